	.target	sm_90a

	.elftype	@"ET_EXEC"


//--------------------- .note.nv.tkinfo           --------------------------
	.section	.note.nv.tkinfo,"",@"SHT_NOTE"
	.sectionflags	@"SHF_NOTE_NV_TKINFO"
	.tkinfo
        /*0018*/ 	.word	0x00000002
        /*0030*/ 	.string	""
        /*0030*/ 	.string	"ptxas"
        /*0030*/ 	.string	"Cuda compilation tools, release 13.0, V13.0.88"
        /*0030*/ 	.string	"Build cuda_13.0.r13.0/compiler.36424714_0"
        /*0030*/ 	.string	"-arch sm_90a -m 64 "



//--------------------- .note.nv.cuinfo           --------------------------
	.section	.note.nv.cuinfo,"",@"SHT_NOTE"
	.sectionflags	@"SHF_NOTE_NV_CUINFO"
        /*0018*/ 	.short	0x0002
        /*001a*/ 	.short	0x005a
        /*001c*/ 	.short	0x0082
	.zero		2


//--------------------- .nv.info                  --------------------------
	.section	.nv.info,"",@"SHT_CUDA_INFO"
	.align	4


	//----- nvinfo : EIATTR_REGCOUNT
	.align		4
        /*0000*/ 	.byte	0x04, 0x2f
        /*0002*/ 	.short	(.L_10 - .L_9)
	.align		4
.L_9:
        /*0004*/ 	.word	index@(_ZN10layer_norm13ln_fwd_kernelINS_13Kernel_traitsIfffffjLj1024ELj1ELj4ELj1ELj16ENS_18Kernel_traits_baseILj1024EfffffjLj128EEEEELb1ELb1ELb1ELb1EEEvNS_9FwdParamsE)
        /*0008*/ 	.word	0x000000a8


	//----- nvinfo : EIATTR_FRAME_SIZE
	.align		4
.L_10:
        /*000c*/ 	.byte	0x04, 0x11
        /*000e*/ 	.short	(.L_12 - .L_11)
	.align		4
.L_11:
        /*0010*/ 	.word	index@(_ZN10layer_norm13ln_fwd_kernelINS_13Kernel_traitsIfffffjLj1024ELj1ELj4ELj1ELj16ENS_18Kernel_traits_baseILj1024EfffffjLj128EEEEELb1ELb1ELb1ELb1EEEvNS_9FwdParamsE)
        /*0014*/ 	.word	0x00000000


	//----- nvinfo : EIATTR_REGCOUNT
	.align		4
.L_12:
        /*0018*/ 	.byte	0x04, 0x2f
        /*001a*/ 	.short	(.L_14 - .L_13)
	.align		4
.L_13:
        /*001c*/ 	.word	index@(_ZN10layer_norm13ln_fwd_kernelINS_13Kernel_traitsIfffffjLj1024ELj1ELj4ELj1ELj16ENS_18Kernel_traits_baseILj1024EfffffjLj128EEEEELb1ELb1ELb1ELb0EEEvNS_9FwdParamsE)
        /*0020*/ 	.word	0x000000b4


	//----- nvinfo : EIATTR_FRAME_SIZE
	.align		4
.L_14:
        /*0024*/ 	.byte	0x04, 0x11
        /*0026*/ 	.short	(.L_16 - .L_15)
	.align		4
.L_15:
        /*0028*/ 	.word	index@(_ZN10layer_norm13ln_fwd_kernelINS_13Kernel_traitsIfffffjLj1024ELj1ELj4ELj1ELj16ENS_18Kernel_traits_baseILj1024EfffffjLj128EEEEELb1ELb1ELb1ELb0EEEvNS_9FwdParamsE)
        /*002c*/ 	.word	0x00000000


	//----- nvinfo : EIATTR_REGCOUNT
	.align		4
.L_16:
        /*0030*/ 	.byte	0x04, 0x2f
        /*0032*/ 	.short	(.L_18 - .L_17)
	.align		4
.L_17:
        /*0034*/ 	.word	index@(_ZN10layer_norm13ln_fwd_kernelINS_13Kernel_traitsIfffffjLj1024ELj1ELj4ELj1ELj16ENS_18Kernel_traits_baseILj1024EfffffjLj128EEEEELb1ELb1ELb0ELb1EEEvNS_9FwdParamsE)
        /*0038*/ 	.word	0x000000a7


	//----- nvinfo : EIATTR_FRAME_SIZE
	.align		4
.L_18:
        /*003c*/ 	.byte	0x04, 0x11
        /*003e*/ 	.short	(.L_20 - .L_19)
	.align		4
.L_19:
        /*0040*/ 	.word	index@(_ZN10layer_norm13ln_fwd_kernelINS_13Kernel_traitsIfffffjLj1024ELj1ELj4ELj1ELj16ENS_18Kernel_traits_baseILj1024EfffffjLj128EEEEELb1ELb1ELb0ELb1EEEvNS_9FwdParamsE)
        /*0044*/ 	.word	0x00000000


	//----- nvinfo : EIATTR_REGCOUNT
	.align		4
.L_20:
        /*0048*/ 	.byte	0x04, 0x2f
        /*004a*/ 	.short	(.L_22 - .L_21)
	.align		4
.L_21:
        /*004c*/ 	.word	index@(_ZN10layer_norm13ln_fwd_kernelINS_13Kernel_traitsIfffffjLj1024ELj1ELj4ELj1ELj16ENS_18Kernel_traits_baseILj1024EfffffjLj128EEEEELb1ELb1ELb0ELb0EEEvNS_9FwdParamsE)
        /*0050*/ 	.word	0x000000a8


	//----- nvinfo : EIATTR_FRAME_SIZE
	.align		4
.L_22:
        /*0054*/ 	.byte	0x04, 0x11
        /*0056*/ 	.short	(.L_24 - .L_23)
	.align		4
.L_23:
        /*0058*/ 	.word	index@(_ZN10layer_norm13ln_fwd_kernelINS_13Kernel_traitsIfffffjLj1024ELj1ELj4ELj1ELj16ENS_18Kernel_traits_baseILj1024EfffffjLj128EEEEELb1ELb1ELb0ELb0EEEvNS_9FwdParamsE)
        /*005c*/ 	.word	0x00000000


	//----- nvinfo : EIATTR_REGCOUNT
	.align		4
.L_24:
        /*0060*/ 	.byte	0x04, 0x2f
        /*0062*/ 	.short	(.L_26 - .L_25)
	.align		4
.L_25:
        /*0064*/ 	.word	index@(_ZN10layer_norm13ln_fwd_kernelINS_13Kernel_traitsIfffffjLj1024ELj1ELj4ELj1ELj16ENS_18Kernel_traits_baseILj1024EfffffjLj128EEEEELb1ELb0ELb1ELb1EEEvNS_9FwdParamsE)
        /*0068*/ 	.word	0x000000a8


	//----- nvinfo : EIATTR_FRAME_SIZE
	.align		4
.L_26:
        /*006c*/ 	.byte	0x04, 0x11
        /*006e*/ 	.short	(.L_28 - .L_27)
	.align		4
.L_27:
        /*0070*/ 	.word	index@(_ZN10layer_norm13ln_fwd_kernelINS_13Kernel_traitsIfffffjLj1024ELj1ELj4ELj1ELj16ENS_18Kernel_traits_baseILj1024EfffffjLj128EEEEELb1ELb0ELb1ELb1EEEvNS_9FwdParamsE)
        /*0074*/ 	.word	0x00000000


	//----- nvinfo : EIATTR_REGCOUNT
	.align		4
.L_28:
        /*0078*/ 	.byte	0x04, 0x2f
        /*007a*/ 	.short	(.L_30 - .L_29)
	.align		4
.L_29:
        /*007c*/ 	.word	index@(_ZN10layer_norm13ln_fwd_kernelINS_13Kernel_traitsIfffffjLj1024ELj1ELj4ELj1ELj16ENS_18Kernel_traits_baseILj1024EfffffjLj128EEEEELb1ELb0ELb1ELb0EEEvNS_9FwdParamsE)
        /*0080*/ 	.word	0x00000094


	//----- nvinfo : EIATTR_FRAME_SIZE
	.align		4
.L_30:
        /*0084*/ 	.byte	0x04, 0x11
        /*0086*/ 	.short	(.L_32 - .L_31)
	.align		4
.L_31:
        /*0088*/ 	.word	index@(_ZN10layer_norm13ln_fwd_kernelINS_13Kernel_traitsIfffffjLj1024ELj1ELj4ELj1ELj16ENS_18Kernel_traits_baseILj1024EfffffjLj128EEEEELb1ELb0ELb1ELb0EEEvNS_9FwdParamsE)
        /*008c*/ 	.word	0x00000000


	//----- nvinfo : EIATTR_REGCOUNT
	.align		4
.L_32:
        /*0090*/ 	.byte	0x04, 0x2f
        /*0092*/ 	.short	(.L_34 - .L_33)
	.align		4
.L_33:
        /*0094*/ 	.word	index@(_ZN10layer_norm13ln_fwd_kernelINS_13Kernel_traitsIfffffjLj1024ELj1ELj4ELj1ELj16ENS_18Kernel_traits_baseILj1024EfffffjLj128EEEEELb1ELb0ELb0ELb1EEEvNS_9FwdParamsE)
        /*0098*/ 	.word	0x000000a5


	//----- nvinfo : EIATTR_FRAME_SIZE
	.align		4
.L_34:
        /*009c*/ 	.byte	0x04, 0x11
        /*009e*/ 	.short	(.L_36 - .L_35)
	.align		4
.L_35:
        /*00a0*/ 	.word	index@(_ZN10layer_norm13ln_fwd_kernelINS_13Kernel_traitsIfffffjLj1024ELj1ELj4ELj1ELj16ENS_18Kernel_traits_baseILj1024EfffffjLj128EEEEELb1ELb0ELb0ELb1EEEvNS_9FwdParamsE)
        /*00a4*/ 	.word	0x00000000


	//----- nvinfo : EIATTR_REGCOUNT
	.align		4
.L_36:
        /*00a8*/ 	.byte	0x04, 0x2f
        /*00aa*/ 	.short	(.L_38 - .L_37)
	.align		4
.L_37:
        /*00ac*/ 	.word	index@(_ZN10layer_norm13ln_fwd_kernelINS_13Kernel_traitsIfffffjLj1024ELj1ELj4ELj1ELj16ENS_18Kernel_traits_baseILj1024EfffffjLj128EEEEELb1ELb0ELb0ELb0EEEvNS_9FwdParamsE)
        /*00b0*/ 	.word	0x00000089


	//----- nvinfo : EIATTR_FRAME_SIZE
	.align		4
.L_38:
        /*00b4*/ 	.byte	0x04, 0x11
        /*00b6*/ 	.short	(.L_40 - .L_39)
	.align		4
.L_39:
        /*00b8*/ 	.word	index@(_ZN10layer_norm13ln_fwd_kernelINS_13Kernel_traitsIfffffjLj1024ELj1ELj4ELj1ELj16ENS_18Kernel_traits_baseILj1024EfffffjLj128EEEEELb1ELb0ELb0ELb0EEEvNS_9FwdParamsE)
        /*00bc*/ 	.word	0x00000000


	//----- nvinfo : EIATTR_REGCOUNT
	.align		4
.L_40:
        /*00c0*/ 	.byte	0x04, 0x2f
        /*00c2*/ 	.short	(.L_42 - .L_41)
	.align		4
.L_41:
        /*00c4*/ 	.word	index@(_ZN10layer_norm13ln_fwd_kernelINS_13Kernel_traitsIfffffjLj1024ELj1ELj4ELj1ELj16ENS_18Kernel_traits_baseILj1024EfffffjLj128EEEEELb0ELb1ELb1ELb1EEEvNS_9FwdParamsE)
        /*00c8*/ 	.word	0x0000009e


	//----- nvinfo : EIATTR_FRAME_SIZE
	.align		4
.L_42:
        /*00cc*/ 	.byte	0x04, 0x11
        /*00ce*/ 	.short	(.L_44 - .L_43)
	.align		4
.L_43:
        /*00d0*/ 	.word	index@(_ZN10layer_norm13ln_fwd_kernelINS_13Kernel_traitsIfffffjLj1024ELj1ELj4ELj1ELj16ENS_18Kernel_traits_baseILj1024EfffffjLj128EEEEELb0ELb1ELb1ELb1EEEvNS_9FwdParamsE)
        /*00d4*/ 	.word	0x00000000


	//----- nvinfo : EIATTR_REGCOUNT
	.align		4
.L_44:
        /*00d8*/ 	.byte	0x04, 0x2f
        /*00da*/ 	.short	(.L_46 - .L_45)
	.align		4
.L_45:
        /*00dc*/ 	.word	index@(_ZN10layer_norm13ln_fwd_kernelINS_13Kernel_traitsIfffffjLj1024ELj1ELj4ELj1ELj16ENS_18Kernel_traits_baseILj1024EfffffjLj128EEEEELb0ELb1ELb1ELb0EEEvNS_9FwdParamsE)
        /*00e0*/ 	.word	0x000000a8


	//----- nvinfo : EIATTR_FRAME_SIZE
	.align		4
.L_46:
        /*00e4*/ 	.byte	0x04, 0x11
        /*00e6*/ 	.short	(.L_48 - .L_47)
	.align		4
.L_47:
        /*00e8*/ 	.word	index@(_ZN10layer_norm13ln_fwd_kernelINS_13Kernel_traitsIfffffjLj1024ELj1ELj4ELj1ELj16ENS_18Kernel_traits_baseILj1024EfffffjLj128EEEEELb0ELb1ELb1ELb0EEEvNS_9FwdParamsE)
        /*00ec*/ 	.word	0x00000000


	//----- nvinfo : EIATTR_REGCOUNT
	.align		4
.L_48:
        /*00f0*/ 	.byte	0x04, 0x2f
        /*00f2*/ 	.short	(.L_50 - .L_49)
	.align		4
.L_49:
        /*00f4*/ 	.word	index@(_ZN10layer_norm13ln_fwd_kernelINS_13Kernel_traitsIfffffjLj1024ELj1ELj4ELj1ELj16ENS_18Kernel_traits_baseILj1024EfffffjLj128EEEEELb0ELb1ELb0ELb1EEEvNS_9FwdParamsE)
        /*00f8*/ 	.word	0x000000a0


	//----- nvinfo : EIATTR_FRAME_SIZE
	.align		4
.L_50:
        /*00fc*/ 	.byte	0x04, 0x11
        /*00fe*/ 	.short	(.L_52 - .L_51)
	.align		4
.L_51:
        /*0100*/ 	.word	index@(_ZN10layer_norm13ln_fwd_kernelINS_13Kernel_traitsIfffffjLj1024ELj1ELj4ELj1ELj16ENS_18Kernel_traits_baseILj1024EfffffjLj128EEEEELb0ELb1ELb0ELb1EEEvNS_9FwdParamsE)
        /*0104*/ 	.word	0x00000000


	//----- nvinfo : EIATTR_REGCOUNT
	.align		4
.L_52:
        /*0108*/ 	.byte	0x04, 0x2f
        /*010a*/ 	.short	(.L_54 - .L_53)
	.align		4
.L_53:
        /*010c*/ 	.word	index@(_ZN10layer_norm13ln_fwd_kernelINS_13Kernel_traitsIfffffjLj1024ELj1ELj4ELj1ELj16ENS_18Kernel_traits_baseILj1024EfffffjLj128EEEEELb0ELb1ELb0ELb0EEEvNS_9FwdParamsE)
        /*0110*/ 	.word	0x00000099


	//----- nvinfo : EIATTR_FRAME_SIZE
	.align		4
.L_54:
        /*0114*/ 	.byte	0x04, 0x11
        /*0116*/ 	.short	(.L_56 - .L_55)
	.align		4
.L_55:
        /*0118*/ 	.word	index@(_ZN10layer_norm13ln_fwd_kernelINS_13Kernel_traitsIfffffjLj1024ELj1ELj4ELj1ELj16ENS_18Kernel_traits_baseILj1024EfffffjLj128EEEEELb0ELb1ELb0ELb0EEEvNS_9FwdParamsE)
        /*011c*/ 	.word	0x00000000


	//----- nvinfo : EIATTR_REGCOUNT
	.align		4
.L_56:
        /*0120*/ 	.byte	0x04, 0x2f
        /*0122*/ 	.short	(.L_58 - .L_57)
	.align		4
.L_57:
        /*0124*/ 	.word	index@(_ZN10layer_norm13ln_fwd_kernelINS_13Kernel_traitsIfffffjLj1024ELj1ELj4ELj1ELj16ENS_18Kernel_traits_baseILj1024EfffffjLj128EEEEELb0ELb0ELb1ELb1EEEvNS_9FwdParamsE)
        /*0128*/ 	.word	0x0000007d


	//----- nvinfo : EIATTR_FRAME_SIZE
	.align		4
.L_58:
        /*012c*/ 	.byte	0x04, 0x11
        /*012e*/ 	.short	(.L_60 - .L_59)
	.align		4
.L_59:
        /*0130*/ 	.word	index@(_ZN10layer_norm13ln_fwd_kernelINS_13Kernel_traitsIfffffjLj1024ELj1ELj4ELj1ELj16ENS_18Kernel_traits_baseILj1024EfffffjLj128EEEEELb0ELb0ELb1ELb1EEEvNS_9FwdParamsE)
        /*0134*/ 	.word	0x00000000


	//----- nvinfo : EIATTR_REGCOUNT
	.align		4
.L_60:
        /*0138*/ 	.byte	0x04, 0x2f
        /*013a*/ 	.short	(.L_62 - .L_61)
	.align		4
.L_61:
        /*013c*/ 	.word	index@(_ZN10layer_norm13ln_fwd_kernelINS_13Kernel_traitsIfffffjLj1024ELj1ELj4ELj1ELj16ENS_18Kernel_traits_baseILj1024EfffffjLj128EEEEELb0ELb0ELb1ELb0EEEvNS_9FwdParamsE)
        /*0140*/ 	.word	0x00000080


	//----- nvinfo : EIATTR_FRAME_SIZE
	.align		4
.L_62:
        /*0144*/ 	.byte	0x04, 0x11
        /*0146*/ 	.short	(.L_64 - .L_63)
	.align		4
.L_63:
        /*0148*/ 	.word	index@(_ZN10layer_norm13ln_fwd_kernelINS_13Kernel_traitsIfffffjLj1024ELj1ELj4ELj1ELj16ENS_18Kernel_traits_baseILj1024EfffffjLj128EEEEELb0ELb0ELb1ELb0EEEvNS_9FwdParamsE)
        /*014c*/ 	.word	0x00000000


	//----- nvinfo : EIATTR_REGCOUNT
	.align		4
.L_64:
        /*0150*/ 	.byte	0x04, 0x2f
        /*0152*/ 	.short	(.L_66 - .L_65)
	.align		4
.L_65:
        /*0154*/ 	.word	index@(_ZN10layer_norm13ln_fwd_kernelINS_13Kernel_traitsIfffffjLj1024ELj1ELj4ELj1ELj16ENS_18Kernel_traits_baseILj1024EfffffjLj128EEEEELb0ELb0ELb0ELb1EEEvNS_9FwdParamsE)
        /*0158*/ 	.word	0x00000080


	//----- nvinfo : EIATTR_FRAME_SIZE
	.align		4
.L_66:
        /*015c*/ 	.byte	0x04, 0x11
        /*015e*/ 	.short	(.L_68 - .L_67)
	.align		4
.L_67:
        /*0160*/ 	.word	index@(_ZN10layer_norm13ln_fwd_kernelINS_13Kernel_traitsIfffffjLj1024ELj1ELj4ELj1ELj16ENS_18Kernel_traits_baseILj1024EfffffjLj128EEEEELb0ELb0ELb0ELb1EEEvNS_9FwdParamsE)
        /*0164*/ 	.word	0x00000000


	//----- nvinfo : EIATTR_REGCOUNT
	.align		4
.L_68:
        /*0168*/ 	.byte	0x04, 0x2f
        /*016a*/ 	.short	(.L_70 - .L_69)
	.align		4
.L_69:
        /*016c*/ 	.word	index@(_ZN10layer_norm13ln_fwd_kernelINS_13Kernel_traitsIfffffjLj1024ELj1ELj4ELj1ELj16ENS_18Kernel_traits_baseILj1024EfffffjLj128EEEEELb0ELb0ELb0ELb0EEEvNS_9FwdParamsE)
        /*0170*/ 	.word	0x0000007c


	//----- nvinfo : EIATTR_FRAME_SIZE
	.align		4
.L_70:
        /*0174*/ 	.byte	0x04, 0x11
        /*0176*/ 	.short	(.L_72 - .L_71)
	.align		4
.L_71:
        /*0178*/ 	.word	index@(_ZN10layer_norm13ln_fwd_kernelINS_13Kernel_traitsIfffffjLj1024ELj1ELj4ELj1ELj16ENS_18Kernel_traits_baseILj1024EfffffjLj128EEEEELb0ELb0ELb0ELb0EEEvNS_9FwdParamsE)
        /*017c*/ 	.word	0x00000000


	//----- nvinfo : EIATTR_REGCOUNT
	.align		4
.L_72:
        /*0180*/ 	.byte	0x04, 0x2f
        /*0182*/ 	.short	(.L_74 - .L_73)
	.align		4
.L_73:
        /*0184*/ 	.word	index@(_ZN10layer_norm13ln_fwd_kernelINS_13Kernel_traitsI6__halfffffjLj1024ELj1ELj4ELj1ELj16ENS_18Kernel_traits_baseILj1024ES2_ffffjLj128EEEEELb1ELb1ELb1ELb1EEEvNS_9FwdParamsE)
        /*0188*/ 	.word	0x000000a8


	//----- nvinfo : EIATTR_FRAME_SIZE
	.align		4
.L_74:
        /*018c*/ 	.byte	0x04, 0x11
        /*018e*/ 	.short	(.L_76 - .L_75)
	.align		4
.L_75:
        /*0190*/ 	.word	index@(_ZN10layer_norm13ln_fwd_kernelINS_13Kernel_traitsI6__halfffffjLj1024ELj1ELj4ELj1ELj16ENS_18Kernel_traits_baseILj1024ES2_ffffjLj128EEEEELb1ELb1ELb1ELb1EEEvNS_9FwdParamsE)
        /*0194*/ 	.word	0x00000000


	//----- nvinfo : EIATTR_REGCOUNT
	.align		4
.L_76:
        /*0198*/ 	.byte	0x04, 0x2f
        /*019a*/ 	.short	(.L_78 - .L_77)
	.align		4
.L_77:
        /*019c*/ 	.word	index@(_ZN10layer_norm13ln_fwd_kernelINS_13Kernel_traitsI6__halfffffjLj1024ELj1ELj4ELj1ELj16ENS_18Kernel_traits_baseILj1024ES2_ffffjLj128EEEEELb1ELb1ELb1ELb0EEEvNS_9FwdParamsE)
        /*01a0*/ 	.word	0x000000a8


	//----- nvinfo : EIATTR_FRAME_SIZE
	.align		4
.L_78:
        /*01a4*/ 	.byte	0x04, 0x11
        /*01a6*/ 	.short	(.L_80 - .L_79)
	.align		4
.L_79:
        /*01a8*/ 	.word	index@(_ZN10layer_norm13ln_fwd_kernelINS_13Kernel_traitsI6__halfffffjLj1024ELj1ELj4ELj1ELj16ENS_18Kernel_traits_baseILj1024ES2_ffffjLj128EEEEELb1ELb1ELb1ELb0EEEvNS_9FwdParamsE)
        /*01ac*/ 	.word	0x00000010


	//----- nvinfo : EIATTR_REGCOUNT
	.align		4
.L_80:
        /*01b0*/ 	.byte	0x04, 0x2f
        /*01b2*/ 	.short	(.L_82 - .L_81)
	.align		4
.L_81:
        /*01b4*/ 	.word	index@(_ZN10layer_norm13ln_fwd_kernelINS_13Kernel_traitsI6__halfffffjLj1024ELj1ELj4ELj1ELj16ENS_18Kernel_traits_baseILj1024ES2_ffffjLj128EEEEELb1ELb1ELb0ELb1EEEvNS_9FwdParamsE)
        /*01b8*/ 	.word	0x000000a8


	//----- nvinfo : EIATTR_FRAME_SIZE
	.align		4
.L_82:
        /*01bc*/ 	.byte	0x04, 0x11
        /*01be*/ 	.short	(.L_84 - .L_83)
	.align		4
.L_83:
        /*01c0*/ 	.word	index@(_ZN10layer_norm13ln_fwd_kernelINS_13Kernel_traitsI6__halfffffjLj1024ELj1ELj4ELj1ELj16ENS_18Kernel_traits_baseILj1024ES2_ffffjLj128EEEEELb1ELb1ELb0ELb1EEEvNS_9FwdParamsE)
        /*01c4*/ 	.word	0x00000000


	//----- nvinfo : EIATTR_REGCOUNT
	.align		4
.L_84:
        /*01c8*/ 	.byte	0x04, 0x2f
        /*01ca*/ 	.short	(.L_86 - .L_85)
	.align		4
.L_85:
        /*01cc*/ 	.word	index@(_ZN10layer_norm13ln_fwd_kernelINS_13Kernel_traitsI6__halfffffjLj1024ELj1ELj4ELj1ELj16ENS_18Kernel_traits_baseILj1024ES2_ffffjLj128EEEEELb1ELb1ELb0ELb0EEEvNS_9FwdParamsE)
        /*01d0*/ 	.word	0x000000a8


	//----- nvinfo : EIATTR_FRAME_SIZE
	.align		4
.L_86:
        /*01d4*/ 	.byte	0x04, 0x11
        /*01d6*/ 	.short	(.L_88 - .L_87)
	.align		4
.L_87:
        /*01d8*/ 	.word	index@(_ZN10layer_norm13ln_fwd_kernelINS_13Kernel_traitsI6__halfffffjLj1024ELj1ELj4ELj1ELj16ENS_18Kernel_traits_baseILj1024ES2_ffffjLj128EEEEELb1ELb1ELb0ELb0EEEvNS_9FwdParamsE)
        /*01dc*/ 	.word	0x00000000


	//----- nvinfo : EIATTR_REGCOUNT
	.align		4
.L_88:
        /*01e0*/ 	.byte	0x04, 0x2f
        /*01e2*/ 	.short	(.L_90 - .L_89)
	.align		4
.L_89:
        /*01e4*/ 	.word	index@(_ZN10layer_norm13ln_fwd_kernelINS_13Kernel_traitsI6__halfffffjLj1024ELj1ELj4ELj1ELj16ENS_18Kernel_traits_baseILj1024ES2_ffffjLj128EEEEELb1ELb0ELb1ELb1EEEvNS_9FwdParamsE)
        /*01e8*/ 	.word	0x000000a7


	//----- nvinfo : EIATTR_FRAME_SIZE
	.align		4
.L_90:
        /*01ec*/ 	.byte	0x04, 0x11
        /*01ee*/ 	.short	(.L_92 - .L_91)
	.align		4
.L_91:
        /*01f0*/ 	.word	index@(_ZN10layer_norm13ln_fwd_kernelINS_13Kernel_traitsI6__halfffffjLj1024ELj1ELj4ELj1ELj16ENS_18Kernel_traits_baseILj1024ES2_ffffjLj128EEEEELb1ELb0ELb1ELb1EEEvNS_9FwdParamsE)
        /*01f4*/ 	.word	0x00000000


	//----- nvinfo : EIATTR_REGCOUNT
	.align		4
.L_92:
        /*01f8*/ 	.byte	0x04, 0x2f
        /*01fa*/ 	.short	(.L_94 - .L_93)
	.align		4
.L_93:
        /*01fc*/ 	.word	index@(_ZN10layer_norm13ln_fwd_kernelINS_13Kernel_traitsI6__halfffffjLj1024ELj1ELj4ELj1ELj16ENS_18Kernel_traits_baseILj1024ES2_ffffjLj128EEEEELb1ELb0ELb1ELb0EEEvNS_9FwdParamsE)
        /*0200*/ 	.word	0x00000094


	//----- nvinfo : EIATTR_FRAME_SIZE
	.align		4
.L_94:
        /*0204*/ 	.byte	0x04, 0x11
        /*0206*/ 	.short	(.L_96 - .L_95)
	.align		4
.L_95:
        /*0208*/ 	.word	index@(_ZN10layer_norm13ln_fwd_kernelINS_13Kernel_traitsI6__halfffffjLj1024ELj1ELj4ELj1ELj16ENS_18Kernel_traits_baseILj1024ES2_ffffjLj128EEEEELb1ELb0ELb1ELb0EEEvNS_9FwdParamsE)
        /*020c*/ 	.word	0x00000000


	//----- nvinfo : EIATTR_REGCOUNT
	.align		4
.L_96:
        /*0210*/ 	.byte	0x04, 0x2f
        /*0212*/ 	.short	(.L_98 - .L_97)
	.align		4
.L_97:
        /*0214*/ 	.word	index@(_ZN10layer_norm13ln_fwd_kernelINS_13Kernel_traitsI6__halfffffjLj1024ELj1ELj4ELj1ELj16ENS_18Kernel_traits_baseILj1024ES2_ffffjLj128EEEEELb1ELb0ELb0ELb1EEEvNS_9FwdParamsE)
        /*0218*/ 	.word	0x000000a7


	//----- nvinfo : EIATTR_FRAME_SIZE
	.align		4
.L_98:
        /*021c*/ 	.byte	0x04, 0x11
        /*021e*/ 	.short	(.L_100 - .L_99)
	.align		4
.L_99:
        /*0220*/ 	.word	index@(_ZN10layer_norm13ln_fwd_kernelINS_13Kernel_traitsI6__halfffffjLj1024ELj1ELj4ELj1ELj16ENS_18Kernel_traits_baseILj1024ES2_ffffjLj128EEEEELb1ELb0ELb0ELb1EEEvNS_9FwdParamsE)
        /*0224*/ 	.word	0x00000000


	//----- nvinfo : EIATTR_REGCOUNT
	.align		4
.L_100:
        /*0228*/ 	.byte	0x04, 0x2f
        /*022a*/ 	.short	(.L_102 - .L_101)
	.align		4
.L_101:
        /*022c*/ 	.word	index@(_ZN10layer_norm13ln_fwd_kernelINS_13Kernel_traitsI6__halfffffjLj1024ELj1ELj4ELj1ELj16ENS_18Kernel_traits_baseILj1024ES2_ffffjLj128EEEEELb1ELb0ELb0ELb0EEEvNS_9FwdParamsE)
        /*0230*/ 	.word	0x0000008a


	//----- nvinfo : EIATTR_FRAME_SIZE
	.align		4
.L_102:
        /*0234*/ 	.byte	0x04, 0x11
        /*0236*/ 	.short	(.L_104 - .L_103)
	.align		4
.L_103:
        /*0238*/ 	.word	index@(_ZN10layer_norm13ln_fwd_kernelINS_13Kernel_traitsI6__halfffffjLj1024ELj1ELj4ELj1ELj16ENS_18Kernel_traits_baseILj1024ES2_ffffjLj128EEEEELb1ELb0ELb0ELb0EEEvNS_9FwdParamsE)
        /*023c*/ 	.word	0x00000000


	//----- nvinfo : EIATTR_REGCOUNT
	.align		4
.L_104:
        /*0240*/ 	.byte	0x04, 0x2f
        /*0242*/ 	.short	(.L_106 - .L_105)
	.align		4
.L_105:
        /*0244*/ 	.word	index@(_ZN10layer_norm13ln_fwd_kernelINS_13Kernel_traitsI6__halfffffjLj1024ELj1ELj4ELj1ELj16ENS_18Kernel_traits_baseILj1024ES2_ffffjLj128EEEEELb0ELb1ELb1ELb1EEEvNS_9FwdParamsE)
        /*0248*/ 	.word	0x000000a7


	//----- nvinfo : EIATTR_FRAME_SIZE
	.align		4
.L_106:
        /*024c*/ 	.byte	0x04, 0x11
        /*024e*/ 	.short	(.L_108 - .L_107)
	.align		4
.L_107:
        /*0250*/ 	.word	index@(_ZN10layer_norm13ln_fwd_kernelINS_13Kernel_traitsI6__halfffffjLj1024ELj1ELj4ELj1ELj16ENS_18Kernel_traits_baseILj1024ES2_ffffjLj128EEEEELb0ELb1ELb1ELb1EEEvNS_9FwdParamsE)
        /*0254*/ 	.word	0x00000000


	//----- nvinfo : EIATTR_REGCOUNT
	.align		4
.L_108:
        /*0258*/ 	.byte	0x04, 0x2f
        /*025a*/ 	.short	(.L_110 - .L_109)
	.align		4
.L_109:
        /*025c*/ 	.word	index@(_ZN10layer_norm13ln_fwd_kernelINS_13Kernel_traitsI6__halfffffjLj1024ELj1ELj4ELj1ELj16ENS_18Kernel_traits_baseILj1024ES2_ffffjLj128EEEEELb0ELb1ELb1ELb0EEEvNS_9FwdParamsE)
        /*0260*/ 	.word	0x000000a8


	//----- nvinfo : EIATTR_FRAME_SIZE
	.align		4
.L_110:
        /*0264*/ 	.byte	0x04, 0x11
        /*0266*/ 	.short	(.L_112 - .L_111)
	.align		4
.L_111:
        /*0268*/ 	.word	index@(_ZN10layer_norm13ln_fwd_kernelINS_13Kernel_traitsI6__halfffffjLj1024ELj1ELj4ELj1ELj16ENS_18Kernel_traits_baseILj1024ES2_ffffjLj128EEEEELb0ELb1ELb1ELb0EEEvNS_9FwdParamsE)
        /*026c*/ 	.word	0x00000000


	//----- nvinfo : EIATTR_REGCOUNT
	.align		4
.L_112:
        /*0270*/ 	.byte	0x04, 0x2f
        /*0272*/ 	.short	(.L_114 - .L_113)
	.align		4
.L_113:
        /*0274*/ 	.word	index@(_ZN10layer_norm13ln_fwd_kernelINS_13Kernel_traitsI6__halfffffjLj1024ELj1ELj4ELj1ELj16ENS_18Kernel_traits_baseILj1024ES2_ffffjLj128EEEEELb0ELb1ELb0ELb1EEEvNS_9FwdParamsE)
        /*0278*/ 	.word	0x000000a0


	//----- nvinfo : EIATTR_FRAME_SIZE
	.align		4
.L_114:
        /*027c*/ 	.byte	0x04, 0x11
        /*027e*/ 	.short	(.L_116 - .L_115)
	.align		4
.L_115:
        /*0280*/ 	.word	index@(_ZN10layer_norm13ln_fwd_kernelINS_13Kernel_traitsI6__halfffffjLj1024ELj1ELj4ELj1ELj16ENS_18Kernel_traits_baseILj1024ES2_ffffjLj128EEEEELb0ELb1ELb0ELb1EEEvNS_9FwdParamsE)
        /*0284*/ 	.word	0x00000000


	//----- nvinfo : EIATTR_REGCOUNT
	.align		4
.L_116:
        /*0288*/ 	.byte	0x04, 0x2f
        /*028a*/ 	.short	(.L_118 - .L_117)
	.align		4
.L_117:
        /*028c*/ 	.word	index@(_ZN10layer_norm13ln_fwd_kernelINS_13Kernel_traitsI6__halfffffjLj1024ELj1ELj4ELj1ELj16ENS_18Kernel_traits_baseILj1024ES2_ffffjLj128EEEEELb0ELb1ELb0ELb0EEEvNS_9FwdParamsE)
        /*0290*/ 	.word	0x0000009a


	//----- nvinfo : EIATTR_FRAME_SIZE
	.align		4
.L_118:
        /*0294*/ 	.byte	0x04, 0x11
        /*0296*/ 	.short	(.L_120 - .L_119)
	.align		4
.L_119:
        /*0298*/ 	.word	index@(_ZN10layer_norm13ln_fwd_kernelINS_13Kernel_traitsI6__halfffffjLj1024ELj1ELj4ELj1ELj16ENS_18Kernel_traits_baseILj1024ES2_ffffjLj128EEEEELb0ELb1ELb0ELb0EEEvNS_9FwdParamsE)
        /*029c*/ 	.word	0x00000000


	//----- nvinfo : EIATTR_REGCOUNT
	.align		4
.L_120:
        /*02a0*/ 	.byte	0x04, 0x2f
        /*02a2*/ 	.short	(.L_122 - .L_121)
	.align		4
.L_121:
        /*02a4*/ 	.word	index@(_ZN10layer_norm13ln_fwd_kernelINS_13Kernel_traitsI6__halfffffjLj1024ELj1ELj4ELj1ELj16ENS_18Kernel_traits_baseILj1024ES2_ffffjLj128EEEEELb0ELb0ELb1ELb1EEEvNS_9FwdParamsE)
        /*02a8*/ 	.word	0x0000007e


	//----- nvinfo : EIATTR_FRAME_SIZE
	.align		4
.L_122:
        /*02ac*/ 	.byte	0x04, 0x11
        /*02ae*/ 	.short	(.L_124 - .L_123)
	.align		4
.L_123:
        /*02b0*/ 	.word	index@(_ZN10layer_norm13ln_fwd_kernelINS_13Kernel_traitsI6__halfffffjLj1024ELj1ELj4ELj1ELj16ENS_18Kernel_traits_baseILj1024ES2_ffffjLj128EEEEELb0ELb0ELb1ELb1EEEvNS_9FwdParamsE)
        /*02b4*/ 	.word	0x00000000


	//----- nvinfo : EIATTR_REGCOUNT
	.align		4
.L_124:
        /*02b8*/ 	.byte	0x04, 0x2f
        /*02ba*/ 	.short	(.L_126 - .L_125)
	.align		4
.L_125:
        /*02bc*/ 	.word	index@(_ZN10layer_norm13ln_fwd_kernelINS_13Kernel_traitsI6__halfffffjLj1024ELj1ELj4ELj1ELj16ENS_18Kernel_traits_baseILj1024ES2_ffffjLj128EEEEELb0ELb0ELb1ELb0EEEvNS_9FwdParamsE)
        /*02c0*/ 	.word	0x00000080


	//----- nvinfo : EIATTR_FRAME_SIZE
	.align		4
.L_126:
        /*02c4*/ 	.byte	0x04, 0x11
        /*02c6*/ 	.short	(.L_128 - .L_127)
	.align		4
.L_127:
        /*02c8*/ 	.word	index@(_ZN10layer_norm13ln_fwd_kernelINS_13Kernel_traitsI6__halfffffjLj1024ELj1ELj4ELj1ELj16ENS_18Kernel_traits_baseILj1024ES2_ffffjLj128EEEEELb0ELb0ELb1ELb0EEEvNS_9FwdParamsE)
        /*02cc*/ 	.word	0x00000000


	//----- nvinfo : EIATTR_REGCOUNT
	.align		4
.L_128:
        /*02d0*/ 	.byte	0x04, 0x2f
        /*02d2*/ 	.short	(.L_130 - .L_129)
	.align		4
.L_129:
        /*02d4*/ 	.word	index@(_ZN10layer_norm13ln_fwd_kernelINS_13Kernel_traitsI6__halfffffjLj1024ELj1ELj4ELj1ELj16ENS_18Kernel_traits_baseILj1024ES2_ffffjLj128EEEEELb0ELb0ELb0ELb1EEEvNS_9FwdParamsE)
        /*02d8*/ 	.word	0x0000007f


	//----- nvinfo : EIATTR_FRAME_SIZE
	.align		4
.L_130:
        /*02dc*/ 	.byte	0x04, 0x11
        /*02de*/ 	.short	(.L_132 - .L_131)
	.align		4
.L_131:
        /*02e0*/ 	.word	index@(_ZN10layer_norm13ln_fwd_kernelINS_13Kernel_traitsI6__halfffffjLj1024ELj1ELj4ELj1ELj16ENS_18Kernel_traits_baseILj1024ES2_ffffjLj128EEEEELb0ELb0ELb0ELb1EEEvNS_9FwdParamsE)
        /*02e4*/ 	.word	0x00000000


	//----- nvinfo : EIATTR_REGCOUNT
	.align		4
.L_132:
        /*02e8*/ 	.byte	0x04, 0x2f
        /*02ea*/ 	.short	(.L_134 - .L_133)
	.align		4
.L_133:
        /*02ec*/ 	.word	index@(_ZN10layer_norm13ln_fwd_kernelINS_13Kernel_traitsI6__halfffffjLj1024ELj1ELj4ELj1ELj16ENS_18Kernel_traits_baseILj1024ES2_ffffjLj128EEEEELb0ELb0ELb0ELb0EEEvNS_9FwdParamsE)
        /*02f0*/ 	.word	0x0000007c


	//----- nvinfo : EIATTR_FRAME_SIZE
	.align		4
.L_134:
        /*02f4*/ 	.byte	0x04, 0x11
        /*02f6*/ 	.short	(.L_136 - .L_135)
	.align		4
.L_135:
        /*02f8*/ 	.word	index@(_ZN10layer_norm13ln_fwd_kernelINS_13Kernel_traitsI6__halfffffjLj1024ELj1ELj4ELj1ELj16ENS_18Kernel_traits_baseILj1024ES2_ffffjLj128EEEEELb0ELb0ELb0ELb0EEEvNS_9FwdParamsE)
        /*02fc*/ 	.word	0x00000000


	//----- nvinfo : EIATTR_REGCOUNT
	.align		4
.L_136:
        /*0300*/ 	.byte	0x04, 0x2f
        /*0302*/ 	.short	(.L_138 - .L_137)
	.align		4
.L_137:
        /*0304*/ 	.word	index@(_ZN10layer_norm13ln_fwd_kernelINS_13Kernel_traitsIf6__halffS2_fjLj1024ELj1ELj4ELj1ELj16ENS_18Kernel_traits_baseILj1024EfS2_fS2_fjLj128EEEEELb1ELb1ELb1ELb1EEEvNS_9FwdParamsE)
        /*0308*/ 	.word	0x000000d8


	//----- nvinfo : EIATTR_FRAME_SIZE
	.align		4
.L_138:
        /*030c*/ 	.byte	0x04, 0x11
        /*030e*/ 	.short	(.L_140 - .L_139)
	.align		4
.L_139:
        /*0310*/ 	.word	index@(_ZN10layer_norm13ln_fwd_kernelINS_13Kernel_traitsIf6__halffS2_fjLj1024ELj1ELj4ELj1ELj16ENS_18Kernel_traits_baseILj1024EfS2_fS2_fjLj128EEEEELb1ELb1ELb1ELb1EEEvNS_9FwdParamsE)
        /*0314*/ 	.word	0x00000000


	//----- nvinfo : EIATTR_REGCOUNT
	.align		4
.L_140:
        /*0318*/ 	.byte	0x04, 0x2f
        /*031a*/ 	.short	(.L_142 - .L_141)
	.align		4
.L_141:
        /*031c*/ 	.word	index@(_ZN10layer_norm13ln_fwd_kernelINS_13Kernel_traitsIf6__halffS2_fjLj1024ELj1ELj4ELj1ELj16ENS_18Kernel_traits_baseILj1024EfS2_fS2_fjLj128EEEEELb1ELb1ELb1ELb0EEEvNS_9FwdParamsE)
        /*0320*/ 	.word	0x000000d0


	//----- nvinfo : EIATTR_FRAME_SIZE
	.align		4
.L_142:
        /*0324*/ 	.byte	0x04, 0x11
        /*0326*/ 	.short	(.L_144 - .L_143)
	.align		4
.L_143:
        /*0328*/ 	.word	index@(_ZN10layer_norm13ln_fwd_kernelINS_13Kernel_traitsIf6__halffS2_fjLj1024ELj1ELj4ELj1ELj16ENS_18Kernel_traits_baseILj1024EfS2_fS2_fjLj128EEEEELb1ELb1ELb1ELb0EEEvNS_9FwdParamsE)
        /*032c*/ 	.word	0x00000000


	//----- nvinfo : EIATTR_REGCOUNT
	.align		4
.L_144:
        /*0330*/ 	.byte	0x04, 0x2f
        /*0332*/ 	.short	(.L_146 - .L_145)
	.align		4
.L_145:
        /*0334*/ 	.word	index@(_ZN10layer_norm13ln_fwd_kernelINS_13Kernel_traitsIf6__halffS2_fjLj1024ELj1ELj4ELj1ELj16ENS_18Kernel_traits_baseILj1024EfS2_fS2_fjLj128EEEEELb1ELb1ELb0ELb1EEEvNS_9FwdParamsE)
        /*0338*/ 	.word	0x000000aa


	//----- nvinfo : EIATTR_FRAME_SIZE
	.align		4
.L_146:
        /*033c*/ 	.byte	0x04, 0x11
        /*033e*/ 	.short	(.L_148 - .L_147)
	.align		4
.L_147:
        /*0340*/ 	.word	index@(_ZN10layer_norm13ln_fwd_kernelINS_13Kernel_traitsIf6__halffS2_fjLj1024ELj1ELj4ELj1ELj16ENS_18Kernel_traits_baseILj1024EfS2_fS2_fjLj128EEEEELb1ELb1ELb0ELb1EEEvNS_9FwdParamsE)
        /*0344*/ 	.word	0x00000000


	//----- nvinfo : EIATTR_REGCOUNT
	.align		4
.L_148:
        /*0348*/ 	.byte	0x04, 0x2f
        /*034a*/ 	.short	(.L_150 - .L_149)
	.align		4
.L_149:
        /*034c*/ 	.word	index@(_ZN10layer_norm13ln_fwd_kernelINS_13Kernel_traitsIf6__halffS2_fjLj1024ELj1ELj4ELj1ELj16ENS_18Kernel_traits_baseILj1024EfS2_fS2_fjLj128EEEEELb1ELb1ELb0ELb0EEEvNS_9FwdParamsE)
        /*0350*/ 	.word	0x000000a8


	//----- nvinfo : EIATTR_FRAME_SIZE
	.align		4
.L_150:
        /*0354*/ 	.byte	0x04, 0x11
        /*0356*/ 	.short	(.L_152 - .L_151)
	.align		4
.L_151:
        /*0358*/ 	.word	index@(_ZN10layer_norm13ln_fwd_kernelINS_13Kernel_traitsIf6__halffS2_fjLj1024ELj1ELj4ELj1ELj16ENS_18Kernel_traits_baseILj1024EfS2_fS2_fjLj128EEEEELb1ELb1ELb0ELb0EEEvNS_9FwdParamsE)
        /*035c*/ 	.word	0x00000000


	//----- nvinfo : EIATTR_REGCOUNT
	.align		4
.L_152:
        /*0360*/ 	.byte	0x04, 0x2f
        /*0362*/ 	.short	(.L_154 - .L_153)
	.align		4
.L_153:
        /*0364*/ 	.word	index@(_ZN10layer_norm13ln_fwd_kernelINS_13Kernel_traitsIf6__halffS2_fjLj1024ELj1ELj4ELj1ELj16ENS_18Kernel_traits_baseILj1024EfS2_fS2_fjLj128EEEEELb1ELb0ELb1ELb1EEEvNS_9FwdParamsE)
        /*0368*/ 	.word	0x000000a7


	//----- nvinfo : EIATTR_FRAME_SIZE
	.align		4
.L_154:
        /*036c*/ 	.byte	0x04, 0x11
        /*036e*/ 	.short	(.L_156 - .L_155)
	.align		4
.L_155:
        /*0370*/ 	.word	index@(_ZN10layer_norm13ln_fwd_kernelINS_13Kernel_traitsIf6__halffS2_fjLj1024ELj1ELj4ELj1ELj16ENS_18Kernel_traits_baseILj1024EfS2_fS2_fjLj128EEEEELb1ELb0ELb1ELb1EEEvNS_9FwdParamsE)
        /*0374*/ 	.word	0x00000000


	//----- nvinfo : EIATTR_REGCOUNT
	.align		4
.L_156:
        /*0378*/ 	.byte	0x04, 0x2f
        /*037a*/ 	.short	(.L_158 - .L_157)
	.align		4
.L_157:
        /*037c*/ 	.word	index@(_ZN10layer_norm13ln_fwd_kernelINS_13Kernel_traitsIf6__halffS2_fjLj1024ELj1ELj4ELj1ELj16ENS_18Kernel_traits_baseILj1024EfS2_fS2_fjLj128EEEEELb1ELb0ELb1ELb0EEEvNS_9FwdParamsE)
        /*0380*/ 	.word	0x00000097


	//----- nvinfo : EIATTR_FRAME_SIZE
	.align		4
.L_158:
        /*0384*/ 	.byte	0x04, 0x11
        /*0386*/ 	.short	(.L_160 - .L_159)
	.align		4
.L_159:
        /*0388*/ 	.word	index@(_ZN10layer_norm13ln_fwd_kernelINS_13Kernel_traitsIf6__halffS2_fjLj1024ELj1ELj4ELj1ELj16ENS_18Kernel_traits_baseILj1024EfS2_fS2_fjLj128EEEEELb1ELb0ELb1ELb0EEEvNS_9FwdParamsE)
        /*038c*/ 	.word	0x00000000


	//----- nvinfo : EIATTR_REGCOUNT
	.align		4
.L_160:
        /*0390*/ 	.byte	0x04, 0x2f
        /*0392*/ 	.short	(.L_162 - .L_161)
	.align		4
.L_161:
        /*0394*/ 	.word	index@(_ZN10layer_norm13ln_fwd_kernelINS_13Kernel_traitsIf6__halffS2_fjLj1024ELj1ELj4ELj1ELj16ENS_18Kernel_traits_baseILj1024EfS2_fS2_fjLj128EEEEELb1ELb0ELb0ELb1EEEvNS_9FwdParamsE)
        /*0398*/ 	.word	0x000000a5


	//----- nvinfo : EIATTR_FRAME_SIZE
	.align		4
.L_162:
        /*039c*/ 	.byte	0x04, 0x11
        /*039e*/ 	.short	(.L_164 - .L_163)
	.align		4
.L_163:
        /*03a0*/ 	.word	index@(_ZN10layer_norm13ln_fwd_kernelINS_13Kernel_traitsIf6__halffS2_fjLj1024ELj1ELj4ELj1ELj16ENS_18Kernel_traits_baseILj1024EfS2_fS2_fjLj128EEEEELb1ELb0ELb0ELb1EEEvNS_9FwdParamsE)
        /*03a4*/ 	.word	0x00000000


	//----- nvinfo : EIATTR_REGCOUNT
	.align		4
.L_164:
        /*03a8*/ 	.byte	0x04, 0x2f
        /*03aa*/ 	.short	(.L_166 - .L_165)
	.align		4
.L_165:
        /*03ac*/ 	.word	index@(_ZN10layer_norm13ln_fwd_kernelINS_13Kernel_traitsIf6__halffS2_fjLj1024ELj1ELj4ELj1ELj16ENS_18Kernel_traits_baseILj1024EfS2_fS2_fjLj128EEEEELb1ELb0ELb0ELb0EEEvNS_9FwdParamsE)
        /*03b0*/ 	.word	0x0000008e


	//----- nvinfo : EIATTR_FRAME_SIZE
	.align		4
.L_166:
        /*03b4*/ 	.byte	0x04, 0x11
        /*03b6*/ 	.short	(.L_168 - .L_167)
	.align		4
.L_167:
        /*03b8*/ 	.word	index@(_ZN10layer_norm13ln_fwd_kernelINS_13Kernel_traitsIf6__halffS2_fjLj1024ELj1ELj4ELj1ELj16ENS_18Kernel_traits_baseILj1024EfS2_fS2_fjLj128EEEEELb1ELb0ELb0ELb0EEEvNS_9FwdParamsE)
        /*03bc*/ 	.word	0x00000000


	//----- nvinfo : EIATTR_REGCOUNT
	.align		4
.L_168:
        /*03c0*/ 	.byte	0x04, 0x2f
        /*03c2*/ 	.short	(.L_170 - .L_169)
	.align		4
.L_169:
        /*03c4*/ 	.word	index@(_ZN10layer_norm13ln_fwd_kernelINS_13Kernel_traitsIf6__halffS2_fjLj1024ELj1ELj4ELj1ELj16ENS_18Kernel_traits_baseILj1024EfS2_fS2_fjLj128EEEEELb0ELb1ELb1ELb1EEEvNS_9FwdParamsE)
        /*03c8*/ 	.word	0x000000a8


	//----- nvinfo : EIATTR_FRAME_SIZE
	.align		4
.L_170:
        /*03cc*/ 	.byte	0x04, 0x11
        /*03ce*/ 	.short	(.L_172 - .L_171)
	.align		4
.L_171:
        /*03d0*/ 	.word	index@(_ZN10layer_norm13ln_fwd_kernelINS_13Kernel_traitsIf6__halffS2_fjLj1024ELj1ELj4ELj1ELj16ENS_18Kernel_traits_baseILj1024EfS2_fS2_fjLj128EEEEELb0ELb1ELb1ELb1EEEvNS_9FwdParamsE)
        /*03d4*/ 	.word	0x00000000


	//----- nvinfo : EIATTR_REGCOUNT
	.align		4
.L_172:
        /*03d8*/ 	.byte	0x04, 0x2f
        /*03da*/ 	.short	(.L_174 - .L_173)
	.align		4
.L_173:
        /*03dc*/ 	.word	index@(_ZN10layer_norm13ln_fwd_kernelINS_13Kernel_traitsIf6__halffS2_fjLj1024ELj1ELj4ELj1ELj16ENS_18Kernel_traits_baseILj1024EfS2_fS2_fjLj128EEEEELb0ELb1ELb1ELb0EEEvNS_9FwdParamsE)
        /*03e0*/ 	.word	0x000000a7


	//----- nvinfo : EIATTR_FRAME_SIZE
	.align		4
.L_174:
        /*03e4*/ 	.byte	0x04, 0x11
        /*03e6*/ 	.short	(.L_176 - .L_175)
	.align		4
.L_175:
        /*03e8*/ 	.word	index@(_ZN10layer_norm13ln_fwd_kernelINS_13Kernel_traitsIf6__halffS2_fjLj1024ELj1ELj4ELj1ELj16ENS_18Kernel_traits_baseILj1024EfS2_fS2_fjLj128EEEEELb0ELb1ELb1ELb0EEEvNS_9FwdParamsE)
        /*03ec*/ 	.word	0x00000000


	//----- nvinfo : EIATTR_REGCOUNT
	.align		4
.L_176:
        /*03f0*/ 	.byte	0x04, 0x2f
        /*03f2*/ 	.short	(.L_178 - .L_177)
	.align		4
.L_177:
        /*03f4*/ 	.word	index@(_ZN10layer_norm13ln_fwd_kernelINS_13Kernel_traitsIf6__halffS2_fjLj1024ELj1ELj4ELj1ELj16ENS_18Kernel_traits_baseILj1024EfS2_fS2_fjLj128EEEEELb0ELb1ELb0ELb1EEEvNS_9FwdParamsE)
        /*03f8*/ 	.word	0x000000a8


	//----- nvinfo : EIATTR_FRAME_SIZE
	.align		4
.L_178:
        /*03fc*/ 	.byte	0x04, 0x11
        /*03fe*/ 	.short	(.L_180 - .L_179)
	.align		4
.L_179:
        /*0400*/ 	.word	index@(_ZN10layer_norm13ln_fwd_kernelINS_13Kernel_traitsIf6__halffS2_fjLj1024ELj1ELj4ELj1ELj16ENS_18Kernel_traits_baseILj1024EfS2_fS2_fjLj128EEEEELb0ELb1ELb0ELb1EEEvNS_9FwdParamsE)
        /*0404*/ 	.word	0x00000000


	//----- nvinfo : EIATTR_REGCOUNT
	.align		4
.L_180:
        /*0408*/ 	.byte	0x04, 0x2f
        /*040a*/ 	.short	(.L_182 - .L_181)
	.align		4
.L_181:
        /*040c*/ 	.word	index@(_ZN10layer_norm13ln_fwd_kernelINS_13Kernel_traitsIf6__halffS2_fjLj1024ELj1ELj4ELj1ELj16ENS_18Kernel_traits_baseILj1024EfS2_fS2_fjLj128EEEEELb0ELb1ELb0ELb0EEEvNS_9FwdParamsE)
        /*0410*/ 	.word	0x000000a0


	//----- nvinfo : EIATTR_FRAME_SIZE
	.align		4
.L_182:
        /*0414*/ 	.byte	0x04, 0x11
        /*0416*/ 	.short	(.L_184 - .L_183)
	.align		4
.L_183:
        /*0418*/ 	.word	index@(_ZN10layer_norm13ln_fwd_kernelINS_13Kernel_traitsIf6__halffS2_fjLj1024ELj1ELj4ELj1ELj16ENS_18Kernel_traits_baseILj1024EfS2_fS2_fjLj128EEEEELb0ELb1ELb0ELb0EEEvNS_9FwdParamsE)
        /*041c*/ 	.word	0x00000000


	//----- nvinfo : EIATTR_REGCOUNT
	.align		4
.L_184:
        /*0420*/ 	.byte	0x04, 0x2f
        /*0422*/ 	.short	(.L_186 - .L_185)
	.align		4
.L_185:
        /*0424*/ 	.word	index@(_ZN10layer_norm13ln_fwd_kernelINS_13Kernel_traitsIf6__halffS2_fjLj1024ELj1ELj4ELj1ELj16ENS_18Kernel_traits_baseILj1024EfS2_fS2_fjLj128EEEEELb0ELb0ELb1ELb1EEEvNS_9FwdParamsE)
        /*0428*/ 	.word	0x00000082


	//----- nvinfo : EIATTR_FRAME_SIZE
	.align		4
.L_186:
        /*042c*/ 	.byte	0x04, 0x11
        /*042e*/ 	.short	(.L_188 - .L_187)
	.align		4
.L_187:
        /*0430*/ 	.word	index@(_ZN10layer_norm13ln_fwd_kernelINS_13Kernel_traitsIf6__halffS2_fjLj1024ELj1ELj4ELj1ELj16ENS_18Kernel_traits_baseILj1024EfS2_fS2_fjLj128EEEEELb0ELb0ELb1ELb1EEEvNS_9FwdParamsE)
        /*0434*/ 	.word	0x00000000


	//----- nvinfo : EIATTR_REGCOUNT
	.align		4
.L_188:
        /*0438*/ 	.byte	0x04, 0x2f
        /*043a*/ 	.short	(.L_190 - .L_189)
	.align		4
.L_189:
        /*043c*/ 	.word	index@(_ZN10layer_norm13ln_fwd_kernelINS_13Kernel_traitsIf6__halffS2_fjLj1024ELj1ELj4ELj1ELj16ENS_18Kernel_traits_baseILj1024EfS2_fS2_fjLj128EEEEELb0ELb0ELb1ELb0EEEvNS_9FwdParamsE)
        /*0440*/ 	.word	0x00000080


	//----- nvinfo : EIATTR_FRAME_SIZE
	.align		4
.L_190:
        /*0444*/ 	.byte	0x04, 0x11
        /*0446*/ 	.short	(.L_192 - .L_191)
	.align		4
.L_191:
        /*0448*/ 	.word	index@(_ZN10layer_norm13ln_fwd_kernelINS_13Kernel_traitsIf6__halffS2_fjLj1024ELj1ELj4ELj1ELj16ENS_18Kernel_traits_baseILj1024EfS2_fS2_fjLj128EEEEELb0ELb0ELb1ELb0EEEvNS_9FwdParamsE)
        /*044c*/ 	.word	0x00000000


	//----- nvinfo : EIATTR_REGCOUNT
	.align		4
.L_192:
        /*0450*/ 	.byte	0x04, 0x2f
        /*0452*/ 	.short	(.L_194 - .L_193)
	.align		4
.L_193:
        /*0454*/ 	.word	index@(_ZN10layer_norm13ln_fwd_kernelINS_13Kernel_traitsIf6__halffS2_fjLj1024ELj1ELj4ELj1ELj16ENS_18Kernel_traits_baseILj1024EfS2_fS2_fjLj128EEEEELb0ELb0ELb0ELb1EEEvNS_9FwdParamsE)
        /*0458*/ 	.word	0x00000080


	//----- nvinfo : EIATTR_FRAME_SIZE
	.align		4
.L_194:
        /*045c*/ 	.byte	0x04, 0x11
        /*045e*/ 	.short	(.L_196 - .L_195)
	.align		4
.L_195:
        /*0460*/ 	.word	index@(_ZN10layer_norm13ln_fwd_kernelINS_13Kernel_traitsIf6__halffS2_fjLj1024ELj1ELj4ELj1ELj16ENS_18Kernel_traits_baseILj1024EfS2_fS2_fjLj128EEEEELb0ELb0ELb0ELb1EEEvNS_9FwdParamsE)
        /*0464*/ 	.word	0x00000000


	//----- nvinfo : EIATTR_REGCOUNT
	.align		4
.L_196:
        /*0468*/ 	.byte	0x04, 0x2f
        /*046a*/ 	.short	(.L_198 - .L_197)
	.align		4
.L_197:
        /*046c*/ 	.word	index@(_ZN10layer_norm13ln_fwd_kernelINS_13Kernel_traitsIf6__halffS2_fjLj1024ELj1ELj4ELj1ELj16ENS_18Kernel_traits_baseILj1024EfS2_fS2_fjLj128EEEEELb0ELb0ELb0ELb0EEEvNS_9FwdParamsE)
        /*0470*/ 	.word	0x00000080


	//----- nvinfo : EIATTR_FRAME_SIZE
	.align		4
.L_198:
        /*0474*/ 	.byte	0x04, 0x11
        /*0476*/ 	.short	(.L_200 - .L_199)
	.align		4
.L_199:
        /*0478*/ 	.word	index@(_ZN10layer_norm13ln_fwd_kernelINS_13Kernel_traitsIf6__halffS2_fjLj1024ELj1ELj4ELj1ELj16ENS_18Kernel_traits_baseILj1024EfS2_fS2_fjLj128EEEEELb0ELb0ELb0ELb0EEEvNS_9FwdParamsE)
        /*047c*/ 	.word	0x00000000


	//----- nvinfo : EIATTR_REGCOUNT
	.align		4
.L_200:
        /*0480*/ 	.byte	0x04, 0x2f
        /*0482*/ 	.short	(.L_202 - .L_201)
	.align		4
.L_201:
        /*0484*/ 	.word	index@(_ZN10layer_norm13ln_fwd_kernelINS_13Kernel_traitsI6__halfS2_fS2_fjLj1024ELj1ELj4ELj1ELj16ENS_18Kernel_traits_baseILj1024ES2_S2_fS2_fjLj128EEEEELb1ELb1ELb1ELb1EEEvNS_9FwdParamsE)
        /*0488*/ 	.word	0x000000a7


	//----- nvinfo : EIATTR_FRAME_SIZE
	.align		4
.L_202:
        /*048c*/ 	.byte	0x04, 0x11
        /*048e*/ 	.short	(.L_204 - .L_203)
	.align		4
.L_203:
        /*0490*/ 	.word	index@(_ZN10layer_norm13ln_fwd_kernelINS_13Kernel_traitsI6__halfS2_fS2_fjLj1024ELj1ELj4ELj1ELj16ENS_18Kernel_traits_baseILj1024ES2_S2_fS2_fjLj128EEEEELb1ELb1ELb1ELb1EEEvNS_9FwdParamsE)
        /*0494*/ 	.word	0x00000000


	//----- nvinfo : EIATTR_REGCOUNT
	.align		4
.L_204:
        /*0498*/ 	.byte	0x04, 0x2f
        /*049a*/ 	.short	(.L_206 - .L_205)
	.align		4
.L_205:
        /*049c*/ 	.word	index@(_ZN10layer_norm13ln_fwd_kernelINS_13Kernel_traitsI6__halfS2_fS2_fjLj1024ELj1ELj4ELj1ELj16ENS_18Kernel_traits_baseILj1024ES2_S2_fS2_fjLj128EEEEELb1ELb1ELb1ELb0EEEvNS_9FwdParamsE)
        /*04a0*/ 	.word	0x000000cf


	//----- nvinfo : EIATTR_FRAME_SIZE
	.align		4
.L_206:
        /*04a4*/ 	.byte	0x04, 0x11
        /*04a6*/ 	.short	(.L_208 - .L_207)
	.align		4
.L_207:
        /*04a8*/ 	.word	index@(_ZN10layer_norm13ln_fwd_kernelINS_13Kernel_traitsI6__halfS2_fS2_fjLj1024ELj1ELj4ELj1ELj16ENS_18Kernel_traits_baseILj1024ES2_S2_fS2_fjLj128EEEEELb1ELb1ELb1ELb0EEEvNS_9FwdParamsE)
        /*04ac*/ 	.word	0x00000000


	//----- nvinfo : EIATTR_REGCOUNT
	.align		4
.L_208:
        /*04b0*/ 	.byte	0x04, 0x2f
        /*04b2*/ 	.short	(.L_210 - .L_209)
	.align		4
.L_209:
        /*04b4*/ 	.word	index@(_ZN10layer_norm13ln_fwd_kernelINS_13Kernel_traitsI6__halfS2_fS2_fjLj1024ELj1ELj4ELj1ELj16ENS_18Kernel_traits_baseILj1024ES2_S2_fS2_fjLj128EEEEELb1ELb1ELb0ELb1EEEvNS_9FwdParamsE)
        /*04b8*/ 	.word	0x000000a1


	//----- nvinfo : EIATTR_FRAME_SIZE
	.align		4
.L_210:
        /*04bc*/ 	.byte	0x04, 0x11
        /*04be*/ 	.short	(.L_212 - .L_211)
	.align		4
.L_211:
        /*04c0*/ 	.word	index@(_ZN10layer_norm13ln_fwd_kernelINS_13Kernel_traitsI6__halfS2_fS2_fjLj1024ELj1ELj4ELj1ELj16ENS_18Kernel_traits_baseILj1024ES2_S2_fS2_fjLj128EEEEELb1ELb1ELb0ELb1EEEvNS_9FwdParamsE)
        /*04c4*/ 	.word	0x00000000


	//----- nvinfo : EIATTR_REGCOUNT
	.align		4
.L_212:
        /*04c8*/ 	.byte	0x04, 0x2f
        /*04ca*/ 	.short	(.L_214 - .L_213)
	.align		4
.L_213:
        /*04cc*/ 	.word	index@(_ZN10layer_norm13ln_fwd_kernelINS_13Kernel_traitsI6__halfS2_fS2_fjLj1024ELj1ELj4ELj1ELj16ENS_18Kernel_traits_baseILj1024ES2_S2_fS2_fjLj128EEEEELb1ELb1ELb0ELb0EEEvNS_9FwdParamsE)
        /*04d0*/ 	.word	0x000000a8


	//----- nvinfo : EIATTR_FRAME_SIZE
	.align		4
.L_214:
        /*04d4*/ 	.byte	0x04, 0x11
        /*04d6*/ 	.short	(.L_216 - .L_215)
	.align		4
.L_215:
        /*04d8*/ 	.word	index@(_ZN10layer_norm13ln_fwd_kernelINS_13Kernel_traitsI6__halfS2_fS2_fjLj1024ELj1ELj4ELj1ELj16ENS_18Kernel_traits_baseILj1024ES2_S2_fS2_fjLj128EEEEELb1ELb1ELb0ELb0EEEvNS_9FwdParamsE)
        /*04dc*/ 	.word	0x00000000


	//----- nvinfo : EIATTR_REGCOUNT
	.align		4
.L_216:
        /*04e0*/ 	.byte	0x04, 0x2f
        /*04e2*/ 	.short	(.L_218 - .L_217)
	.align		4
.L_217:
        /*04e4*/ 	.word	index@(_ZN10layer_norm13ln_fwd_kernelINS_13Kernel_traitsI6__halfS2_fS2_fjLj1024ELj1ELj4ELj1ELj16ENS_18Kernel_traits_baseILj1024ES2_S2_fS2_fjLj128EEEEELb1ELb0ELb1ELb1EEEvNS_9FwdParamsE)
        /*04e8*/ 	.word	0x00000080


	//----- nvinfo : EIATTR_FRAME_SIZE
	.align		4
.L_218:
        /*04ec*/ 	.byte	0x04, 0x11
        /*04ee*/ 	.short	(.L_220 - .L_219)
	.align		4
.L_219:
        /*04f0*/ 	.word	index@(_ZN10layer_norm13ln_fwd_kernelINS_13Kernel_traitsI6__halfS2_fS2_fjLj1024ELj1ELj4ELj1ELj16ENS_18Kernel_traits_baseILj1024ES2_S2_fS2_fjLj128EEEEELb1ELb0ELb1ELb1EEEvNS_9FwdParamsE)
        /*04f4*/ 	.word	0x00000000


	//----- nvinfo : EIATTR_REGCOUNT
	.align		4
.L_220:
        /*04f8*/ 	.byte	0x04, 0x2f
        /*04fa*/ 	.short	(.L_222 - .L_221)
	.align		4
.L_221:
        /*04fc*/ 	.word	index@(_ZN10layer_norm13ln_fwd_kernelINS_13Kernel_traitsI6__halfS2_fS2_fjLj1024ELj1ELj4ELj1ELj16ENS_18Kernel_traits_baseILj1024ES2_S2_fS2_fjLj128EEEEELb1ELb0ELb1ELb0EEEvNS_9FwdParamsE)
        /*0500*/ 	.word	0x00000099


	//----- nvinfo : EIATTR_FRAME_SIZE
	.align		4
.L_222:
        /*0504*/ 	.byte	0x04, 0x11
        /*0506*/ 	.short	(.L_224 - .L_223)
	.align		4
.L_223:
        /*0508*/ 	.word	index@(_ZN10layer_norm13ln_fwd_kernelINS_13Kernel_traitsI6__halfS2_fS2_fjLj1024ELj1ELj4ELj1ELj16ENS_18Kernel_traits_baseILj1024ES2_S2_fS2_fjLj128EEEEELb1ELb0ELb1ELb0EEEvNS_9FwdParamsE)
        /*050c*/ 	.word	0x00000000


	//----- nvinfo : EIATTR_REGCOUNT
	.align		4
.L_224:
        /*0510*/ 	.byte	0x04, 0x2f
        /*0512*/ 	.short	(.L_226 - .L_225)
	.align		4
.L_225:
        /*0514*/ 	.word	index@(_ZN10layer_norm13ln_fwd_kernelINS_13Kernel_traitsI6__halfS2_fS2_fjLj1024ELj1ELj4ELj1ELj16ENS_18Kernel_traits_baseILj1024ES2_S2_fS2_fjLj128EEEEELb1ELb0ELb0ELb1EEEvNS_9FwdParamsE)
        /*0518*/ 	.word	0x000000a7


	//----- nvinfo : EIATTR_FRAME_SIZE
	.align		4
.L_226:
        /*051c*/ 	.byte	0x04, 0x11
        /*051e*/ 	.short	(.L_228 - .L_227)
	.align		4
.L_227:
        /*0520*/ 	.word	index@(_ZN10layer_norm13ln_fwd_kernelINS_13Kernel_traitsI6__halfS2_fS2_fjLj1024ELj1ELj4ELj1ELj16ENS_18Kernel_traits_baseILj1024ES2_S2_fS2_fjLj128EEEEELb1ELb0ELb0ELb1EEEvNS_9FwdParamsE)
        /*0524*/ 	.word	0x00000000


	//----- nvinfo : EIATTR_REGCOUNT
	.align		4
.L_228:
        /*0528*/ 	.byte	0x04, 0x2f
        /*052a*/ 	.short	(.L_230 - .L_229)
	.align		4
.L_229:
        /*052c*/ 	.word	index@(_ZN10layer_norm13ln_fwd_kernelINS_13Kernel_traitsI6__halfS2_fS2_fjLj1024ELj1ELj4ELj1ELj16ENS_18Kernel_traits_baseILj1024ES2_S2_fS2_fjLj128EEEEELb1ELb0ELb0ELb0EEEvNS_9FwdParamsE)
        /*0530*/ 	.word	0x0000008d


	//----- nvinfo : EIATTR_FRAME_SIZE
	.align		4
.L_230:
        /*0534*/ 	.byte	0x04, 0x11
        /*0536*/ 	.short	(.L_232 - .L_231)
	.align		4
.L_231:
        /*0538*/ 	.word	index@(_ZN10layer_norm13ln_fwd_kernelINS_13Kernel_traitsI6__halfS2_fS2_fjLj1024ELj1ELj4ELj1ELj16ENS_18Kernel_traits_baseILj1024ES2_S2_fS2_fjLj128EEEEELb1ELb0ELb0ELb0EEEvNS_9FwdParamsE)
        /*053c*/ 	.word	0x00000000


	//----- nvinfo : EIATTR_REGCOUNT
	.align		4
.L_232:
        /*0540*/ 	.byte	0x04, 0x2f
        /*0542*/ 	.short	(.L_234 - .L_233)
	.align		4
.L_233:
        /*0544*/ 	.word	index@(_ZN10layer_norm13ln_fwd_kernelINS_13Kernel_traitsI6__halfS2_fS2_fjLj1024ELj1ELj4ELj1ELj16ENS_18Kernel_traits_baseILj1024ES2_S2_fS2_fjLj128EEEEELb0ELb1ELb1ELb1EEEvNS_9FwdParamsE)
        /*0548*/ 	.word	0x000000a7


	//----- nvinfo : EIATTR_FRAME_SIZE
	.align		4
.L_234:
        /*054c*/ 	.byte	0x04, 0x11
        /*054e*/ 	.short	(.L_236 - .L_235)
	.align		4
.L_235:
        /*0550*/ 	.word	index@(_ZN10layer_norm13ln_fwd_kernelINS_13Kernel_traitsI6__halfS2_fS2_fjLj1024ELj1ELj4ELj1ELj16ENS_18Kernel_traits_baseILj1024ES2_S2_fS2_fjLj128EEEEELb0ELb1ELb1ELb1EEEvNS_9FwdParamsE)
        /*0554*/ 	.word	0x00000000


	//----- nvinfo : EIATTR_REGCOUNT
	.align		4
.L_236:
        /*0558*/ 	.byte	0x04, 0x2f
        /*055a*/ 	.short	(.L_238 - .L_237)
	.align		4
.L_237:
        /*055c*/ 	.word	index@(_ZN10layer_norm13ln_fwd_kernelINS_13Kernel_traitsI6__halfS2_fS2_fjLj1024ELj1ELj4ELj1ELj16ENS_18Kernel_traits_baseILj1024ES2_S2_fS2_fjLj128EEEEELb0ELb1ELb1ELb0EEEvNS_9FwdParamsE)
        /*0560*/ 	.word	0x000000a7


	//----- nvinfo : EIATTR_FRAME_SIZE
	.align		4
.L_238:
        /*0564*/ 	.byte	0x04, 0x11
        /*0566*/ 	.short	(.L_240 - .L_239)
	.align		4
.L_239:
        /*0568*/ 	.word	index@(_ZN10layer_norm13ln_fwd_kernelINS_13Kernel_traitsI6__halfS2_fS2_fjLj1024ELj1ELj4ELj1ELj16ENS_18Kernel_traits_baseILj1024ES2_S2_fS2_fjLj128EEEEELb0ELb1ELb1ELb0EEEvNS_9FwdParamsE)
        /*056c*/ 	.word	0x00000000


	//----- nvinfo : EIATTR_REGCOUNT
	.align		4
.L_240:
        /*0570*/ 	.byte	0x04, 0x2f
        /*0572*/ 	.short	(.L_242 - .L_241)
	.align		4
.L_241:
        /*0574*/ 	.word	index@(_ZN10layer_norm13ln_fwd_kernelINS_13Kernel_traitsI6__halfS2_fS2_fjLj1024ELj1ELj4ELj1ELj16ENS_18Kernel_traits_baseILj1024ES2_S2_fS2_fjLj128EEEEELb0ELb1ELb0ELb1EEEvNS_9FwdParamsE)
        /*0578*/ 	.word	0x0000009c


	//----- nvinfo : EIATTR_FRAME_SIZE
	.align		4
.L_242:
        /*057c*/ 	.byte	0x04, 0x11
        /*057e*/ 	.short	(.L_244 - .L_243)
	.align		4
.L_243:
        /*0580*/ 	.word	index@(_ZN10layer_norm13ln_fwd_kernelINS_13Kernel_traitsI6__halfS2_fS2_fjLj1024ELj1ELj4ELj1ELj16ENS_18Kernel_traits_baseILj1024ES2_S2_fS2_fjLj128EEEEELb0ELb1ELb0ELb1EEEvNS_9FwdParamsE)
        /*0584*/ 	.word	0x00000000


	//----- nvinfo : EIATTR_REGCOUNT
	.align		4
.L_244:
        /*0588*/ 	.byte	0x04, 0x2f
        /*058a*/ 	.short	(.L_246 - .L_245)
	.align		4
.L_245:
        /*058c*/ 	.word	index@(_ZN10layer_norm13ln_fwd_kernelINS_13Kernel_traitsI6__halfS2_fS2_fjLj1024ELj1ELj4ELj1ELj16ENS_18Kernel_traits_baseILj1024ES2_S2_fS2_fjLj128EEEEELb0ELb1ELb0ELb0EEEvNS_9FwdParamsE)
        /*0590*/ 	.word	0x0000009f


	//----- nvinfo : EIATTR_FRAME_SIZE
	.align		4
.L_246:
        /*0594*/ 	.byte	0x04, 0x11
        /*0596*/ 	.short	(.L_248 - .L_247)
	.align		4
.L_247:
        /*0598*/ 	.word	index@(_ZN10layer_norm13ln_fwd_kernelINS_13Kernel_traitsI6__halfS2_fS2_fjLj1024ELj1ELj4ELj1ELj16ENS_18Kernel_traits_baseILj1024ES2_S2_fS2_fjLj128EEEEELb0ELb1ELb0ELb0EEEvNS_9FwdParamsE)
        /*059c*/ 	.word	0x00000000


	//----- nvinfo : EIATTR_REGCOUNT
	.align		4
.L_248:
        /*05a0*/ 	.byte	0x04, 0x2f
        /*05a2*/ 	.short	(.L_250 - .L_249)
	.align		4
.L_249:
        /*05a4*/ 	.word	index@(_ZN10layer_norm13ln_fwd_kernelINS_13Kernel_traitsI6__halfS2_fS2_fjLj1024ELj1ELj4ELj1ELj16ENS_18Kernel_traits_baseILj1024ES2_S2_fS2_fjLj128EEEEELb0ELb0ELb1ELb1EEEvNS_9FwdParamsE)
        /*05a8*/ 	.word	0x0000007f


	//----- nvinfo : EIATTR_FRAME_SIZE
	.align		4
.L_250:
        /*05ac*/ 	.byte	0x04, 0x11
        /*05ae*/ 	.short	(.L_252 - .L_251)
	.align		4
.L_251:
        /*05b0*/ 	.word	index@(_ZN10layer_norm13ln_fwd_kernelINS_13Kernel_traitsI6__halfS2_fS2_fjLj1024ELj1ELj4ELj1ELj16ENS_18Kernel_traits_baseILj1024ES2_S2_fS2_fjLj128EEEEELb0ELb0ELb1ELb1EEEvNS_9FwdParamsE)
        /*05b4*/ 	.word	0x00000000


	//----- nvinfo : EIATTR_REGCOUNT
	.align		4
.L_252:
        /*05b8*/ 	.byte	0x04, 0x2f
        /*05ba*/ 	.short	(.L_254 - .L_253)
	.align		4
.L_253:
        /*05bc*/ 	.word	index@(_ZN10layer_norm13ln_fwd_kernelINS_13Kernel_traitsI6__halfS2_fS2_fjLj1024ELj1ELj4ELj1ELj16ENS_18Kernel_traits_baseILj1024ES2_S2_fS2_fjLj128EEEEELb0ELb0ELb1ELb0EEEvNS_9FwdParamsE)
        /*05c0*/ 	.word	0x00000080


	//----- nvinfo : EIATTR_FRAME_SIZE
	.align		4
.L_254:
        /*05c4*/ 	.byte	0x04, 0x11
        /*05c6*/ 	.short	(.L_256 - .L_255)
	.align		4
.L_255:
        /*05c8*/ 	.word	index@(_ZN10layer_norm13ln_fwd_kernelINS_13Kernel_traitsI6__halfS2_fS2_fjLj1024ELj1ELj4ELj1ELj16ENS_18Kernel_traits_baseILj1024ES2_S2_fS2_fjLj128EEEEELb0ELb0ELb1ELb0EEEvNS_9FwdParamsE)
        /*05cc*/ 	.word	0x00000000


	//----- nvinfo : EIATTR_REGCOUNT
	.align		4
.L_256:
        /*05d0*/ 	.byte	0x04, 0x2f
        /*05d2*/ 	.short	(.L_258 - .L_257)
	.align		4
.L_257:
        /*05d4*/ 	.word	index@(_ZN10layer_norm13ln_fwd_kernelINS_13Kernel_traitsI6__halfS2_fS2_fjLj1024ELj1ELj4ELj1ELj16ENS_18Kernel_traits_baseILj1024ES2_S2_fS2_fjLj128EEEEELb0ELb0ELb0ELb1EEEvNS_9FwdParamsE)
        /*05d8*/ 	.word	0x0000007f


	//----- nvinfo : EIATTR_FRAME_SIZE
	.align		4
.L_258:
        /*05dc*/ 	.byte	0x04, 0x11
        /*05de*/ 	.short	(.L_260 - .L_259)
	.align		4
.L_259:
        /*05e0*/ 	.word	index@(_ZN10layer_norm13ln_fwd_kernelINS_13Kernel_traitsI6__halfS2_fS2_fjLj1024ELj1ELj4ELj1ELj16ENS_18Kernel_traits_baseILj1024ES2_S2_fS2_fjLj128EEEEELb0ELb0ELb0ELb1EEEvNS_9FwdParamsE)
        /*05e4*/ 	.word	0x00000000


	//----- nvinfo : EIATTR_REGCOUNT
	.align		4
.L_260:
        /*05e8*/ 	.byte	0x04, 0x2f
        /*05ea*/ 	.short	(.L_262 - .L_261)
	.align		4
.L_261:
        /*05ec*/ 	.word	index@(_ZN10layer_norm13ln_fwd_kernelINS_13Kernel_traitsI6__halfS2_fS2_fjLj1024ELj1ELj4ELj1ELj16ENS_18Kernel_traits_baseILj1024ES2_S2_fS2_fjLj128EEEEELb0ELb0ELb0ELb0EEEvNS_9FwdParamsE)
        /*05f0*/ 	.word	0x0000007f


	//----- nvinfo : EIATTR_FRAME_SIZE
	.align		4
.L_262:
        /*05f4*/ 	.byte	0x04, 0x11
        /*05f6*/ 	.short	(.L_264 - .L_263)
	.align		4
.L_263:
        /*05f8*/ 	.word	index@(_ZN10layer_norm13ln_fwd_kernelINS_13Kernel_traitsI6__halfS2_fS2_fjLj1024ELj1ELj4ELj1ELj16ENS_18Kernel_traits_baseILj1024ES2_S2_fS2_fjLj128EEEEELb0ELb0ELb0ELb0EEEvNS_9FwdParamsE)
        /*05fc*/ 	.word	0x00000000


	//----- nvinfo : EIATTR_REGCOUNT
	.align		4
.L_264:
        /*0600*/ 	.byte	0x04, 0x2f
        /*0602*/ 	.short	(.L_266 - .L_265)
	.align		4
.L_265:
        /*0604*/ 	.word	index@(_ZN10layer_norm13ln_fwd_kernelINS_13Kernel_traitsIf6__halfS2_S2_fjLj1024ELj1ELj4ELj1ELj16ENS_18Kernel_traits_baseILj1024EfS2_S2_S2_fjLj128EEEEELb1ELb1ELb1ELb1EEEvNS_9FwdParamsE)
        /*0608*/ 	.word	0x000000b0


	//----- nvinfo : EIATTR_FRAME_SIZE
	.align		4
.L_266:
        /*060c*/ 	.byte	0x04, 0x11
        /*060e*/ 	.short	(.L_268 - .L_267)
	.align		4
.L_267:
        /*0610*/ 	.word	index@(_ZN10layer_norm13ln_fwd_kernelINS_13Kernel_traitsIf6__halfS2_S2_fjLj1024ELj1ELj4ELj1ELj16ENS_18Kernel_traits_baseILj1024EfS2_S2_S2_fjLj128EEEEELb1ELb1ELb1ELb1EEEvNS_9FwdParamsE)
        /*0614*/ 	.word	0x00000000


	//----- nvinfo : EIATTR_REGCOUNT
	.align		4
.L_268:
        /*0618*/ 	.byte	0x04, 0x2f
        /*061a*/ 	.short	(.L_270 - .L_269)
	.align		4
.L_269:
        /*061c*/ 	.word	index@(_ZN10layer_norm13ln_fwd_kernelINS_13Kernel_traitsIf6__halfS2_S2_fjLj1024ELj1ELj4ELj1ELj16ENS_18Kernel_traits_baseILj1024EfS2_S2_S2_fjLj128EEEEELb1ELb1ELb1ELb0EEEvNS_9FwdParamsE)
        /*0620*/ 	.word	0x000000cb


	//----- nvinfo : EIATTR_FRAME_SIZE
	.align		4
.L_270:
        /*0624*/ 	.byte	0x04, 0x11
        /*0626*/ 	.short	(.L_272 - .L_271)
	.align		4
.L_271:
        /*0628*/ 	.word	index@(_ZN10layer_norm13ln_fwd_kernelINS_13Kernel_traitsIf6__halfS2_S2_fjLj1024ELj1ELj4ELj1ELj16ENS_18Kernel_traits_baseILj1024EfS2_S2_S2_fjLj128EEEEELb1ELb1ELb1ELb0EEEvNS_9FwdParamsE)
        /*062c*/ 	.word	0x00000000


	//----- nvinfo : EIATTR_REGCOUNT
	.align		4
.L_272:
        /*0630*/ 	.byte	0x04, 0x2f
        /*0632*/ 	.short	(.L_274 - .L_273)
	.align		4
.L_273:
        /*0634*/ 	.word	index@(_ZN10layer_norm13ln_fwd_kernelINS_13Kernel_traitsIf6__halfS2_S2_fjLj1024ELj1ELj4ELj1ELj16ENS_18Kernel_traits_baseILj1024EfS2_S2_S2_fjLj128EEEEELb1ELb1ELb0ELb1EEEvNS_9FwdParamsE)
        /*0638*/ 	.word	0x000000a7


	//----- nvinfo : EIATTR_FRAME_SIZE
	.align		4
.L_274:
        /*063c*/ 	.byte	0x04, 0x11
        /*063e*/ 	.short	(.L_276 - .L_275)
	.align		4
.L_275:
        /*0640*/ 	.word	index@(_ZN10layer_norm13ln_fwd_kernelINS_13Kernel_traitsIf6__halfS2_S2_fjLj1024ELj1ELj4ELj1ELj16ENS_18Kernel_traits_baseILj1024EfS2_S2_S2_fjLj128EEEEELb1ELb1ELb0ELb1EEEvNS_9FwdParamsE)
        /*0644*/ 	.word	0x00000000


	//----- nvinfo : EIATTR_REGCOUNT
	.align		4
.L_276:
        /*0648*/ 	.byte	0x04, 0x2f
        /*064a*/ 	.short	(.L_278 - .L_277)
	.align		4
.L_277:
        /*064c*/ 	.word	index@(_ZN10layer_norm13ln_fwd_kernelINS_13Kernel_traitsIf6__halfS2_S2_fjLj1024ELj1ELj4ELj1ELj16ENS_18Kernel_traits_baseILj1024EfS2_S2_S2_fjLj128EEEEELb1ELb1ELb0ELb0EEEvNS_9FwdParamsE)
        /*0650*/ 	.word	0x000000a7


	//----- nvinfo : EIATTR_FRAME_SIZE
	.align		4
.L_278:
        /*0654*/ 	.byte	0x04, 0x11
        /*0656*/ 	.short	(.L_280 - .L_279)
	.align		4
.L_279:
        /*0658*/ 	.word	index@(_ZN10layer_norm13ln_fwd_kernelINS_13Kernel_traitsIf6__halfS2_S2_fjLj1024ELj1ELj4ELj1ELj16ENS_18Kernel_traits_baseILj1024EfS2_S2_S2_fjLj128EEEEELb1ELb1ELb0ELb0EEEvNS_9FwdParamsE)
        /*065c*/ 	.word	0x00000000


	//----- nvinfo : EIATTR_REGCOUNT
	.align		4
.L_280:
        /*0660*/ 	.byte	0x04, 0x2f
        /*0662*/ 	.short	(.L_282 - .L_281)
	.align		4
.L_281:
        /*0664*/ 	.word	index@(_ZN10layer_norm13ln_fwd_kernelINS_13Kernel_traitsIf6__halfS2_S2_fjLj1024ELj1ELj4ELj1ELj16ENS_18Kernel_traits_baseILj1024EfS2_S2_S2_fjLj128EEEEELb1ELb0ELb1ELb1EEEvNS_9FwdParamsE)
        /*0668*/ 	.word	0x000000a7


	//----- nvinfo : EIATTR_FRAME_SIZE
	.align		4
.L_282:
        /*066c*/ 	.byte	0x04, 0x11
        /*066e*/ 	.short	(.L_284 - .L_283)
	.align		4
.L_283:
        /*0670*/ 	.word	index@(_ZN10layer_norm13ln_fwd_kernelINS_13Kernel_traitsIf6__halfS2_S2_fjLj1024ELj1ELj4ELj1ELj16ENS_18Kernel_traits_baseILj1024EfS2_S2_S2_fjLj128EEEEELb1ELb0ELb1ELb1EEEvNS_9FwdParamsE)
        /*0674*/ 	.word	0x00000000


	//----- nvinfo : EIATTR_REGCOUNT
	.align		4
.L_284:
        /*0678*/ 	.byte	0x04, 0x2f
        /*067a*/ 	.short	(.L_286 - .L_285)
	.align		4
.L_285:
        /*067c*/ 	.word	index@(_ZN10layer_norm13ln_fwd_kernelINS_13Kernel_traitsIf6__halfS2_S2_fjLj1024ELj1ELj4ELj1ELj16ENS_18Kernel_traits_baseILj1024EfS2_S2_S2_fjLj128EEEEELb1ELb0ELb1ELb0EEEvNS_9FwdParamsE)
        /*0680*/ 	.word	0x00000095


	//----- nvinfo : EIATTR_FRAME_SIZE
	.align		4
.L_286:
        /*0684*/ 	.byte	0x04, 0x11
        /*0686*/ 	.short	(.L_288 - .L_287)
	.align		4
.L_287:
        /*0688*/ 	.word	index@(_ZN10layer_norm13ln_fwd_kernelINS_13Kernel_traitsIf6__halfS2_S2_fjLj1024ELj1ELj4ELj1ELj16ENS_18Kernel_traits_baseILj1024EfS2_S2_S2_fjLj128EEEEELb1ELb0ELb1ELb0EEEvNS_9FwdParamsE)
        /*068c*/ 	.word	0x00000000


	//----- nvinfo : EIATTR_REGCOUNT
	.align		4
.L_288:
        /*0690*/ 	.byte	0x04, 0x2f
        /*0692*/ 	.short	(.L_290 - .L_289)
	.align		4
.L_289:
        /*0694*/ 	.word	index@(_ZN10layer_norm13ln_fwd_kernelINS_13Kernel_traitsIf6__halfS2_S2_fjLj1024ELj1ELj4ELj1ELj16ENS_18Kernel_traits_baseILj1024EfS2_S2_S2_fjLj128EEEEELb1ELb0ELb0ELb1EEEvNS_9FwdParamsE)
        /*0698*/ 	.word	0x000000a5


	//----- nvinfo : EIATTR_FRAME_SIZE
	.align		4
.L_290:
        /*069c*/ 	.byte	0x04, 0x11
        /*069e*/ 	.short	(.L_292 - .L_291)
	.align		4
.L_291:
        /*06a0*/ 	.word	index@(_ZN10layer_norm13ln_fwd_kernelINS_13Kernel_traitsIf6__halfS2_S2_fjLj1024ELj1ELj4ELj1ELj16ENS_18Kernel_traits_baseILj1024EfS2_S2_S2_fjLj128EEEEELb1ELb0ELb0ELb1EEEvNS_9FwdParamsE)
        /*06a4*/ 	.word	0x00000000


	//----- nvinfo : EIATTR_REGCOUNT
	.align		4
.L_292:
        /*06a8*/ 	.byte	0x04, 0x2f
        /*06aa*/ 	.short	(.L_294 - .L_293)
	.align		4
.L_293:
        /*06ac*/ 	.word	index@(_ZN10layer_norm13ln_fwd_kernelINS_13Kernel_traitsIf6__halfS2_S2_fjLj1024ELj1ELj4ELj1ELj16ENS_18Kernel_traits_baseILj1024EfS2_S2_S2_fjLj128EEEEELb1ELb0ELb0ELb0EEEvNS_9FwdParamsE)
        /*06b0*/ 	.word	0x00000088


	//----- nvinfo : EIATTR_FRAME_SIZE
	.align		4
.L_294:
        /*06b4*/ 	.byte	0x04, 0x11
        /*06b6*/ 	.short	(.L_296 - .L_295)
	.align		4
.L_295:
        /*06b8*/ 	.word	index@(_ZN10layer_norm13ln_fwd_kernelINS_13Kernel_traitsIf6__halfS2_S2_fjLj1024ELj1ELj4ELj1ELj16ENS_18Kernel_traits_baseILj1024EfS2_S2_S2_fjLj128EEEEELb1ELb0ELb0ELb0EEEvNS_9FwdParamsE)
        /*06bc*/ 	.word	0x00000000


	//----- nvinfo : EIATTR_REGCOUNT
	.align		4
.L_296:
        /*06c0*/ 	.byte	0x04, 0x2f
        /*06c2*/ 	.short	(.L_298 - .L_297)
	.align		4
.L_297:
        /*06c4*/ 	.word	index@(_ZN10layer_norm13ln_fwd_kernelINS_13Kernel_traitsIf6__halfS2_S2_fjLj1024ELj1ELj4ELj1ELj16ENS_18Kernel_traits_baseILj1024EfS2_S2_S2_fjLj128EEEEELb0ELb1ELb1ELb1EEEvNS_9FwdParamsE)
        /*06c8*/ 	.word	0x000000a7


	//----- nvinfo : EIATTR_FRAME_SIZE
	.align		4
.L_298:
        /*06cc*/ 	.byte	0x04, 0x11
        /*06ce*/ 	.short	(.L_300 - .L_299)
	.align		4
.L_299:
        /*06d0*/ 	.word	index@(_ZN10layer_norm13ln_fwd_kernelINS_13Kernel_traitsIf6__halfS2_S2_fjLj1024ELj1ELj4ELj1ELj16ENS_18Kernel_traits_baseILj1024EfS2_S2_S2_fjLj128EEEEELb0ELb1ELb1ELb1EEEvNS_9FwdParamsE)
        /*06d4*/ 	.word	0x00000000


	//----- nvinfo : EIATTR_REGCOUNT
	.align		4
.L_300:
        /*06d8*/ 	.byte	0x04, 0x2f
        /*06da*/ 	.short	(.L_302 - .L_301)
	.align		4
.L_301:
        /*06dc*/ 	.word	index@(_ZN10layer_norm13ln_fwd_kernelINS_13Kernel_traitsIf6__halfS2_S2_fjLj1024ELj1ELj4ELj1ELj16ENS_18Kernel_traits_baseILj1024EfS2_S2_S2_fjLj128EEEEELb0ELb1ELb1ELb0EEEvNS_9FwdParamsE)
        /*06e0*/ 	.word	0x000000a3


	//----- nvinfo : EIATTR_FRAME_SIZE
	.align		4
.L_302:
        /*06e4*/ 	.byte	0x04, 0x11
        /*06e6*/ 	.short	(.L_304 - .L_303)
	.align		4
.L_303:
        /*06e8*/ 	.word	index@(_ZN10layer_norm13ln_fwd_kernelINS_13Kernel_traitsIf6__halfS2_S2_fjLj1024ELj1ELj4ELj1ELj16ENS_18Kernel_traits_baseILj1024EfS2_S2_S2_fjLj128EEEEELb0ELb1ELb1ELb0EEEvNS_9FwdParamsE)
        /*06ec*/ 	.word	0x00000000


	//----- nvinfo : EIATTR_REGCOUNT
	.align		4
.L_304:
        /*06f0*/ 	.byte	0x04, 0x2f
        /*06f2*/ 	.short	(.L_306 - .L_305)
	.align		4
.L_305:
        /*06f4*/ 	.word	index@(_ZN10layer_norm13ln_fwd_kernelINS_13Kernel_traitsIf6__halfS2_S2_fjLj1024ELj1ELj4ELj1ELj16ENS_18Kernel_traits_baseILj1024EfS2_S2_S2_fjLj128EEEEELb0ELb1ELb0ELb1EEEvNS_9FwdParamsE)
        /*06f8*/ 	.word	0x000000a7


	//----- nvinfo : EIATTR_FRAME_SIZE
	.align		4
.L_306:
        /*06fc*/ 	.byte	0x04, 0x11
        /*06fe*/ 	.short	(.L_308 - .L_307)
	.align		4
.L_307:
        /*0700*/ 	.word	index@(_ZN10layer_norm13ln_fwd_kernelINS_13Kernel_traitsIf6__halfS2_S2_fjLj1024ELj1ELj4ELj1ELj16ENS_18Kernel_traits_baseILj1024EfS2_S2_S2_fjLj128EEEEELb0ELb1ELb0ELb1EEEvNS_9FwdParamsE)
        /*0704*/ 	.word	0x00000000


	//----- nvinfo : EIATTR_REGCOUNT
	.align		4
.L_308:
        /*0708*/ 	.byte	0x04, 0x2f
        /*070a*/ 	.short	(.L_310 - .L_309)
	.align		4
.L_309:
        /*070c*/ 	.word	index@(_ZN10layer_norm13ln_fwd_kernelINS_13Kernel_traitsIf6__halfS2_S2_fjLj1024ELj1ELj4ELj1ELj16ENS_18Kernel_traits_baseILj1024EfS2_S2_S2_fjLj128EEEEELb0ELb1ELb0ELb0EEEvNS_9FwdParamsE)
        /*0710*/ 	.word	0x0000009e


	//----- nvinfo : EIATTR_FRAME_SIZE
	.align		4
.L_310:
        /*0714*/ 	.byte	0x04, 0x11
        /*0716*/ 	.short	(.L_312 - .L_311)
	.align		4
.L_311:
        /*0718*/ 	.word	index@(_ZN10layer_norm13ln_fwd_kernelINS_13Kernel_traitsIf6__halfS2_S2_fjLj1024ELj1ELj4ELj1ELj16ENS_18Kernel_traits_baseILj1024EfS2_S2_S2_fjLj128EEEEELb0ELb1ELb0ELb0EEEvNS_9FwdParamsE)
        /*071c*/ 	.word	0x00000000


	//----- nvinfo : EIATTR_REGCOUNT
	.align		4
.L_312:
        /*0720*/ 	.byte	0x04, 0x2f
        /*0722*/ 	.short	(.L_314 - .L_313)
	.align		4
.L_313:
        /*0724*/ 	.word	index@(_ZN10layer_norm13ln_fwd_kernelINS_13Kernel_traitsIf6__halfS2_S2_fjLj1024ELj1ELj4ELj1ELj16ENS_18Kernel_traits_baseILj1024EfS2_S2_S2_fjLj128EEEEELb0ELb0ELb1ELb1EEEvNS_9FwdParamsE)
        /*0728*/ 	.word	0x0000007f


	//----- nvinfo : EIATTR_FRAME_SIZE
	.align		4
.L_314:
        /*072c*/ 	.byte	0x04, 0x11
        /*072e*/ 	.short	(.L_316 - .L_315)
	.align		4
.L_315:
        /*0730*/ 	.word	index@(_ZN10layer_norm13ln_fwd_kernelINS_13Kernel_traitsIf6__halfS2_S2_fjLj1024ELj1ELj4ELj1ELj16ENS_18Kernel_traits_baseILj1024EfS2_S2_S2_fjLj128EEEEELb0ELb0ELb1ELb1EEEvNS_9FwdParamsE)
        /*0734*/ 	.word	0x00000000


	//----- nvinfo : EIATTR_REGCOUNT
	.align		4
.L_316:
        /*0738*/ 	.byte	0x04, 0x2f
        /*073a*/ 	.short	(.L_318 - .L_317)
	.align		4
.L_317:
        /*073c*/ 	.word	index@(_ZN10layer_norm13ln_fwd_kernelINS_13Kernel_traitsIf6__halfS2_S2_fjLj1024ELj1ELj4ELj1ELj16ENS_18Kernel_traits_baseILj1024EfS2_S2_S2_fjLj128EEEEELb0ELb0ELb1ELb0EEEvNS_9FwdParamsE)
        /*0740*/ 	.word	0x00000080


	//----- nvinfo : EIATTR_FRAME_SIZE
	.align		4
.L_318:
        /*0744*/ 	.byte	0x04, 0x11
        /*0746*/ 	.short	(.L_320 - .L_319)
	.align		4
.L_319:
        /*0748*/ 	.word	index@(_ZN10layer_norm13ln_fwd_kernelINS_13Kernel_traitsIf6__halfS2_S2_fjLj1024ELj1ELj4ELj1ELj16ENS_18Kernel_traits_baseILj1024EfS2_S2_S2_fjLj128EEEEELb0ELb0ELb1ELb0EEEvNS_9FwdParamsE)
        /*074c*/ 	.word	0x00000000


	//----- nvinfo : EIATTR_REGCOUNT
	.align		4
.L_320:
        /*0750*/ 	.byte	0x04, 0x2f
        /*0752*/ 	.short	(.L_322 - .L_321)
	.align		4
.L_321:
        /*0754*/ 	.word	index@(_ZN10layer_norm13ln_fwd_kernelINS_13Kernel_traitsIf6__halfS2_S2_fjLj1024ELj1ELj4ELj1ELj16ENS_18Kernel_traits_baseILj1024EfS2_S2_S2_fjLj128EEEEELb0ELb0ELb0ELb1EEEvNS_9FwdParamsE)
        /*0758*/ 	.word	0x0000007f


	//----- nvinfo : EIATTR_FRAME_SIZE
	.align		4
.L_322:
        /*075c*/ 	.byte	0x04, 0x11
        /*075e*/ 	.short	(.L_324 - .L_323)
	.align		4
.L_323:
        /*0760*/ 	.word	index@(_ZN10layer_norm13ln_fwd_kernelINS_13Kernel_traitsIf6__halfS2_S2_fjLj1024ELj1ELj4ELj1ELj16ENS_18Kernel_traits_baseILj1024EfS2_S2_S2_fjLj128EEEEELb0ELb0ELb0ELb1EEEvNS_9FwdParamsE)
        /*0764*/ 	.word	0x00000000


	//----- nvinfo : EIATTR_REGCOUNT
	.align		4
.L_324:
        /*0768*/ 	.byte	0x04, 0x2f
        /*076a*/ 	.short	(.L_326 - .L_325)
	.align		4
.L_325:
        /*076c*/ 	.word	index@(_ZN10layer_norm13ln_fwd_kernelINS_13Kernel_traitsIf6__halfS2_S2_fjLj1024ELj1ELj4ELj1ELj16ENS_18Kernel_traits_baseILj1024EfS2_S2_S2_fjLj128EEEEELb0ELb0ELb0ELb0EEEvNS_9FwdParamsE)
        /*0770*/ 	.word	0x00000080


	//----- nvinfo : EIATTR_FRAME_SIZE
	.align		4
.L_326:
        /*0774*/ 	.byte	0x04, 0x11
        /*0776*/ 	.short	(.L_328 - .L_327)
	.align		4
.L_327:
        /*0778*/ 	.word	index@(_ZN10layer_norm13ln_fwd_kernelINS_13Kernel_traitsIf6__halfS2_S2_fjLj1024ELj1ELj4ELj1ELj16ENS_18Kernel_traits_baseILj1024EfS2_S2_S2_fjLj128EEEEELb0ELb0ELb0ELb0EEEvNS_9FwdParamsE)
        /*077c*/ 	.word	0x00000000


	//----- nvinfo : EIATTR_REGCOUNT
	.align		4
.L_328:
        /*0780*/ 	.byte	0x04, 0x2f
        /*0782*/ 	.short	(.L_330 - .L_329)
	.align		4
.L_329:
        /*0784*/ 	.word	index@(_ZN10layer_norm13ln_fwd_kernelINS_13Kernel_traitsIf13__nv_bfloat16fS2_fjLj1024ELj1ELj4ELj1ELj16ENS_18Kernel_traits_baseILj1024EfS2_fS2_fjLj128EEEEELb1ELb1ELb1ELb1EEEvNS_9FwdParamsE)
        /*0788*/ 	.word	0x000000d8


	//----- nvinfo : EIATTR_FRAME_SIZE
	.align		4
.L_330:
        /*078c*/ 	.byte	0x04, 0x11
        /*078e*/ 	.short	(.L_332 - .L_331)
	.align		4
.L_331:
        /*0790*/ 	.word	index@(_ZN10layer_norm13ln_fwd_kernelINS_13Kernel_traitsIf13__nv_bfloat16fS2_fjLj1024ELj1ELj4ELj1ELj16ENS_18Kernel_traits_baseILj1024EfS2_fS2_fjLj128EEEEELb1ELb1ELb1ELb1EEEvNS_9FwdParamsE)
        /*0794*/ 	.word	0x00000000


	//----- nvinfo : EIATTR_REGCOUNT
	.align		4
.L_332:
        /*0798*/ 	.byte	0x04, 0x2f
        /*079a*/ 	.short	(.L_334 - .L_333)
	.align		4
.L_333:
        /*079c*/ 	.word	index@(_ZN10layer_norm13ln_fwd_kernelINS_13Kernel_traitsIf13__nv_bfloat16fS2_fjLj1024ELj1ELj4ELj1ELj16ENS_18Kernel_traits_baseILj1024EfS2_fS2_fjLj128EEEEELb1ELb1ELb1ELb0EEEvNS_9FwdParamsE)
        /*07a0*/ 	.word	0x000000d0


	//----- nvinfo : EIATTR_FRAME_SIZE
	.align		4
.L_334:
        /*07a4*/ 	.byte	0x04, 0x11
        /*07a6*/ 	.short	(.L_336 - .L_335)
	.align		4
.L_335:
        /*07a8*/ 	.word	index@(_ZN10layer_norm13ln_fwd_kernelINS_13Kernel_traitsIf13__nv_bfloat16fS2_fjLj1024ELj1ELj4ELj1ELj16ENS_18Kernel_traits_baseILj1024EfS2_fS2_fjLj128EEEEELb1ELb1ELb1ELb0EEEvNS_9FwdParamsE)
        /*07ac*/ 	.word	0x00000000


	//----- nvinfo : EIATTR_REGCOUNT
	.align		4
.L_336:
        /*07b0*/ 	.byte	0x04, 0x2f
        /*07b2*/ 	.short	(.L_338 - .L_337)
	.align		4
.L_337:
        /*07b4*/ 	.word	index@(_ZN10layer_norm13ln_fwd_kernelINS_13Kernel_traitsIf13__nv_bfloat16fS2_fjLj1024ELj1ELj4ELj1ELj16ENS_18Kernel_traits_baseILj1024EfS2_fS2_fjLj128EEEEELb1ELb1ELb0ELb1EEEvNS_9FwdParamsE)
        /*07b8*/ 	.word	0x000000aa


	//----- nvinfo : EIATTR_FRAME_SIZE
	.align		4
.L_338:
        /*07bc*/ 	.byte	0x04, 0x11
        /*07be*/ 	.short	(.L_340 - .L_339)
	.align		4
.L_339:
        /*07c0*/ 	.word	index@(_ZN10layer_norm13ln_fwd_kernelINS_13Kernel_traitsIf13__nv_bfloat16fS2_fjLj1024ELj1ELj4ELj1ELj16ENS_18Kernel_traits_baseILj1024EfS2_fS2_fjLj128EEEEELb1ELb1ELb0ELb1EEEvNS_9FwdParamsE)
        /*07c4*/ 	.word	0x00000000


	//----- nvinfo : EIATTR_REGCOUNT
	.align		4
.L_340:
        /*07c8*/ 	.byte	0x04, 0x2f
        /*07ca*/ 	.short	(.L_342 - .L_341)
	.align		4
.L_341:
        /*07cc*/ 	.word	index@(_ZN10layer_norm13ln_fwd_kernelINS_13Kernel_traitsIf13__nv_bfloat16fS2_fjLj1024ELj1ELj4ELj1ELj16ENS_18Kernel_traits_baseILj1024EfS2_fS2_fjLj128EEEEELb1ELb1ELb0ELb0EEEvNS_9FwdParamsE)
        /*07d0*/ 	.word	0x000000a8


	//----- nvinfo : EIATTR_FRAME_SIZE
	.align		4
.L_342:
        /*07d4*/ 	.byte	0x04, 0x11
        /*07d6*/ 	.short	(.L_344 - .L_343)
	.align		4
.L_343:
        /*07d8*/ 	.word	index@(_ZN10layer_norm13ln_fwd_kernelINS_13Kernel_traitsIf13__nv_bfloat16fS2_fjLj1024ELj1ELj4ELj1ELj16ENS_18Kernel_traits_baseILj1024EfS2_fS2_fjLj128EEEEELb1ELb1ELb0ELb0EEEvNS_9FwdParamsE)
        /*07dc*/ 	.word	0x00000000


	//----- nvinfo : EIATTR_REGCOUNT
	.align		4
.L_344:
        /*07e0*/ 	.byte	0x04, 0x2f
        /*07e2*/ 	.short	(.L_346 - .L_345)
	.align		4
.L_345:
        /*07e4*/ 	.word	index@(_ZN10layer_norm13ln_fwd_kernelINS_13Kernel_traitsIf13__nv_bfloat16fS2_fjLj1024ELj1ELj4ELj1ELj16ENS_18Kernel_traits_baseILj1024EfS2_fS2_fjLj128EEEEELb1ELb0ELb1ELb1EEEvNS_9FwdParamsE)
        /*07e8*/ 	.word	0x000000a7


	//----- nvinfo : EIATTR_FRAME_SIZE
	.align		4
.L_346:
        /*07ec*/ 	.byte	0x04, 0x11
        /*07ee*/ 	.short	(.L_348 - .L_347)
	.align		4
.L_347:
        /*07f0*/ 	.word	index@(_ZN10layer_norm13ln_fwd_kernelINS_13Kernel_traitsIf13__nv_bfloat16fS2_fjLj1024ELj1ELj4ELj1ELj16ENS_18Kernel_traits_baseILj1024EfS2_fS2_fjLj128EEEEELb1ELb0ELb1ELb1EEEvNS_9FwdParamsE)
        /*07f4*/ 	.word	0x00000000


	//----- nvinfo : EIATTR_REGCOUNT
	.align		4
.L_348:
        /*07f8*/ 	.byte	0x04, 0x2f
        /*07fa*/ 	.short	(.L_350 - .L_349)
	.align		4
.L_349:
        /*07fc*/ 	.word	index@(_ZN10layer_norm13ln_fwd_kernelINS_13Kernel_traitsIf13__nv_bfloat16fS2_fjLj1024ELj1ELj4ELj1ELj16ENS_18Kernel_traits_baseILj1024EfS2_fS2_fjLj128EEEEELb1ELb0ELb1ELb0EEEvNS_9FwdParamsE)
        /*0800*/ 	.word	0x00000097


	//----- nvinfo : EIATTR_FRAME_SIZE
	.align		4
.L_350:
        /*0804*/ 	.byte	0x04, 0x11
        /*0806*/ 	.short	(.L_352 - .L_351)
	.align		4
.L_351:
        /*0808*/ 	.word	index@(_ZN10layer_norm13ln_fwd_kernelINS_13Kernel_traitsIf13__nv_bfloat16fS2_fjLj1024ELj1ELj4ELj1ELj16ENS_18Kernel_traits_baseILj1024EfS2_fS2_fjLj128EEEEELb1ELb0ELb1ELb0EEEvNS_9FwdParamsE)
        /*080c*/ 	.word	0x00000000


	//----- nvinfo : EIATTR_REGCOUNT
	.align		4
.L_352:
        /*0810*/ 	.byte	0x04, 0x2f
        /*0812*/ 	.short	(.L_354 - .L_353)
	.align		4
.L_353:
        /*0814*/ 	.word	index@(_ZN10layer_norm13ln_fwd_kernelINS_13Kernel_traitsIf13__nv_bfloat16fS2_fjLj1024ELj1ELj4ELj1ELj16ENS_18Kernel_traits_baseILj1024EfS2_fS2_fjLj128EEEEELb1ELb0ELb0ELb1EEEvNS_9FwdParamsE)
        /*0818*/ 	.word	0x000000a5


	//----- nvinfo : EIATTR_FRAME_SIZE
	.align		4
.L_354:
        /*081c*/ 	.byte	0x04, 0x11
        /*081e*/ 	.short	(.L_356 - .L_355)
	.align		4
.L_355:
        /*0820*/ 	.word	index@(_ZN10layer_norm13ln_fwd_kernelINS_13Kernel_traitsIf13__nv_bfloat16fS2_fjLj1024ELj1ELj4ELj1ELj16ENS_18Kernel_traits_baseILj1024EfS2_fS2_fjLj128EEEEELb1ELb0ELb0ELb1EEEvNS_9FwdParamsE)
        /*0824*/ 	.word	0x00000000


	//----- nvinfo : EIATTR_REGCOUNT
	.align		4
.L_356:
        /*0828*/ 	.byte	0x04, 0x2f
        /*082a*/ 	.short	(.L_358 - .L_357)
	.align		4
.L_357:
        /*082c*/ 	.word	index@(_ZN10layer_norm13ln_fwd_kernelINS_13Kernel_traitsIf13__nv_bfloat16fS2_fjLj1024ELj1ELj4ELj1ELj16ENS_18Kernel_traits_baseILj1024EfS2_fS2_fjLj128EEEEELb1ELb0ELb0ELb0EEEvNS_9FwdParamsE)
        /*0830*/ 	.word	0x0000008e


	//----- nvinfo : EIATTR_FRAME_SIZE
	.align		4
.L_358:
        /*0834*/ 	.byte	0x04, 0x11
        /*0836*/ 	.short	(.L_360 - .L_359)
	.align		4
.L_359:
        /*0838*/ 	.word	index@(_ZN10layer_norm13ln_fwd_kernelINS_13Kernel_traitsIf13__nv_bfloat16fS2_fjLj1024ELj1ELj4ELj1ELj16ENS_18Kernel_traits_baseILj1024EfS2_fS2_fjLj128EEEEELb1ELb0ELb0ELb0EEEvNS_9FwdParamsE)
        /*083c*/ 	.word	0x00000000


	//----- nvinfo : EIATTR_REGCOUNT
	.align		4
.L_360:
        /*0840*/ 	.byte	0x04, 0x2f
        /*0842*/ 	.short	(.L_362 - .L_361)
	.align		4
.L_361:
        /*0844*/ 	.word	index@(_ZN10layer_norm13ln_fwd_kernelINS_13Kernel_traitsIf13__nv_bfloat16fS2_fjLj1024ELj1ELj4ELj1ELj16ENS_18Kernel_traits_baseILj1024EfS2_fS2_fjLj128EEEEELb0ELb1ELb1ELb1EEEvNS_9FwdParamsE)
        /*0848*/ 	.word	0x000000a8


	//----- nvinfo : EIATTR_FRAME_SIZE
	.align		4
.L_362:
        /*084c*/ 	.byte	0x04, 0x11
        /*084e*/ 	.short	(.L_364 - .L_363)
	.align		4
.L_363:
        /*0850*/ 	.word	index@(_ZN10layer_norm13ln_fwd_kernelINS_13Kernel_traitsIf13__nv_bfloat16fS2_fjLj1024ELj1ELj4ELj1ELj16ENS_18Kernel_traits_baseILj1024EfS2_fS2_fjLj128EEEEELb0ELb1ELb1ELb1EEEvNS_9FwdParamsE)
        /*0854*/ 	.word	0x00000000


	//----- nvinfo : EIATTR_REGCOUNT
	.align		4
.L_364:
        /*0858*/ 	.byte	0x04, 0x2f
        /*085a*/ 	.short	(.L_366 - .L_365)
	.align		4
.L_365:
        /*085c*/ 	.word	index@(_ZN10layer_norm13ln_fwd_kernelINS_13Kernel_traitsIf13__nv_bfloat16fS2_fjLj1024ELj1ELj4ELj1ELj16ENS_18Kernel_traits_baseILj1024EfS2_fS2_fjLj128EEEEELb0ELb1ELb1ELb0EEEvNS_9FwdParamsE)
        /*0860*/ 	.word	0x000000a7


	//----- nvinfo : EIATTR_FRAME_SIZE
	.align		4
.L_366:
        /*0864*/ 	.byte	0x04, 0x11
        /*0866*/ 	.short	(.L_368 - .L_367)
	.align		4
.L_367:
        /*0868*/ 	.word	index@(_ZN10layer_norm13ln_fwd_kernelINS_13Kernel_traitsIf13__nv_bfloat16fS2_fjLj1024ELj1ELj4ELj1ELj16ENS_18Kernel_traits_baseILj1024EfS2_fS2_fjLj128EEEEELb0ELb1ELb1ELb0EEEvNS_9FwdParamsE)
        /*086c*/ 	.word	0x00000000


	//----- nvinfo : EIATTR_REGCOUNT
	.align		4
.L_368:
        /*0870*/ 	.byte	0x04, 0x2f
        /*0872*/ 	.short	(.L_370 - .L_369)
	.align		4
.L_369:
        /*0874*/ 	.word	index@(_ZN10layer_norm13ln_fwd_kernelINS_13Kernel_traitsIf13__nv_bfloat16fS2_fjLj1024ELj1ELj4ELj1ELj16ENS_18Kernel_traits_baseILj1024EfS2_fS2_fjLj128EEEEELb0ELb1ELb0ELb1EEEvNS_9FwdParamsE)
        /*0878*/ 	.word	0x000000a8


	//----- nvinfo : EIATTR_FRAME_SIZE
	.align		4
.L_370:
        /*087c*/ 	.byte	0x04, 0x11
        /*087e*/ 	.short	(.L_372 - .L_371)
	.align		4
.L_371:
        /*0880*/ 	.word	index@(_ZN10layer_norm13ln_fwd_kernelINS_13Kernel_traitsIf13__nv_bfloat16fS2_fjLj1024ELj1ELj4ELj1ELj16ENS_18Kernel_traits_baseILj1024EfS2_fS2_fjLj128EEEEELb0ELb1ELb0ELb1EEEvNS_9FwdParamsE)
        /*0884*/ 	.word	0x00000000


	//----- nvinfo : EIATTR_REGCOUNT
	.align		4
.L_372:
        /*0888*/ 	.byte	0x04, 0x2f
        /*088a*/ 	.short	(.L_374 - .L_373)
	.align		4
.L_373:
        /*088c*/ 	.word	index@(_ZN10layer_norm13ln_fwd_kernelINS_13Kernel_traitsIf13__nv_bfloat16fS2_fjLj1024ELj1ELj4ELj1ELj16ENS_18Kernel_traits_baseILj1024EfS2_fS2_fjLj128EEEEELb0ELb1ELb0ELb0EEEvNS_9FwdParamsE)
        /*0890*/ 	.word	0x000000a0


	//----- nvinfo : EIATTR_FRAME_SIZE
	.align		4
.L_374:
        /*0894*/ 	.byte	0x04, 0x11
        /*0896*/ 	.short	(.L_376 - .L_375)
	.align		4
.L_375:
        /*0898*/ 	.word	index@(_ZN10layer_norm13ln_fwd_kernelINS_13Kernel_traitsIf13__nv_bfloat16fS2_fjLj1024ELj1ELj4ELj1ELj16ENS_18Kernel_traits_baseILj1024EfS2_fS2_fjLj128EEEEELb0ELb1ELb0ELb0EEEvNS_9FwdParamsE)
        /*089c*/ 	.word	0x00000000


	//----- nvinfo : EIATTR_REGCOUNT
	.align		4
.L_376:
        /*08a0*/ 	.byte	0x04, 0x2f
        /*08a2*/ 	.short	(.L_378 - .L_377)
	.align		4
.L_377:
        /*08a4*/ 	.word	index@(_ZN10layer_norm13ln_fwd_kernelINS_13Kernel_traitsIf13__nv_bfloat16fS2_fjLj1024ELj1ELj4ELj1ELj16ENS_18Kernel_traits_baseILj1024EfS2_fS2_fjLj128EEEEELb0ELb0ELb1ELb1EEEvNS_9FwdParamsE)
        /*08a8*/ 	.word	0x00000082


	//----- nvinfo : EIATTR_FRAME_SIZE
	.align		4
.L_378:
        /*08ac*/ 	.byte	0x04, 0x11
        /*08ae*/ 	.short	(.L_380 - .L_379)
	.align		4
.L_379:
        /*08b0*/ 	.word	index@(_ZN10layer_norm13ln_fwd_kernelINS_13Kernel_traitsIf13__nv_bfloat16fS2_fjLj1024ELj1ELj4ELj1ELj16ENS_18Kernel_traits_baseILj1024EfS2_fS2_fjLj128EEEEELb0ELb0ELb1ELb1EEEvNS_9FwdParamsE)
        /*08b4*/ 	.word	0x00000000


	//----- nvinfo : EIATTR_REGCOUNT
	.align		4
.L_380:
        /*08b8*/ 	.byte	0x04, 0x2f
        /*08ba*/ 	.short	(.L_382 - .L_381)
	.align		4
.L_381:
        /*08bc*/ 	.word	index@(_ZN10layer_norm13ln_fwd_kernelINS_13Kernel_traitsIf13__nv_bfloat16fS2_fjLj1024ELj1ELj4ELj1ELj16ENS_18Kernel_traits_baseILj1024EfS2_fS2_fjLj128EEEEELb0ELb0ELb1ELb0EEEvNS_9FwdParamsE)
        /*08c0*/ 	.word	0x00000080


	//----- nvinfo : EIATTR_FRAME_SIZE
	.align		4
.L_382:
        /*08c4*/ 	.byte	0x04, 0x11
        /*08c6*/ 	.short	(.L_384 - .L_383)
	.align		4
.L_383:
        /*08c8*/ 	.word	index@(_ZN10layer_norm13ln_fwd_kernelINS_13Kernel_traitsIf13__nv_bfloat16fS2_fjLj1024ELj1ELj4ELj1ELj16ENS_18Kernel_traits_baseILj1024EfS2_fS2_fjLj128EEEEELb0ELb0ELb1ELb0EEEvNS_9FwdParamsE)
        /*08cc*/ 	.word	0x00000000


	//----- nvinfo : EIATTR_REGCOUNT
	.align		4
.L_384:
        /*08d0*/ 	.byte	0x04, 0x2f
        /*08d2*/ 	.short	(.L_386 - .L_385)
	.align		4
.L_385:
        /*08d4*/ 	.word	index@(_ZN10layer_norm13ln_fwd_kernelINS_13Kernel_traitsIf13__nv_bfloat16fS2_fjLj1024ELj1ELj4ELj1ELj16ENS_18Kernel_traits_baseILj1024EfS2_fS2_fjLj128EEEEELb0ELb0ELb0ELb1EEEvNS_9FwdParamsE)
        /*08d8*/ 	.word	0x0000007f


	//----- nvinfo : EIATTR_FRAME_SIZE
	.align		4
.L_386:
        /*08dc*/ 	.byte	0x04, 0x11
        /*08de*/ 	.short	(.L_388 - .L_387)
	.align		4
.L_387:
        /*08e0*/ 	.word	index@(_ZN10layer_norm13ln_fwd_kernelINS_13Kernel_traitsIf13__nv_bfloat16fS2_fjLj1024ELj1ELj4ELj1ELj16ENS_18Kernel_traits_baseILj1024EfS2_fS2_fjLj128EEEEELb0ELb0ELb0ELb1EEEvNS_9FwdParamsE)
        /*08e4*/ 	.word	0x00000000


	//----- nvinfo : EIATTR_REGCOUNT
	.align		4
.L_388:
        /*08e8*/ 	.byte	0x04, 0x2f
        /*08ea*/ 	.short	(.L_390 - .L_389)
	.align		4
.L_389:
        /*08ec*/ 	.word	index@(_ZN10layer_norm13ln_fwd_kernelINS_13Kernel_traitsIf13__nv_bfloat16fS2_fjLj1024ELj1ELj4ELj1ELj16ENS_18Kernel_traits_baseILj1024EfS2_fS2_fjLj128EEEEELb0ELb0ELb0ELb0EEEvNS_9FwdParamsE)
        /*08f0*/ 	.word	0x00000080


	//----- nvinfo : EIATTR_FRAME_SIZE
	.align		4
.L_390:
        /*08f4*/ 	.byte	0x04, 0x11
        /*08f6*/ 	.short	(.L_392 - .L_391)
	.align		4
.L_391:
        /*08f8*/ 	.word	index@(_ZN10layer_norm13ln_fwd_kernelINS_13Kernel_traitsIf13__nv_bfloat16fS2_fjLj1024ELj1ELj4ELj1ELj16ENS_18Kernel_traits_baseILj1024EfS2_fS2_fjLj128EEEEELb0ELb0ELb0ELb0EEEvNS_9FwdParamsE)
        /*08fc*/ 	.word	0x00000000


	//----- nvinfo : EIATTR_REGCOUNT
	.align		4
.L_392:
        /*0900*/ 	.byte	0x04, 0x2f
        /*0902*/ 	.short	(.L_394 - .L_393)
	.align		4
.L_393:
        /*0904*/ 	.word	index@(_ZN10layer_norm13ln_fwd_kernelINS_13Kernel_traitsI13__nv_bfloat16S2_fS2_fjLj1024ELj1ELj4ELj1ELj16ENS_18Kernel_traits_baseILj1024ES2_S2_fS2_fjLj128EEEEELb1ELb1ELb1ELb1EEEvNS_9FwdParamsE)
        /*0908*/ 	.word	0x000000a7


	//----- nvinfo : EIATTR_FRAME_SIZE
	.align		4
.L_394:
        /*090c*/ 	.byte	0x04, 0x11
        /*090e*/ 	.short	(.L_396 - .L_395)
	.align		4
.L_395:
        /*0910*/ 	.word	index@(_ZN10layer_norm13ln_fwd_kernelINS_13Kernel_traitsI13__nv_bfloat16S2_fS2_fjLj1024ELj1ELj4ELj1ELj16ENS_18Kernel_traits_baseILj1024ES2_S2_fS2_fjLj128EEEEELb1ELb1ELb1ELb1EEEvNS_9FwdParamsE)
        /*0914*/ 	.word	0x00000000


	//----- nvinfo : EIATTR_REGCOUNT
	.align		4
.L_396:
        /*0918*/ 	.byte	0x04, 0x2f
        /*091a*/ 	.short	(.L_398 - .L_397)
	.align		4
.L_397:
        /*091c*/ 	.word	index@(_ZN10layer_norm13ln_fwd_kernelINS_13Kernel_traitsI13__nv_bfloat16S2_fS2_fjLj1024ELj1ELj4ELj1ELj16ENS_18Kernel_traits_baseILj1024ES2_S2_fS2_fjLj128EEEEELb1ELb1ELb1ELb0EEEvNS_9FwdParamsE)
        /*0920*/ 	.word	0x000000cf


	//----- nvinfo : EIATTR_FRAME_SIZE
	.align		4
.L_398:
        /*0924*/ 	.byte	0x04, 0x11
        /*0926*/ 	.short	(.L_400 - .L_399)
	.align		4
.L_399:
        /*0928*/ 	.word	index@(_ZN10layer_norm13ln_fwd_kernelINS_13Kernel_traitsI13__nv_bfloat16S2_fS2_fjLj1024ELj1ELj4ELj1ELj16ENS_18Kernel_traits_baseILj1024ES2_S2_fS2_fjLj128EEEEELb1ELb1ELb1ELb0EEEvNS_9FwdParamsE)
        /*092c*/ 	.word	0x00000000


	//----- nvinfo : EIATTR_REGCOUNT
	.align		4
.L_400:
        /*0930*/ 	.byte	0x04, 0x2f
        /*0932*/ 	.short	(.L_402 - .L_401)
	.align		4
.L_401:
        /*0934*/ 	.word	index@(_ZN10layer_norm13ln_fwd_kernelINS_13Kernel_traitsI13__nv_bfloat16S2_fS2_fjLj1024ELj1ELj4ELj1ELj16ENS_18Kernel_traits_baseILj1024ES2_S2_fS2_fjLj128EEEEELb1ELb1ELb0ELb1EEEvNS_9FwdParamsE)
        /*0938*/ 	.word	0x000000a5


	//----- nvinfo : EIATTR_FRAME_SIZE
	.align		4
.L_402:
        /*093c*/ 	.byte	0x04, 0x11
        /*093e*/ 	.short	(.L_404 - .L_403)
	.align		4
.L_403:
        /*0940*/ 	.word	index@(_ZN10layer_norm13ln_fwd_kernelINS_13Kernel_traitsI13__nv_bfloat16S2_fS2_fjLj1024ELj1ELj4ELj1ELj16ENS_18Kernel_traits_baseILj1024ES2_S2_fS2_fjLj128EEEEELb1ELb1ELb0ELb1EEEvNS_9FwdParamsE)
        /*0944*/ 	.word	0x00000000


	//----- nvinfo : EIATTR_REGCOUNT
	.align		4
.L_404:
        /*0948*/ 	.byte	0x04, 0x2f
        /*094a*/ 	.short	(.L_406 - .L_405)
	.align		4
.L_405:
        /*094c*/ 	.word	index@(_ZN10layer_norm13ln_fwd_kernelINS_13Kernel_traitsI13__nv_bfloat16S2_fS2_fjLj1024ELj1ELj4ELj1ELj16ENS_18Kernel_traits_baseILj1024ES2_S2_fS2_fjLj128EEEEELb1ELb1ELb0ELb0EEEvNS_9FwdParamsE)
        /*0950*/ 	.word	0x000000a8


	//----- nvinfo : EIATTR_FRAME_SIZE
	.align		4
.L_406:
        /*0954*/ 	.byte	0x04, 0x11
        /*0956*/ 	.short	(.L_408 - .L_407)
	.align		4
.L_407:
        /*0958*/ 	.word	index@(_ZN10layer_norm13ln_fwd_kernelINS_13Kernel_traitsI13__nv_bfloat16S2_fS2_fjLj1024ELj1ELj4ELj1ELj16ENS_18Kernel_traits_baseILj1024ES2_S2_fS2_fjLj128EEEEELb1ELb1ELb0ELb0EEEvNS_9FwdParamsE)
        /*095c*/ 	.word	0x00000000


	//----- nvinfo : EIATTR_REGCOUNT
	.align		4
.L_408:
        /*0960*/ 	.byte	0x04, 0x2f
        /*0962*/ 	.short	(.L_410 - .L_409)
	.align		4
.L_409:
        /*0964*/ 	.word	index@(_ZN10layer_norm13ln_fwd_kernelINS_13Kernel_traitsI13__nv_bfloat16S2_fS2_fjLj1024ELj1ELj4ELj1ELj16ENS_18Kernel_traits_baseILj1024ES2_S2_fS2_fjLj128EEEEELb1ELb0ELb1ELb1EEEvNS_9FwdParamsE)
        /*0968*/ 	.word	0x00000080


	//----- nvinfo : EIATTR_FRAME_SIZE
	.align		4
.L_410:
        /*096c*/ 	.byte	0x04, 0x11
        /*096e*/ 	.short	(.L_412 - .L_411)
	.align		4
.L_411:
        /*0970*/ 	.word	index@(_ZN10layer_norm13ln_fwd_kernelINS_13Kernel_traitsI13__nv_bfloat16S2_fS2_fjLj1024ELj1ELj4ELj1ELj16ENS_18Kernel_traits_baseILj1024ES2_S2_fS2_fjLj128EEEEELb1ELb0ELb1ELb1EEEvNS_9FwdParamsE)
        /*0974*/ 	.word	0x00000000


	//----- nvinfo : EIATTR_REGCOUNT
	.align		4
.L_412:
        /*0978*/ 	.byte	0x04, 0x2f
        /*097a*/ 	.short	(.L_414 - .L_413)
	.align		4
.L_413:
        /*097c*/ 	.word	index@(_ZN10layer_norm13ln_fwd_kernelINS_13Kernel_traitsI13__nv_bfloat16S2_fS2_fjLj1024ELj1ELj4ELj1ELj16ENS_18Kernel_traits_baseILj1024ES2_S2_fS2_fjLj128EEEEELb1ELb0ELb1ELb0EEEvNS_9FwdParamsE)
        /*0980*/ 	.word	0x00000099


	//----- nvinfo : EIATTR_FRAME_SIZE
	.align		4
.L_414:
        /*0984*/ 	.byte	0x04, 0x11
        /*0986*/ 	.short	(.L_416 - .L_415)
	.align		4
.L_415:
        /*0988*/ 	.word	index@(_ZN10layer_norm13ln_fwd_kernelINS_13Kernel_traitsI13__nv_bfloat16S2_fS2_fjLj1024ELj1ELj4ELj1ELj16ENS_18Kernel_traits_baseILj1024ES2_S2_fS2_fjLj128EEEEELb1ELb0ELb1ELb0EEEvNS_9FwdParamsE)
        /*098c*/ 	.word	0x00000000


	//----- nvinfo : EIATTR_REGCOUNT
	.align		4
.L_416:
        /*0990*/ 	.byte	0x04, 0x2f
        /*0992*/ 	.short	(.L_418 - .L_417)
	.align		4
.L_417:
        /*0994*/ 	.word	index@(_ZN10layer_norm13ln_fwd_kernelINS_13Kernel_traitsI13__nv_bfloat16S2_fS2_fjLj1024ELj1ELj4ELj1ELj16ENS_18Kernel_traits_baseILj1024ES2_S2_fS2_fjLj128EEEEELb1ELb0ELb0ELb1EEEvNS_9FwdParamsE)
        /*0998*/ 	.word	0x0000009f


	//----- nvinfo : EIATTR_FRAME_SIZE
	.align		4
.L_418:
        /*099c*/ 	.byte	0x04, 0x11
        /*099e*/ 	.short	(.L_420 - .L_419)
	.align		4
.L_419:
        /*09a0*/ 	.word	index@(_ZN10layer_norm13ln_fwd_kernelINS_13Kernel_traitsI13__nv_bfloat16S2_fS2_fjLj1024ELj1ELj4ELj1ELj16ENS_18Kernel_traits_baseILj1024ES2_S2_fS2_fjLj128EEEEELb1ELb0ELb0ELb1EEEvNS_9FwdParamsE)
        /*09a4*/ 	.word	0x00000000


	//----- nvinfo : EIATTR_REGCOUNT
	.align		4
.L_420:
        /*09a8*/ 	.byte	0x04, 0x2f
        /*09aa*/ 	.short	(.L_422 - .L_421)
	.align		4
.L_421:
        /*09ac*/ 	.word	index@(_ZN10layer_norm13ln_fwd_kernelINS_13Kernel_traitsI13__nv_bfloat16S2_fS2_fjLj1024ELj1ELj4ELj1ELj16ENS_18Kernel_traits_baseILj1024ES2_S2_fS2_fjLj128EEEEELb1ELb0ELb0ELb0EEEvNS_9FwdParamsE)
        /*09b0*/ 	.word	0x0000008d


	//----- nvinfo : EIATTR_FRAME_SIZE
	.align		4
.L_422:
        /*09b4*/ 	.byte	0x04, 0x11
        /*09b6*/ 	.short	(.L_424 - .L_423)
	.align		4
.L_423:
        /*09b8*/ 	.word	index@(_ZN10layer_norm13ln_fwd_kernelINS_13Kernel_traitsI13__nv_bfloat16S2_fS2_fjLj1024ELj1ELj4ELj1ELj16ENS_18Kernel_traits_baseILj1024ES2_S2_fS2_fjLj128EEEEELb1ELb0ELb0ELb0EEEvNS_9FwdParamsE)
        /*09bc*/ 	.word	0x00000000


	//----- nvinfo : EIATTR_REGCOUNT
	.align		4
.L_424:
        /*09c0*/ 	.byte	0x04, 0x2f
        /*09c2*/ 	.short	(.L_426 - .L_425)
	.align		4
.L_425:
        /*09c4*/ 	.word	index@(_ZN10layer_norm13ln_fwd_kernelINS_13Kernel_traitsI13__nv_bfloat16S2_fS2_fjLj1024ELj1ELj4ELj1ELj16ENS_18Kernel_traits_baseILj1024ES2_S2_fS2_fjLj128EEEEELb0ELb1ELb1ELb1EEEvNS_9FwdParamsE)
        /*09c8*/ 	.word	0x000000a7


	//----- nvinfo : EIATTR_FRAME_SIZE
	.align		4
.L_426:
        /*09cc*/ 	.byte	0x04, 0x11
        /*09ce*/ 	.short	(.L_428 - .L_427)
	.align		4
.L_427:
        /*09d0*/ 	.word	index@(_ZN10layer_norm13ln_fwd_kernelINS_13Kernel_traitsI13__nv_bfloat16S2_fS2_fjLj1024ELj1ELj4ELj1ELj16ENS_18Kernel_traits_baseILj1024ES2_S2_fS2_fjLj128EEEEELb0ELb1ELb1ELb1EEEvNS_9FwdParamsE)
        /*09d4*/ 	.word	0x00000000


	//----- nvinfo : EIATTR_REGCOUNT
	.align		4
.L_428:
        /*09d8*/ 	.byte	0x04, 0x2f
        /*09da*/ 	.short	(.L_430 - .L_429)
	.align		4
.L_429:
        /*09dc*/ 	.word	index@(_ZN10layer_norm13ln_fwd_kernelINS_13Kernel_traitsI13__nv_bfloat16S2_fS2_fjLj1024ELj1ELj4ELj1ELj16ENS_18Kernel_traits_baseILj1024ES2_S2_fS2_fjLj128EEEEELb0ELb1ELb1ELb0EEEvNS_9FwdParamsE)
        /*09e0*/ 	.word	0x000000a7


	//----- nvinfo : EIATTR_FRAME_SIZE
	.align		4
.L_430:
        /*09e4*/ 	.byte	0x04, 0x11
        /*09e6*/ 	.short	(.L_432 - .L_431)
	.align		4
.L_431:
        /*09e8*/ 	.word	index@(_ZN10layer_norm13ln_fwd_kernelINS_13Kernel_traitsI13__nv_bfloat16S2_fS2_fjLj1024ELj1ELj4ELj1ELj16ENS_18Kernel_traits_baseILj1024ES2_S2_fS2_fjLj128EEEEELb0ELb1ELb1ELb0EEEvNS_9FwdParamsE)
        /*09ec*/ 	.word	0x00000000


	//----- nvinfo : EIATTR_REGCOUNT
	.align		4
.L_432:
        /*09f0*/ 	.byte	0x04, 0x2f
        /*09f2*/ 	.short	(.L_434 - .L_433)
	.align		4
.L_433:
        /*09f4*/ 	.word	index@(_ZN10layer_norm13ln_fwd_kernelINS_13Kernel_traitsI13__nv_bfloat16S2_fS2_fjLj1024ELj1ELj4ELj1ELj16ENS_18Kernel_traits_baseILj1024ES2_S2_fS2_fjLj128EEEEELb0ELb1ELb0ELb1EEEvNS_9FwdParamsE)
        /*09f8*/ 	.word	0x00000096


	//----- nvinfo : EIATTR_FRAME_SIZE
	.align		4
.L_434:
        /*09fc*/ 	.byte	0x04, 0x11
        /*09fe*/ 	.short	(.L_436 - .L_435)
	.align		4
.L_435:
        /*0a00*/ 	.word	index@(_ZN10layer_norm13ln_fwd_kernelINS_13Kernel_traitsI13__nv_bfloat16S2_fS2_fjLj1024ELj1ELj4ELj1ELj16ENS_18Kernel_traits_baseILj1024ES2_S2_fS2_fjLj128EEEEELb0ELb1ELb0ELb1EEEvNS_9FwdParamsE)
        /*0a04*/ 	.word	0x00000000


	//----- nvinfo : EIATTR_REGCOUNT
	.align		4
.L_436:
        /*0a08*/ 	.byte	0x04, 0x2f
        /*0a0a*/ 	.short	(.L_438 - .L_437)
	.align		4
.L_437:
        /*0a0c*/ 	.word	index@(_ZN10layer_norm13ln_fwd_kernelINS_13Kernel_traitsI13__nv_bfloat16S2_fS2_fjLj1024ELj1ELj4ELj1ELj16ENS_18Kernel_traits_baseILj1024ES2_S2_fS2_fjLj128EEEEELb0ELb1ELb0ELb0EEEvNS_9FwdParamsE)
        /*0a10*/ 	.word	0x0000009f


	//----- nvinfo : EIATTR_FRAME_SIZE
	.align		4
.L_438:
        /*0a14*/ 	.byte	0x04, 0x11
        /*0a16*/ 	.short	(.L_440 - .L_439)
	.align		4
.L_439:
        /*0a18*/ 	.word	index@(_ZN10layer_norm13ln_fwd_kernelINS_13Kernel_traitsI13__nv_bfloat16S2_fS2_fjLj1024ELj1ELj4ELj1ELj16ENS_18Kernel_traits_baseILj1024ES2_S2_fS2_fjLj128EEEEELb0ELb1ELb0ELb0EEEvNS_9FwdParamsE)
        /*0a1c*/ 	.word	0x00000000


	//----- nvinfo : EIATTR_REGCOUNT
	.align		4
.L_440:
        /*0a20*/ 	.byte	0x04, 0x2f
        /*0a22*/ 	.short	(.L_442 - .L_441)
	.align		4
.L_441:
        /*0a24*/ 	.word	index@(_ZN10layer_norm13ln_fwd_kernelINS_13Kernel_traitsI13__nv_bfloat16S2_fS2_fjLj1024ELj1ELj4ELj1ELj16ENS_18Kernel_traits_baseILj1024ES2_S2_fS2_fjLj128EEEEELb0ELb0ELb1ELb1EEEvNS_9FwdParamsE)
        /*0a28*/ 	.word	0x0000007f


	//----- nvinfo : EIATTR_FRAME_SIZE
	.align		4
.L_442:
        /*0a2c*/ 	.byte	0x04, 0x11
        /*0a2e*/ 	.short	(.L_444 - .L_443)
	.align		4
.L_443:
        /*0a30*/ 	.word	index@(_ZN10layer_norm13ln_fwd_kernelINS_13Kernel_traitsI13__nv_bfloat16S2_fS2_fjLj1024ELj1ELj4ELj1ELj16ENS_18Kernel_traits_baseILj1024ES2_S2_fS2_fjLj128EEEEELb0ELb0ELb1ELb1EEEvNS_9FwdParamsE)
        /*0a34*/ 	.word	0x00000000


	//----- nvinfo : EIATTR_REGCOUNT
	.align		4
.L_444:
        /*0a38*/ 	.byte	0x04, 0x2f
        /*0a3a*/ 	.short	(.L_446 - .L_445)
	.align		4
.L_445:
        /*0a3c*/ 	.word	index@(_ZN10layer_norm13ln_fwd_kernelINS_13Kernel_traitsI13__nv_bfloat16S2_fS2_fjLj1024ELj1ELj4ELj1ELj16ENS_18Kernel_traits_baseILj1024ES2_S2_fS2_fjLj128EEEEELb0ELb0ELb1ELb0EEEvNS_9FwdParamsE)
        /*0a40*/ 	.word	0x00000080


	//----- nvinfo : EIATTR_FRAME_SIZE
	.align		4
.L_446:
        /*0a44*/ 	.byte	0x04, 0x11
        /*0a46*/ 	.short	(.L_448 - .L_447)
	.align		4
.L_447:
        /*0a48*/ 	.word	index@(_ZN10layer_norm13ln_fwd_kernelINS_13Kernel_traitsI13__nv_bfloat16S2_fS2_fjLj1024ELj1ELj4ELj1ELj16ENS_18Kernel_traits_baseILj1024ES2_S2_fS2_fjLj128EEEEELb0ELb0ELb1ELb0EEEvNS_9FwdParamsE)
        /*0a4c*/ 	.word	0x00000000


	//----- nvinfo : EIATTR_REGCOUNT
	.align		4
.L_448:
        /*0a50*/ 	.byte	0x04, 0x2f
        /*0a52*/ 	.short	(.L_450 - .L_449)
	.align		4
.L_449:
        /*0a54*/ 	.word	index@(_ZN10layer_norm13ln_fwd_kernelINS_13Kernel_traitsI13__nv_bfloat16S2_fS2_fjLj1024ELj1ELj4ELj1ELj16ENS_18Kernel_traits_baseILj1024ES2_S2_fS2_fjLj128EEEEELb0ELb0ELb0ELb1EEEvNS_9FwdParamsE)
        /*0a58*/ 	.word	0x0000007f


	//----- nvinfo : EIATTR_FRAME_SIZE
	.align		4
.L_450:
        /*0a5c*/ 	.byte	0x04, 0x11
        /*0a5e*/ 	.short	(.L_452 - .L_451)
	.align		4
.L_451:
        /*0a60*/ 	.word	index@(_ZN10layer_norm13ln_fwd_kernelINS_13Kernel_traitsI13__nv_bfloat16S2_fS2_fjLj1024ELj1ELj4ELj1ELj16ENS_18Kernel_traits_baseILj1024ES2_S2_fS2_fjLj128EEEEELb0ELb0ELb0ELb1EEEvNS_9FwdParamsE)
        /*0a64*/ 	.word	0x00000000


	//----- nvinfo : EIATTR_REGCOUNT
	.align		4
.L_452:
        /*0a68*/ 	.byte	0x04, 0x2f
        /*0a6a*/ 	.short	(.L_454 - .L_453)
	.align		4
.L_453:
        /*0a6c*/ 	.word	index@(_ZN10layer_norm13ln_fwd_kernelINS_13Kernel_traitsI13__nv_bfloat16S2_fS2_fjLj1024ELj1ELj4ELj1ELj16ENS_18Kernel_traits_baseILj1024ES2_S2_fS2_fjLj128EEEEELb0ELb0ELb0ELb0EEEvNS_9FwdParamsE)
        /*0a70*/ 	.word	0x0000007f


	//----- nvinfo : EIATTR_FRAME_SIZE
	.align		4
.L_454:
        /*0a74*/ 	.byte	0x04, 0x11
        /*0a76*/ 	.short	(.L_456 - .L_455)
	.align		4
.L_455:
        /*0a78*/ 	.word	index@(_ZN10layer_norm13ln_fwd_kernelINS_13Kernel_traitsI13__nv_bfloat16S2_fS2_fjLj1024ELj1ELj4ELj1ELj16ENS_18Kernel_traits_baseILj1024ES2_S2_fS2_fjLj128EEEEELb0ELb0ELb0ELb0EEEvNS_9FwdParamsE)
        /*0a7c*/ 	.word	0x00000000


	//----- nvinfo : EIATTR_REGCOUNT
	.align		4
.L_456:
        /*0a80*/ 	.byte	0x04, 0x2f
        /*0a82*/ 	.short	(.L_458 - .L_457)
	.align		4
.L_457:
        /*0a84*/ 	.word	index@(_ZN10layer_norm13ln_fwd_kernelINS_13Kernel_traitsIf13__nv_bfloat16S2_S2_fjLj1024ELj1ELj4ELj1ELj16ENS_18Kernel_traits_baseILj1024EfS2_S2_S2_fjLj128EEEEELb1ELb1ELb1ELb1EEEvNS_9FwdParamsE)
        /*0a88*/ 	.word	0x000000b0


	//----- nvinfo : EIATTR_FRAME_SIZE
	.align		4
.L_458:
        /*0a8c*/ 	.byte	0x04, 0x11
        /*0a8e*/ 	.short	(.L_460 - .L_459)
	.align		4
.L_459:
        /*0a90*/ 	.word	index@(_ZN10layer_norm13ln_fwd_kernelINS_13Kernel_traitsIf13__nv_bfloat16S2_S2_fjLj1024ELj1ELj4ELj1ELj16ENS_18Kernel_traits_baseILj1024EfS2_S2_S2_fjLj128EEEEELb1ELb1ELb1ELb1EEEvNS_9FwdParamsE)
        /*0a94*/ 	.word	0x00000000


	//----- nvinfo : EIATTR_REGCOUNT
	.align		4
.L_460:
        /*0a98*/ 	.byte	0x04, 0x2f
        /*0a9a*/ 	.short	(.L_462 - .L_461)
	.align		4
.L_461:
        /*0a9c*/ 	.word	index@(_ZN10layer_norm13ln_fwd_kernelINS_13Kernel_traitsIf13__nv_bfloat16S2_S2_fjLj1024ELj1ELj4ELj1ELj16ENS_18Kernel_traits_baseILj1024EfS2_S2_S2_fjLj128EEEEELb1ELb1ELb1ELb0EEEvNS_9FwdParamsE)
        /*0aa0*/ 	.word	0x000000cb


	//----- nvinfo : EIATTR_FRAME_SIZE
	.align		4
.L_462:
        /*0aa4*/ 	.byte	0x04, 0x11
        /*0aa6*/ 	.short	(.L_464 - .L_463)
	.align		4
.L_463:
        /*0aa8*/ 	.word	index@(_ZN10layer_norm13ln_fwd_kernelINS_13Kernel_traitsIf13__nv_bfloat16S2_S2_fjLj1024ELj1ELj4ELj1ELj16ENS_18Kernel_traits_baseILj1024EfS2_S2_S2_fjLj128EEEEELb1ELb1ELb1ELb0EEEvNS_9FwdParamsE)
        /*0aac*/ 	.word	0x00000000


	//----- nvinfo : EIATTR_REGCOUNT
	.align		4
.L_464:
        /*0ab0*/ 	.byte	0x04, 0x2f
        /*0ab2*/ 	.short	(.L_466 - .L_465)
	.align		4
.L_465:
        /*0ab4*/ 	.word	index@(_ZN10layer_norm13ln_fwd_kernelINS_13Kernel_traitsIf13__nv_bfloat16S2_S2_fjLj1024ELj1ELj4ELj1ELj16ENS_18Kernel_traits_baseILj1024EfS2_S2_S2_fjLj128EEEEELb1ELb1ELb0ELb1EEEvNS_9FwdParamsE)
        /*0ab8*/ 	.word	0x000000a8


	//----- nvinfo : EIATTR_FRAME_SIZE
	.align		4
.L_466:
        /*0abc*/ 	.byte	0x04, 0x11
        /*0abe*/ 	.short	(.L_468 - .L_467)
	.align		4
.L_467:
        /*0ac0*/ 	.word	index@(_ZN10layer_norm13ln_fwd_kernelINS_13Kernel_traitsIf13__nv_bfloat16S2_S2_fjLj1024ELj1ELj4ELj1ELj16ENS_18Kernel_traits_baseILj1024EfS2_S2_S2_fjLj128EEEEELb1ELb1ELb0ELb1EEEvNS_9FwdParamsE)
        /*0ac4*/ 	.word	0x00000000


	//----- nvinfo : EIATTR_REGCOUNT
	.align		4
.L_468:
        /*0ac8*/ 	.byte	0x04, 0x2f
        /*0aca*/ 	.short	(.L_470 - .L_469)
	.align		4
.L_469:
        /*0acc*/ 	.word	index@(_ZN10layer_norm13ln_fwd_kernelINS_13Kernel_traitsIf13__nv_bfloat16S2_S2_fjLj1024ELj1ELj4ELj1ELj16ENS_18Kernel_traits_baseILj1024EfS2_S2_S2_fjLj128EEEEELb1ELb1ELb0ELb0EEEvNS_9FwdParamsE)
        /*0ad0*/ 	.word	0x000000a7


	//----- nvinfo : EIATTR_FRAME_SIZE
	.align		4
.L_470:
        /*0ad4*/ 	.byte	0x04, 0x11
        /*0ad6*/ 	.short	(.L_472 - .L_471)
	.align		4
.L_471:
        /*0ad8*/ 	.word	index@(_ZN10layer_norm13ln_fwd_kernelINS_13Kernel_traitsIf13__nv_bfloat16S2_S2_fjLj1024ELj1ELj4ELj1ELj16ENS_18Kernel_traits_baseILj1024EfS2_S2_S2_fjLj128EEEEELb1ELb1ELb0ELb0EEEvNS_9FwdParamsE)
        /*0adc*/ 	.word	0x00000000


	//----- nvinfo : EIATTR_REGCOUNT
	.align		4
.L_472:
        /*0ae0*/ 	.byte	0x04, 0x2f
        /*0ae2*/ 	.short	(.L_474 - .L_473)
	.align		4
.L_473:
        /*0ae4*/ 	.word	index@(_ZN10layer_norm13ln_fwd_kernelINS_13Kernel_traitsIf13__nv_bfloat16S2_S2_fjLj1024ELj1ELj4ELj1ELj16ENS_18Kernel_traits_baseILj1024EfS2_S2_S2_fjLj128EEEEELb1ELb0ELb1ELb1EEEvNS_9FwdParamsE)
        /*0ae8*/ 	.word	0x000000a7


	//----- nvinfo : EIATTR_FRAME_SIZE
	.align		4
.L_474:
        /*0aec*/ 	.byte	0x04, 0x11
        /*0aee*/ 	.short	(.L_476 - .L_475)
	.align		4
.L_475:
        /*0af0*/ 	.word	index@(_ZN10layer_norm13ln_fwd_kernelINS_13Kernel_traitsIf13__nv_bfloat16S2_S2_fjLj1024ELj1ELj4ELj1ELj16ENS_18Kernel_traits_baseILj1024EfS2_S2_S2_fjLj128EEEEELb1ELb0ELb1ELb1EEEvNS_9FwdParamsE)
        /*0af4*/ 	.word	0x00000000


	//----- nvinfo : EIATTR_REGCOUNT
	.align		4
.L_476:
        /*0af8*/ 	.byte	0x04, 0x2f
        /*0afa*/ 	.short	(.L_478 - .L_477)
	.align		4
.L_477:
        /*0afc*/ 	.word	index@(_ZN10layer_norm13ln_fwd_kernelINS_13Kernel_traitsIf13__nv_bfloat16S2_S2_fjLj1024ELj1ELj4ELj1ELj16ENS_18Kernel_traits_baseILj1024EfS2_S2_S2_fjLj128EEEEELb1ELb0ELb1ELb0EEEvNS_9FwdParamsE)
        /*0b00*/ 	.word	0x00000095


	//----- nvinfo : EIATTR_FRAME_SIZE
	.align		4
.L_478:
        /*0b04*/ 	.byte	0x04, 0x11
        /*0b06*/ 	.short	(.L_480 - .L_479)
	.align		4
.L_479:
        /*0b08*/ 	.word	index@(_ZN10layer_norm13ln_fwd_kernelINS_13Kernel_traitsIf13__nv_bfloat16S2_S2_fjLj1024ELj1ELj4ELj1ELj16ENS_18Kernel_traits_baseILj1024EfS2_S2_S2_fjLj128EEEEELb1ELb0ELb1ELb0EEEvNS_9FwdParamsE)
        /*0b0c*/ 	.word	0x00000000


	//----- nvinfo : EIATTR_REGCOUNT
	.align		4
.L_480:
        /*0b10*/ 	.byte	0x04, 0x2f
        /*0b12*/ 	.short	(.L_482 - .L_481)
	.align		4
.L_481:
        /*0b14*/ 	.word	index@(_ZN10layer_norm13ln_fwd_kernelINS_13Kernel_traitsIf13__nv_bfloat16S2_S2_fjLj1024ELj1ELj4ELj1ELj16ENS_18Kernel_traits_baseILj1024EfS2_S2_S2_fjLj128EEEEELb1ELb0ELb0ELb1EEEvNS_9FwdParamsE)
        /*0b18*/ 	.word	0x000000a1


	//----- nvinfo : EIATTR_FRAME_SIZE
	.align		4
.L_482:
        /*0b1c*/ 	.byte	0x04, 0x11
        /*0b1e*/ 	.short	(.L_484 - .L_483)
	.align		4
.L_483:
        /*0b20*/ 	.word	index@(_ZN10layer_norm13ln_fwd_kernelINS_13Kernel_traitsIf13__nv_bfloat16S2_S2_fjLj1024ELj1ELj4ELj1ELj16ENS_18Kernel_traits_baseILj1024EfS2_S2_S2_fjLj128EEEEELb1ELb0ELb0ELb1EEEvNS_9FwdParamsE)
        /*0b24*/ 	.word	0x00000000


	//----- nvinfo : EIATTR_REGCOUNT
	.align		4
.L_484:
        /*0b28*/ 	.byte	0x04, 0x2f
        /*0b2a*/ 	.short	(.L_486 - .L_485)
	.align		4
.L_485:
        /*0b2c*/ 	.word	index@(_ZN10layer_norm13ln_fwd_kernelINS_13Kernel_traitsIf13__nv_bfloat16S2_S2_fjLj1024ELj1ELj4ELj1ELj16ENS_18Kernel_traits_baseILj1024EfS2_S2_S2_fjLj128EEEEELb1ELb0ELb0ELb0EEEvNS_9FwdParamsE)
        /*0b30*/ 	.word	0x00000088


	//----- nvinfo : EIATTR_FRAME_SIZE
	.align		4
.L_486:
        /*0b34*/ 	.byte	0x04, 0x11
        /*0b36*/ 	.short	(.L_488 - .L_487)
	.align		4
.L_487:
        /*0b38*/ 	.word	index@(_ZN10layer_norm13ln_fwd_kernelINS_13Kernel_traitsIf13__nv_bfloat16S2_S2_fjLj1024ELj1ELj4ELj1ELj16ENS_18Kernel_traits_baseILj1024EfS2_S2_S2_fjLj128EEEEELb1ELb0ELb0ELb0EEEvNS_9FwdParamsE)
        /*0b3c*/ 	.word	0x00000000


	//----- nvinfo : EIATTR_REGCOUNT
	.align		4
.L_488:
        /*0b40*/ 	.byte	0x04, 0x2f
        /*0b42*/ 	.short	(.L_490 - .L_489)
	.align		4
.L_489:
        /*0b44*/ 	.word	index@(_ZN10layer_norm13ln_fwd_kernelINS_13Kernel_traitsIf13__nv_bfloat16S2_S2_fjLj1024ELj1ELj4ELj1ELj16ENS_18Kernel_traits_baseILj1024EfS2_S2_S2_fjLj128EEEEELb0ELb1ELb1ELb1EEEvNS_9FwdParamsE)
        /*0b48*/ 	.word	0x000000a7


	//----- nvinfo : EIATTR_FRAME_SIZE
	.align		4
.L_490:
        /*0b4c*/ 	.byte	0x04, 0x11
        /*0b4e*/ 	.short	(.L_492 - .L_491)
	.align		4
.L_491:
        /*0b50*/ 	.word	index@(_ZN10layer_norm13ln_fwd_kernelINS_13Kernel_traitsIf13__nv_bfloat16S2_S2_fjLj1024ELj1ELj4ELj1ELj16ENS_18Kernel_traits_baseILj1024EfS2_S2_S2_fjLj128EEEEELb0ELb1ELb1ELb1EEEvNS_9FwdParamsE)
        /*0b54*/ 	.word	0x00000000


	//----- nvinfo : EIATTR_REGCOUNT
	.align		4
.L_492:
        /*0b58*/ 	.byte	0x04, 0x2f
        /*0b5a*/ 	.short	(.L_494 - .L_493)
	.align		4
.L_493:
        /*0b5c*/ 	.word	index@(_ZN10layer_norm13ln_fwd_kernelINS_13Kernel_traitsIf13__nv_bfloat16S2_S2_fjLj1024ELj1ELj4ELj1ELj16ENS_18Kernel_traits_baseILj1024EfS2_S2_S2_fjLj128EEEEELb0ELb1ELb1ELb0EEEvNS_9FwdParamsE)
        /*0b60*/ 	.word	0x000000a3


	//----- nvinfo : EIATTR_FRAME_SIZE
	.align		4
.L_494:
        /*0b64*/ 	.byte	0x04, 0x11
        /*0b66*/ 	.short	(.L_496 - .L_495)
	.align		4
.L_495:
        /*0b68*/ 	.word	index@(_ZN10layer_norm13ln_fwd_kernelINS_13Kernel_traitsIf13__nv_bfloat16S2_S2_fjLj1024ELj1ELj4ELj1ELj16ENS_18Kernel_traits_baseILj1024EfS2_S2_S2_fjLj128EEEEELb0ELb1ELb1ELb0EEEvNS_9FwdParamsE)
        /*0b6c*/ 	.word	0x00000000


	//----- nvinfo : EIATTR_REGCOUNT
	.align		4
.L_496:
        /*0b70*/ 	.byte	0x04, 0x2f
        /*0b72*/ 	.short	(.L_498 - .L_497)
	.align		4
.L_497:
        /*0b74*/ 	.word	index@(_ZN10layer_norm13ln_fwd_kernelINS_13Kernel_traitsIf13__nv_bfloat16S2_S2_fjLj1024ELj1ELj4ELj1ELj16ENS_18Kernel_traits_baseILj1024EfS2_S2_S2_fjLj128EEEEELb0ELb1ELb0ELb1EEEvNS_9FwdParamsE)
        /*0b78*/ 	.word	0x000000a8


	//----- nvinfo : EIATTR_FRAME_SIZE
	.align		4
.L_498:
        /*0b7c*/ 	.byte	0x04, 0x11
        /*0b7e*/ 	.short	(.L_500 - .L_499)
	.align		4
.L_499:
        /*0b80*/ 	.word	index@(_ZN10layer_norm13ln_fwd_kernelINS_13Kernel_traitsIf13__nv_bfloat16S2_S2_fjLj1024ELj1ELj4ELj1ELj16ENS_18Kernel_traits_baseILj1024EfS2_S2_S2_fjLj128EEEEELb0ELb1ELb0ELb1EEEvNS_9FwdParamsE)
        /*0b84*/ 	.word	0x00000000


	//----- nvinfo : EIATTR_REGCOUNT
	.align		4
.L_500:
        /*0b88*/ 	.byte	0x04, 0x2f
        /*0b8a*/ 	.short	(.L_502 - .L_501)
	.align		4
.L_501:
        /*0b8c*/ 	.word	index@(_ZN10layer_norm13ln_fwd_kernelINS_13Kernel_traitsIf13__nv_bfloat16S2_S2_fjLj1024ELj1ELj4ELj1ELj16ENS_18Kernel_traits_baseILj1024EfS2_S2_S2_fjLj128EEEEELb0ELb1ELb0ELb0EEEvNS_9FwdParamsE)
        /*0b90*/ 	.word	0x0000009e


	//----- nvinfo : EIATTR_FRAME_SIZE
	.align		4
.L_502:
        /*0b94*/ 	.byte	0x04, 0x11
        /*0b96*/ 	.short	(.L_504 - .L_503)
	.align		4
.L_503:
        /*0b98*/ 	.word	index@(_ZN10layer_norm13ln_fwd_kernelINS_13Kernel_traitsIf13__nv_bfloat16S2_S2_fjLj1024ELj1ELj4ELj1ELj16ENS_18Kernel_traits_baseILj1024EfS2_S2_S2_fjLj128EEEEELb0ELb1ELb0ELb0EEEvNS_9FwdParamsE)
        /*0b9c*/ 	.word	0x00000000


	//----- nvinfo : EIATTR_REGCOUNT
	.align		4
.L_504:
        /*0ba0*/ 	.byte	0x04, 0x2f
        /*0ba2*/ 	.short	(.L_506 - .L_505)
	.align		4
.L_505:
        /*0ba4*/ 	.word	index@(_ZN10layer_norm13ln_fwd_kernelINS_13Kernel_traitsIf13__nv_bfloat16S2_S2_fjLj1024ELj1ELj4ELj1ELj16ENS_18Kernel_traits_baseILj1024EfS2_S2_S2_fjLj128EEEEELb0ELb0ELb1ELb1EEEvNS_9FwdParamsE)
        /*0ba8*/ 	.word	0x0000007f


	//----- nvinfo : EIATTR_FRAME_SIZE
	.align		4
.L_506:
        /*0bac*/ 	.byte	0x04, 0x11
        /*0bae*/ 	.short	(.L_508 - .L_507)
	.align		4
.L_507:
        /*0bb0*/ 	.word	index@(_ZN10layer_norm13ln_fwd_kernelINS_13Kernel_traitsIf13__nv_bfloat16S2_S2_fjLj1024ELj1ELj4ELj1ELj16ENS_18Kernel_traits_baseILj1024EfS2_S2_S2_fjLj128EEEEELb0ELb0ELb1ELb1EEEvNS_9FwdParamsE)
        /*0bb4*/ 	.word	0x00000000


	//----- nvinfo : EIATTR_REGCOUNT
	.align		4
.L_508:
        /*0bb8*/ 	.byte	0x04, 0x2f
        /*0bba*/ 	.short	(.L_510 - .L_509)
	.align		4
.L_509:
        /*0bbc*/ 	.word	index@(_ZN10layer_norm13ln_fwd_kernelINS_13Kernel_traitsIf13__nv_bfloat16S2_S2_fjLj1024ELj1ELj4ELj1ELj16ENS_18Kernel_traits_baseILj1024EfS2_S2_S2_fjLj128EEEEELb0ELb0ELb1ELb0EEEvNS_9FwdParamsE)
        /*0bc0*/ 	.word	0x00000080


	//----- nvinfo : EIATTR_FRAME_SIZE
	.align		4
.L_510:
        /*0bc4*/ 	.byte	0x04, 0x11
        /*0bc6*/ 	.short	(.L_512 - .L_511)
	.align		4
.L_511:
        /*0bc8*/ 	.word	index@(_ZN10layer_norm13ln_fwd_kernelINS_13Kernel_traitsIf13__nv_bfloat16S2_S2_fjLj1024ELj1ELj4ELj1ELj16ENS_18Kernel_traits_baseILj1024EfS2_S2_S2_fjLj128EEEEELb0ELb0ELb1ELb0EEEvNS_9FwdParamsE)
        /*0bcc*/ 	.word	0x00000000


	//----- nvinfo : EIATTR_REGCOUNT
	.align		4
.L_512:
        /*0bd0*/ 	.byte	0x04, 0x2f
        /*0bd2*/ 	.short	(.L_514 - .L_513)
	.align		4
.L_513:
        /*0bd4*/ 	.word	index@(_ZN10layer_norm13ln_fwd_kernelINS_13Kernel_traitsIf13__nv_bfloat16S2_S2_fjLj1024ELj1ELj4ELj1ELj16ENS_18Kernel_traits_baseILj1024EfS2_S2_S2_fjLj128EEEEELb0ELb0ELb0ELb1EEEvNS_9FwdParamsE)
        /*0bd8*/ 	.word	0x0000007f


	//----- nvinfo : EIATTR_FRAME_SIZE
	.align		4
.L_514:
        /*0bdc*/ 	.byte	0x04, 0x11
        /*0bde*/ 	.short	(.L_516 - .L_515)
	.align		4
.L_515:
        /*0be0*/ 	.word	index@(_ZN10layer_norm13ln_fwd_kernelINS_13Kernel_traitsIf13__nv_bfloat16S2_S2_fjLj1024ELj1ELj4ELj1ELj16ENS_18Kernel_traits_baseILj1024EfS2_S2_S2_fjLj128EEEEELb0ELb0ELb0ELb1EEEvNS_9FwdParamsE)
        /*0be4*/ 	.word	0x00000000


	//----- nvinfo : EIATTR_REGCOUNT
	.align		4
.L_516:
        /*0be8*/ 	.byte	0x04, 0x2f
        /*0bea*/ 	.short	(.L_518 - .L_517)
	.align		4
.L_517:
        /*0bec*/ 	.word	index@(_ZN10layer_norm13ln_fwd_kernelINS_13Kernel_traitsIf13__nv_bfloat16S2_S2_fjLj1024ELj1ELj4ELj1ELj16ENS_18Kernel_traits_baseILj1024EfS2_S2_S2_fjLj128EEEEELb0ELb0ELb0ELb0EEEvNS_9FwdParamsE)
        /*0bf0*/ 	.word	0x00000080


	//----- nvinfo : EIATTR_FRAME_SIZE
	.align		4
.L_518:
        /*0bf4*/ 	.byte	0x04, 0x11
        /*0bf6*/ 	.short	(.L_520 - .L_519)
	.align		4
.L_519:
        /*0bf8*/ 	.word	index@(_ZN10layer_norm13ln_fwd_kernelINS_13Kernel_traitsIf13__nv_bfloat16S2_S2_fjLj1024ELj1ELj4ELj1ELj16ENS_18Kernel_traits_baseILj1024EfS2_S2_S2_fjLj128EEEEELb0ELb0ELb0ELb0EEEvNS_9FwdParamsE)
        /*0bfc*/ 	.word	0x00000000


	//----- nvinfo : EIATTR_REGCOUNT
	.align		4
.L_520:
        /*0c00*/ 	.byte	0x04, 0x2f
        /*0c02*/ 	.short	(.L_522 - .L_521)
	.align		4
.L_521:
        /*0c04*/ 	.word	index@(_ZN10layer_norm13ln_fwd_kernelINS_13Kernel_traitsI6__halfS2_S2_S2_fjLj1024ELj1ELj4ELj1ELj16ENS_18Kernel_traits_baseILj1024ES2_S2_S2_S2_fjLj128EEEEELb1ELb1ELb1ELb1EEEvNS_9FwdParamsE)
        /*0c08*/ 	.word	0x000000a7


	//----- nvinfo : EIATTR_FRAME_SIZE
	.align		4
.L_522:
        /*0c0c*/ 	.byte	0x04, 0x11
        /*0c0e*/ 	.short	(.L_524 - .L_523)
	.align		4
.L_523:
        /*0c10*/ 	.word	index@(_ZN10layer_norm13ln_fwd_kernelINS_13Kernel_traitsI6__halfS2_S2_S2_fjLj1024ELj1ELj4ELj1ELj16ENS_18Kernel_traits_baseILj1024ES2_S2_S2_S2_fjLj128EEEEELb1ELb1ELb1ELb1EEEvNS_9FwdParamsE)
        /*0c14*/ 	.word	0x00000000


	//----- nvinfo : EIATTR_REGCOUNT
	.align		4
.L_524:
        /*0c18*/ 	.byte	0x04, 0x2f
        /*0c1a*/ 	.short	(.L_526 - .L_525)
	.align		4
.L_525:
        /*0c1c*/ 	.word	index@(_ZN10layer_norm13ln_fwd_kernelINS_13Kernel_traitsI6__halfS2_S2_S2_fjLj1024ELj1ELj4ELj1ELj16ENS_18Kernel_traits_baseILj1024ES2_S2_S2_S2_fjLj128EEEEELb1ELb1ELb1ELb0EEEvNS_9FwdParamsE)
        /*0c20*/ 	.word	0x000000cb


	//----- nvinfo : EIATTR_FRAME_SIZE
	.align		4
.L_526:
        /*0c24*/ 	.byte	0x04, 0x11
        /*0c26*/ 	.short	(.L_528 - .L_527)
	.align		4
.L_527:
        /*0c28*/ 	.word	index@(_ZN10layer_norm13ln_fwd_kernelINS_13Kernel_traitsI6__halfS2_S2_S2_fjLj1024ELj1ELj4ELj1ELj16ENS_18Kernel_traits_baseILj1024ES2_S2_S2_S2_fjLj128EEEEELb1ELb1ELb1ELb0EEEvNS_9FwdParamsE)
        /*0c2c*/ 	.word	0x00000000


	//----- nvinfo : EIATTR_REGCOUNT
	.align		4
.L_528:
        /*0c30*/ 	.byte	0x04, 0x2f
        /*0c32*/ 	.short	(.L_530 - .L_529)
	.align		4
.L_529:
        /*0c34*/ 	.word	index@(_ZN10layer_norm13ln_fwd_kernelINS_13Kernel_traitsI6__halfS2_S2_S2_fjLj1024ELj1ELj4ELj1ELj16ENS_18Kernel_traits_baseILj1024ES2_S2_S2_S2_fjLj128EEEEELb1ELb1ELb0ELb1EEEvNS_9FwdParamsE)
        /*0c38*/ 	.word	0x000000a1


	//----- nvinfo : EIATTR_FRAME_SIZE
	.align		4
.L_530:
        /*0c3c*/ 	.byte	0x04, 0x11
        /*0c3e*/ 	.short	(.L_532 - .L_531)
	.align		4
.L_531:
        /*0c40*/ 	.word	index@(_ZN10layer_norm13ln_fwd_kernelINS_13Kernel_traitsI6__halfS2_S2_S2_fjLj1024ELj1ELj4ELj1ELj16ENS_18Kernel_traits_baseILj1024ES2_S2_S2_S2_fjLj128EEEEELb1ELb1ELb0ELb1EEEvNS_9FwdParamsE)
        /*0c44*/ 	.word	0x00000000


	//----- nvinfo : EIATTR_REGCOUNT
	.align		4
.L_532:
        /*0c48*/ 	.byte	0x04, 0x2f
        /*0c4a*/ 	.short	(.L_534 - .L_533)
	.align		4
.L_533:
        /*0c4c*/ 	.word	index@(_ZN10layer_norm13ln_fwd_kernelINS_13Kernel_traitsI6__halfS2_S2_S2_fjLj1024ELj1ELj4ELj1ELj16ENS_18Kernel_traits_baseILj1024ES2_S2_S2_S2_fjLj128EEEEELb1ELb1ELb0ELb0EEEvNS_9FwdParamsE)
        /*0c50*/ 	.word	0x000000a8


	//----- nvinfo : EIATTR_FRAME_SIZE
	.align		4
.L_534:
        /*0c54*/ 	.byte	0x04, 0x11
        /*0c56*/ 	.short	(.L_536 - .L_535)
	.align		4
.L_535:
        /*0c58*/ 	.word	index@(_ZN10layer_norm13ln_fwd_kernelINS_13Kernel_traitsI6__halfS2_S2_S2_fjLj1024ELj1ELj4ELj1ELj16ENS_18Kernel_traits_baseILj1024ES2_S2_S2_S2_fjLj128EEEEELb1ELb1ELb0ELb0EEEvNS_9FwdParamsE)
        /*0c5c*/ 	.word	0x00000000


	//----- nvinfo : EIATTR_REGCOUNT
	.align		4
.L_536:
        /*0c60*/ 	.byte	0x04, 0x2f
        /*0c62*/ 	.short	(.L_538 - .L_537)
	.align		4
.L_537:
        /*0c64*/ 	.word	index@(_ZN10layer_norm13ln_fwd_kernelINS_13Kernel_traitsI6__halfS2_S2_S2_fjLj1024ELj1ELj4ELj1ELj16ENS_18Kernel_traits_baseILj1024ES2_S2_S2_S2_fjLj128EEEEELb1ELb0ELb1ELb1EEEvNS_9FwdParamsE)
        /*0c68*/ 	.word	0x0000007f


	//----- nvinfo : EIATTR_FRAME_SIZE
	.align		4
.L_538:
        /*0c6c*/ 	.byte	0x04, 0x11
        /*0c6e*/ 	.short	(.L_540 - .L_539)
	.align		4
.L_539:
        /*0c70*/ 	.word	index@(_ZN10layer_norm13ln_fwd_kernelINS_13Kernel_traitsI6__halfS2_S2_S2_fjLj1024ELj1ELj4ELj1ELj16ENS_18Kernel_traits_baseILj1024ES2_S2_S2_S2_fjLj128EEEEELb1ELb0ELb1ELb1EEEvNS_9FwdParamsE)
        /*0c74*/ 	.word	0x00000000


	//----- nvinfo : EIATTR_REGCOUNT
	.align		4
.L_540:
        /*0c78*/ 	.byte	0x04, 0x2f
        /*0c7a*/ 	.short	(.L_542 - .L_541)
	.align		4
.L_541:
        /*0c7c*/ 	.word	index@(_ZN10layer_norm13ln_fwd_kernelINS_13Kernel_traitsI6__halfS2_S2_S2_fjLj1024ELj1ELj4ELj1ELj16ENS_18Kernel_traits_baseILj1024ES2_S2_S2_S2_fjLj128EEEEELb1ELb0ELb1ELb0EEEvNS_9FwdParamsE)
        /*0c80*/ 	.word	0x00000095


	//----- nvinfo : EIATTR_FRAME_SIZE
	.align		4
.L_542:
        /*0c84*/ 	.byte	0x04, 0x11
        /*0c86*/ 	.short	(.L_544 - .L_543)
	.align		4
.L_543:
        /*0c88*/ 	.word	index@(_ZN10layer_norm13ln_fwd_kernelINS_13Kernel_traitsI6__halfS2_S2_S2_fjLj1024ELj1ELj4ELj1ELj16ENS_18Kernel_traits_baseILj1024ES2_S2_S2_S2_fjLj128EEEEELb1ELb0ELb1ELb0EEEvNS_9FwdParamsE)
        /*0c8c*/ 	.word	0x00000000


	//----- nvinfo : EIATTR_REGCOUNT
	.align		4
.L_544:
        /*0c90*/ 	.byte	0x04, 0x2f
        /*0c92*/ 	.short	(.L_546 - .L_545)
	.align		4
.L_545:
        /*0c94*/ 	.word	index@(_ZN10layer_norm13ln_fwd_kernelINS_13Kernel_traitsI6__halfS2_S2_S2_fjLj1024ELj1ELj4ELj1ELj16ENS_18Kernel_traits_baseILj1024ES2_S2_S2_S2_fjLj128EEEEELb1ELb0ELb0ELb1EEEvNS_9FwdParamsE)
        /*0c98*/ 	.word	0x0000009d


	//----- nvinfo : EIATTR_FRAME_SIZE
	.align		4
.L_546:
        /*0c9c*/ 	.byte	0x04, 0x11
        /*0c9e*/ 	.short	(.L_548 - .L_547)
	.align		4
.L_547:
        /*0ca0*/ 	.word	index@(_ZN10layer_norm13ln_fwd_kernelINS_13Kernel_traitsI6__halfS2_S2_S2_fjLj1024ELj1ELj4ELj1ELj16ENS_18Kernel_traits_baseILj1024ES2_S2_S2_S2_fjLj128EEEEELb1ELb0ELb0ELb1EEEvNS_9FwdParamsE)
        /*0ca4*/ 	.word	0x00000000


	//----- nvinfo : EIATTR_REGCOUNT
	.align		4
.L_548:
        /*0ca8*/ 	.byte	0x04, 0x2f
        /*0caa*/ 	.short	(.L_550 - .L_549)
	.align		4
.L_549:
        /*0cac*/ 	.word	index@(_ZN10layer_norm13ln_fwd_kernelINS_13Kernel_traitsI6__halfS2_S2_S2_fjLj1024ELj1ELj4ELj1ELj16ENS_18Kernel_traits_baseILj1024ES2_S2_S2_S2_fjLj128EEEEELb1ELb0ELb0ELb0EEEvNS_9FwdParamsE)
        /*0cb0*/ 	.word	0x00000087


	//----- nvinfo : EIATTR_FRAME_SIZE
	.align		4
.L_550:
        /*0cb4*/ 	.byte	0x04, 0x11
        /*0cb6*/ 	.short	(.L_552 - .L_551)
	.align		4
.L_551:
        /*0cb8*/ 	.word	index@(_ZN10layer_norm13ln_fwd_kernelINS_13Kernel_traitsI6__halfS2_S2_S2_fjLj1024ELj1ELj4ELj1ELj16ENS_18Kernel_traits_baseILj1024ES2_S2_S2_S2_fjLj128EEEEELb1ELb0ELb0ELb0EEEvNS_9FwdParamsE)
        /*0cbc*/ 	.word	0x00000000


	//----- nvinfo : EIATTR_REGCOUNT
	.align		4
.L_552:
        /*0cc0*/ 	.byte	0x04, 0x2f
        /*0cc2*/ 	.short	(.L_554 - .L_553)
	.align		4
.L_553:
        /*0cc4*/ 	.word	index@(_ZN10layer_norm13ln_fwd_kernelINS_13Kernel_traitsI6__halfS2_S2_S2_fjLj1024ELj1ELj4ELj1ELj16ENS_18Kernel_traits_baseILj1024ES2_S2_S2_S2_fjLj128EEEEELb0ELb1ELb1ELb1EEEvNS_9FwdParamsE)
        /*0cc8*/ 	.word	0x000000a7


	//----- nvinfo : EIATTR_FRAME_SIZE
	.align		4
.L_554:
        /*0ccc*/ 	.byte	0x04, 0x11
        /*0cce*/ 	.short	(.L_556 - .L_555)
	.align		4
.L_555:
        /*0cd0*/ 	.word	index@(_ZN10layer_norm13ln_fwd_kernelINS_13Kernel_traitsI6__halfS2_S2_S2_fjLj1024ELj1ELj4ELj1ELj16ENS_18Kernel_traits_baseILj1024ES2_S2_S2_S2_fjLj128EEEEELb0ELb1ELb1ELb1EEEvNS_9FwdParamsE)
        /*0cd4*/ 	.word	0x00000000


	//----- nvinfo : EIATTR_REGCOUNT
	.align		4
.L_556:
        /*0cd8*/ 	.byte	0x04, 0x2f
        /*0cda*/ 	.short	(.L_558 - .L_557)
	.align		4
.L_557:
        /*0cdc*/ 	.word	index@(_ZN10layer_norm13ln_fwd_kernelINS_13Kernel_traitsI6__halfS2_S2_S2_fjLj1024ELj1ELj4ELj1ELj16ENS_18Kernel_traits_baseILj1024ES2_S2_S2_S2_fjLj128EEEEELb0ELb1ELb1ELb0EEEvNS_9FwdParamsE)
        /*0ce0*/ 	.word	0x000000a5


	//----- nvinfo : EIATTR_FRAME_SIZE
	.align		4
.L_558:
        /*0ce4*/ 	.byte	0x04, 0x11
        /*0ce6*/ 	.short	(.L_560 - .L_559)
	.align		4
.L_559:
        /*0ce8*/ 	.word	index@(_ZN10layer_norm13ln_fwd_kernelINS_13Kernel_traitsI6__halfS2_S2_S2_fjLj1024ELj1ELj4ELj1ELj16ENS_18Kernel_traits_baseILj1024ES2_S2_S2_S2_fjLj128EEEEELb0ELb1ELb1ELb0EEEvNS_9FwdParamsE)
        /*0cec*/ 	.word	0x00000000


	//----- nvinfo : EIATTR_REGCOUNT
	.align		4
.L_560:
        /*0cf0*/ 	.byte	0x04, 0x2f
        /*0cf2*/ 	.short	(.L_562 - .L_561)
	.align		4
.L_561:
        /*0cf4*/ 	.word	index@(_ZN10layer_norm13ln_fwd_kernelINS_13Kernel_traitsI6__halfS2_S2_S2_fjLj1024ELj1ELj4ELj1ELj16ENS_18Kernel_traits_baseILj1024ES2_S2_S2_S2_fjLj128EEEEELb0ELb1ELb0ELb1EEEvNS_9FwdParamsE)
        /*0cf8*/ 	.word	0x000000a5


	//----- nvinfo : EIATTR_FRAME_SIZE
	.align		4
.L_562:
        /*0cfc*/ 	.byte	0x04, 0x11
        /*0cfe*/ 	.short	(.L_564 - .L_563)
	.align		4
.L_563:
        /*0d00*/ 	.word	index@(_ZN10layer_norm13ln_fwd_kernelINS_13Kernel_traitsI6__halfS2_S2_S2_fjLj1024ELj1ELj4ELj1ELj16ENS_18Kernel_traits_baseILj1024ES2_S2_S2_S2_fjLj128EEEEELb0ELb1ELb0ELb1EEEvNS_9FwdParamsE)
        /*0d04*/ 	.word	0x00000000


	//----- nvinfo : EIATTR_REGCOUNT
	.align		4
.L_564:
        /*0d08*/ 	.byte	0x04, 0x2f
        /*0d0a*/ 	.short	(.L_566 - .L_565)
	.align		4
.L_565:
        /*0d0c*/ 	.word	index@(_ZN10layer_norm13ln_fwd_kernelINS_13Kernel_traitsI6__halfS2_S2_S2_fjLj1024ELj1ELj4ELj1ELj16ENS_18Kernel_traits_baseILj1024ES2_S2_S2_S2_fjLj128EEEEELb0ELb1ELb0ELb0EEEvNS_9FwdParamsE)
        /*0d10*/ 	.word	0x0000009e


	//----- nvinfo : EIATTR_FRAME_SIZE
	.align		4
.L_566:
        /*0d14*/ 	.byte	0x04, 0x11
        /*0d16*/ 	.short	(.L_568 - .L_567)
	.align		4
.L_567:
        /*0d18*/ 	.word	index@(_ZN10layer_norm13ln_fwd_kernelINS_13Kernel_traitsI6__halfS2_S2_S2_fjLj1024ELj1ELj4ELj1ELj16ENS_18Kernel_traits_baseILj1024ES2_S2_S2_S2_fjLj128EEEEELb0ELb1ELb0ELb0EEEvNS_9FwdParamsE)
        /*0d1c*/ 	.word	0x00000000


	//----- nvinfo : EIATTR_REGCOUNT
	.align		4
.L_568:
        /*0d20*/ 	.byte	0x04, 0x2f
        /*0d22*/ 	.short	(.L_570 - .L_569)
	.align		4
.L_569:
        /*0d24*/ 	.word	index@(_ZN10layer_norm13ln_fwd_kernelINS_13Kernel_traitsI6__halfS2_S2_S2_fjLj1024ELj1ELj4ELj1ELj16ENS_18Kernel_traits_baseILj1024ES2_S2_S2_S2_fjLj128EEEEELb0ELb0ELb1ELb1EEEvNS_9FwdParamsE)
        /*0d28*/ 	.word	0x0000007f


	//----- nvinfo : EIATTR_FRAME_SIZE
	.align		4
.L_570:
        /*0d2c*/ 	.byte	0x04, 0x11
        /*0d2e*/ 	.short	(.L_572 - .L_571)
	.align		4
.L_571:
        /*0d30*/ 	.word	index@(_ZN10layer_norm13ln_fwd_kernelINS_13Kernel_traitsI6__halfS2_S2_S2_fjLj1024ELj1ELj4ELj1ELj16ENS_18Kernel_traits_baseILj1024ES2_S2_S2_S2_fjLj128EEEEELb0ELb0ELb1ELb1EEEvNS_9FwdParamsE)
        /*0d34*/ 	.word	0x00000000


	//----- nvinfo : EIATTR_REGCOUNT
	.align		4
.L_572:
        /*0d38*/ 	.byte	0x04, 0x2f
        /*0d3a*/ 	.short	(.L_574 - .L_573)
	.align		4
.L_573:
        /*0d3c*/ 	.word	index@(_ZN10layer_norm13ln_fwd_kernelINS_13Kernel_traitsI6__halfS2_S2_S2_fjLj1024ELj1ELj4ELj1ELj16ENS_18Kernel_traits_baseILj1024ES2_S2_S2_S2_fjLj128EEEEELb0ELb0ELb1ELb0EEEvNS_9FwdParamsE)
        /*0d40*/ 	.word	0x00000080


	//----- nvinfo : EIATTR_FRAME_SIZE
	.align		4
.L_574:
        /*0d44*/ 	.byte	0x04, 0x11
        /*0d46*/ 	.short	(.L_576 - .L_575)
	.align		4
.L_575:
        /*0d48*/ 	.word	index@(_ZN10layer_norm13ln_fwd_kernelINS_13Kernel_traitsI6__halfS2_S2_S2_fjLj1024ELj1ELj4ELj1ELj16ENS_18Kernel_traits_baseILj1024ES2_S2_S2_S2_fjLj128EEEEELb0ELb0ELb1ELb0EEEvNS_9FwdParamsE)
        /*0d4c*/ 	.word	0x00000000


	//----- nvinfo : EIATTR_REGCOUNT
	.align		4
.L_576:
        /*0d50*/ 	.byte	0x04, 0x2f
        /*0d52*/ 	.short	(.L_578 - .L_577)
	.align		4
.L_577:
        /*0d54*/ 	.word	index@(_ZN10layer_norm13ln_fwd_kernelINS_13Kernel_traitsI6__halfS2_S2_S2_fjLj1024ELj1ELj4ELj1ELj16ENS_18Kernel_traits_baseILj1024ES2_S2_S2_S2_fjLj128EEEEELb0ELb0ELb0ELb1EEEvNS_9FwdParamsE)
        /*0d58*/ 	.word	0x0000007f


	//----- nvinfo : EIATTR_FRAME_SIZE
	.align		4
.L_578:
        /*0d5c*/ 	.byte	0x04, 0x11
        /*0d5e*/ 	.short	(.L_580 - .L_579)
	.align		4
.L_579:
        /*0d60*/ 	.word	index@(_ZN10layer_norm13ln_fwd_kernelINS_13Kernel_traitsI6__halfS2_S2_S2_fjLj1024ELj1ELj4ELj1ELj16ENS_18Kernel_traits_baseILj1024ES2_S2_S2_S2_fjLj128EEEEELb0ELb0ELb0ELb1EEEvNS_9FwdParamsE)
        /*0d64*/ 	.word	0x00000000


	//----- nvinfo : EIATTR_REGCOUNT
	.align		4
.L_580:
        /*0d68*/ 	.byte	0x04, 0x2f
        /*0d6a*/ 	.short	(.L_582 - .L_581)
	.align		4
.L_581:
        /*0d6c*/ 	.word	index@(_ZN10layer_norm13ln_fwd_kernelINS_13Kernel_traitsI6__halfS2_S2_S2_fjLj1024ELj1ELj4ELj1ELj16ENS_18Kernel_traits_baseILj1024ES2_S2_S2_S2_fjLj128EEEEELb0ELb0ELb0ELb0EEEvNS_9FwdParamsE)
        /*0d70*/ 	.word	0x0000007e


	//----- nvinfo : EIATTR_FRAME_SIZE
	.align		4
.L_582:
        /*0d74*/ 	.byte	0x04, 0x11
        /*0d76*/ 	.short	(.L_584 - .L_583)
	.align		4
.L_583:
        /*0d78*/ 	.word	index@(_ZN10layer_norm13ln_fwd_kernelINS_13Kernel_traitsI6__halfS2_S2_S2_fjLj1024ELj1ELj4ELj1ELj16ENS_18Kernel_traits_baseILj1024ES2_S2_S2_S2_fjLj128EEEEELb0ELb0ELb0ELb0EEEvNS_9FwdParamsE)
        /*0d7c*/ 	.word	0x00000000


	//----- nvinfo : EIATTR_REGCOUNT
	.align		4
.L_584:
        /*0d80*/ 	.byte	0x04, 0x2f
        /*0d82*/ 	.short	(.L_586 - .L_585)
	.align		4
.L_585:
        /*0d84*/ 	.word	index@(_ZN10layer_norm13ln_fwd_kernelINS_13Kernel_traitsI13__nv_bfloat16S2_S2_S2_fjLj1024ELj1ELj4ELj1ELj16ENS_18Kernel_traits_baseILj1024ES2_S2_S2_S2_fjLj128EEEEELb1ELb1ELb1ELb1EEEvNS_9FwdParamsE)
        /*0d88*/ 	.word	0x000000a7


	//----- nvinfo : EIATTR_FRAME_SIZE
	.align		4
.L_586:
        /*0d8c*/ 	.byte	0x04, 0x11
        /*0d8e*/ 	.short	(.L_588 - .L_587)
	.align		4
.L_587:
        /*0d90*/ 	.word	index@(_ZN10layer_norm13ln_fwd_kernelINS_13Kernel_traitsI13__nv_bfloat16S2_S2_S2_fjLj1024ELj1ELj4ELj1ELj16ENS_18Kernel_traits_baseILj1024ES2_S2_S2_S2_fjLj128EEEEELb1ELb1ELb1ELb1EEEvNS_9FwdParamsE)
        /*0d94*/ 	.word	0x00000000


	//----- nvinfo : EIATTR_REGCOUNT
	.align		4
.L_588:
        /*0d98*/ 	.byte	0x04, 0x2f
        /*0d9a*/ 	.short	(.L_590 - .L_589)
	.align		4
.L_589:
        /*0d9c*/ 	.word	index@(_ZN10layer_norm13ln_fwd_kernelINS_13Kernel_traitsI13__nv_bfloat16S2_S2_S2_fjLj1024ELj1ELj4ELj1ELj16ENS_18Kernel_traits_baseILj1024ES2_S2_S2_S2_fjLj128EEEEELb1ELb1ELb1ELb0EEEvNS_9FwdParamsE)
        /*0da0*/ 	.word	0x000000cb


	//----- nvinfo : EIATTR_FRAME_SIZE
	.align		4
.L_590:
        /*0da4*/ 	.byte	0x04, 0x11
        /*0da6*/ 	.short	(.L_592 - .L_591)
	.align		4
.L_591:
        /*0da8*/ 	.word	index@(_ZN10layer_norm13ln_fwd_kernelINS_13Kernel_traitsI13__nv_bfloat16S2_S2_S2_fjLj1024ELj1ELj4ELj1ELj16ENS_18Kernel_traits_baseILj1024ES2_S2_S2_S2_fjLj128EEEEELb1ELb1ELb1ELb0EEEvNS_9FwdParamsE)
        /*0dac*/ 	.word	0x00000000


	//----- nvinfo : EIATTR_REGCOUNT
	.align		4
.L_592:
        /*0db0*/ 	.byte	0x04, 0x2f
        /*0db2*/ 	.short	(.L_594 - .L_593)
	.align		4
.L_593:
        /*0db4*/ 	.word	index@(_ZN10layer_norm13ln_fwd_kernelINS_13Kernel_traitsI13__nv_bfloat16S2_S2_S2_fjLj1024ELj1ELj4ELj1ELj16ENS_18Kernel_traits_baseILj1024ES2_S2_S2_S2_fjLj128EEEEELb1ELb1ELb0ELb1EEEvNS_9FwdParamsE)
        /*0db8*/ 	.word	0x000000a3


	//----- nvinfo : EIATTR_FRAME_SIZE
	.align		4
.L_594:
        /*0dbc*/ 	.byte	0x04, 0x11
        /*0dbe*/ 	.short	(.L_596 - .L_595)
	.align		4
.L_595:
        /*0dc0*/ 	.word	index@(_ZN10layer_norm13ln_fwd_kernelINS_13Kernel_traitsI13__nv_bfloat16S2_S2_S2_fjLj1024ELj1ELj4ELj1ELj16ENS_18Kernel_traits_baseILj1024ES2_S2_S2_S2_fjLj128EEEEELb1ELb1ELb0ELb1EEEvNS_9FwdParamsE)
        /*0dc4*/ 	.word	0x00000000


	//----- nvinfo : EIATTR_REGCOUNT
	.align		4
.L_596:
        /*0dc8*/ 	.byte	0x04, 0x2f
        /*0dca*/ 	.short	(.L_598 - .L_597)
	.align		4
.L_597:
        /*0dcc*/ 	.word	index@(_ZN10layer_norm13ln_fwd_kernelINS_13Kernel_traitsI13__nv_bfloat16S2_S2_S2_fjLj1024ELj1ELj4ELj1ELj16ENS_18Kernel_traits_baseILj1024ES2_S2_S2_S2_fjLj128EEEEELb1ELb1ELb0ELb0EEEvNS_9FwdParamsE)
        /*0dd0*/ 	.word	0x000000a8


	//----- nvinfo : EIATTR_FRAME_SIZE
	.align		4
.L_598:
        /*0dd4*/ 	.byte	0x04, 0x11
        /*0dd6*/ 	.short	(.L_600 - .L_599)
	.align		4
.L_599:
        /*0dd8*/ 	.word	index@(_ZN10layer_norm13ln_fwd_kernelINS_13Kernel_traitsI13__nv_bfloat16S2_S2_S2_fjLj1024ELj1ELj4ELj1ELj16ENS_18Kernel_traits_baseILj1024ES2_S2_S2_S2_fjLj128EEEEELb1ELb1ELb0ELb0EEEvNS_9FwdParamsE)
        /*0ddc*/ 	.word	0x00000000


	//----- nvinfo : EIATTR_REGCOUNT
	.align		4
.L_600:
        /*0de0*/ 	.byte	0x04, 0x2f
        /*0de2*/ 	.short	(.L_602 - .L_601)
	.align		4
.L_601:
        /*0de4*/ 	.word	index@(_ZN10layer_norm13ln_fwd_kernelINS_13Kernel_traitsI13__nv_bfloat16S2_S2_S2_fjLj1024ELj1ELj4ELj1ELj16ENS_18Kernel_traits_baseILj1024ES2_S2_S2_S2_fjLj128EEEEELb1ELb0ELb1ELb1EEEvNS_9FwdParamsE)
        /*0de8*/ 	.word	0x00000080


	//----- nvinfo : EIATTR_FRAME_SIZE
	.align		4
.L_602:
        /*0dec*/ 	.byte	0x04, 0x11
        /*0dee*/ 	.short	(.L_604 - .L_603)
	.align		4
.L_603:
        /*0df0*/ 	.word	index@(_ZN10layer_norm13ln_fwd_kernelINS_13Kernel_traitsI13__nv_bfloat16S2_S2_S2_fjLj1024ELj1ELj4ELj1ELj16ENS_18Kernel_traits_baseILj1024ES2_S2_S2_S2_fjLj128EEEEELb1ELb0ELb1ELb1EEEvNS_9FwdParamsE)
        /*0df4*/ 	.word	0x00000000


	//----- nvinfo : EIATTR_REGCOUNT
	.align		4
.L_604:
        /*0df8*/ 	.byte	0x04, 0x2f
        /*0dfa*/ 	.short	(.L_606 - .L_605)
	.align		4
.L_605:
        /*0dfc*/ 	.word	index@(_ZN10layer_norm13ln_fwd_kernelINS_13Kernel_traitsI13__nv_bfloat16S2_S2_S2_fjLj1024ELj1ELj4ELj1ELj16ENS_18Kernel_traits_baseILj1024ES2_S2_S2_S2_fjLj128EEEEELb1ELb0ELb1ELb0EEEvNS_9FwdParamsE)
        /*0e00*/ 	.word	0x00000095


	//----- nvinfo : EIATTR_FRAME_SIZE
	.align		4
.L_606:
        /*0e04*/ 	.byte	0x04, 0x11
        /*0e06*/ 	.short	(.L_608 - .L_607)
	.align		4
.L_607:
        /*0e08*/ 	.word	index@(_ZN10layer_norm13ln_fwd_kernelINS_13Kernel_traitsI13__nv_bfloat16S2_S2_S2_fjLj1024ELj1ELj4ELj1ELj16ENS_18Kernel_traits_baseILj1024ES2_S2_S2_S2_fjLj128EEEEELb1ELb0ELb1ELb0EEEvNS_9FwdParamsE)
        /*0e0c*/ 	.word	0x00000000


	//----- nvinfo : EIATTR_REGCOUNT
	.align		4
.L_608:
        /*0e10*/ 	.byte	0x04, 0x2f
        /*0e12*/ 	.short	(.L_610 - .L_609)
	.align		4
.L_609:
        /*0e14*/ 	.word	index@(_ZN10layer_norm13ln_fwd_kernelINS_13Kernel_traitsI13__nv_bfloat16S2_S2_S2_fjLj1024ELj1ELj4ELj1ELj16ENS_18Kernel_traits_baseILj1024ES2_S2_S2_S2_fjLj128EEEEELb1ELb0ELb0ELb1EEEvNS_9FwdParamsE)
        /*0e18*/ 	.word	0x00000099


	//----- nvinfo : EIATTR_FRAME_SIZE
	.align		4
.L_610:
        /*0e1c*/ 	.byte	0x04, 0x11
        /*0e1e*/ 	.short	(.L_612 - .L_611)
	.align		4
.L_611:
        /*0e20*/ 	.word	index@(_ZN10layer_norm13ln_fwd_kernelINS_13Kernel_traitsI13__nv_bfloat16S2_S2_S2_fjLj1024ELj1ELj4ELj1ELj16ENS_18Kernel_traits_baseILj1024ES2_S2_S2_S2_fjLj128EEEEELb1ELb0ELb0ELb1EEEvNS_9FwdParamsE)
        /*0e24*/ 	.word	0x00000000


	//----- nvinfo : EIATTR_REGCOUNT
	.align		4
.L_612:
        /*0e28*/ 	.byte	0x04, 0x2f
        /*0e2a*/ 	.short	(.L_614 - .L_613)
	.align		4
.L_613:
        /*0e2c*/ 	.word	index@(_ZN10layer_norm13ln_fwd_kernelINS_13Kernel_traitsI13__nv_bfloat16S2_S2_S2_fjLj1024ELj1ELj4ELj1ELj16ENS_18Kernel_traits_baseILj1024ES2_S2_S2_S2_fjLj128EEEEELb1ELb0ELb0ELb0EEEvNS_9FwdParamsE)
        /*0e30*/ 	.word	0x00000088


	//----- nvinfo : EIATTR_FRAME_SIZE
	.align		4
.L_614:
        /*0e34*/ 	.byte	0x04, 0x11
        /*0e36*/ 	.short	(.L_616 - .L_615)
	.align		4
.L_615:
        /*0e38*/ 	.word	index@(_ZN10layer_norm13ln_fwd_kernelINS_13Kernel_traitsI13__nv_bfloat16S2_S2_S2_fjLj1024ELj1ELj4ELj1ELj16ENS_18Kernel_traits_baseILj1024ES2_S2_S2_S2_fjLj128EEEEELb1ELb0ELb0ELb0EEEvNS_9FwdParamsE)
        /*0e3c*/ 	.word	0x00000000


	//----- nvinfo : EIATTR_REGCOUNT
	.align		4
.L_616:
        /*0e40*/ 	.byte	0x04, 0x2f
        /*0e42*/ 	.short	(.L_618 - .L_617)
	.align		4
.L_617:
        /*0e44*/ 	.word	index@(_ZN10layer_norm13ln_fwd_kernelINS_13Kernel_traitsI13__nv_bfloat16S2_S2_S2_fjLj1024ELj1ELj4ELj1ELj16ENS_18Kernel_traits_baseILj1024ES2_S2_S2_S2_fjLj128EEEEELb0ELb1ELb1ELb1EEEvNS_9FwdParamsE)
        /*0e48*/ 	.word	0x000000a7


	//----- nvinfo : EIATTR_FRAME_SIZE
	.align		4
.L_618:
        /*0e4c*/ 	.byte	0x04, 0x11
        /*0e4e*/ 	.short	(.L_620 - .L_619)
	.align		4
.L_619:
        /*0e50*/ 	.word	index@(_ZN10layer_norm13ln_fwd_kernelINS_13Kernel_traitsI13__nv_bfloat16S2_S2_S2_fjLj1024ELj1ELj4ELj1ELj16ENS_18Kernel_traits_baseILj1024ES2_S2_S2_S2_fjLj128EEEEELb0ELb1ELb1ELb1EEEvNS_9FwdParamsE)
        /*0e54*/ 	.word	0x00000000


	//----- nvinfo : EIATTR_REGCOUNT
	.align		4
.L_620:
        /*0e58*/ 	.byte	0x04, 0x2f
        /*0e5a*/ 	.short	(.L_622 - .L_621)
	.align		4
.L_621:
        /*0e5c*/ 	.word	index@(_ZN10layer_norm13ln_fwd_kernelINS_13Kernel_traitsI13__nv_bfloat16S2_S2_S2_fjLj1024ELj1ELj4ELj1ELj16ENS_18Kernel_traits_baseILj1024ES2_S2_S2_S2_fjLj128EEEEELb0ELb1ELb1ELb0EEEvNS_9FwdParamsE)
        /*0e60*/ 	.word	0x000000a5


	//----- nvinfo : EIATTR_FRAME_SIZE
	.align		4
.L_622:
        /*0e64*/ 	.byte	0x04, 0x11
        /*0e66*/ 	.short	(.L_624 - .L_623)
	.align		4
.L_623:
        /*0e68*/ 	.word	index@(_ZN10layer_norm13ln_fwd_kernelINS_13Kernel_traitsI13__nv_bfloat16S2_S2_S2_fjLj1024ELj1ELj4ELj1ELj16ENS_18Kernel_traits_baseILj1024ES2_S2_S2_S2_fjLj128EEEEELb0ELb1ELb1ELb0EEEvNS_9FwdParamsE)
        /*0e6c*/ 	.word	0x00000000


	//----- nvinfo : EIATTR_REGCOUNT
	.align		4
.L_624:
        /*0e70*/ 	.byte	0x04, 0x2f
        /*0e72*/ 	.short	(.L_626 - .L_625)
	.align		4
.L_625:
        /*0e74*/ 	.word	index@(_ZN10layer_norm13ln_fwd_kernelINS_13Kernel_traitsI13__nv_bfloat16S2_S2_S2_fjLj1024ELj1ELj4ELj1ELj16ENS_18Kernel_traits_baseILj1024ES2_S2_S2_S2_fjLj128EEEEELb0ELb1ELb0ELb1EEEvNS_9FwdParamsE)
        /*0e78*/ 	.word	0x000000a7


	//----- nvinfo : EIATTR_FRAME_SIZE
	.align		4
.L_626:
        /*0e7c*/ 	.byte	0x04, 0x11
        /*0e7e*/ 	.short	(.L_628 - .L_627)
	.align		4
.L_627:
        /*0e80*/ 	.word	index@(_ZN10layer_norm13ln_fwd_kernelINS_13Kernel_traitsI13__nv_bfloat16S2_S2_S2_fjLj1024ELj1ELj4ELj1ELj16ENS_18Kernel_traits_baseILj1024ES2_S2_S2_S2_fjLj128EEEEELb0ELb1ELb0ELb1EEEvNS_9FwdParamsE)
        /*0e84*/ 	.word	0x00000000


	//----- nvinfo : EIATTR_REGCOUNT
	.align		4
.L_628:
        /*0e88*/ 	.byte	0x04, 0x2f
        /*0e8a*/ 	.short	(.L_630 - .L_629)
	.align		4
.L_629:
        /*0e8c*/ 	.word	index@(_ZN10layer_norm13ln_fwd_kernelINS_13Kernel_traitsI13__nv_bfloat16S2_S2_S2_fjLj1024ELj1ELj4ELj1ELj16ENS_18Kernel_traits_baseILj1024ES2_S2_S2_S2_fjLj128EEEEELb0ELb1ELb0ELb0EEEvNS_9FwdParamsE)
        /*0e90*/ 	.word	0x0000009e


	//----- nvinfo : EIATTR_FRAME_SIZE
	.align		4
.L_630:
        /*0e94*/ 	.byte	0x04, 0x11
        /*0e96*/ 	.short	(.L_632 - .L_631)
	.align		4
.L_631:
        /*0e98*/ 	.word	index@(_ZN10layer_norm13ln_fwd_kernelINS_13Kernel_traitsI13__nv_bfloat16S2_S2_S2_fjLj1024ELj1ELj4ELj1ELj16ENS_18Kernel_traits_baseILj1024ES2_S2_S2_S2_fjLj128EEEEELb0ELb1ELb0ELb0EEEvNS_9FwdParamsE)
        /*0e9c*/ 	.word	0x00000000


	//----- nvinfo : EIATTR_REGCOUNT
	.align		4
.L_632:
        /*0ea0*/ 	.byte	0x04, 0x2f
        /*0ea2*/ 	.short	(.L_634 - .L_633)
	.align		4
.L_633:
        /*0ea4*/ 	.word	index@(_ZN10layer_norm13ln_fwd_kernelINS_13Kernel_traitsI13__nv_bfloat16S2_S2_S2_fjLj1024ELj1ELj4ELj1ELj16ENS_18Kernel_traits_baseILj1024ES2_S2_S2_S2_fjLj128EEEEELb0ELb0ELb1ELb1EEEvNS_9FwdParamsE)
        /*0ea8*/ 	.word	0x0000007f


	//----- nvinfo : EIATTR_FRAME_SIZE
	.align		4
.L_634:
        /*0eac*/ 	.byte	0x04, 0x11
        /*0eae*/ 	.short	(.L_636 - .L_635)
	.align		4
.L_635:
        /*0eb0*/ 	.word	index@(_ZN10layer_norm13ln_fwd_kernelINS_13Kernel_traitsI13__nv_bfloat16S2_S2_S2_fjLj1024ELj1ELj4ELj1ELj16ENS_18Kernel_traits_baseILj1024ES2_S2_S2_S2_fjLj128EEEEELb0ELb0ELb1ELb1EEEvNS_9FwdParamsE)
        /*0eb4*/ 	.word	0x00000000


	//----- nvinfo : EIATTR_REGCOUNT
	.align		4
.L_636:
        /*0eb8*/ 	.byte	0x04, 0x2f
        /*0eba*/ 	.short	(.L_638 - .L_637)
	.align		4
.L_637:
        /*0ebc*/ 	.word	index@(_ZN10layer_norm13ln_fwd_kernelINS_13Kernel_traitsI13__nv_bfloat16S2_S2_S2_fjLj1024ELj1ELj4ELj1ELj16ENS_18Kernel_traits_baseILj1024ES2_S2_S2_S2_fjLj128EEEEELb0ELb0ELb1ELb0EEEvNS_9FwdParamsE)
        /*0ec0*/ 	.word	0x00000080


	//----- nvinfo : EIATTR_FRAME_SIZE
	.align		4
.L_638:
        /*0ec4*/ 	.byte	0x04, 0x11
        /*0ec6*/ 	.short	(.L_640 - .L_639)
	.align		4
.L_639:
        /*0ec8*/ 	.word	index@(_ZN10layer_norm13ln_fwd_kernelINS_13Kernel_traitsI13__nv_bfloat16S2_S2_S2_fjLj1024ELj1ELj4ELj1ELj16ENS_18Kernel_traits_baseILj1024ES2_S2_S2_S2_fjLj128EEEEELb0ELb0ELb1ELb0EEEvNS_9FwdParamsE)
        /*0ecc*/ 	.word	0x00000000


	//----- nvinfo : EIATTR_REGCOUNT
	.align		4
.L_640:
        /*0ed0*/ 	.byte	0x04, 0x2f
        /*0ed2*/ 	.short	(.L_642 - .L_641)
	.align		4
.L_641:
        /*0ed4*/ 	.word	index@(_ZN10layer_norm13ln_fwd_kernelINS_13Kernel_traitsI13__nv_bfloat16S2_S2_S2_fjLj1024ELj1ELj4ELj1ELj16ENS_18Kernel_traits_baseILj1024ES2_S2_S2_S2_fjLj128EEEEELb0ELb0ELb0ELb1EEEvNS_9FwdParamsE)
        /*0ed8*/ 	.word	0x0000007f


	//----- nvinfo : EIATTR_FRAME_SIZE
	.align		4
.L_642:
        /*0edc*/ 	.byte	0x04, 0x11
        /*0ede*/ 	.short	(.L_644 - .L_643)
	.align		4
.L_643:
        /*0ee0*/ 	.word	index@(_ZN10layer_norm13ln_fwd_kernelINS_13Kernel_traitsI13__nv_bfloat16S2_S2_S2_fjLj1024ELj1ELj4ELj1ELj16ENS_18Kernel_traits_baseILj1024ES2_S2_S2_S2_fjLj128EEEEELb0ELb0ELb0ELb1EEEvNS_9FwdParamsE)
        /*0ee4*/ 	.word	0x00000000


	//----- nvinfo : EIATTR_REGCOUNT
	.align		4
.L_644:
        /*0ee8*/ 	.byte	0x04, 0x2f
        /*0eea*/ 	.short	(.L_646 - .L_645)
	.align		4
.L_645:
        /*0eec*/ 	.word	index@(_ZN10layer_norm13ln_fwd_kernelINS_13Kernel_traitsI13__nv_bfloat16S2_S2_S2_fjLj1024ELj1ELj4ELj1ELj16ENS_18Kernel_traits_baseILj1024ES2_S2_S2_S2_fjLj128EEEEELb0ELb0ELb0ELb0EEEvNS_9FwdParamsE)
        /*0ef0*/ 	.word	0x0000007e


	//----- nvinfo : EIATTR_FRAME_SIZE
	.align		4
.L_646:
        /*0ef4*/ 	.byte	0x04, 0x11
        /*0ef6*/ 	.short	(.L_648 - .L_647)
	.align		4
.L_647:
        /*0ef8*/ 	.word	index@(_ZN10layer_norm13ln_fwd_kernelINS_13Kernel_traitsI13__nv_bfloat16S2_S2_S2_fjLj1024ELj1ELj4ELj1ELj16ENS_18Kernel_traits_baseILj1024ES2_S2_S2_S2_fjLj128EEEEELb0ELb0ELb0ELb0EEEvNS_9FwdParamsE)
        /*0efc*/ 	.word	0x00000000


	//----- nvinfo : EIATTR_MIN_STACK_SIZE
	.align		4
.L_648:
        /*0f00*/ 	.byte	0x04, 0x12
        /*0f02*/ 	.short	(.L_650 - .L_649)
	.align		4
.L_649:
        /*0f04*/ 	.word	index@(_ZN10layer_norm13ln_fwd_kernelINS_13Kernel_traitsI13__nv_bfloat16S2_S2_S2_fjLj1024ELj1ELj4ELj1ELj16ENS_18Kernel_traits_baseILj1024ES2_S2_S2_S2_fjLj128EEEEELb0ELb0ELb0ELb0EEEvNS_9FwdParamsE)
        /*0f08*/ 	.word	0x00000000


	//----- nvinfo : EIATTR_MIN_STACK_SIZE
	.align		4
.L_650:
        /*0f0c*/ 	.byte	0x04, 0x12
        /*0f0e*/ 	.short	(.L_652 - .L_651)
	.align		4
.L_651:
        /*0f10*/ 	.word	index@(_ZN10layer_norm13ln_fwd_kernelINS_13Kernel_traitsI13__nv_bfloat16S2_S2_S2_fjLj1024ELj1ELj4ELj1ELj16ENS_18Kernel_traits_baseILj1024ES2_S2_S2_S2_fjLj128EEEEELb0ELb0ELb0ELb1EEEvNS_9FwdParamsE)
        /*0f14*/ 	.word	0x00000000


	//----- nvinfo : EIATTR_MIN_STACK_SIZE
	.align		4
.L_652:
        /*0f18*/ 	.byte	0x04, 0x12
        /*0f1a*/ 	.short	(.L_654 - .L_653)
	.align		4
.L_653:
        /*0f1c*/ 	.word	index@(_ZN10layer_norm13ln_fwd_kernelINS_13Kernel_traitsI13__nv_bfloat16S2_S2_S2_fjLj1024ELj1ELj4ELj1ELj16ENS_18Kernel_traits_baseILj1024ES2_S2_S2_S2_fjLj128EEEEELb0ELb0ELb1ELb0EEEvNS_9FwdParamsE)
        /*0f20*/ 	.word	0x00000000


	//----- nvinfo : EIATTR_MIN_STACK_SIZE
	.align		4
.L_654:
        /*0f24*/ 	.byte	0x04, 0x12
        /*0f26*/ 	.short	(.L_656 - .L_655)
	.align		4
.L_655:
        /*0f28*/ 	.word	index@(_ZN10layer_norm13ln_fwd_kernelINS_13Kernel_traitsI13__nv_bfloat16S2_S2_S2_fjLj1024ELj1ELj4ELj1ELj16ENS_18Kernel_traits_baseILj1024ES2_S2_S2_S2_fjLj128EEEEELb0ELb0ELb1ELb1EEEvNS_9FwdParamsE)
        /*0f2c*/ 	.word	0x00000000


	//----- nvinfo : EIATTR_MIN_STACK_SIZE
	.align		4
.L_656:
        /*0f30*/ 	.byte	0x04, 0x12
        /*0f32*/ 	.short	(.L_658 - .L_657)
	.align		4
.L_657:
        /*0f34*/ 	.word	index@(_ZN10layer_norm13ln_fwd_kernelINS_13Kernel_traitsI13__nv_bfloat16S2_S2_S2_fjLj1024ELj1ELj4ELj1ELj16ENS_18Kernel_traits_baseILj1024ES2_S2_S2_S2_fjLj128EEEEELb0ELb1ELb0ELb0EEEvNS_9FwdParamsE)
        /*0f38*/ 	.word	0x00000000


	//----- nvinfo : EIATTR_MIN_STACK_SIZE
	.align		4
.L_658:
        /*0f3c*/ 	.byte	0x04, 0x12
        /*0f3e*/ 	.short	(.L_660 - .L_659)
	.align		4
.L_659:
        /*0f40*/ 	.word	index@(_ZN10layer_norm13ln_fwd_kernelINS_13Kernel_traitsI13__nv_bfloat16S2_S2_S2_fjLj1024ELj1ELj4ELj1ELj16ENS_18Kernel_traits_baseILj1024ES2_S2_S2_S2_fjLj128EEEEELb0ELb1ELb0ELb1EEEvNS_9FwdParamsE)
        /*0f44*/ 	.word	0x00000000


	//----- nvinfo : EIATTR_MIN_STACK_SIZE
	.align		4
.L_660:
        /*0f48*/ 	.byte	0x04, 0x12
        /*0f4a*/ 	.short	(.L_662 - .L_661)
	.align		4
.L_661:
        /*0f4c*/ 	.word	index@(_ZN10layer_norm13ln_fwd_kernelINS_13Kernel_traitsI13__nv_bfloat16S2_S2_S2_fjLj1024ELj1ELj4ELj1ELj16ENS_18Kernel_traits_baseILj1024ES2_S2_S2_S2_fjLj128EEEEELb0ELb1ELb1ELb0EEEvNS_9FwdParamsE)
        /*0f50*/ 	.word	0x00000000


	//----- nvinfo : EIATTR_MIN_STACK_SIZE
	.align		4
.L_662:
        /*0f54*/ 	.byte	0x04, 0x12
        /*0f56*/ 	.short	(.L_664 - .L_663)
	.align		4
.L_663:
        /*0f58*/ 	.word	index@(_ZN10layer_norm13ln_fwd_kernelINS_13Kernel_traitsI13__nv_bfloat16S2_S2_S2_fjLj1024ELj1ELj4ELj1ELj16ENS_18Kernel_traits_baseILj1024ES2_S2_S2_S2_fjLj128EEEEELb0ELb1ELb1ELb1EEEvNS_9FwdParamsE)
        /*0f5c*/ 	.word	0x00000000


	//----- nvinfo : EIATTR_MIN_STACK_SIZE
	.align		4
.L_664:
        /*0f60*/ 	.byte	0x04, 0x12
        /*0f62*/ 	.short	(.L_666 - .L_665)
	.align		4
.L_665:
        /*0f64*/ 	.word	index@(_ZN10layer_norm13ln_fwd_kernelINS_13Kernel_traitsI13__nv_bfloat16S2_S2_S2_fjLj1024ELj1ELj4ELj1ELj16ENS_18Kernel_traits_baseILj1024ES2_S2_S2_S2_fjLj128EEEEELb1ELb0ELb0ELb0EEEvNS_9FwdParamsE)
        /*0f68*/ 	.word	0x00000000


	//----- nvinfo : EIATTR_MIN_STACK_SIZE
	.align		4
.L_666:
        /*0f6c*/ 	.byte	0x04, 0x12
        /*0f6e*/ 	.short	(.L_668 - .L_667)
	.align		4
.L_667:
        /*0f70*/ 	.word	index@(_ZN10layer_norm13ln_fwd_kernelINS_13Kernel_traitsI13__nv_bfloat16S2_S2_S2_fjLj1024ELj1ELj4ELj1ELj16ENS_18Kernel_traits_baseILj1024ES2_S2_S2_S2_fjLj128EEEEELb1ELb0ELb0ELb1EEEvNS_9FwdParamsE)
        /*0f74*/ 	.word	0x00000000


	//----- nvinfo : EIATTR_MIN_STACK_SIZE
	.align		4
.L_668:
        /*0f78*/ 	.byte	0x04, 0x12
        /*0f7a*/ 	.short	(.L_670 - .L_669)
	.align		4
.L_669:
        /*0f7c*/ 	.word	index@(_ZN10layer_norm13ln_fwd_kernelINS_13Kernel_traitsI13__nv_bfloat16S2_S2_S2_fjLj1024ELj1ELj4ELj1ELj16ENS_18Kernel_traits_baseILj1024ES2_S2_S2_S2_fjLj128EEEEELb1ELb0ELb1ELb0EEEvNS_9FwdParamsE)
        /*0f80*/ 	.word	0x00000000


	//----- nvinfo : EIATTR_MIN_STACK_SIZE
	.align		4
.L_670:
        /*0f84*/ 	.byte	0x04, 0x12
        /*0f86*/ 	.short	(.L_672 - .L_671)
	.align		4
.L_671:
        /*0f88*/ 	.word	index@(_ZN10layer_norm13ln_fwd_kernelINS_13Kernel_traitsI13__nv_bfloat16S2_S2_S2_fjLj1024ELj1ELj4ELj1ELj16ENS_18Kernel_traits_baseILj1024ES2_S2_S2_S2_fjLj128EEEEELb1ELb0ELb1ELb1EEEvNS_9FwdParamsE)
        /*0f8c*/ 	.word	0x00000000


	//----- nvinfo : EIATTR_MIN_STACK_SIZE
	.align		4
.L_672:
        /*0f90*/ 	.byte	0x04, 0x12
        /*0f92*/ 	.short	(.L_674 - .L_673)
	.align		4
.L_673:
        /*0f94*/ 	.word	index@(_ZN10layer_norm13ln_fwd_kernelINS_13Kernel_traitsI13__nv_bfloat16S2_S2_S2_fjLj1024ELj1ELj4ELj1ELj16ENS_18Kernel_traits_baseILj1024ES2_S2_S2_S2_fjLj128EEEEELb1ELb1ELb0ELb0EEEvNS_9FwdParamsE)
        /*0f98*/ 	.word	0x00000000


	//----- nvinfo : EIATTR_MIN_STACK_SIZE
	.align		4
.L_674:
        /*0f9c*/ 	.byte	0x04, 0x12
        /*0f9e*/ 	.short	(.L_676 - .L_675)
	.align		4
.L_675:
        /*0fa0*/ 	.word	index@(_ZN10layer_norm13ln_fwd_kernelINS_13Kernel_traitsI13__nv_bfloat16S2_S2_S2_fjLj1024ELj1ELj4ELj1ELj16ENS_18Kernel_traits_baseILj1024ES2_S2_S2_S2_fjLj128EEEEELb1ELb1ELb0ELb1EEEvNS_9FwdParamsE)
        /*0fa4*/ 	.word	0x00000000


	//----- nvinfo : EIATTR_MIN_STACK_SIZE
	.align		4
.L_676:
        /*0fa8*/ 	.byte	0x04, 0x12
        /*0faa*/ 	.short	(.L_678 - .L_677)
	.align		4
.L_677:
        /*0fac*/ 	.word	index@(_ZN10layer_norm13ln_fwd_kernelINS_13Kernel_traitsI13__nv_bfloat16S2_S2_S2_fjLj1024ELj1ELj4ELj1ELj16ENS_18Kernel_traits_baseILj1024ES2_S2_S2_S2_fjLj128EEEEELb1ELb1ELb1ELb0EEEvNS_9FwdParamsE)
        /*0fb0*/ 	.word	0x00000000


	//----- nvinfo : EIATTR_MIN_STACK_SIZE
	.align		4
.L_678:
        /*0fb4*/ 	.byte	0x04, 0x12
        /*0fb6*/ 	.short	(.L_680 - .L_679)
	.align		4
.L_679:
        /*0fb8*/ 	.word	index@(_ZN10layer_norm13ln_fwd_kernelINS_13Kernel_traitsI13__nv_bfloat16S2_S2_S2_fjLj1024ELj1ELj4ELj1ELj16ENS_18Kernel_traits_baseILj1024ES2_S2_S2_S2_fjLj128EEEEELb1ELb1ELb1ELb1EEEvNS_9FwdParamsE)
        /*0fbc*/ 	.word	0x00000000


	//----- nvinfo : EIATTR_MIN_STACK_SIZE
	.align		4
.L_680:
        /*0fc0*/ 	.byte	0x04, 0x12
        /*0fc2*/ 	.short	(.L_682 - .L_681)
	.align		4
.L_681:
        /*0fc4*/ 	.word	index@(_ZN10layer_norm13ln_fwd_kernelINS_13Kernel_traitsI6__halfS2_S2_S2_fjLj1024ELj1ELj4ELj1ELj16ENS_18Kernel_traits_baseILj1024ES2_S2_S2_S2_fjLj128EEEEELb0ELb0ELb0ELb0EEEvNS_9FwdParamsE)
        /*0fc8*/ 	.word	0x00000000


	//----- nvinfo : EIATTR_MIN_STACK_SIZE
	.align		4
.L_682:
        /*0fcc*/ 	.byte	0x04, 0x12
        /*0fce*/ 	.short	(.L_684 - .L_683)
	.align		4
.L_683:
        /*0fd0*/ 	.word	index@(_ZN10layer_norm13ln_fwd_kernelINS_13Kernel_traitsI6__halfS2_S2_S2_fjLj1024ELj1ELj4ELj1ELj16ENS_18Kernel_traits_baseILj1024ES2_S2_S2_S2_fjLj128EEEEELb0ELb0ELb0ELb1EEEvNS_9FwdParamsE)
        /*0fd4*/ 	.word	0x00000000


	//----- nvinfo : EIATTR_MIN_STACK_SIZE
	.align		4
.L_684:
        /*0fd8*/ 	.byte	0x04, 0x12
        /*0fda*/ 	.short	(.L_686 - .L_685)
	.align		4
.L_685:
        /*0fdc*/ 	.word	index@(_ZN10layer_norm13ln_fwd_kernelINS_13Kernel_traitsI6__halfS2_S2_S2_fjLj1024ELj1ELj4ELj1ELj16ENS_18Kernel_traits_baseILj1024ES2_S2_S2_S2_fjLj128EEEEELb0ELb0ELb1ELb0EEEvNS_9FwdParamsE)
        /*0fe0*/ 	.word	0x00000000


	//----- nvinfo : EIATTR_MIN_STACK_SIZE
	.align		4
.L_686:
        /*0fe4*/ 	.byte	0x04, 0x12
        /*0fe6*/ 	.short	(.L_688 - .L_687)
	.align		4
.L_687:
        /*0fe8*/ 	.word	index@(_ZN10layer_norm13ln_fwd_kernelINS_13Kernel_traitsI6__halfS2_S2_S2_fjLj1024ELj1ELj4ELj1ELj16ENS_18Kernel_traits_baseILj1024ES2_S2_S2_S2_fjLj128EEEEELb0ELb0ELb1ELb1EEEvNS_9FwdParamsE)
        /*0fec*/ 	.word	0x00000000


	//----- nvinfo : EIATTR_MIN_STACK_SIZE
	.align		4
.L_688:
        /*0ff0*/ 	.byte	0x04, 0x12
        /*0ff2*/ 	.short	(.L_690 - .L_689)
	.align		4
.L_689:
        /*0ff4*/ 	.word	index@(_ZN10layer_norm13ln_fwd_kernelINS_13Kernel_traitsI6__halfS2_S2_S2_fjLj1024ELj1ELj4ELj1ELj16ENS_18Kernel_traits_baseILj1024ES2_S2_S2_S2_fjLj128EEEEELb0ELb1ELb0ELb0EEEvNS_9FwdParamsE)
        /*0ff8*/ 	.word	0x00000000


	//----- nvinfo : EIATTR_MIN_STACK_SIZE
	.align		4
.L_690:
        /*0ffc*/ 	.byte	0x04, 0x12
        /*0ffe*/ 	.short	(.L_692 - .L_691)
	.align		4
.L_691:
        /*1000*/ 	.word	index@(_ZN10layer_norm13ln_fwd_kernelINS_13Kernel_traitsI6__halfS2_S2_S2_fjLj1024ELj1ELj4ELj1ELj16ENS_18Kernel_traits_baseILj1024ES2_S2_S2_S2_fjLj128EEEEELb0ELb1ELb0ELb1EEEvNS_9FwdParamsE)
        /*1004*/ 	.word	0x00000000


	//----- nvinfo : EIATTR_MIN_STACK_SIZE
	.align		4
.L_692:
        /*1008*/ 	.byte	0x04, 0x12
        /*100a*/ 	.short	(.L_694 - .L_693)
	.align		4
.L_693:
        /*100c*/ 	.word	index@(_ZN10layer_norm13ln_fwd_kernelINS_13Kernel_traitsI6__halfS2_S2_S2_fjLj1024ELj1ELj4ELj1ELj16ENS_18Kernel_traits_baseILj1024ES2_S2_S2_S2_fjLj128EEEEELb0ELb1ELb1ELb0EEEvNS_9FwdParamsE)
        /*1010*/ 	.word	0x00000000


	//----- nvinfo : EIATTR_MIN_STACK_SIZE
	.align		4
.L_694:
        /*1014*/ 	.byte	0x04, 0x12
        /*1016*/ 	.short	(.L_696 - .L_695)
	.align		4
.L_695:
        /*1018*/ 	.word	index@(_ZN10layer_norm13ln_fwd_kernelINS_13Kernel_traitsI6__halfS2_S2_S2_fjLj1024ELj1ELj4ELj1ELj16ENS_18Kernel_traits_baseILj1024ES2_S2_S2_S2_fjLj128EEEEELb0ELb1ELb1ELb1EEEvNS_9FwdParamsE)
        /*101c*/ 	.word	0x00000000


	//----- nvinfo : EIATTR_MIN_STACK_SIZE
	.align		4
.L_696:
        /*1020*/ 	.byte	0x04, 0x12
        /*1022*/ 	.short	(.L_698 - .L_697)
	.align		4
.L_697:
        /*1024*/ 	.word	index@(_ZN10layer_norm13ln_fwd_kernelINS_13Kernel_traitsI6__halfS2_S2_S2_fjLj1024ELj1ELj4ELj1ELj16ENS_18Kernel_traits_baseILj1024ES2_S2_S2_S2_fjLj128EEEEELb1ELb0ELb0ELb0EEEvNS_9FwdParamsE)
        /*1028*/ 	.word	0x00000000


	//----- nvinfo : EIATTR_MIN_STACK_SIZE
	.align		4
.L_698:
        /*102c*/ 	.byte	0x04, 0x12
        /*102e*/ 	.short	(.L_700 - .L_699)
	.align		4
.L_699:
        /*1030*/ 	.word	index@(_ZN10layer_norm13ln_fwd_kernelINS_13Kernel_traitsI6__halfS2_S2_S2_fjLj1024ELj1ELj4ELj1ELj16ENS_18Kernel_traits_baseILj1024ES2_S2_S2_S2_fjLj128EEEEELb1ELb0ELb0ELb1EEEvNS_9FwdParamsE)
        /*1034*/ 	.word	0x00000000


	//----- nvinfo : EIATTR_MIN_STACK_SIZE
	.align		4
.L_700:
        /*1038*/ 	.byte	0x04, 0x12
        /*103a*/ 	.short	(.L_702 - .L_701)
	.align		4
.L_701:
        /*103c*/ 	.word	index@(_ZN10layer_norm13ln_fwd_kernelINS_13Kernel_traitsI6__halfS2_S2_S2_fjLj1024ELj1ELj4ELj1ELj16ENS_18Kernel_traits_baseILj1024ES2_S2_S2_S2_fjLj128EEEEELb1ELb0ELb1ELb0EEEvNS_9FwdParamsE)
        /*1040*/ 	.word	0x00000000


	//----- nvinfo : EIATTR_MIN_STACK_SIZE
	.align		4
.L_702:
        /*1044*/ 	.byte	0x04, 0x12
        /*1046*/ 	.short	(.L_704 - .L_703)
	.align		4
.L_703:
        /*1048*/ 	.word	index@(_ZN10layer_norm13ln_fwd_kernelINS_13Kernel_traitsI6__halfS2_S2_S2_fjLj1024ELj1ELj4ELj1ELj16ENS_18Kernel_traits_baseILj1024ES2_S2_S2_S2_fjLj128EEEEELb1ELb0ELb1ELb1EEEvNS_9FwdParamsE)
        /*104c*/ 	.word	0x00000000


	//----- nvinfo : EIATTR_MIN_STACK_SIZE
	.align		4
.L_704:
        /*1050*/ 	.byte	0x04, 0x12
        /*1052*/ 	.short	(.L_706 - .L_705)
	.align		4
.L_705:
        /*1054*/ 	.word	index@(_ZN10layer_norm13ln_fwd_kernelINS_13Kernel_traitsI6__halfS2_S2_S2_fjLj1024ELj1ELj4ELj1ELj16ENS_18Kernel_traits_baseILj1024ES2_S2_S2_S2_fjLj128EEEEELb1ELb1ELb0ELb0EEEvNS_9FwdParamsE)
        /*1058*/ 	.word	0x00000000


	//----- nvinfo : EIATTR_MIN_STACK_SIZE
	.align		4
.L_706:
        /*105c*/ 	.byte	0x04, 0x12
        /*105e*/ 	.short	(.L_708 - .L_707)
	.align		4
.L_707:
        /*1060*/ 	.word	index@(_ZN10layer_norm13ln_fwd_kernelINS_13Kernel_traitsI6__halfS2_S2_S2_fjLj1024ELj1ELj4ELj1ELj16ENS_18Kernel_traits_baseILj1024ES2_S2_S2_S2_fjLj128EEEEELb1ELb1ELb0ELb1EEEvNS_9FwdParamsE)
        /*1064*/ 	.word	0x00000000


	//----- nvinfo : EIATTR_MIN_STACK_SIZE
	.align		4
.L_708:
        /*1068*/ 	.byte	0x04, 0x12
        /*106a*/ 	.short	(.L_710 - .L_709)
	.align		4
.L_709:
        /*106c*/ 	.word	index@(_ZN10layer_norm13ln_fwd_kernelINS_13Kernel_traitsI6__halfS2_S2_S2_fjLj1024ELj1ELj4ELj1ELj16ENS_18Kernel_traits_baseILj1024ES2_S2_S2_S2_fjLj128EEEEELb1ELb1ELb1ELb0EEEvNS_9FwdParamsE)
        /*1070*/ 	.word	0x00000000


	//----- nvinfo : EIATTR_MIN_STACK_SIZE
	.align		4
.L_710:
        /*1074*/ 	.byte	0x04, 0x12
        /*1076*/ 	.short	(.L_712 - .L_711)
	.align		4
.L_711:
        /*1078*/ 	.word	index@(_ZN10layer_norm13ln_fwd_kernelINS_13Kernel_traitsI6__halfS2_S2_S2_fjLj1024ELj1ELj4ELj1ELj16ENS_18Kernel_traits_baseILj1024ES2_S2_S2_S2_fjLj128EEEEELb1ELb1ELb1ELb1EEEvNS_9FwdParamsE)
        /*107c*/ 	.word	0x00000000


	//----- nvinfo : EIATTR_MIN_STACK_SIZE
	.align		4
.L_712:
        /*1080*/ 	.byte	0x04, 0x12
        /*1082*/ 	.short	(.L_714 - .L_713)
	.align		4
.L_713:
        /*1084*/ 	.word	index@(_ZN10layer_norm13ln_fwd_kernelINS_13Kernel_traitsIf13__nv_bfloat16S2_S2_fjLj1024ELj1ELj4ELj1ELj16ENS_18Kernel_traits_baseILj1024EfS2_S2_S2_fjLj128EEEEELb0ELb0ELb0ELb0EEEvNS_9FwdParamsE)
        /*1088*/ 	.word	0x00000000


	//----- nvinfo : EIATTR_MIN_STACK_SIZE
	.align		4
.L_714:
        /*108c*/ 	.byte	0x04, 0x12
        /*108e*/ 	.short	(.L_716 - .L_715)
	.align		4
.L_715:
        /*1090*/ 	.word	index@(_ZN10layer_norm13ln_fwd_kernelINS_13Kernel_traitsIf13__nv_bfloat16S2_S2_fjLj1024ELj1ELj4ELj1ELj16ENS_18Kernel_traits_baseILj1024EfS2_S2_S2_fjLj128EEEEELb0ELb0ELb0ELb1EEEvNS_9FwdParamsE)
        /*1094*/ 	.word	0x00000000


	//----- nvinfo : EIATTR_MIN_STACK_SIZE
	.align		4
.L_716:
        /*1098*/ 	.byte	0x04, 0x12
        /*109a*/ 	.short	(.L_718 - .L_717)
	.align		4
.L_717:
        /*109c*/ 	.word	index@(_ZN10layer_norm13ln_fwd_kernelINS_13Kernel_traitsIf13__nv_bfloat16S2_S2_fjLj1024ELj1ELj4ELj1ELj16ENS_18Kernel_traits_baseILj1024EfS2_S2_S2_fjLj128EEEEELb0ELb0ELb1ELb0EEEvNS_9FwdParamsE)
        /*10a0*/ 	.word	0x00000000


	//----- nvinfo : EIATTR_MIN_STACK_SIZE
	.align		4
.L_718:
        /*10a4*/ 	.byte	0x04, 0x12
        /*10a6*/ 	.short	(.L_720 - .L_719)
	.align		4
.L_719:
        /*10a8*/ 	.word	index@(_ZN10layer_norm13ln_fwd_kernelINS_13Kernel_traitsIf13__nv_bfloat16S2_S2_fjLj1024ELj1ELj4ELj1ELj16ENS_18Kernel_traits_baseILj1024EfS2_S2_S2_fjLj128EEEEELb0ELb0ELb1ELb1EEEvNS_9FwdParamsE)
        /*10ac*/ 	.word	0x00000000


	//----- nvinfo : EIATTR_MIN_STACK_SIZE
	.align		4
.L_720:
        /*10b0*/ 	.byte	0x04, 0x12
        /*10b2*/ 	.short	(.L_722 - .L_721)
	.align		4
.L_721:
        /*10b4*/ 	.word	index@(_ZN10layer_norm13ln_fwd_kernelINS_13Kernel_traitsIf13__nv_bfloat16S2_S2_fjLj1024ELj1ELj4ELj1ELj16ENS_18Kernel_traits_baseILj1024EfS2_S2_S2_fjLj128EEEEELb0ELb1ELb0ELb0EEEvNS_9FwdParamsE)
        /*10b8*/ 	.word	0x00000000


	//----- nvinfo : EIATTR_MIN_STACK_SIZE
	.align		4
.L_722:
        /*10bc*/ 	.byte	0x04, 0x12
        /*10be*/ 	.short	(.L_724 - .L_723)
	.align		4
.L_723:
        /*10c0*/ 	.word	index@(_ZN10layer_norm13ln_fwd_kernelINS_13Kernel_traitsIf13__nv_bfloat16S2_S2_fjLj1024ELj1ELj4ELj1ELj16ENS_18Kernel_traits_baseILj1024EfS2_S2_S2_fjLj128EEEEELb0ELb1ELb0ELb1EEEvNS_9FwdParamsE)
        /*10c4*/ 	.word	0x00000000


	//----- nvinfo : EIATTR_MIN_STACK_SIZE
	.align		4
.L_724:
        /*10c8*/ 	.byte	0x04, 0x12
        /*10ca*/ 	.short	(.L_726 - .L_725)
	.align		4
.L_725:
        /*10cc*/ 	.word	index@(_ZN10layer_norm13ln_fwd_kernelINS_13Kernel_traitsIf13__nv_bfloat16S2_S2_fjLj1024ELj1ELj4ELj1ELj16ENS_18Kernel_traits_baseILj1024EfS2_S2_S2_fjLj128EEEEELb0ELb1ELb1ELb0EEEvNS_9FwdParamsE)
        /*10d0*/ 	.word	0x00000000


	//----- nvinfo : EIATTR_MIN_STACK_SIZE
	.align		4
.L_726:
        /*10d4*/ 	.byte	0x04, 0x12
        /*10d6*/ 	.short	(.L_728 - .L_727)
	.align		4
.L_727:
        /*10d8*/ 	.word	index@(_ZN10layer_norm13ln_fwd_kernelINS_13Kernel_traitsIf13__nv_bfloat16S2_S2_fjLj1024ELj1ELj4ELj1ELj16ENS_18Kernel_traits_baseILj1024EfS2_S2_S2_fjLj128EEEEELb0ELb1ELb1ELb1EEEvNS_9FwdParamsE)
        /*10dc*/ 	.word	0x00000000


	//----- nvinfo : EIATTR_MIN_STACK_SIZE
	.align		4
.L_728:
        /*10e0*/ 	.byte	0x04, 0x12
        /*10e2*/ 	.short	(.L_730 - .L_729)
	.align		4
.L_729:
        /*10e4*/ 	.word	index@(_ZN10layer_norm13ln_fwd_kernelINS_13Kernel_traitsIf13__nv_bfloat16S2_S2_fjLj1024ELj1ELj4ELj1ELj16ENS_18Kernel_traits_baseILj1024EfS2_S2_S2_fjLj128EEEEELb1ELb0ELb0ELb0EEEvNS_9FwdParamsE)
        /*10e8*/ 	.word	0x00000000


	//----- nvinfo : EIATTR_MIN_STACK_SIZE
	.align		4
.L_730:
        /*10ec*/ 	.byte	0x04, 0x12
        /*10ee*/ 	.short	(.L_732 - .L_731)
	.align		4
.L_731:
        /*10f0*/ 	.word	index@(_ZN10layer_norm13ln_fwd_kernelINS_13Kernel_traitsIf13__nv_bfloat16S2_S2_fjLj1024ELj1ELj4ELj1ELj16ENS_18Kernel_traits_baseILj1024EfS2_S2_S2_fjLj128EEEEELb1ELb0ELb0ELb1EEEvNS_9FwdParamsE)
        /*10f4*/ 	.word	0x00000000


	//----- nvinfo : EIATTR_MIN_STACK_SIZE
	.align		4
.L_732:
        /*10f8*/ 	.byte	0x04, 0x12
        /*10fa*/ 	.short	(.L_734 - .L_733)
	.align		4
.L_733:
        /*10fc*/ 	.word	index@(_ZN10layer_norm13ln_fwd_kernelINS_13Kernel_traitsIf13__nv_bfloat16S2_S2_fjLj1024ELj1ELj4ELj1ELj16ENS_18Kernel_traits_baseILj1024EfS2_S2_S2_fjLj128EEEEELb1ELb0ELb1ELb0EEEvNS_9FwdParamsE)
        /*1100*/ 	.word	0x00000000


	//----- nvinfo : EIATTR_MIN_STACK_SIZE
	.align		4
.L_734:
        /*1104*/ 	.byte	0x04, 0x12
        /*1106*/ 	.short	(.L_736 - .L_735)
	.align		4
.L_735:
        /*1108*/ 	.word	index@(_ZN10layer_norm13ln_fwd_kernelINS_13Kernel_traitsIf13__nv_bfloat16S2_S2_fjLj1024ELj1ELj4ELj1ELj16ENS_18Kernel_traits_baseILj1024EfS2_S2_S2_fjLj128EEEEELb1ELb0ELb1ELb1EEEvNS_9FwdParamsE)
        /*110c*/ 	.word	0x00000000


	//----- nvinfo : EIATTR_MIN_STACK_SIZE
	.align		4
.L_736:
        /*1110*/ 	.byte	0x04, 0x12
        /*1112*/ 	.short	(.L_738 - .L_737)
	.align		4
.L_737:
        /*1114*/ 	.word	index@(_ZN10layer_norm13ln_fwd_kernelINS_13Kernel_traitsIf13__nv_bfloat16S2_S2_fjLj1024ELj1ELj4ELj1ELj16ENS_18Kernel_traits_baseILj1024EfS2_S2_S2_fjLj128EEEEELb1ELb1ELb0ELb0EEEvNS_9FwdParamsE)
        /*1118*/ 	.word	0x00000000


	//----- nvinfo : EIATTR_MIN_STACK_SIZE
	.align		4
.L_738:
        /*111c*/ 	.byte	0x04, 0x12
        /*111e*/ 	.short	(.L_740 - .L_739)
	.align		4
.L_739:
        /*1120*/ 	.word	index@(_ZN10layer_norm13ln_fwd_kernelINS_13Kernel_traitsIf13__nv_bfloat16S2_S2_fjLj1024ELj1ELj4ELj1ELj16ENS_18Kernel_traits_baseILj1024EfS2_S2_S2_fjLj128EEEEELb1ELb1ELb0ELb1EEEvNS_9FwdParamsE)
        /*1124*/ 	.word	0x00000000


	//----- nvinfo : EIATTR_MIN_STACK_SIZE
	.align		4
.L_740:
        /*1128*/ 	.byte	0x04, 0x12
        /*112a*/ 	.short	(.L_742 - .L_741)
	.align		4
.L_741:
        /*112c*/ 	.word	index@(_ZN10layer_norm13ln_fwd_kernelINS_13Kernel_traitsIf13__nv_bfloat16S2_S2_fjLj1024ELj1ELj4ELj1ELj16ENS_18Kernel_traits_baseILj1024EfS2_S2_S2_fjLj128EEEEELb1ELb1ELb1ELb0EEEvNS_9FwdParamsE)
        /*1130*/ 	.word	0x00000000


	//----- nvinfo : EIATTR_MIN_STACK_SIZE
	.align		4
.L_742:
        /*1134*/ 	.byte	0x04, 0x12
        /*1136*/ 	.short	(.L_744 - .L_743)
	.align		4
.L_743:
        /*1138*/ 	.word	index@(_ZN10layer_norm13ln_fwd_kernelINS_13Kernel_traitsIf13__nv_bfloat16S2_S2_fjLj1024ELj1ELj4ELj1ELj16ENS_18Kernel_traits_baseILj1024EfS2_S2_S2_fjLj128EEEEELb1ELb1ELb1ELb1EEEvNS_9FwdParamsE)
        /*113c*/ 	.word	0x00000000


	//----- nvinfo : EIATTR_MIN_STACK_SIZE
	.align		4
.L_744:
        /*1140*/ 	.byte	0x04, 0x12
        /*1142*/ 	.short	(.L_746 - .L_745)
	.align		4
.L_745:
        /*1144*/ 	.word	index@(_ZN10layer_norm13ln_fwd_kernelINS_13Kernel_traitsI13__nv_bfloat16S2_fS2_fjLj1024ELj1ELj4ELj1ELj16ENS_18Kernel_traits_baseILj1024ES2_S2_fS2_fjLj128EEEEELb0ELb0ELb0ELb0EEEvNS_9FwdParamsE)
        /*1148*/ 	.word	0x00000000


	//----- nvinfo : EIATTR_MIN_STACK_SIZE
	.align		4
.L_746:
        /*114c*/ 	.byte	0x04, 0x12
        /*114e*/ 	.short	(.L_748 - .L_747)
	.align		4
.L_747:
        /*1150*/ 	.word	index@(_ZN10layer_norm13ln_fwd_kernelINS_13Kernel_traitsI13__nv_bfloat16S2_fS2_fjLj1024ELj1ELj4ELj1ELj16ENS_18Kernel_traits_baseILj1024ES2_S2_fS2_fjLj128EEEEELb0ELb0ELb0ELb1EEEvNS_9FwdParamsE)
        /*1154*/ 	.word	0x00000000


	//----- nvinfo : EIATTR_MIN_STACK_SIZE
	.align		4
.L_748:
        /*1158*/ 	.byte	0x04, 0x12
        /*115a*/ 	.short	(.L_750 - .L_749)
	.align		4
.L_749:
        /*115c*/ 	.word	index@(_ZN10layer_norm13ln_fwd_kernelINS_13Kernel_traitsI13__nv_bfloat16S2_fS2_fjLj1024ELj1ELj4ELj1ELj16ENS_18Kernel_traits_baseILj1024ES2_S2_fS2_fjLj128EEEEELb0ELb0ELb1ELb0EEEvNS_9FwdParamsE)
        /*1160*/ 	.word	0x00000000


	//----- nvinfo : EIATTR_MIN_STACK_SIZE
	.align		4
.L_750:
        /*1164*/ 	.byte	0x04, 0x12
        /*1166*/ 	.short	(.L_752 - .L_751)
	.align		4
.L_751:
        /*1168*/ 	.word	index@(_ZN10layer_norm13ln_fwd_kernelINS_13Kernel_traitsI13__nv_bfloat16S2_fS2_fjLj1024ELj1ELj4ELj1ELj16ENS_18Kernel_traits_baseILj1024ES2_S2_fS2_fjLj128EEEEELb0ELb0ELb1ELb1EEEvNS_9FwdParamsE)
        /*116c*/ 	.word	0x00000000


	//----- nvinfo : EIATTR_MIN_STACK_SIZE
	.align		4
.L_752:
        /*1170*/ 	.byte	0x04, 0x12
        /*1172*/ 	.short	(.L_754 - .L_753)
	.align		4
.L_753:
        /*1174*/ 	.word	index@(_ZN10layer_norm13ln_fwd_kernelINS_13Kernel_traitsI13__nv_bfloat16S2_fS2_fjLj1024ELj1ELj4ELj1ELj16ENS_18Kernel_traits_baseILj1024ES2_S2_fS2_fjLj128EEEEELb0ELb1ELb0ELb0EEEvNS_9FwdParamsE)
        /*1178*/ 	.word	0x00000000


	//----- nvinfo : EIATTR_MIN_STACK_SIZE
	.align		4
.L_754:
        /*117c*/ 	.byte	0x04, 0x12
        /*117e*/ 	.short	(.L_756 - .L_755)
	.align		4
.L_755:
        /*1180*/ 	.word	index@(_ZN10layer_norm13ln_fwd_kernelINS_13Kernel_traitsI13__nv_bfloat16S2_fS2_fjLj1024ELj1ELj4ELj1ELj16ENS_18Kernel_traits_baseILj1024ES2_S2_fS2_fjLj128EEEEELb0ELb1ELb0ELb1EEEvNS_9FwdParamsE)
        /*1184*/ 	.word	0x00000000


	//----- nvinfo : EIATTR_MIN_STACK_SIZE
	.align		4
.L_756:
        /*1188*/ 	.byte	0x04, 0x12
        /*118a*/ 	.short	(.L_758 - .L_757)
	.align		4
.L_757:
        /*118c*/ 	.word	index@(_ZN10layer_norm13ln_fwd_kernelINS_13Kernel_traitsI13__nv_bfloat16S2_fS2_fjLj1024ELj1ELj4ELj1ELj16ENS_18Kernel_traits_baseILj1024ES2_S2_fS2_fjLj128EEEEELb0ELb1ELb1ELb0EEEvNS_9FwdParamsE)
        /*1190*/ 	.word	0x00000000


	//----- nvinfo : EIATTR_MIN_STACK_SIZE
	.align		4
.L_758:
        /*1194*/ 	.byte	0x04, 0x12
        /*1196*/ 	.short	(.L_760 - .L_759)
	.align		4
.L_759:
        /*1198*/ 	.word	index@(_ZN10layer_norm13ln_fwd_kernelINS_13Kernel_traitsI13__nv_bfloat16S2_fS2_fjLj1024ELj1ELj4ELj1ELj16ENS_18Kernel_traits_baseILj1024ES2_S2_fS2_fjLj128EEEEELb0ELb1ELb1ELb1EEEvNS_9FwdParamsE)
        /*119c*/ 	.word	0x00000000


	//----- nvinfo : EIATTR_MIN_STACK_SIZE
	.align		4
.L_760:
        /*11a0*/ 	.byte	0x04, 0x12
        /*11a2*/ 	.short	(.L_762 - .L_761)
	.align		4
.L_761:
        /*11a4*/ 	.word	index@(_ZN10layer_norm13ln_fwd_kernelINS_13Kernel_traitsI13__nv_bfloat16S2_fS2_fjLj1024ELj1ELj4ELj1ELj16ENS_18Kernel_traits_baseILj1024ES2_S2_fS2_fjLj128EEEEELb1ELb0ELb0ELb0EEEvNS_9FwdParamsE)
        /*11a8*/ 	.word	0x00000000


	//----- nvinfo : EIATTR_MIN_STACK_SIZE
	.align		4
.L_762:
        /*11ac*/ 	.byte	0x04, 0x12
        /*11ae*/ 	.short	(.L_764 - .L_763)
	.align		4
.L_763:
        /*11b0*/ 	.word	index@(_ZN10layer_norm13ln_fwd_kernelINS_13Kernel_traitsI13__nv_bfloat16S2_fS2_fjLj1024ELj1ELj4ELj1ELj16ENS_18Kernel_traits_baseILj1024ES2_S2_fS2_fjLj128EEEEELb1ELb0ELb0ELb1EEEvNS_9FwdParamsE)
        /*11b4*/ 	.word	0x00000000


	//----- nvinfo : EIATTR_MIN_STACK_SIZE
	.align		4
.L_764:
        /*11b8*/ 	.byte	0x04, 0x12
        /*11ba*/ 	.short	(.L_766 - .L_765)
	.align		4
.L_765:
        /*11bc*/ 	.word	index@(_ZN10layer_norm13ln_fwd_kernelINS_13Kernel_traitsI13__nv_bfloat16S2_fS2_fjLj1024ELj1ELj4ELj1ELj16ENS_18Kernel_traits_baseILj1024ES2_S2_fS2_fjLj128EEEEELb1ELb0ELb1ELb0EEEvNS_9FwdParamsE)
        /*11c0*/ 	.word	0x00000000


	//----- nvinfo : EIATTR_MIN_STACK_SIZE
	.align		4
.L_766:
        /*11c4*/ 	.byte	0x04, 0x12
        /*11c6*/ 	.short	(.L_768 - .L_767)
	.align		4
.L_767:
        /*11c8*/ 	.word	index@(_ZN10layer_norm13ln_fwd_kernelINS_13Kernel_traitsI13__nv_bfloat16S2_fS2_fjLj1024ELj1ELj4ELj1ELj16ENS_18Kernel_traits_baseILj1024ES2_S2_fS2_fjLj128EEEEELb1ELb0ELb1ELb1EEEvNS_9FwdParamsE)
        /*11cc*/ 	.word	0x00000000


	//----- nvinfo : EIATTR_MIN_STACK_SIZE
	.align		4
.L_768:
        /*11d0*/ 	.byte	0x04, 0x12
        /*11d2*/ 	.short	(.L_770 - .L_769)
	.align		4
.L_769:
        /*11d4*/ 	.word	index@(_ZN10layer_norm13ln_fwd_kernelINS_13Kernel_traitsI13__nv_bfloat16S2_fS2_fjLj1024ELj1ELj4ELj1ELj16ENS_18Kernel_traits_baseILj1024ES2_S2_fS2_fjLj128EEEEELb1ELb1ELb0ELb0EEEvNS_9FwdParamsE)
        /*11d8*/ 	.word	0x00000000


	//----- nvinfo : EIATTR_MIN_STACK_SIZE
	.align		4
.L_770:
        /*11dc*/ 	.byte	0x04, 0x12
        /*11de*/ 	.short	(.L_772 - .L_771)
	.align		4
.L_771:
        /*11e0*/ 	.word	index@(_ZN10layer_norm13ln_fwd_kernelINS_13Kernel_traitsI13__nv_bfloat16S2_fS2_fjLj1024ELj1ELj4ELj1ELj16ENS_18Kernel_traits_baseILj1024ES2_S2_fS2_fjLj128EEEEELb1ELb1ELb0ELb1EEEvNS_9FwdParamsE)
        /*11e4*/ 	.word	0x00000000


	//----- nvinfo : EIATTR_MIN_STACK_SIZE
	.align		4
.L_772:
        /*11e8*/ 	.byte	0x04, 0x12
        /*11ea*/ 	.short	(.L_774 - .L_773)
	.align		4
.L_773:
        /*11ec*/ 	.word	index@(_ZN10layer_norm13ln_fwd_kernelINS_13Kernel_traitsI13__nv_bfloat16S2_fS2_fjLj1024ELj1ELj4ELj1ELj16ENS_18Kernel_traits_baseILj1024ES2_S2_fS2_fjLj128EEEEELb1ELb1ELb1ELb0EEEvNS_9FwdParamsE)
        /*11f0*/ 	.word	0x00000000


	//----- nvinfo : EIATTR_MIN_STACK_SIZE
	.align		4
.L_774:
        /*11f4*/ 	.byte	0x04, 0x12
        /*11f6*/ 	.short	(.L_776 - .L_775)
	.align		4
.L_775:
        /*11f8*/ 	.word	index@(_ZN10layer_norm13ln_fwd_kernelINS_13Kernel_traitsI13__nv_bfloat16S2_fS2_fjLj1024ELj1ELj4ELj1ELj16ENS_18Kernel_traits_baseILj1024ES2_S2_fS2_fjLj128EEEEELb1ELb1ELb1ELb1EEEvNS_9FwdParamsE)
        /*11fc*/ 	.word	0x00000000


	//----- nvinfo : EIATTR_MIN_STACK_SIZE
	.align		4
.L_776:
        /*1200*/ 	.byte	0x04, 0x12
        /*1202*/ 	.short	(.L_778 - .L_777)
	.align		4
.L_777:
        /*1204*/ 	.word	index@(_ZN10layer_norm13ln_fwd_kernelINS_13Kernel_traitsIf13__nv_bfloat16fS2_fjLj1024ELj1ELj4ELj1ELj16ENS_18Kernel_traits_baseILj1024EfS2_fS2_fjLj128EEEEELb0ELb0ELb0ELb0EEEvNS_9FwdParamsE)
        /*1208*/ 	.word	0x00000000


	//----- nvinfo : EIATTR_MIN_STACK_SIZE
	.align		4
.L_778:
        /*120c*/ 	.byte	0x04, 0x12
        /*120e*/ 	.short	(.L_780 - .L_779)
	.align		4
.L_779:
        /*1210*/ 	.word	index@(_ZN10layer_norm13ln_fwd_kernelINS_13Kernel_traitsIf13__nv_bfloat16fS2_fjLj1024ELj1ELj4ELj1ELj16ENS_18Kernel_traits_baseILj1024EfS2_fS2_fjLj128EEEEELb0ELb0ELb0ELb1EEEvNS_9FwdParamsE)
        /*1214*/ 	.word	0x00000000


	//----- nvinfo : EIATTR_MIN_STACK_SIZE
	.align		4
.L_780:
        /*1218*/ 	.byte	0x04, 0x12
        /*121a*/ 	.short	(.L_782 - .L_781)
	.align		4
.L_781:
        /*121c*/ 	.word	index@(_ZN10layer_norm13ln_fwd_kernelINS_13Kernel_traitsIf13__nv_bfloat16fS2_fjLj1024ELj1ELj4ELj1ELj16ENS_18Kernel_traits_baseILj1024EfS2_fS2_fjLj128EEEEELb0ELb0ELb1ELb0EEEvNS_9FwdParamsE)
        /*1220*/ 	.word	0x00000000


	//----- nvinfo : EIATTR_MIN_STACK_SIZE
	.align		4
.L_782:
        /*1224*/ 	.byte	0x04, 0x12
        /*1226*/ 	.short	(.L_784 - .L_783)
	.align		4
.L_783:
        /*1228*/ 	.word	index@(_ZN10layer_norm13ln_fwd_kernelINS_13Kernel_traitsIf13__nv_bfloat16fS2_fjLj1024ELj1ELj4ELj1ELj16ENS_18Kernel_traits_baseILj1024EfS2_fS2_fjLj128EEEEELb0ELb0ELb1ELb1EEEvNS_9FwdParamsE)
        /*122c*/ 	.word	0x00000000


	//----- nvinfo : EIATTR_MIN_STACK_SIZE
	.align		4
.L_784:
        /*1230*/ 	.byte	0x04, 0x12
        /*1232*/ 	.short	(.L_786 - .L_785)
	.align		4
.L_785:
        /*1234*/ 	.word	index@(_ZN10layer_norm13ln_fwd_kernelINS_13Kernel_traitsIf13__nv_bfloat16fS2_fjLj1024ELj1ELj4ELj1ELj16ENS_18Kernel_traits_baseILj1024EfS2_fS2_fjLj128EEEEELb0ELb1ELb0ELb0EEEvNS_9FwdParamsE)
        /*1238*/ 	.word	0x00000000


	//----- nvinfo : EIATTR_MIN_STACK_SIZE
	.align		4
.L_786:
        /*123c*/ 	.byte	0x04, 0x12
        /*123e*/ 	.short	(.L_788 - .L_787)
	.align		4
.L_787:
        /*1240*/ 	.word	index@(_ZN10layer_norm13ln_fwd_kernelINS_13Kernel_traitsIf13__nv_bfloat16fS2_fjLj1024ELj1ELj4ELj1ELj16ENS_18Kernel_traits_baseILj1024EfS2_fS2_fjLj128EEEEELb0ELb1ELb0ELb1EEEvNS_9FwdParamsE)
        /*1244*/ 	.word	0x00000000


	//----- nvinfo : EIATTR_MIN_STACK_SIZE
	.align		4
.L_788:
        /*1248*/ 	.byte	0x04, 0x12
        /*124a*/ 	.short	(.L_790 - .L_789)
	.align		4
.L_789:
        /*124c*/ 	.word	index@(_ZN10layer_norm13ln_fwd_kernelINS_13Kernel_traitsIf13__nv_bfloat16fS2_fjLj1024ELj1ELj4ELj1ELj16ENS_18Kernel_traits_baseILj1024EfS2_fS2_fjLj128EEEEELb0ELb1ELb1ELb0EEEvNS_9FwdParamsE)
        /*1250*/ 	.word	0x00000000


	//----- nvinfo : EIATTR_MIN_STACK_SIZE
	.align		4
.L_790:
        /*1254*/ 	.byte	0x04, 0x12
        /*1256*/ 	.short	(.L_792 - .L_791)
	.align		4
.L_791:
        /*1258*/ 	.word	index@(_ZN10layer_norm13ln_fwd_kernelINS_13Kernel_traitsIf13__nv_bfloat16fS2_fjLj1024ELj1ELj4ELj1ELj16ENS_18Kernel_traits_baseILj1024EfS2_fS2_fjLj128EEEEELb0ELb1ELb1ELb1EEEvNS_9FwdParamsE)
        /*125c*/ 	.word	0x00000000


	//----- nvinfo : EIATTR_MIN_STACK_SIZE
	.align		4
.L_792:
        /*1260*/ 	.byte	0x04, 0x12
        /*1262*/ 	.short	(.L_794 - .L_793)
	.align		4
.L_793:
        /*1264*/ 	.word	index@(_ZN10layer_norm13ln_fwd_kernelINS_13Kernel_traitsIf13__nv_bfloat16fS2_fjLj1024ELj1ELj4ELj1ELj16ENS_18Kernel_traits_baseILj1024EfS2_fS2_fjLj128EEEEELb1ELb0ELb0ELb0EEEvNS_9FwdParamsE)
        /*1268*/ 	.word	0x00000000


	//----- nvinfo : EIATTR_MIN_STACK_SIZE
	.align		4
.L_794:
        /*126c*/ 	.byte	0x04, 0x12
        /*126e*/ 	.short	(.L_796 - .L_795)
	.align		4
.L_795:
        /*1270*/ 	.word	index@(_ZN10layer_norm13ln_fwd_kernelINS_13Kernel_traitsIf13__nv_bfloat16fS2_fjLj1024ELj1ELj4ELj1ELj16ENS_18Kernel_traits_baseILj1024EfS2_fS2_fjLj128EEEEELb1ELb0ELb0ELb1EEEvNS_9FwdParamsE)
        /*1274*/ 	.word	0x00000000


	//----- nvinfo : EIATTR_MIN_STACK_SIZE
	.align		4
.L_796:
        /*1278*/ 	.byte	0x04, 0x12
        /*127a*/ 	.short	(.L_798 - .L_797)
	.align		4
.L_797:
        /*127c*/ 	.word	index@(_ZN10layer_norm13ln_fwd_kernelINS_13Kernel_traitsIf13__nv_bfloat16fS2_fjLj1024ELj1ELj4ELj1ELj16ENS_18Kernel_traits_baseILj1024EfS2_fS2_fjLj128EEEEELb1ELb0ELb1ELb0EEEvNS_9FwdParamsE)
        /*1280*/ 	.word	0x00000000


	//----- nvinfo : EIATTR_MIN_STACK_SIZE
	.align		4
.L_798:
        /*1284*/ 	.byte	0x04, 0x12
        /*1286*/ 	.short	(.L_800 - .L_799)
	.align		4
.L_799:
        /*1288*/ 	.word	index@(_ZN10layer_norm13ln_fwd_kernelINS_13Kernel_traitsIf13__nv_bfloat16fS2_fjLj1024ELj1ELj4ELj1ELj16ENS_18Kernel_traits_baseILj1024EfS2_fS2_fjLj128EEEEELb1ELb0ELb1ELb1EEEvNS_9FwdParamsE)
        /*128c*/ 	.word	0x00000000


	//----- nvinfo : EIATTR_MIN_STACK_SIZE
	.align		4
.L_800:
        /*1290*/ 	.byte	0x04, 0x12
        /*1292*/ 	.short	(.L_802 - .L_801)
	.align		4
.L_801:
        /*1294*/ 	.word	index@(_ZN10layer_norm13ln_fwd_kernelINS_13Kernel_traitsIf13__nv_bfloat16fS2_fjLj1024ELj1ELj4ELj1ELj16ENS_18Kernel_traits_baseILj1024EfS2_fS2_fjLj128EEEEELb1ELb1ELb0ELb0EEEvNS_9FwdParamsE)
        /*1298*/ 	.word	0x00000000


	//----- nvinfo : EIATTR_MIN_STACK_SIZE
	.align		4
.L_802:
        /*129c*/ 	.byte	0x04, 0x12
        /*129e*/ 	.short	(.L_804 - .L_803)
	.align		4
.L_803:
        /*12a0*/ 	.word	index@(_ZN10layer_norm13ln_fwd_kernelINS_13Kernel_traitsIf13__nv_bfloat16fS2_fjLj1024ELj1ELj4ELj1ELj16ENS_18Kernel_traits_baseILj1024EfS2_fS2_fjLj128EEEEELb1ELb1ELb0ELb1EEEvNS_9FwdParamsE)
        /*12a4*/ 	.word	0x00000000


	//----- nvinfo : EIATTR_MIN_STACK_SIZE
	.align		4
.L_804:
        /*12a8*/ 	.byte	0x04, 0x12
        /*12aa*/ 	.short	(.L_806 - .L_805)
	.align		4
.L_805:
        /*12ac*/ 	.word	index@(_ZN10layer_norm13ln_fwd_kernelINS_13Kernel_traitsIf13__nv_bfloat16fS2_fjLj1024ELj1ELj4ELj1ELj16ENS_18Kernel_traits_baseILj1024EfS2_fS2_fjLj128EEEEELb1ELb1ELb1ELb0EEEvNS_9FwdParamsE)
        /*12b0*/ 	.word	0x00000000


	//----- nvinfo : EIATTR_MIN_STACK_SIZE
	.align		4
.L_806:
        /*12b4*/ 	.byte	0x04, 0x12
        /*12b6*/ 	.short	(.L_808 - .L_807)
	.align		4
.L_807:
        /*12b8*/ 	.word	index@(_ZN10layer_norm13ln_fwd_kernelINS_13Kernel_traitsIf13__nv_bfloat16fS2_fjLj1024ELj1ELj4ELj1ELj16ENS_18Kernel_traits_baseILj1024EfS2_fS2_fjLj128EEEEELb1ELb1ELb1ELb1EEEvNS_9FwdParamsE)
        /*12bc*/ 	.word	0x00000000


	//----- nvinfo : EIATTR_MIN_STACK_SIZE
	.align		4
.L_808:
        /*12c0*/ 	.byte	0x04, 0x12
        /*12c2*/ 	.short	(.L_810 - .L_809)
	.align		4
.L_809:
        /*12c4*/ 	.word	index@(_ZN10layer_norm13ln_fwd_kernelINS_13Kernel_traitsIf6__halfS2_S2_fjLj1024ELj1ELj4ELj1ELj16ENS_18Kernel_traits_baseILj1024EfS2_S2_S2_fjLj128EEEEELb0ELb0ELb0ELb0EEEvNS_9FwdParamsE)
        /*12c8*/ 	.word	0x00000000


	//----- nvinfo : EIATTR_MIN_STACK_SIZE
	.align		4
.L_810:
        /*12cc*/ 	.byte	0x04, 0x12
        /*12ce*/ 	.short	(.L_812 - .L_811)
	.align		4
.L_811:
        /*12d0*/ 	.word	index@(_ZN10layer_norm13ln_fwd_kernelINS_13Kernel_traitsIf6__halfS2_S2_fjLj1024ELj1ELj4ELj1ELj16ENS_18Kernel_traits_baseILj1024EfS2_S2_S2_fjLj128EEEEELb0ELb0ELb0ELb1EEEvNS_9FwdParamsE)
        /*12d4*/ 	.word	0x00000000


	//----- nvinfo : EIATTR_MIN_STACK_SIZE
	.align		4
.L_812:
        /*12d8*/ 	.byte	0x04, 0x12
        /*12da*/ 	.short	(.L_814 - .L_813)
	.align		4
.L_813:
        /*12dc*/ 	.word	index@(_ZN10layer_norm13ln_fwd_kernelINS_13Kernel_traitsIf6__halfS2_S2_fjLj1024ELj1ELj4ELj1ELj16ENS_18Kernel_traits_baseILj1024EfS2_S2_S2_fjLj128EEEEELb0ELb0ELb1ELb0EEEvNS_9FwdParamsE)
        /*12e0*/ 	.word	0x00000000


	//----- nvinfo : EIATTR_MIN_STACK_SIZE
	.align		4
.L_814:
        /*12e4*/ 	.byte	0x04, 0x12
        /*12e6*/ 	.short	(.L_816 - .L_815)
	.align		4
.L_815:
        /*12e8*/ 	.word	index@(_ZN10layer_norm13ln_fwd_kernelINS_13Kernel_traitsIf6__halfS2_S2_fjLj1024ELj1ELj4ELj1ELj16ENS_18Kernel_traits_baseILj1024EfS2_S2_S2_fjLj128EEEEELb0ELb0ELb1ELb1EEEvNS_9FwdParamsE)
        /*12ec*/ 	.word	0x00000000


	//----- nvinfo : EIATTR_MIN_STACK_SIZE
	.align		4
.L_816:
        /*12f0*/ 	.byte	0x04, 0x12
        /*12f2*/ 	.short	(.L_818 - .L_817)
	.align		4
.L_817:
        /*12f4*/ 	.word	index@(_ZN10layer_norm13ln_fwd_kernelINS_13Kernel_traitsIf6__halfS2_S2_fjLj1024ELj1ELj4ELj1ELj16ENS_18Kernel_traits_baseILj1024EfS2_S2_S2_fjLj128EEEEELb0ELb1ELb0ELb0EEEvNS_9FwdParamsE)
        /*12f8*/ 	.word	0x00000000


	//----- nvinfo : EIATTR_MIN_STACK_SIZE
	.align		4
.L_818:
        /*12fc*/ 	.byte	0x04, 0x12
        /*12fe*/ 	.short	(.L_820 - .L_819)
	.align		4
.L_819:
        /*1300*/ 	.word	index@(_ZN10layer_norm13ln_fwd_kernelINS_13Kernel_traitsIf6__halfS2_S2_fjLj1024ELj1ELj4ELj1ELj16ENS_18Kernel_traits_baseILj1024EfS2_S2_S2_fjLj128EEEEELb0ELb1ELb0ELb1EEEvNS_9FwdParamsE)
        /*1304*/ 	.word	0x00000000


	//----- nvinfo : EIATTR_MIN_STACK_SIZE
	.align		4
.L_820:
        /*1308*/ 	.byte	0x04, 0x12
        /*130a*/ 	.short	(.L_822 - .L_821)
	.align		4
.L_821:
        /*130c*/ 	.word	index@(_ZN10layer_norm13ln_fwd_kernelINS_13Kernel_traitsIf6__halfS2_S2_fjLj1024ELj1ELj4ELj1ELj16ENS_18Kernel_traits_baseILj1024EfS2_S2_S2_fjLj128EEEEELb0ELb1ELb1ELb0EEEvNS_9FwdParamsE)
        /*1310*/ 	.word	0x00000000


	//----- nvinfo : EIATTR_MIN_STACK_SIZE
	.align		4
.L_822:
        /*1314*/ 	.byte	0x04, 0x12
        /*1316*/ 	.short	(.L_824 - .L_823)
	.align		4
.L_823:
        /*1318*/ 	.word	index@(_ZN10layer_norm13ln_fwd_kernelINS_13Kernel_traitsIf6__halfS2_S2_fjLj1024ELj1ELj4ELj1ELj16ENS_18Kernel_traits_baseILj1024EfS2_S2_S2_fjLj128EEEEELb0ELb1ELb1ELb1EEEvNS_9FwdParamsE)
        /*131c*/ 	.word	0x00000000


	//----- nvinfo : EIATTR_MIN_STACK_SIZE
	.align		4
.L_824:
        /*1320*/ 	.byte	0x04, 0x12
        /*1322*/ 	.short	(.L_826 - .L_825)
	.align		4
.L_825:
        /*1324*/ 	.word	index@(_ZN10layer_norm13ln_fwd_kernelINS_13Kernel_traitsIf6__halfS2_S2_fjLj1024ELj1ELj4ELj1ELj16ENS_18Kernel_traits_baseILj1024EfS2_S2_S2_fjLj128EEEEELb1ELb0ELb0ELb0EEEvNS_9FwdParamsE)
        /*1328*/ 	.word	0x00000000


	//----- nvinfo : EIATTR_MIN_STACK_SIZE
	.align		4
.L_826:
        /*132c*/ 	.byte	0x04, 0x12
        /*132e*/ 	.short	(.L_828 - .L_827)
	.align		4
.L_827:
        /*1330*/ 	.word	index@(_ZN10layer_norm13ln_fwd_kernelINS_13Kernel_traitsIf6__halfS2_S2_fjLj1024ELj1ELj4ELj1ELj16ENS_18Kernel_traits_baseILj1024EfS2_S2_S2_fjLj128EEEEELb1ELb0ELb0ELb1EEEvNS_9FwdParamsE)
        /*1334*/ 	.word	0x00000000


	//----- nvinfo : EIATTR_MIN_STACK_SIZE
	.align		4
.L_828:
        /*1338*/ 	.byte	0x04, 0x12
        /*133a*/ 	.short	(.L_830 - .L_829)
	.align		4
.L_829:
        /*133c*/ 	.word	index@(_ZN10layer_norm13ln_fwd_kernelINS_13Kernel_traitsIf6__halfS2_S2_fjLj1024ELj1ELj4ELj1ELj16ENS_18Kernel_traits_baseILj1024EfS2_S2_S2_fjLj128EEEEELb1ELb0ELb1ELb0EEEvNS_9FwdParamsE)
        /*1340*/ 	.word	0x00000000


	//----- nvinfo : EIATTR_MIN_STACK_SIZE
	.align		4
.L_830:
        /*1344*/ 	.byte	0x04, 0x12
        /*1346*/ 	.short	(.L_832 - .L_831)
	.align		4
.L_831:
        /*1348*/ 	.word	index@(_ZN10layer_norm13ln_fwd_kernelINS_13Kernel_traitsIf6__halfS2_S2_fjLj1024ELj1ELj4ELj1ELj16ENS_18Kernel_traits_baseILj1024EfS2_S2_S2_fjLj128EEEEELb1ELb0ELb1ELb1EEEvNS_9FwdParamsE)
        /*134c*/ 	.word	0x00000000


	//----- nvinfo : EIATTR_MIN_STACK_SIZE
	.align		4
.L_832:
        /*1350*/ 	.byte	0x04, 0x12
        /*1352*/ 	.short	(.L_834 - .L_833)
	.align		4
.L_833:
        /*1354*/ 	.word	index@(_ZN10layer_norm13ln_fwd_kernelINS_13Kernel_traitsIf6__halfS2_S2_fjLj1024ELj1ELj4ELj1ELj16ENS_18Kernel_traits_baseILj1024EfS2_S2_S2_fjLj128EEEEELb1ELb1ELb0ELb0EEEvNS_9FwdParamsE)
        /*1358*/ 	.word	0x00000000


	//----- nvinfo : EIATTR_MIN_STACK_SIZE
	.align		4
.L_834:
        /*135c*/ 	.byte	0x04, 0x12
        /*135e*/ 	.short	(.L_836 - .L_835)
	.align		4
.L_835:
        /*1360*/ 	.word	index@(_ZN10layer_norm13ln_fwd_kernelINS_13Kernel_traitsIf6__halfS2_S2_fjLj1024ELj1ELj4ELj1ELj16ENS_18Kernel_traits_baseILj1024EfS2_S2_S2_fjLj128EEEEELb1ELb1ELb0ELb1EEEvNS_9FwdParamsE)
        /*1364*/ 	.word	0x00000000


	//----- nvinfo : EIATTR_MIN_STACK_SIZE
	.align		4
.L_836:
        /*1368*/ 	.byte	0x04, 0x12
        /*136a*/ 	.short	(.L_838 - .L_837)
	.align		4
.L_837:
        /*136c*/ 	.word	index@(_ZN10layer_norm13ln_fwd_kernelINS_13Kernel_traitsIf6__halfS2_S2_fjLj1024ELj1ELj4ELj1ELj16ENS_18Kernel_traits_baseILj1024EfS2_S2_S2_fjLj128EEEEELb1ELb1ELb1ELb0EEEvNS_9FwdParamsE)
        /*1370*/ 	.word	0x00000000


	//----- nvinfo : EIATTR_MIN_STACK_SIZE
	.align		4
.L_838:
        /*1374*/ 	.byte	0x04, 0x12
        /*1376*/ 	.short	(.L_840 - .L_839)
	.align		4
.L_839:
        /*1378*/ 	.word	index@(_ZN10layer_norm13ln_fwd_kernelINS_13Kernel_traitsIf6__halfS2_S2_fjLj1024ELj1ELj4ELj1ELj16ENS_18Kernel_traits_baseILj1024EfS2_S2_S2_fjLj128EEEEELb1ELb1ELb1ELb1EEEvNS_9FwdParamsE)
        /*137c*/ 	.word	0x00000000


	//----- nvinfo : EIATTR_MIN_STACK_SIZE
	.align		4
.L_840:
        /*1380*/ 	.byte	0x04, 0x12
        /*1382*/ 	.short	(.L_842 - .L_841)
	.align		4
.L_841:
        /*1384*/ 	.word	index@(_ZN10layer_norm13ln_fwd_kernelINS_13Kernel_traitsI6__halfS2_fS2_fjLj1024ELj1ELj4ELj1ELj16ENS_18Kernel_traits_baseILj1024ES2_S2_fS2_fjLj128EEEEELb0ELb0ELb0ELb0EEEvNS_9FwdParamsE)
        /*1388*/ 	.word	0x00000000


	//----- nvinfo : EIATTR_MIN_STACK_SIZE
	.align		4
.L_842:
        /*138c*/ 	.byte	0x04, 0x12
        /*138e*/ 	.short	(.L_844 - .L_843)
	.align		4
.L_843:
        /*1390*/ 	.word	index@(_ZN10layer_norm13ln_fwd_kernelINS_13Kernel_traitsI6__halfS2_fS2_fjLj1024ELj1ELj4ELj1ELj16ENS_18Kernel_traits_baseILj1024ES2_S2_fS2_fjLj128EEEEELb0ELb0ELb0ELb1EEEvNS_9FwdParamsE)
        /*1394*/ 	.word	0x00000000


	//----- nvinfo : EIATTR_MIN_STACK_SIZE
	.align		4
.L_844:
        /*1398*/ 	.byte	0x04, 0x12
        /*139a*/ 	.short	(.L_846 - .L_845)
	.align		4
.L_845:
        /*139c*/ 	.word	index@(_ZN10layer_norm13ln_fwd_kernelINS_13Kernel_traitsI6__halfS2_fS2_fjLj1024ELj1ELj4ELj1ELj16ENS_18Kernel_traits_baseILj1024ES2_S2_fS2_fjLj128EEEEELb0ELb0ELb1ELb0EEEvNS_9FwdParamsE)
        /*13a0*/ 	.word	0x00000000


	//----- nvinfo : EIATTR_MIN_STACK_SIZE
	.align		4
.L_846:
        /*13a4*/ 	.byte	0x04, 0x12
        /*13a6*/ 	.short	(.L_848 - .L_847)
	.align		4
.L_847:
        /*13a8*/ 	.word	index@(_ZN10layer_norm13ln_fwd_kernelINS_13Kernel_traitsI6__halfS2_fS2_fjLj1024ELj1ELj4ELj1ELj16ENS_18Kernel_traits_baseILj1024ES2_S2_fS2_fjLj128EEEEELb0ELb0ELb1ELb1EEEvNS_9FwdParamsE)
        /*13ac*/ 	.word	0x00000000


	//----- nvinfo : EIATTR_MIN_STACK_SIZE
	.align		4
.L_848:
        /*13b0*/ 	.byte	0x04, 0x12
        /*13b2*/ 	.short	(.L_850 - .L_849)
	.align		4
.L_849:
        /*13b4*/ 	.word	index@(_ZN10layer_norm13ln_fwd_kernelINS_13Kernel_traitsI6__halfS2_fS2_fjLj1024ELj1ELj4ELj1ELj16ENS_18Kernel_traits_baseILj1024ES2_S2_fS2_fjLj128EEEEELb0ELb1ELb0ELb0EEEvNS_9FwdParamsE)
        /*13b8*/ 	.word	0x00000000


	//----- nvinfo : EIATTR_MIN_STACK_SIZE
	.align		4
.L_850:
        /*13bc*/ 	.byte	0x04, 0x12
        /*13be*/ 	.short	(.L_852 - .L_851)
	.align		4
.L_851:
        /*13c0*/ 	.word	index@(_ZN10layer_norm13ln_fwd_kernelINS_13Kernel_traitsI6__halfS2_fS2_fjLj1024ELj1ELj4ELj1ELj16ENS_18Kernel_traits_baseILj1024ES2_S2_fS2_fjLj128EEEEELb0ELb1ELb0ELb1EEEvNS_9FwdParamsE)
        /*13c4*/ 	.word	0x00000000


	//----- nvinfo : EIATTR_MIN_STACK_SIZE
	.align		4
.L_852:
        /*13c8*/ 	.byte	0x04, 0x12
        /*13ca*/ 	.short	(.L_854 - .L_853)
	.align		4
.L_853:
        /*13cc*/ 	.word	index@(_ZN10layer_norm13ln_fwd_kernelINS_13Kernel_traitsI6__halfS2_fS2_fjLj1024ELj1ELj4ELj1ELj16ENS_18Kernel_traits_baseILj1024ES2_S2_fS2_fjLj128EEEEELb0ELb1ELb1ELb0EEEvNS_9FwdParamsE)
        /*13d0*/ 	.word	0x00000000


	//----- nvinfo : EIATTR_MIN_STACK_SIZE
	.align		4
.L_854:
        /*13d4*/ 	.byte	0x04, 0x12
        /*13d6*/ 	.short	(.L_856 - .L_855)
	.align		4
.L_855:
        /*13d8*/ 	.word	index@(_ZN10layer_norm13ln_fwd_kernelINS_13Kernel_traitsI6__halfS2_fS2_fjLj1024ELj1ELj4ELj1ELj16ENS_18Kernel_traits_baseILj1024ES2_S2_fS2_fjLj128EEEEELb0ELb1ELb1ELb1EEEvNS_9FwdParamsE)
        /*13dc*/ 	.word	0x00000000


	//----- nvinfo : EIATTR_MIN_STACK_SIZE
	.align		4
.L_856:
        /*13e0*/ 	.byte	0x04, 0x12
        /*13e2*/ 	.short	(.L_858 - .L_857)
	.align		4
.L_857:
        /*13e4*/ 	.word	index@(_ZN10layer_norm13ln_fwd_kernelINS_13Kernel_traitsI6__halfS2_fS2_fjLj1024ELj1ELj4ELj1ELj16ENS_18Kernel_traits_baseILj1024ES2_S2_fS2_fjLj128EEEEELb1ELb0ELb0ELb0EEEvNS_9FwdParamsE)
        /*13e8*/ 	.word	0x00000000


	//----- nvinfo : EIATTR_MIN_STACK_SIZE
	.align		4
.L_858:
        /*13ec*/ 	.byte	0x04, 0x12
        /*13ee*/ 	.short	(.L_860 - .L_859)
	.align		4
.L_859:
        /*13f0*/ 	.word	index@(_ZN10layer_norm13ln_fwd_kernelINS_13Kernel_traitsI6__halfS2_fS2_fjLj1024ELj1ELj4ELj1ELj16ENS_18Kernel_traits_baseILj1024ES2_S2_fS2_fjLj128EEEEELb1ELb0ELb0ELb1EEEvNS_9FwdParamsE)
        /*13f4*/ 	.word	0x00000000


	//----- nvinfo : EIATTR_MIN_STACK_SIZE
	.align		4
.L_860:
        /*13f8*/ 	.byte	0x04, 0x12
        /*13fa*/ 	.short	(.L_862 - .L_861)
	.align		4
.L_861:
        /*13fc*/ 	.word	index@(_ZN10layer_norm13ln_fwd_kernelINS_13Kernel_traitsI6__halfS2_fS2_fjLj1024ELj1ELj4ELj1ELj16ENS_18Kernel_traits_baseILj1024ES2_S2_fS2_fjLj128EEEEELb1ELb0ELb1ELb0EEEvNS_9FwdParamsE)
        /*1400*/ 	.word	0x00000000


	//----- nvinfo : EIATTR_MIN_STACK_SIZE
	.align		4
.L_862:
        /*1404*/ 	.byte	0x04, 0x12
        /*1406*/ 	.short	(.L_864 - .L_863)
	.align		4
.L_863:
        /*1408*/ 	.word	index@(_ZN10layer_norm13ln_fwd_kernelINS_13Kernel_traitsI6__halfS2_fS2_fjLj1024ELj1ELj4ELj1ELj16ENS_18Kernel_traits_baseILj1024ES2_S2_fS2_fjLj128EEEEELb1ELb0ELb1ELb1EEEvNS_9FwdParamsE)
        /*140c*/ 	.word	0x00000000


	//----- nvinfo : EIATTR_MIN_STACK_SIZE
	.align		4
.L_864:
        /*1410*/ 	.byte	0x04, 0x12
        /*1412*/ 	.short	(.L_866 - .L_865)
	.align		4
.L_865:
        /*1414*/ 	.word	index@(_ZN10layer_norm13ln_fwd_kernelINS_13Kernel_traitsI6__halfS2_fS2_fjLj1024ELj1ELj4ELj1ELj16ENS_18Kernel_traits_baseILj1024ES2_S2_fS2_fjLj128EEEEELb1ELb1ELb0ELb0EEEvNS_9FwdParamsE)
        /*1418*/ 	.word	0x00000000


	//----- nvinfo : EIATTR_MIN_STACK_SIZE
	.align		4
.L_866:
        /*141c*/ 	.byte	0x04, 0x12
        /*141e*/ 	.short	(.L_868 - .L_867)
	.align		4
.L_867:
        /*1420*/ 	.word	index@(_ZN10layer_norm13ln_fwd_kernelINS_13Kernel_traitsI6__halfS2_fS2_fjLj1024ELj1ELj4ELj1ELj16ENS_18Kernel_traits_baseILj1024ES2_S2_fS2_fjLj128EEEEELb1ELb1ELb0ELb1EEEvNS_9FwdParamsE)
        /*1424*/ 	.word	0x00000000


	//----- nvinfo : EIATTR_MIN_STACK_SIZE
	.align		4
.L_868:
        /*1428*/ 	.byte	0x04, 0x12
        /*142a*/ 	.short	(.L_870 - .L_869)
	.align		4
.L_869:
        /*142c*/ 	.word	index@(_ZN10layer_norm13ln_fwd_kernelINS_13Kernel_traitsI6__halfS2_fS2_fjLj1024ELj1ELj4ELj1ELj16ENS_18Kernel_traits_baseILj1024ES2_S2_fS2_fjLj128EEEEELb1ELb1ELb1ELb0EEEvNS_9FwdParamsE)
        /*1430*/ 	.word	0x00000000


	//----- nvinfo : EIATTR_MIN_STACK_SIZE
	.align		4
.L_870:
        /*1434*/ 	.byte	0x04, 0x12
        /*1436*/ 	.short	(.L_872 - .L_871)
	.align		4
.L_871:
        /*1438*/ 	.word	index@(_ZN10layer_norm13ln_fwd_kernelINS_13Kernel_traitsI6__halfS2_fS2_fjLj1024ELj1ELj4ELj1ELj16ENS_18Kernel_traits_baseILj1024ES2_S2_fS2_fjLj128EEEEELb1ELb1ELb1ELb1EEEvNS_9FwdParamsE)
        /*143c*/ 	.word	0x00000000


	//----- nvinfo : EIATTR_MIN_STACK_SIZE
	.align		4
.L_872:
        /*1440*/ 	.byte	0x04, 0x12
        /*1442*/ 	.short	(.L_874 - .L_873)
	.align		4
.L_873:
        /*1444*/ 	.word	index@(_ZN10layer_norm13ln_fwd_kernelINS_13Kernel_traitsIf6__halffS2_fjLj1024ELj1ELj4ELj1ELj16ENS_18Kernel_traits_baseILj1024EfS2_fS2_fjLj128EEEEELb0ELb0ELb0ELb0EEEvNS_9FwdParamsE)
        /*1448*/ 	.word	0x00000000


	//----- nvinfo : EIATTR_MIN_STACK_SIZE
	.align		4
.L_874:
        /*144c*/ 	.byte	0x04, 0x12
        /*144e*/ 	.short	(.L_876 - .L_875)
	.align		4
.L_875:
        /*1450*/ 	.word	index@(_ZN10layer_norm13ln_fwd_kernelINS_13Kernel_traitsIf6__halffS2_fjLj1024ELj1ELj4ELj1ELj16ENS_18Kernel_traits_baseILj1024EfS2_fS2_fjLj128EEEEELb0ELb0ELb0ELb1EEEvNS_9FwdParamsE)
        /*1454*/ 	.word	0x00000000


	//----- nvinfo : EIATTR_MIN_STACK_SIZE
	.align		4
.L_876:
        /*1458*/ 	.byte	0x04, 0x12
        /*145a*/ 	.short	(.L_878 - .L_877)
	.align		4
.L_877:
        /*145c*/ 	.word	index@(_ZN10layer_norm13ln_fwd_kernelINS_13Kernel_traitsIf6__halffS2_fjLj1024ELj1ELj4ELj1ELj16ENS_18Kernel_traits_baseILj1024EfS2_fS2_fjLj128EEEEELb0ELb0ELb1ELb0EEEvNS_9FwdParamsE)
        /*1460*/ 	.word	0x00000000


	//----- nvinfo : EIATTR_MIN_STACK_SIZE
	.align		4
.L_878:
        /*1464*/ 	.byte	0x04, 0x12
        /*1466*/ 	.short	(.L_880 - .L_879)
	.align		4
.L_879:
        /*1468*/ 	.word	index@(_ZN10layer_norm13ln_fwd_kernelINS_13Kernel_traitsIf6__halffS2_fjLj1024ELj1ELj4ELj1ELj16ENS_18Kernel_traits_baseILj1024EfS2_fS2_fjLj128EEEEELb0ELb0ELb1ELb1EEEvNS_9FwdParamsE)
        /*146c*/ 	.word	0x00000000


	//----- nvinfo : EIATTR_MIN_STACK_SIZE
	.align		4
.L_880:
        /*1470*/ 	.byte	0x04, 0x12
        /*1472*/ 	.short	(.L_882 - .L_881)
	.align		4
.L_881:
        /*1474*/ 	.word	index@(_ZN10layer_norm13ln_fwd_kernelINS_13Kernel_traitsIf6__halffS2_fjLj1024ELj1ELj4ELj1ELj16ENS_18Kernel_traits_baseILj1024EfS2_fS2_fjLj128EEEEELb0ELb1ELb0ELb0EEEvNS_9FwdParamsE)
        /*1478*/ 	.word	0x00000000


	//----- nvinfo : EIATTR_MIN_STACK_SIZE
	.align		4
.L_882:
        /*147c*/ 	.byte	0x04, 0x12
        /*147e*/ 	.short	(.L_884 - .L_883)
	.align		4
.L_883:
        /*1480*/ 	.word	index@(_ZN10layer_norm13ln_fwd_kernelINS_13Kernel_traitsIf6__halffS2_fjLj1024ELj1ELj4ELj1ELj16ENS_18Kernel_traits_baseILj1024EfS2_fS2_fjLj128EEEEELb0ELb1ELb0ELb1EEEvNS_9FwdParamsE)
        /*1484*/ 	.word	0x00000000


	//----- nvinfo : EIATTR_MIN_STACK_SIZE
	.align		4
.L_884:
        /*1488*/ 	.byte	0x04, 0x12
        /*148a*/ 	.short	(.L_886 - .L_885)
	.align		4
.L_885:
        /*148c*/ 	.word	index@(_ZN10layer_norm13ln_fwd_kernelINS_13Kernel_traitsIf6__halffS2_fjLj1024ELj1ELj4ELj1ELj16ENS_18Kernel_traits_baseILj1024EfS2_fS2_fjLj128EEEEELb0ELb1ELb1ELb0EEEvNS_9FwdParamsE)
        /*1490*/ 	.word	0x00000000


	//----- nvinfo : EIATTR_MIN_STACK_SIZE
	.align		4
.L_886:
        /*1494*/ 	.byte	0x04, 0x12
        /*1496*/ 	.short	(.L_888 - .L_887)
	.align		4
.L_887:
        /*1498*/ 	.word	index@(_ZN10layer_norm13ln_fwd_kernelINS_13Kernel_traitsIf6__halffS2_fjLj1024ELj1ELj4ELj1ELj16ENS_18Kernel_traits_baseILj1024EfS2_fS2_fjLj128EEEEELb0ELb1ELb1ELb1EEEvNS_9FwdParamsE)
        /*149c*/ 	.word	0x00000000


	//----- nvinfo : EIATTR_MIN_STACK_SIZE
	.align		4
.L_888:
        /*14a0*/ 	.byte	0x04, 0x12
        /*14a2*/ 	.short	(.L_890 - .L_889)
	.align		4
.L_889:
        /*14a4*/ 	.word	index@(_ZN10layer_norm13ln_fwd_kernelINS_13Kernel_traitsIf6__halffS2_fjLj1024ELj1ELj4ELj1ELj16ENS_18Kernel_traits_baseILj1024EfS2_fS2_fjLj128EEEEELb1ELb0ELb0ELb0EEEvNS_9FwdParamsE)
        /*14a8*/ 	.word	0x00000000


	//----- nvinfo : EIATTR_MIN_STACK_SIZE
	.align		4
.L_890:
        /*14ac*/ 	.byte	0x04, 0x12
        /*14ae*/ 	.short	(.L_892 - .L_891)
	.align		4
.L_891:
        /*14b0*/ 	.word	index@(_ZN10layer_norm13ln_fwd_kernelINS_13Kernel_traitsIf6__halffS2_fjLj1024ELj1ELj4ELj1ELj16ENS_18Kernel_traits_baseILj1024EfS2_fS2_fjLj128EEEEELb1ELb0ELb0ELb1EEEvNS_9FwdParamsE)
        /*14b4*/ 	.word	0x00000000


	//----- nvinfo : EIATTR_MIN_STACK_SIZE
	.align		4
.L_892:
        /*14b8*/ 	.byte	0x04, 0x12
        /*14ba*/ 	.short	(.L_894 - .L_893)
	.align		4
.L_893:
        /*14bc*/ 	.word	index@(_ZN10layer_norm13ln_fwd_kernelINS_13Kernel_traitsIf6__halffS2_fjLj1024ELj1ELj4ELj1ELj16ENS_18Kernel_traits_baseILj1024EfS2_fS2_fjLj128EEEEELb1ELb0ELb1ELb0EEEvNS_9FwdParamsE)
        /*14c0*/ 	.word	0x00000000


	//----- nvinfo : EIATTR_MIN_STACK_SIZE
	.align		4
.L_894:
        /*14c4*/ 	.byte	0x04, 0x12
        /*14c6*/ 	.short	(.L_896 - .L_895)
	.align		4
.L_895:
        /*14c8*/ 	.word	index@(_ZN10layer_norm13ln_fwd_kernelINS_13Kernel_traitsIf6__halffS2_fjLj1024ELj1ELj4ELj1ELj16ENS_18Kernel_traits_baseILj1024EfS2_fS2_fjLj128EEEEELb1ELb0ELb1ELb1EEEvNS_9FwdParamsE)
        /*14cc*/ 	.word	0x00000000


	//----- nvinfo : EIATTR_MIN_STACK_SIZE
	.align		4
.L_896:
        /*14d0*/ 	.byte	0x04, 0x12
        /*14d2*/ 	.short	(.L_898 - .L_897)
	.align		4
.L_897:
        /*14d4*/ 	.word	index@(_ZN10layer_norm13ln_fwd_kernelINS_13Kernel_traitsIf6__halffS2_fjLj1024ELj1ELj4ELj1ELj16ENS_18Kernel_traits_baseILj1024EfS2_fS2_fjLj128EEEEELb1ELb1ELb0ELb0EEEvNS_9FwdParamsE)
        /*14d8*/ 	.word	0x00000000


	//----- nvinfo : EIATTR_MIN_STACK_SIZE
	.align		4
.L_898:
        /*14dc*/ 	.byte	0x04, 0x12
        /*14de*/ 	.short	(.L_900 - .L_899)
	.align		4
.L_899:
        /*14e0*/ 	.word	index@(_ZN10layer_norm13ln_fwd_kernelINS_13Kernel_traitsIf6__halffS2_fjLj1024ELj1ELj4ELj1ELj16ENS_18Kernel_traits_baseILj1024EfS2_fS2_fjLj128EEEEELb1ELb1ELb0ELb1EEEvNS_9FwdParamsE)
        /*14e4*/ 	.word	0x00000000


	//----- nvinfo : EIATTR_MIN_STACK_SIZE
	.align		4
.L_900:
        /*14e8*/ 	.byte	0x04, 0x12
        /*14ea*/ 	.short	(.L_902 - .L_901)
	.align		4
.L_901:
        /*14ec*/ 	.word	index@(_ZN10layer_norm13ln_fwd_kernelINS_13Kernel_traitsIf6__halffS2_fjLj1024ELj1ELj4ELj1ELj16ENS_18Kernel_traits_baseILj1024EfS2_fS2_fjLj128EEEEELb1ELb1ELb1ELb0EEEvNS_9FwdParamsE)
        /*14f0*/ 	.word	0x00000000


	//----- nvinfo : EIATTR_MIN_STACK_SIZE
	.align		4
.L_902:
        /*14f4*/ 	.byte	0x04, 0x12
        /*14f6*/ 	.short	(.L_904 - .L_903)
	.align		4
.L_903:
        /*14f8*/ 	.word	index@(_ZN10layer_norm13ln_fwd_kernelINS_13Kernel_traitsIf6__halffS2_fjLj1024ELj1ELj4ELj1ELj16ENS_18Kernel_traits_baseILj1024EfS2_fS2_fjLj128EEEEELb1ELb1ELb1ELb1EEEvNS_9FwdParamsE)
        /*14fc*/ 	.word	0x00000000


	//----- nvinfo : EIATTR_MIN_STACK_SIZE
	.align		4
.L_904:
        /*1500*/ 	.byte	0x04, 0x12
        /*1502*/ 	.short	(.L_906 - .L_905)
	.align		4
.L_905:
        /*1504*/ 	.word	index@(_ZN10layer_norm13ln_fwd_kernelINS_13Kernel_traitsI6__halfffffjLj1024ELj1ELj4ELj1ELj16ENS_18Kernel_traits_baseILj1024ES2_ffffjLj128EEEEELb0ELb0ELb0ELb0EEEvNS_9FwdParamsE)
        /*1508*/ 	.word	0x00000000


	//----- nvinfo : EIATTR_MIN_STACK_SIZE
	.align		4
.L_906:
        /*150c*/ 	.byte	0x04, 0x12
        /*150e*/ 	.short	(.L_908 - .L_907)
	.align		4
.L_907:
        /*1510*/ 	.word	index@(_ZN10layer_norm13ln_fwd_kernelINS_13Kernel_traitsI6__halfffffjLj1024ELj1ELj4ELj1ELj16ENS_18Kernel_traits_baseILj1024ES2_ffffjLj128EEEEELb0ELb0ELb0ELb1EEEvNS_9FwdParamsE)
        /*1514*/ 	.word	0x00000000


	//----- nvinfo : EIATTR_MIN_STACK_SIZE
	.align		4
.L_908:
        /*1518*/ 	.byte	0x04, 0x12
        /*151a*/ 	.short	(.L_910 - .L_909)
	.align		4
.L_909:
        /*151c*/ 	.word	index@(_ZN10layer_norm13ln_fwd_kernelINS_13Kernel_traitsI6__halfffffjLj1024ELj1ELj4ELj1ELj16ENS_18Kernel_traits_baseILj1024ES2_ffffjLj128EEEEELb0ELb0ELb1ELb0EEEvNS_9FwdParamsE)
        /*1520*/ 	.word	0x00000000


	//----- nvinfo : EIATTR_MIN_STACK_SIZE
	.align		4
.L_910:
        /*1524*/ 	.byte	0x04, 0x12
        /*1526*/ 	.short	(.L_912 - .L_911)
	.align		4
.L_911:
        /*1528*/ 	.word	index@(_ZN10layer_norm13ln_fwd_kernelINS_13Kernel_traitsI6__halfffffjLj1024ELj1ELj4ELj1ELj16ENS_18Kernel_traits_baseILj1024ES2_ffffjLj128EEEEELb0ELb0ELb1ELb1EEEvNS_9FwdParamsE)
        /*152c*/ 	.word	0x00000000


	//----- nvinfo : EIATTR_MIN_STACK_SIZE
	.align		4
.L_912:
        /*1530*/ 	.byte	0x04, 0x12
        /*1532*/ 	.short	(.L_914 - .L_913)
	.align		4
.L_913:
        /*1534*/ 	.word	index@(_ZN10layer_norm13ln_fwd_kernelINS_13Kernel_traitsI6__halfffffjLj1024ELj1ELj4ELj1ELj16ENS_18Kernel_traits_baseILj1024ES2_ffffjLj128EEEEELb0ELb1ELb0ELb0EEEvNS_9FwdParamsE)
        /*1538*/ 	.word	0x00000000


	//----- nvinfo : EIATTR_MIN_STACK_SIZE
	.align		4
.L_914:
        /*153c*/ 	.byte	0x04, 0x12
        /*153e*/ 	.short	(.L_916 - .L_915)
	.align		4
.L_915:
        /*1540*/ 	.word	index@(_ZN10layer_norm13ln_fwd_kernelINS_13Kernel_traitsI6__halfffffjLj1024ELj1ELj4ELj1ELj16ENS_18Kernel_traits_baseILj1024ES2_ffffjLj128EEEEELb0ELb1ELb0ELb1EEEvNS_9FwdParamsE)
        /*1544*/ 	.word	0x00000000


	//----- nvinfo : EIATTR_MIN_STACK_SIZE
	.align		4
.L_916:
        /*1548*/ 	.byte	0x04, 0x12
        /*154a*/ 	.short	(.L_918 - .L_917)
	.align		4
.L_917:
        /*154c*/ 	.word	index@(_ZN10layer_norm13ln_fwd_kernelINS_13Kernel_traitsI6__halfffffjLj1024ELj1ELj4ELj1ELj16ENS_18Kernel_traits_baseILj1024ES2_ffffjLj128EEEEELb0ELb1ELb1ELb0EEEvNS_9FwdParamsE)
        /*1550*/ 	.word	0x00000000


	//----- nvinfo : EIATTR_MIN_STACK_SIZE
	.align		4
.L_918:
        /*1554*/ 	.byte	0x04, 0x12
        /*1556*/ 	.short	(.L_920 - .L_919)
	.align		4
.L_919:
        /*1558*/ 	.word	index@(_ZN10layer_norm13ln_fwd_kernelINS_13Kernel_traitsI6__halfffffjLj1024ELj1ELj4ELj1ELj16ENS_18Kernel_traits_baseILj1024ES2_ffffjLj128EEEEELb0ELb1ELb1ELb1EEEvNS_9FwdParamsE)
        /*155c*/ 	.word	0x00000000


	//----- nvinfo : EIATTR_MIN_STACK_SIZE
	.align		4
.L_920:
        /*1560*/ 	.byte	0x04, 0x12
        /*1562*/ 	.short	(.L_922 - .L_921)
	.align		4
.L_921:
        /*1564*/ 	.word	index@(_ZN10layer_norm13ln_fwd_kernelINS_13Kernel_traitsI6__halfffffjLj1024ELj1ELj4ELj1ELj16ENS_18Kernel_traits_baseILj1024ES2_ffffjLj128EEEEELb1ELb0ELb0ELb0EEEvNS_9FwdParamsE)
        /*1568*/ 	.word	0x00000000


	//----- nvinfo : EIATTR_MIN_STACK_SIZE
	.align		4
.L_922:
        /*156c*/ 	.byte	0x04, 0x12
        /*156e*/ 	.short	(.L_924 - .L_923)
	.align		4
.L_923:
        /*1570*/ 	.word	index@(_ZN10layer_norm13ln_fwd_kernelINS_13Kernel_traitsI6__halfffffjLj1024ELj1ELj4ELj1ELj16ENS_18Kernel_traits_baseILj1024ES2_ffffjLj128EEEEELb1ELb0ELb0ELb1EEEvNS_9FwdParamsE)
        /*1574*/ 	.word	0x00000000


	//----- nvinfo : EIATTR_MIN_STACK_SIZE
	.align		4
.L_924:
        /*1578*/ 	.byte	0x04, 0x12
        /*157a*/ 	.short	(.L_926 - .L_925)
	.align		4
.L_925:
        /*157c*/ 	.word	index@(_ZN10layer_norm13ln_fwd_kernelINS_13Kernel_traitsI6__halfffffjLj1024ELj1ELj4ELj1ELj16ENS_18Kernel_traits_baseILj1024ES2_ffffjLj128EEEEELb1ELb0ELb1ELb0EEEvNS_9FwdParamsE)
        /*1580*/ 	.word	0x00000000


	//----- nvinfo : EIATTR_MIN_STACK_SIZE
	.align		4
.L_926:
        /*1584*/ 	.byte	0x04, 0x12
        /*1586*/ 	.short	(.L_928 - .L_927)
	.align		4
.L_927:
        /*1588*/ 	.word	index@(_ZN10layer_norm13ln_fwd_kernelINS_13Kernel_traitsI6__halfffffjLj1024ELj1ELj4ELj1ELj16ENS_18Kernel_traits_baseILj1024ES2_ffffjLj128EEEEELb1ELb0ELb1ELb1EEEvNS_9FwdParamsE)
        /*158c*/ 	.word	0x00000000


	//----- nvinfo : EIATTR_MIN_STACK_SIZE
	.align		4
.L_928:
        /*1590*/ 	.byte	0x04, 0x12
        /*1592*/ 	.short	(.L_930 - .L_929)
	.align		4
.L_929:
        /*1594*/ 	.word	index@(_ZN10layer_norm13ln_fwd_kernelINS_13Kernel_traitsI6__halfffffjLj1024ELj1ELj4ELj1ELj16ENS_18Kernel_traits_baseILj1024ES2_ffffjLj128EEEEELb1ELb1ELb0ELb0EEEvNS_9FwdParamsE)
        /*1598*/ 	.word	0x00000000


	//----- nvinfo : EIATTR_MIN_STACK_SIZE
	.align		4
.L_930:
        /*159c*/ 	.byte	0x04, 0x12
        /*159e*/ 	.short	(.L_932 - .L_931)
	.align		4
.L_931:
        /*15a0*/ 	.word	index@(_ZN10layer_norm13ln_fwd_kernelINS_13Kernel_traitsI6__halfffffjLj1024ELj1ELj4ELj1ELj16ENS_18Kernel_traits_baseILj1024ES2_ffffjLj128EEEEELb1ELb1ELb0ELb1EEEvNS_9FwdParamsE)
        /*15a4*/ 	.word	0x00000000


	//----- nvinfo : EIATTR_MIN_STACK_SIZE
	.align		4
.L_932:
        /*15a8*/ 	.byte	0x04, 0x12
        /*15aa*/ 	.short	(.L_934 - .L_933)
	.align		4
.L_933:
        /*15ac*/ 	.word	index@(_ZN10layer_norm13ln_fwd_kernelINS_13Kernel_traitsI6__halfffffjLj1024ELj1ELj4ELj1ELj16ENS_18Kernel_traits_baseILj1024ES2_ffffjLj128EEEEELb1ELb1ELb1ELb0EEEvNS_9FwdParamsE)
        /*15b0*/ 	.word	0x00000010


	//----- nvinfo : EIATTR_MIN_STACK_SIZE
	.align		4
.L_934:
        /*15b4*/ 	.byte	0x04, 0x12
        /*15b6*/ 	.short	(.L_936 - .L_935)
	.align		4
.L_935:
        /*15b8*/ 	.word	index@(_ZN10layer_norm13ln_fwd_kernelINS_13Kernel_traitsI6__halfffffjLj1024ELj1ELj4ELj1ELj16ENS_18Kernel_traits_baseILj1024ES2_ffffjLj128EEEEELb1ELb1ELb1ELb1EEEvNS_9FwdParamsE)
        /*15bc*/ 	.word	0x00000000


	//----- nvinfo : EIATTR_MIN_STACK_SIZE
	.align		4
.L_936:
        /*15c0*/ 	.byte	0x04, 0x12
        /*15c2*/ 	.short	(.L_938 - .L_937)
	.align		4
.L_937:
        /*15c4*/ 	.word	index@(_ZN10layer_norm13ln_fwd_kernelINS_13Kernel_traitsIfffffjLj1024ELj1ELj4ELj1ELj16ENS_18Kernel_traits_baseILj1024EfffffjLj128EEEEELb0ELb0ELb0ELb0EEEvNS_9FwdParamsE)
        /*15c8*/ 	.word	0x00000000


	//----- nvinfo : EIATTR_MIN_STACK_SIZE
	.align		4
.L_938:
        /*15cc*/ 	.byte	0x04, 0x12
        /*15ce*/ 	.short	(.L_940 - .L_939)
	.align		4
.L_939:
        /*15d0*/ 	.word	index@(_ZN10layer_norm13ln_fwd_kernelINS_13Kernel_traitsIfffffjLj1024ELj1ELj4ELj1ELj16ENS_18Kernel_traits_baseILj1024EfffffjLj128EEEEELb0ELb0ELb0ELb1EEEvNS_9FwdParamsE)
        /*15d4*/ 	.word	0x00000000


	//----- nvinfo : EIATTR_MIN_STACK_SIZE
	.align		4
.L_940:
        /*15d8*/ 	.byte	0x04, 0x12
        /*15da*/ 	.short	(.L_942 - .L_941)
	.align		4
.L_941:
        /*15dc*/ 	.word	index@(_ZN10layer_norm13ln_fwd_kernelINS_13Kernel_traitsIfffffjLj1024ELj1ELj4ELj1ELj16ENS_18Kernel_traits_baseILj1024EfffffjLj128EEEEELb0ELb0ELb1ELb0EEEvNS_9FwdParamsE)
        /*15e0*/ 	.word	0x00000000


	//----- nvinfo : EIATTR_MIN_STACK_SIZE
	.align		4
.L_942:
        /*15e4*/ 	.byte	0x04, 0x12
        /*15e6*/ 	.short	(.L_944 - .L_943)
	.align		4
.L_943:
        /*15e8*/ 	.word	index@(_ZN10layer_norm13ln_fwd_kernelINS_13Kernel_traitsIfffffjLj1024ELj1ELj4ELj1ELj16ENS_18Kernel_traits_baseILj1024EfffffjLj128EEEEELb0ELb0ELb1ELb1EEEvNS_9FwdParamsE)
        /*15ec*/ 	.word	0x00000000


	//----- nvinfo : EIATTR_MIN_STACK_SIZE
	.align		4
.L_944:
        /*15f0*/ 	.byte	0x04, 0x12
        /*15f2*/ 	.short	(.L_946 - .L_945)
	.align		4
.L_945:
        /*15f4*/ 	.word	index@(_ZN10layer_norm13ln_fwd_kernelINS_13Kernel_traitsIfffffjLj1024ELj1ELj4ELj1ELj16ENS_18Kernel_traits_baseILj1024EfffffjLj128EEEEELb0ELb1ELb0ELb0EEEvNS_9FwdParamsE)
        /*15f8*/ 	.word	0x00000000


	//----- nvinfo : EIATTR_MIN_STACK_SIZE
	.align		4
.L_946:
        /*15fc*/ 	.byte	0x04, 0x12
        /*15fe*/ 	.short	(.L_948 - .L_947)
	.align		4
.L_947:
        /*1600*/ 	.word	index@(_ZN10layer_norm13ln_fwd_kernelINS_13Kernel_traitsIfffffjLj1024ELj1ELj4ELj1ELj16ENS_18Kernel_traits_baseILj1024EfffffjLj128EEEEELb0ELb1ELb0ELb1EEEvNS_9FwdParamsE)
        /*1604*/ 	.word	0x00000000


	//----- nvinfo : EIATTR_MIN_STACK_SIZE
	.align		4
.L_948:
        /*1608*/ 	.byte	0x04, 0x12
        /*160a*/ 	.short	(.L_950 - .L_949)
	.align		4
.L_949:
        /*160c*/ 	.word	index@(_ZN10layer_norm13ln_fwd_kernelINS_13Kernel_traitsIfffffjLj1024ELj1ELj4ELj1ELj16ENS_18Kernel_traits_baseILj1024EfffffjLj128EEEEELb0ELb1ELb1ELb0EEEvNS_9FwdParamsE)
        /*1610*/ 	.word	0x00000000


	//----- nvinfo : EIATTR_MIN_STACK_SIZE
	.align		4
.L_950:
        /*1614*/ 	.byte	0x04, 0x12
        /*1616*/ 	.short	(.L_952 - .L_951)
	.align		4
.L_951:
        /*1618*/ 	.word	index@(_ZN10layer_norm13ln_fwd_kernelINS_13Kernel_traitsIfffffjLj1024ELj1ELj4ELj1ELj16ENS_18Kernel_traits_baseILj1024EfffffjLj128EEEEELb0ELb1ELb1ELb1EEEvNS_9FwdParamsE)
        /*161c*/ 	.word	0x00000000


	//----- nvinfo : EIATTR_MIN_STACK_SIZE
	.align		4
.L_952:
        /*1620*/ 	.byte	0x04, 0x12
        /*1622*/ 	.short	(.L_954 - .L_953)
	.align		4
.L_953:
        /*1624*/ 	.word	index@(_ZN10layer_norm13ln_fwd_kernelINS_13Kernel_traitsIfffffjLj1024ELj1ELj4ELj1ELj16ENS_18Kernel_traits_baseILj1024EfffffjLj128EEEEELb1ELb0ELb0ELb0EEEvNS_9FwdParamsE)
        /*1628*/ 	.word	0x00000000


	//----- nvinfo : EIATTR_MIN_STACK_SIZE
	.align		4
.L_954:
        /*162c*/ 	.byte	0x04, 0x12
        /*162e*/ 	.short	(.L_956 - .L_955)
	.align		4
.L_955:
        /*1630*/ 	.word	index@(_ZN10layer_norm13ln_fwd_kernelINS_13Kernel_traitsIfffffjLj1024ELj1ELj4ELj1ELj16ENS_18Kernel_traits_baseILj1024EfffffjLj128EEEEELb1ELb0ELb0ELb1EEEvNS_9FwdParamsE)
        /*1634*/ 	.word	0x00000000


	//----- nvinfo : EIATTR_MIN_STACK_SIZE
	.align		4
.L_956:
        /*1638*/ 	.byte	0x04, 0x12
        /*163a*/ 	.short	(.L_958 - .L_957)
	.align		4
.L_957:
        /*163c*/ 	.word	index@(_ZN10layer_norm13ln_fwd_kernelINS_13Kernel_traitsIfffffjLj1024ELj1ELj4ELj1ELj16ENS_18Kernel_traits_baseILj1024EfffffjLj128EEEEELb1ELb0ELb1ELb0EEEvNS_9FwdParamsE)
        /*1640*/ 	.word	0x00000000


	//----- nvinfo : EIATTR_MIN_STACK_SIZE
	.align		4
.L_958:
        /*1644*/ 	.byte	0x04, 0x12
        /*1646*/ 	.short	(.L_960 - .L_959)
	.align		4
.L_959:
        /*1648*/ 	.word	index@(_ZN10layer_norm13ln_fwd_kernelINS_13Kernel_traitsIfffffjLj1024ELj1ELj4ELj1ELj16ENS_18Kernel_traits_baseILj1024EfffffjLj128EEEEELb1ELb0ELb1ELb1EEEvNS_9FwdParamsE)
        /*164c*/ 	.word	0x00000000


	//----- nvinfo : EIATTR_MIN_STACK_SIZE
	.align		4
.L_960:
        /*1650*/ 	.byte	0x04, 0x12
        /*1652*/ 	.short	(.L_962 - .L_961)
	.align		4
.L_961:
        /*1654*/ 	.word	index@(_ZN10layer_norm13ln_fwd_kernelINS_13Kernel_traitsIfffffjLj1024ELj1ELj4ELj1ELj16ENS_18Kernel_traits_baseILj1024EfffffjLj128EEEEELb1ELb1ELb0ELb0EEEvNS_9FwdParamsE)
        /*1658*/ 	.word	0x00000000


	//----- nvinfo : EIATTR_MIN_STACK_SIZE
	.align		4
.L_962:
        /*165c*/ 	.byte	0x04, 0x12
        /*165e*/ 	.short	(.L_964 - .L_963)
	.align		4
.L_963:
        /*1660*/ 	.word	index@(_ZN10layer_norm13ln_fwd_kernelINS_13Kernel_traitsIfffffjLj1024ELj1ELj4ELj1ELj16ENS_18Kernel_traits_baseILj1024EfffffjLj128EEEEELb1ELb1ELb0ELb1EEEvNS_9FwdParamsE)
        /*1664*/ 	.word	0x00000000


	//----- nvinfo : EIATTR_MIN_STACK_SIZE
	.align		4
.L_964:
        /*1668*/ 	.byte	0x04, 0x12
        /*166a*/ 	.short	(.L_966 - .L_965)
	.align		4
.L_965:
        /*166c*/ 	.word	index@(_ZN10layer_norm13ln_fwd_kernelINS_13Kernel_traitsIfffffjLj1024ELj1ELj4ELj1ELj16ENS_18Kernel_traits_baseILj1024EfffffjLj128EEEEELb1ELb1ELb1ELb0EEEvNS_9FwdParamsE)
        /*1670*/ 	.word	0x00000000


	//----- nvinfo : EIATTR_MIN_STACK_SIZE
	.align		4
.L_966:
        /*1674*/ 	.byte	0x04, 0x12
        /*1676*/ 	.short	(.L_968 - .L_967)
	.align		4
.L_967:
        /*1678*/ 	.word	index@(_ZN10layer_norm13ln_fwd_kernelINS_13Kernel_traitsIfffffjLj1024ELj1ELj4ELj1ELj16ENS_18Kernel_traits_baseILj1024EfffffjLj128EEEEELb1ELb1ELb1ELb1EEEvNS_9FwdParamsE)
        /*167c*/ 	.word	0x00000000
.L_968:


//--------------------- .nv.compat                --------------------------
	.section	.nv.compat,"",@"SHT_CUDA_COMPAT_INFO"
	.align	4
        /*0000*/ 	.byte	0x02, 0x09, 0x01, 0x00, 0x02, 0x02, 0x01, 0x00, 0x02, 0x05, 0x05, 0x00, 0x03, 0x07, 0x01, 0x01
        /*0010*/ 	.byte	0x02, 0x03, 0x00, 0x00, 0x02, 0x06, 0x01, 0x00, 0x04, 0x0b, 0x08, 0x00, 0x00, 0x00, 0x00, 0x00
        /*0020*/ 	.byte	0x00, 0x00, 0x00, 0x00


//--------------------- .nv.info._ZN10layer_norm13ln_fwd_kernelINS_13Kernel_traitsI13__nv_bfloat16S2_S2_S2_fjLj1024ELj1ELj4ELj1ELj16ENS_18Kernel_traits_baseILj1024ES2_S2_S2_S2_fjLj128EEEEELb0ELb0ELb0ELb0EEEvNS_9FwdParamsE --------------------------
	.section	.nv.info._ZN10layer_norm13ln_fwd_kernelINS_13Kernel_traitsI13__nv_bfloat16S2_S2_S2_fjLj1024ELj1ELj4ELj1ELj16ENS_18Kernel_traits_baseILj1024ES2_S2_S2_S2_fjLj128EEEEELb0ELb0ELb0ELb0EEEvNS_9FwdParamsE,"",@"SHT_CUDA_INFO"
	.sectionflags	@""
	.align	4


	//----- nvinfo : EIATTR_CUDA_API_VERSION
	.align		4
        /*0000*/ 	.byte	0x04, 0x37
        /*0002*/ 	.short	(.L_970 - .L_969)
.L_969:
        /*0004*/ 	.word	0x00000082


	//----- nvinfo : EIATTR_KPARAM_INFO
	.align		4
.L_970:
        /*0008*/ 	.byte	0x04, 0x17
        /*000a*/ 	.short	(.L_972 - .L_971)
.L_971:
        /*000c*/ 	.word	0x00000000
        /*0010*/ 	.short	0x0000
        /*0012*/ 	.short	0x0000
        /*0014*/ 	.byte	0x00, 0xf0, 0xa1, 0x03


	//----- nvinfo : EIATTR_SPARSE_MMA_MASK
	.align		4
.L_972:
        /*0018*/ 	.byte	0x03, 0x50
        /*001a*/ 	.short	0x0000


	//----- nvinfo : EIATTR_MAXREG_COUNT
	.align		4
        /*001c*/ 	.byte	0x03, 0x1b
        /*001e*/ 	.short	0x00ff


	//----- nvinfo : EIATTR_MERCURY_ISA_VERSION
	.align		4
        /*0020*/ 	.byte	0x03, 0x5f
        /*0022*/ 	.short	0x0101


	//----- nvinfo : EIATTR_COOP_GROUP_MASK_REGIDS
	.align		4
        /*0024*/ 	.byte	0x04, 0x29
        /*0026*/ 	.short	(.L_974 - .L_973)


	//   ....[0]....
.L_973:
        /*0028*/ 	.word	0xffffffff


	//   ....[1]....
        /*002c*/ 	.word	0xffffffff


	//   ....[2]....
        /*0030*/ 	.word	0xffffffff


	//   ....[3]....
        /*0034*/ 	.word	0xffffffff


	//   ....[4]....
        /*0038*/ 	.word	0xffffffff


	//   ....[5]....
        /*003c*/ 	.word	0xffffffff


	//   ....[6]....
        /*0040*/ 	.word	0xffffffff


	//   ....[7]....
        /*0044*/ 	.word	0xffffffff


	//   ....[8]....
        /*0048*/ 	.word	0xffffffff


	//   ....[9]....
        /*004c*/ 	.word	0xffffffff


	//   ....[10]....
        /*0050*/ 	.word	0x05000074


	//   ....[11]....
        /*0054*/ 	.word	0x05000074


	//   ....[12]....
        /*0058*/ 	.word	0x05000074


	//   ....[13]....
        /*005c*/ 	.word	0x05000074


	//   ....[14]....
        /*0060*/ 	.word	0x05000074


	//   ....[15]....
        /*0064*/ 	.word	0x05000074


	//   ....[16]....
        /*0068*/ 	.word	0x05000074


	//   ....[17]....
        /*006c*/ 	.word	0x05000074


	//   ....[18]....
        /*0070*/ 	.word	0x05000074


	//   ....[19]....
        /*0074*/ 	.word	0x05000074


	//----- nvinfo : EIATTR_COOP_GROUP_INSTR_OFFSETS
	.align		4
.L_974:
        /*0078*/ 	.byte	0x04, 0x28
        /*007a*/ 	.short	(.L_976 - .L_975)


	//   ....[0]....
.L_975:
        /*007c*/ 	.word	0x000027a0


	//   ....[1]....
        /*0080*/ 	.word	0x000027d0


	//   ....[2]....
        /*0084*/ 	.word	0x000027f0


	//   ....[3]....
        /*0088*/ 	.word	0x00002810


	//   ....[4]....
        /*008c*/ 	.word	0x00002840


	//   ....[5]....
        /*0090*/ 	.word	0x00002c80


	//   ....[6]....
        /*0094*/ 	.word	0x00002ca0


	//   ....[7]....
        /*0098*/ 	.word	0x00002cc0


	//   ....[8]....
        /*009c*/ 	.word	0x00002ce0


	//   ....[9]....
        /*00a0*/ 	.word	0x00002d00


	//   ....[10]....
        /*00a4*/ 	.word	0x00003790


	//   ....[11]....
        /*00a8*/ 	.word	0x00003830


	//   ....[12]....
        /*00ac*/ 	.word	0x000038a0


	//   ....[13]....
        /*00b0*/ 	.word	0x00003910


	//   ....[14]....
        /*00b4*/ 	.word	0x00003990


	//   ....[15]....
        /*00b8*/ 	.word	0x00003e30


	//   ....[16]....
        /*00bc*/ 	.word	0x00003ea0


	//   ....[17]....
        /*00c0*/ 	.word	0x00003f10


	//   ....[18]....
        /*00c4*/ 	.word	0x00003f80


	//   ....[19]....
        /*00c8*/ 	.word	0x00003ff0


	//----- nvinfo : EIATTR_EXIT_INSTR_OFFSETS
	.align		4
.L_976:
        /*00cc*/ 	.byte	0x04, 0x1c
        /*00ce*/ 	.short	(.L_978 - .L_977)


	//   ....[0]....
.L_977:
        /*00d0*/ 	.word	0x00000600


	//   ....[1]....
        /*00d4*/ 	.word	0x00003720


	//----- nvinfo : EIATTR_MAX_THREADS
	.align		4
.L_978:
        /*00d8*/ 	.byte	0x04, 0x05
        /*00da*/ 	.short	(.L_980 - .L_979)
.L_979:
        /*00dc*/ 	.word	0x00000080
        /*00e0*/ 	.word	0x00000001
        /*00e4*/ 	.word	0x00000001


	//----- nvinfo : EIATTR_CRS_STACK_SIZE
	.align		4
.L_980:
        /*00e8*/ 	.byte	0x04, 0x1e
        /*00ea*/ 	.short	(.L_982 - .L_981)
.L_981:
        /*00ec*/ 	.word	0x00000000


	//----- nvinfo : EIATTR_CBANK_PARAM_SIZE
	.align		4
.L_982:
        /*00f0*/ 	.byte	0x03, 0x19
        /*00f2*/ 	.short	0x00e8


	//----- nvinfo : EIATTR_PARAM_CBANK
	.align		4
        /*00f4*/ 	.byte	0x04, 0x0a
        /*00f6*/ 	.short	(.L_984 - .L_983)
	.align		4
.L_983:
        /*00f8*/ 	.word	index@(.nv.constant0._ZN10layer_norm13ln_fwd_kernelINS_13Kernel_traitsI13__nv_bfloat16S2_S2_S2_fjLj1024ELj1ELj4ELj1ELj16ENS_18Kernel_traits_baseILj1024ES2_S2_S2_S2_fjLj128EEEEELb0ELb0ELb0ELb0EEEvNS_9FwdParamsE)
        /*00fc*/ 	.short	0x0210
        /*00fe*/ 	.short	0x00e8


	//----- nvinfo : EIATTR_SW_WAR
	.align		4
.L_984:
        /*0100*/ 	.byte	0x04, 0x36
        /*0102*/ 	.short	(.L_986 - .L_985)
.L_985:
        /*0104*/ 	.word	0x00000008
.L_986:


//--------------------- .nv.info._ZN10layer_norm13ln_fwd_kernelINS_13Kernel_traitsI13__nv_bfloat16S2_S2_S2_fjLj1024ELj1ELj4ELj1ELj16ENS_18Kernel_traits_baseILj1024ES2_S2_S2_S2_fjLj128EEEEELb0ELb0ELb0ELb1EEEvNS_9FwdParamsE --------------------------
	.section	.nv.info._ZN10layer_norm13ln_fwd_kernelINS_13Kernel_traitsI13__nv_bfloat16S2_S2_S2_fjLj1024ELj1ELj4ELj1ELj16ENS_18Kernel_traits_baseILj1024ES2_S2_S2_S2_fjLj128EEEEELb0ELb0ELb0ELb1EEEvNS_9FwdParamsE,"",@"SHT_CUDA_INFO"
	.sectionflags	@""
	.align	4


	//----- nvinfo : EIATTR_CUDA_API_VERSION
	.align		4
        /*0000*/ 	.byte	0x04, 0x37
        /*0002*/ 	.short	(.L_988 - .L_987)
.L_987:
        /*0004*/ 	.word	0x00000082


	//----- nvinfo : EIATTR_KPARAM_INFO
	.align		4
.L_988:
        /*0008*/ 	.byte	0x04, 0x17
        /*000a*/ 	.short	(.L_990 - .L_989)
.L_989:
        /*000c*/ 	.word	0x00000000
        /*0010*/ 	.short	0x0000
        /*0012*/ 	.short	0x0000
        /*0014*/ 	.byte	0x00, 0xf0, 0xa1, 0x03


	//----- nvinfo : EIATTR_SPARSE_MMA_MASK
	.align		4
.L_990:
        /*0018*/ 	.byte	0x03, 0x50
        /*001a*/ 	.short	0x0000


	//----- nvinfo : EIATTR_MAXREG_COUNT
	.align		4
        /*001c*/ 	.byte	0x03, 0x1b
        /*001e*/ 	.short	0x00ff


	//----- nvinfo : EIATTR_MERCURY_ISA_VERSION
	.align		4
        /*0020*/ 	.byte	0x03, 0x5f
        /*0022*/ 	.short	0x0101


	//----- nvinfo : EIATTR_COOP_GROUP_MASK_REGIDS
	.align		4
        /*0024*/ 	.byte	0x04, 0x29
        /*0026*/ 	.short	(.L_992 - .L_991)


	//   ....[0]....
.L_991:
        /*0028*/ 	.word	0xffffffff


	//   ....[1]....
        /*002c*/ 	.word	0xffffffff


	//   ....[2]....
        /*0030*/ 	.word	0xffffffff


	//   ....[3]....
        /*0034*/ 	.word	0xffffffff


	//   ....[4]....
        /*0038*/ 	.word	0xffffffff


	//   ....[5]....
        /*003c*/ 	.word	0xffffffff


	//   ....[6]....
        /*0040*/ 	.word	0xffffffff


	//   ....[7]....
        /*0044*/ 	.word	0xffffffff


	//   ....[8]....
        /*0048*/ 	.word	0xffffffff


	//   ....[9]....
        /*004c*/ 	.word	0xffffffff


	//   ....[10]....
        /*0050*/ 	.word	0x05000074


	//   ....[11]....
        /*0054*/ 	.word	0x05000074


	//   ....[12]....
        /*0058*/ 	.word	0x05000074


	//   ....[13]....
        /*005c*/ 	.word	0x05000074


	//   ....[14]....
        /*0060*/ 	.word	0x05000074


	//   ....[15]....
        /*0064*/ 	.word	0x05000074


	//   ....[16]....
        /*0068*/ 	.word	0x05000074


	//   ....[17]....
        /*006c*/ 	.word	0x05000074


	//   ....[18]....
        /*0070*/ 	.word	0x05000074


	//   ....[19]....
        /*0074*/ 	.word	0x05000074


	//----- nvinfo : EIATTR_COOP_GROUP_INSTR_OFFSETS
	.align		4
.L_992:
        /*0078*/ 	.byte	0x04, 0x28
        /*007a*/ 	.short	(.L_994 - .L_993)


	//   ....[0]....
.L_993:
        /*007c*/ 	.word	0x00002280


	//   ....[1]....
        /*0080*/ 	.word	0x000022a0


	//   ....[2]....
        /*0084*/ 	.word	0x000022c0


	//   ....[3]....
        /*0088*/ 	.word	0x000022f0


	//   ....[4]....
        /*008c*/ 	.word	0x00002310


	//   ....[5]....
        /*0090*/ 	.word	0x00002740


	//   ....[6]....
        /*0094*/ 	.word	0x00002760


	//   ....[7]....
        /*0098*/ 	.word	0x00002780


	//   ....[8]....
        /*009c*/ 	.word	0x000027a0


	//   ....[9]....
        /*00a0*/ 	.word	0x000027c0


	//   ....[10]....
        /*00a4*/ 	.word	0x00003110


	//   ....[11]....
        /*00a8*/ 	.word	0x000031b0


	//   ....[12]....
        /*00ac*/ 	.word	0x00003220


	//   ....[13]....
        /*00b0*/ 	.word	0x000032a0


	//   ....[14]....
        /*00b4*/ 	.word	0x00003310


	//   ....[15]....
        /*00b8*/ 	.word	0x00003780


	//   ....[16]....
        /*00bc*/ 	.word	0x000037f0


	//   ....[17]....
        /*00c0*/ 	.word	0x00003860


	//   ....[18]....
        /*00c4*/ 	.word	0x000038d0


	//   ....[19]....
        /*00c8*/ 	.word	0x00003940


	//----- nvinfo : EIATTR_EXIT_INSTR_OFFSETS
	.align		4
.L_994:
        /*00cc*/ 	.byte	0x04, 0x1c
        /*00ce*/ 	.short	(.L_996 - .L_995)


	//   ....[0]....
.L_995:
        /*00d0*/ 	.word	0x000001a0


	//   ....[1]....
        /*00d4*/ 	.word	0x000030a0


	//----- nvinfo : EIATTR_MAX_THREADS
	.align		4
.L_996:
        /*00d8*/ 	.byte	0x04, 0x05
        /*00da*/ 	.short	(.L_998 - .L_997)
.L_997:
        /*00dc*/ 	.word	0x00000080
        /*00e0*/ 	.word	0x00000001
        /*00e4*/ 	.word	0x00000001


	//----- nvinfo : EIATTR_CRS_STACK_SIZE
	.align		4
.L_998:
        /*00e8*/ 	.byte	0x04, 0x1e
        /*00ea*/ 	.short	(.L_1000 - .L_999)
.L_999:
        /*00ec*/ 	.word	0x00000000


	//----- nvinfo : EIATTR_CBANK_PARAM_SIZE
	.align		4
.L_1000:
        /*00f0*/ 	.byte	0x03, 0x19
        /*00f2*/ 	.short	0x00e8


	//----- nvinfo : EIATTR_PARAM_CBANK
	.align		4
        /*00f4*/ 	.byte	0x04, 0x0a
        /*00f6*/ 	.short	(.L_1002 - .L_1001)
	.align		4
.L_1001:
        /*00f8*/ 	.word	index@(.nv.constant0._ZN10layer_norm13ln_fwd_kernelINS_13Kernel_traitsI13__nv_bfloat16S2_S2_S2_fjLj1024ELj1ELj4ELj1ELj16ENS_18Kernel_traits_baseILj1024ES2_S2_S2_S2_fjLj128EEEEELb0ELb0ELb0ELb1EEEvNS_9FwdParamsE)
        /*00fc*/ 	.short	0x0210
        /*00fe*/ 	.short	0x00e8


	//----- nvinfo : EIATTR_SW_WAR
	.align		4
.L_1002:
        /*0100*/ 	.byte	0x04, 0x36
        /*0102*/ 	.short	(.L_1004 - .L_1003)
.L_1003:
        /*0104*/ 	.word	0x00000008
.L_1004:


//--------------------- .nv.info._ZN10layer_norm13ln_fwd_kernelINS_13Kernel_traitsI13__nv_bfloat16S2_S2_S2_fjLj1024ELj1ELj4ELj1ELj16ENS_18Kernel_traits_baseILj1024ES2_S2_S2_S2_fjLj128EEEEELb0ELb0ELb1ELb0EEEvNS_9FwdParamsE --------------------------
	.section	.nv.info._ZN10layer_norm13ln_fwd_kernelINS_13Kernel_traitsI13__nv_bfloat16S2_S2_S2_fjLj1024ELj1ELj4ELj1ELj16ENS_18Kernel_traits_baseILj1024ES2_S2_S2_S2_fjLj128EEEEELb0ELb0ELb1ELb0EEEvNS_9FwdParamsE,"",@"SHT_CUDA_INFO"
	.sectionflags	@""
	.align	4


	//----- nvinfo : EIATTR_CUDA_API_VERSION
	.align		4
        /*0000*/ 	.byte	0x04, 0x37
        /*0002*/ 	.short	(.L_1006 - .L_1005)
.L_1005:
        /*0004*/ 	.word	0x00000082


	//----- nvinfo : EIATTR_KPARAM_INFO
	.align		4
.L_1006:
        /*0008*/ 	.byte	0x04, 0x17
        /*000a*/ 	.short	(.L_1008 - .L_1007)
.L_1007:
        /*000c*/ 	.word	0x00000000
        /*0010*/ 	.short	0x0000
        /*0012*/ 	.short	0x0000
        /*0014*/ 	.byte	0x00, 0xf0, 0xa1, 0x03


	//----- nvinfo : EIATTR_SPARSE_MMA_MASK
	.align		4
.L_1008:
        /*0018*/ 	.byte	0x03, 0x50
        /*001a*/ 	.short	0x0000


	//----- nvinfo : EIATTR_MAXREG_COUNT
	.align		4
        /*001c*/ 	.byte	0x03, 0x1b
        /*001e*/ 	.short	0x00ff


	//----- nvinfo : EIATTR_MERCURY_ISA_VERSION
	.align		4
        /*0020*/ 	.byte	0x03, 0x5f
        /*0022*/ 	.short	0x0101


	//----- nvinfo : EIATTR_COOP_GROUP_MASK_REGIDS
	.align		4
        /*0024*/ 	.byte	0x04, 0x29
        /*0026*/ 	.short	(.L_1010 - .L_1009)


	//   ....[0]....
.L_1009:
        /*0028*/ 	.word	0xffffffff


	//   ....[1]....
        /*002c*/ 	.word	0xffffffff


	//   ....[2]....
        /*0030*/ 	.word	0xffffffff


	//   ....[3]....
        /*0034*/ 	.word	0xffffffff


	//   ....[4]....
        /*0038*/ 	.word	0xffffffff


	//   ....[5]....
        /*003c*/ 	.word	0xffffffff


	//   ....[6]....
        /*0040*/ 	.word	0xffffffff


	//   ....[7]....
        /*0044*/ 	.word	0xffffffff


	//   ....[8]....
        /*0048*/ 	.word	0xffffffff


	//   ....[9]....
        /*004c*/ 	.word	0xffffffff


	//   ....[10]....
        /*0050*/ 	.word	0x05000027


	//   ....[11]....
        /*0054*/ 	.word	0x05000027


	//   ....[12]....
        /*0058*/ 	.word	0x05000027


	//   ....[13]....
        /*005c*/ 	.word	0x05000027


	//   ....[14]....
        /*0060*/ 	.word	0x05000027


	//   ....[15]....
        /*0064*/ 	.word	0x05000027


	//   ....[16]....
        /*0068*/ 	.word	0x05000027


	//   ....[17]....
        /*006c*/ 	.word	0x05000027


	//   ....[18]....
        /*0070*/ 	.word	0x05000027


	//   ....[19]....
        /*0074*/ 	.word	0x05000027


	//----- nvinfo : EIATTR_COOP_GROUP_INSTR_OFFSETS
	.align		4
.L_1010:
        /*0078*/ 	.byte	0x04, 0x28
        /*007a*/ 	.short	(.L_1012 - .L_1011)


	//   ....[0]....
.L_1011:
        /*007c*/ 	.word	0x00002d50


	//   ....[1]....
        /*0080*/ 	.word	0x00002d80


	//   ....[2]....
        /*0084*/ 	.word	0x00002da0


	//   ....[3]....
        /*0088*/ 	.word	0x00002dc0


	//   ....[4]....
        /*008c*/ 	.word	0x00002de0


	//   ....[5]....
        /*0090*/ 	.word	0x00003220


	//   ....[6]....
        /*0094*/ 	.word	0x00003240


	//   ....[7]....
        /*0098*/ 	.word	0x00003260


	//   ....[8]....
        /*009c*/ 	.word	0x00003280


	//   ....[9]....
        /*00a0*/ 	.word	0x000032a0


	//   ....[10]....
        /*00a4*/ 	.word	0x00003dc0


	//   ....[11]....
        /*00a8*/ 	.word	0x00003e50


	//   ....[12]....
        /*00ac*/ 	.word	0x00003eb0


	//   ....[13]....
        /*00b0*/ 	.word	0x00003f10


	//   ....[14]....
        /*00b4*/ 	.word	0x00003f70


	//   ....[15]....
        /*00b8*/ 	.word	0x00004400


	//   ....[16]....
        /*00bc*/ 	.word	0x00004460


	//   ....[17]....
        /*00c0*/ 	.word	0x000044b0


	//   ....[18]....
        /*00c4*/ 	.word	0x00004510


	//   ....[19]....
        /*00c8*/ 	.word	0x00004570


	//----- nvinfo : EIATTR_EXIT_INSTR_OFFSETS
	.align		4
.L_1012:
        /*00cc*/ 	.byte	0x04, 0x1c
        /*00ce*/ 	.short	(.L_1014 - .L_1013)


	//   ....[0]....
.L_1013:
        /*00d0*/ 	.word	0x000005c0


	//   ....[1]....
        /*00d4*/ 	.word	0x00003d50


	//----- nvinfo : EIATTR_MAX_THREADS
	.align		4
.L_1014:
        /*00d8*/ 	.byte	0x04, 0x05
        /*00da*/ 	.short	(.L_1016 - .L_1015)
.L_1015:
        /*00dc*/ 	.word	0x00000080
        /*00e0*/ 	.word	0x00000001
        /*00e4*/ 	.word	0x00000001


	//----- nvinfo : EIATTR_CRS_STACK_SIZE
	.align		4
.L_1016:
        /*00e8*/ 	.byte	0x04, 0x1e
        /*00ea*/ 	.short	(.L_1018 - .L_1017)
.L_1017:
        /*00ec*/ 	.word	0x00000000


	//----- nvinfo : EIATTR_CBANK_PARAM_SIZE
	.align		4
.L_1018:
        /*00f0*/ 	.byte	0x03, 0x19
        /*00f2*/ 	.short	0x00e8


	//----- nvinfo : EIATTR_PARAM_CBANK
	.align		4
        /*00f4*/ 	.byte	0x04, 0x0a
        /*00f6*/ 	.short	(.L_1020 - .L_1019)
	.align		4
.L_1019:
        /*00f8*/ 	.word	index@(.nv.constant0._ZN10layer_norm13ln_fwd_kernelINS_13Kernel_traitsI13__nv_bfloat16S2_S2_S2_fjLj1024ELj1ELj4ELj1ELj16ENS_18Kernel_traits_baseILj1024ES2_S2_S2_S2_fjLj128EEEEELb0ELb0ELb1ELb0EEEvNS_9FwdParamsE)
        /*00fc*/ 	.short	0x0210
        /*00fe*/ 	.short	0x00e8


	//----- nvinfo : EIATTR_SW_WAR
	.align		4
.L_1020:
        /*0100*/ 	.byte	0x04, 0x36
        /*0102*/ 	.short	(.L_1022 - .L_1021)
.L_1021:
        /*0104*/ 	.word	0x00000008
.L_1022:


//--------------------- .nv.info._ZN10layer_norm13ln_fwd_kernelINS_13Kernel_traitsI13__nv_bfloat16S2_S2_S2_fjLj1024ELj1ELj4ELj1ELj16ENS_18Kernel_traits_baseILj1024ES2_S2_S2_S2_fjLj128EEEEELb0ELb0ELb1ELb1EEEvNS_9FwdParamsE --------------------------
	.section	.nv.info._ZN10layer_norm13ln_fwd_kernelINS_13Kernel_traitsI13__nv_bfloat16S2_S2_S2_fjLj1024ELj1ELj4ELj1ELj16ENS_18Kernel_traits_baseILj1024ES2_S2_S2_S2_fjLj128EEEEELb0ELb0ELb1ELb1EEEvNS_9FwdParamsE,"",@"SHT_CUDA_INFO"
	.sectionflags	@""
	.align	4


	//----- nvinfo : EIATTR_CUDA_API_VERSION
	.align		4
        /*0000*/ 	.byte	0x04, 0x37
        /*0002*/ 	.short	(.L_1024 - .L_1023)
.L_1023:
        /*0004*/ 	.word	0x00000082


	//----- nvinfo : EIATTR_KPARAM_INFO
	.align		4
.L_1024:
        /*0008*/ 	.byte	0x04, 0x17
        /*000a*/ 	.short	(.L_1026 - .L_1025)
.L_1025:
        /*000c*/ 	.word	0x00000000
        /*0010*/ 	.short	0x0000
        /*0012*/ 	.short	0x0000
        /*0014*/ 	.byte	0x00, 0xf0, 0xa1, 0x03


	//----- nvinfo : EIATTR_SPARSE_MMA_MASK
	.align		4
.L_1026:
        /*0018*/ 	.byte	0x03, 0x50
        /*001a*/ 	.short	0x0000


	//----- nvinfo : EIATTR_MAXREG_COUNT
	.align		4
        /*001c*/ 	.byte	0x03, 0x1b
        /*001e*/ 	.short	0x00ff


	//----- nvinfo : EIATTR_MERCURY_ISA_VERSION
	.align		4
        /*0020*/ 	.byte	0x03, 0x5f
        /*0022*/ 	.short	0x0101


	//----- nvinfo : EIATTR_COOP_GROUP_MASK_REGIDS
	.align		4
        /*0024*/ 	.byte	0x04, 0x29
        /*0026*/ 	.short	(.L_1028 - .L_1027)


	//   ....[0]....
.L_1027:
        /*0028*/ 	.word	0xffffffff


	//   ....[1]....
        /*002c*/ 	.word	0xffffffff


	//   ....[2]....
        /*0030*/ 	.word	0xffffffff


	//   ....[3]....
        /*0034*/ 	.word	0xffffffff


	//   ....[4]....
        /*0038*/ 	.word	0xffffffff


	//   ....[5]....
        /*003c*/ 	.word	0xffffffff


	//   ....[6]....
        /*0040*/ 	.word	0xffffffff


	//   ....[7]....
        /*0044*/ 	.word	0xffffffff


	//   ....[8]....
        /*0048*/ 	.word	0xffffffff


	//   ....[9]....
        /*004c*/ 	.word	0xffffffff


	//   ....[10]....
        /*0050*/ 	.word	0x0500006e


	//   ....[11]....
        /*0054*/ 	.word	0x0500006e


	//   ....[12]....
        /*0058*/ 	.word	0x0500006e


	//   ....[13]....
        /*005c*/ 	.word	0x0500006e


	//   ....[14]....
        /*0060*/ 	.word	0x0500006e


	//   ....[15]....
        /*0064*/ 	.word	0x0500006e


	//   ....[16]....
        /*0068*/ 	.word	0x0500006e


	//   ....[17]....
        /*006c*/ 	.word	0x0500006e


	//   ....[18]....
        /*0070*/ 	.word	0x0500006e


	//   ....[19]....
        /*0074*/ 	.word	0x0500006e


	//----- nvinfo : EIATTR_COOP_GROUP_INSTR_OFFSETS
	.align		4
.L_1028:
        /*0078*/ 	.byte	0x04, 0x28
        /*007a*/ 	.short	(.L_1030 - .L_1029)


	//   ....[0]....
.L_1029:
        /*007c*/ 	.word	0x00002730


	//   ....[1]....
        /*0080*/ 	.word	0x00002760


	//   ....[2]....
        /*0084*/ 	.word	0x00002780


	//   ....[3]....
        /*0088*/ 	.word	0x000027a0


	//   ....[4]....
        /*008c*/ 	.word	0x000027c0


	//   ....[5]....
        /*0090*/ 	.word	0x00002bf0


	//   ....[6]....
        /*0094*/ 	.word	0x00002c10


	//   ....[7]....
        /*0098*/ 	.word	0x00002c30


	//   ....[8]....
        /*009c*/ 	.word	0x00002c50


	//   ....[9]....
        /*00a0*/ 	.word	0x00002c70


	//   ....[10]....
        /*00a4*/ 	.word	0x000037d0


	//   ....[11]....
        /*00a8*/ 	.word	0x00003880


	//   ....[12]....
        /*00ac*/ 	.word	0x000038f0


	//   ....[13]....
        /*00b0*/ 	.word	0x00003960


	//   ....[14]....
        /*00b4*/ 	.word	0x000039d0


	//   ....[15]....
        /*00b8*/ 	.word	0x00003e50


	//   ....[16]....
        /*00bc*/ 	.word	0x00003ec0


	//   ....[17]....
        /*00c0*/ 	.word	0x00003f30


	//   ....[18]....
        /*00c4*/ 	.word	0x00003fa0


	//   ....[19]....
        /*00c8*/ 	.word	0x00004010


	//----- nvinfo : EIATTR_EXIT_INSTR_OFFSETS
	.align		4
.L_1030:
        /*00cc*/ 	.byte	0x04, 0x1c
        /*00ce*/ 	.short	(.L_1032 - .L_1031)


	//   ....[0]....
.L_1031:
        /*00d0*/ 	.word	0x00000160


	//   ....[1]....
        /*00d4*/ 	.word	0x00003760


	//----- nvinfo : EIATTR_MAX_THREADS
	.align		4
.L_1032:
        /*00d8*/ 	.byte	0x04, 0x05
        /*00da*/ 	.short	(.L_1034 - .L_1033)
.L_1033:
        /*00dc*/ 	.word	0x00000080
        /*00e0*/ 	.word	0x00000001
        /*00e4*/ 	.word	0x00000001


	//----- nvinfo : EIATTR_CRS_STACK_SIZE
	.align		4
.L_1034:
        /*00e8*/ 	.byte	0x04, 0x1e
        /*00ea*/ 	.short	(.L_1036 - .L_1035)
.L_1035:
        /*00ec*/ 	.word	0x00000000


	//----- nvinfo : EIATTR_CBANK_PARAM_SIZE
	.align		4
.L_1036:
        /*00f0*/ 	.byte	0x03, 0x19
        /*00f2*/ 	.short	0x00e8


	//----- nvinfo : EIATTR_PARAM_CBANK
	.align		4
        /*00f4*/ 	.byte	0x04, 0x0a
        /*00f6*/ 	.short	(.L_1038 - .L_1037)
	.align		4
.L_1037:
        /*00f8*/ 	.word	index@(.nv.constant0._ZN10layer_norm13ln_fwd_kernelINS_13Kernel_traitsI13__nv_bfloat16S2_S2_S2_fjLj1024ELj1ELj4ELj1ELj16ENS_18Kernel_traits_baseILj1024ES2_S2_S2_S2_fjLj128EEEEELb0ELb0ELb1ELb1EEEvNS_9FwdParamsE)
        /*00fc*/ 	.short	0x0210
        /*00fe*/ 	.short	0x00e8


	//----- nvinfo : EIATTR_SW_WAR
	.align		4
.L_1038:
        /*0100*/ 	.byte	0x04, 0x36
        /*0102*/ 	.short	(.L_1040 - .L_1039)
.L_1039:
        /*0104*/ 	.word	0x00000008
.L_1040:


//--------------------- .nv.info._ZN10layer_norm13ln_fwd_kernelINS_13Kernel_traitsI13__nv_bfloat16S2_S2_S2_fjLj1024ELj1ELj4ELj1ELj16ENS_18Kernel_traits_baseILj1024ES2_S2_S2_S2_fjLj128EEEEELb0ELb1ELb0ELb0EEEvNS_9FwdParamsE --------------------------
	.section	.nv.info._ZN10layer_norm13ln_fwd_kernelINS_13Kernel_traitsI13__nv_bfloat16S2_S2_S2_fjLj1024ELj1ELj4ELj1ELj16ENS_18Kernel_traits_baseILj1024ES2_S2_S2_S2_fjLj128EEEEELb0ELb1ELb0ELb0EEEvNS_9FwdParamsE,"",@"SHT_CUDA_INFO"
	.sectionflags	@""
	.align	4


	//----- nvinfo : EIATTR_CUDA_API_VERSION
	.align		4
        /*0000*/ 	.byte	0x04, 0x37
        /*0002*/ 	.short	(.L_1042 - .L_1041)
.L_1041:
        /*0004*/ 	.word	0x00000082


	//----- nvinfo : EIATTR_KPARAM_INFO
	.align		4
.L_1042:
        /*0008*/ 	.byte	0x04, 0x17
        /*000a*/ 	.short	(.L_1044 - .L_1043)
.L_1043:
        /*000c*/ 	.word	0x00000000
        /*0010*/ 	.short	0x0000
        /*0012*/ 	.short	0x0000
        /*0014*/ 	.byte	0x00, 0xf0, 0xa1, 0x03


	//----- nvinfo : EIATTR_SPARSE_MMA_MASK
	.align		4
.L_1044:
        /*0018*/ 	.byte	0x03, 0x50
        /*001a*/ 	.short	0x0000


	//----- nvinfo : EIATTR_MAXREG_COUNT
	.align		4
        /*001c*/ 	.byte	0x03, 0x1b
        /*001e*/ 	.short	0x00ff


	//----- nvinfo : EIATTR_MERCURY_ISA_VERSION
	.align		4
        /*0020*/ 	.byte	0x03, 0x5f
        /*0022*/ 	.short	0x0101


	//----- nvinfo : EIATTR_COOP_GROUP_MASK_REGIDS
	.align		4
        /*0024*/ 	.byte	0x04, 0x29
        /*0026*/ 	.short	(.L_1046 - .L_1045)


	//   ....[0]....
.L_1045:
        /*0028*/ 	.word	0xffffffff


	//   ....[1]....
        /*002c*/ 	.word	0xffffffff


	//   ....[2]....
        /*0030*/ 	.word	0xffffffff


	//   ....[3]....
        /*0034*/ 	.word	0xffffffff


	//   ....[4]....
        /*0038*/ 	.word	0xffffffff


	//   ....[5]....
        /*003c*/ 	.word	0xffffffff


	//   ....[6]....
        /*0040*/ 	.word	0xffffffff


	//   ....[7]....
        /*0044*/ 	.word	0xffffffff


	//   ....[8]....
        /*0048*/ 	.word	0xffffffff


	//   ....[9]....
        /*004c*/ 	.word	0xffffffff


	//   ....[10]....
        /*0050*/ 	.word	0x05000092


	//   ....[11]....
        /*0054*/ 	.word	0x05000092


	//   ....[12]....
        /*0058*/ 	.word	0x05000092


	//   ....[13]....
        /*005c*/ 	.word	0x05000092


	//   ....[14]....
        /*0060*/ 	.word	0x05000092


	//   ....[15]....
        /*0064*/ 	.word	0x05000092


	//   ....[16]....
        /*0068*/ 	.word	0x05000092


	//   ....[17]....
        /*006c*/ 	.word	0x05000092


	//   ....[18]....
        /*0070*/ 	.word	0x05000092


	//   ....[19]....
        /*0074*/ 	.word	0x05000092


	//----- nvinfo : EIATTR_COOP_GROUP_INSTR_OFFSETS
	.align		4
.L_1046:
        /*0078*/ 	.byte	0x04, 0x28
        /*007a*/ 	.short	(.L_1048 - .L_1047)


	//   ....[0]....
.L_1047:
        /*007c*/ 	.word	0x000023c0


	//   ....[1]....
        /*0080*/ 	.word	0x000023e0


	//   ....[2]....
        /*0084*/ 	.word	0x00002400


	//   ....[3]....
        /*0088*/ 	.word	0x00002420


	//   ....[4]....
        /*008c*/ 	.word	0x00002450


	//   ....[5]....
        /*0090*/ 	.word	0x00002890


	//   ....[6]....
        /*0094*/ 	.word	0x000028b0


	//   ....[7]....
        /*0098*/ 	.word	0x000028d0


	//   ....[8]....
        /*009c*/ 	.word	0x000028f0


	//   ....[9]....
        /*00a0*/ 	.word	0x00002910


	//   ....[10]....
        /*00a4*/ 	.word	0x00003390


	//   ....[11]....
        /*00a8*/ 	.word	0x00003430


	//   ....[12]....
        /*00ac*/ 	.word	0x000034a0


	//   ....[13]....
        /*00b0*/ 	.word	0x00003510


	//   ....[14]....
        /*00b4*/ 	.word	0x00003590


	//   ....[15]....
        /*00b8*/ 	.word	0x00003a20


	//   ....[16]....
        /*00bc*/ 	.word	0x00003a90


	//   ....[17]....
        /*00c0*/ 	.word	0x00003b00


	//   ....[18]....
        /*00c4*/ 	.word	0x00003b70


	//   ....[19]....
        /*00c8*/ 	.word	0x00003be0


	//----- nvinfo : EIATTR_EXIT_INSTR_OFFSETS
	.align		4
.L_1048:
        /*00cc*/ 	.byte	0x04, 0x1c
        /*00ce*/ 	.short	(.L_1050 - .L_1049)


	//   ....[0]....
.L_1049:
        /*00d0*/ 	.word	0x00000800


	//   ....[1]....
        /*00d4*/ 	.word	0x00003320


	//----- nvinfo : EIATTR_MAX_THREADS
	.align		4
.L_1050:
        /*00d8*/ 	.byte	0x04, 0x05
        /*00da*/ 	.short	(.L_1052 - .L_1051)
.L_1051:
        /*00dc*/ 	.word	0x00000080
        /*00e0*/ 	.word	0x00000001
        /*00e4*/ 	.word	0x00000001


	//----- nvinfo : EIATTR_CRS_STACK_SIZE
	.align		4
.L_1052:
        /*00e8*/ 	.byte	0x04, 0x1e
        /*00ea*/ 	.short	(.L_1054 - .L_1053)
.L_1053:
        /*00ec*/ 	.word	0x00000000


	//----- nvinfo : EIATTR_CBANK_PARAM_SIZE
	.align		4
.L_1054:
        /*00f0*/ 	.byte	0x03, 0x19
        /*00f2*/ 	.short	0x00e8


	//----- nvinfo : EIATTR_PARAM_CBANK
	.align		4
        /*00f4*/ 	.byte	0x04, 0x0a
        /*00f6*/ 	.short	(.L_1056 - .L_1055)
	.align		4
.L_1055:
        /*00f8*/ 	.word	index@(.nv.constant0._ZN10layer_norm13ln_fwd_kernelINS_13Kernel_traitsI13__nv_bfloat16S2_S2_S2_fjLj1024ELj1ELj4ELj1ELj16ENS_18Kernel_traits_baseILj1024ES2_S2_S2_S2_fjLj128EEEEELb0ELb1ELb0ELb0EEEvNS_9FwdParamsE)
        /*00fc*/ 	.short	0x0210
        /*00fe*/ 	.short	0x00e8


	//----- nvinfo : EIATTR_SW_WAR
	.align		4
.L_1056:
        /*0100*/ 	.byte	0x04, 0x36
        /*0102*/ 	.short	(.L_1058 - .L_1057)
.L_1057:
        /*0104*/ 	.word	0x00000008
.L_1058:


//--------------------- .nv.info._ZN10layer_norm13ln_fwd_kernelINS_13Kernel_traitsI13__nv_bfloat16S2_S2_S2_fjLj1024ELj1ELj4ELj1ELj16ENS_18Kernel_traits_baseILj1024ES2_S2_S2_S2_fjLj128EEEEELb0ELb1ELb0ELb1EEEvNS_9FwdParamsE --------------------------
	.section	.nv.info._ZN10layer_norm13ln_fwd_kernelINS_13Kernel_traitsI13__nv_bfloat16S2_S2_S2_fjLj1024ELj1ELj4ELj1ELj16ENS_18Kernel_traits_baseILj1024ES2_S2_S2_S2_fjLj128EEEEELb0ELb1ELb0ELb1EEEvNS_9FwdParamsE,"",@"SHT_CUDA_INFO"
	.sectionflags	@""
	.align	4


	//----- nvinfo : EIATTR_CUDA_API_VERSION
	.align		4
        /*0000*/ 	.byte	0x04, 0x37
        /*0002*/ 	.short	(.L_1060 - .L_1059)
.L_1059:
        /*0004*/ 	.word	0x00000082


	//----- nvinfo : EIATTR_KPARAM_INFO
	.align		4
.L_1060:
        /*0008*/ 	.byte	0x04, 0x17
        /*000a*/ 	.short	(.L_1062 - .L_1061)
.L_1061:
        /*000c*/ 	.word	0x00000000
        /*0010*/ 	.short	0x0000
        /*0012*/ 	.short	0x0000
        /*0014*/ 	.byte	0x00, 0xf0, 0xa1, 0x03


	//----- nvinfo : EIATTR_SPARSE_MMA_MASK
	.align		4
.L_1062:
        /*0018*/ 	.byte	0x03, 0x50
        /*001a*/ 	.short	0x0000


	//----- nvinfo : EIATTR_MAXREG_COUNT
	.align		4
        /*001c*/ 	.byte	0x03, 0x1b
        /*001e*/ 	.short	0x00ff


	//----- nvinfo : EIATTR_MERCURY_ISA_VERSION
	.align		4
        /*0020*/ 	.byte	0x03, 0x5f
        /*0022*/ 	.short	0x0101


	//----- nvinfo : EIATTR_COOP_GROUP_MASK_REGIDS
	.align		4
        /*0024*/ 	.byte	0x04, 0x29
        /*0026*/ 	.short	(.L_1064 - .L_1063)


	//   ....[0]....
.L_1063:
        /*0028*/ 	.word	0xffffffff


	//   ....[1]....
        /*002c*/ 	.word	0xffffffff


	//   ....[2]....
        /*0030*/ 	.word	0xffffffff


	//   ....[3]....
        /*0034*/ 	.word	0xffffffff


	//   ....[4]....
        /*0038*/ 	.word	0xffffffff


	//   ....[5]....
        /*003c*/ 	.word	0xffffffff


	//   ....[6]....
        /*0040*/ 	.word	0xffffffff


	//   ....[7]....
        /*0044*/ 	.word	0xffffffff


	//   ....[8]....
        /*0048*/ 	.word	0xffffffff


	//   ....[9]....
        /*004c*/ 	.word	0xffffffff


	//   ....[10]....
        /*0050*/ 	.word	0x05000098


	//   ....[11]....
        /*0054*/ 	.word	0x05000098


	//   ....[12]....
        /*0058*/ 	.word	0x05000098


	//   ....[13]....
        /*005c*/ 	.word	0x05000098


	//   ....[14]....
        /*0060*/ 	.word	0x05000098


	//   ....[15]....
        /*0064*/ 	.word	0x05000098


	//   ....[16]....
        /*0068*/ 	.word	0x05000098


	//   ....[17]....
        /*006c*/ 	.word	0x05000098


	//   ....[18]....
        /*0070*/ 	.word	0x05000098


	//   ....[19]....
        /*0074*/ 	.word	0x05000098


	//----- nvinfo : EIATTR_COOP_GROUP_INSTR_OFFSETS
	.align		4
.L_1064:
        /*0078*/ 	.byte	0x04, 0x28
        /*007a*/ 	.short	(.L_1066 - .L_1065)


	//   ....[0]....
.L_1065:
        /*007c*/ 	.word	0x00001ef0


	//   ....[1]....
        /*0080*/ 	.word	0x00001f10


	//   ....[2]....
        /*0084*/ 	.word	0x00001f30


	//   ....[3]....
        /*0088*/ 	.word	0x00001f60


	//   ....[4]....
        /*008c*/ 	.word	0x00001f80


	//   ....[5]....
        /*0090*/ 	.word	0x000023b0


	//   ....[6]....
        /*0094*/ 	.word	0x000023d0


	//   ....[7]....
        /*0098*/ 	.word	0x000023f0


	//   ....[8]....
        /*009c*/ 	.word	0x00002410


	//   ....[9]....
        /*00a0*/ 	.word	0x00002430


	//   ....[10]....
        /*00a4*/ 	.word	0x00002d80


	//   ....[11]....
        /*00a8*/ 	.word	0x00002e20


	//   ....[12]....
        /*00ac*/ 	.word	0x00002e90


	//   ....[13]....
        /*00b0*/ 	.word	0x00002f10


	//   ....[14]....
        /*00b4*/ 	.word	0x00002f80


	//   ....[15]....
        /*00b8*/ 	.word	0x00003400


	//   ....[16]....
        /*00bc*/ 	.word	0x00003470


	//   ....[17]....
        /*00c0*/ 	.word	0x000034e0


	//   ....[18]....
        /*00c4*/ 	.word	0x00003550


	//   ....[19]....
        /*00c8*/ 	.word	0x000035c0


	//----- nvinfo : EIATTR_EXIT_INSTR_OFFSETS
	.align		4
.L_1066:
        /*00cc*/ 	.byte	0x04, 0x1c
        /*00ce*/ 	.short	(.L_1068 - .L_1067)


	//   ....[0]....
.L_1067:
        /*00d0*/ 	.word	0x000001a0


	//   ....[1]....
        /*00d4*/ 	.word	0x00002d10


	//----- nvinfo : EIATTR_MAX_THREADS
	.align		4
.L_1068:
        /*00d8*/ 	.byte	0x04, 0x05
        /*00da*/ 	.short	(.L_1070 - .L_1069)
.L_1069:
        /*00dc*/ 	.word	0x00000080
        /*00e0*/ 	.word	0x00000001
        /*00e4*/ 	.word	0x00000001


	//----- nvinfo : EIATTR_CRS_STACK_SIZE
	.align		4
.L_1070:
        /*00e8*/ 	.byte	0x04, 0x1e
        /*00ea*/ 	.short	(.L_1072 - .L_1071)
.L_1071:
        /*00ec*/ 	.word	0x00000000


	//----- nvinfo : EIATTR_CBANK_PARAM_SIZE
	.align		4
.L_1072:
        /*00f0*/ 	.byte	0x03, 0x19
        /*00f2*/ 	.short	0x00e8


	//----- nvinfo : EIATTR_PARAM_CBANK
	.align		4
        /*00f4*/ 	.byte	0x04, 0x0a
        /*00f6*/ 	.short	(.L_1074 - .L_1073)
	.align		4
.L_1073:
        /*00f8*/ 	.word	index@(.nv.constant0._ZN10layer_norm13ln_fwd_kernelINS_13Kernel_traitsI13__nv_bfloat16S2_S2_S2_fjLj1024ELj1ELj4ELj1ELj16ENS_18Kernel_traits_baseILj1024ES2_S2_S2_S2_fjLj128EEEEELb0ELb1ELb0ELb1EEEvNS_9FwdParamsE)
        /*00fc*/ 	.short	0x0210
        /*00fe*/ 	.short	0x00e8


	//----- nvinfo : EIATTR_SW_WAR
	.align		4
.L_1074:
        /*0100*/ 	.byte	0x04, 0x36
        /*0102*/ 	.short	(.L_1076 - .L_1075)
.L_1075:
        /*0104*/ 	.word	0x00000008
.L_1076:


//--------------------- .nv.info._ZN10layer_norm13ln_fwd_kernelINS_13Kernel_traitsI13__nv_bfloat16S2_S2_S2_fjLj1024ELj1ELj4ELj1ELj16ENS_18Kernel_traits_baseILj1024ES2_S2_S2_S2_fjLj128EEEEELb0ELb1ELb1ELb0EEEvNS_9FwdParamsE --------------------------
	.section	.nv.info._ZN10layer_norm13ln_fwd_kernelINS_13Kernel_traitsI13__nv_bfloat16S2_S2_S2_fjLj1024ELj1ELj4ELj1ELj16ENS_18Kernel_traits_baseILj1024ES2_S2_S2_S2_fjLj128EEEEELb0ELb1ELb1ELb0EEEvNS_9FwdParamsE,"",@"SHT_CUDA_INFO"
	.sectionflags	@""
	.align	4


	//----- nvinfo : EIATTR_CUDA_API_VERSION
	.align		4
        /*0000*/ 	.byte	0x04, 0x37
        /*0002*/ 	.short	(.L_1078 - .L_1077)
.L_1077:
        /*0004*/ 	.word	0x00000082


	//----- nvinfo : EIATTR_KPARAM_INFO
	.align		4
.L_1078:
        /*0008*/ 	.byte	0x04, 0x17
        /*000a*/ 	.short	(.L_1080 - .L_1079)
.L_1079:
        /*000c*/ 	.word	0x00000000
        /*0010*/ 	.short	0x0000
        /*0012*/ 	.short	0x0000
        /*0014*/ 	.byte	0x00, 0xf0, 0xa1, 0x03


	//----- nvinfo : EIATTR_SPARSE_MMA_MASK
	.align		4
.L_1080:
        /*0018*/ 	.byte	0x03, 0x50
        /*001a*/ 	.short	0x0000


	//----- nvinfo : EIATTR_MAXREG_COUNT
	.align		4
        /*001c*/ 	.byte	0x03, 0x1b
        /*001e*/ 	.short	0x00ff


	//----- nvinfo : EIATTR_MERCURY_ISA_VERSION
	.align		4
        /*0020*/ 	.byte	0x03, 0x5f
        /*0022*/ 	.short	0x0101


	//----- nvinfo : EIATTR_COOP_GROUP_MASK_REGIDS
	.align		4
        /*0024*/ 	.byte	0x04, 0x29
        /*0026*/ 	.short	(.L_1082 - .L_1081)


	//   ....[0]....
.L_1081:
        /*0028*/ 	.word	0xffffffff


	//   ....[1]....
        /*002c*/ 	.word	0xffffffff


	//   ....[2]....
        /*0030*/ 	.word	0xffffffff


	//   ....[3]....
        /*0034*/ 	.word	0xffffffff


	//   ....[4]....
        /*0038*/ 	.word	0xffffffff


	//   ....[5]....
        /*003c*/ 	.word	0xffffffff


	//   ....[6]....
        /*0040*/ 	.word	0xffffffff


	//   ....[7]....
        /*0044*/ 	.word	0xffffffff


	//   ....[8]....
        /*0048*/ 	.word	0xffffffff


	//   ....[9]....
        /*004c*/ 	.word	0xffffffff


	//   ....[10]....
        /*0050*/ 	.word	0x0500009a


	//   ....[11]....
        /*0054*/ 	.word	0x0500009a


	//   ....[12]....
        /*0058*/ 	.word	0x0500009a


	//   ....[13]....
        /*005c*/ 	.word	0x0500009a


	//   ....[14]....
        /*0060*/ 	.word	0x0500009a


	//   ....[15]....
        /*0064*/ 	.word	0x0500009a


	//   ....[16]....
        /*0068*/ 	.word	0x0500009a


	//   ....[17]....
        /*006c*/ 	.word	0x0500009a


	//   ....[18]....
        /*0070*/ 	.word	0x0500009a


	//   ....[19]....
        /*0074*/ 	.word	0x0500009a


	//----- nvinfo : EIATTR_COOP_GROUP_INSTR_OFFSETS
	.align		4
.L_1082:
        /*0078*/ 	.byte	0x04, 0x28
        /*007a*/ 	.short	(.L_1084 - .L_1083)


	//   ....[0]....
.L_1083:
        /*007c*/ 	.word	0x00003350


	//   ....[1]....
        /*0080*/ 	.word	0x00003380


	//   ....[2]....
        /*0084*/ 	.word	0x000033a0


	//   ....[3]....
        /*0088*/ 	.word	0x000033c0


	//   ....[4]....
        /*008c*/ 	.word	0x000033e0


	//   ....[5]....
        /*0090*/ 	.word	0x00003820


	//   ....[6]....
        /*0094*/ 	.word	0x00003840


	//   ....[7]....
        /*0098*/ 	.word	0x00003860


	//   ....[8]....
        /*009c*/ 	.word	0x00003880


	//   ....[9]....
        /*00a0*/ 	.word	0x000038a0


	//   ....[10]....
        /*00a4*/ 	.word	0x000043c0


	//   ....[11]....
        /*00a8*/ 	.word	0x00004470


	//   ....[12]....
        /*00ac*/ 	.word	0x000044e0


	//   ....[13]....
        /*00b0*/ 	.word	0x00004550


	//   ....[14]....
        /*00b4*/ 	.word	0x000045c0


	//   ....[15]....
        /*00b8*/ 	.word	0x00004a50


	//   ....[16]....
        /*00bc*/ 	.word	0x00004ac0


	//   ....[17]....
        /*00c0*/ 	.word	0x00004b30


	//   ....[18]....
        /*00c4*/ 	.word	0x00004ba0


	//   ....[19]....
        /*00c8*/ 	.word	0x00004c10


	//----- nvinfo : EIATTR_EXIT_INSTR_OFFSETS
	.align		4
.L_1084:
        /*00cc*/ 	.byte	0x04, 0x1c
        /*00ce*/ 	.short	(.L_1086 - .L_1085)


	//   ....[0]....
.L_1085:
        /*00d0*/ 	.word	0x00000800


	//   ....[1]....
        /*00d4*/ 	.word	0x00004350


	//----- nvinfo : EIATTR_MAX_THREADS
	.align		4
.L_1086:
        /*00d8*/ 	.byte	0x04, 0x05
        /*00da*/ 	.short	(.L_1088 - .L_1087)
.L_1087:
        /*00dc*/ 	.word	0x00000080
        /*00e0*/ 	.word	0x00000001
        /*00e4*/ 	.word	0x00000001


	//----- nvinfo : EIATTR_CRS_STACK_SIZE
	.align		4
.L_1088:
        /*00e8*/ 	.byte	0x04, 0x1e
        /*00ea*/ 	.short	(.L_1090 - .L_1089)
.L_1089:
        /*00ec*/ 	.word	0x00000000


	//----- nvinfo : EIATTR_CBANK_PARAM_SIZE
	.align		4
.L_1090:
        /*00f0*/ 	.byte	0x03, 0x19
        /*00f2*/ 	.short	0x00e8


	//----- nvinfo : EIATTR_PARAM_CBANK
	.align		4
        /*00f4*/ 	.byte	0x04, 0x0a
        /*00f6*/ 	.short	(.L_1092 - .L_1091)
	.align		4
.L_1091:
        /*00f8*/ 	.word	index@(.nv.constant0._ZN10layer_norm13ln_fwd_kernelINS_13Kernel_traitsI13__nv_bfloat16S2_S2_S2_fjLj1024ELj1ELj4ELj1ELj16ENS_18Kernel_traits_baseILj1024ES2_S2_S2_S2_fjLj128EEEEELb0ELb1ELb1ELb0EEEvNS_9FwdParamsE)
        /*00fc*/ 	.short	0x0210
        /*00fe*/ 	.short	0x00e8


	//----- nvinfo : EIATTR_SW_WAR
	.align		4
.L_1092:
        /*0100*/ 	.byte	0x04, 0x36
        /*0102*/ 	.short	(.L_1094 - .L_1093)
.L_1093:
        /*0104*/ 	.word	0x00000008
.L_1094:


//--------------------- .nv.info._ZN10layer_norm13ln_fwd_kernelINS_13Kernel_traitsI13__nv_bfloat16S2_S2_S2_fjLj1024ELj1ELj4ELj1ELj16ENS_18Kernel_traits_baseILj1024ES2_S2_S2_S2_fjLj128EEEEELb0ELb1ELb1ELb1EEEvNS_9FwdParamsE --------------------------
	.section	.nv.info._ZN10layer_norm13ln_fwd_kernelINS_13Kernel_traitsI13__nv_bfloat16S2_S2_S2_fjLj1024ELj1ELj4ELj1ELj16ENS_18Kernel_traits_baseILj1024ES2_S2_S2_S2_fjLj128EEEEELb0ELb1ELb1ELb1EEEvNS_9FwdParamsE,"",@"SHT_CUDA_INFO"
	.sectionflags	@""
	.align	4


	//----- nvinfo : EIATTR_CUDA_API_VERSION
	.align		4
        /*0000*/ 	.byte	0x04, 0x37
        /*0002*/ 	.short	(.L_1096 - .L_1095)
.L_1095:
        /*0004*/ 	.word	0x00000082


	//----- nvinfo : EIATTR_KPARAM_INFO
	.align		4
.L_1096:
        /*0008*/ 	.byte	0x04, 0x17
        /*000a*/ 	.short	(.L_1098 - .L_1097)
.L_1097:
        /*000c*/ 	.word	0x00000000
        /*0010*/ 	.short	0x0000
        /*0012*/ 	.short	0x0000
        /*0014*/ 	.byte	0x00, 0xf0, 0xa1, 0x03


	//----- nvinfo : EIATTR_SPARSE_MMA_MASK
	.align		4
.L_1098:
        /*0018*/ 	.byte	0x03, 0x50
        /*001a*/ 	.short	0x0000


	//----- nvinfo : EIATTR_MAXREG_COUNT
	.align		4
        /*001c*/ 	.byte	0x03, 0x1b
        /*001e*/ 	.short	0x00ff


	//----- nvinfo : EIATTR_MERCURY_ISA_VERSION
	.align		4
        /*0020*/ 	.byte	0x03, 0x5f
        /*0022*/ 	.short	0x0101


	//----- nvinfo : EIATTR_COOP_GROUP_MASK_REGIDS
	.align		4
        /*0024*/ 	.byte	0x04, 0x29
        /*0026*/ 	.short	(.L_1100 - .L_1099)


	//   ....[0]....
.L_1099:
        /*0028*/ 	.word	0xffffffff


	//   ....[1]....
        /*002c*/ 	.word	0xffffffff


	//   ....[2]....
        /*0030*/ 	.word	0xffffffff


	//   ....[3]....
        /*0034*/ 	.word	0xffffffff


	//   ....[4]....
        /*0038*/ 	.word	0xffffffff


	//   ....[5]....
        /*003c*/ 	.word	0xffffffff


	//   ....[6]....
        /*0040*/ 	.word	0xffffffff


	//   ....[7]....
        /*0044*/ 	.word	0xffffffff


	//   ....[8]....
        /*0048*/ 	.word	0xffffffff


	//   ....[9]....
        /*004c*/ 	.word	0xffffffff


	//   ....[10]....
        /*0050*/ 	.word	0x05000096


	//   ....[11]....
        /*0054*/ 	.word	0x05000096


	//   ....[12]....
        /*0058*/ 	.word	0x05000096


	//   ....[13]....
        /*005c*/ 	.word	0x05000096


	//   ....[14]....
        /*0060*/ 	.word	0x05000096


	//   ....[15]....
        /*0064*/ 	.word	0x05000096


	//   ....[16]....
        /*0068*/ 	.word	0x05000096


	//   ....[17]....
        /*006c*/ 	.word	0x05000096


	//   ....[18]....
        /*0070*/ 	.word	0x05000096


	//   ....[19]....
        /*0074*/ 	.word	0x05000096


	//----- nvinfo : EIATTR_COOP_GROUP_INSTR_OFFSETS
	.align		4
.L_1100:
        /*0078*/ 	.byte	0x04, 0x28
        /*007a*/ 	.short	(.L_1102 - .L_1101)


	//   ....[0]....
.L_1101:
        /*007c*/ 	.word	0x00002e00


	//   ....[1]....
        /*0080*/ 	.word	0x00002e30


	//   ....[2]....
        /*0084*/ 	.word	0x00002e50


	//   ....[3]....
        /*0088*/ 	.word	0x00002e70


	//   ....[4]....
        /*008c*/ 	.word	0x00002e90


	//   ....[5]....
        /*0090*/ 	.word	0x000032c0


	//   ....[6]....
        /*0094*/ 	.word	0x000032e0


	//   ....[7]....
        /*0098*/ 	.word	0x00003300


	//   ....[8]....
        /*009c*/ 	.word	0x00003320


	//   ....[9]....
        /*00a0*/ 	.word	0x00003340


	//   ....[10]....
        /*00a4*/ 	.word	0x00003d40


	//   ....[11]....
        /*00a8*/ 	.word	0x00003df0


	//   ....[12]....
        /*00ac*/ 	.word	0x00003e60


	//   ....[13]....
        /*00b0*/ 	.word	0x00003ed0


	//   ....[14]....
        /*00b4*/ 	.word	0x00003f40


	//   ....[15]....
        /*00b8*/ 	.word	0x000043c0


	//   ....[16]....
        /*00bc*/ 	.word	0x00004430


	//   ....[17]....
        /*00c0*/ 	.word	0x000044a0


	//   ....[18]....
        /*00c4*/ 	.word	0x00004510


	//   ....[19]....
        /*00c8*/ 	.word	0x00004580


	//----- nvinfo : EIATTR_EXIT_INSTR_OFFSETS
	.align		4
.L_1102:
        /*00cc*/ 	.byte	0x04, 0x1c
        /*00ce*/ 	.short	(.L_1104 - .L_1103)


	//   ....[0]....
.L_1103:
        /*00d0*/ 	.word	0x000001a0


	//   ....[1]....
        /*00d4*/ 	.word	0x00003cd0


	//----- nvinfo : EIATTR_MAX_THREADS
	.align		4
.L_1104:
        /*00d8*/ 	.byte	0x04, 0x05
        /*00da*/ 	.short	(.L_1106 - .L_1105)
.L_1105:
        /*00dc*/ 	.word	0x00000080
        /*00e0*/ 	.word	0x00000001
        /*00e4*/ 	.word	0x00000001


	//----- nvinfo : EIATTR_CRS_STACK_SIZE
	.align		4
.L_1106:
        /*00e8*/ 	.byte	0x04, 0x1e
        /*00ea*/ 	.short	(.L_1108 - .L_1107)
.L_1107:
        /*00ec*/ 	.word	0x00000000


	//----- nvinfo : EIATTR_CBANK_PARAM_SIZE
	.align		4
.L_1108:
        /*00f0*/ 	.byte	0x03, 0x19
        /*00f2*/ 	.short	0x00e8


	//----- nvinfo : EIATTR_PARAM_CBANK
	.align		4
        /*00f4*/ 	.byte	0x04, 0x0a
        /*00f6*/ 	.short	(.L_1110 - .L_1109)
	.align		4
.L_1109:
        /*00f8*/ 	.word	index@(.nv.constant0._ZN10layer_norm13ln_fwd_kernelINS_13Kernel_traitsI13__nv_bfloat16S2_S2_S2_fjLj1024ELj1ELj4ELj1ELj16ENS_18Kernel_traits_baseILj1024ES2_S2_S2_S2_fjLj128EEEEELb0ELb1ELb1ELb1EEEvNS_9FwdParamsE)
        /*00fc*/ 	.short	0x0210
        /*00fe*/ 	.short	0x00e8


	//----- nvinfo : EIATTR_SW_WAR
	.align		4
.L_1110:
        /*0100*/ 	.byte	0x04, 0x36
        /*0102*/ 	.short	(.L_1112 - .L_1111)
.L_1111:
        /*0104*/ 	.word	0x00000008
.L_1112:


//--------------------- .nv.info._ZN10layer_norm13ln_fwd_kernelINS_13Kernel_traitsI13__nv_bfloat16S2_S2_S2_fjLj1024ELj1ELj4ELj1ELj16ENS_18Kernel_traits_baseILj1024ES2_S2_S2_S2_fjLj128EEEEELb1ELb0ELb0ELb0EEEvNS_9FwdParamsE --------------------------
	.section	.nv.info._ZN10layer_norm13ln_fwd_kernelINS_13Kernel_traitsI13__nv_bfloat16S2_S2_S2_fjLj1024ELj1ELj4ELj1ELj16ENS_18Kernel_traits_baseILj1024ES2_S2_S2_S2_fjLj128EEEEELb1ELb0ELb0ELb0EEEvNS_9FwdParamsE,"",@"SHT_CUDA_INFO"
	.sectionflags	@""
	.align	4


	//----- nvinfo : EIATTR_CUDA_API_VERSION
	.align		4
        /*0000*/ 	.byte	0x04, 0x37
        /*0002*/ 	.short	(.L_1114 - .L_1113)
.L_1113:
        /*0004*/ 	.word	0x00000082


	//----- nvinfo : EIATTR_KPARAM_INFO
	.align		4
.L_1114:
        /*0008*/ 	.byte	0x04, 0x17
        /*000a*/ 	.short	(.L_1116 - .L_1115)
.L_1115:
        /*000c*/ 	.word	0x00000000
        /*0010*/ 	.short	0x0000
        /*0012*/ 	.short	0x0000
        /*0014*/ 	.byte	0x00, 0xf0, 0xa1, 0x03


	//----- nvinfo : EIATTR_SPARSE_MMA_MASK
	.align		4
.L_1116:
        /*0018*/ 	.byte	0x03, 0x50
        /*001a*/ 	.short	0x0000


	//----- nvinfo : EIATTR_MAXREG_COUNT
	.align		4
        /*001c*/ 	.byte	0x03, 0x1b
        /*001e*/ 	.short	0x00ff


	//----- nvinfo : EIATTR_MERCURY_ISA_VERSION
	.align		4
        /*0020*/ 	.byte	0x03, 0x5f
        /*0022*/ 	.short	0x0101


	//----- nvinfo : EIATTR_COOP_GROUP_MASK_REGIDS
	.align		4
        /*0024*/ 	.byte	0x04, 0x29
        /*0026*/ 	.short	(.L_1118 - .L_1117)


	//   ....[0]....
.L_1117:
        /*0028*/ 	.word	0xffffffff


	//   ....[1]....
        /*002c*/ 	.word	0xffffffff


	//   ....[2]....
        /*0030*/ 	.word	0xffffffff


	//   ....[3]....
        /*0034*/ 	.word	0xffffffff


	//   ....[4]....
        /*0038*/ 	.word	0xffffffff


	//   ....[5]....
        /*003c*/ 	.word	0xffffffff


	//   ....[6]....
        /*0040*/ 	.word	0xffffffff


	//   ....[7]....
        /*0044*/ 	.word	0xffffffff


	//   ....[8]....
        /*0048*/ 	.word	0xffffffff


	//   ....[9]....
        /*004c*/ 	.word	0xffffffff


	//   ....[10]....
        /*0050*/ 	.word	0x0500007e


	//   ....[11]....
        /*0054*/ 	.word	0x0500007e


	//   ....[12]....
        /*0058*/ 	.word	0x0500007e


	//   ....[13]....
        /*005c*/ 	.word	0x0500007e


	//   ....[14]....
        /*0060*/ 	.word	0x0500007e


	//   ....[15]....
        /*0064*/ 	.word	0x0500007e


	//   ....[16]....
        /*0068*/ 	.word	0x0500007e


	//   ....[17]....
        /*006c*/ 	.word	0x0500007e


	//   ....[18]....
        /*0070*/ 	.word	0x0500007e


	//   ....[19]....
        /*0074*/ 	.word	0x0500007e


	//----- nvinfo : EIATTR_COOP_GROUP_INSTR_OFFSETS
	.align		4
.L_1118:
        /*0078*/ 	.byte	0x04, 0x28
        /*007a*/ 	.short	(.L_1120 - .L_1119)


	//   ....[0]....
.L_1119:
        /*007c*/ 	.word	0x0000cc80


	//   ....[1]....
        /*0080*/ 	.word	0x0000cca0


	//   ....[2]....
        /*0084*/ 	.word	0x0000ccc0


	//   ....[3]....
        /*0088*/ 	.word	0x0000ccf0


	//   ....[4]....
        /*008c*/ 	.word	0x0000cd10


	//   ....[5]....
        /*0090*/ 	.word	0x0000d150


	//   ....[6]....
        /*0094*/ 	.word	0x0000d170


	//   ....[7]....
        /*0098*/ 	.word	0x0000d190


	//   ....[8]....
        /*009c*/ 	.word	0x0000d1b0


	//   ....[9]....
        /*00a0*/ 	.word	0x0000d1d0


	//   ....[10]....
        /*00a4*/ 	.word	0x0000dc70


	//   ....[11]....
        /*00a8*/ 	.word	0x0000dd10


	//   ....[12]....
        /*00ac*/ 	.word	0x0000dd80


	//   ....[13]....
        /*00b0*/ 	.word	0x0000de00


	//   ....[14]....
        /*00b4*/ 	.word	0x0000de70


	//   ....[15]....
        /*00b8*/ 	.word	0x0000e300


	//   ....[16]....
        /*00bc*/ 	.word	0x0000e370


	//   ....[17]....
        /*00c0*/ 	.word	0x0000e3e0


	//   ....[18]....
        /*00c4*/ 	.word	0x0000e450


	//   ....[19]....
        /*00c8*/ 	.word	0x0000e4c0


	//----- nvinfo : EIATTR_EXIT_INSTR_OFFSETS
	.align		4
.L_1120:
        /*00cc*/ 	.byte	0x04, 0x1c
        /*00ce*/ 	.short	(.L_1122 - .L_1121)


	//   ....[0]....
.L_1121:
        /*00d0*/ 	.word	0x00000a70


	//   ....[1]....
        /*00d4*/ 	.word	0x0000dc00


	//----- nvinfo : EIATTR_MAX_THREADS
	.align		4
.L_1122:
        /*00d8*/ 	.byte	0x04, 0x05
        /*00da*/ 	.short	(.L_1124 - .L_1123)
.L_1123:
        /*00dc*/ 	.word	0x00000080
        /*00e0*/ 	.word	0x00000001
        /*00e4*/ 	.word	0x00000001


	//----- nvinfo : EIATTR_CRS_STACK_SIZE
	.align		4
.L_1124:
        /*00e8*/ 	.byte	0x04, 0x1e
        /*00ea*/ 	.short	(.L_1126 - .L_1125)
.L_1125:
        /*00ec*/ 	.word	0x00000000


	//----- nvinfo : EIATTR_CBANK_PARAM_SIZE
	.align		4
.L_1126:
        /*00f0*/ 	.byte	0x03, 0x19
        /*00f2*/ 	.short	0x00e8


	//----- nvinfo : EIATTR_PARAM_CBANK
	.align		4
        /*00f4*/ 	.byte	0x04, 0x0a
        /*00f6*/ 	.short	(.L_1128 - .L_1127)
	.align		4
.L_1127:
        /*00f8*/ 	.word	index@(.nv.constant0._ZN10layer_norm13ln_fwd_kernelINS_13Kernel_traitsI13__nv_bfloat16S2_S2_S2_fjLj1024ELj1ELj4ELj1ELj16ENS_18Kernel_traits_baseILj1024ES2_S2_S2_S2_fjLj128EEEEELb1ELb0ELb0ELb0EEEvNS_9FwdParamsE)
        /*00fc*/ 	.short	0x0210
        /*00fe*/ 	.short	0x00e8


	//----- nvinfo : EIATTR_SW_WAR
	.align		4
.L_1128:
        /*0100*/ 	.byte	0x04, 0x36
        /*0102*/ 	.short	(.L_1130 - .L_1129)
.L_1129:
        /*0104*/ 	.word	0x00000008
.L_1130:


//--------------------- .nv.info._ZN10layer_norm13ln_fwd_kernelINS_13Kernel_traitsI13__nv_bfloat16S2_S2_S2_fjLj1024ELj1ELj4ELj1ELj16ENS_18Kernel_traits_baseILj1024ES2_S2_S2_S2_fjLj128EEEEELb1ELb0ELb0ELb1EEEvNS_9FwdParamsE --------------------------
	.section	.nv.info._ZN10layer_norm13ln_fwd_kernelINS_13Kernel_traitsI13__nv_bfloat16S2_S2_S2_fjLj1024ELj1ELj4ELj1ELj16ENS_18Kernel_traits_baseILj1024ES2_S2_S2_S2_fjLj128EEEEELb1ELb0ELb0ELb1EEEvNS_9FwdParamsE,"",@"SHT_CUDA_INFO"
	.sectionflags	@""
	.align	4


	//----- nvinfo : EIATTR_CUDA_API_VERSION
	.align		4
        /*0000*/ 	.byte	0x04, 0x37
        /*0002*/ 	.short	(.L_1132 - .L_1131)
.L_1131:
        /*0004*/ 	.word	0x00000082


	//----- nvinfo : EIATTR_KPARAM_INFO
	.align		4
.L_1132:
        /*0008*/ 	.byte	0x04, 0x17
        /*000a*/ 	.short	(.L_1134 - .L_1133)
.L_1133:
        /*000c*/ 	.word	0x00000000
        /*0010*/ 	.short	0x0000
        /*0012*/ 	.short	0x0000
        /*0014*/ 	.byte	0x00, 0xf0, 0xa1, 0x03


	//----- nvinfo : EIATTR_SPARSE_MMA_MASK
	.align		4
.L_1134:
        /*0018*/ 	.byte	0x03, 0x50
        /*001a*/ 	.short	0x0000


	//----- nvinfo : EIATTR_MAXREG_COUNT
	.align		4
        /*001c*/ 	.byte	0x03, 0x1b
        /*001e*/ 	.short	0x00ff


	//----- nvinfo : EIATTR_MERCURY_ISA_VERSION
	.align		4
        /*0020*/ 	.byte	0x03, 0x5f
        /*0022*/ 	.short	0x0101


	//----- nvinfo : EIATTR_COOP_GROUP_MASK_REGIDS
	.align		4
        /*0024*/ 	.byte	0x04, 0x29
        /*0026*/ 	.short	(.L_1136 - .L_1135)


	//   ....[0]....
.L_1135:
        /*0028*/ 	.word	0xffffffff


	//   ....[1]....
        /*002c*/ 	.word	0xffffffff


	//   ....[2]....
        /*0030*/ 	.word	0xffffffff


	//   ....[3]....
        /*0034*/ 	.word	0xffffffff


	//   ....[4]....
        /*0038*/ 	.word	0xffffffff


	//   ....[5]....
        /*003c*/ 	.word	0xffffffff


	//   ....[6]....
        /*0040*/ 	.word	0xffffffff


	//   ....[7]....
        /*0044*/ 	.word	0xffffffff


	//   ....[8]....
        /*0048*/ 	.word	0xffffffff


	//   ....[9]....
        /*004c*/ 	.word	0xffffffff


	//   ....[10]....
        /*0050*/ 	.word	0x05000030


	//   ....[11]....
        /*0054*/ 	.word	0x05000030


	//   ....[12]....
        /*0058*/ 	.word	0x05000030


	//   ....[13]....
        /*005c*/ 	.word	0x05000030


	//   ....[14]....
        /*0060*/ 	.word	0x05000030


	//   ....[15]....
        /*0064*/ 	.word	0x05000030


	//   ....[16]....
        /*0068*/ 	.word	0x05000030


	//   ....[17]....
        /*006c*/ 	.word	0x05000030


	//   ....[18]....
        /*0070*/ 	.word	0x05000030


	//   ....[19]....
        /*0074*/ 	.word	0x05000030


	//----- nvinfo : EIATTR_COOP_GROUP_INSTR_OFFSETS
	.align		4
.L_1136:
        /*0078*/ 	.byte	0x04, 0x28
        /*007a*/ 	.short	(.L_1138 - .L_1137)


	//   ....[0]....
.L_1137:
        /*007c*/ 	.word	0x0000c3d0


	//   ....[1]....
        /*0080*/ 	.word	0x0000c3f0


	//   ....[2]....
        /*0084*/ 	.word	0x0000c410


	//   ....[3]....
        /*0088*/ 	.word	0x0000c430


	//   ....[4]....
        /*008c*/ 	.word	0x0000c460


	//   ....[5]....
        /*0090*/ 	.word	0x0000c890


	//   ....[6]....
        /*0094*/ 	.word	0x0000c8b0


	//   ....[7]....
        /*0098*/ 	.word	0x0000c8d0


	//   ....[8]....
        /*009c*/ 	.word	0x0000c8f0


	//   ....[9]....
        /*00a0*/ 	.word	0x0000c910


	//   ....[10]....
        /*00a4*/ 	.word	0x0000d280


	//   ....[11]....
        /*00a8*/ 	.word	0x0000d320


	//   ....[12]....
        /*00ac*/ 	.word	0x0000d390


	//   ....[13]....
        /*00b0*/ 	.word	0x0000d400


	//   ....[14]....
        /*00b4*/ 	.word	0x0000d480


	//   ....[15]....
        /*00b8*/ 	.word	0x0000d900


	//   ....[16]....
        /*00bc*/ 	.word	0x0000d970


	//   ....[17]....
        /*00c0*/ 	.word	0x0000d9e0


	//   ....[18]....
        /*00c4*/ 	.word	0x0000da50


	//   ....[19]....
        /*00c8*/ 	.word	0x0000dac0


	//----- nvinfo : EIATTR_EXIT_INSTR_OFFSETS
	.align		4
.L_1138:
        /*00cc*/ 	.byte	0x04, 0x1c
        /*00ce*/ 	.short	(.L_1140 - .L_1139)


	//   ....[0]....
.L_1139:
        /*00d0*/ 	.word	0x000005e0


	//   ....[1]....
        /*00d4*/ 	.word	0x0000d210


	//----- nvinfo : EIATTR_MAX_THREADS
	.align		4
.L_1140:
        /*00d8*/ 	.byte	0x04, 0x05
        /*00da*/ 	.short	(.L_1142 - .L_1141)
.L_1141:
        /*00dc*/ 	.word	0x00000080
        /*00e0*/ 	.word	0x00000001
        /*00e4*/ 	.word	0x00000001


	//----- nvinfo : EIATTR_CRS_STACK_SIZE
	.align		4
.L_1142:
        /*00e8*/ 	.byte	0x04, 0x1e
        /*00ea*/ 	.short	(.L_1144 - .L_1143)
.L_1143:
        /*00ec*/ 	.word	0x00000000


	//----- nvinfo : EIATTR_CBANK_PARAM_SIZE
	.align		4
.L_1144:
        /*00f0*/ 	.byte	0x03, 0x19
        /*00f2*/ 	.short	0x00e8


	//----- nvinfo : EIATTR_PARAM_CBANK
	.align		4
        /*00f4*/ 	.byte	0x04, 0x0a
        /*00f6*/ 	.short	(.L_1146 - .L_1145)
	.align		4
.L_1145:
        /*00f8*/ 	.word	index@(.nv.constant0._ZN10layer_norm13ln_fwd_kernelINS_13Kernel_traitsI13__nv_bfloat16S2_S2_S2_fjLj1024ELj1ELj4ELj1ELj16ENS_18Kernel_traits_baseILj1024ES2_S2_S2_S2_fjLj128EEEEELb1ELb0ELb0ELb1EEEvNS_9FwdParamsE)
        /*00fc*/ 	.short	0x0210
        /*00fe*/ 	.short	0x00e8


	//----- nvinfo : EIATTR_SW_WAR
	.align		4
.L_1146:
        /*0100*/ 	.byte	0x04, 0x36
        /*0102*/ 	.short	(.L_1148 - .L_1147)
.L_1147:
        /*0104*/ 	.word	0x00000008
.L_1148:


//--------------------- .nv.info._ZN10layer_norm13ln_fwd_kernelINS_13Kernel_traitsI13__nv_bfloat16S2_S2_S2_fjLj1024ELj1ELj4ELj1ELj16ENS_18Kernel_traits_baseILj1024ES2_S2_S2_S2_fjLj128EEEEELb1ELb0ELb1ELb0EEEvNS_9FwdParamsE --------------------------
	.section	.nv.info._ZN10layer_norm13ln_fwd_kernelINS_13Kernel_traitsI13__nv_bfloat16S2_S2_S2_fjLj1024ELj1ELj4ELj1ELj16ENS_18Kernel_traits_baseILj1024ES2_S2_S2_S2_fjLj128EEEEELb1ELb0ELb1ELb0EEEvNS_9FwdParamsE,"",@"SHT_CUDA_INFO"
	.sectionflags	@""
	.align	4


	//----- nvinfo : EIATTR_CUDA_API_VERSION
	.align		4
        /*0000*/ 	.byte	0x04, 0x37
        /*0002*/ 	.short	(.L_1150 - .L_1149)
.L_1149:
        /*0004*/ 	.word	0x00000082


	//----- nvinfo : EIATTR_KPARAM_INFO
	.align		4
.L_1150:
        /*0008*/ 	.byte	0x04, 0x17
        /*000a*/ 	.short	(.L_1152 - .L_1151)
.L_1151:
        /*000c*/ 	.word	0x00000000
        /*0010*/ 	.short	0x0000
        /*0012*/ 	.short	0x0000
        /*0014*/ 	.byte	0x00, 0xf0, 0xa1, 0x03


	//----- nvinfo : EIATTR_SPARSE_MMA_MASK
	.align		4
.L_1152:
        /*0018*/ 	.byte	0x03, 0x50
        /*001a*/ 	.short	0x0000


	//----- nvinfo : EIATTR_MAXREG_COUNT
	.align		4
        /*001c*/ 	.byte	0x03, 0x1b
        /*001e*/ 	.short	0x00ff


	//----- nvinfo : EIATTR_MERCURY_ISA_VERSION
	.align		4
        /*0020*/ 	.byte	0x03, 0x5f
        /*0022*/ 	.short	0x0101


	//----- nvinfo : EIATTR_COOP_GROUP_MASK_REGIDS
	.align		4
        /*0024*/ 	.byte	0x04, 0x29
        /*0026*/ 	.short	(.L_1154 - .L_1153)


	//   ....[0]....
.L_1153:
        /*0028*/ 	.word	0xffffffff


	//   ....[1]....
        /*002c*/ 	.word	0xffffffff


	//   ....[2]....
        /*0030*/ 	.word	0xffffffff


	//   ....[3]....
        /*0034*/ 	.word	0xffffffff


	//   ....[4]....
        /*0038*/ 	.word	0xffffffff


	//   ....[5]....
        /*003c*/ 	.word	0xffffffff


	//   ....[6]....
        /*0040*/ 	.word	0xffffffff


	//   ....[7]....
        /*0044*/ 	.word	0xffffffff


	//   ....[8]....
        /*0048*/ 	.word	0xffffffff


	//   ....[9]....
        /*004c*/ 	.word	0xffffffff


	//   ....[10]....
        /*0050*/ 	.word	0x05000089


	//   ....[11]....
        /*0054*/ 	.word	0x05000089


	//   ....[12]....
        /*0058*/ 	.word	0x05000089


	//   ....[13]....
        /*005c*/ 	.word	0x05000089


	//   ....[14]....
        /*0060*/ 	.word	0x05000089


	//   ....[15]....
        /*0064*/ 	.word	0x05000089


	//   ....[16]....
        /*0068*/ 	.word	0x05000089


	//   ....[17]....
        /*006c*/ 	.word	0x05000089


	//   ....[18]....
        /*0070*/ 	.word	0x05000089


	//   ....[19]....
        /*0074*/ 	.word	0x05000089


	//----- nvinfo : EIATTR_COOP_GROUP_INSTR_OFFSETS
	.align		4
.L_1154:
        /*0078*/ 	.byte	0x04, 0x28
        /*007a*/ 	.short	(.L_1156 - .L_1155)


	//   ....[0]....
.L_1155:
        /*007c*/ 	.word	0x0000e250


	//   ....[1]....
        /*0080*/ 	.word	0x0000e280


	//   ....[2]....
        /*0084*/ 	.word	0x0000e2a0


	//   ....[3]....
        /*0088*/ 	.word	0x0000e2c0


	//   ....[4]....
        /*008c*/ 	.word	0x0000e2e0


	//   ....[5]....
        /*0090*/ 	.word	0x0000e720


	//   ....[6]....
        /*0094*/ 	.word	0x0000e740


	//   ....[7]....
        /*0098*/ 	.word	0x0000e760


	//   ....[8]....
        /*009c*/ 	.word	0x0000e780


	//   ....[9]....
        /*00a0*/ 	.word	0x0000e7a0


	//   ....[10]....
        /*00a4*/ 	.word	0x0000f2d0


	//   ....[11]....
        /*00a8*/ 	.word	0x0000f380


	//   ....[12]....
        /*00ac*/ 	.word	0x0000f3f0


	//   ....[13]....
        /*00b0*/ 	.word	0x0000f460


	//   ....[14]....
        /*00b4*/ 	.word	0x0000f4d0


	//   ....[15]....
        /*00b8*/ 	.word	0x0000f960


	//   ....[16]....
        /*00bc*/ 	.word	0x0000f9d0


	//   ....[17]....
        /*00c0*/ 	.word	0x0000fa40


	//   ....[18]....
        /*00c4*/ 	.word	0x0000fab0


	//   ....[19]....
        /*00c8*/ 	.word	0x0000fb20


	//----- nvinfo : EIATTR_EXIT_INSTR_OFFSETS
	.align		4
.L_1156:
        /*00cc*/ 	.byte	0x04, 0x1c
        /*00ce*/ 	.short	(.L_1158 - .L_1157)


	//   ....[0]....
.L_1157:
        /*00d0*/ 	.word	0x00000a60


	//   ....[1]....
        /*00d4*/ 	.word	0x0000f260


	//----- nvinfo : EIATTR_MAX_THREADS
	.align		4
.L_1158:
        /*00d8*/ 	.byte	0x04, 0x05
        /*00da*/ 	.short	(.L_1160 - .L_1159)
.L_1159:
        /*00dc*/ 	.word	0x00000080
        /*00e0*/ 	.word	0x00000001
        /*00e4*/ 	.word	0x00000001


	//----- nvinfo : EIATTR_CRS_STACK_SIZE
	.align		4
.L_1160:
        /*00e8*/ 	.byte	0x04, 0x1e
        /*00ea*/ 	.short	(.L_1162 - .L_1161)
.L_1161:
        /*00ec*/ 	.word	0x00000000


	//----- nvinfo : EIATTR_CBANK_PARAM_SIZE
	.align		4
.L_1162:
        /*00f0*/ 	.byte	0x03, 0x19
        /*00f2*/ 	.short	0x00e8


	//----- nvinfo : EIATTR_PARAM_CBANK
	.align		4
        /*00f4*/ 	.byte	0x04, 0x0a
        /*00f6*/ 	.short	(.L_1164 - .L_1163)
	.align		4
.L_1163:
        /*00f8*/ 	.word	index@(.nv.constant0._ZN10layer_norm13ln_fwd_kernelINS_13Kernel_traitsI13__nv_bfloat16S2_S2_S2_fjLj1024ELj1ELj4ELj1ELj16ENS_18Kernel_traits_baseILj1024ES2_S2_S2_S2_fjLj128EEEEELb1ELb0ELb1ELb0EEEvNS_9FwdParamsE)
        /*00fc*/ 	.short	0x0210
        /*00fe*/ 	.short	0x00e8


	//----- nvinfo : EIATTR_SW_WAR
	.align		4
.L_1164:
        /*0100*/ 	.byte	0x04, 0x36
        /*0102*/ 	.short	(.L_1166 - .L_1165)
.L_1165:
        /*0104*/ 	.word	0x00000008
.L_1166:


//--------------------- .nv.info._ZN10layer_norm13ln_fwd_kernelINS_13Kernel_traitsI13__nv_bfloat16S2_S2_S2_fjLj1024ELj1ELj4ELj1ELj16ENS_18Kernel_traits_baseILj1024ES2_S2_S2_S2_fjLj128EEEEELb1ELb0ELb1ELb1EEEvNS_9FwdParamsE --------------------------
	.section	.nv.info._ZN10layer_norm13ln_fwd_kernelINS_13Kernel_traitsI13__nv_bfloat16S2_S2_S2_fjLj1024ELj1ELj4ELj1ELj16ENS_18Kernel_traits_baseILj1024ES2_S2_S2_S2_fjLj128EEEEELb1ELb0ELb1ELb1EEEvNS_9FwdParamsE,"",@"SHT_CUDA_INFO"
	.sectionflags	@""
	.align	4


	//----- nvinfo : EIATTR_CUDA_API_VERSION
	.align		4
        /*0000*/ 	.byte	0x04, 0x37
        /*0002*/ 	.short	(.L_1168 - .L_1167)
.L_1167:
        /*0004*/ 	.word	0x00000082


	//----- nvinfo : EIATTR_KPARAM_INFO
	.align		4
.L_1168:
        /*0008*/ 	.byte	0x04, 0x17
        /*000a*/ 	.short	(.L_1170 - .L_1169)
.L_1169:
        /*000c*/ 	.word	0x00000000
        /*0010*/ 	.short	0x0000
        /*0012*/ 	.short	0x0000
        /*0014*/ 	.byte	0x00, 0xf0, 0xa1, 0x03


	//----- nvinfo : EIATTR_SPARSE_MMA_MASK
	.align		4
.L_1170:
        /*0018*/ 	.byte	0x03, 0x50
        /*001a*/ 	.short	0x0000


	//----- nvinfo : EIATTR_MAXREG_COUNT
	.align		4
        /*001c*/ 	.byte	0x03, 0x1b
        /*001e*/ 	.short	0x00ff


	//----- nvinfo : EIATTR_MERCURY_ISA_VERSION
	.align		4
        /*0020*/ 	.byte	0x03, 0x5f
        /*0022*/ 	.short	0x0101


	//----- nvinfo : EIATTR_COOP_GROUP_MASK_REGIDS
	.align		4
        /*0024*/ 	.byte	0x04, 0x29
        /*0026*/ 	.short	(.L_1172 - .L_1171)


	//   ....[0]....
.L_1171:
        /*0028*/ 	.word	0xffffffff


	//   ....[1]....
        /*002c*/ 	.word	0xffffffff


	//   ....[2]....
        /*0030*/ 	.word	0xffffffff


	//   ....[3]....
        /*0034*/ 	.word	0xffffffff


	//   ....[4]....
        /*0038*/ 	.word	0xffffffff


	//   ....[5]....
        /*003c*/ 	.word	0xffffffff


	//   ....[6]....
        /*0040*/ 	.word	0xffffffff


	//   ....[7]....
        /*0044*/ 	.word	0xffffffff


	//   ....[8]....
        /*0048*/ 	.word	0xffffffff


	//   ....[9]....
        /*004c*/ 	.word	0xffffffff


	//   ....[10]....
        /*0050*/ 	.word	0x05000032


	//   ....[11]....
        /*0054*/ 	.word	0x05000032


	//   ....[12]....
        /*0058*/ 	.word	0x05000032


	//   ....[13]....
        /*005c*/ 	.word	0x05000032


	//   ....[14]....
        /*0060*/ 	.word	0x05000032


	//   ....[15]....
        /*0064*/ 	.word	0x05000032


	//   ....[16]....
        /*0068*/ 	.word	0x05000032


	//   ....[17]....
        /*006c*/ 	.word	0x05000032


	//   ....[18]....
        /*0070*/ 	.word	0x05000032


	//   ....[19]....
        /*0074*/ 	.word	0x05000032


	//----- nvinfo : EIATTR_COOP_GROUP_INSTR_OFFSETS
	.align		4
.L_1172:
        /*0078*/ 	.byte	0x04, 0x28
        /*007a*/ 	.short	(.L_1174 - .L_1173)


	//   ....[0]....
.L_1173:
        /*007c*/ 	.word	0x0000dad0


	//   ....[1]....
        /*0080*/ 	.word	0x0000daf0


	//   ....[2]....
        /*0084*/ 	.word	0x0000db10


	//   ....[3]....
        /*0088*/ 	.word	0x0000db30


	//   ....[4]....
        /*008c*/ 	.word	0x0000db60


	//   ....[5]....
        /*0090*/ 	.word	0x0000df90


	//   ....[6]....
        /*0094*/ 	.word	0x0000dfb0


	//   ....[7]....
        /*0098*/ 	.word	0x0000dfd0


	//   ....[8]....
        /*009c*/ 	.word	0x0000dff0


	//   ....[9]....
        /*00a0*/ 	.word	0x0000e010


	//   ....[10]....
        /*00a4*/ 	.word	0x0000ed30


	//   ....[11]....
        /*00a8*/ 	.word	0x0000edd0


	//   ....[12]....
        /*00ac*/ 	.word	0x0000ee40


	//   ....[13]....
        /*00b0*/ 	.word	0x0000eeb0


	//   ....[14]....
        /*00b4*/ 	.word	0x0000ef30


	//   ....[15]....
        /*00b8*/ 	.word	0x0000f3b0


	//   ....[16]....
        /*00bc*/ 	.word	0x0000f420


	//   ....[17]....
        /*00c0*/ 	.word	0x0000f490


	//   ....[18]....
        /*00c4*/ 	.word	0x0000f500


	//   ....[19]....
        /*00c8*/ 	.word	0x0000f570


	//----- nvinfo : EIATTR_EXIT_INSTR_OFFSETS
	.align		4
.L_1174:
        /*00cc*/ 	.byte	0x04, 0x1c
        /*00ce*/ 	.short	(.L_1176 - .L_1175)


	//   ....[0]....
.L_1175:
        /*00d0*/ 	.word	0x000005e0


	//   ....[1]....
        /*00d4*/ 	.word	0x0000ecc0


	//----- nvinfo : EIATTR_MAX_THREADS
	.align		4
.L_1176:
        /*00d8*/ 	.byte	0x04, 0x05
        /*00da*/ 	.short	(.L_1178 - .L_1177)
.L_1177:
        /*00dc*/ 	.word	0x00000080
        /*00e0*/ 	.word	0x00000001
        /*00e4*/ 	.word	0x00000001


	//----- nvinfo : EIATTR_CRS_STACK_SIZE
	.align		4
.L_1178:
        /*00e8*/ 	.byte	0x04, 0x1e
        /*00ea*/ 	.short	(.L_1180 - .L_1179)
.L_1179:
        /*00ec*/ 	.word	0x00000000


	//----- nvinfo : EIATTR_CBANK_PARAM_SIZE
	.align		4
.L_1180:
        /*00f0*/ 	.byte	0x03, 0x19
        /*00f2*/ 	.short	0x00e8


	//----- nvinfo : EIATTR_PARAM_CBANK
	.align		4
        /*00f4*/ 	.byte	0x04, 0x0a
        /*00f6*/ 	.short	(.L_1182 - .L_1181)
	.align		4
.L_1181:
        /*00f8*/ 	.word	index@(.nv.constant0._ZN10layer_norm13ln_fwd_kernelINS_13Kernel_traitsI13__nv_bfloat16S2_S2_S2_fjLj1024ELj1ELj4ELj1ELj16ENS_18Kernel_traits_baseILj1024ES2_S2_S2_S2_fjLj128EEEEELb1ELb0ELb1ELb1EEEvNS_9FwdParamsE)
        /*00fc*/ 	.short	0x0210
        /*00fe*/ 	.short	0x00e8


	//----- nvinfo : EIATTR_SW_WAR
	.align		4
.L_1182:
        /*0100*/ 	.byte	0x04, 0x36
        /*0102*/ 	.short	(.L_1184 - .L_1183)
.L_1183:
        /*0104*/ 	.word	0x00000008
.L_1184:


//--------------------- .nv.info._ZN10layer_norm13ln_fwd_kernelINS_13Kernel_traitsI13__nv_bfloat16S2_S2_S2_fjLj1024ELj1ELj4ELj1ELj16ENS_18Kernel_traits_baseILj1024ES2_S2_S2_S2_fjLj128EEEEELb1ELb1ELb0ELb0EEEvNS_9FwdParamsE --------------------------
	.section	.nv.info._ZN10layer_norm13ln_fwd_kernelINS_13Kernel_traitsI13__nv_bfloat16S2_S2_S2_fjLj1024ELj1ELj4ELj1ELj16ENS_18Kernel_traits_baseILj1024ES2_S2_S2_S2_fjLj128EEEEELb1ELb1ELb0ELb0EEEvNS_9FwdParamsE,"",@"SHT_CUDA_INFO"
	.sectionflags	@""
	.align	4


	//----- nvinfo : EIATTR_CUDA_API_VERSION
	.align		4
        /*0000*/ 	.byte	0x04, 0x37
        /*0002*/ 	.short	(.L_1186 - .L_1185)
.L_1185:
        /*0004*/ 	.word	0x00000082


	//----- nvinfo : EIATTR_KPARAM_INFO
	.align		4
.L_1186:
        /*0008*/ 	.byte	0x04, 0x17
        /*000a*/ 	.short	(.L_1188 - .L_1187)
.L_1187:
        /*000c*/ 	.word	0x00000000
        /*0010*/ 	.short	0x0000
        /*0012*/ 	.short	0x0000
        /*0014*/ 	.byte	0x00, 0xf0, 0xa1, 0x03


	//----- nvinfo : EIATTR_SPARSE_MMA_MASK
	.align		4
.L_1188:
        /*0018*/ 	.byte	0x03, 0x50
        /*001a*/ 	.short	0x0000


	//----- nvinfo : EIATTR_MAXREG_COUNT
	.align		4
        /*001c*/ 	.byte	0x03, 0x1b
        /*001e*/ 	.short	0x00ff


	//----- nvinfo : EIATTR_MERCURY_ISA_VERSION
	.align		4
        /*0020*/ 	.byte	0x03, 0x5f
        /*0022*/ 	.short	0x0101


	//----- nvinfo : EIATTR_COOP_GROUP_MASK_REGIDS
	.align		4
        /*0024*/ 	.byte	0x04, 0x29
        /*0026*/ 	.short	(.L_1190 - .L_1189)


	//   ....[0]....
.L_1189:
        /*0028*/ 	.word	0xffffffff


	//   ....[1]....
        /*002c*/ 	.word	0xffffffff


	//   ....[2]....
        /*0030*/ 	.word	0xffffffff


	//   ....[3]....
        /*0034*/ 	.word	0xffffffff


	//   ....[4]....
        /*0038*/ 	.word	0xffffffff


	//   ....[5]....
        /*003c*/ 	.word	0xffffffff


	//   ....[6]....
        /*0040*/ 	.word	0xffffffff


	//   ....[7]....
        /*0044*/ 	.word	0xffffffff


	//   ....[8]....
        /*0048*/ 	.word	0xffffffff


	//   ....[9]....
        /*004c*/ 	.word	0xffffffff


	//   ....[10]....
        /*0050*/ 	.word	0x0500009d


	//   ....[11]....
        /*0054*/ 	.word	0x0500009d


	//   ....[12]....
        /*0058*/ 	.word	0x0500009d


	//   ....[13]....
        /*005c*/ 	.word	0x0500009d


	//   ....[14]....
        /*0060*/ 	.word	0x0500009d


	//   ....[15]....
        /*0064*/ 	.word	0x0500009d


	//   ....[16]....
        /*0068*/ 	.word	0x0500009d


	//   ....[17]....
        /*006c*/ 	.word	0x0500009d


	//   ....[18]....
        /*0070*/ 	.word	0x0500009d


	//   ....[19]....
        /*0074*/ 	.word	0x0500009d


	//----- nvinfo : EIATTR_COOP_GROUP_INSTR_OFFSETS
	.align		4
.L_1190:
        /*0078*/ 	.byte	0x04, 0x28
        /*007a*/ 	.short	(.L_1192 - .L_1191)


	//   ....[0]....
.L_1191:
        /*007c*/ 	.word	0x0000d230


	//   ....[1]....
        /*0080*/ 	.word	0x0000d260


	//   ....[2]....
        /*0084*/ 	.word	0x0000d280


	//   ....[3]....
        /*0088*/ 	.word	0x0000d2a0


	//   ....[4]....
        /*008c*/ 	.word	0x0000d2c0


	//   ....[5]....
        /*0090*/ 	.word	0x0000d700


	//   ....[6]....
        /*0094*/ 	.word	0x0000d720


	//   ....[7]....
        /*0098*/ 	.word	0x0000d740


	//   ....[8]....
        /*009c*/ 	.word	0x0000d760


	//   ....[9]....
        /*00a0*/ 	.word	0x0000d780


	//   ....[10]....
        /*00a4*/ 	.word	0x0000e220


	//   ....[11]....
        /*00a8*/ 	.word	0x0000e2d0


	//   ....[12]....
        /*00ac*/ 	.word	0x0000e340


	//   ....[13]....
        /*00b0*/ 	.word	0x0000e3b0


	//   ....[14]....
        /*00b4*/ 	.word	0x0000e420


	//   ....[15]....
        /*00b8*/ 	.word	0x0000e8b0


	//   ....[16]....
        /*00bc*/ 	.word	0x0000e920


	//   ....[17]....
        /*00c0*/ 	.word	0x0000e990


	//   ....[18]....
        /*00c4*/ 	.word	0x0000ea00


	//   ....[19]....
        /*00c8*/ 	.word	0x0000ea70


	//----- nvinfo : EIATTR_EXIT_INSTR_OFFSETS
	.align		4
.L_1192:
        /*00cc*/ 	.byte	0x04, 0x1c
        /*00ce*/ 	.short	(.L_1194 - .L_1193)


	//   ....[0]....
.L_1193:
        /*00d0*/ 	.word	0x00000cb0


	//   ....[1]....
        /*00d4*/ 	.word	0x0000e1b0


	//----- nvinfo : EIATTR_MAX_THREADS
	.align		4
.L_1194:
        /*00d8*/ 	.byte	0x04, 0x05
        /*00da*/ 	.short	(.L_1196 - .L_1195)
.L_1195:
        /*00dc*/ 	.word	0x00000080
        /*00e0*/ 	.word	0x00000001
        /*00e4*/ 	.word	0x00000001


	//----- nvinfo : EIATTR_CRS_STACK_SIZE
	.align		4
.L_1196:
        /*00e8*/ 	.byte	0x04, 0x1e
        /*00ea*/ 	.short	(.L_1198 - .L_1197)
.L_1197:
        /*00ec*/ 	.word	0x00000000


	//----- nvinfo : EIATTR_CBANK_PARAM_SIZE
	.align		4
.L_1198:
        /*00f0*/ 	.byte	0x03, 0x19
        /*00f2*/ 	.short	0x00e8


	//----- nvinfo : EIATTR_PARAM_CBANK
	.align		4
        /*00f4*/ 	.byte	0x04, 0x0a
        /*00f6*/ 	.short	(.L_1200 - .L_1199)
	.align		4
.L_1199:
        /*00f8*/ 	.word	index@(.nv.constant0._ZN10layer_norm13ln_fwd_kernelINS_13Kernel_traitsI13__nv_bfloat16S2_S2_S2_fjLj1024ELj1ELj4ELj1ELj16ENS_18Kernel_traits_baseILj1024ES2_S2_S2_S2_fjLj128EEEEELb1ELb1ELb0ELb0EEEvNS_9FwdParamsE)
        /*00fc*/ 	.short	0x0210
        /*00fe*/ 	.short	0x00e8


	//----- nvinfo : EIATTR_SW_WAR
	.align		4
.L_1200:
        /*0100*/ 	.byte	0x04, 0x36
        /*0102*/ 	.short	(.L_1202 - .L_1201)
.L_1201:
        /*0104*/ 	.word	0x00000008
.L_1202:


//--------------------- .nv.info._ZN10layer_norm13ln_fwd_kernelINS_13Kernel_traitsI13__nv_bfloat16S2_S2_S2_fjLj1024ELj1ELj4ELj1ELj16ENS_18Kernel_traits_baseILj1024ES2_S2_S2_S2_fjLj128EEEEELb1ELb1ELb0ELb1EEEvNS_9FwdParamsE --------------------------
	.section	.nv.info._ZN10layer_norm13ln_fwd_kernelINS_13Kernel_traitsI13__nv_bfloat16S2_S2_S2_fjLj1024ELj1ELj4ELj1ELj16ENS_18Kernel_traits_baseILj1024ES2_S2_S2_S2_fjLj128EEEEELb1ELb1ELb0ELb1EEEvNS_9FwdParamsE,"",@"SHT_CUDA_INFO"
	.sectionflags	@""
	.align	4


	//----- nvinfo : EIATTR_CUDA_API_VERSION
	.align		4
        /*0000*/ 	.byte	0x04, 0x37
        /*0002*/ 	.short	(.L_1204 - .L_1203)
.L_1203:
        /*0004*/ 	.word	0x00000082


	//----- nvinfo : EIATTR_KPARAM_INFO
	.align		4
.L_1204:
        /*0008*/ 	.byte	0x04, 0x17
        /*000a*/ 	.short	(.L_1206 - .L_1205)
.L_1205:
        /*000c*/ 	.word	0x00000000
        /*0010*/ 	.short	0x0000
        /*0012*/ 	.short	0x0000
        /*0014*/ 	.byte	0x00, 0xf0, 0xa1, 0x03


	//----- nvinfo : EIATTR_SPARSE_MMA_MASK
	.align		4
.L_1206:
        /*0018*/ 	.byte	0x03, 0x50
        /*001a*/ 	.short	0x0000


	//----- nvinfo : EIATTR_MAXREG_COUNT
	.align		4
        /*001c*/ 	.byte	0x03, 0x1b
        /*001e*/ 	.short	0x00ff


	//----- nvinfo : EIATTR_MERCURY_ISA_VERSION
	.align		4
        /*0020*/ 	.byte	0x03, 0x5f
        /*0022*/ 	.short	0x0101


	//----- nvinfo : EIATTR_COOP_GROUP_MASK_REGIDS
	.align		4
        /*0024*/ 	.byte	0x04, 0x29
        /*0026*/ 	.short	(.L_1208 - .L_1207)


	//   ....[0]....
.L_1207:
        /*0028*/ 	.word	0xffffffff


	//   ....[1]....
        /*002c*/ 	.word	0xffffffff


	//   ....[2]....
        /*0030*/ 	.word	0xffffffff


	//   ....[3]....
        /*0034*/ 	.word	0xffffffff


	//   ....[4]....
        /*0038*/ 	.word	0xffffffff


	//   ....[5]....
        /*003c*/ 	.word	0xffffffff


	//   ....[6]....
        /*0040*/ 	.word	0xffffffff


	//   ....[7]....
        /*0044*/ 	.word	0xffffffff


	//   ....[8]....
        /*0048*/ 	.word	0xffffffff


	//   ....[9]....
        /*004c*/ 	.word	0xffffffff


	//   ....[10]....
        /*0050*/ 	.word	0x05000040


	//   ....[11]....
        /*0054*/ 	.word	0x05000040


	//   ....[12]....
        /*0058*/ 	.word	0x05000040


	//   ....[13]....
        /*005c*/ 	.word	0x05000040


	//   ....[14]....
        /*0060*/ 	.word	0x05000040


	//   ....[15]....
        /*0064*/ 	.word	0x05000040


	//   ....[16]....
        /*0068*/ 	.word	0x05000040


	//   ....[17]....
        /*006c*/ 	.word	0x05000040


	//   ....[18]....
        /*0070*/ 	.word	0x05000040


	//   ....[19]....
        /*0074*/ 	.word	0x05000040


	//----- nvinfo : EIATTR_COOP_GROUP_INSTR_OFFSETS
	.align		4
.L_1208:
        /*0078*/ 	.byte	0x04, 0x28
        /*007a*/ 	.short	(.L_1210 - .L_1209)


	//   ....[0]....
.L_1209:
        /*007c*/ 	.word	0x0000ca40


	//   ....[1]....
        /*0080*/ 	.word	0x0000ca60


	//   ....[2]....
        /*0084*/ 	.word	0x0000ca80


	//   ....[3]....
        /*0088*/ 	.word	0x0000caa0


	//   ....[4]....
        /*008c*/ 	.word	0x0000cad0


	//   ....[5]....
        /*0090*/ 	.word	0x0000cf00


	//   ....[6]....
        /*0094*/ 	.word	0x0000cf20


	//   ....[7]....
        /*0098*/ 	.word	0x0000cf40


	//   ....[8]....
        /*009c*/ 	.word	0x0000cf60


	//   ....[9]....
        /*00a0*/ 	.word	0x0000cf80


	//   ....[10]....
        /*00a4*/ 	.word	0x0000d8f0


	//   ....[11]....
        /*00a8*/ 	.word	0x0000d990


	//   ....[12]....
        /*00ac*/ 	.word	0x0000da00


	//   ....[13]....
        /*00b0*/ 	.word	0x0000da70


	//   ....[14]....
        /*00b4*/ 	.word	0x0000daf0


	//   ....[15]....
        /*00b8*/ 	.word	0x0000df70


	//   ....[16]....
        /*00bc*/ 	.word	0x0000dfe0


	//   ....[17]....
        /*00c0*/ 	.word	0x0000e050


	//   ....[18]....
        /*00c4*/ 	.word	0x0000e0c0


	//   ....[19]....
        /*00c8*/ 	.word	0x0000e130


	//----- nvinfo : EIATTR_EXIT_INSTR_OFFSETS
	.align		4
.L_1210:
        /*00cc*/ 	.byte	0x04, 0x1c
        /*00ce*/ 	.short	(.L_1212 - .L_1211)


	//   ....[0]....
.L_1211:
        /*00d0*/ 	.word	0x00000620


	//   ....[1]....
        /*00d4*/ 	.word	0x0000d880


	//----- nvinfo : EIATTR_MAX_THREADS
	.align		4
.L_1212:
        /*00d8*/ 	.byte	0x04, 0x05
        /*00da*/ 	.short	(.L_1214 - .L_1213)
.L_1213:
        /*00dc*/ 	.word	0x00000080
        /*00e0*/ 	.word	0x00000001
        /*00e4*/ 	.word	0x00000001


	//----- nvinfo : EIATTR_CRS_STACK_SIZE
	.align		4
.L_1214:
        /*00e8*/ 	.byte	0x04, 0x1e
        /*00ea*/ 	.short	(.L_1216 - .L_1215)
.L_1215:
        /*00ec*/ 	.word	0x00000000


	//----- nvinfo : EIATTR_CBANK_PARAM_SIZE
	.align		4
.L_1216:
        /*00f0*/ 	.byte	0x03, 0x19
        /*00f2*/ 	.short	0x00e8


	//----- nvinfo : EIATTR_PARAM_CBANK
	.align		4
        /*00f4*/ 	.byte	0x04, 0x0a
        /*00f6*/ 	.short	(.L_1218 - .L_1217)
	.align		4
.L_1217:
        /*00f8*/ 	.word	index@(.nv.constant0._ZN10layer_norm13ln_fwd_kernelINS_13Kernel_traitsI13__nv_bfloat16S2_S2_S2_fjLj1024ELj1ELj4ELj1ELj16ENS_18Kernel_traits_baseILj1024ES2_S2_S2_S2_fjLj128EEEEELb1ELb1ELb0ELb1EEEvNS_9FwdParamsE)
        /*00fc*/ 	.short	0x0210
        /*00fe*/ 	.short	0x00e8


	//----- nvinfo : EIATTR_SW_WAR
	.align		4
.L_1218:
        /*0100*/ 	.byte	0x04, 0x36
        /*0102*/ 	.short	(.L_1220 - .L_1219)
.L_1219:
        /*0104*/ 	.word	0x00000008
.L_1220:


//--------------------- .nv.info._ZN10layer_norm13ln_fwd_kernelINS_13Kernel_traitsI13__nv_bfloat16S2_S2_S2_fjLj1024ELj1ELj4ELj1ELj16ENS_18Kernel_traits_baseILj1024ES2_S2_S2_S2_fjLj128EEEEELb1ELb1ELb1ELb0EEEvNS_9FwdParamsE --------------------------
	.section	.nv.info._ZN10layer_norm13ln_fwd_kernelINS_13Kernel_traitsI13__nv_bfloat16S2_S2_S2_fjLj1024ELj1ELj4ELj1ELj16ENS_18Kernel_traits_baseILj1024ES2_S2_S2_S2_fjLj128EEEEELb1ELb1ELb1ELb0EEEvNS_9FwdParamsE,"",@"SHT_CUDA_INFO"
	.sectionflags	@""
	.align	4


	//----- nvinfo : EIATTR_CUDA_API_VERSION
	.align		4
        /*0000*/ 	.byte	0x04, 0x37
        /*0002*/ 	.short	(.L_1222 - .L_1221)
.L_1221:
        /*0004*/ 	.word	0x00000082


	//----- nvinfo : EIATTR_KPARAM_INFO
	.align		4
.L_1222:
        /*0008*/ 	.byte	0x04, 0x17
        /*000a*/ 	.short	(.L_1224 - .L_1223)
.L_1223:
        /*000c*/ 	.word	0x00000000
        /*0010*/ 	.short	0x0000
        /*0012*/ 	.short	0x0000
        /*0014*/ 	.byte	0x00, 0xf0, 0xa1, 0x03


	//----- nvinfo : EIATTR_SPARSE_MMA_MASK
	.align		4
.L_1224:
        /*0018*/ 	.byte	0x03, 0x50
        /*001a*/ 	.short	0x0000


	//----- nvinfo : EIATTR_MAXREG_COUNT
	.align		4
        /*001c*/ 	.byte	0x03, 0x1b
        /*001e*/ 	.short	0x00ff


	//----- nvinfo : EIATTR_MERCURY_ISA_VERSION
	.align		4
        /*0020*/ 	.byte	0x03, 0x5f
        /*0022*/ 	.short	0x0101


	//----- nvinfo : EIATTR_COOP_GROUP_MASK_REGIDS
	.align		4
        /*0024*/ 	.byte	0x04, 0x29
        /*0026*/ 	.short	(.L_1226 - .L_1225)


	//   ....[0]....
.L_1225:
        /*0028*/ 	.word	0xffffffff


	//   ....[1]....
        /*002c*/ 	.word	0xffffffff


	//   ....[2]....
        /*0030*/ 	.word	0xffffffff


	//   ....[3]....
        /*0034*/ 	.word	0xffffffff


	//   ....[4]....
        /*0038*/ 	.word	0xffffffff


	//   ....[5]....
        /*003c*/ 	.word	0xffffffff


	//   ....[6]....
        /*0040*/ 	.word	0xffffffff


	//   ....[7]....
        /*0044*/ 	.word	0xffffffff


	//   ....[8]....
        /*0048*/ 	.word	0xffffffff


	//   ....[9]....
        /*004c*/ 	.word	0xffffffff


	//   ....[10]....
        /*0050*/ 	.word	0x050000c0


	//   ....[11]....
        /*0054*/ 	.word	0x050000c0


	//   ....[12]....
        /*0058*/ 	.word	0x050000c0


	//   ....[13]....
        /*005c*/ 	.word	0x050000c0


	//   ....[14]....
        /*0060*/ 	.word	0x050000c0


	//   ....[15]....
        /*0064*/ 	.word	0x050000c0


	//   ....[16]....
        /*0068*/ 	.word	0x050000c0


	//   ....[17]....
        /*006c*/ 	.word	0x050000c0


	//   ....[18]....
        /*0070*/ 	.word	0x050000c0


	//   ....[19]....
        /*0074*/ 	.word	0x050000c0


	//----- nvinfo : EIATTR_COOP_GROUP_INSTR_OFFSETS
	.align		4
.L_1226:
        /*0078*/ 	.byte	0x04, 0x28
        /*007a*/ 	.short	(.L_1228 - .L_1227)


	//   ....[0]....
.L_1227:
        /*007c*/ 	.word	0x0000e7e0


	//   ....[1]....
        /*0080*/ 	.word	0x0000e810


	//   ....[2]....
        /*0084*/ 	.word	0x0000e830


	//   ....[3]....
        /*0088*/ 	.word	0x0000e850


	//   ....[4]....
        /*008c*/ 	.word	0x0000e870


	//   ....[5]....
        /*0090*/ 	.word	0x0000ecb0


	//   ....[6]....
        /*0094*/ 	.word	0x0000ecd0


	//   ....[7]....
        /*0098*/ 	.word	0x0000ecf0


	//   ....[8]....
        /*009c*/ 	.word	0x0000ed10


	//   ....[9]....
        /*00a0*/ 	.word	0x0000ed30


	//   ....[10]....
        /*00a4*/ 	.word	0x0000f840


	//   ....[11]....
        /*00a8*/ 	.word	0x0000f8f0


	//   ....[12]....
        /*00ac*/ 	.word	0x0000f960


	//   ....[13]....
        /*00b0*/ 	.word	0x0000f9d0


	//   ....[14]....
        /*00b4*/ 	.word	0x0000fa40


	//   ....[15]....
        /*00b8*/ 	.word	0x0000fed0


	//   ....[16]....
        /*00bc*/ 	.word	0x0000ff40


	//   ....[17]....
        /*00c0*/ 	.word	0x0000ffb0


	//   ....[18]....
        /*00c4*/ 	.word	0x00010020


	//   ....[19]....
        /*00c8*/ 	.word	0x00010090


	//----- nvinfo : EIATTR_EXIT_INSTR_OFFSETS
	.align		4
.L_1228:
        /*00cc*/ 	.byte	0x04, 0x1c
        /*00ce*/ 	.short	(.L_1230 - .L_1229)


	//   ....[0]....
.L_1229:
        /*00d0*/ 	.word	0x00000c50


	//   ....[1]....
        /*00d4*/ 	.word	0x0000f7d0


	//----- nvinfo : EIATTR_MAX_THREADS
	.align		4
.L_1230:
        /*00d8*/ 	.byte	0x04, 0x05
        /*00da*/ 	.short	(.L_1232 - .L_1231)
.L_1231:
        /*00dc*/ 	.word	0x00000080
        /*00e0*/ 	.word	0x00000001
        /*00e4*/ 	.word	0x00000001


	//----- nvinfo : EIATTR_CRS_STACK_SIZE
	.align		4
.L_1232:
        /*00e8*/ 	.byte	0x04, 0x1e
        /*00ea*/ 	.short	(.L_1234 - .L_1233)
.L_1233:
        /*00ec*/ 	.word	0x00000000


	//----- nvinfo : EIATTR_CBANK_PARAM_SIZE
	.align		4
.L_1234:
        /*00f0*/ 	.byte	0x03, 0x19
        /*00f2*/ 	.short	0x00e8


	//----- nvinfo : EIATTR_PARAM_CBANK
	.align		4
        /*00f4*/ 	.byte	0x04, 0x0a
        /*00f6*/ 	.short	(.L_1236 - .L_1235)
	.align		4
.L_1235:
        /*00f8*/ 	.word	index@(.nv.constant0._ZN10layer_norm13ln_fwd_kernelINS_13Kernel_traitsI13__nv_bfloat16S2_S2_S2_fjLj1024ELj1ELj4ELj1ELj16ENS_18Kernel_traits_baseILj1024ES2_S2_S2_S2_fjLj128EEEEELb1ELb1ELb1ELb0EEEvNS_9FwdParamsE)
        /*00fc*/ 	.short	0x0210
        /*00fe*/ 	.short	0x00e8


	//----- nvinfo : EIATTR_SW_WAR
	.align		4
.L_1236:
        /*0100*/ 	.byte	0x04, 0x36
        /*0102*/ 	.short	(.L_1238 - .L_1237)
.L_1237:
        /*0104*/ 	.word	0x00000008
.L_1238:


//--------------------- .nv.info._ZN10layer_norm13ln_fwd_kernelINS_13Kernel_traitsI13__nv_bfloat16S2_S2_S2_fjLj1024ELj1ELj4ELj1ELj16ENS_18Kernel_traits_baseILj1024ES2_S2_S2_S2_fjLj128EEEEELb1ELb1ELb1ELb1EEEvNS_9FwdParamsE --------------------------
	.section	.nv.info._ZN10layer_norm13ln_fwd_kernelINS_13Kernel_traitsI13__nv_bfloat16S2_S2_S2_fjLj1024ELj1ELj4ELj1ELj16ENS_18Kernel_traits_baseILj1024ES2_S2_S2_S2_fjLj128EEEEELb1ELb1ELb1ELb1EEEvNS_9FwdParamsE,"",@"SHT_CUDA_INFO"
	.sectionflags	@""
	.align	4


	//----- nvinfo : EIATTR_CUDA_API_VERSION
	.align		4
        /*0000*/ 	.byte	0x04, 0x37
        /*0002*/ 	.short	(.L_1240 - .L_1239)
.L_1239:
        /*0004*/ 	.word	0x00000082


	//----- nvinfo : EIATTR_KPARAM_INFO
	.align		4
.L_1240:
        /*0008*/ 	.byte	0x04, 0x17
        /*000a*/ 	.short	(.L_1242 - .L_1241)
.L_1241:
        /*000c*/ 	.word	0x00000000
        /*0010*/ 	.short	0x0000
        /*0012*/ 	.short	0x0000
        /*0014*/ 	.byte	0x00, 0xf0, 0xa1, 0x03


	//----- nvinfo : EIATTR_SPARSE_MMA_MASK
	.align		4
.L_1242:
        /*0018*/ 	.byte	0x03, 0x50
        /*001a*/ 	.short	0x0000


	//----- nvinfo : EIATTR_MAXREG_COUNT
	.align		4
        /*001c*/ 	.byte	0x03, 0x1b
        /*001e*/ 	.short	0x00ff


	//----- nvinfo : EIATTR_MERCURY_ISA_VERSION
	.align		4
        /*0020*/ 	.byte	0x03, 0x5f
        /*0022*/ 	.short	0x0101


	//----- nvinfo : EIATTR_COOP_GROUP_MASK_REGIDS
	.align		4
        /*0024*/ 	.byte	0x04, 0x29
        /*0026*/ 	.short	(.L_1244 - .L_1243)


	//   ....[0]....
.L_1243:
        /*0028*/ 	.word	0xffffffff


	//   ....[1]....
        /*002c*/ 	.word	0xffffffff


	//   ....[2]....
        /*0030*/ 	.word	0xffffffff


	//   ....[3]....
        /*0034*/ 	.word	0xffffffff


	//   ....[4]....
        /*0038*/ 	.word	0xffffffff


	//   ....[5]....
        /*003c*/ 	.word	0xffffffff


	//   ....[6]....
        /*0040*/ 	.word	0xffffffff


	//   ....[7]....
        /*0044*/ 	.word	0xffffffff


	//   ....[8]....
        /*0048*/ 	.word	0xffffffff


	//   ....[9]....
        /*004c*/ 	.word	0xffffffff


	//   ....[10]....
        /*0050*/ 	.word	0x05000087


	//   ....[11]....
        /*0054*/ 	.word	0x05000087


	//   ....[12]....
        /*0058*/ 	.word	0x05000087


	//   ....[13]....
        /*005c*/ 	.word	0x05000087


	//   ....[14]....
        /*0060*/ 	.word	0x05000087


	//   ....[15]....
        /*0064*/ 	.word	0x05000087


	//   ....[16]....
        /*0068*/ 	.word	0x05000087


	//   ....[17]....
        /*006c*/ 	.word	0x05000087


	//   ....[18]....
        /*0070*/ 	.word	0x05000087


	//   ....[19]....
        /*0074*/ 	.word	0x05000087


	//----- nvinfo : EIATTR_COOP_GROUP_INSTR_OFFSETS
	.align		4
.L_1244:
        /*0078*/ 	.byte	0x04, 0x28
        /*007a*/ 	.short	(.L_1246 - .L_1245)


	//   ....[0]....
.L_1245:
        /*007c*/ 	.word	0x0000e010


	//   ....[1]....
        /*0080*/ 	.word	0x0000e040


	//   ....[2]....
        /*0084*/ 	.word	0x0000e060


	//   ....[3]....
        /*0088*/ 	.word	0x0000e080


	//   ....[4]....
        /*008c*/ 	.word	0x0000e0a0


	//   ....[5]....
        /*0090*/ 	.word	0x0000e4d0


	//   ....[6]....
        /*0094*/ 	.word	0x0000e4f0


	//   ....[7]....
        /*0098*/ 	.word	0x0000e510


	//   ....[8]....
        /*009c*/ 	.word	0x0000e530


	//   ....[9]....
        /*00a0*/ 	.word	0x0000e550


	//   ....[10]....
        /*00a4*/ 	.word	0x0000f260


	//   ....[11]....
        /*00a8*/ 	.word	0x0000f310


	//   ....[12]....
        /*00ac*/ 	.word	0x0000f380


	//   ....[13]....
        /*00b0*/ 	.word	0x0000f3f0


	//   ....[14]....
        /*00b4*/ 	.word	0x0000f460


	//   ....[15]....
        /*00b8*/ 	.word	0x0000f8e0


	//   ....[16]....
        /*00bc*/ 	.word	0x0000f950


	//   ....[17]....
        /*00c0*/ 	.word	0x0000f9c0


	//   ....[18]....
        /*00c4*/ 	.word	0x0000fa30


	//   ....[19]....
        /*00c8*/ 	.word	0x0000faa0


	//----- nvinfo : EIATTR_EXIT_INSTR_OFFSETS
	.align		4
.L_1246:
        /*00cc*/ 	.byte	0x04, 0x1c
        /*00ce*/ 	.short	(.L_1248 - .L_1247)


	//   ....[0]....
.L_1247:
        /*00d0*/ 	.word	0x00000620


	//   ....[1]....
        /*00d4*/ 	.word	0x0000f1f0


	//----- nvinfo : EIATTR_MAX_THREADS
	.align		4
.L_1248:
        /*00d8*/ 	.byte	0x04, 0x05
        /*00da*/ 	.short	(.L_1250 - .L_1249)
.L_1249:
        /*00dc*/ 	.word	0x00000080
        /*00e0*/ 	.word	0x00000001
        /*00e4*/ 	.word	0x00000001


	//----- nvinfo : EIATTR_CRS_STACK_SIZE
	.align		4
.L_1250:
        /*00e8*/ 	.byte	0x04, 0x1e
        /*00ea*/ 	.short	(.L_1252 - .L_1251)
.L_1251:
        /*00ec*/ 	.word	0x00000000


	//----- nvinfo : EIATTR_CBANK_PARAM_SIZE
	.align		4
.L_1252:
        /*00f0*/ 	.byte	0x03, 0x19
        /*00f2*/ 	.short	0x00e8


	//----- nvinfo : EIATTR_PARAM_CBANK
	.align		4
        /*00f4*/ 	.byte	0x04, 0x0a
        /*00f6*/ 	.short	(.L_1254 - .L_1253)
	.align		4
.L_1253:
        /*00f8*/ 	.word	index@(.nv.constant0._ZN10layer_norm13ln_fwd_kernelINS_13Kernel_traitsI13__nv_bfloat16S2_S2_S2_fjLj1024ELj1ELj4ELj1ELj16ENS_18Kernel_traits_baseILj1024ES2_S2_S2_S2_fjLj128EEEEELb1ELb1ELb1ELb1EEEvNS_9FwdParamsE)
        /*00fc*/ 	.short	0x0210
        /*00fe*/ 	.short	0x00e8


	//----- nvinfo : EIATTR_SW_WAR
	.align		4
.L_1254:
        /*0100*/ 	.byte	0x04, 0x36
        /*0102*/ 	.short	(.L_1256 - .L_1255)
.L_1255:
        /*0104*/ 	.word	0x00000008
.L_1256:


//--------------------- .nv.info._ZN10layer_norm13ln_fwd_kernelINS_13Kernel_traitsI6__halfS2_S2_S2_fjLj1024ELj1ELj4ELj1ELj16ENS_18Kernel_traits_baseILj1024ES2_S2_S2_S2_fjLj128EEEEELb0ELb0ELb0ELb0EEEvNS_9FwdParamsE --------------------------
	.section	.nv.info._ZN10layer_norm13ln_fwd_kernelINS_13Kernel_traitsI6__halfS2_S2_S2_fjLj1024ELj1ELj4ELj1ELj16ENS_18Kernel_traits_baseILj1024ES2_S2_S2_S2_fjLj128EEEEELb0ELb0ELb0ELb0EEEvNS_9FwdParamsE,"",@"SHT_CUDA_INFO"
	.sectionflags	@""
	.align	4


	//----- nvinfo : EIATTR_CUDA_API_VERSION
	.align		4
        /*0000*/ 	.byte	0x04, 0x37
        /*0002*/ 	.short	(.L_1258 - .L_1257)
.L_1257:
        /*0004*/ 	.word	0x00000082


	//----- nvinfo : EIATTR_KPARAM_INFO
	.align		4
.L_1258:
        /*0008*/ 	.byte	0x04, 0x17
        /*000a*/ 	.short	(.L_1260 - .L_1259)
.L_1259:
        /*000c*/ 	.word	0x00000000
        /*0010*/ 	.short	0x0000
        /*0012*/ 	.short	0x0000
        /*0014*/ 	.byte	0x00, 0xf0, 0xa1, 0x03


	//----- nvinfo : EIATTR_SPARSE_MMA_MASK
	.align		4
.L_1260:
        /*0018*/ 	.byte	0x03, 0x50
        /*001a*/ 	.short	0x0000


	//----- nvinfo : EIATTR_MAXREG_COUNT
	.align		4
        /*001c*/ 	.byte	0x03, 0x1b
        /*001e*/ 	.short	0x00ff


	//----- nvinfo : EIATTR_MERCURY_ISA_VERSION
	.align		4
        /*0020*/ 	.byte	0x03, 0x5f
        /*0022*/ 	.short	0x0101


	//----- nvinfo : EIATTR_COOP_GROUP_MASK_REGIDS
	.align		4
        /*0024*/ 	.byte	0x04, 0x29
        /*0026*/ 	.short	(.L_1262 - .L_1261)


	//   ....[0]....
.L_1261:
        /*0028*/ 	.word	0xffffffff


	//   ....[1]....
        /*002c*/ 	.word	0xffffffff


	//   ....[2]....
        /*0030*/ 	.word	0xffffffff


	//   ....[3]....
        /*0034*/ 	.word	0xffffffff


	//   ....[4]....
        /*0038*/ 	.word	0xffffffff


	//   ....[5]....
        /*003c*/ 	.word	0xffffffff


	//   ....[6]....
        /*0040*/ 	.word	0xffffffff


	//   ....[7]....
        /*0044*/ 	.word	0xffffffff


	//   ....[8]....
        /*0048*/ 	.word	0xffffffff


	//   ....[9]....
        /*004c*/ 	.word	0xffffffff


	//   ....[10]....
        /*0050*/ 	.word	0x05000074


	//   ....[11]....
        /*0054*/ 	.word	0x05000074


	//   ....[12]....
        /*0058*/ 	.word	0x05000074


	//   ....[13]....
        /*005c*/ 	.word	0x05000074


	//   ....[14]....
        /*0060*/ 	.word	0x05000074


	//   ....[15]....
        /*0064*/ 	.word	0x05000074


	//   ....[16]....
        /*0068*/ 	.word	0x05000074


	//   ....[17]....
        /*006c*/ 	.word	0x05000074


	//   ....[18]....
        /*0070*/ 	.word	0x05000074


	//   ....[19]....
        /*0074*/ 	.word	0x05000074


	//----- nvinfo : EIATTR_COOP_GROUP_INSTR_OFFSETS
	.align		4
.L_1262:
        /*0078*/ 	.byte	0x04, 0x28
        /*007a*/ 	.short	(.L_1264 - .L_1263)


	//   ....[0]....
.L_1263:
        /*007c*/ 	.word	0x000023a0


	//   ....[1]....
        /*0080*/ 	.word	0x000023e0


	//   ....[2]....
        /*0084*/ 	.word	0x00002400


	//   ....[3]....
        /*0088*/ 	.word	0x00002420


	//   ....[4]....
        /*008c*/ 	.word	0x00002440


	//   ....[5]....
        /*0090*/ 	.word	0x00002880


	//   ....[6]....
        /*0094*/ 	.word	0x000028a0


	//   ....[7]....
        /*0098*/ 	.word	0x000028c0


	//   ....[8]....
        /*009c*/ 	.word	0x000028e0


	//   ....[9]....
        /*00a0*/ 	.word	0x00002900


	//   ....[10]....
        /*00a4*/ 	.word	0x00003390


	//   ....[11]....
        /*00a8*/ 	.word	0x00003440


	//   ....[12]....
        /*00ac*/ 	.word	0x000034b0


	//   ....[13]....
        /*00b0*/ 	.word	0x00003520


	//   ....[14]....
        /*00b4*/ 	.word	0x00003590


	//   ....[15]....
        /*00b8*/ 	.word	0x00003a30


	//   ....[16]....
        /*00bc*/ 	.word	0x00003aa0


	//   ....[17]....
        /*00c0*/ 	.word	0x00003b10


	//   ....[18]....
        /*00c4*/ 	.word	0x00003b80


	//   ....[19]....
        /*00c8*/ 	.word	0x00003bf0


	//----- nvinfo : EIATTR_EXIT_INSTR_OFFSETS
	.align		4
.L_1264:
        /*00cc*/ 	.byte	0x04, 0x1c
        /*00ce*/ 	.short	(.L_1266 - .L_1265)


	//   ....[0]....
.L_1265:
        /*00d0*/ 	.word	0x00000540


	//   ....[1]....
        /*00d4*/ 	.word	0x00003320


	//----- nvinfo : EIATTR_MAX_THREADS
	.align		4
.L_1266:
        /*00d8*/ 	.byte	0x04, 0x05
        /*00da*/ 	.short	(.L_1268 - .L_1267)
.L_1267:
        /*00dc*/ 	.word	0x00000080
        /*00e0*/ 	.word	0x00000001
        /*00e4*/ 	.word	0x00000001


	//----- nvinfo : EIATTR_CRS_STACK_SIZE
	.align		4
.L_1268:
        /*00e8*/ 	.byte	0x04, 0x1e
        /*00ea*/ 	.short	(.L_1270 - .L_1269)
.L_1269:
        /*00ec*/ 	.word	0x00000000


	//----- nvinfo : EIATTR_CBANK_PARAM_SIZE
	.align		4
.L_1270:
        /*00f0*/ 	.byte	0x03, 0x19
        /*00f2*/ 	.short	0x00e8


	//----- nvinfo : EIATTR_PARAM_CBANK
	.align		4
        /*00f4*/ 	.byte	0x04, 0x0a
        /*00f6*/ 	.short	(.L_1272 - .L_1271)
	.align		4
.L_1271:
        /*00f8*/ 	.word	index@(.nv.constant0._ZN10layer_norm13ln_fwd_kernelINS_13Kernel_traitsI6__halfS2_S2_S2_fjLj1024ELj1ELj4ELj1ELj16ENS_18Kernel_traits_baseILj1024ES2_S2_S2_S2_fjLj128EEEEELb0ELb0ELb0ELb0EEEvNS_9FwdParamsE)
        /*00fc*/ 	.short	0x0210
        /*00fe*/ 	.short	0x00e8


	//----- nvinfo : EIATTR_SW_WAR
	.align		4
.L_1272:
        /*0100*/ 	.byte	0x04, 0x36
        /*0102*/ 	.short	(.L_1274 - .L_1273)
.L_1273:
        /*0104*/ 	.word	0x00000008
.L_1274:


//--------------------- .nv.info._ZN10layer_norm13ln_fwd_kernelINS_13Kernel_traitsI6__halfS2_S2_S2_fjLj1024ELj1ELj4ELj1ELj16ENS_18Kernel_traits_baseILj1024ES2_S2_S2_S2_fjLj128EEEEELb0ELb0ELb0ELb1EEEvNS_9FwdParamsE --------------------------
	.section	.nv.info._ZN10layer_norm13ln_fwd_kernelINS_13Kernel_traitsI6__halfS2_S2_S2_fjLj1024ELj1ELj4ELj1ELj16ENS_18Kernel_traits_baseILj1024ES2_S2_S2_S2_fjLj128EEEEELb0ELb0ELb0ELb1EEEvNS_9FwdParamsE,"",@"SHT_CUDA_INFO"
	.sectionflags	@""
	.align	4


	//----- nvinfo : EIATTR_CUDA_API_VERSION
	.align		4
        /*0000*/ 	.byte	0x04, 0x37
        /*0002*/ 	.short	(.L_1276 - .L_1275)
.L_1275:
        /*0004*/ 	.word	0x00000082


	//----- nvinfo : EIATTR_KPARAM_INFO
	.align		4
.L_1276:
        /*0008*/ 	.byte	0x04, 0x17
        /*000a*/ 	.short	(.L_1278 - .L_1277)
.L_1277:
        /*000c*/ 	.word	0x00000000
        /*0010*/ 	.short	0x0000
        /*0012*/ 	.short	0x0000
        /*0014*/ 	.byte	0x00, 0xf0, 0xa1, 0x03


	//----- nvinfo : EIATTR_SPARSE_MMA_MASK
	.align		4
.L_1278:
        /*0018*/ 	.byte	0x03, 0x50
        /*001a*/ 	.short	0x0000


	//----- nvinfo : EIATTR_MAXREG_COUNT
	.align		4
        /*001c*/ 	.byte	0x03, 0x1b
        /*001e*/ 	.short	0x00ff


	//----- nvinfo : EIATTR_MERCURY_ISA_VERSION
	.align		4
        /*0020*/ 	.byte	0x03, 0x5f
        /*0022*/ 	.short	0x0101


	//----- nvinfo : EIATTR_COOP_GROUP_MASK_REGIDS
	.align		4
        /*0024*/ 	.byte	0x04, 0x29
        /*0026*/ 	.short	(.L_1280 - .L_1279)


	//   ....[0]....
.L_1279:
        /*0028*/ 	.word	0xffffffff


	//   ....[1]....
        /*002c*/ 	.word	0xffffffff


	//   ....[2]....
        /*0030*/ 	.word	0xffffffff


	//   ....[3]....
        /*0034*/ 	.word	0xffffffff


	//   ....[4]....
        /*0038*/ 	.word	0xffffffff


	//   ....[5]....
        /*003c*/ 	.word	0xffffffff


	//   ....[6]....
        /*0040*/ 	.word	0xffffffff


	//   ....[7]....
        /*0044*/ 	.word	0xffffffff


	//   ....[8]....
        /*0048*/ 	.word	0xffffffff


	//   ....[9]....
        /*004c*/ 	.word	0xffffffff


	//   ....[10]....
        /*0050*/ 	.word	0x05000074


	//   ....[11]....
        /*0054*/ 	.word	0x05000074


	//   ....[12]....
        /*0058*/ 	.word	0x05000074


	//   ....[13]....
        /*005c*/ 	.word	0x05000074


	//   ....[14]....
        /*0060*/ 	.word	0x05000074


	//   ....[15]....
        /*0064*/ 	.word	0x05000074


	//   ....[16]....
        /*0068*/ 	.word	0x05000074


	//   ....[17]....
        /*006c*/ 	.word	0x05000074


	//   ....[18]....
        /*0070*/ 	.word	0x05000074


	//   ....[19]....
        /*0074*/ 	.word	0x05000074


	//----- nvinfo : EIATTR_COOP_GROUP_INSTR_OFFSETS
	.align		4
.L_1280:
        /*0078*/ 	.byte	0x04, 0x28
        /*007a*/ 	.short	(.L_1282 - .L_1281)


	//   ....[0]....
.L_1281:
        /*007c*/ 	.word	0x00001e80


	//   ....[1]....
        /*0080*/ 	.word	0x00001ea0


	//   ....[2]....
        /*0084*/ 	.word	0x00001ec0


	//   ....[3]....
        /*0088*/ 	.word	0x00001ef0


	//   ....[4]....
        /*008c*/ 	.word	0x00001f10


	//   ....[5]....
        /*0090*/ 	.word	0x00002340


	//   ....[6]....
        /*0094*/ 	.word	0x00002360


	//   ....[7]....
        /*0098*/ 	.word	0x00002380


	//   ....[8]....
        /*009c*/ 	.word	0x000023a0


	//   ....[9]....
        /*00a0*/ 	.word	0x000023c0


	//   ....[10]....
        /*00a4*/ 	.word	0x00002d10


	//   ....[11]....
        /*00a8*/ 	.word	0x00002db0


	//   ....[12]....
        /*00ac*/ 	.word	0x00002e20


	//   ....[13]....
        /*00b0*/ 	.word	0x00002ea0


	//   ....[14]....
        /*00b4*/ 	.word	0x00002f10


	//   ....[15]....
        /*00b8*/ 	.word	0x00003380


	//   ....[16]....
        /*00bc*/ 	.word	0x000033f0


	//   ....[17]....
        /*00c0*/ 	.word	0x00003460


	//   ....[18]....
        /*00c4*/ 	.word	0x000034d0


	//   ....[19]....
        /*00c8*/ 	.word	0x00003540


	//----- nvinfo : EIATTR_EXIT_INSTR_OFFSETS
	.align		4
.L_1282:
        /*00cc*/ 	.byte	0x04, 0x1c
        /*00ce*/ 	.short	(.L_1284 - .L_1283)


	//   ....[0]....
.L_1283:
        /*00d0*/ 	.word	0x000001a0


	//   ....[1]....
        /*00d4*/ 	.word	0x00002ca0


	//----- nvinfo : EIATTR_MAX_THREADS
	.align		4
.L_1284:
        /*00d8*/ 	.byte	0x04, 0x05
        /*00da*/ 	.short	(.L_1286 - .L_1285)
.L_1285:
        /*00dc*/ 	.word	0x00000080
        /*00e0*/ 	.word	0x00000001
        /*00e4*/ 	.word	0x00000001


	//----- nvinfo : EIATTR_CRS_STACK_SIZE
	.align		4
.L_1286:
        /*00e8*/ 	.byte	0x04, 0x1e
        /*00ea*/ 	.short	(.L_1288 - .L_1287)
.L_1287:
        /*00ec*/ 	.word	0x00000000


	//----- nvinfo : EIATTR_CBANK_PARAM_SIZE
	.align		4
.L_1288:
        /*00f0*/ 	.byte	0x03, 0x19
        /*00f2*/ 	.short	0x00e8


	//----- nvinfo : EIATTR_PARAM_CBANK
	.align		4
        /*00f4*/ 	.byte	0x04, 0x0a
        /*00f6*/ 	.short	(.L_1290 - .L_1289)
	.align		4
.L_1289:
        /*00f8*/ 	.word	index@(.nv.constant0._ZN10layer_norm13ln_fwd_kernelINS_13Kernel_traitsI6__halfS2_S2_S2_fjLj1024ELj1ELj4ELj1ELj16ENS_18Kernel_traits_baseILj1024ES2_S2_S2_S2_fjLj128EEEEELb0ELb0ELb0ELb1EEEvNS_9FwdParamsE)
        /*00fc*/ 	.short	0x0210
        /*00fe*/ 	.short	0x00e8


	//----- nvinfo : EIATTR_SW_WAR
	.align		4
.L_1290:
        /*0100*/ 	.byte	0x04, 0x36
        /*0102*/ 	.short	(.L_1292 - .L_1291)
.L_1291:
        /*0104*/ 	.word	0x00000008
.L_1292:


//--------------------- .nv.info._ZN10layer_norm13ln_fwd_kernelINS_13Kernel_traitsI6__halfS2_S2_S2_fjLj1024ELj1ELj4ELj1ELj16ENS_18Kernel_traits_baseILj1024ES2_S2_S2_S2_fjLj128EEEEELb0ELb0ELb1ELb0EEEvNS_9FwdParamsE --------------------------
	.section	.nv.info._ZN10layer_norm13ln_fwd_kernelINS_13Kernel_traitsI6__halfS2_S2_S2_fjLj1024ELj1ELj4ELj1ELj16ENS_18Kernel_traits_baseILj1024ES2_S2_S2_S2_fjLj128EEEEELb0ELb0ELb1ELb0EEEvNS_9FwdParamsE,"",@"SHT_CUDA_INFO"
	.sectionflags	@""
	.align	4


	//----- nvinfo : EIATTR_CUDA_API_VERSION
	.align		4
        /*0000*/ 	.byte	0x04, 0x37
        /*0002*/ 	.short	(.L_1294 - .L_1293)
.L_1293:
        /*0004*/ 	.word	0x00000082


	//----- nvinfo : EIATTR_KPARAM_INFO
	.align		4
.L_1294:
        /*0008*/ 	.byte	0x04, 0x17
        /*000a*/ 	.short	(.L_1296 - .L_1295)
.L_1295:
        /*000c*/ 	.word	0x00000000
        /*0010*/ 	.short	0x0000
        /*0012*/ 	.short	0x0000
        /*0014*/ 	.byte	0x00, 0xf0, 0xa1, 0x03


	//----- nvinfo : EIATTR_SPARSE_MMA_MASK
	.align		4
.L_1296:
        /*0018*/ 	.byte	0x03, 0x50
        /*001a*/ 	.short	0x0000


	//----- nvinfo : EIATTR_MAXREG_COUNT
	.align		4
        /*001c*/ 	.byte	0x03, 0x1b
        /*001e*/ 	.short	0x00ff


	//----- nvinfo : EIATTR_MERCURY_ISA_VERSION
	.align		4
        /*0020*/ 	.byte	0x03, 0x5f
        /*0022*/ 	.short	0x0101


	//----- nvinfo : EIATTR_COOP_GROUP_MASK_REGIDS
	.align		4
        /*0024*/ 	.byte	0x04, 0x29
        /*0026*/ 	.short	(.L_1298 - .L_1297)


	//   ....[0]....
.L_1297:
        /*0028*/ 	.word	0xffffffff


	//   ....[1]....
        /*002c*/ 	.word	0xffffffff


	//   ....[2]....
        /*0030*/ 	.word	0xffffffff


	//   ....[3]....
        /*0034*/ 	.word	0xffffffff


	//   ....[4]....
        /*0038*/ 	.word	0xffffffff


	//   ....[5]....
        /*003c*/ 	.word	0xffffffff


	//   ....[6]....
        /*0040*/ 	.word	0xffffffff


	//   ....[7]....
        /*0044*/ 	.word	0xffffffff


	//   ....[8]....
        /*0048*/ 	.word	0xffffffff


	//   ....[9]....
        /*004c*/ 	.word	0xffffffff


	//   ....[10]....
        /*0050*/ 	.word	0x05000027


	//   ....[11]....
        /*0054*/ 	.word	0x05000027


	//   ....[12]....
        /*0058*/ 	.word	0x05000027


	//   ....[13]....
        /*005c*/ 	.word	0x05000027


	//   ....[14]....
        /*0060*/ 	.word	0x05000027


	//   ....[15]....
        /*0064*/ 	.word	0x05000027


	//   ....[16]....
        /*0068*/ 	.word	0x05000027


	//   ....[17]....
        /*006c*/ 	.word	0x05000027


	//   ....[18]....
        /*0070*/ 	.word	0x05000027


	//   ....[19]....
        /*0074*/ 	.word	0x05000027


	//----- nvinfo : EIATTR_COOP_GROUP_INSTR_OFFSETS
	.align		4
.L_1298:
        /*0078*/ 	.byte	0x04, 0x28
        /*007a*/ 	.short	(.L_1300 - .L_1299)


	//   ....[0]....
.L_1299:
        /*007c*/ 	.word	0x00002850


	//   ....[1]....
        /*0080*/ 	.word	0x00002880


	//   ....[2]....
        /*0084*/ 	.word	0x000028a0


	//   ....[3]....
        /*0088*/ 	.word	0x000028c0


	//   ....[4]....
        /*008c*/ 	.word	0x000028e0


	//   ....[5]....
        /*0090*/ 	.word	0x00002d20


	//   ....[6]....
        /*0094*/ 	.word	0x00002d40


	//   ....[7]....
        /*0098*/ 	.word	0x00002d60


	//   ....[8]....
        /*009c*/ 	.word	0x00002d80


	//   ....[9]....
        /*00a0*/ 	.word	0x00002da0


	//   ....[10]....
        /*00a4*/ 	.word	0x000038c0


	//   ....[11]....
        /*00a8*/ 	.word	0x00003950


	//   ....[12]....
        /*00ac*/ 	.word	0x000039b0


	//   ....[13]....
        /*00b0*/ 	.word	0x00003a10


	//   ....[14]....
        /*00b4*/ 	.word	0x00003a70


	//   ....[15]....
        /*00b8*/ 	.word	0x00003f00


	//   ....[16]....
        /*00bc*/ 	.word	0x00003f60


	//   ....[17]....
        /*00c0*/ 	.word	0x00003fb0


	//   ....[18]....
        /*00c4*/ 	.word	0x00004010


	//   ....[19]....
        /*00c8*/ 	.word	0x00004070


	//----- nvinfo : EIATTR_EXIT_INSTR_OFFSETS
	.align		4
.L_1300:
        /*00cc*/ 	.byte	0x04, 0x1c
        /*00ce*/ 	.short	(.L_1302 - .L_1301)


	//   ....[0]....
.L_1301:
        /*00d0*/ 	.word	0x00000500


	//   ....[1]....
        /*00d4*/ 	.word	0x00003850


	//----- nvinfo : EIATTR_MAX_THREADS
	.align		4
.L_1302:
        /*00d8*/ 	.byte	0x04, 0x05
        /*00da*/ 	.short	(.L_1304 - .L_1303)
.L_1303:
        /*00dc*/ 	.word	0x00000080
        /*00e0*/ 	.word	0x00000001
        /*00e4*/ 	.word	0x00000001


	//----- nvinfo : EIATTR_CRS_STACK_SIZE
	.align		4
.L_1304:
        /*00e8*/ 	.byte	0x04, 0x1e
        /*00ea*/ 	.short	(.L_1306 - .L_1305)
.L_1305:
        /*00ec*/ 	.word	0x00000000


	//----- nvinfo : EIATTR_CBANK_PARAM_SIZE
	.align		4
.L_1306:
        /*00f0*/ 	.byte	0x03, 0x19
        /*00f2*/ 	.short	0x00e8


	//----- nvinfo : EIATTR_PARAM_CBANK
	.align		4
        /*00f4*/ 	.byte	0x04, 0x0a
        /*00f6*/ 	.short	(.L_1308 - .L_1307)
	.align		4
.L_1307:
        /*00f8*/ 	.word	index@(.nv.constant0._ZN10layer_norm13ln_fwd_kernelINS_13Kernel_traitsI6__halfS2_S2_S2_fjLj1024ELj1ELj4ELj1ELj16ENS_18Kernel_traits_baseILj1024ES2_S2_S2_S2_fjLj128EEEEELb0ELb0ELb1ELb0EEEvNS_9FwdParamsE)
        /*00fc*/ 	.short	0x0210
        /*00fe*/ 	.short	0x00e8


	//----- nvinfo : EIATTR_SW_WAR
	.align		4
.L_1308:
        /*0100*/ 	.byte	0x04, 0x36
        /*0102*/ 	.short	(.L_1310 - .L_1309)
.L_1309:
        /*0104*/ 	.word	0x00000008
.L_1310:


//--------------------- .nv.info._ZN10layer_norm13ln_fwd_kernelINS_13Kernel_traitsI6__halfS2_S2_S2_fjLj1024ELj1ELj4ELj1ELj16ENS_18Kernel_traits_baseILj1024ES2_S2_S2_S2_fjLj128EEEEELb0ELb0ELb1ELb1EEEvNS_9FwdParamsE --------------------------
	.section	.nv.info._ZN10layer_norm13ln_fwd_kernelINS_13Kernel_traitsI6__halfS2_S2_S2_fjLj1024ELj1ELj4ELj1ELj16ENS_18Kernel_traits_baseILj1024ES2_S2_S2_S2_fjLj128EEEEELb0ELb0ELb1ELb1EEEvNS_9FwdParamsE,"",@"SHT_CUDA_INFO"
	.sectionflags	@""
	.align	4


	//----- nvinfo : EIATTR_CUDA_API_VERSION
	.align		4
        /*0000*/ 	.byte	0x04, 0x37
        /*0002*/ 	.short	(.L_1312 - .L_1311)
.L_1311:
        /*0004*/ 	.word	0x00000082


	//----- nvinfo : EIATTR_KPARAM_INFO
	.align		4
.L_1312:
        /*0008*/ 	.byte	0x04, 0x17
        /*000a*/ 	.short	(.L_1314 - .L_1313)
.L_1313:
        /*000c*/ 	.word	0x00000000
        /*0010*/ 	.short	0x0000
        /*0012*/ 	.short	0x0000
        /*0014*/ 	.byte	0x00, 0xf0, 0xa1, 0x03


	//----- nvinfo : EIATTR_SPARSE_MMA_MASK
	.align		4
.L_1314:
        /*0018*/ 	.byte	0x03, 0x50
        /*001a*/ 	.short	0x0000


	//----- nvinfo : EIATTR_MAXREG_COUNT
	.align		4
        /*001c*/ 	.byte	0x03, 0x1b
        /*001e*/ 	.short	0x00ff


	//----- nvinfo : EIATTR_MERCURY_ISA_VERSION
	.align		4
        /*0020*/ 	.byte	0x03, 0x5f
        /*0022*/ 	.short	0x0101


	//----- nvinfo : EIATTR_COOP_GROUP_MASK_REGIDS
	.align		4
        /*0024*/ 	.byte	0x04, 0x29
        /*0026*/ 	.short	(.L_1316 - .L_1315)


	//   ....[0]....
.L_1315:
        /*0028*/ 	.word	0xffffffff


	//   ....[1]....
        /*002c*/ 	.word	0xffffffff


	//   ....[2]....
        /*0030*/ 	.word	0xffffffff


	//   ....[3]....
        /*0034*/ 	.word	0xffffffff


	//   ....[4]....
        /*0038*/ 	.word	0xffffffff


	//   ....[5]....
        /*003c*/ 	.word	0xffffffff


	//   ....[6]....
        /*0040*/ 	.word	0xffffffff


	//   ....[7]....
        /*0044*/ 	.word	0xffffffff


	//   ....[8]....
        /*0048*/ 	.word	0xffffffff


	//   ....[9]....
        /*004c*/ 	.word	0xffffffff


	//   ....[10]....
        /*0050*/ 	.word	0x0500006f


	//   ....[11]....
        /*0054*/ 	.word	0x0500006f


	//   ....[12]....
        /*0058*/ 	.word	0x0500006f


	//   ....[13]....
        /*005c*/ 	.word	0x0500006f


	//   ....[14]....
        /*0060*/ 	.word	0x0500006f


	//   ....[15]....
        /*0064*/ 	.word	0x0500006f


	//   ....[16]....
        /*0068*/ 	.word	0x0500006f


	//   ....[17]....
        /*006c*/ 	.word	0x0500006f


	//   ....[18]....
        /*0070*/ 	.word	0x0500006f


	//   ....[19]....
        /*0074*/ 	.word	0x0500006f


	//----- nvinfo : EIATTR_COOP_GROUP_INSTR_OFFSETS
	.align		4
.L_1316:
        /*0078*/ 	.byte	0x04, 0x28
        /*007a*/ 	.short	(.L_1318 - .L_1317)


	//   ....[0]....
.L_1317:
        /*007c*/ 	.word	0x000022a0


	//   ....[1]....
        /*0080*/ 	.word	0x000022d0


	//   ....[2]....
        /*0084*/ 	.word	0x000022f0


	//   ....[3]....
        /*0088*/ 	.word	0x00002310


	//   ....[4]....
        /*008c*/ 	.word	0x00002330


	//   ....[5]....
        /*0090*/ 	.word	0x00002760


	//   ....[6]....
        /*0094*/ 	.word	0x00002780


	//   ....[7]....
        /*0098*/ 	.word	0x000027a0


	//   ....[8]....
        /*009c*/ 	.word	0x000027c0


	//   ....[9]....
        /*00a0*/ 	.word	0x000027e0


	//   ....[10]....
        /*00a4*/ 	.word	0x000032d0


	//   ....[11]....
        /*00a8*/ 	.word	0x00003380


	//   ....[12]....
        /*00ac*/ 	.word	0x000033f0


	//   ....[13]....
        /*00b0*/ 	.word	0x00003460


	//   ....[14]....
        /*00b4*/ 	.word	0x000034d0


	//   ....[15]....
        /*00b8*/ 	.word	0x00003950


	//   ....[16]....
        /*00bc*/ 	.word	0x000039c0


	//   ....[17]....
        /*00c0*/ 	.word	0x00003a30


	//   ....[18]....
        /*00c4*/ 	.word	0x00003aa0


	//   ....[19]....
        /*00c8*/ 	.word	0x00003b10


	//----- nvinfo : EIATTR_EXIT_INSTR_OFFSETS
	.align		4
.L_1318:
        /*00cc*/ 	.byte	0x04, 0x1c
        /*00ce*/ 	.short	(.L_1320 - .L_1319)


	//   ....[0]....
.L_1319:
        /*00d0*/ 	.word	0x00000160


	//   ....[1]....
        /*00d4*/ 	.word	0x00003260


	//----- nvinfo : EIATTR_MAX_THREADS
	.align		4
.L_1320:
        /*00d8*/ 	.byte	0x04, 0x05
        /*00da*/ 	.short	(.L_1322 - .L_1321)
.L_1321:
        /*00dc*/ 	.word	0x00000080
        /*00e0*/ 	.word	0x00000001
        /*00e4*/ 	.word	0x00000001


	//----- nvinfo : EIATTR_CRS_STACK_SIZE
	.align		4
.L_1322:
        /*00e8*/ 	.byte	0x04, 0x1e
        /*00ea*/ 	.short	(.L_1324 - .L_1323)
.L_1323:
        /*00ec*/ 	.word	0x00000000


	//----- nvinfo : EIATTR_CBANK_PARAM_SIZE
	.align		4
.L_1324:
        /*00f0*/ 	.byte	0x03, 0x19
        /*00f2*/ 	.short	0x00e8


	//----- nvinfo : EIATTR_PARAM_CBANK
	.align		4
        /*00f4*/ 	.byte	0x04, 0x0a
        /*00f6*/ 	.short	(.L_1326 - .L_1325)
	.align		4
.L_1325:
        /*00f8*/ 	.word	index@(.nv.constant0._ZN10layer_norm13ln_fwd_kernelINS_13Kernel_traitsI6__halfS2_S2_S2_fjLj1024ELj1ELj4ELj1ELj16ENS_18Kernel_traits_baseILj1024ES2_S2_S2_S2_fjLj128EEEEELb0ELb0ELb1ELb1EEEvNS_9FwdParamsE)
        /*00fc*/ 	.short	0x0210
        /*00fe*/ 	.short	0x00e8


	//----- nvinfo : EIATTR_SW_WAR
	.align		4
.L_1326:
        /*0100*/ 	.byte	0x04, 0x36
        /*0102*/ 	.short	(.L_1328 - .L_1327)
.L_1327:
        /*0104*/ 	.word	0x00000008
.L_1328:


//--------------------- .nv.info._ZN10layer_norm13ln_fwd_kernelINS_13Kernel_traitsI6__halfS2_S2_S2_fjLj1024ELj1ELj4ELj1ELj16ENS_18Kernel_traits_baseILj1024ES2_S2_S2_S2_fjLj128EEEEELb0ELb1ELb0ELb0EEEvNS_9FwdParamsE --------------------------
	.section	.nv.info._ZN10layer_norm13ln_fwd_kernelINS_13Kernel_traitsI6__halfS2_S2_S2_fjLj1024ELj1ELj4ELj1ELj16ENS_18Kernel_traits_baseILj1024ES2_S2_S2_S2_fjLj128EEEEELb0ELb1ELb0ELb0EEEvNS_9FwdParamsE,"",@"SHT_CUDA_INFO"
	.sectionflags	@""
	.align	4


	//----- nvinfo : EIATTR_CUDA_API_VERSION
	.align		4
        /*0000*/ 	.byte	0x04, 0x37
        /*0002*/ 	.short	(.L_1330 - .L_1329)
.L_1329:
        /*0004*/ 	.word	0x00000082


	//----- nvinfo : EIATTR_KPARAM_INFO
	.align		4
.L_1330:
        /*0008*/ 	.byte	0x04, 0x17
        /*000a*/ 	.short	(.L_1332 - .L_1331)
.L_1331:
        /*000c*/ 	.word	0x00000000
        /*0010*/ 	.short	0x0000
        /*0012*/ 	.short	0x0000
        /*0014*/ 	.byte	0x00, 0xf0, 0xa1, 0x03


	//----- nvinfo : EIATTR_SPARSE_MMA_MASK
	.align		4
.L_1332:
        /*0018*/ 	.byte	0x03, 0x50
        /*001a*/ 	.short	0x0000


	//----- nvinfo : EIATTR_MAXREG_COUNT
	.align		4
        /*001c*/ 	.byte	0x03, 0x1b
        /*001e*/ 	.short	0x00ff


	//----- nvinfo : EIATTR_MERCURY_ISA_VERSION
	.align		4
        /*0020*/ 	.byte	0x03, 0x5f
        /*0022*/ 	.short	0x0101


	//----- nvinfo : EIATTR_COOP_GROUP_MASK_REGIDS
	.align		4
        /*0024*/ 	.byte	0x04, 0x29
        /*0026*/ 	.short	(.L_1334 - .L_1333)


	//   ....[0]....
.L_1333:
        /*0028*/ 	.word	0xffffffff


	//   ....[1]....
        /*002c*/ 	.word	0xffffffff


	//   ....[2]....
        /*0030*/ 	.word	0xffffffff


	//   ....[3]....
        /*0034*/ 	.word	0xffffffff


	//   ....[4]....
        /*0038*/ 	.word	0xffffffff


	//   ....[5]....
        /*003c*/ 	.word	0xffffffff


	//   ....[6]....
        /*0040*/ 	.word	0xffffffff


	//   ....[7]....
        /*0044*/ 	.word	0xffffffff


	//   ....[8]....
        /*0048*/ 	.word	0xffffffff


	//   ....[9]....
        /*004c*/ 	.word	0xffffffff


	//   ....[10]....
        /*0050*/ 	.word	0x05000090


	//   ....[11]....
        /*0054*/ 	.word	0x05000090


	//   ....[12]....
        /*0058*/ 	.word	0x05000090


	//   ....[13]....
        /*005c*/ 	.word	0x05000090


	//   ....[14]....
        /*0060*/ 	.word	0x05000090


	//   ....[15]....
        /*0064*/ 	.word	0x05000090


	//   ....[16]....
        /*0068*/ 	.word	0x05000090


	//   ....[17]....
        /*006c*/ 	.word	0x05000090


	//   ....[18]....
        /*0070*/ 	.word	0x05000090


	//   ....[19]....
        /*0074*/ 	.word	0x05000090


	//----- nvinfo : EIATTR_COOP_GROUP_INSTR_OFFSETS
	.align		4
.L_1334:
        /*0078*/ 	.byte	0x04, 0x28
        /*007a*/ 	.short	(.L_1336 - .L_1335)


	//   ....[0]....
.L_1335:
        /*007c*/ 	.word	0x00001ec0


	//   ....[1]....
        /*0080*/ 	.word	0x00001ef0


	//   ....[2]....
        /*0084*/ 	.word	0x00001f10


	//   ....[3]....
        /*0088*/ 	.word	0x00001f30


	//   ....[4]....
        /*008c*/ 	.word	0x00001f50


	//   ....[5]....
        /*0090*/ 	.word	0x00002390


	//   ....[6]....
        /*0094*/ 	.word	0x000023b0


	//   ....[7]....
        /*0098*/ 	.word	0x000023d0


	//   ....[8]....
        /*009c*/ 	.word	0x000023f0


	//   ....[9]....
        /*00a0*/ 	.word	0x00002410


	//   ....[10]....
        /*00a4*/ 	.word	0x00002e90


	//   ....[11]....
        /*00a8*/ 	.word	0x00002f40


	//   ....[12]....
        /*00ac*/ 	.word	0x00002fb0


	//   ....[13]....
        /*00b0*/ 	.word	0x00003020


	//   ....[14]....
        /*00b4*/ 	.word	0x00003090


	//   ....[15]....
        /*00b8*/ 	.word	0x00003520


	//   ....[16]....
        /*00bc*/ 	.word	0x00003590


	//   ....[17]....
        /*00c0*/ 	.word	0x00003600


	//   ....[18]....
        /*00c4*/ 	.word	0x00003670


	//   ....[19]....
        /*00c8*/ 	.word	0x000036e0


	//----- nvinfo : EIATTR_EXIT_INSTR_OFFSETS
	.align		4
.L_1336:
        /*00cc*/ 	.byte	0x04, 0x1c
        /*00ce*/ 	.short	(.L_1338 - .L_1337)


	//   ....[0]....
.L_1337:
        /*00d0*/ 	.word	0x00000600


	//   ....[1]....
        /*00d4*/ 	.word	0x00002e20


	//----- nvinfo : EIATTR_MAX_THREADS
	.align		4
.L_1338:
        /*00d8*/ 	.byte	0x04, 0x05
        /*00da*/ 	.short	(.L_1340 - .L_1339)
.L_1339:
        /*00dc*/ 	.word	0x00000080
        /*00e0*/ 	.word	0x00000001
        /*00e4*/ 	.word	0x00000001


	//----- nvinfo : EIATTR_CRS_STACK_SIZE
	.align		4
.L_1340:
        /*00e8*/ 	.byte	0x04, 0x1e
        /*00ea*/ 	.short	(.L_1342 - .L_1341)
.L_1341:
        /*00ec*/ 	.word	0x00000000


	//----- nvinfo : EIATTR_CBANK_PARAM_SIZE
	.align		4
.L_1342:
        /*00f0*/ 	.byte	0x03, 0x19
        /*00f2*/ 	.short	0x00e8


	//----- nvinfo : EIATTR_PARAM_CBANK
	.align		4
        /*00f4*/ 	.byte	0x04, 0x0a
        /*00f6*/ 	.short	(.L_1344 - .L_1343)
	.align		4
.L_1343:
        /*00f8*/ 	.word	index@(.nv.constant0._ZN10layer_norm13ln_fwd_kernelINS_13Kernel_traitsI6__halfS2_S2_S2_fjLj1024ELj1ELj4ELj1ELj16ENS_18Kernel_traits_baseILj1024ES2_S2_S2_S2_fjLj128EEEEELb0ELb1ELb0ELb0EEEvNS_9FwdParamsE)
        /*00fc*/ 	.short	0x0210
        /*00fe*/ 	.short	0x00e8


	//----- nvinfo : EIATTR_SW_WAR
	.align		4
.L_1344:
        /*0100*/ 	.byte	0x04, 0x36
        /*0102*/ 	.short	(.L_1346 - .L_1345)
.L_1345:
        /*0104*/ 	.word	0x00000008
.L_1346:


//--------------------- .nv.info._ZN10layer_norm13ln_fwd_kernelINS_13Kernel_traitsI6__halfS2_S2_S2_fjLj1024ELj1ELj4ELj1ELj16ENS_18Kernel_traits_baseILj1024ES2_S2_S2_S2_fjLj128EEEEELb0ELb1ELb0ELb1EEEvNS_9FwdParamsE --------------------------
	.section	.nv.info._ZN10layer_norm13ln_fwd_kernelINS_13Kernel_traitsI6__halfS2_S2_S2_fjLj1024ELj1ELj4ELj1ELj16ENS_18Kernel_traits_baseILj1024ES2_S2_S2_S2_fjLj128EEEEELb0ELb1ELb0ELb1EEEvNS_9FwdParamsE,"",@"SHT_CUDA_INFO"
	.sectionflags	@""
	.align	4


	//----- nvinfo : EIATTR_CUDA_API_VERSION
	.align		4
        /*0000*/ 	.byte	0x04, 0x37
        /*0002*/ 	.short	(.L_1348 - .L_1347)
.L_1347:
        /*0004*/ 	.word	0x00000082


	//----- nvinfo : EIATTR_KPARAM_INFO
	.align		4
.L_1348:
        /*0008*/ 	.byte	0x04, 0x17
        /*000a*/ 	.short	(.L_1350 - .L_1349)
.L_1349:
        /*000c*/ 	.word	0x00000000
        /*0010*/ 	.short	0x0000
        /*0012*/ 	.short	0x0000
        /*0014*/ 	.byte	0x00, 0xf0, 0xa1, 0x03


	//----- nvinfo : EIATTR_SPARSE_MMA_MASK
	.align		4
.L_1350:
        /*0018*/ 	.byte	0x03, 0x50
        /*001a*/ 	.short	0x0000


	//----- nvinfo : EIATTR_MAXREG_COUNT
	.align		4
        /*001c*/ 	.byte	0x03, 0x1b
        /*001e*/ 	.short	0x00ff


	//----- nvinfo : EIATTR_MERCURY_ISA_VERSION
	.align		4
        /*0020*/ 	.byte	0x03, 0x5f
        /*0022*/ 	.short	0x0101


	//----- nvinfo : EIATTR_COOP_GROUP_MASK_REGIDS
	.align		4
        /*0024*/ 	.byte	0x04, 0x29
        /*0026*/ 	.short	(.L_1352 - .L_1351)


	//   ....[0]....
.L_1351:
        /*0028*/ 	.word	0xffffffff


	//   ....[1]....
        /*002c*/ 	.word	0xffffffff


	//   ....[2]....
        /*0030*/ 	.word	0xffffffff


	//   ....[3]....
        /*0034*/ 	.word	0xffffffff


	//   ....[4]....
        /*0038*/ 	.word	0xffffffff


	//   ....[5]....
        /*003c*/ 	.word	0xffffffff


	//   ....[6]....
        /*0040*/ 	.word	0xffffffff


	//   ....[7]....
        /*0044*/ 	.word	0xffffffff


	//   ....[8]....
        /*0048*/ 	.word	0xffffffff


	//   ....[9]....
        /*004c*/ 	.word	0xffffffff


	//   ....[10]....
        /*0050*/ 	.word	0x05000098


	//   ....[11]....
        /*0054*/ 	.word	0x05000098


	//   ....[12]....
        /*0058*/ 	.word	0x05000098


	//   ....[13]....
        /*005c*/ 	.word	0x05000098


	//   ....[14]....
        /*0060*/ 	.word	0x05000098


	//   ....[15]....
        /*0064*/ 	.word	0x05000098


	//   ....[16]....
        /*0068*/ 	.word	0x05000098


	//   ....[17]....
        /*006c*/ 	.word	0x05000098


	//   ....[18]....
        /*0070*/ 	.word	0x05000098


	//   ....[19]....
        /*0074*/ 	.word	0x05000098


	//----- nvinfo : EIATTR_COOP_GROUP_INSTR_OFFSETS
	.align		4
.L_1352:
        /*0078*/ 	.byte	0x04, 0x28
        /*007a*/ 	.short	(.L_1354 - .L_1353)


	//   ....[0]....
.L_1353:
        /*007c*/ 	.word	0x00001a00


	//   ....[1]....
        /*0080*/ 	.word	0x00001a20


	//   ....[2]....
        /*0084*/ 	.word	0x00001a40


	//   ....[3]....
        /*0088*/ 	.word	0x00001a70


	//   ....[4]....
        /*008c*/ 	.word	0x00001a90


	//   ....[5]....
        /*0090*/ 	.word	0x00001ec0


	//   ....[6]....
        /*0094*/ 	.word	0x00001ee0


	//   ....[7]....
        /*0098*/ 	.word	0x00001f00


	//   ....[8]....
        /*009c*/ 	.word	0x00001f20


	//   ....[9]....
        /*00a0*/ 	.word	0x00001f40


	//   ....[10]....
        /*00a4*/ 	.word	0x00002890


	//   ....[11]....
        /*00a8*/ 	.word	0x00002930


	//   ....[12]....
        /*00ac*/ 	.word	0x000029a0


	//   ....[13]....
        /*00b0*/ 	.word	0x00002a20


	//   ....[14]....
        /*00b4*/ 	.word	0x00002a90


	//   ....[15]....
        /*00b8*/ 	.word	0x00002f10


	//   ....[16]....
        /*00bc*/ 	.word	0x00002f80


	//   ....[17]....
        /*00c0*/ 	.word	0x00002ff0


	//   ....[18]....
        /*00c4*/ 	.word	0x00003060


	//   ....[19]....
        /*00c8*/ 	.word	0x000030d0


	//----- nvinfo : EIATTR_EXIT_INSTR_OFFSETS
	.align		4
.L_1354:
        /*00cc*/ 	.byte	0x04, 0x1c
        /*00ce*/ 	.short	(.L_1356 - .L_1355)


	//   ....[0]....
.L_1355:
        /*00d0*/ 	.word	0x000001a0


	//   ....[1]....
        /*00d4*/ 	.word	0x00002820


	//----- nvinfo : EIATTR_MAX_THREADS
	.align		4
.L_1356:
        /*00d8*/ 	.byte	0x04, 0x05
        /*00da*/ 	.short	(.L_1358 - .L_1357)
.L_1357:
        /*00dc*/ 	.word	0x00000080
        /*00e0*/ 	.word	0x00000001
        /*00e4*/ 	.word	0x00000001


	//----- nvinfo : EIATTR_CRS_STACK_SIZE
	.align		4
.L_1358:
        /*00e8*/ 	.byte	0x04, 0x1e
        /*00ea*/ 	.short	(.L_1360 - .L_1359)
.L_1359:
        /*00ec*/ 	.word	0x00000000


	//----- nvinfo : EIATTR_CBANK_PARAM_SIZE
	.align		4
.L_1360:
        /*00f0*/ 	.byte	0x03, 0x19
        /*00f2*/ 	.short	0x00e8


	//----- nvinfo : EIATTR_PARAM_CBANK
	.align		4
        /*00f4*/ 	.byte	0x04, 0x0a
        /*00f6*/ 	.short	(.L_1362 - .L_1361)
	.align		4
.L_1361:
        /*00f8*/ 	.word	index@(.nv.constant0._ZN10layer_norm13ln_fwd_kernelINS_13Kernel_traitsI6__halfS2_S2_S2_fjLj1024ELj1ELj4ELj1ELj16ENS_18Kernel_traits_baseILj1024ES2_S2_S2_S2_fjLj128EEEEELb0ELb1ELb0ELb1EEEvNS_9FwdParamsE)
        /*00fc*/ 	.short	0x0210
        /*00fe*/ 	.short	0x00e8


	//----- nvinfo : EIATTR_SW_WAR
	.align		4
.L_1362:
        /*0100*/ 	.byte	0x04, 0x36
        /*0102*/ 	.short	(.L_1364 - .L_1363)
.L_1363:
        /*0104*/ 	.word	0x00000008
.L_1364:


//--------------------- .nv.info._ZN10layer_norm13ln_fwd_kernelINS_13Kernel_traitsI6__halfS2_S2_S2_fjLj1024ELj1ELj4ELj1ELj16ENS_18Kernel_traits_baseILj1024ES2_S2_S2_S2_fjLj128EEEEELb0ELb1ELb1ELb0EEEvNS_9FwdParamsE --------------------------
	.section	.nv.info._ZN10layer_norm13ln_fwd_kernelINS_13Kernel_traitsI6__halfS2_S2_S2_fjLj1024ELj1ELj4ELj1ELj16ENS_18Kernel_traits_baseILj1024ES2_S2_S2_S2_fjLj128EEEEELb0ELb1ELb1ELb0EEEvNS_9FwdParamsE,"",@"SHT_CUDA_INFO"
	.sectionflags	@""
	.align	4


	//----- nvinfo : EIATTR_CUDA_API_VERSION
	.align		4
        /*0000*/ 	.byte	0x04, 0x37
        /*0002*/ 	.short	(.L_1366 - .L_1365)
.L_1365:
        /*0004*/ 	.word	0x00000082


	//----- nvinfo : EIATTR_KPARAM_INFO
	.align		4
.L_1366:
        /*0008*/ 	.byte	0x04, 0x17
        /*000a*/ 	.short	(.L_1368 - .L_1367)
.L_1367:
        /*000c*/ 	.word	0x00000000
        /*0010*/ 	.short	0x0000
        /*0012*/ 	.short	0x0000
        /*0014*/ 	.byte	0x00, 0xf0, 0xa1, 0x03


	//----- nvinfo : EIATTR_SPARSE_MMA_MASK
	.align		4
.L_1368:
        /*0018*/ 	.byte	0x03, 0x50
        /*001a*/ 	.short	0x0000


	//----- nvinfo : EIATTR_MAXREG_COUNT
	.align		4
        /*001c*/ 	.byte	0x03, 0x1b
        /*001e*/ 	.short	0x00ff


	//----- nvinfo : EIATTR_MERCURY_ISA_VERSION
	.align		4
        /*0020*/ 	.byte	0x03, 0x5f
        /*0022*/ 	.short	0x0101


	//----- nvinfo : EIATTR_COOP_GROUP_MASK_REGIDS
	.align		4
        /*0024*/ 	.byte	0x04, 0x29
        /*0026*/ 	.short	(.L_1370 - .L_1369)


	//   ....[0]....
.L_1369:
        /*0028*/ 	.word	0xffffffff


	//   ....[1]....
        /*002c*/ 	.word	0xffffffff


	//   ....[2]....
        /*0030*/ 	.word	0xffffffff


	//   ....[3]....
        /*0034*/ 	.word	0xffffffff


	//   ....[4]....
        /*0038*/ 	.word	0xffffffff


	//   ....[5]....
        /*003c*/ 	.word	0xffffffff


	//   ....[6]....
        /*0040*/ 	.word	0xffffffff


	//   ....[7]....
        /*0044*/ 	.word	0xffffffff


	//   ....[8]....
        /*0048*/ 	.word	0xffffffff


	//   ....[9]....
        /*004c*/ 	.word	0xffffffff


	//   ....[10]....
        /*0050*/ 	.word	0x0500009a


	//   ....[11]....
        /*0054*/ 	.word	0x0500009a


	//   ....[12]....
        /*0058*/ 	.word	0x0500009a


	//   ....[13]....
        /*005c*/ 	.word	0x0500009a


	//   ....[14]....
        /*0060*/ 	.word	0x0500009a


	//   ....[15]....
        /*0064*/ 	.word	0x0500009a


	//   ....[16]....
        /*0068*/ 	.word	0x0500009a


	//   ....[17]....
        /*006c*/ 	.word	0x0500009a


	//   ....[18]....
        /*0070*/ 	.word	0x0500009a


	//   ....[19]....
        /*0074*/ 	.word	0x0500009a


	//----- nvinfo : EIATTR_COOP_GROUP_INSTR_OFFSETS
	.align		4
.L_1370:
        /*0078*/ 	.byte	0x04, 0x28
        /*007a*/ 	.short	(.L_1372 - .L_1371)


	//   ....[0]....
.L_1371:
        /*007c*/ 	.word	0x00002d50


	//   ....[1]....
        /*0080*/ 	.word	0x00002d70


	//   ....[2]....
        /*0084*/ 	.word	0x00002d90


	//   ....[3]....
        /*0088*/ 	.word	0x00002db0


	//   ....[4]....
        /*008c*/ 	.word	0x00002de0


	//   ....[5]....
        /*0090*/ 	.word	0x00003220


	//   ....[6]....
        /*0094*/ 	.word	0x00003240


	//   ....[7]....
        /*0098*/ 	.word	0x00003260


	//   ....[8]....
        /*009c*/ 	.word	0x00003280


	//   ....[9]....
        /*00a0*/ 	.word	0x000032a0


	//   ....[10]....
        /*00a4*/ 	.word	0x00003dc0


	//   ....[11]....
        /*00a8*/ 	.word	0x00003e60


	//   ....[12]....
        /*00ac*/ 	.word	0x00003ed0


	//   ....[13]....
        /*00b0*/ 	.word	0x00003f40


	//   ....[14]....
        /*00b4*/ 	.word	0x00003fc0


	//   ....[15]....
        /*00b8*/ 	.word	0x00004450


	//   ....[16]....
        /*00bc*/ 	.word	0x000044c0


	//   ....[17]....
        /*00c0*/ 	.word	0x00004530


	//   ....[18]....
        /*00c4*/ 	.word	0x000045a0


	//   ....[19]....
        /*00c8*/ 	.word	0x00004610


	//----- nvinfo : EIATTR_EXIT_INSTR_OFFSETS
	.align		4
.L_1372:
        /*00cc*/ 	.byte	0x04, 0x1c
        /*00ce*/ 	.short	(.L_1374 - .L_1373)


	//   ....[0]....
.L_1373:
        /*00d0*/ 	.word	0x00000600


	//   ....[1]....
        /*00d4*/ 	.word	0x00003d50


	//----- nvinfo : EIATTR_MAX_THREADS
	.align		4
.L_1374:
        /*00d8*/ 	.byte	0x04, 0x05
        /*00da*/ 	.short	(.L_1376 - .L_1375)
.L_1375:
        /*00dc*/ 	.word	0x00000080
        /*00e0*/ 	.word	0x00000001
        /*00e4*/ 	.word	0x00000001


	//----- nvinfo : EIATTR_CRS_STACK_SIZE
	.align		4
.L_1376:
        /*00e8*/ 	.byte	0x04, 0x1e
        /*00ea*/ 	.short	(.L_1378 - .L_1377)
.L_1377:
        /*00ec*/ 	.word	0x00000000


	//----- nvinfo : EIATTR_CBANK_PARAM_SIZE
	.align		4
.L_1378:
        /*00f0*/ 	.byte	0x03, 0x19
        /*00f2*/ 	.short	0x00e8


	//----- nvinfo : EIATTR_PARAM_CBANK
	.align		4
        /*00f4*/ 	.byte	0x04, 0x0a
        /*00f6*/ 	.short	(.L_1380 - .L_1379)
	.align		4
.L_1379:
        /*00f8*/ 	.word	index@(.nv.constant0._ZN10layer_norm13ln_fwd_kernelINS_13Kernel_traitsI6__halfS2_S2_S2_fjLj1024ELj1ELj4ELj1ELj16ENS_18Kernel_traits_baseILj1024ES2_S2_S2_S2_fjLj128EEEEELb0ELb1ELb1ELb0EEEvNS_9FwdParamsE)
        /*00fc*/ 	.short	0x0210
        /*00fe*/ 	.short	0x00e8


	//----- nvinfo : EIATTR_SW_WAR
	.align		4
.L_1380:
        /*0100*/ 	.byte	0x04, 0x36
        /*0102*/ 	.short	(.L_1382 - .L_1381)
.L_1381:
        /*0104*/ 	.word	0x00000008
.L_1382:


//--------------------- .nv.info._ZN10layer_norm13ln_fwd_kernelINS_13Kernel_traitsI6__halfS2_S2_S2_fjLj1024ELj1ELj4ELj1ELj16ENS_18Kernel_traits_baseILj1024ES2_S2_S2_S2_fjLj128EEEEELb0ELb1ELb1ELb1EEEvNS_9FwdParamsE --------------------------
	.section	.nv.info._ZN10layer_norm13ln_fwd_kernelINS_13Kernel_traitsI6__halfS2_S2_S2_fjLj1024ELj1ELj4ELj1ELj16ENS_18Kernel_traits_baseILj1024ES2_S2_S2_S2_fjLj128EEEEELb0ELb1ELb1ELb1EEEvNS_9FwdParamsE,"",@"SHT_CUDA_INFO"
	.sectionflags	@""
	.align	4


	//----- nvinfo : EIATTR_CUDA_API_VERSION
	.align		4
        /*0000*/ 	.byte	0x04, 0x37
        /*0002*/ 	.short	(.L_1384 - .L_1383)
.L_1383:
        /*0004*/ 	.word	0x00000082


	//----- nvinfo : EIATTR_KPARAM_INFO
	.align		4
.L_1384:
        /*0008*/ 	.byte	0x04, 0x17
        /*000a*/ 	.short	(.L_1386 - .L_1385)
.L_1385:
        /*000c*/ 	.word	0x00000000
        /*0010*/ 	.short	0x0000
        /*0012*/ 	.short	0x0000
        /*0014*/ 	.byte	0x00, 0xf0, 0xa1, 0x03


	//----- nvinfo : EIATTR_SPARSE_MMA_MASK
	.align		4
.L_1386:
        /*0018*/ 	.byte	0x03, 0x50
        /*001a*/ 	.short	0x0000


	//----- nvinfo : EIATTR_MAXREG_COUNT
	.align		4
        /*001c*/ 	.byte	0x03, 0x1b
        /*001e*/ 	.short	0x00ff


	//----- nvinfo : EIATTR_MERCURY_ISA_VERSION
	.align		4
        /*0020*/ 	.byte	0x03, 0x5f
        /*0022*/ 	.short	0x0101


	//----- nvinfo : EIATTR_COOP_GROUP_MASK_REGIDS
	.align		4
        /*0024*/ 	.byte	0x04, 0x29
        /*0026*/ 	.short	(.L_1388 - .L_1387)


	//   ....[0]....
.L_1387:
        /*0028*/ 	.word	0xffffffff


	//   ....[1]....
        /*002c*/ 	.word	0xffffffff


	//   ....[2]....
        /*0030*/ 	.word	0xffffffff


	//   ....[3]....
        /*0034*/ 	.word	0xffffffff


	//   ....[4]....
        /*0038*/ 	.word	0xffffffff


	//   ....[5]....
        /*003c*/ 	.word	0xffffffff


	//   ....[6]....
        /*0040*/ 	.word	0xffffffff


	//   ....[7]....
        /*0044*/ 	.word	0xffffffff


	//   ....[8]....
        /*0048*/ 	.word	0xffffffff


	//   ....[9]....
        /*004c*/ 	.word	0xffffffff


	//   ....[10]....
        /*0050*/ 	.word	0x05000095


	//   ....[11]....
        /*0054*/ 	.word	0x05000095


	//   ....[12]....
        /*0058*/ 	.word	0x05000095


	//   ....[13]....
        /*005c*/ 	.word	0x05000095


	//   ....[14]....
        /*0060*/ 	.word	0x05000095


	//   ....[15]....
        /*0064*/ 	.word	0x05000095


	//   ....[16]....
        /*0068*/ 	.word	0x05000095


	//   ....[17]....
        /*006c*/ 	.word	0x05000095


	//   ....[18]....
        /*0070*/ 	.word	0x05000095


	//   ....[19]....
        /*0074*/ 	.word	0x05000095


	//----- nvinfo : EIATTR_COOP_GROUP_INSTR_OFFSETS
	.align		4
.L_1388:
        /*0078*/ 	.byte	0x04, 0x28
        /*007a*/ 	.short	(.L_1390 - .L_1389)


	//   ....[0]....
.L_1389:
        /*007c*/ 	.word	0x00002810


	//   ....[1]....
        /*0080*/ 	.word	0x00002840


	//   ....[2]....
        /*0084*/ 	.word	0x00002860


	//   ....[3]....
        /*0088*/ 	.word	0x00002880


	//   ....[4]....
        /*008c*/ 	.word	0x000028a0


	//   ....[5]....
        /*0090*/ 	.word	0x00002cd0


	//   ....[6]....
        /*0094*/ 	.word	0x00002cf0


	//   ....[7]....
        /*0098*/ 	.word	0x00002d10


	//   ....[8]....
        /*009c*/ 	.word	0x00002d30


	//   ....[9]....
        /*00a0*/ 	.word	0x00002d50


	//   ....[10]....
        /*00a4*/ 	.word	0x00003750


	//   ....[11]....
        /*00a8*/ 	.word	0x00003800


	//   ....[12]....
        /*00ac*/ 	.word	0x00003870


	//   ....[13]....
        /*00b0*/ 	.word	0x000038e0


	//   ....[14]....
        /*00b4*/ 	.word	0x00003950


	//   ....[15]....
        /*00b8*/ 	.word	0x00003dd0


	//   ....[16]....
        /*00bc*/ 	.word	0x00003e40


	//   ....[17]....
        /*00c0*/ 	.word	0x00003eb0


	//   ....[18]....
        /*00c4*/ 	.word	0x00003f20


	//   ....[19]....
        /*00c8*/ 	.word	0x00003f90


	//----- nvinfo : EIATTR_EXIT_INSTR_OFFSETS
	.align		4
.L_1390:
        /*00cc*/ 	.byte	0x04, 0x1c
        /*00ce*/ 	.short	(.L_1392 - .L_1391)


	//   ....[0]....
.L_1391:
        /*00d0*/ 	.word	0x000001a0


	//   ....[1]....
        /*00d4*/ 	.word	0x000036e0


	//----- nvinfo : EIATTR_MAX_THREADS
	.align		4
.L_1392:
        /*00d8*/ 	.byte	0x04, 0x05
        /*00da*/ 	.short	(.L_1394 - .L_1393)
.L_1393:
        /*00dc*/ 	.word	0x00000080
        /*00e0*/ 	.word	0x00000001
        /*00e4*/ 	.word	0x00000001


	//----- nvinfo : EIATTR_CRS_STACK_SIZE
	.align		4
.L_1394:
        /*00e8*/ 	.byte	0x04, 0x1e
        /*00ea*/ 	.short	(.L_1396 - .L_1395)
.L_1395:
        /*00ec*/ 	.word	0x00000000


	//----- nvinfo : EIATTR_CBANK_PARAM_SIZE
	.align		4
.L_1396:
        /*00f0*/ 	.byte	0x03, 0x19
        /*00f2*/ 	.short	0x00e8


	//----- nvinfo : EIATTR_PARAM_CBANK
	.align		4
        /*00f4*/ 	.byte	0x04, 0x0a
        /*00f6*/ 	.short	(.L_1398 - .L_1397)
	.align		4
.L_1397:
        /*00f8*/ 	.word	index@(.nv.constant0._ZN10layer_norm13ln_fwd_kernelINS_13Kernel_traitsI6__halfS2_S2_S2_fjLj1024ELj1ELj4ELj1ELj16ENS_18Kernel_traits_baseILj1024ES2_S2_S2_S2_fjLj128EEEEELb0ELb1ELb1ELb1EEEvNS_9FwdParamsE)
        /*00fc*/ 	.short	0x0210
        /*00fe*/ 	.short	0x00e8


	//----- nvinfo : EIATTR_SW_WAR
	.align		4
.L_1398:
        /*0100*/ 	.byte	0x04, 0x36
        /*0102*/ 	.short	(.L_1400 - .L_1399)
.L_1399:
        /*0104*/ 	.word	0x00000008
.L_1400:


//--------------------- .nv.info._ZN10layer_norm13ln_fwd_kernelINS_13Kernel_traitsI6__halfS2_S2_S2_fjLj1024ELj1ELj4ELj1ELj16ENS_18Kernel_traits_baseILj1024ES2_S2_S2_S2_fjLj128EEEEELb1ELb0ELb0ELb0EEEvNS_9FwdParamsE --------------------------
	.section	.nv.info._ZN10layer_norm13ln_fwd_kernelINS_13Kernel_traitsI6__halfS2_S2_S2_fjLj1024ELj1ELj4ELj1ELj16ENS_18Kernel_traits_baseILj1024ES2_S2_S2_S2_fjLj128EEEEELb1ELb0ELb0ELb0EEEvNS_9FwdParamsE,"",@"SHT_CUDA_INFO"
	.sectionflags	@""
	.align	4


	//----- nvinfo : EIATTR_CUDA_API_VERSION
	.align		4
        /*0000*/ 	.byte	0x04, 0x37
        /*0002*/ 	.short	(.L_1402 - .L_1401)
.L_1401:
        /*0004*/ 	.word	0x00000082


	//----- nvinfo : EIATTR_KPARAM_INFO
	.align		4
.L_1402:
        /*0008*/ 	.byte	0x04, 0x17
        /*000a*/ 	.short	(.L_1404 - .L_1403)
.L_1403:
        /*000c*/ 	.word	0x00000000
        /*0010*/ 	.short	0x0000
        /*0012*/ 	.short	0x0000
        /*0014*/ 	.byte	0x00, 0xf0, 0xa1, 0x03


	//----- nvinfo : EIATTR_SPARSE_MMA_MASK
	.align		4
.L_1404:
        /*0018*/ 	.byte	0x03, 0x50
        /*001a*/ 	.short	0x0000


	//----- nvinfo : EIATTR_MAXREG_COUNT
	.align		4
        /*001c*/ 	.byte	0x03, 0x1b
        /*001e*/ 	.short	0x00ff


	//----- nvinfo : EIATTR_MERCURY_ISA_VERSION
	.align		4
        /*0020*/ 	.byte	0x03, 0x5f
        /*0022*/ 	.short	0x0101


	//----- nvinfo : EIATTR_COOP_GROUP_MASK_REGIDS
	.align		4
        /*0024*/ 	.byte	0x04, 0x29
        /*0026*/ 	.short	(.L_1406 - .L_1405)


	//   ....[0]....
.L_1405:
        /*0028*/ 	.word	0xffffffff


	//   ....[1]....
        /*002c*/ 	.word	0xffffffff


	//   ....[2]....
        /*0030*/ 	.word	0xffffffff


	//   ....[3]....
        /*0034*/ 	.word	0xffffffff


	//   ....[4]....
        /*0038*/ 	.word	0xffffffff


	//   ....[5]....
        /*003c*/ 	.word	0xffffffff


	//   ....[6]....
        /*0040*/ 	.word	0xffffffff


	//   ....[7]....
        /*0044*/ 	.word	0xffffffff


	//   ....[8]....
        /*0048*/ 	.word	0xffffffff


	//   ....[9]....
        /*004c*/ 	.word	0xffffffff


	//   ....[10]....
        /*0050*/ 	.word	0x0500007a


	//   ....[11]....
        /*0054*/ 	.word	0x0500007a


	//   ....[12]....
        /*0058*/ 	.word	0x0500007a


	//   ....[13]....
        /*005c*/ 	.word	0x0500007a


	//   ....[14]....
        /*0060*/ 	.word	0x0500007a


	//   ....[15]....
        /*0064*/ 	.word	0x0500007a


	//   ....[16]....
        /*0068*/ 	.word	0x0500007a


	//   ....[17]....
        /*006c*/ 	.word	0x0500007a


	//   ....[18]....
        /*0070*/ 	.word	0x0500007a


	//   ....[19]....
        /*0074*/ 	.word	0x0500007a


	//----- nvinfo : EIATTR_COOP_GROUP_INSTR_OFFSETS
	.align		4
.L_1406:
        /*0078*/ 	.byte	0x04, 0x28
        /*007a*/ 	.short	(.L_1408 - .L_1407)


	//   ....[0]....
.L_1407:
        /*007c*/ 	.word	0x0000c650


	//   ....[1]....
        /*0080*/ 	.word	0x0000c670


	//   ....[2]....
        /*0084*/ 	.word	0x0000c690


	//   ....[3]....
        /*0088*/ 	.word	0x0000c6b0


	//   ....[4]....
        /*008c*/ 	.word	0x0000c6e0


	//   ....[5]....
        /*0090*/ 	.word	0x0000cb20


	//   ....[6]....
        /*0094*/ 	.word	0x0000cb40


	//   ....[7]....
        /*0098*/ 	.word	0x0000cb60


	//   ....[8]....
        /*009c*/ 	.word	0x0000cb80


	//   ....[9]....
        /*00a0*/ 	.word	0x0000cba0


	//   ....[10]....
        /*00a4*/ 	.word	0x0000d640


	//   ....[11]....
        /*00a8*/ 	.word	0x0000d6e0


	//   ....[12]....
        /*00ac*/ 	.word	0x0000d750


	//   ....[13]....
        /*00b0*/ 	.word	0x0000d7c0


	//   ....[14]....
        /*00b4*/ 	.word	0x0000d840


	//   ....[15]....
        /*00b8*/ 	.word	0x0000dcd0


	//   ....[16]....
        /*00bc*/ 	.word	0x0000dd40


	//   ....[17]....
        /*00c0*/ 	.word	0x0000ddb0


	//   ....[18]....
        /*00c4*/ 	.word	0x0000de20


	//   ....[19]....
        /*00c8*/ 	.word	0x0000de90


	//----- nvinfo : EIATTR_EXIT_INSTR_OFFSETS
	.align		4
.L_1408:
        /*00cc*/ 	.byte	0x04, 0x1c
        /*00ce*/ 	.short	(.L_1410 - .L_1409)


	//   ....[0]....
.L_1409:
        /*00d0*/ 	.word	0x000009b0


	//   ....[1]....
        /*00d4*/ 	.word	0x0000d5d0


	//----- nvinfo : EIATTR_MAX_THREADS
	.align		4
.L_1410:
        /*00d8*/ 	.byte	0x04, 0x05
        /*00da*/ 	.short	(.L_1412 - .L_1411)
.L_1411:
        /*00dc*/ 	.word	0x00000080
        /*00e0*/ 	.word	0x00000001
        /*00e4*/ 	.word	0x00000001


	//----- nvinfo : EIATTR_CRS_STACK_SIZE
	.align		4
.L_1412:
        /*00e8*/ 	.byte	0x04, 0x1e
        /*00ea*/ 	.short	(.L_1414 - .L_1413)
.L_1413:
        /*00ec*/ 	.word	0x00000000


	//----- nvinfo : EIATTR_CBANK_PARAM_SIZE
	.align		4
.L_1414:
        /*00f0*/ 	.byte	0x03, 0x19
        /*00f2*/ 	.short	0x00e8


	//----- nvinfo : EIATTR_PARAM_CBANK
	.align		4
        /*00f4*/ 	.byte	0x04, 0x0a
        /*00f6*/ 	.short	(.L_1416 - .L_1415)
	.align		4
.L_1415:
        /*00f8*/ 	.word	index@(.nv.constant0._ZN10layer_norm13ln_fwd_kernelINS_13Kernel_traitsI6__halfS2_S2_S2_fjLj1024ELj1ELj4ELj1ELj16ENS_18Kernel_traits_baseILj1024ES2_S2_S2_S2_fjLj128EEEEELb1ELb0ELb0ELb0EEEvNS_9FwdParamsE)
        /*00fc*/ 	.short	0x0210
        /*00fe*/ 	.short	0x00e8


	//----- nvinfo : EIATTR_SW_WAR
	.align		4
.L_1416:
        /*0100*/ 	.byte	0x04, 0x36
        /*0102*/ 	.short	(.L_1418 - .L_1417)
.L_1417:
        /*0104*/ 	.word	0x00000008
.L_1418:


//--------------------- .nv.info._ZN10layer_norm13ln_fwd_kernelINS_13Kernel_traitsI6__halfS2_S2_S2_fjLj1024ELj1ELj4ELj1ELj16ENS_18Kernel_traits_baseILj1024ES2_S2_S2_S2_fjLj128EEEEELb1ELb0ELb0ELb1EEEvNS_9FwdParamsE --------------------------
	.section	.nv.info._ZN10layer_norm13ln_fwd_kernelINS_13Kernel_traitsI6__halfS2_S2_S2_fjLj1024ELj1ELj4ELj1ELj16ENS_18Kernel_traits_baseILj1024ES2_S2_S2_S2_fjLj128EEEEELb1ELb0ELb0ELb1EEEvNS_9FwdParamsE,"",@"SHT_CUDA_INFO"
	.sectionflags	@""
	.align	4


	//----- nvinfo : EIATTR_CUDA_API_VERSION
	.align		4
        /*0000*/ 	.byte	0x04, 0x37
        /*0002*/ 	.short	(.L_1420 - .L_1419)
.L_1419:
        /*0004*/ 	.word	0x00000082


	//----- nvinfo : EIATTR_KPARAM_INFO
	.align		4
.L_1420:
        /*0008*/ 	.byte	0x04, 0x17
        /*000a*/ 	.short	(.L_1422 - .L_1421)
.L_1421:
        /*000c*/ 	.word	0x00000000
        /*0010*/ 	.short	0x0000
        /*0012*/ 	.short	0x0000
        /*0014*/ 	.byte	0x00, 0xf0, 0xa1, 0x03


	//----- nvinfo : EIATTR_SPARSE_MMA_MASK
	.align		4
.L_1422:
        /*0018*/ 	.byte	0x03, 0x50
        /*001a*/ 	.short	0x0000


	//----- nvinfo : EIATTR_MAXREG_COUNT
	.align		4
        /*001c*/ 	.byte	0x03, 0x1b
        /*001e*/ 	.short	0x00ff


	//----- nvinfo : EIATTR_MERCURY_ISA_VERSION
	.align		4
        /*0020*/ 	.byte	0x03, 0x5f
        /*0022*/ 	.short	0x0101


	//----- nvinfo : EIATTR_COOP_GROUP_MASK_REGIDS
	.align		4
        /*0024*/ 	.byte	0x04, 0x29
        /*0026*/ 	.short	(.L_1424 - .L_1423)


	//   ....[0]....
.L_1423:
        /*0028*/ 	.word	0xffffffff


	//   ....[1]....
        /*002c*/ 	.word	0xffffffff


	//   ....[2]....
        /*0030*/ 	.word	0xffffffff


	//   ....[3]....
        /*0034*/ 	.word	0xffffffff


	//   ....[4]....
        /*0038*/ 	.word	0xffffffff


	//   ....[5]....
        /*003c*/ 	.word	0xffffffff


	//   ....[6]....
        /*0040*/ 	.word	0xffffffff


	//   ....[7]....
        /*0044*/ 	.word	0xffffffff


	//   ....[8]....
        /*0048*/ 	.word	0xffffffff


	//   ....[9]....
        /*004c*/ 	.word	0xffffffff


	//   ....[10]....
        /*0050*/ 	.word	0x05000030


	//   ....[11]....
        /*0054*/ 	.word	0x05000030


	//   ....[12]....
        /*0058*/ 	.word	0x05000030


	//   ....[13]....
        /*005c*/ 	.word	0x05000030


	//   ....[14]....
        /*0060*/ 	.word	0x05000030


	//   ....[15]....
        /*0064*/ 	.word	0x05000030


	//   ....[16]....
        /*0068*/ 	.word	0x05000030


	//   ....[17]....
        /*006c*/ 	.word	0x05000030


	//   ....[18]....
        /*0070*/ 	.word	0x05000030


	//   ....[19]....
        /*0074*/ 	.word	0x05000030


	//----- nvinfo : EIATTR_COOP_GROUP_INSTR_OFFSETS
	.align		4
.L_1424:
        /*0078*/ 	.byte	0x04, 0x28
        /*007a*/ 	.short	(.L_1426 - .L_1425)


	//   ....[0]....
.L_1425:
        /*007c*/ 	.word	0x0000c040


	//   ....[1]....
        /*0080*/ 	.word	0x0000c060


	//   ....[2]....
        /*0084*/ 	.word	0x0000c080


	//   ....[3]....
        /*0088*/ 	.word	0x0000c0a0


	//   ....[4]....
        /*008c*/ 	.word	0x0000c0d0


	//   ....[5]....
        /*0090*/ 	.word	0x0000c500


	//   ....[6]....
        /*0094*/ 	.word	0x0000c520


	//   ....[7]....
        /*0098*/ 	.word	0x0000c540


	//   ....[8]....
        /*009c*/ 	.word	0x0000c560


	//   ....[9]....
        /*00a0*/ 	.word	0x0000c580


	//   ....[10]....
        /*00a4*/ 	.word	0x0000cef0


	//   ....[11]....
        /*00a8*/ 	.word	0x0000cf90


	//   ....[12]....
        /*00ac*/ 	.word	0x0000d000


	//   ....[13]....
        /*00b0*/ 	.word	0x0000d070


	//   ....[14]....
        /*00b4*/ 	.word	0x0000d0f0


	//   ....[15]....
        /*00b8*/ 	.word	0x0000d570


	//   ....[16]....
        /*00bc*/ 	.word	0x0000d5e0


	//   ....[17]....
        /*00c0*/ 	.word	0x0000d650


	//   ....[18]....
        /*00c4*/ 	.word	0x0000d6c0


	//   ....[19]....
        /*00c8*/ 	.word	0x0000d730


	//----- nvinfo : EIATTR_EXIT_INSTR_OFFSETS
	.align		4
.L_1426:
        /*00cc*/ 	.byte	0x04, 0x1c
        /*00ce*/ 	.short	(.L_1428 - .L_1427)


	//   ....[0]....
.L_1427:
        /*00d0*/ 	.word	0x000005e0


	//   ....[1]....
        /*00d4*/ 	.word	0x0000ce80


	//----- nvinfo : EIATTR_MAX_THREADS
	.align		4
.L_1428:
        /*00d8*/ 	.byte	0x04, 0x05
        /*00da*/ 	.short	(.L_1430 - .L_1429)
.L_1429:
        /*00dc*/ 	.word	0x00000080
        /*00e0*/ 	.word	0x00000001
        /*00e4*/ 	.word	0x00000001


	//----- nvinfo : EIATTR_CRS_STACK_SIZE
	.align		4
.L_1430:
        /*00e8*/ 	.byte	0x04, 0x1e
        /*00ea*/ 	.short	(.L_1432 - .L_1431)
.L_1431:
        /*00ec*/ 	.word	0x00000000


	//----- nvinfo : EIATTR_CBANK_PARAM_SIZE
	.align		4
.L_1432:
        /*00f0*/ 	.byte	0x03, 0x19
        /*00f2*/ 	.short	0x00e8


	//----- nvinfo : EIATTR_PARAM_CBANK
	.align		4
        /*00f4*/ 	.byte	0x04, 0x0a
        /*00f6*/ 	.short	(.L_1434 - .L_1433)
	.align		4
.L_1433:
        /*00f8*/ 	.word	index@(.nv.constant0._ZN10layer_norm13ln_fwd_kernelINS_13Kernel_traitsI6__halfS2_S2_S2_fjLj1024ELj1ELj4ELj1ELj16ENS_18Kernel_traits_baseILj1024ES2_S2_S2_S2_fjLj128EEEEELb1ELb0ELb0ELb1EEEvNS_9FwdParamsE)
        /*00fc*/ 	.short	0x0210
        /*00fe*/ 	.short	0x00e8


	//----- nvinfo : EIATTR_SW_WAR
	.align		4
.L_1434:
        /*0100*/ 	.byte	0x04, 0x36
        /*0102*/ 	.short	(.L_1436 - .L_1435)
.L_1435:
        /*0104*/ 	.word	0x00000008
.L_1436:


//--------------------- .nv.info._ZN10layer_norm13ln_fwd_kernelINS_13Kernel_traitsI6__halfS2_S2_S2_fjLj1024ELj1ELj4ELj1ELj16ENS_18Kernel_traits_baseILj1024ES2_S2_S2_S2_fjLj128EEEEELb1ELb0ELb1ELb0EEEvNS_9FwdParamsE --------------------------
	.section	.nv.info._ZN10layer_norm13ln_fwd_kernelINS_13Kernel_traitsI6__halfS2_S2_S2_fjLj1024ELj1ELj4ELj1ELj16ENS_18Kernel_traits_baseILj1024ES2_S2_S2_S2_fjLj128EEEEELb1ELb0ELb1ELb0EEEvNS_9FwdParamsE,"",@"SHT_CUDA_INFO"
	.sectionflags	@""
	.align	4


	//----- nvinfo : EIATTR_CUDA_API_VERSION
	.align		4
        /*0000*/ 	.byte	0x04, 0x37
        /*0002*/ 	.short	(.L_1438 - .L_1437)
.L_1437:
        /*0004*/ 	.word	0x00000082


	//----- nvinfo : EIATTR_KPARAM_INFO
	.align		4
.L_1438:
        /*0008*/ 	.byte	0x04, 0x17
        /*000a*/ 	.short	(.L_1440 - .L_1439)
.L_1439:
        /*000c*/ 	.word	0x00000000
        /*0010*/ 	.short	0x0000
        /*0012*/ 	.short	0x0000
        /*0014*/ 	.byte	0x00, 0xf0, 0xa1, 0x03


	//----- nvinfo : EIATTR_SPARSE_MMA_MASK
	.align		4
.L_1440:
        /*0018*/ 	.byte	0x03, 0x50
        /*001a*/ 	.short	0x0000


	//----- nvinfo : EIATTR_MAXREG_COUNT
	.align		4
        /*001c*/ 	.byte	0x03, 0x1b
        /*001e*/ 	.short	0x00ff


	//----- nvinfo : EIATTR_MERCURY_ISA_VERSION
	.align		4
        /*0020*/ 	.byte	0x03, 0x5f
        /*0022*/ 	.short	0x0101


	//----- nvinfo : EIATTR_COOP_GROUP_MASK_REGIDS
	.align		4
        /*0024*/ 	.byte	0x04, 0x29
        /*0026*/ 	.short	(.L_1442 - .L_1441)


	//   ....[0]....
.L_1441:
        /*0028*/ 	.word	0xffffffff


	//   ....[1]....
        /*002c*/ 	.word	0xffffffff


	//   ....[2]....
        /*0030*/ 	.word	0xffffffff


	//   ....[3]....
        /*0034*/ 	.word	0xffffffff


	//   ....[4]....
        /*0038*/ 	.word	0xffffffff


	//   ....[5]....
        /*003c*/ 	.word	0xffffffff


	//   ....[6]....
        /*0040*/ 	.word	0xffffffff


	//   ....[7]....
        /*0044*/ 	.word	0xffffffff


	//   ....[8]....
        /*0048*/ 	.word	0xffffffff


	//   ....[9]....
        /*004c*/ 	.word	0xffffffff


	//   ....[10]....
        /*0050*/ 	.word	0x0500008b


	//   ....[11]....
        /*0054*/ 	.word	0x0500008b


	//   ....[12]....
        /*0058*/ 	.word	0x0500008b


	//   ....[13]....
        /*005c*/ 	.word	0x0500008b


	//   ....[14]....
        /*0060*/ 	.word	0x0500008b


	//   ....[15]....
        /*0064*/ 	.word	0x0500008b


	//   ....[16]....
        /*0068*/ 	.word	0x0500008b


	//   ....[17]....
        /*006c*/ 	.word	0x0500008b


	//   ....[18]....
        /*0070*/ 	.word	0x0500008b


	//   ....[19]....
        /*0074*/ 	.word	0x0500008b


	//----- nvinfo : EIATTR_COOP_GROUP_INSTR_OFFSETS
	.align		4
.L_1442:
        /*0078*/ 	.byte	0x04, 0x28
        /*007a*/ 	.short	(.L_1444 - .L_1443)


	//   ....[0]....
.L_1443:
        /*007c*/ 	.word	0x0000dd00


	//   ....[1]....
        /*0080*/ 	.word	0x0000dd30


	//   ....[2]....
        /*0084*/ 	.word	0x0000dd50


	//   ....[3]....
        /*0088*/ 	.word	0x0000dd70


	//   ....[4]....
        /*008c*/ 	.word	0x0000dd90


	//   ....[5]....
        /*0090*/ 	.word	0x0000e1d0


	//   ....[6]....
        /*0094*/ 	.word	0x0000e1f0


	//   ....[7]....
        /*0098*/ 	.word	0x0000e210


	//   ....[8]....
        /*009c*/ 	.word	0x0000e230


	//   ....[9]....
        /*00a0*/ 	.word	0x0000e250


	//   ....[10]....
        /*00a4*/ 	.word	0x0000ed80


	//   ....[11]....
        /*00a8*/ 	.word	0x0000ee30


	//   ....[12]....
        /*00ac*/ 	.word	0x0000eea0


	//   ....[13]....
        /*00b0*/ 	.word	0x0000ef10


	//   ....[14]....
        /*00b4*/ 	.word	0x0000ef80


	//   ....[15]....
        /*00b8*/ 	.word	0x0000f410


	//   ....[16]....
        /*00bc*/ 	.word	0x0000f480


	//   ....[17]....
        /*00c0*/ 	.word	0x0000f4f0


	//   ....[18]....
        /*00c4*/ 	.word	0x0000f560


	//   ....[19]....
        /*00c8*/ 	.word	0x0000f5d0


	//----- nvinfo : EIATTR_EXIT_INSTR_OFFSETS
	.align		4
.L_1444:
        /*00cc*/ 	.byte	0x04, 0x1c
        /*00ce*/ 	.short	(.L_1446 - .L_1445)


	//   ....[0]....
.L_1445:
        /*00d0*/ 	.word	0x000009a0


	//   ....[1]....
        /*00d4*/ 	.word	0x0000ed10


	//----- nvinfo : EIATTR_MAX_THREADS
	.align		4
.L_1446:
        /*00d8*/ 	.byte	0x04, 0x05
        /*00da*/ 	.short	(.L_1448 - .L_1447)
.L_1447:
        /*00dc*/ 	.word	0x00000080
        /*00e0*/ 	.word	0x00000001
        /*00e4*/ 	.word	0x00000001


	//----- nvinfo : EIATTR_CRS_STACK_SIZE
	.align		4
.L_1448:
        /*00e8*/ 	.byte	0x04, 0x1e
        /*00ea*/ 	.short	(.L_1450 - .L_1449)
.L_1449:
        /*00ec*/ 	.word	0x00000000


	//----- nvinfo : EIATTR_CBANK_PARAM_SIZE
	.align		4
.L_1450:
        /*00f0*/ 	.byte	0x03, 0x19
        /*00f2*/ 	.short	0x00e8


	//----- nvinfo : EIATTR_PARAM_CBANK
	.align		4
        /*00f4*/ 	.byte	0x04, 0x0a
        /*00f6*/ 	.short	(.L_1452 - .L_1451)
	.align		4
.L_1451:
        /*00f8*/ 	.word	index@(.nv.constant0._ZN10layer_norm13ln_fwd_kernelINS_13Kernel_traitsI6__halfS2_S2_S2_fjLj1024ELj1ELj4ELj1ELj16ENS_18Kernel_traits_baseILj1024ES2_S2_S2_S2_fjLj128EEEEELb1ELb0ELb1ELb0EEEvNS_9FwdParamsE)
        /*00fc*/ 	.short	0x0210
        /*00fe*/ 	.short	0x00e8


	//----- nvinfo : EIATTR_SW_WAR
	.align		4
.L_1452:
        /*0100*/ 	.byte	0x04, 0x36
        /*0102*/ 	.short	(.L_1454 - .L_1453)
.L_1453:
        /*0104*/ 	.word	0x00000008
.L_1454:


//--------------------- .nv.info._ZN10layer_norm13ln_fwd_kernelINS_13Kernel_traitsI6__halfS2_S2_S2_fjLj1024ELj1ELj4ELj1ELj16ENS_18Kernel_traits_baseILj1024ES2_S2_S2_S2_fjLj128EEEEELb1ELb0ELb1ELb1EEEvNS_9FwdParamsE --------------------------
	.section	.nv.info._ZN10layer_norm13ln_fwd_kernelINS_13Kernel_traitsI6__halfS2_S2_S2_fjLj1024ELj1ELj4ELj1ELj16ENS_18Kernel_traits_baseILj1024ES2_S2_S2_S2_fjLj128EEEEELb1ELb0ELb1ELb1EEEvNS_9FwdParamsE,"",@"SHT_CUDA_INFO"
	.sectionflags	@""
	.align	4


	//----- nvinfo : EIATTR_CUDA_API_VERSION
	.align		4
        /*0000*/ 	.byte	0x04, 0x37
        /*0002*/ 	.short	(.L_1456 - .L_1455)
.L_1455:
        /*0004*/ 	.word	0x00000082


	//----- nvinfo : EIATTR_KPARAM_INFO
	.align		4
.L_1456:
        /*0008*/ 	.byte	0x04, 0x17
        /*000a*/ 	.short	(.L_1458 - .L_1457)
.L_1457:
        /*000c*/ 	.word	0x00000000
        /*0010*/ 	.short	0x0000
        /*0012*/ 	.short	0x0000
        /*0014*/ 	.byte	0x00, 0xf0, 0xa1, 0x03


	//----- nvinfo : EIATTR_SPARSE_MMA_MASK
	.align		4
.L_1458:
        /*0018*/ 	.byte	0x03, 0x50
        /*001a*/ 	.short	0x0000


	//----- nvinfo : EIATTR_MAXREG_COUNT
	.align		4
        /*001c*/ 	.byte	0x03, 0x1b
        /*001e*/ 	.short	0x00ff


	//----- nvinfo : EIATTR_MERCURY_ISA_VERSION
	.align		4
        /*0020*/ 	.byte	0x03, 0x5f
        /*0022*/ 	.short	0x0101


	//----- nvinfo : EIATTR_COOP_GROUP_MASK_REGIDS
	.align		4
        /*0024*/ 	.byte	0x04, 0x29
        /*0026*/ 	.short	(.L_1460 - .L_1459)


	//   ....[0]....
.L_1459:
        /*0028*/ 	.word	0xffffffff


	//   ....[1]....
        /*002c*/ 	.word	0xffffffff


	//   ....[2]....
        /*0030*/ 	.word	0xffffffff


	//   ....[3]....
        /*0034*/ 	.word	0xffffffff


	//   ....[4]....
        /*0038*/ 	.word	0xffffffff


	//   ....[5]....
        /*003c*/ 	.word	0xffffffff


	//   ....[6]....
        /*0040*/ 	.word	0xffffffff


	//   ....[7]....
        /*0044*/ 	.word	0xffffffff


	//   ....[8]....
        /*0048*/ 	.word	0xffffffff


	//   ....[9]....
        /*004c*/ 	.word	0xffffffff


	//   ....[10]....
        /*0050*/ 	.word	0x05000032


	//   ....[11]....
        /*0054*/ 	.word	0x05000032


	//   ....[12]....
        /*0058*/ 	.word	0x05000032


	//   ....[13]....
        /*005c*/ 	.word	0x05000032


	//   ....[14]....
        /*0060*/ 	.word	0x05000032


	//   ....[15]....
        /*0064*/ 	.word	0x05000032


	//   ....[16]....
        /*0068*/ 	.word	0x05000032


	//   ....[17]....
        /*006c*/ 	.word	0x05000032


	//   ....[18]....
        /*0070*/ 	.word	0x05000032


	//   ....[19]....
        /*0074*/ 	.word	0x05000032


	//----- nvinfo : EIATTR_COOP_GROUP_INSTR_OFFSETS
	.align		4
.L_1460:
        /*0078*/ 	.byte	0x04, 0x28
        /*007a*/ 	.short	(.L_1462 - .L_1461)


	//   ....[0]....
.L_1461:
        /*007c*/ 	.word	0x0000d6c0


	//   ....[1]....
        /*0080*/ 	.word	0x0000d6e0


	//   ....[2]....
        /*0084*/ 	.word	0x0000d700


	//   ....[3]....
        /*0088*/ 	.word	0x0000d730


	//   ....[4]....
        /*008c*/ 	.word	0x0000d750


	//   ....[5]....
        /*0090*/ 	.word	0x0000db80


	//   ....[6]....
        /*0094*/ 	.word	0x0000dba0


	//   ....[7]....
        /*0098*/ 	.word	0x0000dbc0


	//   ....[8]....
        /*009c*/ 	.word	0x0000dbe0


	//   ....[9]....
        /*00a0*/ 	.word	0x0000dc00


	//   ....[10]....
        /*00a4*/ 	.word	0x0000e820


	//   ....[11]....
        /*00a8*/ 	.word	0x0000e8c0


	//   ....[12]....
        /*00ac*/ 	.word	0x0000e930


	//   ....[13]....
        /*00b0*/ 	.word	0x0000e9b0


	//   ....[14]....
        /*00b4*/ 	.word	0x0000ea20


	//   ....[15]....
        /*00b8*/ 	.word	0x0000eeb0


	//   ....[16]....
        /*00bc*/ 	.word	0x0000ef20


	//   ....[17]....
        /*00c0*/ 	.word	0x0000ef90


	//   ....[18]....
        /*00c4*/ 	.word	0x0000f000


	//   ....[19]....
        /*00c8*/ 	.word	0x0000f070


	//----- nvinfo : EIATTR_EXIT_INSTR_OFFSETS
	.align		4
.L_1462:
        /*00cc*/ 	.byte	0x04, 0x1c
        /*00ce*/ 	.short	(.L_1464 - .L_1463)


	//   ....[0]....
.L_1463:
        /*00d0*/ 	.word	0x000005e0


	//   ....[1]....
        /*00d4*/ 	.word	0x0000e7b0


	//----- nvinfo : EIATTR_MAX_THREADS
	.align		4
.L_1464:
        /*00d8*/ 	.byte	0x04, 0x05
        /*00da*/ 	.short	(.L_1466 - .L_1465)
.L_1465:
        /*00dc*/ 	.word	0x00000080
        /*00e0*/ 	.word	0x00000001
        /*00e4*/ 	.word	0x00000001


	//----- nvinfo : EIATTR_CRS_STACK_SIZE
	.align		4
.L_1466:
        /*00e8*/ 	.byte	0x04, 0x1e
        /*00ea*/ 	.short	(.L_1468 - .L_1467)
.L_1467:
        /*00ec*/ 	.word	0x00000000


	//----- nvinfo : EIATTR_CBANK_PARAM_SIZE
	.align		4
.L_1468:
        /*00f0*/ 	.byte	0x03, 0x19
        /*00f2*/ 	.short	0x00e8


	//----- nvinfo : EIATTR_PARAM_CBANK
	.align		4
        /*00f4*/ 	.byte	0x04, 0x0a
        /*00f6*/ 	.short	(.L_1470 - .L_1469)
	.align		4
.L_1469:
        /*00f8*/ 	.word	index@(.nv.constant0._ZN10layer_norm13ln_fwd_kernelINS_13Kernel_traitsI6__halfS2_S2_S2_fjLj1024ELj1ELj4ELj1ELj16ENS_18Kernel_traits_baseILj1024ES2_S2_S2_S2_fjLj128EEEEELb1ELb0ELb1ELb1EEEvNS_9FwdParamsE)
        /*00fc*/ 	.short	0x0210
        /*00fe*/ 	.short	0x00e8


	//----- nvinfo : EIATTR_SW_WAR
	.align		4
.L_1470:
        /*0100*/ 	.byte	0x04, 0x36
        /*0102*/ 	.short	(.L_1472 - .L_1471)
.L_1471:
        /*0104*/ 	.word	0x00000008
.L_1472:


//--------------------- .nv.info._ZN10layer_norm13ln_fwd_kernelINS_13Kernel_traitsI6__halfS2_S2_S2_fjLj1024ELj1ELj4ELj1ELj16ENS_18Kernel_traits_baseILj1024ES2_S2_S2_S2_fjLj128EEEEELb1ELb1ELb0ELb0EEEvNS_9FwdParamsE --------------------------
	.section	.nv.info._ZN10layer_norm13ln_fwd_kernelINS_13Kernel_traitsI6__halfS2_S2_S2_fjLj1024ELj1ELj4ELj1ELj16ENS_18Kernel_traits_baseILj1024ES2_S2_S2_S2_fjLj128EEEEELb1ELb1ELb0ELb0EEEvNS_9FwdParamsE,"",@"SHT_CUDA_INFO"
	.sectionflags	@""
	.align	4


	//----- nvinfo : EIATTR_CUDA_API_VERSION
	.align		4
        /*0000*/ 	.byte	0x04, 0x37
        /*0002*/ 	.short	(.L_1474 - .L_1473)
.L_1473:
        /*0004*/ 	.word	0x00000082


	//----- nvinfo : EIATTR_KPARAM_INFO
	.align		4
.L_1474:
        /*0008*/ 	.byte	0x04, 0x17
        /*000a*/ 	.short	(.L_1476 - .L_1475)
.L_1475:
        /*000c*/ 	.word	0x00000000
        /*0010*/ 	.short	0x0000
        /*0012*/ 	.short	0x0000
        /*0014*/ 	.byte	0x00, 0xf0, 0xa1, 0x03


	//----- nvinfo : EIATTR_SPARSE_MMA_MASK
	.align		4
.L_1476:
        /*0018*/ 	.byte	0x03, 0x50
        /*001a*/ 	.short	0x0000


	//----- nvinfo : EIATTR_MAXREG_COUNT
	.align		4
        /*001c*/ 	.byte	0x03, 0x1b
        /*001e*/ 	.short	0x00ff


	//----- nvinfo : EIATTR_MERCURY_ISA_VERSION
	.align		4
        /*0020*/ 	.byte	0x03, 0x5f
        /*0022*/ 	.short	0x0101


	//----- nvinfo : EIATTR_COOP_GROUP_MASK_REGIDS
	.align		4
        /*0024*/ 	.byte	0x04, 0x29
        /*0026*/ 	.short	(.L_1478 - .L_1477)


	//   ....[0]....
.L_1477:
        /*0028*/ 	.word	0xffffffff


	//   ....[1]....
        /*002c*/ 	.word	0xffffffff


	//   ....[2]....
        /*0030*/ 	.word	0xffffffff


	//   ....[3]....
        /*0034*/ 	.word	0xffffffff


	//   ....[4]....
        /*0038*/ 	.word	0xffffffff


	//   ....[5]....
        /*003c*/ 	.word	0xffffffff


	//   ....[6]....
        /*0040*/ 	.word	0xffffffff


	//   ....[7]....
        /*0044*/ 	.word	0xffffffff


	//   ....[8]....
        /*0048*/ 	.word	0xffffffff


	//   ....[9]....
        /*004c*/ 	.word	0xffffffff


	//   ....[10]....
        /*0050*/ 	.word	0x0500009b


	//   ....[11]....
        /*0054*/ 	.word	0x0500009b


	//   ....[12]....
        /*0058*/ 	.word	0x0500009b


	//   ....[13]....
        /*005c*/ 	.word	0x0500009b


	//   ....[14]....
        /*0060*/ 	.word	0x0500009b


	//   ....[15]....
        /*0064*/ 	.word	0x0500009b


	//   ....[16]....
        /*0068*/ 	.word	0x0500009b


	//   ....[17]....
        /*006c*/ 	.word	0x0500009b


	//   ....[18]....
        /*0070*/ 	.word	0x0500009b


	//   ....[19]....
        /*0074*/ 	.word	0x0500009b


	//----- nvinfo : EIATTR_COOP_GROUP_INSTR_OFFSETS
	.align		4
.L_1478:
        /*0078*/ 	.byte	0x04, 0x28
        /*007a*/ 	.short	(.L_1480 - .L_1479)


	//   ....[0]....
.L_1479:
        /*007c*/ 	.word	0x0000cd20


	//   ....[1]....
        /*0080*/ 	.word	0x0000cd40


	//   ....[2]....
        /*0084*/ 	.word	0x0000cd60


	//   ....[3]....
        /*0088*/ 	.word	0x0000cd80


	//   ....[4]....
        /*008c*/ 	.word	0x0000cdb0


	//   ....[5]....
        /*0090*/ 	.word	0x0000d1f0


	//   ....[6]....
        /*0094*/ 	.word	0x0000d210


	//   ....[7]....
        /*0098*/ 	.word	0x0000d230


	//   ....[8]....
        /*009c*/ 	.word	0x0000d250


	//   ....[9]....
        /*00a0*/ 	.word	0x0000d270


	//   ....[10]....
        /*00a4*/ 	.word	0x0000dd10


	//   ....[11]....
        /*00a8*/ 	.word	0x0000ddb0


	//   ....[12]....
        /*00ac*/ 	.word	0x0000de20


	//   ....[13]....
        /*00b0*/ 	.word	0x0000de90


	//   ....[14]....
        /*00b4*/ 	.word	0x0000df10


	//   ....[15]....
        /*00b8*/ 	.word	0x0000e3a0


	//   ....[16]....
        /*00bc*/ 	.word	0x0000e410


	//   ....[17]....
        /*00c0*/ 	.word	0x0000e480


	//   ....[18]....
        /*00c4*/ 	.word	0x0000e4f0


	//   ....[19]....
        /*00c8*/ 	.word	0x0000e560


	//----- nvinfo : EIATTR_EXIT_INSTR_OFFSETS
	.align		4
.L_1480:
        /*00cc*/ 	.byte	0x04, 0x1c
        /*00ce*/ 	.short	(.L_1482 - .L_1481)


	//   ....[0]....
.L_1481:
        /*00d0*/ 	.word	0x00000ab0


	//   ....[1]....
        /*00d4*/ 	.word	0x0000dca0


	//----- nvinfo : EIATTR_MAX_THREADS
	.align		4
.L_1482:
        /*00d8*/ 	.byte	0x04, 0x05
        /*00da*/ 	.short	(.L_1484 - .L_1483)
.L_1483:
        /*00dc*/ 	.word	0x00000080
        /*00e0*/ 	.word	0x00000001
        /*00e4*/ 	.word	0x00000001


	//----- nvinfo : EIATTR_CRS_STACK_SIZE
	.align		4
.L_1484:
        /*00e8*/ 	.byte	0x04, 0x1e
        /*00ea*/ 	.short	(.L_1486 - .L_1485)
.L_1485:
        /*00ec*/ 	.word	0x00000000


	//----- nvinfo : EIATTR_CBANK_PARAM_SIZE
	.align		4
.L_1486:
        /*00f0*/ 	.byte	0x03, 0x19
        /*00f2*/ 	.short	0x00e8


	//----- nvinfo : EIATTR_PARAM_CBANK
	.align		4
        /*00f4*/ 	.byte	0x04, 0x0a
        /*00f6*/ 	.short	(.L_1488 - .L_1487)
	.align		4
.L_1487:
        /*00f8*/ 	.word	index@(.nv.constant0._ZN10layer_norm13ln_fwd_kernelINS_13Kernel_traitsI6__halfS2_S2_S2_fjLj1024ELj1ELj4ELj1ELj16ENS_18Kernel_traits_baseILj1024ES2_S2_S2_S2_fjLj128EEEEELb1ELb1ELb0ELb0EEEvNS_9FwdParamsE)
        /*00fc*/ 	.short	0x0210
        /*00fe*/ 	.short	0x00e8


	//----- nvinfo : EIATTR_SW_WAR
	.align		4
.L_1488:
        /*0100*/ 	.byte	0x04, 0x36
        /*0102*/ 	.short	(.L_1490 - .L_1489)
.L_1489:
        /*0104*/ 	.word	0x00000008
.L_1490:


//--------------------- .nv.info._ZN10layer_norm13ln_fwd_kernelINS_13Kernel_traitsI6__halfS2_S2_S2_fjLj1024ELj1ELj4ELj1ELj16ENS_18Kernel_traits_baseILj1024ES2_S2_S2_S2_fjLj128EEEEELb1ELb1ELb0ELb1EEEvNS_9FwdParamsE --------------------------
	.section	.nv.info._ZN10layer_norm13ln_fwd_kernelINS_13Kernel_traitsI6__halfS2_S2_S2_fjLj1024ELj1ELj4ELj1ELj16ENS_18Kernel_traits_baseILj1024ES2_S2_S2_S2_fjLj128EEEEELb1ELb1ELb0ELb1EEEvNS_9FwdParamsE,"",@"SHT_CUDA_INFO"
	.sectionflags	@""
	.align	4


	//----- nvinfo : EIATTR_CUDA_API_VERSION
	.align		4
        /*0000*/ 	.byte	0x04, 0x37
        /*0002*/ 	.short	(.L_1492 - .L_1491)
.L_1491:
        /*0004*/ 	.word	0x00000082


	//----- nvinfo : EIATTR_KPARAM_INFO
	.align		4
.L_1492:
        /*0008*/ 	.byte	0x04, 0x17
        /*000a*/ 	.short	(.L_1494 - .L_1493)
.L_1493:
        /*000c*/ 	.word	0x00000000
        /*0010*/ 	.short	0x0000
        /*0012*/ 	.short	0x0000
        /*0014*/ 	.byte	0x00, 0xf0, 0xa1, 0x03


	//----- nvinfo : EIATTR_SPARSE_MMA_MASK
	.align		4
.L_1494:
        /*0018*/ 	.byte	0x03, 0x50
        /*001a*/ 	.short	0x0000


	//----- nvinfo : EIATTR_MAXREG_COUNT
	.align		4
        /*001c*/ 	.byte	0x03, 0x1b
        /*001e*/ 	.short	0x00ff


	//----- nvinfo : EIATTR_MERCURY_ISA_VERSION
	.align		4
        /*0020*/ 	.byte	0x03, 0x5f
        /*0022*/ 	.short	0x0101


	//----- nvinfo : EIATTR_COOP_GROUP_MASK_REGIDS
	.align		4
        /*0024*/ 	.byte	0x04, 0x29
        /*0026*/ 	.short	(.L_1496 - .L_1495)


	//   ....[0]....
.L_1495:
        /*0028*/ 	.word	0xffffffff


	//   ....[1]....
        /*002c*/ 	.word	0xffffffff


	//   ....[2]....
        /*0030*/ 	.word	0xffffffff


	//   ....[3]....
        /*0034*/ 	.word	0xffffffff


	//   ....[4]....
        /*0038*/ 	.word	0xffffffff


	//   ....[5]....
        /*003c*/ 	.word	0xffffffff


	//   ....[6]....
        /*0040*/ 	.word	0xffffffff


	//   ....[7]....
        /*0044*/ 	.word	0xffffffff


	//   ....[8]....
        /*0048*/ 	.word	0xffffffff


	//   ....[9]....
        /*004c*/ 	.word	0xffffffff


	//   ....[10]....
        /*0050*/ 	.word	0x0500003e


	//   ....[11]....
        /*0054*/ 	.word	0x0500003e


	//   ....[12]....
        /*0058*/ 	.word	0x0500003e


	//   ....[13]....
        /*005c*/ 	.word	0x0500003e


	//   ....[14]....
        /*0060*/ 	.word	0x0500003e


	//   ....[15]....
        /*0064*/ 	.word	0x0500003e


	//   ....[16]....
        /*0068*/ 	.word	0x0500003e


	//   ....[17]....
        /*006c*/ 	.word	0x0500003e


	//   ....[18]....
        /*0070*/ 	.word	0x0500003e


	//   ....[19]....
        /*0074*/ 	.word	0x0500003e


	//----- nvinfo : EIATTR_COOP_GROUP_INSTR_OFFSETS
	.align		4
.L_1496:
        /*0078*/ 	.byte	0x04, 0x28
        /*007a*/ 	.short	(.L_1498 - .L_1497)


	//   ....[0]....
.L_1497:
        /*007c*/ 	.word	0x0000c540


	//   ....[1]....
        /*0080*/ 	.word	0x0000c560


	//   ....[2]....
        /*0084*/ 	.word	0x0000c580


	//   ....[3]....
        /*0088*/ 	.word	0x0000c5a0


	//   ....[4]....
        /*008c*/ 	.word	0x0000c5d0


	//   ....[5]....
        /*0090*/ 	.word	0x0000ca00


	//   ....[6]....
        /*0094*/ 	.word	0x0000ca20


	//   ....[7]....
        /*0098*/ 	.word	0x0000ca40


	//   ....[8]....
        /*009c*/ 	.word	0x0000ca60


	//   ....[9]....
        /*00a0*/ 	.word	0x0000ca80


	//   ....[10]....
        /*00a4*/ 	.word	0x0000d3f0


	//   ....[11]....
        /*00a8*/ 	.word	0x0000d490


	//   ....[12]....
        /*00ac*/ 	.word	0x0000d500


	//   ....[13]....
        /*00b0*/ 	.word	0x0000d570


	//   ....[14]....
        /*00b4*/ 	.word	0x0000d5f0


	//   ....[15]....
        /*00b8*/ 	.word	0x0000da70


	//   ....[16]....
        /*00bc*/ 	.word	0x0000dae0


	//   ....[17]....
        /*00c0*/ 	.word	0x0000db50


	//   ....[18]....
        /*00c4*/ 	.word	0x0000dbc0


	//   ....[19]....
        /*00c8*/ 	.word	0x0000dc30


	//----- nvinfo : EIATTR_EXIT_INSTR_OFFSETS
	.align		4
.L_1498:
        /*00cc*/ 	.byte	0x04, 0x1c
        /*00ce*/ 	.short	(.L_1500 - .L_1499)


	//   ....[0]....
.L_1499:
        /*00d0*/ 	.word	0x00000620


	//   ....[1]....
        /*00d4*/ 	.word	0x0000d380


	//----- nvinfo : EIATTR_MAX_THREADS
	.align		4
.L_1500:
        /*00d8*/ 	.byte	0x04, 0x05
        /*00da*/ 	.short	(.L_1502 - .L_1501)
.L_1501:
        /*00dc*/ 	.word	0x00000080
        /*00e0*/ 	.word	0x00000001
        /*00e4*/ 	.word	0x00000001


	//----- nvinfo : EIATTR_CRS_STACK_SIZE
	.align		4
.L_1502:
        /*00e8*/ 	.byte	0x04, 0x1e
        /*00ea*/ 	.short	(.L_1504 - .L_1503)
.L_1503:
        /*00ec*/ 	.word	0x00000000


	//----- nvinfo : EIATTR_CBANK_PARAM_SIZE
	.align		4
.L_1504:
        /*00f0*/ 	.byte	0x03, 0x19
        /*00f2*/ 	.short	0x00e8


	//----- nvinfo : EIATTR_PARAM_CBANK
	.align		4
        /*00f4*/ 	.byte	0x04, 0x0a
        /*00f6*/ 	.short	(.L_1506 - .L_1505)
	.align		4
.L_1505:
        /*00f8*/ 	.word	index@(.nv.constant0._ZN10layer_norm13ln_fwd_kernelINS_13Kernel_traitsI6__halfS2_S2_S2_fjLj1024ELj1ELj4ELj1ELj16ENS_18Kernel_traits_baseILj1024ES2_S2_S2_S2_fjLj128EEEEELb1ELb1ELb0ELb1EEEvNS_9FwdParamsE)
        /*00fc*/ 	.short	0x0210
        /*00fe*/ 	.short	0x00e8


	//----- nvinfo : EIATTR_SW_WAR
	.align		4
.L_1506:
        /*0100*/ 	.byte	0x04, 0x36
        /*0102*/ 	.short	(.L_1508 - .L_1507)
.L_1507:
        /*0104*/ 	.word	0x00000008
.L_1508:


//--------------------- .nv.info._ZN10layer_norm13ln_fwd_kernelINS_13Kernel_traitsI6__halfS2_S2_S2_fjLj1024ELj1ELj4ELj1ELj16ENS_18Kernel_traits_baseILj1024ES2_S2_S2_S2_fjLj128EEEEELb1ELb1ELb1ELb0EEEvNS_9FwdParamsE --------------------------
	.section	.nv.info._ZN10layer_norm13ln_fwd_kernelINS_13Kernel_traitsI6__halfS2_S2_S2_fjLj1024ELj1ELj4ELj1ELj16ENS_18Kernel_traits_baseILj1024ES2_S2_S2_S2_fjLj128EEEEELb1ELb1ELb1ELb0EEEvNS_9FwdParamsE,"",@"SHT_CUDA_INFO"
	.sectionflags	@""
	.align	4


	//----- nvinfo : EIATTR_CUDA_API_VERSION
	.align		4
        /*0000*/ 	.byte	0x04, 0x37
        /*0002*/ 	.short	(.L_1510 - .L_1509)
.L_1509:
        /*0004*/ 	.word	0x00000082


	//----- nvinfo : EIATTR_KPARAM_INFO
	.align		4
.L_1510:
        /*0008*/ 	.byte	0x04, 0x17
        /*000a*/ 	.short	(.L_1512 - .L_1511)
.L_1511:
        /*000c*/ 	.word	0x00000000
        /*0010*/ 	.short	0x0000
        /*0012*/ 	.short	0x0000
        /*0014*/ 	.byte	0x00, 0xf0, 0xa1, 0x03


	//----- nvinfo : EIATTR_SPARSE_MMA_MASK
	.align		4
.L_1512:
        /*0018*/ 	.byte	0x03, 0x50
        /*001a*/ 	.short	0x0000


	//----- nvinfo : EIATTR_MAXREG_COUNT
	.align		4
        /*001c*/ 	.byte	0x03, 0x1b
        /*001e*/ 	.short	0x00ff


	//----- nvinfo : EIATTR_MERCURY_ISA_VERSION
	.align		4
        /*0020*/ 	.byte	0x03, 0x5f
        /*0022*/ 	.short	0x0101


	//----- nvinfo : EIATTR_COOP_GROUP_MASK_REGIDS
	.align		4
        /*0024*/ 	.byte	0x04, 0x29
        /*0026*/ 	.short	(.L_1514 - .L_1513)


	//   ....[0]....
.L_1513:
        /*0028*/ 	.word	0xffffffff


	//   ....[1]....
        /*002c*/ 	.word	0xffffffff


	//   ....[2]....
        /*0030*/ 	.word	0xffffffff


	//   ....[3]....
        /*0034*/ 	.word	0xffffffff


	//   ....[4]....
        /*0038*/ 	.word	0xffffffff


	//   ....[5]....
        /*003c*/ 	.word	0xffffffff


	//   ....[6]....
        /*0040*/ 	.word	0xffffffff


	//   ....[7]....
        /*0044*/ 	.word	0xffffffff


	//   ....[8]....
        /*0048*/ 	.word	0xffffffff


	//   ....[9]....
        /*004c*/ 	.word	0xffffffff


	//   ....[10]....
        /*0050*/ 	.word	0x050000c0


	//   ....[11]....
        /*0054*/ 	.word	0x050000c0


	//   ....[12]....
        /*0058*/ 	.word	0x050000c0


	//   ....[13]....
        /*005c*/ 	.word	0x050000c0


	//   ....[14]....
        /*0060*/ 	.word	0x050000c0


	//   ....[15]....
        /*0064*/ 	.word	0x050000c0


	//   ....[16]....
        /*0068*/ 	.word	0x050000c0


	//   ....[17]....
        /*006c*/ 	.word	0x050000c0


	//   ....[18]....
        /*0070*/ 	.word	0x050000c0


	//   ....[19]....
        /*0074*/ 	.word	0x050000c0


	//----- nvinfo : EIATTR_COOP_GROUP_INSTR_OFFSETS
	.align		4
.L_1514:
        /*0078*/ 	.byte	0x04, 0x28
        /*007a*/ 	.short	(.L_1516 - .L_1515)


	//   ....[0]....
.L_1515:
        /*007c*/ 	.word	0x0000e1e0


	//   ....[1]....
        /*0080*/ 	.word	0x0000e210


	//   ....[2]....
        /*0084*/ 	.word	0x0000e230


	//   ....[3]....
        /*0088*/ 	.word	0x0000e250


	//   ....[4]....
        /*008c*/ 	.word	0x0000e270


	//   ....[5]....
        /*0090*/ 	.word	0x0000e6b0


	//   ....[6]....
        /*0094*/ 	.word	0x0000e6d0


	//   ....[7]....
        /*0098*/ 	.word	0x0000e6f0


	//   ....[8]....
        /*009c*/ 	.word	0x0000e710


	//   ....[9]....
        /*00a0*/ 	.word	0x0000e730


	//   ....[10]....
        /*00a4*/ 	.word	0x0000f240


	//   ....[11]....
        /*00a8*/ 	.word	0x0000f2f0


	//   ....[12]....
        /*00ac*/ 	.word	0x0000f360


	//   ....[13]....
        /*00b0*/ 	.word	0x0000f3d0


	//   ....[14]....
        /*00b4*/ 	.word	0x0000f440


	//   ....[15]....
        /*00b8*/ 	.word	0x0000f8d0


	//   ....[16]....
        /*00bc*/ 	.word	0x0000f940


	//   ....[17]....
        /*00c0*/ 	.word	0x0000f9b0


	//   ....[18]....
        /*00c4*/ 	.word	0x0000fa20


	//   ....[19]....
        /*00c8*/ 	.word	0x0000fa90


	//----- nvinfo : EIATTR_EXIT_INSTR_OFFSETS
	.align		4
.L_1516:
        /*00cc*/ 	.byte	0x04, 0x1c
        /*00ce*/ 	.short	(.L_1518 - .L_1517)


	//   ....[0]....
.L_1517:
        /*00d0*/ 	.word	0x00000a50


	//   ....[1]....
        /*00d4*/ 	.word	0x0000f1d0


	//----- nvinfo : EIATTR_MAX_THREADS
	.align		4
.L_1518:
        /*00d8*/ 	.byte	0x04, 0x05
        /*00da*/ 	.short	(.L_1520 - .L_1519)
.L_1519:
        /*00dc*/ 	.word	0x00000080
        /*00e0*/ 	.word	0x00000001
        /*00e4*/ 	.word	0x00000001


	//----- nvinfo : EIATTR_CRS_STACK_SIZE
	.align		4
.L_1520:
        /*00e8*/ 	.byte	0x04, 0x1e
        /*00ea*/ 	.short	(.L_1522 - .L_1521)
.L_1521:
        /*00ec*/ 	.word	0x00000000


	//----- nvinfo : EIATTR_CBANK_PARAM_SIZE
	.align		4
.L_1522:
        /*00f0*/ 	.byte	0x03, 0x19
        /*00f2*/ 	.short	0x00e8


	//----- nvinfo : EIATTR_PARAM_CBANK
	.align		4
        /*00f4*/ 	.byte	0x04, 0x0a
        /*00f6*/ 	.short	(.L_1524 - .L_1523)
	.align		4
.L_1523:
        /*00f8*/ 	.word	index@(.nv.constant0._ZN10layer_norm13ln_fwd_kernelINS_13Kernel_traitsI6__halfS2_S2_S2_fjLj1024ELj1ELj4ELj1ELj16ENS_18Kernel_traits_baseILj1024ES2_S2_S2_S2_fjLj128EEEEELb1ELb1ELb1ELb0EEEvNS_9FwdParamsE)
        /*00fc*/ 	.short	0x0210
        /*00fe*/ 	.short	0x00e8


	//----- nvinfo : EIATTR_SW_WAR
	.align		4
.L_1524:
        /*0100*/ 	.byte	0x04, 0x36
        /*0102*/ 	.short	(.L_1526 - .L_1525)
.L_1525:
        /*0104*/ 	.word	0x00000008
.L_1526:


//--------------------- .nv.info._ZN10layer_norm13ln_fwd_kernelINS_13Kernel_traitsI6__halfS2_S2_S2_fjLj1024ELj1ELj4ELj1ELj16ENS_18Kernel_traits_baseILj1024ES2_S2_S2_S2_fjLj128EEEEELb1ELb1ELb1ELb1EEEvNS_9FwdParamsE --------------------------
	.section	.nv.info._ZN10layer_norm13ln_fwd_kernelINS_13Kernel_traitsI6__halfS2_S2_S2_fjLj1024ELj1ELj4ELj1ELj16ENS_18Kernel_traits_baseILj1024ES2_S2_S2_S2_fjLj128EEEEELb1ELb1ELb1ELb1EEEvNS_9FwdParamsE,"",@"SHT_CUDA_INFO"
	.sectionflags	@""
	.align	4


	//----- nvinfo : EIATTR_CUDA_API_VERSION
	.align		4
        /*0000*/ 	.byte	0x04, 0x37
        /*0002*/ 	.short	(.L_1528 - .L_1527)
.L_1527:
        /*0004*/ 	.word	0x00000082


	//----- nvinfo : EIATTR_KPARAM_INFO
	.align		4
.L_1528:
        /*0008*/ 	.byte	0x04, 0x17
        /*000a*/ 	.short	(.L_1530 - .L_1529)
.L_1529:
        /*000c*/ 	.word	0x00000000
        /*0010*/ 	.short	0x0000
        /*0012*/ 	.short	0x0000
        /*0014*/ 	.byte	0x00, 0xf0, 0xa1, 0x03


	//----- nvinfo : EIATTR_SPARSE_MMA_MASK
	.align		4
.L_1530:
        /*0018*/ 	.byte	0x03, 0x50
        /*001a*/ 	.short	0x0000


	//----- nvinfo : EIATTR_MAXREG_COUNT
	.align		4
        /*001c*/ 	.byte	0x03, 0x1b
        /*001e*/ 	.short	0x00ff


	//----- nvinfo : EIATTR_MERCURY_ISA_VERSION
	.align		4
        /*0020*/ 	.byte	0x03, 0x5f
        /*0022*/ 	.short	0x0101


	//----- nvinfo : EIATTR_COOP_GROUP_MASK_REGIDS
	.align		4
        /*0024*/ 	.byte	0x04, 0x29
        /*0026*/ 	.short	(.L_1532 - .L_1531)


	//   ....[0]....
.L_1531:
        /*0028*/ 	.word	0xffffffff


	//   ....[1]....
        /*002c*/ 	.word	0xffffffff


	//   ....[2]....
        /*0030*/ 	.word	0xffffffff


	//   ....[3]....
        /*0034*/ 	.word	0xffffffff


	//   ....[4]....
        /*0038*/ 	.word	0xffffffff


	//   ....[5]....
        /*003c*/ 	.word	0xffffffff


	//   ....[6]....
        /*0040*/ 	.word	0xffffffff


	//   ....[7]....
        /*0044*/ 	.word	0xffffffff


	//   ....[8]....
        /*0048*/ 	.word	0xffffffff


	//   ....[9]....
        /*004c*/ 	.word	0xffffffff


	//   ....[10]....
        /*0050*/ 	.word	0x05000087


	//   ....[11]....
        /*0054*/ 	.word	0x05000087


	//   ....[12]....
        /*0058*/ 	.word	0x05000087


	//   ....[13]....
        /*005c*/ 	.word	0x05000087


	//   ....[14]....
        /*0060*/ 	.word	0x05000087


	//   ....[15]....
        /*0064*/ 	.word	0x05000087


	//   ....[16]....
        /*0068*/ 	.word	0x05000087


	//   ....[17]....
        /*006c*/ 	.word	0x05000087


	//   ....[18]....
        /*0070*/ 	.word	0x05000087


	//   ....[19]....
        /*0074*/ 	.word	0x05000087


	//----- nvinfo : EIATTR_COOP_GROUP_INSTR_OFFSETS
	.align		4
.L_1532:
        /*0078*/ 	.byte	0x04, 0x28
        /*007a*/ 	.short	(.L_1534 - .L_1533)


	//   ....[0]....
.L_1533:
        /*007c*/ 	.word	0x0000dae0


	//   ....[1]....
        /*0080*/ 	.word	0x0000db10


	//   ....[2]....
        /*0084*/ 	.word	0x0000db30


	//   ....[3]....
        /*0088*/ 	.word	0x0000db50


	//   ....[4]....
        /*008c*/ 	.word	0x0000db70


	//   ....[5]....
        /*0090*/ 	.word	0x0000dfa0


	//   ....[6]....
        /*0094*/ 	.word	0x0000dfc0


	//   ....[7]....
        /*0098*/ 	.word	0x0000dfe0


	//   ....[8]....
        /*009c*/ 	.word	0x0000e000


	//   ....[9]....
        /*00a0*/ 	.word	0x0000e020


	//   ....[10]....
        /*00a4*/ 	.word	0x0000ec30


	//   ....[11]....
        /*00a8*/ 	.word	0x0000ece0


	//   ....[12]....
        /*00ac*/ 	.word	0x0000ed50


	//   ....[13]....
        /*00b0*/ 	.word	0x0000edc0


	//   ....[14]....
        /*00b4*/ 	.word	0x0000ee30


	//   ....[15]....
        /*00b8*/ 	.word	0x0000f2b0


	//   ....[16]....
        /*00bc*/ 	.word	0x0000f320


	//   ....[17]....
        /*00c0*/ 	.word	0x0000f390


	//   ....[18]....
        /*00c4*/ 	.word	0x0000f400


	//   ....[19]....
        /*00c8*/ 	.word	0x0000f470


	//----- nvinfo : EIATTR_EXIT_INSTR_OFFSETS
	.align		4
.L_1534:
        /*00cc*/ 	.byte	0x04, 0x1c
        /*00ce*/ 	.short	(.L_1536 - .L_1535)


	//   ....[0]....
.L_1535:
        /*00d0*/ 	.word	0x00000620


	//   ....[1]....
        /*00d4*/ 	.word	0x0000ebc0


	//----- nvinfo : EIATTR_MAX_THREADS
	.align		4
.L_1536:
        /*00d8*/ 	.byte	0x04, 0x05
        /*00da*/ 	.short	(.L_1538 - .L_1537)
.L_1537:
        /*00dc*/ 	.word	0x00000080
        /*00e0*/ 	.word	0x00000001
        /*00e4*/ 	.word	0x00000001


	//----- nvinfo : EIATTR_CRS_STACK_SIZE
	.align		4
.L_1538:
        /*00e8*/ 	.byte	0x04, 0x1e
        /*00ea*/ 	.short	(.L_1540 - .L_1539)
.L_1539:
        /*00ec*/ 	.word	0x00000000


	//----- nvinfo : EIATTR_CBANK_PARAM_SIZE
	.align		4
.L_1540:
        /*00f0*/ 	.byte	0x03, 0x19
        /*00f2*/ 	.short	0x00e8


	//----- nvinfo : EIATTR_PARAM_CBANK
	.align		4
        /*00f4*/ 	.byte	0x04, 0x0a
        /*00f6*/ 	.short	(.L_1542 - .L_1541)
	.align		4
.L_1541:
        /*00f8*/ 	.word	index@(.nv.constant0._ZN10layer_norm13ln_fwd_kernelINS_13Kernel_traitsI6__halfS2_S2_S2_fjLj1024ELj1ELj4ELj1ELj16ENS_18Kernel_traits_baseILj1024ES2_S2_S2_S2_fjLj128EEEEELb1ELb1ELb1ELb1EEEvNS_9FwdParamsE)
        /*00fc*/ 	.short	0x0210
        /*00fe*/ 	.short	0x00e8


	//----- nvinfo : EIATTR_SW_WAR
	.align		4
.L_1542:
        /*0100*/ 	.byte	0x04, 0x36
        /*0102*/ 	.short	(.L_1544 - .L_1543)
.L_1543:
        /*0104*/ 	.word	0x00000008
.L_1544:


//--------------------- .nv.info._ZN10layer_norm13ln_fwd_kernelINS_13Kernel_traitsIf13__nv_bfloat16S2_S2_fjLj1024ELj1ELj4ELj1ELj16ENS_18Kernel_traits_baseILj1024EfS2_S2_S2_fjLj128EEEEELb0ELb0ELb0ELb0EEEvNS_9FwdParamsE --------------------------
	.section	.nv.info._ZN10layer_norm13ln_fwd_kernelINS_13Kernel_traitsIf13__nv_bfloat16S2_S2_fjLj1024ELj1ELj4ELj1ELj16ENS_18Kernel_traits_baseILj1024EfS2_S2_S2_fjLj128EEEEELb0ELb0ELb0ELb0EEEvNS_9FwdParamsE,"",@"SHT_CUDA_INFO"
	.sectionflags	@""
	.align	4


	//----- nvinfo : EIATTR_CUDA_API_VERSION
	.align		4
        /*0000*/ 	.byte	0x04, 0x37
        /*0002*/ 	.short	(.L_1546 - .L_1545)
.L_1545:
        /*0004*/ 	.word	0x00000082


	//----- nvinfo : EIATTR_KPARAM_INFO
	.align		4
.L_1546:
        /*0008*/ 	.byte	0x04, 0x17
        /*000a*/ 	.short	(.L_1548 - .L_1547)
.L_1547:
        /*000c*/ 	.word	0x00000000
        /*0010*/ 	.short	0x0000
        /*0012*/ 	.short	0x0000
        /*0014*/ 	.byte	0x00, 0xf0, 0xa1, 0x03


	//----- nvinfo : EIATTR_SPARSE_MMA_MASK
	.align		4
.L_1548:
        /*0018*/ 	.byte	0x03, 0x50
        /*001a*/ 	.short	0x0000


	//----- nvinfo : EIATTR_MAXREG_COUNT
	.align		4
        /*001c*/ 	.byte	0x03, 0x1b
        /*001e*/ 	.short	0x00ff


	//----- nvinfo : EIATTR_MERCURY_ISA_VERSION
	.align		4
        /*0020*/ 	.byte	0x03, 0x5f
        /*0022*/ 	.short	0x0101


	//----- nvinfo : EIATTR_COOP_GROUP_MASK_REGIDS
	.align		4
        /*0024*/ 	.byte	0x04, 0x29
        /*0026*/ 	.short	(.L_1550 - .L_1549)


	//   ....[0]....
.L_1549:
        /*0028*/ 	.word	0xffffffff


	//   ....[1]....
        /*002c*/ 	.word	0xffffffff


	//   ....[2]....
        /*0030*/ 	.word	0xffffffff


	//   ....[3]....
        /*0034*/ 	.word	0xffffffff


	//   ....[4]....
        /*0038*/ 	.word	0xffffffff


	//   ....[5]....
        /*003c*/ 	.word	0xffffffff


	//   ....[6]....
        /*0040*/ 	.word	0xffffffff


	//   ....[7]....
        /*0044*/ 	.word	0xffffffff


	//   ....[8]....
        /*0048*/ 	.word	0xffffffff


	//   ....[9]....
        /*004c*/ 	.word	0xffffffff


	//   ....[10]....
        /*0050*/ 	.word	0x05000074


	//   ....[11]....
        /*0054*/ 	.word	0x05000074


	//   ....[12]....
        /*0058*/ 	.word	0x05000074


	//   ....[13]....
        /*005c*/ 	.word	0x05000074


	//   ....[14]....
        /*0060*/ 	.word	0x05000074


	//   ....[15]....
        /*0064*/ 	.word	0x05000074


	//   ....[16]....
        /*0068*/ 	.word	0x05000074


	//   ....[17]....
        /*006c*/ 	.word	0x05000074


	//   ....[18]....
        /*0070*/ 	.word	0x05000074


	//   ....[19]....
        /*0074*/ 	.word	0x05000074


	//----- nvinfo : EIATTR_COOP_GROUP_INSTR_OFFSETS
	.align		4
.L_1550:
        /*0078*/ 	.byte	0x04, 0x28
        /*007a*/ 	.short	(.L_1552 - .L_1551)


	//   ....[0]....
.L_1551:
        /*007c*/ 	.word	0x000022a0


	//   ....[1]....
        /*0080*/ 	.word	0x000022d0


	//   ....[2]....
        /*0084*/ 	.word	0x000022f0


	//   ....[3]....
        /*0088*/ 	.word	0x00002310


	//   ....[4]....
        /*008c*/ 	.word	0x00002340


	//   ....[5]....
        /*0090*/ 	.word	0x00002780


	//   ....[6]....
        /*0094*/ 	.word	0x000027a0


	//   ....[7]....
        /*0098*/ 	.word	0x000027c0


	//   ....[8]....
        /*009c*/ 	.word	0x000027e0


	//   ....[9]....
        /*00a0*/ 	.word	0x00002800


	//   ....[10]....
        /*00a4*/ 	.word	0x00003290


	//   ....[11]....
        /*00a8*/ 	.word	0x00003330


	//   ....[12]....
        /*00ac*/ 	.word	0x000033a0


	//   ....[13]....
        /*00b0*/ 	.word	0x00003410


	//   ....[14]....
        /*00b4*/ 	.word	0x00003490


	//   ....[15]....
        /*00b8*/ 	.word	0x00003930


	//   ....[16]....
        /*00bc*/ 	.word	0x000039a0


	//   ....[17]....
        /*00c0*/ 	.word	0x00003a10


	//   ....[18]....
        /*00c4*/ 	.word	0x00003a80


	//   ....[19]....
        /*00c8*/ 	.word	0x00003af0


	//----- nvinfo : EIATTR_EXIT_INSTR_OFFSETS
	.align		4
.L_1552:
        /*00cc*/ 	.byte	0x04, 0x1c
        /*00ce*/ 	.short	(.L_1554 - .L_1553)


	//   ....[0]....
.L_1553:
        /*00d0*/ 	.word	0x00000640


	//   ....[1]....
        /*00d4*/ 	.word	0x00003220


	//----- nvinfo : EIATTR_MAX_THREADS
	.align		4
.L_1554:
        /*00d8*/ 	.byte	0x04, 0x05
        /*00da*/ 	.short	(.L_1556 - .L_1555)
.L_1555:
        /*00dc*/ 	.word	0x00000080
        /*00e0*/ 	.word	0x00000001
        /*00e4*/ 	.word	0x00000001


	//----- nvinfo : EIATTR_CRS_STACK_SIZE
	.align		4
.L_1556:
        /*00e8*/ 	.byte	0x04, 0x1e
        /*00ea*/ 	.short	(.L_1558 - .L_1557)
.L_1557:
        /*00ec*/ 	.word	0x00000000


	//----- nvinfo : EIATTR_CBANK_PARAM_SIZE
	.align		4
.L_1558:
        /*00f0*/ 	.byte	0x03, 0x19
        /*00f2*/ 	.short	0x00e8


	//----- nvinfo : EIATTR_PARAM_CBANK
	.align		4
        /*00f4*/ 	.byte	0x04, 0x0a
        /*00f6*/ 	.short	(.L_1560 - .L_1559)
	.align		4
.L_1559:
        /*00f8*/ 	.word	index@(.nv.constant0._ZN10layer_norm13ln_fwd_kernelINS_13Kernel_traitsIf13__nv_bfloat16S2_S2_fjLj1024ELj1ELj4ELj1ELj16ENS_18Kernel_traits_baseILj1024EfS2_S2_S2_fjLj128EEEEELb0ELb0ELb0ELb0EEEvNS_9FwdParamsE)
        /*00fc*/ 	.short	0x0210
        /*00fe*/ 	.short	0x00e8


	//----- nvinfo : EIATTR_SW_WAR
	.align		4
.L_1560:
        /*0100*/ 	.byte	0x04, 0x36
        /*0102*/ 	.short	(.L_1562 - .L_1561)
.L_1561:
        /*0104*/ 	.word	0x00000008
.L_1562:


//--------------------- .nv.info._ZN10layer_norm13ln_fwd_kernelINS_13Kernel_traitsIf13__nv_bfloat16S2_S2_fjLj1024ELj1ELj4ELj1ELj16ENS_18Kernel_traits_baseILj1024EfS2_S2_S2_fjLj128EEEEELb0ELb0ELb0ELb1EEEvNS_9FwdParamsE --------------------------
	.section	.nv.info._ZN10layer_norm13ln_fwd_kernelINS_13Kernel_traitsIf13__nv_bfloat16S2_S2_fjLj1024ELj1ELj4ELj1ELj16ENS_18Kernel_traits_baseILj1024EfS2_S2_S2_fjLj128EEEEELb0ELb0ELb0ELb1EEEvNS_9FwdParamsE,"",@"SHT_CUDA_INFO"
	.sectionflags	@""
	.align	4


	//----- nvinfo : EIATTR_CUDA_API_VERSION
	.align		4
        /*0000*/ 	.byte	0x04, 0x37
        /*0002*/ 	.short	(.L_1564 - .L_1563)
.L_1563:
        /*0004*/ 	.word	0x00000082


	//----- nvinfo : EIATTR_KPARAM_INFO
	.align		4
.L_1564:
        /*0008*/ 	.byte	0x04, 0x17
        /*000a*/ 	.short	(.L_1566 - .L_1565)
.L_1565:
        /*000c*/ 	.word	0x00000000
        /*0010*/ 	.short	0x0000
        /*0012*/ 	.short	0x0000
        /*0014*/ 	.byte	0x00, 0xf0, 0xa1, 0x03


	//----- nvinfo : EIATTR_SPARSE_MMA_MASK
	.align		4
.L_1566:
        /*0018*/ 	.byte	0x03, 0x50
        /*001a*/ 	.short	0x0000


	//----- nvinfo : EIATTR_MAXREG_COUNT
	.align		4
        /*001c*/ 	.byte	0x03, 0x1b
        /*001e*/ 	.short	0x00ff


	//----- nvinfo : EIATTR_MERCURY_ISA_VERSION
	.align		4
        /*0020*/ 	.byte	0x03, 0x5f
        /*0022*/ 	.short	0x0101


	//----- nvinfo : EIATTR_COOP_GROUP_MASK_REGIDS
	.align		4
        /*0024*/ 	.byte	0x04, 0x29
        /*0026*/ 	.short	(.L_1568 - .L_1567)


	//   ....[0]....
.L_1567:
        /*0028*/ 	.word	0xffffffff


	//   ....[1]....
        /*002c*/ 	.word	0xffffffff


	//   ....[2]....
        /*0030*/ 	.word	0xffffffff


	//   ....[3]....
        /*0034*/ 	.word	0xffffffff


	//   ....[4]....
        /*0038*/ 	.word	0xffffffff


	//   ....[5]....
        /*003c*/ 	.word	0xffffffff


	//   ....[6]....
        /*0040*/ 	.word	0xffffffff


	//   ....[7]....
        /*0044*/ 	.word	0xffffffff


	//   ....[8]....
        /*0048*/ 	.word	0xffffffff


	//   ....[9]....
        /*004c*/ 	.word	0xffffffff


	//   ....[10]....
        /*0050*/ 	.word	0x05000073


	//   ....[11]....
        /*0054*/ 	.word	0x05000073


	//   ....[12]....
        /*0058*/ 	.word	0x05000073


	//   ....[13]....
        /*005c*/ 	.word	0x05000073


	//   ....[14]....
        /*0060*/ 	.word	0x05000073


	//   ....[15]....
        /*0064*/ 	.word	0x05000073


	//   ....[16]....
        /*0068*/ 	.word	0x05000073


	//   ....[17]....
        /*006c*/ 	.word	0x05000073


	//   ....[18]....
        /*0070*/ 	.word	0x05000073


	//   ....[19]....
        /*0074*/ 	.word	0x05000073


	//----- nvinfo : EIATTR_COOP_GROUP_INSTR_OFFSETS
	.align		4
.L_1568:
        /*0078*/ 	.byte	0x04, 0x28
        /*007a*/ 	.short	(.L_1570 - .L_1569)


	//   ....[0]....
.L_1569:
        /*007c*/ 	.word	0x00001d80


	//   ....[1]....
        /*0080*/ 	.word	0x00001da0


	//   ....[2]....
        /*0084*/ 	.word	0x00001dc0


	//   ....[3]....
        /*0088*/ 	.word	0x00001de0


	//   ....[4]....
        /*008c*/ 	.word	0x00001e10


	//   ....[5]....
        /*0090*/ 	.word	0x00002240


	//   ....[6]....
        /*0094*/ 	.word	0x00002260


	//   ....[7]....
        /*0098*/ 	.word	0x00002280


	//   ....[8]....
        /*009c*/ 	.word	0x000022a0


	//   ....[9]....
        /*00a0*/ 	.word	0x000022c0


	//   ....[10]....
        /*00a4*/ 	.word	0x00002c10


	//   ....[11]....
        /*00a8*/ 	.word	0x00002cb0


	//   ....[12]....
        /*00ac*/ 	.word	0x00002d20


	//   ....[13]....
        /*00b0*/ 	.word	0x00002d90


	//   ....[14]....
        /*00b4*/ 	.word	0x00002e10


	//   ....[15]....
        /*00b8*/ 	.word	0x000032a0


	//   ....[16]....
        /*00bc*/ 	.word	0x00003310


	//   ....[17]....
        /*00c0*/ 	.word	0x00003380


	//   ....[18]....
        /*00c4*/ 	.word	0x000033f0


	//   ....[19]....
        /*00c8*/ 	.word	0x00003460


	//----- nvinfo : EIATTR_EXIT_INSTR_OFFSETS
	.align		4
.L_1570:
        /*00cc*/ 	.byte	0x04, 0x1c
        /*00ce*/ 	.short	(.L_1572 - .L_1571)


	//   ....[0]....
.L_1571:
        /*00d0*/ 	.word	0x000002e0


	//   ....[1]....
        /*00d4*/ 	.word	0x00002ba0


	//----- nvinfo : EIATTR_MAX_THREADS
	.align		4
.L_1572:
        /*00d8*/ 	.byte	0x04, 0x05
        /*00da*/ 	.short	(.L_1574 - .L_1573)
.L_1573:
        /*00dc*/ 	.word	0x00000080
        /*00e0*/ 	.word	0x00000001
        /*00e4*/ 	.word	0x00000001


	//----- nvinfo : EIATTR_CRS_STACK_SIZE
	.align		4
.L_1574:
        /*00e8*/ 	.byte	0x04, 0x1e
        /*00ea*/ 	.short	(.L_1576 - .L_1575)
.L_1575:
        /*00ec*/ 	.word	0x00000000


	//----- nvinfo : EIATTR_CBANK_PARAM_SIZE
	.align		4
.L_1576:
        /*00f0*/ 	.byte	0x03, 0x19
        /*00f2*/ 	.short	0x00e8


	//----- nvinfo : EIATTR_PARAM_CBANK
	.align		4
        /*00f4*/ 	.byte	0x04, 0x0a
        /*00f6*/ 	.short	(.L_1578 - .L_1577)
	.align		4
.L_1577:
        /*00f8*/ 	.word	index@(.nv.constant0._ZN10layer_norm13ln_fwd_kernelINS_13Kernel_traitsIf13__nv_bfloat16S2_S2_fjLj1024ELj1ELj4ELj1ELj16ENS_18Kernel_traits_baseILj1024EfS2_S2_S2_fjLj128EEEEELb0ELb0ELb0ELb1EEEvNS_9FwdParamsE)
        /*00fc*/ 	.short	0x0210
        /*00fe*/ 	.short	0x00e8


	//----- nvinfo : EIATTR_SW_WAR
	.align		4
.L_1578:
        /*0100*/ 	.byte	0x04, 0x36
        /*0102*/ 	.short	(.L_1580 - .L_1579)
.L_1579:
        /*0104*/ 	.word	0x00000008
.L_1580:


//--------------------- .nv.info._ZN10layer_norm13ln_fwd_kernelINS_13Kernel_traitsIf13__nv_bfloat16S2_S2_fjLj1024ELj1ELj4ELj1ELj16ENS_18Kernel_traits_baseILj1024EfS2_S2_S2_fjLj128EEEEELb0ELb0ELb1ELb0EEEvNS_9FwdParamsE --------------------------
	.section	.nv.info._ZN10layer_norm13ln_fwd_kernelINS_13Kernel_traitsIf13__nv_bfloat16S2_S2_fjLj1024ELj1ELj4ELj1ELj16ENS_18Kernel_traits_baseILj1024EfS2_S2_S2_fjLj128EEEEELb0ELb0ELb1ELb0EEEvNS_9FwdParamsE,"",@"SHT_CUDA_INFO"
	.sectionflags	@""
	.align	4


	//----- nvinfo : EIATTR_CUDA_API_VERSION
	.align		4
        /*0000*/ 	.byte	0x04, 0x37
        /*0002*/ 	.short	(.L_1582 - .L_1581)
.L_1581:
        /*0004*/ 	.word	0x00000082


	//----- nvinfo : EIATTR_KPARAM_INFO
	.align		4
.L_1582:
        /*0008*/ 	.byte	0x04, 0x17
        /*000a*/ 	.short	(.L_1584 - .L_1583)
.L_1583:
        /*000c*/ 	.word	0x00000000
        /*0010*/ 	.short	0x0000
        /*0012*/ 	.short	0x0000
        /*0014*/ 	.byte	0x00, 0xf0, 0xa1, 0x03


	//----- nvinfo : EIATTR_SPARSE_MMA_MASK
	.align		4
.L_1584:
        /*0018*/ 	.byte	0x03, 0x50
        /*001a*/ 	.short	0x0000


	//----- nvinfo : EIATTR_MAXREG_COUNT
	.align		4
        /*001c*/ 	.byte	0x03, 0x1b
        /*001e*/ 	.short	0x00ff


	//----- nvinfo : EIATTR_MERCURY_ISA_VERSION
	.align		4
        /*0020*/ 	.byte	0x03, 0x5f
        /*0022*/ 	.short	0x0101


	//----- nvinfo : EIATTR_COOP_GROUP_MASK_REGIDS
	.align		4
        /*0024*/ 	.byte	0x04, 0x29
        /*0026*/ 	.short	(.L_1586 - .L_1585)


	//   ....[0]....
.L_1585:
        /*0028*/ 	.word	0xffffffff


	//   ....[1]....
        /*002c*/ 	.word	0xffffffff


	//   ....[2]....
        /*0030*/ 	.word	0xffffffff


	//   ....[3]....
        /*0034*/ 	.word	0xffffffff


	//   ....[4]....
        /*0038*/ 	.word	0xffffffff


	//   ....[5]....
        /*003c*/ 	.word	0xffffffff


	//   ....[6]....
        /*0040*/ 	.word	0xffffffff


	//   ....[7]....
        /*0044*/ 	.word	0xffffffff


	//   ....[8]....
        /*0048*/ 	.word	0xffffffff


	//   ....[9]....
        /*004c*/ 	.word	0xffffffff


	//   ....[10]....
        /*0050*/ 	.word	0x05000056


	//   ....[11]....
        /*0054*/ 	.word	0x05000056


	//   ....[12]....
        /*0058*/ 	.word	0x05000056


	//   ....[13]....
        /*005c*/ 	.word	0x05000056


	//   ....[14]....
        /*0060*/ 	.word	0x05000056


	//   ....[15]....
        /*0064*/ 	.word	0x05000056


	//   ....[16]....
        /*0068*/ 	.word	0x05000056


	//   ....[17]....
        /*006c*/ 	.word	0x05000056


	//   ....[18]....
        /*0070*/ 	.word	0x05000056


	//   ....[19]....
        /*0074*/ 	.word	0x05000056


	//----- nvinfo : EIATTR_COOP_GROUP_INSTR_OFFSETS
	.align		4
.L_1586:
        /*0078*/ 	.byte	0x04, 0x28
        /*007a*/ 	.short	(.L_1588 - .L_1587)


	//   ....[0]....
.L_1587:
        /*007c*/ 	.word	0x00002850


	//   ....[1]....
        /*0080*/ 	.word	0x00002880


	//   ....[2]....
        /*0084*/ 	.word	0x000028a0


	//   ....[3]....
        /*0088*/ 	.word	0x000028c0


	//   ....[4]....
        /*008c*/ 	.word	0x000028e0


	//   ....[5]....
        /*0090*/ 	.word	0x00002d20


	//   ....[6]....
        /*0094*/ 	.word	0x00002d40


	//   ....[7]....
        /*0098*/ 	.word	0x00002d60


	//   ....[8]....
        /*009c*/ 	.word	0x00002d80


	//   ....[9]....
        /*00a0*/ 	.word	0x00002da0


	//   ....[10]....
        /*00a4*/ 	.word	0x000038c0


	//   ....[11]....
        /*00a8*/ 	.word	0x00003960


	//   ....[12]....
        /*00ac*/ 	.word	0x000039c0


	//   ....[13]....
        /*00b0*/ 	.word	0x00003a20


	//   ....[14]....
        /*00b4*/ 	.word	0x00003a80


	//   ....[15]....
        /*00b8*/ 	.word	0x00003f20


	//   ....[16]....
        /*00bc*/ 	.word	0x00003f80


	//   ....[17]....
        /*00c0*/ 	.word	0x00003fe0


	//   ....[18]....
        /*00c4*/ 	.word	0x00004040


	//   ....[19]....
        /*00c8*/ 	.word	0x000040a0


	//----- nvinfo : EIATTR_EXIT_INSTR_OFFSETS
	.align		4
.L_1588:
        /*00cc*/ 	.byte	0x04, 0x1c
        /*00ce*/ 	.short	(.L_1590 - .L_1589)


	//   ....[0]....
.L_1589:
        /*00d0*/ 	.word	0x00000600


	//   ....[1]....
        /*00d4*/ 	.word	0x00003850


	//----- nvinfo : EIATTR_MAX_THREADS
	.align		4
.L_1590:
        /*00d8*/ 	.byte	0x04, 0x05
        /*00da*/ 	.short	(.L_1592 - .L_1591)
.L_1591:
        /*00dc*/ 	.word	0x00000080
        /*00e0*/ 	.word	0x00000001
        /*00e4*/ 	.word	0x00000001


	//----- nvinfo : EIATTR_CRS_STACK_SIZE
	.align		4
.L_1592:
        /*00e8*/ 	.byte	0x04, 0x1e
        /*00ea*/ 	.short	(.L_1594 - .L_1593)
.L_1593:
        /*00ec*/ 	.word	0x00000000


	//----- nvinfo : EIATTR_CBANK_PARAM_SIZE
	.align		4
.L_1594:
        /*00f0*/ 	.byte	0x03, 0x19
        /*00f2*/ 	.short	0x00e8


	//----- nvinfo : EIATTR_PARAM_CBANK
	.align		4
        /*00f4*/ 	.byte	0x04, 0x0a
        /*00f6*/ 	.short	(.L_1596 - .L_1595)
	.align		4
.L_1595:
        /*00f8*/ 	.word	index@(.nv.constant0._ZN10layer_norm13ln_fwd_kernelINS_13Kernel_traitsIf13__nv_bfloat16S2_S2_fjLj1024ELj1ELj4ELj1ELj16ENS_18Kernel_traits_baseILj1024EfS2_S2_S2_fjLj128EEEEELb0ELb0ELb1ELb0EEEvNS_9FwdParamsE)
        /*00fc*/ 	.short	0x0210
        /*00fe*/ 	.short	0x00e8


	//----- nvinfo : EIATTR_SW_WAR
	.align		4
.L_1596:
        /*0100*/ 	.byte	0x04, 0x36
        /*0102*/ 	.short	(.L_1598 - .L_1597)
.L_1597:
        /*0104*/ 	.word	0x00000008
.L_1598:


//--------------------- .nv.info._ZN10layer_norm13ln_fwd_kernelINS_13Kernel_traitsIf13__nv_bfloat16S2_S2_fjLj1024ELj1ELj4ELj1ELj16ENS_18Kernel_traits_baseILj1024EfS2_S2_S2_fjLj128EEEEELb0ELb0ELb1ELb1EEEvNS_9FwdParamsE --------------------------
	.section	.nv.info._ZN10layer_norm13ln_fwd_kernelINS_13Kernel_traitsIf13__nv_bfloat16S2_S2_fjLj1024ELj1ELj4ELj1ELj16ENS_18Kernel_traits_baseILj1024EfS2_S2_S2_fjLj128EEEEELb0ELb0ELb1ELb1EEEvNS_9FwdParamsE,"",@"SHT_CUDA_INFO"
	.sectionflags	@""
	.align	4


	//----- nvinfo : EIATTR_CUDA_API_VERSION
	.align		4
        /*0000*/ 	.byte	0x04, 0x37
        /*0002*/ 	.short	(.L_1600 - .L_1599)
.L_1599:
        /*0004*/ 	.word	0x00000082


	//----- nvinfo : EIATTR_KPARAM_INFO
	.align		4
.L_1600:
        /*0008*/ 	.byte	0x04, 0x17
        /*000a*/ 	.short	(.L_1602 - .L_1601)
.L_1601:
        /*000c*/ 	.word	0x00000000
        /*0010*/ 	.short	0x0000
        /*0012*/ 	.short	0x0000
        /*0014*/ 	.byte	0x00, 0xf0, 0xa1, 0x03


	//----- nvinfo : EIATTR_SPARSE_MMA_MASK
	.align		4
.L_1602:
        /*0018*/ 	.byte	0x03, 0x50
        /*001a*/ 	.short	0x0000


	//----- nvinfo : EIATTR_MAXREG_COUNT
	.align		4
        /*001c*/ 	.byte	0x03, 0x1b
        /*001e*/ 	.short	0x00ff


	//----- nvinfo : EIATTR_MERCURY_ISA_VERSION
	.align		4
        /*0020*/ 	.byte	0x03, 0x5f
        /*0022*/ 	.short	0x0101


	//----- nvinfo : EIATTR_COOP_GROUP_MASK_REGIDS
	.align		4
        /*0024*/ 	.byte	0x04, 0x29
        /*0026*/ 	.short	(.L_1604 - .L_1603)


	//   ....[0]....
.L_1603:
        /*0028*/ 	.word	0xffffffff


	//   ....[1]....
        /*002c*/ 	.word	0xffffffff


	//   ....[2]....
        /*0030*/ 	.word	0xffffffff


	//   ....[3]....
        /*0034*/ 	.word	0xffffffff


	//   ....[4]....
        /*0038*/ 	.word	0xffffffff


	//   ....[5]....
        /*003c*/ 	.word	0xffffffff


	//   ....[6]....
        /*0040*/ 	.word	0xffffffff


	//   ....[7]....
        /*0044*/ 	.word	0xffffffff


	//   ....[8]....
        /*0048*/ 	.word	0xffffffff


	//   ....[9]....
        /*004c*/ 	.word	0xffffffff


	//   ....[10]....
        /*0050*/ 	.word	0x05000076


	//   ....[11]....
        /*0054*/ 	.word	0x05000076


	//   ....[12]....
        /*0058*/ 	.word	0x05000076


	//   ....[13]....
        /*005c*/ 	.word	0x05000076


	//   ....[14]....
        /*0060*/ 	.word	0x05000076


	//   ....[15]....
        /*0064*/ 	.word	0x05000076


	//   ....[16]....
        /*0068*/ 	.word	0x05000076


	//   ....[17]....
        /*006c*/ 	.word	0x05000076


	//   ....[18]....
        /*0070*/ 	.word	0x05000076


	//   ....[19]....
        /*0074*/ 	.word	0x05000076


	//----- nvinfo : EIATTR_COOP_GROUP_INSTR_OFFSETS
	.align		4
.L_1604:
        /*0078*/ 	.byte	0x04, 0x28
        /*007a*/ 	.short	(.L_1606 - .L_1605)


	//   ....[0]....
.L_1605:
        /*007c*/ 	.word	0x00002390


	//   ....[1]....
        /*0080*/ 	.word	0x000023b0


	//   ....[2]....
        /*0084*/ 	.word	0x000023d0


	//   ....[3]....
        /*0088*/ 	.word	0x000023f0


	//   ....[4]....
        /*008c*/ 	.word	0x00002420


	//   ....[5]....
        /*0090*/ 	.word	0x00002850


	//   ....[6]....
        /*0094*/ 	.word	0x00002870


	//   ....[7]....
        /*0098*/ 	.word	0x00002890


	//   ....[8]....
        /*009c*/ 	.word	0x000028b0


	//   ....[9]....
        /*00a0*/ 	.word	0x000028d0


	//   ....[10]....
        /*00a4*/ 	.word	0x000032d0


	//   ....[11]....
        /*00a8*/ 	.word	0x00003370


	//   ....[12]....
        /*00ac*/ 	.word	0x000033e0


	//   ....[13]....
        /*00b0*/ 	.word	0x00003450


	//   ....[14]....
        /*00b4*/ 	.word	0x000034d0


	//   ....[15]....
        /*00b8*/ 	.word	0x00003940


	//   ....[16]....
        /*00bc*/ 	.word	0x000039b0


	//   ....[17]....
        /*00c0*/ 	.word	0x00003a20


	//   ....[18]....
        /*00c4*/ 	.word	0x00003a90


	//   ....[19]....
        /*00c8*/ 	.word	0x00003b00


	//----- nvinfo : EIATTR_EXIT_INSTR_OFFSETS
	.align		4
.L_1606:
        /*00cc*/ 	.byte	0x04, 0x1c
        /*00ce*/ 	.short	(.L_1608 - .L_1607)


	//   ....[0]....
.L_1607:
        /*00d0*/ 	.word	0x000002a0


	//   ....[1]....
        /*00d4*/ 	.word	0x00003260


	//----- nvinfo : EIATTR_MAX_THREADS
	.align		4
.L_1608:
        /*00d8*/ 	.byte	0x04, 0x05
        /*00da*/ 	.short	(.L_1610 - .L_1609)
.L_1609:
        /*00dc*/ 	.word	0x00000080
        /*00e0*/ 	.word	0x00000001
        /*00e4*/ 	.word	0x00000001


	//----- nvinfo : EIATTR_CRS_STACK_SIZE
	.align		4
.L_1610:
        /*00e8*/ 	.byte	0x04, 0x1e
        /*00ea*/ 	.short	(.L_1612 - .L_1611)
.L_1611:
        /*00ec*/ 	.word	0x00000000


	//----- nvinfo : EIATTR_CBANK_PARAM_SIZE
	.align		4
.L_1612:
        /*00f0*/ 	.byte	0x03, 0x19
        /*00f2*/ 	.short	0x00e8


	//----- nvinfo : EIATTR_PARAM_CBANK
	.align		4
        /*00f4*/ 	.byte	0x04, 0x0a
        /*00f6*/ 	.short	(.L_1614 - .L_1613)
	.align		4
.L_1613:
        /*00f8*/ 	.word	index@(.nv.constant0._ZN10layer_norm13ln_fwd_kernelINS_13Kernel_traitsIf13__nv_bfloat16S2_S2_fjLj1024ELj1ELj4ELj1ELj16ENS_18Kernel_traits_baseILj1024EfS2_S2_S2_fjLj128EEEEELb0ELb0ELb1ELb1EEEvNS_9FwdParamsE)
        /*00fc*/ 	.short	0x0210
        /*00fe*/ 	.short	0x00e8


	//----- nvinfo : EIATTR_SW_WAR
	.align		4
.L_1614:
        /*0100*/ 	.byte	0x04, 0x36
        /*0102*/ 	.short	(.L_1616 - .L_1615)
.L_1615:
        /*0104*/ 	.word	0x00000008
.L_1616:


//--------------------- .nv.info._ZN10layer_norm13ln_fwd_kernelINS_13Kernel_traitsIf13__nv_bfloat16S2_S2_fjLj1024ELj1ELj4ELj1ELj16ENS_18Kernel_traits_baseILj1024EfS2_S2_S2_fjLj128EEEEELb0ELb1ELb0ELb0EEEvNS_9FwdParamsE --------------------------
	.section	.nv.info._ZN10layer_norm13ln_fwd_kernelINS_13Kernel_traitsIf13__nv_bfloat16S2_S2_fjLj1024ELj1ELj4ELj1ELj16ENS_18Kernel_traits_baseILj1024EfS2_S2_S2_fjLj128EEEEELb0ELb1ELb0ELb0EEEvNS_9FwdParamsE,"",@"SHT_CUDA_INFO"
	.sectionflags	@""
	.align	4


	//----- nvinfo : EIATTR_CUDA_API_VERSION
	.align		4
        /*0000*/ 	.byte	0x04, 0x37
        /*0002*/ 	.short	(.L_1618 - .L_1617)
.L_1617:
        /*0004*/ 	.word	0x00000082


	//----- nvinfo : EIATTR_KPARAM_INFO
	.align		4
.L_1618:
        /*0008*/ 	.byte	0x04, 0x17
        /*000a*/ 	.short	(.L_1620 - .L_1619)
.L_1619:
        /*000c*/ 	.word	0x00000000
        /*0010*/ 	.short	0x0000
        /*0012*/ 	.short	0x0000
        /*0014*/ 	.byte	0x00, 0xf0, 0xa1, 0x03


	//----- nvinfo : EIATTR_SPARSE_MMA_MASK
	.align		4
.L_1620:
        /*0018*/ 	.byte	0x03, 0x50
        /*001a*/ 	.short	0x0000


	//----- nvinfo : EIATTR_MAXREG_COUNT
	.align		4
        /*001c*/ 	.byte	0x03, 0x1b
        /*001e*/ 	.short	0x00ff


	//----- nvinfo : EIATTR_MERCURY_ISA_VERSION
	.align		4
        /*0020*/ 	.byte	0x03, 0x5f
        /*0022*/ 	.short	0x0101


	//----- nvinfo : EIATTR_COOP_GROUP_MASK_REGIDS
	.align		4
        /*0024*/ 	.byte	0x04, 0x29
        /*0026*/ 	.short	(.L_1622 - .L_1621)


	//   ....[0]....
.L_1621:
        /*0028*/ 	.word	0xffffffff


	//   ....[1]....
        /*002c*/ 	.word	0xffffffff


	//   ....[2]....
        /*0030*/ 	.word	0xffffffff


	//   ....[3]....
        /*0034*/ 	.word	0xffffffff


	//   ....[4]....
        /*0038*/ 	.word	0xffffffff


	//   ....[5]....
        /*003c*/ 	.word	0xffffffff


	//   ....[6]....
        /*0040*/ 	.word	0xffffffff


	//   ....[7]....
        /*0044*/ 	.word	0xffffffff


	//   ....[8]....
        /*0048*/ 	.word	0xffffffff


	//   ....[9]....
        /*004c*/ 	.word	0xffffffff


	//   ....[10]....
        /*0050*/ 	.word	0x05000092


	//   ....[11]....
        /*0054*/ 	.word	0x05000092


	//   ....[12]....
        /*0058*/ 	.word	0x05000092


	//   ....[13]....
        /*005c*/ 	.word	0x05000092


	//   ....[14]....
        /*0060*/ 	.word	0x05000092


	//   ....[15]....
        /*0064*/ 	.word	0x05000092


	//   ....[16]....
        /*0068*/ 	.word	0x05000092


	//   ....[17]....
        /*006c*/ 	.word	0x05000092


	//   ....[18]....
        /*0070*/ 	.word	0x05000092


	//   ....[19]....
        /*0074*/ 	.word	0x05000092


	//----- nvinfo : EIATTR_COOP_GROUP_INSTR_OFFSETS
	.align		4
.L_1622:
        /*0078*/ 	.byte	0x04, 0x28
        /*007a*/ 	.short	(.L_1624 - .L_1623)


	//   ....[0]....
.L_1623:
        /*007c*/ 	.word	0x00001c10


	//   ....[1]....
        /*0080*/ 	.word	0x00001c30


	//   ....[2]....
        /*0084*/ 	.word	0x00001c50


	//   ....[3]....
        /*0088*/ 	.word	0x00001c70


	//   ....[4]....
        /*008c*/ 	.word	0x00001ca0


	//   ....[5]....
        /*0090*/ 	.word	0x000020e0


	//   ....[6]....
        /*0094*/ 	.word	0x00002100


	//   ....[7]....
        /*0098*/ 	.word	0x00002120


	//   ....[8]....
        /*009c*/ 	.word	0x00002140


	//   ....[9]....
        /*00a0*/ 	.word	0x00002160


	//   ....[10]....
        /*00a4*/ 	.word	0x00002be0


	//   ....[11]....
        /*00a8*/ 	.word	0x00002c80


	//   ....[12]....
        /*00ac*/ 	.word	0x00002cf0


	//   ....[13]....
        /*00b0*/ 	.word	0x00002d60


	//   ....[14]....
        /*00b4*/ 	.word	0x00002de0


	//   ....[15]....
        /*00b8*/ 	.word	0x00003270


	//   ....[16]....
        /*00bc*/ 	.word	0x000032e0


	//   ....[17]....
        /*00c0*/ 	.word	0x00003350


	//   ....[18]....
        /*00c4*/ 	.word	0x000033c0


	//   ....[19]....
        /*00c8*/ 	.word	0x00003430


	//----- nvinfo : EIATTR_EXIT_INSTR_OFFSETS
	.align		4
.L_1624:
        /*00cc*/ 	.byte	0x04, 0x1c
        /*00ce*/ 	.short	(.L_1626 - .L_1625)


	//   ....[0]....
.L_1625:
        /*00d0*/ 	.word	0x00000740


	//   ....[1]....
        /*00d4*/ 	.word	0x00002b70


	//----- nvinfo : EIATTR_MAX_THREADS
	.align		4
.L_1626:
        /*00d8*/ 	.byte	0x04, 0x05
        /*00da*/ 	.short	(.L_1628 - .L_1627)
.L_1627:
        /*00dc*/ 	.word	0x00000080
        /*00e0*/ 	.word	0x00000001
        /*00e4*/ 	.word	0x00000001


	//----- nvinfo : EIATTR_CRS_STACK_SIZE
	.align		4
.L_1628:
        /*00e8*/ 	.byte	0x04, 0x1e
        /*00ea*/ 	.short	(.L_1630 - .L_1629)
.L_1629:
        /*00ec*/ 	.word	0x00000000


	//----- nvinfo : EIATTR_CBANK_PARAM_SIZE
	.align		4
.L_1630:
        /*00f0*/ 	.byte	0x03, 0x19
        /*00f2*/ 	.short	0x00e8


	//----- nvinfo : EIATTR_PARAM_CBANK
	.align		4
        /*00f4*/ 	.byte	0x04, 0x0a
        /*00f6*/ 	.short	(.L_1632 - .L_1631)
	.align		4
.L_1631:
        /*00f8*/ 	.word	index@(.nv.constant0._ZN10layer_norm13ln_fwd_kernelINS_13Kernel_traitsIf13__nv_bfloat16S2_S2_fjLj1024ELj1ELj4ELj1ELj16ENS_18Kernel_traits_baseILj1024EfS2_S2_S2_fjLj128EEEEELb0ELb1ELb0ELb0EEEvNS_9FwdParamsE)
        /*00fc*/ 	.short	0x0210
        /*00fe*/ 	.short	0x00e8


	//----- nvinfo : EIATTR_SW_WAR
	.align		4
.L_1632:
        /*0100*/ 	.byte	0x04, 0x36
        /*0102*/ 	.short	(.L_1634 - .L_1633)
.L_1633:
        /*0104*/ 	.word	0x00000008
.L_1634:


//--------------------- .nv.info._ZN10layer_norm13ln_fwd_kernelINS_13Kernel_traitsIf13__nv_bfloat16S2_S2_fjLj1024ELj1ELj4ELj1ELj16ENS_18Kernel_traits_baseILj1024EfS2_S2_S2_fjLj128EEEEELb0ELb1ELb0ELb1EEEvNS_9FwdParamsE --------------------------
	.section	.nv.info._ZN10layer_norm13ln_fwd_kernelINS_13Kernel_traitsIf13__nv_bfloat16S2_S2_fjLj1024ELj1ELj4ELj1ELj16ENS_18Kernel_traits_baseILj1024EfS2_S2_S2_fjLj128EEEEELb0ELb1ELb0ELb1EEEvNS_9FwdParamsE,"",@"SHT_CUDA_INFO"
	.sectionflags	@""
	.align	4


	//----- nvinfo : EIATTR_CUDA_API_VERSION
	.align		4
        /*0000*/ 	.byte	0x04, 0x37
        /*0002*/ 	.short	(.L_1636 - .L_1635)
.L_1635:
        /*0004*/ 	.word	0x00000082


	//----- nvinfo : EIATTR_KPARAM_INFO
	.align		4
.L_1636:
        /*0008*/ 	.byte	0x04, 0x17
        /*000a*/ 	.short	(.L_1638 - .L_1637)
.L_1637:
        /*000c*/ 	.word	0x00000000
        /*0010*/ 	.short	0x0000
        /*0012*/ 	.short	0x0000
        /*0014*/ 	.byte	0x00, 0xf0, 0xa1, 0x03


	//----- nvinfo : EIATTR_SPARSE_MMA_MASK
	.align		4
.L_1638:
        /*0018*/ 	.byte	0x03, 0x50
        /*001a*/ 	.short	0x0000


	//----- nvinfo : EIATTR_MAXREG_COUNT
	.align		4
        /*001c*/ 	.byte	0x03, 0x1b
        /*001e*/ 	.short	0x00ff


	//----- nvinfo : EIATTR_MERCURY_ISA_VERSION
	.align		4
        /*0020*/ 	.byte	0x03, 0x5f
        /*0022*/ 	.short	0x0101


	//----- nvinfo : EIATTR_COOP_GROUP_MASK_REGIDS
	.align		4
        /*0024*/ 	.byte	0x04, 0x29
        /*0026*/ 	.short	(.L_1640 - .L_1639)


	//   ....[0]....
.L_1639:
        /*0028*/ 	.word	0xffffffff


	//   ....[1]....
        /*002c*/ 	.word	0xffffffff


	//   ....[2]....
        /*0030*/ 	.word	0xffffffff


	//   ....[3]....
        /*0034*/ 	.word	0xffffffff


	//   ....[4]....
        /*0038*/ 	.word	0xffffffff


	//   ....[5]....
        /*003c*/ 	.word	0xffffffff


	//   ....[6]....
        /*0040*/ 	.word	0xffffffff


	//   ....[7]....
        /*0044*/ 	.word	0xffffffff


	//   ....[8]....
        /*0048*/ 	.word	0xffffffff


	//   ....[9]....
        /*004c*/ 	.word	0xffffffff


	//   ....[10]....
        /*0050*/ 	.word	0x05000097


	//   ....[11]....
        /*0054*/ 	.word	0x05000097


	//   ....[12]....
        /*0058*/ 	.word	0x05000097


	//   ....[13]....
        /*005c*/ 	.word	0x05000097


	//   ....[14]....
        /*0060*/ 	.word	0x05000097


	//   ....[15]....
        /*0064*/ 	.word	0x05000097


	//   ....[16]....
        /*0068*/ 	.word	0x05000097


	//   ....[17]....
        /*006c*/ 	.word	0x05000097


	//   ....[18]....
        /*0070*/ 	.word	0x05000097


	//   ....[19]....
        /*0074*/ 	.word	0x05000097


	//----- nvinfo : EIATTR_COOP_GROUP_INSTR_OFFSETS
	.align		4
.L_1640:
        /*0078*/ 	.byte	0x04, 0x28
        /*007a*/ 	.short	(.L_1642 - .L_1641)


	//   ....[0]....
.L_1641:
        /*007c*/ 	.word	0x00001730


	//   ....[1]....
        /*0080*/ 	.word	0x00001750


	//   ....[2]....
        /*0084*/ 	.word	0x00001770


	//   ....[3]....
        /*0088*/ 	.word	0x000017a0


	//   ....[4]....
        /*008c*/ 	.word	0x000017c0


	//   ....[5]....
        /*0090*/ 	.word	0x00001bf0


	//   ....[6]....
        /*0094*/ 	.word	0x00001c10


	//   ....[7]....
        /*0098*/ 	.word	0x00001c30


	//   ....[8]....
        /*009c*/ 	.word	0x00001c50


	//   ....[9]....
        /*00a0*/ 	.word	0x00001c70


	//   ....[10]....
        /*00a4*/ 	.word	0x000025c0


	//   ....[11]....
        /*00a8*/ 	.word	0x00002660


	//   ....[12]....
        /*00ac*/ 	.word	0x000026d0


	//   ....[13]....
        /*00b0*/ 	.word	0x00002750


	//   ....[14]....
        /*00b4*/ 	.word	0x000027c0


	//   ....[15]....
        /*00b8*/ 	.word	0x00002c40


	//   ....[16]....
        /*00bc*/ 	.word	0x00002cb0


	//   ....[17]....
        /*00c0*/ 	.word	0x00002d20


	//   ....[18]....
        /*00c4*/ 	.word	0x00002d90


	//   ....[19]....
        /*00c8*/ 	.word	0x00002e00


	//----- nvinfo : EIATTR_EXIT_INSTR_OFFSETS
	.align		4
.L_1642:
        /*00cc*/ 	.byte	0x04, 0x1c
        /*00ce*/ 	.short	(.L_1644 - .L_1643)


	//   ....[0]....
.L_1643:
        /*00d0*/ 	.word	0x000002e0


	//   ....[1]....
        /*00d4*/ 	.word	0x00002550


	//----- nvinfo : EIATTR_MAX_THREADS
	.align		4
.L_1644:
        /*00d8*/ 	.byte	0x04, 0x05
        /*00da*/ 	.short	(.L_1646 - .L_1645)
.L_1645:
        /*00dc*/ 	.word	0x00000080
        /*00e0*/ 	.word	0x00000001
        /*00e4*/ 	.word	0x00000001


	//----- nvinfo : EIATTR_CRS_STACK_SIZE
	.align		4
.L_1646:
        /*00e8*/ 	.byte	0x04, 0x1e
        /*00ea*/ 	.short	(.L_1648 - .L_1647)
.L_1647:
        /*00ec*/ 	.word	0x00000000


	//----- nvinfo : EIATTR_CBANK_PARAM_SIZE
	.align		4
.L_1648:
        /*00f0*/ 	.byte	0x03, 0x19
        /*00f2*/ 	.short	0x00e8


	//----- nvinfo : EIATTR_PARAM_CBANK
	.align		4
        /*00f4*/ 	.byte	0x04, 0x0a
        /*00f6*/ 	.short	(.L_1650 - .L_1649)
	.align		4
.L_1649:
        /*00f8*/ 	.word	index@(.nv.constant0._ZN10layer_norm13ln_fwd_kernelINS_13Kernel_traitsIf13__nv_bfloat16S2_S2_fjLj1024ELj1ELj4ELj1ELj16ENS_18Kernel_traits_baseILj1024EfS2_S2_S2_fjLj128EEEEELb0ELb1ELb0ELb1EEEvNS_9FwdParamsE)
        /*00fc*/ 	.short	0x0210
        /*00fe*/ 	.short	0x00e8


	//----- nvinfo : EIATTR_SW_WAR
	.align		4
.L_1650:
        /*0100*/ 	.byte	0x04, 0x36
        /*0102*/ 	.short	(.L_1652 - .L_1651)
.L_1651:
        /*0104*/ 	.word	0x00000008
.L_1652:


//--------------------- .nv.info._ZN10layer_norm13ln_fwd_kernelINS_13Kernel_traitsIf13__nv_bfloat16S2_S2_fjLj1024ELj1ELj4ELj1ELj16ENS_18Kernel_traits_baseILj1024EfS2_S2_S2_fjLj128EEEEELb0ELb1ELb1ELb0EEEvNS_9FwdParamsE --------------------------
	.section	.nv.info._ZN10layer_norm13ln_fwd_kernelINS_13Kernel_traitsIf13__nv_bfloat16S2_S2_fjLj1024ELj1ELj4ELj1ELj16ENS_18Kernel_traits_baseILj1024EfS2_S2_S2_fjLj128EEEEELb0ELb1ELb1ELb0EEEvNS_9FwdParamsE,"",@"SHT_CUDA_INFO"
	.sectionflags	@""
	.align	4


	//----- nvinfo : EIATTR_CUDA_API_VERSION
	.align		4
        /*0000*/ 	.byte	0x04, 0x37
        /*0002*/ 	.short	(.L_1654 - .L_1653)
.L_1653:
        /*0004*/ 	.word	0x00000082


	//----- nvinfo : EIATTR_KPARAM_INFO
	.align		4
.L_1654:
        /*0008*/ 	.byte	0x04, 0x17
        /*000a*/ 	.short	(.L_1656 - .L_1655)
.L_1655:
        /*000c*/ 	.word	0x00000000
        /*0010*/ 	.short	0x0000
        /*0012*/ 	.short	0x0000
        /*0014*/ 	.byte	0x00, 0xf0, 0xa1, 0x03


	//----- nvinfo : EIATTR_SPARSE_MMA_MASK
	.align		4
.L_1656:
        /*0018*/ 	.byte	0x03, 0x50
        /*001a*/ 	.short	0x0000


	//----- nvinfo : EIATTR_MAXREG_COUNT
	.align		4
        /*001c*/ 	.byte	0x03, 0x1b
        /*001e*/ 	.short	0x00ff


	//----- nvinfo : EIATTR_MERCURY_ISA_VERSION
	.align		4
        /*0020*/ 	.byte	0x03, 0x5f
        /*0022*/ 	.short	0x0101


	//----- nvinfo : EIATTR_COOP_GROUP_MASK_REGIDS
	.align		4
        /*0024*/ 	.byte	0x04, 0x29
        /*0026*/ 	.short	(.L_1658 - .L_1657)


	//   ....[0]....
.L_1657:
        /*0028*/ 	.word	0xffffffff


	//   ....[1]....
        /*002c*/ 	.word	0xffffffff


	//   ....[2]....
        /*0030*/ 	.word	0xffffffff


	//   ....[3]....
        /*0034*/ 	.word	0xffffffff


	//   ....[4]....
        /*0038*/ 	.word	0xffffffff


	//   ....[5]....
        /*003c*/ 	.word	0xffffffff


	//   ....[6]....
        /*0040*/ 	.word	0xffffffff


	//   ....[7]....
        /*0044*/ 	.word	0xffffffff


	//   ....[8]....
        /*0048*/ 	.word	0xffffffff


	//   ....[9]....
        /*004c*/ 	.word	0xffffffff


	//   ....[10]....
        /*0050*/ 	.word	0x0500009a


	//   ....[11]....
        /*0054*/ 	.word	0x0500009a


	//   ....[12]....
        /*0058*/ 	.word	0x0500009a


	//   ....[13]....
        /*005c*/ 	.word	0x0500009a


	//   ....[14]....
        /*0060*/ 	.word	0x0500009a


	//   ....[15]....
        /*0064*/ 	.word	0x0500009a


	//   ....[16]....
        /*0068*/ 	.word	0x0500009a


	//   ....[17]....
        /*006c*/ 	.word	0x0500009a


	//   ....[18]....
        /*0070*/ 	.word	0x0500009a


	//   ....[19]....
        /*0074*/ 	.word	0x0500009a


	//----- nvinfo : EIATTR_COOP_GROUP_INSTR_OFFSETS
	.align		4
.L_1658:
        /*0078*/ 	.byte	0x04, 0x28
        /*007a*/ 	.short	(.L_1660 - .L_1659)


	//   ....[0]....
.L_1659:
        /*007c*/ 	.word	0x00002b90


	//   ....[1]....
        /*0080*/ 	.word	0x00002bc0


	//   ....[2]....
        /*0084*/ 	.word	0x00002be0


	//   ....[3]....
        /*0088*/ 	.word	0x00002c00


	//   ....[4]....
        /*008c*/ 	.word	0x00002c20


	//   ....[5]....
        /*0090*/ 	.word	0x00003060


	//   ....[6]....
        /*0094*/ 	.word	0x00003080


	//   ....[7]....
        /*0098*/ 	.word	0x000030a0


	//   ....[8]....
        /*009c*/ 	.word	0x000030c0


	//   ....[9]....
        /*00a0*/ 	.word	0x000030e0


	//   ....[10]....
        /*00a4*/ 	.word	0x00003c00


	//   ....[11]....
        /*00a8*/ 	.word	0x00003cb0


	//   ....[12]....
        /*00ac*/ 	.word	0x00003d20


	//   ....[13]....
        /*00b0*/ 	.word	0x00003d90


	//   ....[14]....
        /*00b4*/ 	.word	0x00003e00


	//   ....[15]....
        /*00b8*/ 	.word	0x00004290


	//   ....[16]....
        /*00bc*/ 	.word	0x00004300


	//   ....[17]....
        /*00c0*/ 	.word	0x00004370


	//   ....[18]....
        /*00c4*/ 	.word	0x000043e0


	//   ....[19]....
        /*00c8*/ 	.word	0x00004450


	//----- nvinfo : EIATTR_EXIT_INSTR_OFFSETS
	.align		4
.L_1660:
        /*00cc*/ 	.byte	0x04, 0x1c
        /*00ce*/ 	.short	(.L_1662 - .L_1661)


	//   ....[0]....
.L_1661:
        /*00d0*/ 	.word	0x00000740


	//   ....[1]....
        /*00d4*/ 	.word	0x00003b90


	//----- nvinfo : EIATTR_MAX_THREADS
	.align		4
.L_1662:
        /*00d8*/ 	.byte	0x04, 0x05
        /*00da*/ 	.short	(.L_1664 - .L_1663)
.L_1663:
        /*00dc*/ 	.word	0x00000080
        /*00e0*/ 	.word	0x00000001
        /*00e4*/ 	.word	0x00000001


	//----- nvinfo : EIATTR_CRS_STACK_SIZE
	.align		4
.L_1664:
        /*00e8*/ 	.byte	0x04, 0x1e
        /*00ea*/ 	.short	(.L_1666 - .L_1665)
.L_1665:
        /*00ec*/ 	.word	0x00000000


	//----- nvinfo : EIATTR_CBANK_PARAM_SIZE
	.align		4
.L_1666:
        /*00f0*/ 	.byte	0x03, 0x19
        /*00f2*/ 	.short	0x00e8


	//----- nvinfo : EIATTR_PARAM_CBANK
	.align		4
        /*00f4*/ 	.byte	0x04, 0x0a
        /*00f6*/ 	.short	(.L_1668 - .L_1667)
	.align		4
.L_1667:
        /*00f8*/ 	.word	index@(.nv.constant0._ZN10layer_norm13ln_fwd_kernelINS_13Kernel_traitsIf13__nv_bfloat16S2_S2_fjLj1024ELj1ELj4ELj1ELj16ENS_18Kernel_traits_baseILj1024EfS2_S2_S2_fjLj128EEEEELb0ELb1ELb1ELb0EEEvNS_9FwdParamsE)
        /*00fc*/ 	.short	0x0210
        /*00fe*/ 	.short	0x00e8


	//----- nvinfo : EIATTR_SW_WAR
	.align		4
.L_1668:
        /*0100*/ 	.byte	0x04, 0x36
        /*0102*/ 	.short	(.L_1670 - .L_1669)
.L_1669:
        /*0104*/ 	.word	0x00000008
.L_1670:


//--------------------- .nv.info._ZN10layer_norm13ln_fwd_kernelINS_13Kernel_traitsIf13__nv_bfloat16S2_S2_fjLj1024ELj1ELj4ELj1ELj16ENS_18Kernel_traits_baseILj1024EfS2_S2_S2_fjLj128EEEEELb0ELb1ELb1ELb1EEEvNS_9FwdParamsE --------------------------
	.section	.nv.info._ZN10layer_norm13ln_fwd_kernelINS_13Kernel_traitsIf13__nv_bfloat16S2_S2_fjLj1024ELj1ELj4ELj1ELj16ENS_18Kernel_traits_baseILj1024EfS2_S2_S2_fjLj128EEEEELb0ELb1ELb1ELb1EEEvNS_9FwdParamsE,"",@"SHT_CUDA_INFO"
	.sectionflags	@""
	.align	4


	//----- nvinfo : EIATTR_CUDA_API_VERSION
	.align		4
        /*0000*/ 	.byte	0x04, 0x37
        /*0002*/ 	.short	(.L_1672 - .L_1671)
.L_1671:
        /*0004*/ 	.word	0x00000082


	//----- nvinfo : EIATTR_KPARAM_INFO
	.align		4
.L_1672:
        /*0008*/ 	.byte	0x04, 0x17
        /*000a*/ 	.short	(.L_1674 - .L_1673)
.L_1673:
        /*000c*/ 	.word	0x00000000
        /*0010*/ 	.short	0x0000
        /*0012*/ 	.short	0x0000
        /*0014*/ 	.byte	0x00, 0xf0, 0xa1, 0x03


	//----- nvinfo : EIATTR_SPARSE_MMA_MASK
	.align		4
.L_1674:
        /*0018*/ 	.byte	0x03, 0x50
        /*001a*/ 	.short	0x0000


	//----- nvinfo : EIATTR_MAXREG_COUNT
	.align		4
        /*001c*/ 	.byte	0x03, 0x1b
        /*001e*/ 	.short	0x00ff


	//----- nvinfo : EIATTR_MERCURY_ISA_VERSION
	.align		4
        /*0020*/ 	.byte	0x03, 0x5f
        /*0022*/ 	.short	0x0101


	//----- nvinfo : EIATTR_COOP_GROUP_MASK_REGIDS
	.align		4
        /*0024*/ 	.byte	0x04, 0x29
        /*0026*/ 	.short	(.L_1676 - .L_1675)


	//   ....[0]....
.L_1675:
        /*0028*/ 	.word	0xffffffff


	//   ....[1]....
        /*002c*/ 	.word	0xffffffff


	//   ....[2]....
        /*0030*/ 	.word	0xffffffff


	//   ....[3]....
        /*0034*/ 	.word	0xffffffff


	//   ....[4]....
        /*0038*/ 	.word	0xffffffff


	//   ....[5]....
        /*003c*/ 	.word	0xffffffff


	//   ....[6]....
        /*0040*/ 	.word	0xffffffff


	//   ....[7]....
        /*0044*/ 	.word	0xffffffff


	//   ....[8]....
        /*0048*/ 	.word	0xffffffff


	//   ....[9]....
        /*004c*/ 	.word	0xffffffff


	//   ....[10]....
        /*0050*/ 	.word	0x05000097


	//   ....[11]....
        /*0054*/ 	.word	0x05000097


	//   ....[12]....
        /*0058*/ 	.word	0x05000097


	//   ....[13]....
        /*005c*/ 	.word	0x05000097


	//   ....[14]....
        /*0060*/ 	.word	0x05000097


	//   ....[15]....
        /*0064*/ 	.word	0x05000097


	//   ....[16]....
        /*0068*/ 	.word	0x05000097


	//   ....[17]....
        /*006c*/ 	.word	0x05000097


	//   ....[18]....
        /*0070*/ 	.word	0x05000097


	//   ....[19]....
        /*0074*/ 	.word	0x05000097


	//----- nvinfo : EIATTR_COOP_GROUP_INSTR_OFFSETS
	.align		4
.L_1676:
        /*0078*/ 	.byte	0x04, 0x28
        /*007a*/ 	.short	(.L_1678 - .L_1677)


	//   ....[0]....
.L_1677:
        /*007c*/ 	.word	0x00002640


	//   ....[1]....
        /*0080*/ 	.word	0x00002670


	//   ....[2]....
        /*0084*/ 	.word	0x00002690


	//   ....[3]....
        /*0088*/ 	.word	0x000026b0


	//   ....[4]....
        /*008c*/ 	.word	0x000026d0


	//   ....[5]....
        /*0090*/ 	.word	0x00002b00


	//   ....[6]....
        /*0094*/ 	.word	0x00002b20


	//   ....[7]....
        /*0098*/ 	.word	0x00002b40


	//   ....[8]....
        /*009c*/ 	.word	0x00002b60


	//   ....[9]....
        /*00a0*/ 	.word	0x00002b80


	//   ....[10]....
        /*00a4*/ 	.word	0x00003580


	//   ....[11]....
        /*00a8*/ 	.word	0x00003630


	//   ....[12]....
        /*00ac*/ 	.word	0x000036a0


	//   ....[13]....
        /*00b0*/ 	.word	0x00003710


	//   ....[14]....
        /*00b4*/ 	.word	0x00003780


	//   ....[15]....
        /*00b8*/ 	.word	0x00003c00


	//   ....[16]....
        /*00bc*/ 	.word	0x00003c70


	//   ....[17]....
        /*00c0*/ 	.word	0x00003ce0


	//   ....[18]....
        /*00c4*/ 	.word	0x00003d50


	//   ....[19]....
        /*00c8*/ 	.word	0x00003dc0


	//----- nvinfo : EIATTR_EXIT_INSTR_OFFSETS
	.align		4
.L_1678:
        /*00cc*/ 	.byte	0x04, 0x1c
        /*00ce*/ 	.short	(.L_1680 - .L_1679)


	//   ....[0]....
.L_1679:
        /*00d0*/ 	.word	0x000002e0


	//   ....[1]....
        /*00d4*/ 	.word	0x00003510


	//----- nvinfo : EIATTR_MAX_THREADS
	.align		4
.L_1680:
        /*00d8*/ 	.byte	0x04, 0x05
        /*00da*/ 	.short	(.L_1682 - .L_1681)
.L_1681:
        /*00dc*/ 	.word	0x00000080
        /*00e0*/ 	.word	0x00000001
        /*00e4*/ 	.word	0x00000001


	//----- nvinfo : EIATTR_CRS_STACK_SIZE
	.align		4
.L_1682:
        /*00e8*/ 	.byte	0x04, 0x1e
        /*00ea*/ 	.short	(.L_1684 - .L_1683)
.L_1683:
        /*00ec*/ 	.word	0x00000000


	//----- nvinfo : EIATTR_CBANK_PARAM_SIZE
	.align		4
.L_1684:
        /*00f0*/ 	.byte	0x03, 0x19
        /*00f2*/ 	.short	0x00e8


	//----- nvinfo : EIATTR_PARAM_CBANK
	.align		4
        /*00f4*/ 	.byte	0x04, 0x0a
        /*00f6*/ 	.short	(.L_1686 - .L_1685)
	.align		4
.L_1685:
        /*00f8*/ 	.word	index@(.nv.constant0._ZN10layer_norm13ln_fwd_kernelINS_13Kernel_traitsIf13__nv_bfloat16S2_S2_fjLj1024ELj1ELj4ELj1ELj16ENS_18Kernel_traits_baseILj1024EfS2_S2_S2_fjLj128EEEEELb0ELb1ELb1ELb1EEEvNS_9FwdParamsE)
        /*00fc*/ 	.short	0x0210
        /*00fe*/ 	.short	0x00e8


	//----- nvinfo : EIATTR_SW_WAR
	.align		4
.L_1686:
        /*0100*/ 	.byte	0x04, 0x36
        /*0102*/ 	.short	(.L_1688 - .L_1687)
.L_1687:
        /*0104*/ 	.word	0x00000008
.L_1688:


//--------------------- .nv.info._ZN10layer_norm13ln_fwd_kernelINS_13Kernel_traitsIf13__nv_bfloat16S2_S2_fjLj1024ELj1ELj4ELj1ELj16ENS_18Kernel_traits_baseILj1024EfS2_S2_S2_fjLj128EEEEELb1ELb0ELb0ELb0EEEvNS_9FwdParamsE --------------------------
	.section	.nv.info._ZN10layer_norm13ln_fwd_kernelINS_13Kernel_traitsIf13__nv_bfloat16S2_S2_fjLj1024ELj1ELj4ELj1ELj16ENS_18Kernel_traits_baseILj1024EfS2_S2_S2_fjLj128EEEEELb1ELb0ELb0ELb0EEEvNS_9FwdParamsE,"",@"SHT_CUDA_INFO"
	.sectionflags	@""
	.align	4


	//----- nvinfo : EIATTR_CUDA_API_VERSION
	.align		4
        /*0000*/ 	.byte	0x04, 0x37
        /*0002*/ 	.short	(.L_1690 - .L_1689)
.L_1689:
        /*0004*/ 	.word	0x00000082


	//----- nvinfo : EIATTR_KPARAM_INFO
	.align		4
.L_1690:
        /*0008*/ 	.byte	0x04, 0x17
        /*000a*/ 	.short	(.L_1692 - .L_1691)
.L_1691:
        /*000c*/ 	.word	0x00000000
        /*0010*/ 	.short	0x0000
        /*0012*/ 	.short	0x0000
        /*0014*/ 	.byte	0x00, 0xf0, 0xa1, 0x03


	//----- nvinfo : EIATTR_SPARSE_MMA_MASK
	.align		4
.L_1692:
        /*0018*/ 	.byte	0x03, 0x50
        /*001a*/ 	.short	0x0000


	//----- nvinfo : EIATTR_MAXREG_COUNT
	.align		4
        /*001c*/ 	.byte	0x03, 0x1b
        /*001e*/ 	.short	0x00ff


	//----- nvinfo : EIATTR_MERCURY_ISA_VERSION
	.align		4
        /*0020*/ 	.byte	0x03, 0x5f
        /*0022*/ 	.short	0x0101


	//----- nvinfo : EIATTR_COOP_GROUP_MASK_REGIDS
	.align		4
        /*0024*/ 	.byte	0x04, 0x29
        /*0026*/ 	.short	(.L_1694 - .L_1693)


	//   ....[0]....
.L_1693:
        /*0028*/ 	.word	0xffffffff


	//   ....[1]....
        /*002c*/ 	.word	0xffffffff


	//   ....[2]....
        /*0030*/ 	.word	0xffffffff


	//   ....[3]....
        /*0034*/ 	.word	0xffffffff


	//   ....[4]....
        /*0038*/ 	.word	0xffffffff


	//   ....[5]....
        /*003c*/ 	.word	0xffffffff


	//   ....[6]....
        /*0040*/ 	.word	0xffffffff


	//   ....[7]....
        /*0044*/ 	.word	0xffffffff


	//   ....[8]....
        /*0048*/ 	.word	0xffffffff


	//   ....[9]....
        /*004c*/ 	.word	0xffffffff


	//   ....[10]....
        /*0050*/ 	.word	0x0500007c


	//   ....[11]....
        /*0054*/ 	.word	0x0500007c


	//   ....[12]....
        /*0058*/ 	.word	0x0500007c


	//   ....[13]....
        /*005c*/ 	.word	0x0500007c


	//   ....[14]....
        /*0060*/ 	.word	0x0500007c


	//   ....[15]....
        /*0064*/ 	.word	0x0500007c


	//   ....[16]....
        /*0068*/ 	.word	0x0500007c


	//   ....[17]....
        /*006c*/ 	.word	0x0500007c


	//   ....[18]....
        /*0070*/ 	.word	0x0500007c


	//   ....[19]....
        /*0074*/ 	.word	0x0500007c


	//----- nvinfo : EIATTR_COOP_GROUP_INSTR_OFFSETS
	.align		4
.L_1694:
        /*0078*/ 	.byte	0x04, 0x28
        /*007a*/ 	.short	(.L_1696 - .L_1695)


	//   ....[0]....
.L_1695:
        /*007c*/ 	.word	0x0000c3d0


	//   ....[1]....
        /*0080*/ 	.word	0x0000c3f0


	//   ....[2]....
        /*0084*/ 	.word	0x0000c410


	//   ....[3]....
        /*0088*/ 	.word	0x0000c430


	//   ....[4]....
        /*008c*/ 	.word	0x0000c460


	//   ....[5]....
        /*0090*/ 	.word	0x0000c8a0


	//   ....[6]....
        /*0094*/ 	.word	0x0000c8c0


	//   ....[7]....
        /*0098*/ 	.word	0x0000c8e0


	//   ....[8]....
        /*009c*/ 	.word	0x0000c900


	//   ....[9]....
        /*00a0*/ 	.word	0x0000c920


	//   ....[10]....
        /*00a4*/ 	.word	0x0000d3c0


	//   ....[11]....
        /*00a8*/ 	.word	0x0000d460


	//   ....[12]....
        /*00ac*/ 	.word	0x0000d4d0


	//   ....[13]....
        /*00b0*/ 	.word	0x0000d540


	//   ....[14]....
        /*00b4*/ 	.word	0x0000d5c0


	//   ....[15]....
        /*00b8*/ 	.word	0x0000da50


	//   ....[16]....
        /*00bc*/ 	.word	0x0000dac0


	//   ....[17]....
        /*00c0*/ 	.word	0x0000db30


	//   ....[18]....
        /*00c4*/ 	.word	0x0000dba0


	//   ....[19]....
        /*00c8*/ 	.word	0x0000dc10


	//----- nvinfo : EIATTR_EXIT_INSTR_OFFSETS
	.align		4
.L_1696:
        /*00cc*/ 	.byte	0x04, 0x1c
        /*00ce*/ 	.short	(.L_1698 - .L_1697)


	//   ....[0]....
.L_1697:
        /*00d0*/ 	.word	0x00000ab0


	//   ....[1]....
        /*00d4*/ 	.word	0x0000d350


	//----- nvinfo : EIATTR_MAX_THREADS
	.align		4
.L_1698:
        /*00d8*/ 	.byte	0x04, 0x05
        /*00da*/ 	.short	(.L_1700 - .L_1699)
.L_1699:
        /*00dc*/ 	.word	0x00000080
        /*00e0*/ 	.word	0x00000001
        /*00e4*/ 	.word	0x00000001


	//----- nvinfo : EIATTR_CRS_STACK_SIZE
	.align		4
.L_1700:
        /*00e8*/ 	.byte	0x04, 0x1e
        /*00ea*/ 	.short	(.L_1702 - .L_1701)
.L_1701:
        /*00ec*/ 	.word	0x00000000


	//----- nvinfo : EIATTR_CBANK_PARAM_SIZE
	.align		4
.L_1702:
        /*00f0*/ 	.byte	0x03, 0x19
        /*00f2*/ 	.short	0x00e8


	//----- nvinfo : EIATTR_PARAM_CBANK
	.align		4
        /*00f4*/ 	.byte	0x04, 0x0a
        /*00f6*/ 	.short	(.L_1704 - .L_1703)
	.align		4
.L_1703:
        /*00f8*/ 	.word	index@(.nv.constant0._ZN10layer_norm13ln_fwd_kernelINS_13Kernel_traitsIf13__nv_bfloat16S2_S2_fjLj1024ELj1ELj4ELj1ELj16ENS_18Kernel_traits_baseILj1024EfS2_S2_S2_fjLj128EEEEELb1ELb0ELb0ELb0EEEvNS_9FwdParamsE)
        /*00fc*/ 	.short	0x0210
        /*00fe*/ 	.short	0x00e8


	//----- nvinfo : EIATTR_SW_WAR
	.align		4
.L_1704:
        /*0100*/ 	.byte	0x04, 0x36
        /*0102*/ 	.short	(.L_1706 - .L_1705)
.L_1705:
        /*0104*/ 	.word	0x00000008
.L_1706:


//--------------------- .nv.info._ZN10layer_norm13ln_fwd_kernelINS_13Kernel_traitsIf13__nv_bfloat16S2_S2_fjLj1024ELj1ELj4ELj1ELj16ENS_18Kernel_traits_baseILj1024EfS2_S2_S2_fjLj128EEEEELb1ELb0ELb0ELb1EEEvNS_9FwdParamsE --------------------------
	.section	.nv.info._ZN10layer_norm13ln_fwd_kernelINS_13Kernel_traitsIf13__nv_bfloat16S2_S2_fjLj1024ELj1ELj4ELj1ELj16ENS_18Kernel_traits_baseILj1024EfS2_S2_S2_fjLj128EEEEELb1ELb0ELb0ELb1EEEvNS_9FwdParamsE,"",@"SHT_CUDA_INFO"
	.sectionflags	@""
	.align	4


	//----- nvinfo : EIATTR_CUDA_API_VERSION
	.align		4
        /*0000*/ 	.byte	0x04, 0x37
        /*0002*/ 	.short	(.L_1708 - .L_1707)
.L_1707:
        /*0004*/ 	.word	0x00000082


	//----- nvinfo : EIATTR_KPARAM_INFO
	.align		4
.L_1708:
        /*0008*/ 	.byte	0x04, 0x17
        /*000a*/ 	.short	(.L_1710 - .L_1709)
.L_1709:
        /*000c*/ 	.word	0x00000000
        /*0010*/ 	.short	0x0000
        /*0012*/ 	.short	0x0000
        /*0014*/ 	.byte	0x00, 0xf0, 0xa1, 0x03


	//----- nvinfo : EIATTR_SPARSE_MMA_MASK
	.align		4
.L_1710:
        /*0018*/ 	.byte	0x03, 0x50
        /*001a*/ 	.short	0x0000


	//----- nvinfo : EIATTR_MAXREG_COUNT
	.align		4
        /*001c*/ 	.byte	0x03, 0x1b
        /*001e*/ 	.short	0x00ff


	//----- nvinfo : EIATTR_MERCURY_ISA_VERSION
	.align		4
        /*0020*/ 	.byte	0x03, 0x5f
        /*0022*/ 	.short	0x0101


	//----- nvinfo : EIATTR_COOP_GROUP_MASK_REGIDS
	.align		4
        /*0024*/ 	.byte	0x04, 0x29
        /*0026*/ 	.short	(.L_1712 - .L_1711)


	//   ....[0]....
.L_1711:
        /*0028*/ 	.word	0xffffffff


	//   ....[1]....
        /*002c*/ 	.word	0xffffffff


	//   ....[2]....
        /*0030*/ 	.word	0xffffffff


	//   ....[3]....
        /*0034*/ 	.word	0xffffffff


	//   ....[4]....
        /*0038*/ 	.word	0xffffffff


	//   ....[5]....
        /*003c*/ 	.word	0xffffffff


	//   ....[6]....
        /*0040*/ 	.word	0xffffffff


	//   ....[7]....
        /*0044*/ 	.word	0xffffffff


	//   ....[8]....
        /*0048*/ 	.word	0xffffffff


	//   ....[9]....
        /*004c*/ 	.word	0xffffffff


	//   ....[10]....
        /*0050*/ 	.word	0x05000068


	//   ....[11]....
        /*0054*/ 	.word	0x05000068


	//   ....[12]....
        /*0058*/ 	.word	0x05000068


	//   ....[13]....
        /*005c*/ 	.word	0x05000068


	//   ....[14]....
        /*0060*/ 	.word	0x05000068


	//   ....[15]....
        /*0064*/ 	.word	0x05000068


	//   ....[16]....
        /*0068*/ 	.word	0x05000068


	//   ....[17]....
        /*006c*/ 	.word	0x05000068


	//   ....[18]....
        /*0070*/ 	.word	0x05000068


	//   ....[19]....
        /*0074*/ 	.word	0x05000068


	//----- nvinfo : EIATTR_COOP_GROUP_INSTR_OFFSETS
	.align		4
.L_1712:
        /*0078*/ 	.byte	0x04, 0x28
        /*007a*/ 	.short	(.L_1714 - .L_1713)


	//   ....[0]....
.L_1713:
        /*007c*/ 	.word	0x0000be60


	//   ....[1]....
        /*0080*/ 	.word	0x0000be80


	//   ....[2]....
        /*0084*/ 	.word	0x0000bea0


	//   ....[3]....
        /*0088*/ 	.word	0x0000bec0


	//   ....[4]....
        /*008c*/ 	.word	0x0000bef0


	//   ....[5]....
        /*0090*/ 	.word	0x0000c320


	//   ....[6]....
        /*0094*/ 	.word	0x0000c340


	//   ....[7]....
        /*0098*/ 	.word	0x0000c360


	//   ....[8]....
        /*009c*/ 	.word	0x0000c380


	//   ....[9]....
        /*00a0*/ 	.word	0x0000c3a0


	//   ....[10]....
        /*00a4*/ 	.word	0x0000cd10


	//   ....[11]....
        /*00a8*/ 	.word	0x0000cdb0


	//   ....[12]....
        /*00ac*/ 	.word	0x0000ce20


	//   ....[13]....
        /*00b0*/ 	.word	0x0000ce90


	//   ....[14]....
        /*00b4*/ 	.word	0x0000cf10


	//   ....[15]....
        /*00b8*/ 	.word	0x0000d390


	//   ....[16]....
        /*00bc*/ 	.word	0x0000d400


	//   ....[17]....
        /*00c0*/ 	.word	0x0000d470


	//   ....[18]....
        /*00c4*/ 	.word	0x0000d4e0


	//   ....[19]....
        /*00c8*/ 	.word	0x0000d550


	//----- nvinfo : EIATTR_EXIT_INSTR_OFFSETS
	.align		4
.L_1714:
        /*00cc*/ 	.byte	0x04, 0x1c
        /*00ce*/ 	.short	(.L_1716 - .L_1715)


	//   ....[0]....
.L_1715:
        /*00d0*/ 	.word	0x00000720


	//   ....[1]....
        /*00d4*/ 	.word	0x0000cca0


	//----- nvinfo : EIATTR_MAX_THREADS
	.align		4
.L_1716:
        /*00d8*/ 	.byte	0x04, 0x05
        /*00da*/ 	.short	(.L_1718 - .L_1717)
.L_1717:
        /*00dc*/ 	.word	0x00000080
        /*00e0*/ 	.word	0x00000001
        /*00e4*/ 	.word	0x00000001


	//----- nvinfo : EIATTR_CRS_STACK_SIZE
	.align		4
.L_1718:
        /*00e8*/ 	.byte	0x04, 0x1e
        /*00ea*/ 	.short	(.L_1720 - .L_1719)
.L_1719:
        /*00ec*/ 	.word	0x00000000


	//----- nvinfo : EIATTR_CBANK_PARAM_SIZE
	.align		4
.L_1720:
        /*00f0*/ 	.byte	0x03, 0x19
        /*00f2*/ 	.short	0x00e8


	//----- nvinfo : EIATTR_PARAM_CBANK
	.align		4
        /*00f4*/ 	.byte	0x04, 0x0a
        /*00f6*/ 	.short	(.L_1722 - .L_1721)
	.align		4
.L_1721:
        /*00f8*/ 	.word	index@(.nv.constant0._ZN10layer_norm13ln_fwd_kernelINS_13Kernel_traitsIf13__nv_bfloat16S2_S2_fjLj1024ELj1ELj4ELj1ELj16ENS_18Kernel_traits_baseILj1024EfS2_S2_S2_fjLj128EEEEELb1ELb0ELb0ELb1EEEvNS_9FwdParamsE)
        /*00fc*/ 	.short	0x0210
        /*00fe*/ 	.short	0x00e8


	//----- nvinfo : EIATTR_SW_WAR
	.align		4
.L_1722:
        /*0100*/ 	.byte	0x04, 0x36
        /*0102*/ 	.short	(.L_1724 - .L_1723)
.L_1723:
        /*0104*/ 	.word	0x00000008
.L_1724:


//--------------------- .nv.info._ZN10layer_norm13ln_fwd_kernelINS_13Kernel_traitsIf13__nv_bfloat16S2_S2_fjLj1024ELj1ELj4ELj1ELj16ENS_18Kernel_traits_baseILj1024EfS2_S2_S2_fjLj128EEEEELb1ELb0ELb1ELb0EEEvNS_9FwdParamsE --------------------------
	.section	.nv.info._ZN10layer_norm13ln_fwd_kernelINS_13Kernel_traitsIf13__nv_bfloat16S2_S2_fjLj1024ELj1ELj4ELj1ELj16ENS_18Kernel_traits_baseILj1024EfS2_S2_S2_fjLj128EEEEELb1ELb0ELb1ELb0EEEvNS_9FwdParamsE,"",@"SHT_CUDA_INFO"
	.sectionflags	@""
	.align	4


	//----- nvinfo : EIATTR_CUDA_API_VERSION
	.align		4
        /*0000*/ 	.byte	0x04, 0x37
        /*0002*/ 	.short	(.L_1726 - .L_1725)
.L_1725:
        /*0004*/ 	.word	0x00000082


	//----- nvinfo : EIATTR_KPARAM_INFO
	.align		4
.L_1726:
        /*0008*/ 	.byte	0x04, 0x17
        /*000a*/ 	.short	(.L_1728 - .L_1727)
.L_1727:
        /*000c*/ 	.word	0x00000000
        /*0010*/ 	.short	0x0000
        /*0012*/ 	.short	0x0000
        /*0014*/ 	.byte	0x00, 0xf0, 0xa1, 0x03


	//----- nvinfo : EIATTR_SPARSE_MMA_MASK
	.align		4
.L_1728:
        /*0018*/ 	.byte	0x03, 0x50
        /*001a*/ 	.short	0x0000


	//----- nvinfo : EIATTR_MAXREG_COUNT
	.align		4
        /*001c*/ 	.byte	0x03, 0x1b
        /*001e*/ 	.short	0x00ff


	//----- nvinfo : EIATTR_MERCURY_ISA_VERSION
	.align		4
        /*0020*/ 	.byte	0x03, 0x5f
        /*0022*/ 	.short	0x0101


	//----- nvinfo : EIATTR_COOP_GROUP_MASK_REGIDS
	.align		4
        /*0024*/ 	.byte	0x04, 0x29
        /*0026*/ 	.short	(.L_1730 - .L_1729)


	//   ....[0]....
.L_1729:
        /*0028*/ 	.word	0xffffffff


	//   ....[1]....
        /*002c*/ 	.word	0xffffffff


	//   ....[2]....
        /*0030*/ 	.word	0xffffffff


	//   ....[3]....
        /*0034*/ 	.word	0xffffffff


	//   ....[4]....
        /*0038*/ 	.word	0xffffffff


	//   ....[5]....
        /*003c*/ 	.word	0xffffffff


	//   ....[6]....
        /*0040*/ 	.word	0xffffffff


	//   ....[7]....
        /*0044*/ 	.word	0xffffffff


	//   ....[8]....
        /*0048*/ 	.word	0xffffffff


	//   ....[9]....
        /*004c*/ 	.word	0xffffffff


	//   ....[10]....
        /*0050*/ 	.word	0x05000089


	//   ....[11]....
        /*0054*/ 	.word	0x05000089


	//   ....[12]....
        /*0058*/ 	.word	0x05000089


	//   ....[13]....
        /*005c*/ 	.word	0x05000089


	//   ....[14]....
        /*0060*/ 	.word	0x05000089


	//   ....[15]....
        /*0064*/ 	.word	0x05000089


	//   ....[16]....
        /*0068*/ 	.word	0x05000089


	//   ....[17]....
        /*006c*/ 	.word	0x05000089


	//   ....[18]....
        /*0070*/ 	.word	0x05000089


	//   ....[19]....
        /*0074*/ 	.word	0x05000089


	//----- nvinfo : EIATTR_COOP_GROUP_INSTR_OFFSETS
	.align		4
.L_1730:
        /*0078*/ 	.byte	0x04, 0x28
        /*007a*/ 	.short	(.L_1732 - .L_1731)


	//   ....[0]....
.L_1731:
        /*007c*/ 	.word	0x0000dd00


	//   ....[1]....
        /*0080*/ 	.word	0x0000dd30


	//   ....[2]....
        /*0084*/ 	.word	0x0000dd50


	//   ....[3]....
        /*0088*/ 	.word	0x0000dd70


	//   ....[4]....
        /*008c*/ 	.word	0x0000dd90


	//   ....[5]....
        /*0090*/ 	.word	0x0000e1d0


	//   ....[6]....
        /*0094*/ 	.word	0x0000e1f0


	//   ....[7]....
        /*0098*/ 	.word	0x0000e210


	//   ....[8]....
        /*009c*/ 	.word	0x0000e230


	//   ....[9]....
        /*00a0*/ 	.word	0x0000e250


	//   ....[10]....
        /*00a4*/ 	.word	0x0000ed80


	//   ....[11]....
        /*00a8*/ 	.word	0x0000ee30


	//   ....[12]....
        /*00ac*/ 	.word	0x0000eea0


	//   ....[13]....
        /*00b0*/ 	.word	0x0000ef10


	//   ....[14]....
        /*00b4*/ 	.word	0x0000ef80


	//   ....[15]....
        /*00b8*/ 	.word	0x0000f410


	//   ....[16]....
        /*00bc*/ 	.word	0x0000f480


	//   ....[17]....
        /*00c0*/ 	.word	0x0000f4f0


	//   ....[18]....
        /*00c4*/ 	.word	0x0000f560


	//   ....[19]....
        /*00c8*/ 	.word	0x0000f5d0


	//----- nvinfo : EIATTR_EXIT_INSTR_OFFSETS
	.align		4
.L_1732:
        /*00cc*/ 	.byte	0x04, 0x1c
        /*00ce*/ 	.short	(.L_1734 - .L_1733)


	//   ....[0]....
.L_1733:
        /*00d0*/ 	.word	0x00000aa0


	//   ....[1]....
        /*00d4*/ 	.word	0x0000ed10


	//----- nvinfo : EIATTR_MAX_THREADS
	.align		4
.L_1734:
        /*00d8*/ 	.byte	0x04, 0x05
        /*00da*/ 	.short	(.L_1736 - .L_1735)
.L_1735:
        /*00dc*/ 	.word	0x00000080
        /*00e0*/ 	.word	0x00000001
        /*00e4*/ 	.word	0x00000001


	//----- nvinfo : EIATTR_CRS_STACK_SIZE
	.align		4
.L_1736:
        /*00e8*/ 	.byte	0x04, 0x1e
        /*00ea*/ 	.short	(.L_1738 - .L_1737)
.L_1737:
        /*00ec*/ 	.word	0x00000000


	//----- nvinfo : EIATTR_CBANK_PARAM_SIZE
	.align		4
.L_1738:
        /*00f0*/ 	.byte	0x03, 0x19
        /*00f2*/ 	.short	0x00e8


	//----- nvinfo : EIATTR_PARAM_CBANK
	.align		4
        /*00f4*/ 	.byte	0x04, 0x0a
        /*00f6*/ 	.short	(.L_1740 - .L_1739)
	.align		4
.L_1739:
        /*00f8*/ 	.word	index@(.nv.constant0._ZN10layer_norm13ln_fwd_kernelINS_13Kernel_traitsIf13__nv_bfloat16S2_S2_fjLj1024ELj1ELj4ELj1ELj16ENS_18Kernel_traits_baseILj1024EfS2_S2_S2_fjLj128EEEEELb1ELb0ELb1ELb0EEEvNS_9FwdParamsE)
        /*00fc*/ 	.short	0x0210
        /*00fe*/ 	.short	0x00e8


	//----- nvinfo : EIATTR_SW_WAR
	.align		4
.L_1740:
        /*0100*/ 	.byte	0x04, 0x36
        /*0102*/ 	.short	(.L_1742 - .L_1741)
.L_1741:
        /*0104*/ 	.word	0x00000008
.L_1742:


//--------------------- .nv.info._ZN10layer_norm13ln_fwd_kernelINS_13Kernel_traitsIf13__nv_bfloat16S2_S2_fjLj1024ELj1ELj4ELj1ELj16ENS_18Kernel_traits_baseILj1024EfS2_S2_S2_fjLj128EEEEELb1ELb0ELb1ELb1EEEvNS_9FwdParamsE --------------------------
	.section	.nv.info._ZN10layer_norm13ln_fwd_kernelINS_13Kernel_traitsIf13__nv_bfloat16S2_S2_fjLj1024ELj1ELj4ELj1ELj16ENS_18Kernel_traits_baseILj1024EfS2_S2_S2_fjLj128EEEEELb1ELb0ELb1ELb1EEEvNS_9FwdParamsE,"",@"SHT_CUDA_INFO"
	.sectionflags	@""
	.align	4


	//----- nvinfo : EIATTR_CUDA_API_VERSION
	.align		4
        /*0000*/ 	.byte	0x04, 0x37
        /*0002*/ 	.short	(.L_1744 - .L_1743)
.L_1743:
        /*0004*/ 	.word	0x00000082


	//----- nvinfo : EIATTR_KPARAM_INFO
	.align		4
.L_1744:
        /*0008*/ 	.byte	0x04, 0x17
        /*000a*/ 	.short	(.L_1746 - .L_1745)
.L_1745:
        /*000c*/ 	.word	0x00000000
        /*0010*/ 	.short	0x0000
        /*0012*/ 	.short	0x0000
        /*0014*/ 	.byte	0x00, 0xf0, 0xa1, 0x03


	//----- nvinfo : EIATTR_SPARSE_MMA_MASK
	.align		4
.L_1746:
        /*0018*/ 	.byte	0x03, 0x50
        /*001a*/ 	.short	0x0000


	//----- nvinfo : EIATTR_MAXREG_COUNT
	.align		4
        /*001c*/ 	.byte	0x03, 0x1b
        /*001e*/ 	.short	0x00ff


	//----- nvinfo : EIATTR_MERCURY_ISA_VERSION
	.align		4
        /*0020*/ 	.byte	0x03, 0x5f
        /*0022*/ 	.short	0x0101


	//----- nvinfo : EIATTR_COOP_GROUP_MASK_REGIDS
	.align		4
        /*0024*/ 	.byte	0x04, 0x29
        /*0026*/ 	.short	(.L_1748 - .L_1747)


	//   ....[0]....
.L_1747:
        /*0028*/ 	.word	0xffffffff


	//   ....[1]....
        /*002c*/ 	.word	0xffffffff


	//   ....[2]....
        /*0030*/ 	.word	0xffffffff


	//   ....[3]....
        /*0034*/ 	.word	0xffffffff


	//   ....[4]....
        /*0038*/ 	.word	0xffffffff


	//   ....[5]....
        /*003c*/ 	.word	0xffffffff


	//   ....[6]....
        /*0040*/ 	.word	0xffffffff


	//   ....[7]....
        /*0044*/ 	.word	0xffffffff


	//   ....[8]....
        /*0048*/ 	.word	0xffffffff


	//   ....[9]....
        /*004c*/ 	.word	0xffffffff


	//   ....[10]....
        /*0050*/ 	.word	0x05000089


	//   ....[11]....
        /*0054*/ 	.word	0x05000089


	//   ....[12]....
        /*0058*/ 	.word	0x05000089


	//   ....[13]....
        /*005c*/ 	.word	0x05000089


	//   ....[14]....
        /*0060*/ 	.word	0x05000089


	//   ....[15]....
        /*0064*/ 	.word	0x05000089


	//   ....[16]....
        /*0068*/ 	.word	0x05000089


	//   ....[17]....
        /*006c*/ 	.word	0x05000089


	//   ....[18]....
        /*0070*/ 	.word	0x05000089


	//   ....[19]....
        /*0074*/ 	.word	0x05000089


	//----- nvinfo : EIATTR_COOP_GROUP_INSTR_OFFSETS
	.align		4
.L_1748:
        /*0078*/ 	.byte	0x04, 0x28
        /*007a*/ 	.short	(.L_1750 - .L_1749)


	//   ....[0]....
.L_1749:
        /*007c*/ 	.word	0x0000d8f0


	//   ....[1]....
        /*0080*/ 	.word	0x0000d920


	//   ....[2]....
        /*0084*/ 	.word	0x0000d940


	//   ....[3]....
        /*0088*/ 	.word	0x0000d960


	//   ....[4]....
        /*008c*/ 	.word	0x0000d980


	//   ....[5]....
        /*0090*/ 	.word	0x0000ddb0


	//   ....[6]....
        /*0094*/ 	.word	0x0000ddd0


	//   ....[7]....
        /*0098*/ 	.word	0x0000ddf0


	//   ....[8]....
        /*009c*/ 	.word	0x0000de10


	//   ....[9]....
        /*00a0*/ 	.word	0x0000de30


	//   ....[10]....
        /*00a4*/ 	.word	0x0000e850


	//   ....[11]....
        /*00a8*/ 	.word	0x0000e900


	//   ....[12]....
        /*00ac*/ 	.word	0x0000e970


	//   ....[13]....
        /*00b0*/ 	.word	0x0000e9e0


	//   ....[14]....
        /*00b4*/ 	.word	0x0000ea50


	//   ....[15]....
        /*00b8*/ 	.word	0x0000eed0


	//   ....[16]....
        /*00bc*/ 	.word	0x0000ef40


	//   ....[17]....
        /*00c0*/ 	.word	0x0000efb0


	//   ....[18]....
        /*00c4*/ 	.word	0x0000f020


	//   ....[19]....
        /*00c8*/ 	.word	0x0000f090


	//----- nvinfo : EIATTR_EXIT_INSTR_OFFSETS
	.align		4
.L_1750:
        /*00cc*/ 	.byte	0x04, 0x1c
        /*00ce*/ 	.short	(.L_1752 - .L_1751)


	//   ....[0]....
.L_1751:
        /*00d0*/ 	.word	0x00000720


	//   ....[1]....
        /*00d4*/ 	.word	0x0000e7e0


	//----- nvinfo : EIATTR_MAX_THREADS
	.align		4
.L_1752:
        /*00d8*/ 	.byte	0x04, 0x05
        /*00da*/ 	.short	(.L_1754 - .L_1753)
.L_1753:
        /*00dc*/ 	.word	0x00000080
        /*00e0*/ 	.word	0x00000001
        /*00e4*/ 	.word	0x00000001


	//----- nvinfo : EIATTR_CRS_STACK_SIZE
	.align		4
.L_1754:
        /*00e8*/ 	.byte	0x04, 0x1e
        /*00ea*/ 	.short	(.L_1756 - .L_1755)
.L_1755:
        /*00ec*/ 	.word	0x00000000


	//----- nvinfo : EIATTR_CBANK_PARAM_SIZE
	.align		4
.L_1756:
        /*00f0*/ 	.byte	0x03, 0x19
        /*00f2*/ 	.short	0x00e8


	//----- nvinfo : EIATTR_PARAM_CBANK
	.align		4
        /*00f4*/ 	.byte	0x04, 0x0a
        /*00f6*/ 	.short	(.L_1758 - .L_1757)
	.align		4
.L_1757:
        /*00f8*/ 	.word	index@(.nv.constant0._ZN10layer_norm13ln_fwd_kernelINS_13Kernel_traitsIf13__nv_bfloat16S2_S2_fjLj1024ELj1ELj4ELj1ELj16ENS_18Kernel_traits_baseILj1024EfS2_S2_S2_fjLj128EEEEELb1ELb0ELb1ELb1EEEvNS_9FwdParamsE)
        /*00fc*/ 	.short	0x0210
        /*00fe*/ 	.short	0x00e8


	//----- nvinfo : EIATTR_SW_WAR
	.align		4
.L_1758:
        /*0100*/ 	.byte	0x04, 0x36
        /*0102*/ 	.short	(.L_1760 - .L_1759)
.L_1759:
        /*0104*/ 	.word	0x00000008
.L_1760:


//--------------------- .nv.info._ZN10layer_norm13ln_fwd_kernelINS_13Kernel_traitsIf13__nv_bfloat16S2_S2_fjLj1024ELj1ELj4ELj1ELj16ENS_18Kernel_traits_baseILj1024EfS2_S2_S2_fjLj128EEEEELb1ELb1ELb0ELb0EEEvNS_9FwdParamsE --------------------------
	.section	.nv.info._ZN10layer_norm13ln_fwd_kernelINS_13Kernel_traitsIf13__nv_bfloat16S2_S2_fjLj1024ELj1ELj4ELj1ELj16ENS_18Kernel_traits_baseILj1024EfS2_S2_S2_fjLj128EEEEELb1ELb1ELb0ELb0EEEvNS_9FwdParamsE,"",@"SHT_CUDA_INFO"
	.sectionflags	@""
	.align	4


	//----- nvinfo : EIATTR_CUDA_API_VERSION
	.align		4
        /*0000*/ 	.byte	0x04, 0x37
        /*0002*/ 	.short	(.L_1762 - .L_1761)
.L_1761:
        /*0004*/ 	.word	0x00000082


	//----- nvinfo : EIATTR_KPARAM_INFO
	.align		4
.L_1762:
        /*0008*/ 	.byte	0x04, 0x17
        /*000a*/ 	.short	(.L_1764 - .L_1763)
.L_1763:
        /*000c*/ 	.word	0x00000000
        /*0010*/ 	.short	0x0000
        /*0012*/ 	.short	0x0000
        /*0014*/ 	.byte	0x00, 0xf0, 0xa1, 0x03


	//----- nvinfo : EIATTR_SPARSE_MMA_MASK
	.align		4
.L_1764:
        /*0018*/ 	.byte	0x03, 0x50
        /*001a*/ 	.short	0x0000


	//----- nvinfo : EIATTR_MAXREG_COUNT
	.align		4
        /*001c*/ 	.byte	0x03, 0x1b
        /*001e*/ 	.short	0x00ff


	//----- nvinfo : EIATTR_MERCURY_ISA_VERSION
	.align		4
        /*0020*/ 	.byte	0x03, 0x5f
        /*0022*/ 	.short	0x0101


	//----- nvinfo : EIATTR_COOP_GROUP_MASK_REGIDS
	.align		4
        /*0024*/ 	.byte	0x04, 0x29
        /*0026*/ 	.short	(.L_1766 - .L_1765)


	//   ....[0]....
.L_1765:
        /*0028*/ 	.word	0xffffffff


	//   ....[1]....
        /*002c*/ 	.word	0xffffffff


	//   ....[2]....
        /*0030*/ 	.word	0xffffffff


	//   ....[3]....
        /*0034*/ 	.word	0xffffffff


	//   ....[4]....
        /*0038*/ 	.word	0xffffffff


	//   ....[5]....
        /*003c*/ 	.word	0xffffffff


	//   ....[6]....
        /*0040*/ 	.word	0xffffffff


	//   ....[7]....
        /*0044*/ 	.word	0xffffffff


	//   ....[8]....
        /*0048*/ 	.word	0xffffffff


	//   ....[9]....
        /*004c*/ 	.word	0xffffffff


	//   ....[10]....
        /*0050*/ 	.word	0x0500009d


	//   ....[11]....
        /*0054*/ 	.word	0x0500009d


	//   ....[12]....
        /*0058*/ 	.word	0x0500009d


	//   ....[13]....
        /*005c*/ 	.word	0x0500009d


	//   ....[14]....
        /*0060*/ 	.word	0x0500009d


	//   ....[15]....
        /*0064*/ 	.word	0x0500009d


	//   ....[16]....
        /*0068*/ 	.word	0x0500009d


	//   ....[17]....
        /*006c*/ 	.word	0x0500009d


	//   ....[18]....
        /*0070*/ 	.word	0x0500009d


	//   ....[19]....
        /*0074*/ 	.word	0x0500009d


	//----- nvinfo : EIATTR_COOP_GROUP_INSTR_OFFSETS
	.align		4
.L_1766:
        /*0078*/ 	.byte	0x04, 0x28
        /*007a*/ 	.short	(.L_1768 - .L_1767)


	//   ....[0]....
.L_1767:
        /*007c*/ 	.word	0x0000c6c0


	//   ....[1]....
        /*0080*/ 	.word	0x0000c6e0


	//   ....[2]....
        /*0084*/ 	.word	0x0000c700


	//   ....[3]....
        /*0088*/ 	.word	0x0000c720


	//   ....[4]....
        /*008c*/ 	.word	0x0000c750


	//   ....[5]....
        /*0090*/ 	.word	0x0000cb90


	//   ....[6]....
        /*0094*/ 	.word	0x0000cbb0


	//   ....[7]....
        /*0098*/ 	.word	0x0000cbd0


	//   ....[8]....
        /*009c*/ 	.word	0x0000cbf0


	//   ....[9]....
        /*00a0*/ 	.word	0x0000cc10


	//   ....[10]....
        /*00a4*/ 	.word	0x0000d6b0


	//   ....[11]....
        /*00a8*/ 	.word	0x0000d750


	//   ....[12]....
        /*00ac*/ 	.word	0x0000d7c0


	//   ....[13]....
        /*00b0*/ 	.word	0x0000d830


	//   ....[14]....
        /*00b4*/ 	.word	0x0000d8b0


	//   ....[15]....
        /*00b8*/ 	.word	0x0000dd40


	//   ....[16]....
        /*00bc*/ 	.word	0x0000ddb0


	//   ....[17]....
        /*00c0*/ 	.word	0x0000de20


	//   ....[18]....
        /*00c4*/ 	.word	0x0000de90


	//   ....[19]....
        /*00c8*/ 	.word	0x0000df00


	//----- nvinfo : EIATTR_EXIT_INSTR_OFFSETS
	.align		4
.L_1768:
        /*00cc*/ 	.byte	0x04, 0x1c
        /*00ce*/ 	.short	(.L_1770 - .L_1769)


	//   ....[0]....
.L_1769:
        /*00d0*/ 	.word	0x00000bf0


	//   ....[1]....
        /*00d4*/ 	.word	0x0000d640


	//----- nvinfo : EIATTR_MAX_THREADS
	.align		4
.L_1770:
        /*00d8*/ 	.byte	0x04, 0x05
        /*00da*/ 	.short	(.L_1772 - .L_1771)
.L_1771:
        /*00dc*/ 	.word	0x00000080
        /*00e0*/ 	.word	0x00000001
        /*00e4*/ 	.word	0x00000001


	//----- nvinfo : EIATTR_CRS_STACK_SIZE
	.align		4
.L_1772:
        /*00e8*/ 	.byte	0x04, 0x1e
        /*00ea*/ 	.short	(.L_1774 - .L_1773)
.L_1773:
        /*00ec*/ 	.word	0x00000000


	//----- nvinfo : EIATTR_CBANK_PARAM_SIZE
	.align		4
.L_1774:
        /*00f0*/ 	.byte	0x03, 0x19
        /*00f2*/ 	.short	0x00e8


	//----- nvinfo : EIATTR_PARAM_CBANK
	.align		4
        /*00f4*/ 	.byte	0x04, 0x0a
        /*00f6*/ 	.short	(.L_1776 - .L_1775)
	.align		4
.L_1775:
        /*00f8*/ 	.word	index@(.nv.constant0._ZN10layer_norm13ln_fwd_kernelINS_13Kernel_traitsIf13__nv_bfloat16S2_S2_fjLj1024ELj1ELj4ELj1ELj16ENS_18Kernel_traits_baseILj1024EfS2_S2_S2_fjLj128EEEEELb1ELb1ELb0ELb0EEEvNS_9FwdParamsE)
        /*00fc*/ 	.short	0x0210
        /*00fe*/ 	.short	0x00e8


	//----- nvinfo : EIATTR_SW_WAR
	.align		4
.L_1776:
        /*0100*/ 	.byte	0x04, 0x36
        /*0102*/ 	.short	(.L_1778 - .L_1777)
.L_1777:
        /*0104*/ 	.word	0x00000008
.L_1778:


//--------------------- .nv.info._ZN10layer_norm13ln_fwd_kernelINS_13Kernel_traitsIf13__nv_bfloat16S2_S2_fjLj1024ELj1ELj4ELj1ELj16ENS_18Kernel_traits_baseILj1024EfS2_S2_S2_fjLj128EEEEELb1ELb1ELb0ELb1EEEvNS_9FwdParamsE --------------------------
	.section	.nv.info._ZN10layer_norm13ln_fwd_kernelINS_13Kernel_traitsIf13__nv_bfloat16S2_S2_fjLj1024ELj1ELj4ELj1ELj16ENS_18Kernel_traits_baseILj1024EfS2_S2_S2_fjLj128EEEEELb1ELb1ELb0ELb1EEEvNS_9FwdParamsE,"",@"SHT_CUDA_INFO"
	.sectionflags	@""
	.align	4


	//----- nvinfo : EIATTR_CUDA_API_VERSION
	.align		4
        /*0000*/ 	.byte	0x04, 0x37
        /*0002*/ 	.short	(.L_1780 - .L_1779)
.L_1779:
        /*0004*/ 	.word	0x00000082


	//----- nvinfo : EIATTR_KPARAM_INFO
	.align		4
.L_1780:
        /*0008*/ 	.byte	0x04, 0x17
        /*000a*/ 	.short	(.L_1782 - .L_1781)
.L_1781:
        /*000c*/ 	.word	0x00000000
        /*0010*/ 	.short	0x0000
        /*0012*/ 	.short	0x0000
        /*0014*/ 	.byte	0x00, 0xf0, 0xa1, 0x03


	//----- nvinfo : EIATTR_SPARSE_MMA_MASK
	.align		4
.L_1782:
        /*0018*/ 	.byte	0x03, 0x50
        /*001a*/ 	.short	0x0000


	//----- nvinfo : EIATTR_MAXREG_COUNT
	.align		4
        /*001c*/ 	.byte	0x03, 0x1b
        /*001e*/ 	.short	0x00ff


	//----- nvinfo : EIATTR_MERCURY_ISA_VERSION
	.align		4
        /*0020*/ 	.byte	0x03, 0x5f
        /*0022*/ 	.short	0x0101


	//----- nvinfo : EIATTR_COOP_GROUP_MASK_REGIDS
	.align		4
        /*0024*/ 	.byte	0x04, 0x29
        /*0026*/ 	.short	(.L_1784 - .L_1783)


	//   ....[0]....
.L_1783:
        /*0028*/ 	.word	0xffffffff


	//   ....[1]....
        /*002c*/ 	.word	0xffffffff


	//   ....[2]....
        /*0030*/ 	.word	0xffffffff


	//   ....[3]....
        /*0034*/ 	.word	0xffffffff


	//   ....[4]....
        /*0038*/ 	.word	0xffffffff


	//   ....[5]....
        /*003c*/ 	.word	0xffffffff


	//   ....[6]....
        /*0040*/ 	.word	0xffffffff


	//   ....[7]....
        /*0044*/ 	.word	0xffffffff


	//   ....[8]....
        /*0048*/ 	.word	0xffffffff


	//   ....[9]....
        /*004c*/ 	.word	0xffffffff


	//   ....[10]....
        /*0050*/ 	.word	0x05000086


	//   ....[11]....
        /*0054*/ 	.word	0x05000086


	//   ....[12]....
        /*0058*/ 	.word	0x05000086


	//   ....[13]....
        /*005c*/ 	.word	0x05000086


	//   ....[14]....
        /*0060*/ 	.word	0x05000086


	//   ....[15]....
        /*0064*/ 	.word	0x05000086


	//   ....[16]....
        /*0068*/ 	.word	0x05000086


	//   ....[17]....
        /*006c*/ 	.word	0x05000086


	//   ....[18]....
        /*0070*/ 	.word	0x05000086


	//   ....[19]....
        /*0074*/ 	.word	0x05000086


	//----- nvinfo : EIATTR_COOP_GROUP_INSTR_OFFSETS
	.align		4
.L_1784:
        /*0078*/ 	.byte	0x04, 0x28
        /*007a*/ 	.short	(.L_1786 - .L_1785)


	//   ....[0]....
.L_1785:
        /*007c*/ 	.word	0x0000c440


	//   ....[1]....
        /*0080*/ 	.word	0x0000c460


	//   ....[2]....
        /*0084*/ 	.word	0x0000c480


	//   ....[3]....
        /*0088*/ 	.word	0x0000c4a0


	//   ....[4]....
        /*008c*/ 	.word	0x0000c4d0


	//   ....[5]....
        /*0090*/ 	.word	0x0000c900


	//   ....[6]....
        /*0094*/ 	.word	0x0000c920


	//   ....[7]....
        /*0098*/ 	.word	0x0000c940


	//   ....[8]....
        /*009c*/ 	.word	0x0000c960


	//   ....[9]....
        /*00a0*/ 	.word	0x0000c980


	//   ....[10]....
        /*00a4*/ 	.word	0x0000d2f0


	//   ....[11]....
        /*00a8*/ 	.word	0x0000d390


	//   ....[12]....
        /*00ac*/ 	.word	0x0000d400


	//   ....[13]....
        /*00b0*/ 	.word	0x0000d470


	//   ....[14]....
        /*00b4*/ 	.word	0x0000d4f0


	//   ....[15]....
        /*00b8*/ 	.word	0x0000d960


	//   ....[16]....
        /*00bc*/ 	.word	0x0000d9d0


	//   ....[17]....
        /*00c0*/ 	.word	0x0000da40


	//   ....[18]....
        /*00c4*/ 	.word	0x0000dab0


	//   ....[19]....
        /*00c8*/ 	.word	0x0000db20


	//----- nvinfo : EIATTR_EXIT_INSTR_OFFSETS
	.align		4
.L_1786:
        /*00cc*/ 	.byte	0x04, 0x1c
        /*00ce*/ 	.short	(.L_1788 - .L_1787)


	//   ....[0]....
.L_1787:
        /*00d0*/ 	.word	0x00000760


	//   ....[1]....
        /*00d4*/ 	.word	0x0000d280


	//----- nvinfo : EIATTR_MAX_THREADS
	.align		4
.L_1788:
        /*00d8*/ 	.byte	0x04, 0x05
        /*00da*/ 	.short	(.L_1790 - .L_1789)
.L_1789:
        /*00dc*/ 	.word	0x00000080
        /*00e0*/ 	.word	0x00000001
        /*00e4*/ 	.word	0x00000001


	//----- nvinfo : EIATTR_CRS_STACK_SIZE
	.align		4
.L_1790:
        /*00e8*/ 	.byte	0x04, 0x1e
        /*00ea*/ 	.short	(.L_1792 - .L_1791)
.L_1791:
        /*00ec*/ 	.word	0x00000000


	//----- nvinfo : EIATTR_CBANK_PARAM_SIZE
	.align		4
.L_1792:
        /*00f0*/ 	.byte	0x03, 0x19
        /*00f2*/ 	.short	0x00e8


	//----- nvinfo : EIATTR_PARAM_CBANK
	.align		4
        /*00f4*/ 	.byte	0x04, 0x0a
        /*00f6*/ 	.short	(.L_1794 - .L_1793)
	.align		4
.L_1793:
        /*00f8*/ 	.word	index@(.nv.constant0._ZN10layer_norm13ln_fwd_kernelINS_13Kernel_traitsIf13__nv_bfloat16S2_S2_fjLj1024ELj1ELj4ELj1ELj16ENS_18Kernel_traits_baseILj1024EfS2_S2_S2_fjLj128EEEEELb1ELb1ELb0ELb1EEEvNS_9FwdParamsE)
        /*00fc*/ 	.short	0x0210
        /*00fe*/ 	.short	0x00e8


	//----- nvinfo : EIATTR_SW_WAR
	.align		4
.L_1794:
        /*0100*/ 	.byte	0x04, 0x36
        /*0102*/ 	.short	(.L_1796 - .L_1795)
.L_1795:
        /*0104*/ 	.word	0x00000008
.L_1796:


//--------------------- .nv.info._ZN10layer_norm13ln_fwd_kernelINS_13Kernel_traitsIf13__nv_bfloat16S2_S2_fjLj1024ELj1ELj4ELj1ELj16ENS_18Kernel_traits_baseILj1024EfS2_S2_S2_fjLj128EEEEELb1ELb1ELb1ELb0EEEvNS_9FwdParamsE --------------------------
	.section	.nv.info._ZN10layer_norm13ln_fwd_kernelINS_13Kernel_traitsIf13__nv_bfloat16S2_S2_fjLj1024ELj1ELj4ELj1ELj16ENS_18Kernel_traits_baseILj1024EfS2_S2_S2_fjLj128EEEEELb1ELb1ELb1ELb0EEEvNS_9FwdParamsE,"",@"SHT_CUDA_INFO"
	.sectionflags	@""
	.align	4


	//----- nvinfo : EIATTR_CUDA_API_VERSION
	.align		4
        /*0000*/ 	.byte	0x04, 0x37
        /*0002*/ 	.short	(.L_1798 - .L_1797)
.L_1797:
        /*0004*/ 	.word	0x00000082


	//----- nvinfo : EIATTR_KPARAM_INFO
	.align		4
.L_1798:
        /*0008*/ 	.byte	0x04, 0x17
        /*000a*/ 	.short	(.L_1800 - .L_1799)
.L_1799:
        /*000c*/ 	.word	0x00000000
        /*0010*/ 	.short	0x0000
        /*0012*/ 	.short	0x0000
        /*0014*/ 	.byte	0x00, 0xf0, 0xa1, 0x03


	//----- nvinfo : EIATTR_SPARSE_MMA_MASK
	.align		4
.L_1800:
        /*0018*/ 	.byte	0x03, 0x50
        /*001a*/ 	.short	0x0000


	//----- nvinfo : EIATTR_MAXREG_COUNT
	.align		4
        /*001c*/ 	.byte	0x03, 0x1b
        /*001e*/ 	.short	0x00ff


	//----- nvinfo : EIATTR_MERCURY_ISA_VERSION
	.align		4
        /*0020*/ 	.byte	0x03, 0x5f
        /*0022*/ 	.short	0x0101


	//----- nvinfo : EIATTR_COOP_GROUP_MASK_REGIDS
	.align		4
        /*0024*/ 	.byte	0x04, 0x29
        /*0026*/ 	.short	(.L_1802 - .L_1801)


	//   ....[0]....
.L_1801:
        /*0028*/ 	.word	0xffffffff


	//   ....[1]....
        /*002c*/ 	.word	0xffffffff


	//   ....[2]....
        /*0030*/ 	.word	0xffffffff


	//   ....[3]....
        /*0034*/ 	.word	0xffffffff


	//   ....[4]....
        /*0038*/ 	.word	0xffffffff


	//   ....[5]....
        /*003c*/ 	.word	0xffffffff


	//   ....[6]....
        /*0040*/ 	.word	0xffffffff


	//   ....[7]....
        /*0044*/ 	.word	0xffffffff


	//   ....[8]....
        /*0048*/ 	.word	0xffffffff


	//   ....[9]....
        /*004c*/ 	.word	0xffffffff


	//   ....[10]....
        /*0050*/ 	.word	0x050000bf


	//   ....[11]....
        /*0054*/ 	.word	0x050000bf


	//   ....[12]....
        /*0058*/ 	.word	0x050000bf


	//   ....[13]....
        /*005c*/ 	.word	0x050000bf


	//   ....[14]....
        /*0060*/ 	.word	0x050000bf


	//   ....[15]....
        /*0064*/ 	.word	0x050000bf


	//   ....[16]....
        /*0068*/ 	.word	0x050000bf


	//   ....[17]....
        /*006c*/ 	.word	0x050000bf


	//   ....[18]....
        /*0070*/ 	.word	0x050000bf


	//   ....[19]....
        /*0074*/ 	.word	0x050000bf


	//----- nvinfo : EIATTR_COOP_GROUP_INSTR_OFFSETS
	.align		4
.L_1802:
        /*0078*/ 	.byte	0x04, 0x28
        /*007a*/ 	.short	(.L_1804 - .L_1803)


	//   ....[0]....
.L_1803:
        /*007c*/ 	.word	0x0000e040


	//   ....[1]....
        /*0080*/ 	.word	0x0000e070


	//   ....[2]....
        /*0084*/ 	.word	0x0000e090


	//   ....[3]....
        /*0088*/ 	.word	0x0000e0b0


	//   ....[4]....
        /*008c*/ 	.word	0x0000e0d0


	//   ....[5]....
        /*0090*/ 	.word	0x0000e510


	//   ....[6]....
        /*0094*/ 	.word	0x0000e530


	//   ....[7]....
        /*0098*/ 	.word	0x0000e550


	//   ....[8]....
        /*009c*/ 	.word	0x0000e570


	//   ....[9]....
        /*00a0*/ 	.word	0x0000e590


	//   ....[10]....
        /*00a4*/ 	.word	0x0000f0a0


	//   ....[11]....
        /*00a8*/ 	.word	0x0000f150


	//   ....[12]....
        /*00ac*/ 	.word	0x0000f1c0


	//   ....[13]....
        /*00b0*/ 	.word	0x0000f230


	//   ....[14]....
        /*00b4*/ 	.word	0x0000f2a0


	//   ....[15]....
        /*00b8*/ 	.word	0x0000f730


	//   ....[16]....
        /*00bc*/ 	.word	0x0000f7a0


	//   ....[17]....
        /*00c0*/ 	.word	0x0000f810


	//   ....[18]....
        /*00c4*/ 	.word	0x0000f880


	//   ....[19]....
        /*00c8*/ 	.word	0x0000f8f0


	//----- nvinfo : EIATTR_EXIT_INSTR_OFFSETS
	.align		4
.L_1804:
        /*00cc*/ 	.byte	0x04, 0x1c
        /*00ce*/ 	.short	(.L_1806 - .L_1805)


	//   ....[0]....
.L_1805:
        /*00d0*/ 	.word	0x00000bb0


	//   ....[1]....
        /*00d4*/ 	.word	0x0000f030


	//----- nvinfo : EIATTR_MAX_THREADS
	.align		4
.L_1806:
        /*00d8*/ 	.byte	0x04, 0x05
        /*00da*/ 	.short	(.L_1808 - .L_1807)
.L_1807:
        /*00dc*/ 	.word	0x00000080
        /*00e0*/ 	.word	0x00000001
        /*00e4*/ 	.word	0x00000001


	//----- nvinfo : EIATTR_CRS_STACK_SIZE
	.align		4
.L_1808:
        /*00e8*/ 	.byte	0x04, 0x1e
        /*00ea*/ 	.short	(.L_1810 - .L_1809)
.L_1809:
        /*00ec*/ 	.word	0x00000000


	//----- nvinfo : EIATTR_CBANK_PARAM_SIZE
	.align		4
.L_1810:
        /*00f0*/ 	.byte	0x03, 0x19
        /*00f2*/ 	.short	0x00e8


	//----- nvinfo : EIATTR_PARAM_CBANK
	.align		4
        /*00f4*/ 	.byte	0x04, 0x0a
        /*00f6*/ 	.short	(.L_1812 - .L_1811)
	.align		4
.L_1811:
        /*00f8*/ 	.word	index@(.nv.constant0._ZN10layer_norm13ln_fwd_kernelINS_13Kernel_traitsIf13__nv_bfloat16S2_S2_fjLj1024ELj1ELj4ELj1ELj16ENS_18Kernel_traits_baseILj1024EfS2_S2_S2_fjLj128EEEEELb1ELb1ELb1ELb0EEEvNS_9FwdParamsE)
        /*00fc*/ 	.short	0x0210
        /*00fe*/ 	.short	0x00e8


	//----- nvinfo : EIATTR_SW_WAR
	.align		4
.L_1812:
        /*0100*/ 	.byte	0x04, 0x36
        /*0102*/ 	.short	(.L_1814 - .L_1813)
.L_1813:
        /*0104*/ 	.word	0x00000008
.L_1814:


//--------------------- .nv.info._ZN10layer_norm13ln_fwd_kernelINS_13Kernel_traitsIf13__nv_bfloat16S2_S2_fjLj1024ELj1ELj4ELj1ELj16ENS_18Kernel_traits_baseILj1024EfS2_S2_S2_fjLj128EEEEELb1ELb1ELb1ELb1EEEvNS_9FwdParamsE --------------------------
	.section	.nv.info._ZN10layer_norm13ln_fwd_kernelINS_13Kernel_traitsIf13__nv_bfloat16S2_S2_fjLj1024ELj1ELj4ELj1ELj16ENS_18Kernel_traits_baseILj1024EfS2_S2_S2_fjLj128EEEEELb1ELb1ELb1ELb1EEEvNS_9FwdParamsE,"",@"SHT_CUDA_INFO"
	.sectionflags	@""
	.align	4


	//----- nvinfo : EIATTR_CUDA_API_VERSION
	.align		4
        /*0000*/ 	.byte	0x04, 0x37
        /*0002*/ 	.short	(.L_1816 - .L_1815)
.L_1815:
        /*0004*/ 	.word	0x00000082


	//----- nvinfo : EIATTR_KPARAM_INFO
	.align		4
.L_1816:
        /*0008*/ 	.byte	0x04, 0x17
        /*000a*/ 	.short	(.L_1818 - .L_1817)
.L_1817:
        /*000c*/ 	.word	0x00000000
        /*0010*/ 	.short	0x0000
        /*0012*/ 	.short	0x0000
        /*0014*/ 	.byte	0x00, 0xf0, 0xa1, 0x03


	//----- nvinfo : EIATTR_SPARSE_MMA_MASK
	.align		4
.L_1818:
        /*0018*/ 	.byte	0x03, 0x50
        /*001a*/ 	.short	0x0000


	//----- nvinfo : EIATTR_MAXREG_COUNT
	.align		4
        /*001c*/ 	.byte	0x03, 0x1b
        /*001e*/ 	.short	0x00ff


	//----- nvinfo : EIATTR_MERCURY_ISA_VERSION
	.align		4
        /*0020*/ 	.byte	0x03, 0x5f
        /*0022*/ 	.short	0x0101


	//----- nvinfo : EIATTR_COOP_GROUP_MASK_REGIDS
	.align		4
        /*0024*/ 	.byte	0x04, 0x29
        /*0026*/ 	.short	(.L_1820 - .L_1819)


	//   ....[0]....
.L_1819:
        /*0028*/ 	.word	0xffffffff


	//   ....[1]....
        /*002c*/ 	.word	0xffffffff


	//   ....[2]....
        /*0030*/ 	.word	0xffffffff


	//   ....[3]....
        /*0034*/ 	.word	0xffffffff


	//   ....[4]....
        /*0038*/ 	.word	0xffffffff


	//   ....[5]....
        /*003c*/ 	.word	0xffffffff


	//   ....[6]....
        /*0040*/ 	.word	0xffffffff


	//   ....[7]....
        /*0044*/ 	.word	0xffffffff


	//   ....[8]....
        /*0048*/ 	.word	0xffffffff


	//   ....[9]....
        /*004c*/ 	.word	0xffffffff


	//   ....[10]....
        /*0050*/ 	.word	0x050000a7


	//   ....[11]....
        /*0054*/ 	.word	0x050000a7


	//   ....[12]....
        /*0058*/ 	.word	0x050000a7


	//   ....[13]....
        /*005c*/ 	.word	0x050000a7


	//   ....[14]....
        /*0060*/ 	.word	0x050000a7


	//   ....[15]....
        /*0064*/ 	.word	0x050000a7


	//   ....[16]....
        /*0068*/ 	.word	0x050000a7


	//   ....[17]....
        /*006c*/ 	.word	0x050000a7


	//   ....[18]....
        /*0070*/ 	.word	0x050000a7


	//   ....[19]....
        /*0074*/ 	.word	0x050000a7


	//----- nvinfo : EIATTR_COOP_GROUP_INSTR_OFFSETS
	.align		4
.L_1820:
        /*0078*/ 	.byte	0x04, 0x28
        /*007a*/ 	.short	(.L_1822 - .L_1821)


	//   ....[0]....
.L_1821:
        /*007c*/ 	.word	0x0000db60


	//   ....[1]....
        /*0080*/ 	.word	0x0000db80


	//   ....[2]....
        /*0084*/ 	.word	0x0000dba0


	//   ....[3]....
        /*0088*/ 	.word	0x0000dbc0


	//   ....[4]....
        /*008c*/ 	.word	0x0000dbf0


	//   ....[5]....
        /*0090*/ 	.word	0x0000e020


	//   ....[6]....
        /*0094*/ 	.word	0x0000e040


	//   ....[7]....
        /*0098*/ 	.word	0x0000e060


	//   ....[8]....
        /*009c*/ 	.word	0x0000e080


	//   ....[9]....
        /*00a0*/ 	.word	0x0000e0a0


	//   ....[10]....
        /*00a4*/ 	.word	0x0000eab0


	//   ....[11]....
        /*00a8*/ 	.word	0x0000eb50


	//   ....[12]....
        /*00ac*/ 	.word	0x0000ebc0


	//   ....[13]....
        /*00b0*/ 	.word	0x0000ec30


	//   ....[14]....
        /*00b4*/ 	.word	0x0000ecb0


	//   ....[15]....
        /*00b8*/ 	.word	0x0000f130


	//   ....[16]....
        /*00bc*/ 	.word	0x0000f1a0


	//   ....[17]....
        /*00c0*/ 	.word	0x0000f210


	//   ....[18]....
        /*00c4*/ 	.word	0x0000f280


	//   ....[19]....
        /*00c8*/ 	.word	0x0000f2f0


	//----- nvinfo : EIATTR_EXIT_INSTR_OFFSETS
	.align		4
.L_1822:
        /*00cc*/ 	.byte	0x04, 0x1c
        /*00ce*/ 	.short	(.L_1824 - .L_1823)


	//   ....[0]....
.L_1823:
        /*00d0*/ 	.word	0x00000760


	//   ....[1]....
        /*00d4*/ 	.word	0x0000ea40


	//----- nvinfo : EIATTR_MAX_THREADS
	.align		4
.L_1824:
        /*00d8*/ 	.byte	0x04, 0x05
        /*00da*/ 	.short	(.L_1826 - .L_1825)
.L_1825:
        /*00dc*/ 	.word	0x00000080
        /*00e0*/ 	.word	0x00000001
        /*00e4*/ 	.word	0x00000001


	//----- nvinfo : EIATTR_CRS_STACK_SIZE
	.align		4
.L_1826:
        /*00e8*/ 	.byte	0x04, 0x1e
        /*00ea*/ 	.short	(.L_1828 - .L_1827)
.L_1827:
        /*00ec*/ 	.word	0x00000000


	//----- nvinfo : EIATTR_CBANK_PARAM_SIZE
	.align		4
.L_1828:
        /*00f0*/ 	.byte	0x03, 0x19
        /*00f2*/ 	.short	0x00e8


	//----- nvinfo : EIATTR_PARAM_CBANK
	.align		4
        /*00f4*/ 	.byte	0x04, 0x0a
        /*00f6*/ 	.short	(.L_1830 - .L_1829)
	.align		4
.L_1829:
        /*00f8*/ 	.word	index@(.nv.constant0._ZN10layer_norm13ln_fwd_kernelINS_13Kernel_traitsIf13__nv_bfloat16S2_S2_fjLj1024ELj1ELj4ELj1ELj16ENS_18Kernel_traits_baseILj1024EfS2_S2_S2_fjLj128EEEEELb1ELb1ELb1ELb1EEEvNS_9FwdParamsE)
        /*00fc*/ 	.short	0x0210
        /*00fe*/ 	.short	0x00e8


	//----- nvinfo : EIATTR_SW_WAR
	.align		4
.L_1830:
        /*0100*/ 	.byte	0x04, 0x36
        /*0102*/ 	.short	(.L_1832 - .L_1831)
.L_1831:
        /*0104*/ 	.word	0x00000008
.L_1832:


//--------------------- .nv.info._ZN10layer_norm13ln_fwd_kernelINS_13Kernel_traitsI13__nv_bfloat16S2_fS2_fjLj1024ELj1ELj4ELj1ELj16ENS_18Kernel_traits_baseILj1024ES2_S2_fS2_fjLj128EEEEELb0ELb0ELb0ELb0EEEvNS_9FwdParamsE --------------------------
	.section	.nv.info._ZN10layer_norm13ln_fwd_kernelINS_13Kernel_traitsI13__nv_bfloat16S2_fS2_fjLj1024ELj1ELj4ELj1ELj16ENS_18Kernel_traits_baseILj1024ES2_S2_fS2_fjLj128EEEEELb0ELb0ELb0ELb0EEEvNS_9FwdParamsE,"",@"SHT_CUDA_INFO"
	.sectionflags	@""
	.align	4


	//----- nvinfo : EIATTR_CUDA_API_VERSION
	.align		4
        /*0000*/ 	.byte	0x04, 0x37
        /*0002*/ 	.short	(.L_1834 - .L_1833)
.L_1833:
        /*0004*/ 	.word	0x00000082


	//----- nvinfo : EIATTR_KPARAM_INFO
	.align		4
.L_1834:
        /*0008*/ 	.byte	0x04, 0x17
        /*000a*/ 	.short	(.L_1836 - .L_1835)
.L_1835:
        /*000c*/ 	.word	0x00000000
        /*0010*/ 	.short	0x0000
        /*0012*/ 	.short	0x0000
        /*0014*/ 	.byte	0x00, 0xf0, 0xa1, 0x03


	//----- nvinfo : EIATTR_SPARSE_MMA_MASK
	.align		4
.L_1836:
        /*0018*/ 	.byte	0x03, 0x50
        /*001a*/ 	.short	0x0000


	//----- nvinfo : EIATTR_MAXREG_COUNT
	.align		4
        /*001c*/ 	.byte	0x03, 0x1b
        /*001e*/ 	.short	0x00ff


	//----- nvinfo : EIATTR_MERCURY_ISA_VERSION
	.align		4
        /*0020*/ 	.byte	0x03, 0x5f
        /*0022*/ 	.short	0x0101


	//----- nvinfo : EIATTR_COOP_GROUP_MASK_REGIDS
	.align		4
        /*0024*/ 	.byte	0x04, 0x29
        /*0026*/ 	.short	(.L_1838 - .L_1837)


	//   ....[0]....
.L_1837:
        /*0028*/ 	.word	0xffffffff


	//   ....[1]....
        /*002c*/ 	.word	0xffffffff


	//   ....[2]....
        /*0030*/ 	.word	0xffffffff


	//   ....[3]....
        /*0034*/ 	.word	0xffffffff


	//   ....[4]....
        /*0038*/ 	.word	0xffffffff


	//   ....[5]....
        /*003c*/ 	.word	0xffffffff


	//   ....[6]....
        /*0040*/ 	.word	0xffffffff


	//   ....[7]....
        /*0044*/ 	.word	0xffffffff


	//   ....[8]....
        /*0048*/ 	.word	0xffffffff


	//   ....[9]....
        /*004c*/ 	.word	0xffffffff


	//   ....[10]....
        /*0050*/ 	.word	0x05000074


	//   ....[11]....
        /*0054*/ 	.word	0x05000074


	//   ....[12]....
        /*0058*/ 	.word	0x05000074


	//   ....[13]....
        /*005c*/ 	.word	0x05000074


	//   ....[14]....
        /*0060*/ 	.word	0x05000074


	//   ....[15]....
        /*0064*/ 	.word	0x05000074


	//   ....[16]....
        /*0068*/ 	.word	0x05000074


	//   ....[17]....
        /*006c*/ 	.word	0x05000074


	//   ....[18]....
        /*0070*/ 	.word	0x05000074


	//   ....[19]....
        /*0074*/ 	.word	0x05000074


	//----- nvinfo : EIATTR_COOP_GROUP_INSTR_OFFSETS
	.align		4
.L_1838:
        /*0078*/ 	.byte	0x04, 0x28
        /*007a*/ 	.short	(.L_1840 - .L_1839)


	//   ....[0]....
.L_1839:
        /*007c*/ 	.word	0x00001ad0


	//   ....[1]....
        /*0080*/ 	.word	0x00001b00


	//   ....[2]....
        /*0084*/ 	.word	0x00001b20


	//   ....[3]....
        /*0088*/ 	.word	0x00001b40


	//   ....[4]....
        /*008c*/ 	.word	0x00001b60


	//   ....[5]....
        /*0090*/ 	.word	0x00001fa0


	//   ....[6]....
        /*0094*/ 	.word	0x00001fc0


	//   ....[7]....
        /*0098*/ 	.word	0x00001fe0


	//   ....[8]....
        /*009c*/ 	.word	0x00002000


	//   ....[9]....
        /*00a0*/ 	.word	0x00002020


	//   ....[10]....
        /*00a4*/ 	.word	0x00002aa0


	//   ....[11]....
        /*00a8*/ 	.word	0x00002b50


	//   ....[12]....
        /*00ac*/ 	.word	0x00002bc0


	//   ....[13]....
        /*00b0*/ 	.word	0x00002c30


	//   ....[14]....
        /*00b4*/ 	.word	0x00002ca0


	//   ....[15]....
        /*00b8*/ 	.word	0x00003130


	//   ....[16]....
        /*00bc*/ 	.word	0x000031a0


	//   ....[17]....
        /*00c0*/ 	.word	0x00003210


	//   ....[18]....
        /*00c4*/ 	.word	0x00003280


	//   ....[19]....
        /*00c8*/ 	.word	0x000032f0


	//----- nvinfo : EIATTR_EXIT_INSTR_OFFSETS
	.align		4
.L_1840:
        /*00cc*/ 	.byte	0x04, 0x1c
        /*00ce*/ 	.short	(.L_1842 - .L_1841)


	//   ....[0]....
.L_1841:
        /*00d0*/ 	.word	0x000005b0


	//   ....[1]....
        /*00d4*/ 	.word	0x00002a30


	//----- nvinfo : EIATTR_MAX_THREADS
	.align		4
.L_1842:
        /*00d8*/ 	.byte	0x04, 0x05
        /*00da*/ 	.short	(.L_1844 - .L_1843)
.L_1843:
        /*00dc*/ 	.word	0x00000080
        /*00e0*/ 	.word	0x00000001
        /*00e4*/ 	.word	0x00000001


	//----- nvinfo : EIATTR_CRS_STACK_SIZE
	.align		4
.L_1844:
        /*00e8*/ 	.byte	0x04, 0x1e
        /*00ea*/ 	.short	(.L_1846 - .L_1845)
.L_1845:
        /*00ec*/ 	.word	0x00000000


	//----- nvinfo : EIATTR_CBANK_PARAM_SIZE
	.align		4
.L_1846:
        /*00f0*/ 	.byte	0x03, 0x19
        /*00f2*/ 	.short	0x00e8


	//----- nvinfo : EIATTR_PARAM_CBANK
	.align		4
        /*00f4*/ 	.byte	0x04, 0x0a
        /*00f6*/ 	.short	(.L_1848 - .L_1847)
	.align		4
.L_1847:
        /*00f8*/ 	.word	index@(.nv.constant0._ZN10layer_norm13ln_fwd_kernelINS_13Kernel_traitsI13__nv_bfloat16S2_fS2_fjLj1024ELj1ELj4ELj1ELj16ENS_18Kernel_traits_baseILj1024ES2_S2_fS2_fjLj128EEEEELb0ELb0ELb0ELb0EEEvNS_9FwdParamsE)
        /*00fc*/ 	.short	0x0210
        /*00fe*/ 	.short	0x00e8


	//----- nvinfo : EIATTR_SW_WAR
	.align		4
.L_1848:
        /*0100*/ 	.byte	0x04, 0x36
        /*0102*/ 	.short	(.L_1850 - .L_1849)
.L_1849:
        /*0104*/ 	.word	0x00000008
.L_1850:


//--------------------- .nv.info._ZN10layer_norm13ln_fwd_kernelINS_13Kernel_traitsI13__nv_bfloat16S2_fS2_fjLj1024ELj1ELj4ELj1ELj16ENS_18Kernel_traits_baseILj1024ES2_S2_fS2_fjLj128EEEEELb0ELb0ELb0ELb1EEEvNS_9FwdParamsE --------------------------
	.section	.nv.info._ZN10layer_norm13ln_fwd_kernelINS_13Kernel_traitsI13__nv_bfloat16S2_fS2_fjLj1024ELj1ELj4ELj1ELj16ENS_18Kernel_traits_baseILj1024ES2_S2_fS2_fjLj128EEEEELb0ELb0ELb0ELb1EEEvNS_9FwdParamsE,"",@"SHT_CUDA_INFO"
	.sectionflags	@""
	.align	4


	//----- nvinfo : EIATTR_CUDA_API_VERSION
	.align		4
        /*0000*/ 	.byte	0x04, 0x37
        /*0002*/ 	.short	(.L_1852 - .L_1851)
.L_1851:
        /*0004*/ 	.word	0x00000082


	//----- nvinfo : EIATTR_KPARAM_INFO
	.align		4
.L_1852:
        /*0008*/ 	.byte	0x04, 0x17
        /*000a*/ 	.short	(.L_1854 - .L_1853)
.L_1853:
        /*000c*/ 	.word	0x00000000
        /*0010*/ 	.short	0x0000
        /*0012*/ 	.short	0x0000
        /*0014*/ 	.byte	0x00, 0xf0, 0xa1, 0x03


	//----- nvinfo : EIATTR_SPARSE_MMA_MASK
	.align		4
.L_1854:
        /*0018*/ 	.byte	0x03, 0x50
        /*001a*/ 	.short	0x0000


	//----- nvinfo : EIATTR_MAXREG_COUNT
	.align		4
        /*001c*/ 	.byte	0x03, 0x1b
        /*001e*/ 	.short	0x00ff


	//----- nvinfo : EIATTR_MERCURY_ISA_VERSION
	.align		4
        /*0020*/ 	.byte	0x03, 0x5f
        /*0022*/ 	.short	0x0101


	//----- nvinfo : EIATTR_COOP_GROUP_MASK_REGIDS
	.align		4
        /*0024*/ 	.byte	0x04, 0x29
        /*0026*/ 	.short	(.L_1856 - .L_1855)


	//   ....[0]....
.L_1855:
        /*0028*/ 	.word	0xffffffff


	//   ....[1]....
        /*002c*/ 	.word	0xffffffff


	//   ....[2]....
        /*0030*/ 	.word	0xffffffff


	//   ....[3]....
        /*0034*/ 	.word	0xffffffff


	//   ....[4]....
        /*0038*/ 	.word	0xffffffff


	//   ....[5]....
        /*003c*/ 	.word	0xffffffff


	//   ....[6]....
        /*0040*/ 	.word	0xffffffff


	//   ....[7]....
        /*0044*/ 	.word	0xffffffff


	//   ....[8]....
        /*0048*/ 	.word	0xffffffff


	//   ....[9]....
        /*004c*/ 	.word	0xffffffff


	//   ....[10]....
        /*0050*/ 	.word	0x05000028


	//   ....[11]....
        /*0054*/ 	.word	0x05000028


	//   ....[12]....
        /*0058*/ 	.word	0x05000028


	//   ....[13]....
        /*005c*/ 	.word	0x05000028


	//   ....[14]....
        /*0060*/ 	.word	0x05000028


	//   ....[15]....
        /*0064*/ 	.word	0x05000028


	//   ....[16]....
        /*0068*/ 	.word	0x05000028


	//   ....[17]....
        /*006c*/ 	.word	0x05000028


	//   ....[18]....
        /*0070*/ 	.word	0x05000028


	//   ....[19]....
        /*0074*/ 	.word	0x05000028


	//----- nvinfo : EIATTR_COOP_GROUP_INSTR_OFFSETS
	.align		4
.L_1856:
        /*0078*/ 	.byte	0x04, 0x28
        /*007a*/ 	.short	(.L_1858 - .L_1857)


	//   ....[0]....
.L_1857:
        /*007c*/ 	.word	0x000017a0


	//   ....[1]....
        /*0080*/ 	.word	0x000017c0


	//   ....[2]....
        /*0084*/ 	.word	0x000017e0


	//   ....[3]....
        /*0088*/ 	.word	0x00001800


	//   ....[4]....
        /*008c*/ 	.word	0x00001830


	//   ....[5]....
        /*0090*/ 	.word	0x00001c60


	//   ....[6]....
        /*0094*/ 	.word	0x00001c80


	//   ....[7]....
        /*0098*/ 	.word	0x00001ca0


	//   ....[8]....
        /*009c*/ 	.word	0x00001cc0


	//   ....[9]....
        /*00a0*/ 	.word	0x00001ce0


	//   ....[10]....
        /*00a4*/ 	.word	0x00002630


	//   ....[11]....
        /*00a8*/ 	.word	0x000026d0


	//   ....[12]....
        /*00ac*/ 	.word	0x00002740


	//   ....[13]....
        /*00b0*/ 	.word	0x000027b0


	//   ....[14]....
        /*00b4*/ 	.word	0x00002830


	//   ....[15]....
        /*00b8*/ 	.word	0x00002cb0


	//   ....[16]....
        /*00bc*/ 	.word	0x00002d20


	//   ....[17]....
        /*00c0*/ 	.word	0x00002d90


	//   ....[18]....
        /*00c4*/ 	.word	0x00002e00


	//   ....[19]....
        /*00c8*/ 	.word	0x00002e70


	//----- nvinfo : EIATTR_EXIT_INSTR_OFFSETS
	.align		4
.L_1858:
        /*00cc*/ 	.byte	0x04, 0x1c
        /*00ce*/ 	.short	(.L_1860 - .L_1859)


	//   ....[0]....
.L_1859:
        /*00d0*/ 	.word	0x00000160


	//   ....[1]....
        /*00d4*/ 	.word	0x000025c0


	//----- nvinfo : EIATTR_MAX_THREADS
	.align		4
.L_1860:
        /*00d8*/ 	.byte	0x04, 0x05
        /*00da*/ 	.short	(.L_1862 - .L_1861)
.L_1861:
        /*00dc*/ 	.word	0x00000080
        /*00e0*/ 	.word	0x00000001
        /*00e4*/ 	.word	0x00000001


	//----- nvinfo : EIATTR_CRS_STACK_SIZE
	.align		4
.L_1862:
        /*00e8*/ 	.byte	0x04, 0x1e
        /*00ea*/ 	.short	(.L_1864 - .L_1863)
.L_1863:
        /*00ec*/ 	.word	0x00000000


	//----- nvinfo : EIATTR_CBANK_PARAM_SIZE
	.align		4
.L_1864:
        /*00f0*/ 	.byte	0x03, 0x19
        /*00f2*/ 	.short	0x00e8


	//----- nvinfo : EIATTR_PARAM_CBANK
	.align		4
        /*00f4*/ 	.byte	0x04, 0x0a
        /*00f6*/ 	.short	(.L_1866 - .L_1865)
	.align		4
.L_1865:
        /*00f8*/ 	.word	index@(.nv.constant0._ZN10layer_norm13ln_fwd_kernelINS_13Kernel_traitsI13__nv_bfloat16S2_fS2_fjLj1024ELj1ELj4ELj1ELj16ENS_18Kernel_traits_baseILj1024ES2_S2_fS2_fjLj128EEEEELb0ELb0ELb0ELb1EEEvNS_9FwdParamsE)
        /*00fc*/ 	.short	0x0210
        /*00fe*/ 	.short	0x00e8


	//----- nvinfo : EIATTR_SW_WAR
	.align		4
.L_1866:
        /*0100*/ 	.byte	0x04, 0x36
        /*0102*/ 	.short	(.L_1868 - .L_1867)
.L_1867:
        /*0104*/ 	.word	0x00000008
.L_1868:


//--------------------- .nv.info._ZN10layer_norm13ln_fwd_kernelINS_13Kernel_traitsI13__nv_bfloat16S2_fS2_fjLj1024ELj1ELj4ELj1ELj16ENS_18Kernel_traits_baseILj1024ES2_S2_fS2_fjLj128EEEEELb0ELb0ELb1ELb0EEEvNS_9FwdParamsE --------------------------
	.section	.nv.info._ZN10layer_norm13ln_fwd_kernelINS_13Kernel_traitsI13__nv_bfloat16S2_fS2_fjLj1024ELj1ELj4ELj1ELj16ENS_18Kernel_traits_baseILj1024ES2_S2_fS2_fjLj128EEEEELb0ELb0ELb1ELb0EEEvNS_9FwdParamsE,"",@"SHT_CUDA_INFO"
	.sectionflags	@""
	.align	4


	//----- nvinfo : EIATTR_CUDA_API_VERSION
	.align		4
        /*0000*/ 	.byte	0x04, 0x37
        /*0002*/ 	.short	(.L_1870 - .L_1869)
.L_1869:
        /*0004*/ 	.word	0x00000082


	//----- nvinfo : EIATTR_KPARAM_INFO
	.align		4
.L_1870:
        /*0008*/ 	.byte	0x04, 0x17
        /*000a*/ 	.short	(.L_1872 - .L_1871)
.L_1871:
        /*000c*/ 	.word	0x00000000
        /*0010*/ 	.short	0x0000
        /*0012*/ 	.short	0x0000
        /*0014*/ 	.byte	0x00, 0xf0, 0xa1, 0x03


	//----- nvinfo : EIATTR_SPARSE_MMA_MASK
	.align		4
.L_1872:
        /*0018*/ 	.byte	0x03, 0x50
        /*001a*/ 	.short	0x0000


	//----- nvinfo : EIATTR_MAXREG_COUNT
	.align		4
        /*001c*/ 	.byte	0x03, 0x1b
        /*001e*/ 	.short	0x00ff


	//----- nvinfo : EIATTR_MERCURY_ISA_VERSION
	.align		4
        /*0020*/ 	.byte	0x03, 0x5f
        /*0022*/ 	.short	0x0101


	//----- nvinfo : EIATTR_COOP_GROUP_MASK_REGIDS
	.align		4
        /*0024*/ 	.byte	0x04, 0x29
        /*0026*/ 	.short	(.L_1874 - .L_1873)


	//   ....[0]....
.L_1873:
        /*0028*/ 	.word	0xffffffff


	//   ....[1]....
        /*002c*/ 	.word	0xffffffff


	//   ....[2]....
        /*0030*/ 	.word	0xffffffff


	//   ....[3]....
        /*0034*/ 	.word	0xffffffff


	//   ....[4]....
        /*0038*/ 	.word	0xffffffff


	//   ....[5]....
        /*003c*/ 	.word	0xffffffff


	//   ....[6]....
        /*0040*/ 	.word	0xffffffff


	//   ....[7]....
        /*0044*/ 	.word	0xffffffff


	//   ....[8]....
        /*0048*/ 	.word	0xffffffff


	//   ....[9]....
        /*004c*/ 	.word	0xffffffff


	//   ....[10]....
        /*0050*/ 	.word	0x05000042


	//   ....[11]....
        /*0054*/ 	.word	0x05000042


	//   ....[12]....
        /*0058*/ 	.word	0x05000042


	//   ....[13]....
        /*005c*/ 	.word	0x05000042


	//   ....[14]....
        /*0060*/ 	.word	0x05000042


	//   ....[15]....
        /*0064*/ 	.word	0x05000042


	//   ....[16]....
        /*0068*/ 	.word	0x05000042


	//   ....[17]....
        /*006c*/ 	.word	0x05000042


	//   ....[18]....
        /*0070*/ 	.word	0x05000042


	//   ....[19]....
        /*0074*/ 	.word	0x05000042


	//----- nvinfo : EIATTR_COOP_GROUP_INSTR_OFFSETS
	.align		4
.L_1874:
        /*0078*/ 	.byte	0x04, 0x28
        /*007a*/ 	.short	(.L_1876 - .L_1875)


	//   ....[0]....
.L_1875:
        /*007c*/ 	.word	0x00002700


	//   ....[1]....
        /*0080*/ 	.word	0x00002720


	//   ....[2]....
        /*0084*/ 	.word	0x00002740


	//   ....[3]....
        /*0088*/ 	.word	0x00002760


	//   ....[4]....
        /*008c*/ 	.word	0x00002790


	//   ....[5]....
        /*0090*/ 	.word	0x00002bd0


	//   ....[6]....
        /*0094*/ 	.word	0x00002bf0


	//   ....[7]....
        /*0098*/ 	.word	0x00002c10


	//   ....[8]....
        /*009c*/ 	.word	0x00002c30


	//   ....[9]....
        /*00a0*/ 	.word	0x00002c50


	//   ....[10]....
        /*00a4*/ 	.word	0x00003770


	//   ....[11]....
        /*00a8*/ 	.word	0x000037f0


	//   ....[12]....
        /*00ac*/ 	.word	0x00003840


	//   ....[13]....
        /*00b0*/ 	.word	0x000038a0


	//   ....[14]....
        /*00b4*/ 	.word	0x00003910


	//   ....[15]....
        /*00b8*/ 	.word	0x00003da0


	//   ....[16]....
        /*00bc*/ 	.word	0x00003df0


	//   ....[17]....
        /*00c0*/ 	.word	0x00003e40


	//   ....[18]....
        /*00c4*/ 	.word	0x00003ea0


	//   ....[19]....
        /*00c8*/ 	.word	0x00003f00


	//----- nvinfo : EIATTR_EXIT_INSTR_OFFSETS
	.align		4
.L_1876:
        /*00cc*/ 	.byte	0x04, 0x1c
        /*00ce*/ 	.short	(.L_1878 - .L_1877)


	//   ....[0]....
.L_1877:
        /*00d0*/ 	.word	0x000005c0


	//   ....[1]....
        /*00d4*/ 	.word	0x00003700


	//----- nvinfo : EIATTR_MAX_THREADS
	.align		4
.L_1878:
        /*00d8*/ 	.byte	0x04, 0x05
        /*00da*/ 	.short	(.L_1880 - .L_1879)
.L_1879:
        /*00dc*/ 	.word	0x00000080
        /*00e0*/ 	.word	0x00000001
        /*00e4*/ 	.word	0x00000001


	//----- nvinfo : EIATTR_CRS_STACK_SIZE
	.align		4
.L_1880:
        /*00e8*/ 	.byte	0x04, 0x1e
        /*00ea*/ 	.short	(.L_1882 - .L_1881)
.L_1881:
        /*00ec*/ 	.word	0x00000000


	//----- nvinfo : EIATTR_CBANK_PARAM_SIZE
	.align		4
.L_1882:
        /*00f0*/ 	.byte	0x03, 0x19
        /*00f2*/ 	.short	0x00e8


	//----- nvinfo : EIATTR_PARAM_CBANK
	.align		4
        /*00f4*/ 	.byte	0x04, 0x0a
        /*00f6*/ 	.short	(.L_1884 - .L_1883)
	.align		4
.L_1883:
        /*00f8*/ 	.word	index@(.nv.constant0._ZN10layer_norm13ln_fwd_kernelINS_13Kernel_traitsI13__nv_bfloat16S2_fS2_fjLj1024ELj1ELj4ELj1ELj16ENS_18Kernel_traits_baseILj1024ES2_S2_fS2_fjLj128EEEEELb0ELb0ELb1ELb0EEEvNS_9FwdParamsE)
        /*00fc*/ 	.short	0x0210
        /*00fe*/ 	.short	0x00e8


	//----- nvinfo : EIATTR_SW_WAR
	.align		4
.L_1884:
        /*0100*/ 	.byte	0x04, 0x36
        /*0102*/ 	.short	(.L_1886 - .L_1885)
.L_1885:
        /*0104*/ 	.word	0x00000008
.L_1886:


//--------------------- .nv.info._ZN10layer_norm13ln_fwd_kernelINS_13Kernel_traitsI13__nv_bfloat16S2_fS2_fjLj1024ELj1ELj4ELj1ELj16ENS_18Kernel_traits_baseILj1024ES2_S2_fS2_fjLj128EEEEELb0ELb0ELb1ELb1EEEvNS_9FwdParamsE --------------------------
	.section	.nv.info._ZN10layer_norm13ln_fwd_kernelINS_13Kernel_traitsI13__nv_bfloat16S2_fS2_fjLj1024ELj1ELj4ELj1ELj16ENS_18Kernel_traits_baseILj1024ES2_S2_fS2_fjLj128EEEEELb0ELb0ELb1ELb1EEEvNS_9FwdParamsE,"",@"SHT_CUDA_INFO"
	.sectionflags	@""
	.align	4


	//----- nvinfo : EIATTR_CUDA_API_VERSION
	.align		4
        /*0000*/ 	.byte	0x04, 0x37
        /*0002*/ 	.short	(.L_1888 - .L_1887)
.L_1887:
        /*0004*/ 	.word	0x00000082


	//----- nvinfo : EIATTR_KPARAM_INFO
	.align		4
.L_1888:
        /*0008*/ 	.byte	0x04, 0x17
        /*000a*/ 	.short	(.L_1890 - .L_1889)
.L_1889:
        /*000c*/ 	.word	0x00000000
        /*0010*/ 	.short	0x0000
        /*0012*/ 	.short	0x0000
        /*0014*/ 	.byte	0x00, 0xf0, 0xa1, 0x03


	//----- nvinfo : EIATTR_SPARSE_MMA_MASK
	.align		4
.L_1890:
        /*0018*/ 	.byte	0x03, 0x50
        /*001a*/ 	.short	0x0000


	//----- nvinfo : EIATTR_MAXREG_COUNT
	.align		4
        /*001c*/ 	.byte	0x03, 0x1b
        /*001e*/ 	.short	0x00ff


	//----- nvinfo : EIATTR_MERCURY_ISA_VERSION
	.align		4
        /*0020*/ 	.byte	0x03, 0x5f
        /*0022*/ 	.short	0x0101


	//----- nvinfo : EIATTR_COOP_GROUP_MASK_REGIDS
	.align		4
        /*0024*/ 	.byte	0x04, 0x29
        /*0026*/ 	.short	(.L_1892 - .L_1891)


	//   ....[0]....
.L_1891:
        /*0028*/ 	.word	0xffffffff


	//   ....[1]....
        /*002c*/ 	.word	0xffffffff


	//   ....[2]....
        /*0030*/ 	.word	0xffffffff


	//   ....[3]....
        /*0034*/ 	.word	0xffffffff


	//   ....[4]....
        /*0038*/ 	.word	0xffffffff


	//   ....[5]....
        /*003c*/ 	.word	0xffffffff


	//   ....[6]....
        /*0040*/ 	.word	0xffffffff


	//   ....[7]....
        /*0044*/ 	.word	0xffffffff


	//   ....[8]....
        /*0048*/ 	.word	0xffffffff


	//   ....[9]....
        /*004c*/ 	.word	0xffffffff


	//   ....[10]....
        /*0050*/ 	.word	0x05000072


	//   ....[11]....
        /*0054*/ 	.word	0x05000072


	//   ....[12]....
        /*0058*/ 	.word	0x05000072


	//   ....[13]....
        /*005c*/ 	.word	0x05000072


	//   ....[14]....
        /*0060*/ 	.word	0x05000072


	//   ....[15]....
        /*0064*/ 	.word	0x05000072


	//   ....[16]....
        /*0068*/ 	.word	0x05000072


	//   ....[17]....
        /*006c*/ 	.word	0x05000072


	//   ....[18]....
        /*0070*/ 	.word	0x05000072


	//   ....[19]....
        /*0074*/ 	.word	0x05000072


	//----- nvinfo : EIATTR_COOP_GROUP_INSTR_OFFSETS
	.align		4
.L_1892:
        /*0078*/ 	.byte	0x04, 0x28
        /*007a*/ 	.short	(.L_1894 - .L_1893)


	//   ....[0]....
.L_1893:
        /*007c*/ 	.word	0x00002040


	//   ....[1]....
        /*0080*/ 	.word	0x00002060


	//   ....[2]....
        /*0084*/ 	.word	0x00002080


	//   ....[3]....
        /*0088*/ 	.word	0x000020a0


	//   ....[4]....
        /*008c*/ 	.word	0x000020d0


	//   ....[5]....
        /*0090*/ 	.word	0x00002500


	//   ....[6]....
        /*0094*/ 	.word	0x00002520


	//   ....[7]....
        /*0098*/ 	.word	0x00002540


	//   ....[8]....
        /*009c*/ 	.word	0x00002560


	//   ....[9]....
        /*00a0*/ 	.word	0x00002580


	//   ....[10]....
        /*00a4*/ 	.word	0x00003150


	//   ....[11]....
        /*00a8*/ 	.word	0x000031f0


	//   ....[12]....
        /*00ac*/ 	.word	0x00003260


	//   ....[13]....
        /*00b0*/ 	.word	0x000032d0


	//   ....[14]....
        /*00b4*/ 	.word	0x00003350


	//   ....[15]....
        /*00b8*/ 	.word	0x000037d0


	//   ....[16]....
        /*00bc*/ 	.word	0x00003840


	//   ....[17]....
        /*00c0*/ 	.word	0x000038b0


	//   ....[18]....
        /*00c4*/ 	.word	0x00003920


	//   ....[19]....
        /*00c8*/ 	.word	0x00003990


	//----- nvinfo : EIATTR_EXIT_INSTR_OFFSETS
	.align		4
.L_1894:
        /*00cc*/ 	.byte	0x04, 0x1c
        /*00ce*/ 	.short	(.L_1896 - .L_1895)


	//   ....[0]....
.L_1895:
        /*00d0*/ 	.word	0x00000160


	//   ....[1]....
        /*00d4*/ 	.word	0x000030e0


	//----- nvinfo : EIATTR_MAX_THREADS
	.align		4
.L_1896:
        /*00d8*/ 	.byte	0x04, 0x05
        /*00da*/ 	.short	(.L_1898 - .L_1897)
.L_1897:
        /*00dc*/ 	.word	0x00000080
        /*00e0*/ 	.word	0x00000001
        /*00e4*/ 	.word	0x00000001


	//----- nvinfo : EIATTR_CRS_STACK_SIZE
	.align		4
.L_1898:
        /*00e8*/ 	.byte	0x04, 0x1e
        /*00ea*/ 	.short	(.L_1900 - .L_1899)
.L_1899:
        /*00ec*/ 	.word	0x00000000


	//----- nvinfo : EIATTR_CBANK_PARAM_SIZE
	.align		4
.L_1900:
        /*00f0*/ 	.byte	0x03, 0x19
        /*00f2*/ 	.short	0x00e8


	//----- nvinfo : EIATTR_PARAM_CBANK
	.align		4
        /*00f4*/ 	.byte	0x04, 0x0a
        /*00f6*/ 	.short	(.L_1902 - .L_1901)
	.align		4
.L_1901:
        /*00f8*/ 	.word	index@(.nv.constant0._ZN10layer_norm13ln_fwd_kernelINS_13Kernel_traitsI13__nv_bfloat16S2_fS2_fjLj1024ELj1ELj4ELj1ELj16ENS_18Kernel_traits_baseILj1024ES2_S2_fS2_fjLj128EEEEELb0ELb0ELb1ELb1EEEvNS_9FwdParamsE)
        /*00fc*/ 	.short	0x0210
        /*00fe*/ 	.short	0x00e8


	//----- nvinfo : EIATTR_SW_WAR
	.align		4
.L_1902:
        /*0100*/ 	.byte	0x04, 0x36
        /*0102*/ 	.short	(.L_1904 - .L_1903)
.L_1903:
        /*0104*/ 	.word	0x00000008
.L_1904:


//--------------------- .nv.info._ZN10layer_norm13ln_fwd_kernelINS_13Kernel_traitsI13__nv_bfloat16S2_fS2_fjLj1024ELj1ELj4ELj1ELj16ENS_18Kernel_traits_baseILj1024ES2_S2_fS2_fjLj128EEEEELb0ELb1ELb0ELb0EEEvNS_9FwdParamsE --------------------------
	.section	.nv.info._ZN10layer_norm13ln_fwd_kernelINS_13Kernel_traitsI13__nv_bfloat16S2_fS2_fjLj1024ELj1ELj4ELj1ELj16ENS_18Kernel_traits_baseILj1024ES2_S2_fS2_fjLj128EEEEELb0ELb1ELb0ELb0EEEvNS_9FwdParamsE,"",@"SHT_CUDA_INFO"
	.sectionflags	@""
	.align	4


	//----- nvinfo : EIATTR_CUDA_API_VERSION
	.align		4
        /*0000*/ 	.byte	0x04, 0x37
        /*0002*/ 	.short	(.L_1906 - .L_1905)
.L_1905:
        /*0004*/ 	.word	0x00000082


	//----- nvinfo : EIATTR_KPARAM_INFO
	.align		4
.L_1906:
        /*0008*/ 	.byte	0x04, 0x17
        /*000a*/ 	.short	(.L_1908 - .L_1907)
.L_1907:
        /*000c*/ 	.word	0x00000000
        /*0010*/ 	.short	0x0000
        /*0012*/ 	.short	0x0000
        /*0014*/ 	.byte	0x00, 0xf0, 0xa1, 0x03


	//----- nvinfo : EIATTR_SPARSE_MMA_MASK
	.align		4
.L_1908:
        /*0018*/ 	.byte	0x03, 0x50
        /*001a*/ 	.short	0x0000


	//----- nvinfo : EIATTR_MAXREG_COUNT
	.align		4
        /*001c*/ 	.byte	0x03, 0x1b
        /*001e*/ 	.short	0x00ff


	//----- nvinfo : EIATTR_MERCURY_ISA_VERSION
	.align		4
        /*0020*/ 	.byte	0x03, 0x5f
        /*0022*/ 	.short	0x0101


	//----- nvinfo : EIATTR_COOP_GROUP_MASK_REGIDS
	.align		4
        /*0024*/ 	.byte	0x04, 0x29
        /*0026*/ 	.short	(.L_1910 - .L_1909)


	//   ....[0]....
.L_1909:
        /*0028*/ 	.word	0xffffffff


	//   ....[1]....
        /*002c*/ 	.word	0xffffffff


	//   ....[2]....
        /*0030*/ 	.word	0xffffffff


	//   ....[3]....
        /*0034*/ 	.word	0xffffffff


	//   ....[4]....
        /*0038*/ 	.word	0xffffffff


	//   ....[5]....
        /*003c*/ 	.word	0xffffffff


	//   ....[6]....
        /*0040*/ 	.word	0xffffffff


	//   ....[7]....
        /*0044*/ 	.word	0xffffffff


	//   ....[8]....
        /*0048*/ 	.word	0xffffffff


	//   ....[9]....
        /*004c*/ 	.word	0xffffffff


	//   ....[10]....
        /*0050*/ 	.word	0x05000094


	//   ....[11]....
        /*0054*/ 	.word	0x05000094


	//   ....[12]....
        /*0058*/ 	.word	0x05000094


	//   ....[13]....
        /*005c*/ 	.word	0x05000094


	//   ....[14]....
        /*0060*/ 	.word	0x05000094


	//   ....[15]....
        /*0064*/ 	.word	0x05000094


	//   ....[16]....
        /*0068*/ 	.word	0x05000094


	//   ....[17]....
        /*006c*/ 	.word	0x05000094


	//   ....[18]....
        /*0070*/ 	.word	0x05000094


	//   ....[19]....
        /*0074*/ 	.word	0x05000094


	//----- nvinfo : EIATTR_COOP_GROUP_INSTR_OFFSETS
	.align		4
.L_1910:
        /*0078*/ 	.byte	0x04, 0x28
        /*007a*/ 	.short	(.L_1912 - .L_1911)


	//   ....[0]....
.L_1911:
        /*007c*/ 	.word	0x000020d0


	//   ....[1]....
        /*0080*/ 	.word	0x00002100


	//   ....[2]....
        /*0084*/ 	.word	0x00002120


	//   ....[3]....
        /*0088*/ 	.word	0x00002140


	//   ....[4]....
        /*008c*/ 	.word	0x00002160


	//   ....[5]....
        /*0090*/ 	.word	0x000025a0


	//   ....[6]....
        /*0094*/ 	.word	0x000025c0


	//   ....[7]....
        /*0098*/ 	.word	0x000025e0


	//   ....[8]....
        /*009c*/ 	.word	0x00002600


	//   ....[9]....
        /*00a0*/ 	.word	0x00002620


	//   ....[10]....
        /*00a4*/ 	.word	0x000030a0


	//   ....[11]....
        /*00a8*/ 	.word	0x00003150


	//   ....[12]....
        /*00ac*/ 	.word	0x000031c0


	//   ....[13]....
        /*00b0*/ 	.word	0x00003230


	//   ....[14]....
        /*00b4*/ 	.word	0x000032a0


	//   ....[15]....
        /*00b8*/ 	.word	0x00003730


	//   ....[16]....
        /*00bc*/ 	.word	0x000037a0


	//   ....[17]....
        /*00c0*/ 	.word	0x00003810


	//   ....[18]....
        /*00c4*/ 	.word	0x00003880


	//   ....[19]....
        /*00c8*/ 	.word	0x000038f0


	//----- nvinfo : EIATTR_EXIT_INSTR_OFFSETS
	.align		4
.L_1912:
        /*00cc*/ 	.byte	0x04, 0x1c
        /*00ce*/ 	.short	(.L_1914 - .L_1913)


	//   ....[0]....
.L_1913:
        /*00d0*/ 	.word	0x000007f0


	//   ....[1]....
        /*00d4*/ 	.word	0x00003030


	//----- nvinfo : EIATTR_MAX_THREADS
	.align		4
.L_1914:
        /*00d8*/ 	.byte	0x04, 0x05
        /*00da*/ 	.short	(.L_1916 - .L_1915)
.L_1915:
        /*00dc*/ 	.word	0x00000080
        /*00e0*/ 	.word	0x00000001
        /*00e4*/ 	.word	0x00000001


	//----- nvinfo : EIATTR_CRS_STACK_SIZE
	.align		4
.L_1916:
        /*00e8*/ 	.byte	0x04, 0x1e
        /*00ea*/ 	.short	(.L_1918 - .L_1917)
.L_1917:
        /*00ec*/ 	.word	0x00000000


	//----- nvinfo : EIATTR_CBANK_PARAM_SIZE
	.align		4
.L_1918:
        /*00f0*/ 	.byte	0x03, 0x19
        /*00f2*/ 	.short	0x00e8


	//----- nvinfo : EIATTR_PARAM_CBANK
	.align		4
        /*00f4*/ 	.byte	0x04, 0x0a
        /*00f6*/ 	.short	(.L_1920 - .L_1919)
	.align		4
.L_1919:
        /*00f8*/ 	.word	index@(.nv.constant0._ZN10layer_norm13ln_fwd_kernelINS_13Kernel_traitsI13__nv_bfloat16S2_fS2_fjLj1024ELj1ELj4ELj1ELj16ENS_18Kernel_traits_baseILj1024ES2_S2_fS2_fjLj128EEEEELb0ELb1ELb0ELb0EEEvNS_9FwdParamsE)
        /*00fc*/ 	.short	0x0210
        /*00fe*/ 	.short	0x00e8


	//----- nvinfo : EIATTR_SW_WAR
	.align		4
.L_1920:
        /*0100*/ 	.byte	0x04, 0x36
        /*0102*/ 	.short	(.L_1922 - .L_1921)
.L_1921:
        /*0104*/ 	.word	0x00000008
.L_1922:


//--------------------- .nv.info._ZN10layer_norm13ln_fwd_kernelINS_13Kernel_traitsI13__nv_bfloat16S2_fS2_fjLj1024ELj1ELj4ELj1ELj16ENS_18Kernel_traits_baseILj1024ES2_S2_fS2_fjLj128EEEEELb0ELb1ELb0ELb1EEEvNS_9FwdParamsE --------------------------
	.section	.nv.info._ZN10layer_norm13ln_fwd_kernelINS_13Kernel_traitsI13__nv_bfloat16S2_fS2_fjLj1024ELj1ELj4ELj1ELj16ENS_18Kernel_traits_baseILj1024ES2_S2_fS2_fjLj128EEEEELb0ELb1ELb0ELb1EEEvNS_9FwdParamsE,"",@"SHT_CUDA_INFO"
	.sectionflags	@""
	.align	4


	//----- nvinfo : EIATTR_CUDA_API_VERSION
	.align		4
        /*0000*/ 	.byte	0x04, 0x37
        /*0002*/ 	.short	(.L_1924 - .L_1923)
.L_1923:
        /*0004*/ 	.word	0x00000082


	//----- nvinfo : EIATTR_KPARAM_INFO
	.align		4
.L_1924:
        /*0008*/ 	.byte	0x04, 0x17
        /*000a*/ 	.short	(.L_1926 - .L_1925)
.L_1925:
        /*000c*/ 	.word	0x00000000
        /*0010*/ 	.short	0x0000
        /*0012*/ 	.short	0x0000
        /*0014*/ 	.byte	0x00, 0xf0, 0xa1, 0x03


	//----- nvinfo : EIATTR_SPARSE_MMA_MASK
	.align		4
.L_1926:
        /*0018*/ 	.byte	0x03, 0x50
        /*001a*/ 	.short	0x0000


	//----- nvinfo : EIATTR_MAXREG_COUNT
	.align		4
        /*001c*/ 	.byte	0x03, 0x1b
        /*001e*/ 	.short	0x00ff


	//----- nvinfo : EIATTR_MERCURY_ISA_VERSION
	.align		4
        /*0020*/ 	.byte	0x03, 0x5f
        /*0022*/ 	.short	0x0101


	//----- nvinfo : EIATTR_COOP_GROUP_MASK_REGIDS
	.align		4
        /*0024*/ 	.byte	0x04, 0x29
        /*0026*/ 	.short	(.L_1928 - .L_1927)


	//   ....[0]....
.L_1927:
        /*0028*/ 	.word	0xffffffff


	//   ....[1]....
        /*002c*/ 	.word	0xffffffff


	//   ....[2]....
        /*0030*/ 	.word	0xffffffff


	//   ....[3]....
        /*0034*/ 	.word	0xffffffff


	//   ....[4]....
        /*0038*/ 	.word	0xffffffff


	//   ....[5]....
        /*003c*/ 	.word	0xffffffff


	//   ....[6]....
        /*0040*/ 	.word	0xffffffff


	//   ....[7]....
        /*0044*/ 	.word	0xffffffff


	//   ....[8]....
        /*0048*/ 	.word	0xffffffff


	//   ....[9]....
        /*004c*/ 	.word	0xffffffff


	//   ....[10]....
        /*0050*/ 	.word	0x05000088


	//   ....[11]....
        /*0054*/ 	.word	0x05000088


	//   ....[12]....
        /*0058*/ 	.word	0x05000088


	//   ....[13]....
        /*005c*/ 	.word	0x05000088


	//   ....[14]....
        /*0060*/ 	.word	0x05000088


	//   ....[15]....
        /*0064*/ 	.word	0x05000088


	//   ....[16]....
        /*0068*/ 	.word	0x05000088


	//   ....[17]....
        /*006c*/ 	.word	0x05000088


	//   ....[18]....
        /*0070*/ 	.word	0x05000088


	//   ....[19]....
        /*0074*/ 	.word	0x05000088


	//----- nvinfo : EIATTR_COOP_GROUP_INSTR_OFFSETS
	.align		4
.L_1928:
        /*0078*/ 	.byte	0x04, 0x28
        /*007a*/ 	.short	(.L_1930 - .L_1929)


	//   ....[0]....
.L_1929:
        /*007c*/ 	.word	0x00001d10


	//   ....[1]....
        /*0080*/ 	.word	0x00001d40


	//   ....[2]....
        /*0084*/ 	.word	0x00001d60


	//   ....[3]....
        /*0088*/ 	.word	0x00001d80


	//   ....[4]....
        /*008c*/ 	.word	0x00001da0


	//   ....[5]....
        /*0090*/ 	.word	0x000021d0


	//   ....[6]....
        /*0094*/ 	.word	0x000021f0


	//   ....[7]....
        /*0098*/ 	.word	0x00002210


	//   ....[8]....
        /*009c*/ 	.word	0x00002230


	//   ....[9]....
        /*00a0*/ 	.word	0x00002250


	//   ....[10]....
        /*00a4*/ 	.word	0x00002ba0


	//   ....[11]....
        /*00a8*/ 	.word	0x00002c50


	//   ....[12]....
        /*00ac*/ 	.word	0x00002cc0


	//   ....[13]....
        /*00b0*/ 	.word	0x00002d30


	//   ....[14]....
        /*00b4*/ 	.word	0x00002da0


	//   ....[15]....
        /*00b8*/ 	.word	0x00003220


	//   ....[16]....
        /*00bc*/ 	.word	0x00003290


	//   ....[17]....
        /*00c0*/ 	.word	0x00003300


	//   ....[18]....
        /*00c4*/ 	.word	0x00003370


	//   ....[19]....
        /*00c8*/ 	.word	0x000033e0


	//----- nvinfo : EIATTR_EXIT_INSTR_OFFSETS
	.align		4
.L_1930:
        /*00cc*/ 	.byte	0x04, 0x1c
        /*00ce*/ 	.short	(.L_1932 - .L_1931)


	//   ....[0]....
.L_1931:
        /*00d0*/ 	.word	0x000001a0


	//   ....[1]....
        /*00d4*/ 	.word	0x00002b30


	//----- nvinfo : EIATTR_MAX_THREADS
	.align		4
.L_1932:
        /*00d8*/ 	.byte	0x04, 0x05
        /*00da*/ 	.short	(.L_1934 - .L_1933)
.L_1933:
        /*00dc*/ 	.word	0x00000080
        /*00e0*/ 	.word	0x00000001
        /*00e4*/ 	.word	0x00000001


	//----- nvinfo : EIATTR_CRS_STACK_SIZE
	.align		4
.L_1934:
        /*00e8*/ 	.byte	0x04, 0x1e
        /*00ea*/ 	.short	(.L_1936 - .L_1935)
.L_1935:
        /*00ec*/ 	.word	0x00000000


	//----- nvinfo : EIATTR_CBANK_PARAM_SIZE
	.align		4
.L_1936:
        /*00f0*/ 	.byte	0x03, 0x19
        /*00f2*/ 	.short	0x00e8


	//----- nvinfo : EIATTR_PARAM_CBANK
	.align		4
        /*00f4*/ 	.byte	0x04, 0x0a
        /*00f6*/ 	.short	(.L_1938 - .L_1937)
	.align		4
.L_1937:
        /*00f8*/ 	.word	index@(.nv.constant0._ZN10layer_norm13ln_fwd_kernelINS_13Kernel_traitsI13__nv_bfloat16S2_fS2_fjLj1024ELj1ELj4ELj1ELj16ENS_18Kernel_traits_baseILj1024ES2_S2_fS2_fjLj128EEEEELb0ELb1ELb0ELb1EEEvNS_9FwdParamsE)
        /*00fc*/ 	.short	0x0210
        /*00fe*/ 	.short	0x00e8


	//----- nvinfo : EIATTR_SW_WAR
	.align		4
.L_1938:
        /*0100*/ 	.byte	0x04, 0x36
        /*0102*/ 	.short	(.L_1940 - .L_1939)
.L_1939:
        /*0104*/ 	.word	0x00000008
.L_1940:


//--------------------- .nv.info._ZN10layer_norm13ln_fwd_kernelINS_13Kernel_traitsI13__nv_bfloat16S2_fS2_fjLj1024ELj1ELj4ELj1ELj16ENS_18Kernel_traits_baseILj1024ES2_S2_fS2_fjLj128EEEEELb0ELb1ELb1ELb0EEEvNS_9FwdParamsE --------------------------
	.section	.nv.info._ZN10layer_norm13ln_fwd_kernelINS_13Kernel_traitsI13__nv_bfloat16S2_fS2_fjLj1024ELj1ELj4ELj1ELj16ENS_18Kernel_traits_baseILj1024ES2_S2_fS2_fjLj128EEEEELb0ELb1ELb1ELb0EEEvNS_9FwdParamsE,"",@"SHT_CUDA_INFO"
	.sectionflags	@""
	.align	4


	//----- nvinfo : EIATTR_CUDA_API_VERSION
	.align		4
        /*0000*/ 	.byte	0x04, 0x37
        /*0002*/ 	.short	(.L_1942 - .L_1941)
.L_1941:
        /*0004*/ 	.word	0x00000082


	//----- nvinfo : EIATTR_KPARAM_INFO
	.align		4
.L_1942:
        /*0008*/ 	.byte	0x04, 0x17
        /*000a*/ 	.short	(.L_1944 - .L_1943)
.L_1943:
        /*000c*/ 	.word	0x00000000
        /*0010*/ 	.short	0x0000
        /*0012*/ 	.short	0x0000
        /*0014*/ 	.byte	0x00, 0xf0, 0xa1, 0x03


	//----- nvinfo : EIATTR_SPARSE_MMA_MASK
	.align		4
.L_1944:
        /*0018*/ 	.byte	0x03, 0x50
        /*001a*/ 	.short	0x0000


	//----- nvinfo : EIATTR_MAXREG_COUNT
	.align		4
        /*001c*/ 	.byte	0x03, 0x1b
        /*001e*/ 	.short	0x00ff


	//----- nvinfo : EIATTR_MERCURY_ISA_VERSION
	.align		4
        /*0020*/ 	.byte	0x03, 0x5f
        /*0022*/ 	.short	0x0101


	//----- nvinfo : EIATTR_COOP_GROUP_MASK_REGIDS
	.align		4
        /*0024*/ 	.byte	0x04, 0x29
        /*0026*/ 	.short	(.L_1946 - .L_1945)


	//   ....[0]....
.L_1945:
        /*0028*/ 	.word	0xffffffff


	//   ....[1]....
        /*002c*/ 	.word	0xffffffff


	//   ....[2]....
        /*0030*/ 	.word	0xffffffff


	//   ....[3]....
        /*0034*/ 	.word	0xffffffff


	//   ....[4]....
        /*0038*/ 	.word	0xffffffff


	//   ....[5]....
        /*003c*/ 	.word	0xffffffff


	//   ....[6]....
        /*0040*/ 	.word	0xffffffff


	//   ....[7]....
        /*0044*/ 	.word	0xffffffff


	//   ....[8]....
        /*0048*/ 	.word	0xffffffff


	//   ....[9]....
        /*004c*/ 	.word	0xffffffff


	//   ....[10]....
        /*0050*/ 	.word	0x0500009f


	//   ....[11]....
        /*0054*/ 	.word	0x0500009f


	//   ....[12]....
        /*0058*/ 	.word	0x0500009f


	//   ....[13]....
        /*005c*/ 	.word	0x0500009f


	//   ....[14]....
        /*0060*/ 	.word	0x0500009f


	//   ....[15]....
        /*0064*/ 	.word	0x0500009f


	//   ....[16]....
        /*0068*/ 	.word	0x0500009f


	//   ....[17]....
        /*006c*/ 	.word	0x0500009f


	//   ....[18]....
        /*0070*/ 	.word	0x0500009f


	//   ....[19]....
        /*0074*/ 	.word	0x0500009f


	//----- nvinfo : EIATTR_COOP_GROUP_INSTR_OFFSETS
	.align		4
.L_1946:
        /*0078*/ 	.byte	0x04, 0x28
        /*007a*/ 	.short	(.L_1948 - .L_1947)


	//   ....[0]....
.L_1947:
        /*007c*/ 	.word	0x00002d00


	//   ....[1]....
        /*0080*/ 	.word	0x00002d30


	//   ....[2]....
        /*0084*/ 	.word	0x00002d50


	//   ....[3]....
        /*0088*/ 	.word	0x00002d70


	//   ....[4]....
        /*008c*/ 	.word	0x00002d90


	//   ....[5]....
        /*0090*/ 	.word	0x000031d0


	//   ....[6]....
        /*0094*/ 	.word	0x000031f0


	//   ....[7]....
        /*0098*/ 	.word	0x00003210


	//   ....[8]....
        /*009c*/ 	.word	0x00003230


	//   ....[9]....
        /*00a0*/ 	.word	0x00003250


	//   ....[10]....
        /*00a4*/ 	.word	0x00003d70


	//   ....[11]....
        /*00a8*/ 	.word	0x00003e20


	//   ....[12]....
        /*00ac*/ 	.word	0x00003e90


	//   ....[13]....
        /*00b0*/ 	.word	0x00003f00


	//   ....[14]....
        /*00b4*/ 	.word	0x00003f70


	//   ....[15]....
        /*00b8*/ 	.word	0x00004400


	//   ....[16]....
        /*00bc*/ 	.word	0x00004470


	//   ....[17]....
        /*00c0*/ 	.word	0x000044e0


	//   ....[18]....
        /*00c4*/ 	.word	0x00004550


	//   ....[19]....
        /*00c8*/ 	.word	0x000045c0


	//----- nvinfo : EIATTR_EXIT_INSTR_OFFSETS
	.align		4
.L_1948:
        /*00cc*/ 	.byte	0x04, 0x1c
        /*00ce*/ 	.short	(.L_1950 - .L_1949)


	//   ....[0]....
.L_1949:
        /*00d0*/ 	.word	0x00000800


	//   ....[1]....
        /*00d4*/ 	.word	0x00003d00


	//----- nvinfo : EIATTR_MAX_THREADS
	.align		4
.L_1950:
        /*00d8*/ 	.byte	0x04, 0x05
        /*00da*/ 	.short	(.L_1952 - .L_1951)
.L_1951:
        /*00dc*/ 	.word	0x00000080
        /*00e0*/ 	.word	0x00000001
        /*00e4*/ 	.word	0x00000001


	//----- nvinfo : EIATTR_CRS_STACK_SIZE
	.align		4
.L_1952:
        /*00e8*/ 	.byte	0x04, 0x1e
        /*00ea*/ 	.short	(.L_1954 - .L_1953)
.L_1953:
        /*00ec*/ 	.word	0x00000000


	//----- nvinfo : EIATTR_CBANK_PARAM_SIZE
	.align		4
.L_1954:
        /*00f0*/ 	.byte	0x03, 0x19
        /*00f2*/ 	.short	0x00e8


	//----- nvinfo : EIATTR_PARAM_CBANK
	.align		4
        /*00f4*/ 	.byte	0x04, 0x0a
        /*00f6*/ 	.short	(.L_1956 - .L_1955)
	.align		4
.L_1955:
        /*00f8*/ 	.word	index@(.nv.constant0._ZN10layer_norm13ln_fwd_kernelINS_13Kernel_traitsI13__nv_bfloat16S2_fS2_fjLj1024ELj1ELj4ELj1ELj16ENS_18Kernel_traits_baseILj1024ES2_S2_fS2_fjLj128EEEEELb0ELb1ELb1ELb0EEEvNS_9FwdParamsE)
        /*00fc*/ 	.short	0x0210
        /*00fe*/ 	.short	0x00e8


	//----- nvinfo : EIATTR_SW_WAR
	.align		4
.L_1956:
        /*0100*/ 	.byte	0x04, 0x36
        /*0102*/ 	.short	(.L_1958 - .L_1957)
.L_1957:
        /*0104*/ 	.word	0x00000008
.L_1958:


//--------------------- .nv.info._ZN10layer_norm13ln_fwd_kernelINS_13Kernel_traitsI13__nv_bfloat16S2_fS2_fjLj1024ELj1ELj4ELj1ELj16ENS_18Kernel_traits_baseILj1024ES2_S2_fS2_fjLj128EEEEELb0ELb1ELb1ELb1EEEvNS_9FwdParamsE --------------------------
	.section	.nv.info._ZN10layer_norm13ln_fwd_kernelINS_13Kernel_traitsI13__nv_bfloat16S2_fS2_fjLj1024ELj1ELj4ELj1ELj16ENS_18Kernel_traits_baseILj1024ES2_S2_fS2_fjLj128EEEEELb0ELb1ELb1ELb1EEEvNS_9FwdParamsE,"",@"SHT_CUDA_INFO"
	.sectionflags	@""
	.align	4


	//----- nvinfo : EIATTR_CUDA_API_VERSION
	.align		4
        /*0000*/ 	.byte	0x04, 0x37
        /*0002*/ 	.short	(.L_1960 - .L_1959)
.L_1959:
        /*0004*/ 	.word	0x00000082


	//----- nvinfo : EIATTR_KPARAM_INFO
	.align		4
.L_1960:
        /*0008*/ 	.byte	0x04, 0x17
        /*000a*/ 	.short	(.L_1962 - .L_1961)
.L_1961:
        /*000c*/ 	.word	0x00000000
        /*0010*/ 	.short	0x0000
        /*0012*/ 	.short	0x0000
        /*0014*/ 	.byte	0x00, 0xf0, 0xa1, 0x03


	//----- nvinfo : EIATTR_SPARSE_MMA_MASK
	.align		4
.L_1962:
        /*0018*/ 	.byte	0x03, 0x50
        /*001a*/ 	.short	0x0000


	//----- nvinfo : EIATTR_MAXREG_COUNT
	.align		4
        /*001c*/ 	.byte	0x03, 0x1b
        /*001e*/ 	.short	0x00ff


	//----- nvinfo : EIATTR_MERCURY_ISA_VERSION
	.align		4
        /*0020*/ 	.byte	0x03, 0x5f
        /*0022*/ 	.short	0x0101


	//----- nvinfo : EIATTR_COOP_GROUP_MASK_REGIDS
	.align		4
        /*0024*/ 	.byte	0x04, 0x29
        /*0026*/ 	.short	(.L_1964 - .L_1963)


	//   ....[0]....
.L_1963:
        /*0028*/ 	.word	0xffffffff


	//   ....[1]....
        /*002c*/ 	.word	0xffffffff


	//   ....[2]....
        /*0030*/ 	.word	0xffffffff


	//   ....[3]....
        /*0034*/ 	.word	0xffffffff


	//   ....[4]....
        /*0038*/ 	.word	0xffffffff


	//   ....[5]....
        /*003c*/ 	.word	0xffffffff


	//   ....[6]....
        /*0040*/ 	.word	0xffffffff


	//   ....[7]....
        /*0044*/ 	.word	0xffffffff


	//   ....[8]....
        /*0048*/ 	.word	0xffffffff


	//   ....[9]....
        /*004c*/ 	.word	0xffffffff


	//   ....[10]....
        /*0050*/ 	.word	0x0500009a


	//   ....[11]....
        /*0054*/ 	.word	0x0500009a


	//   ....[12]....
        /*0058*/ 	.word	0x0500009a


	//   ....[13]....
        /*005c*/ 	.word	0x0500009a


	//   ....[14]....
        /*0060*/ 	.word	0x0500009a


	//   ....[15]....
        /*0064*/ 	.word	0x0500009a


	//   ....[16]....
        /*0068*/ 	.word	0x0500009a


	//   ....[17]....
        /*006c*/ 	.word	0x0500009a


	//   ....[18]....
        /*0070*/ 	.word	0x0500009a


	//   ....[19]....
        /*0074*/ 	.word	0x0500009a


	//----- nvinfo : EIATTR_COOP_GROUP_INSTR_OFFSETS
	.align		4
.L_1964:
        /*0078*/ 	.byte	0x04, 0x28
        /*007a*/ 	.short	(.L_1966 - .L_1965)


	//   ....[0]....
.L_1965:
        /*007c*/ 	.word	0x00002780


	//   ....[1]....
        /*0080*/ 	.word	0x000027a0


	//   ....[2]....
        /*0084*/ 	.word	0x000027c0


	//   ....[3]....
        /*0088*/ 	.word	0x000027e0


	//   ....[4]....
        /*008c*/ 	.word	0x00002810


	//   ....[5]....
        /*0090*/ 	.word	0x00002c40


	//   ....[6]....
        /*0094*/ 	.word	0x00002c60


	//   ....[7]....
        /*0098*/ 	.word	0x00002c80


	//   ....[8]....
        /*009c*/ 	.word	0x00002ca0


	//   ....[9]....
        /*00a0*/ 	.word	0x00002cc0


	//   ....[10]....
        /*00a4*/ 	.word	0x000036c0


	//   ....[11]....
        /*00a8*/ 	.word	0x00003760


	//   ....[12]....
        /*00ac*/ 	.word	0x000037d0


	//   ....[13]....
        /*00b0*/ 	.word	0x00003840


	//   ....[14]....
        /*00b4*/ 	.word	0x000038c0


	//   ....[15]....
        /*00b8*/ 	.word	0x00003d40


	//   ....[16]....
        /*00bc*/ 	.word	0x00003db0


	//   ....[17]....
        /*00c0*/ 	.word	0x00003e20


	//   ....[18]....
        /*00c4*/ 	.word	0x00003e90


	//   ....[19]....
        /*00c8*/ 	.word	0x00003f00


	//----- nvinfo : EIATTR_EXIT_INSTR_OFFSETS
	.align		4
.L_1966:
        /*00cc*/ 	.byte	0x04, 0x1c
        /*00ce*/ 	.short	(.L_1968 - .L_1967)


	//   ....[0]....
.L_1967:
        /*00d0*/ 	.word	0x000001a0


	//   ....[1]....
        /*00d4*/ 	.word	0x00003650


	//----- nvinfo : EIATTR_MAX_THREADS
	.align		4
.L_1968:
        /*00d8*/ 	.byte	0x04, 0x05
        /*00da*/ 	.short	(.L_1970 - .L_1969)
.L_1969:
        /*00dc*/ 	.word	0x00000080
        /*00e0*/ 	.word	0x00000001
        /*00e4*/ 	.word	0x00000001


	//----- nvinfo : EIATTR_CRS_STACK_SIZE
	.align		4
.L_1970:
        /*00e8*/ 	.byte	0x04, 0x1e
        /*00ea*/ 	.short	(.L_1972 - .L_1971)
.L_1971:
        /*00ec*/ 	.word	0x00000000


	//----- nvinfo : EIATTR_CBANK_PARAM_SIZE
	.align		4
.L_1972:
        /*00f0*/ 	.byte	0x03, 0x19
        /*00f2*/ 	.short	0x00e8


	//----- nvinfo : EIATTR_PARAM_CBANK
	.align		4
        /*00f4*/ 	.byte	0x04, 0x0a
        /*00f6*/ 	.short	(.L_1974 - .L_1973)
	.align		4
.L_1973:
        /*00f8*/ 	.word	index@(.nv.constant0._ZN10layer_norm13ln_fwd_kernelINS_13Kernel_traitsI13__nv_bfloat16S2_fS2_fjLj1024ELj1ELj4ELj1ELj16ENS_18Kernel_traits_baseILj1024ES2_S2_fS2_fjLj128EEEEELb0ELb1ELb1ELb1EEEvNS_9FwdParamsE)
        /*00fc*/ 	.short	0x0210
        /*00fe*/ 	.short	0x00e8


	//----- nvinfo : EIATTR_SW_WAR
	.align		4
.L_1974:
        /*0100*/ 	.byte	0x04, 0x36
        /*0102*/ 	.short	(.L_1976 - .L_1975)
.L_1975:
        /*0104*/ 	.word	0x00000008
.L_1976:


//--------------------- .nv.info._ZN10layer_norm13ln_fwd_kernelINS_13Kernel_traitsI13__nv_bfloat16S2_fS2_fjLj1024ELj1ELj4ELj1ELj16ENS_18Kernel_traits_baseILj1024ES2_S2_fS2_fjLj128EEEEELb1ELb0ELb0ELb0EEEvNS_9FwdParamsE --------------------------
	.section	.nv.info._ZN10layer_norm13ln_fwd_kernelINS_13Kernel_traitsI13__nv_bfloat16S2_fS2_fjLj1024ELj1ELj4ELj1ELj16ENS_18Kernel_traits_baseILj1024ES2_S2_fS2_fjLj128EEEEELb1ELb0ELb0ELb0EEEvNS_9FwdParamsE,"",@"SHT_CUDA_INFO"
	.sectionflags	@""
	.align	4


	//----- nvinfo : EIATTR_CUDA_API_VERSION
	.align		4
        /*0000*/ 	.byte	0x04, 0x37
        /*0002*/ 	.short	(.L_1978 - .L_1977)
.L_1977:
        /*0004*/ 	.word	0x00000082


	//----- nvinfo : EIATTR_KPARAM_INFO
	.align		4
.L_1978:
        /*0008*/ 	.byte	0x04, 0x17
        /*000a*/ 	.short	(.L_1980 - .L_1979)
.L_1979:
        /*000c*/ 	.word	0x00000000
        /*0010*/ 	.short	0x0000
        /*0012*/ 	.short	0x0000
        /*0014*/ 	.byte	0x00, 0xf0, 0xa1, 0x03


	//----- nvinfo : EIATTR_SPARSE_MMA_MASK
	.align		4
.L_1980:
        /*0018*/ 	.byte	0x03, 0x50
        /*001a*/ 	.short	0x0000


	//----- nvinfo : EIATTR_MAXREG_COUNT
	.align		4
        /*001c*/ 	.byte	0x03, 0x1b
        /*001e*/ 	.short	0x00ff


	//----- nvinfo : EIATTR_MERCURY_ISA_VERSION
	.align		4
        /*0020*/ 	.byte	0x03, 0x5f
        /*0022*/ 	.short	0x0101


	//----- nvinfo : EIATTR_COOP_GROUP_MASK_REGIDS
	.align		4
        /*0024*/ 	.byte	0x04, 0x29
        /*0026*/ 	.short	(.L_1982 - .L_1981)


	//   ....[0]....
.L_1981:
        /*0028*/ 	.word	0xffffffff


	//   ....[1]....
        /*002c*/ 	.word	0xffffffff


	//   ....[2]....
        /*0030*/ 	.word	0xffffffff


	//   ....[3]....
        /*0034*/ 	.word	0xffffffff


	//   ....[4]....
        /*0038*/ 	.word	0xffffffff


	//   ....[5]....
        /*003c*/ 	.word	0xffffffff


	//   ....[6]....
        /*0040*/ 	.word	0xffffffff


	//   ....[7]....
        /*0044*/ 	.word	0xffffffff


	//   ....[8]....
        /*0048*/ 	.word	0xffffffff


	//   ....[9]....
        /*004c*/ 	.word	0xffffffff


	//   ....[10]....
        /*0050*/ 	.word	0x05000082


	//   ....[11]....
        /*0054*/ 	.word	0x05000082


	//   ....[12]....
        /*0058*/ 	.word	0x05000082


	//   ....[13]....
        /*005c*/ 	.word	0x05000082


	//   ....[14]....
        /*0060*/ 	.word	0x05000082


	//   ....[15]....
        /*0064*/ 	.word	0x05000082


	//   ....[16]....
        /*0068*/ 	.word	0x05000082


	//   ....[17]....
        /*006c*/ 	.word	0x05000082


	//   ....[18]....
        /*0070*/ 	.word	0x05000082


	//   ....[19]....
        /*0074*/ 	.word	0x05000082


	//----- nvinfo : EIATTR_COOP_GROUP_INSTR_OFFSETS
	.align		4
.L_1982:
        /*0078*/ 	.byte	0x04, 0x28
        /*007a*/ 	.short	(.L_1984 - .L_1983)


	//   ....[0]....
.L_1983:
        /*007c*/ 	.word	0x0000c5b0


	//   ....[1]....
        /*0080*/ 	.word	0x0000c5e0


	//   ....[2]....
        /*0084*/ 	.word	0x0000c600


	//   ....[3]....
        /*0088*/ 	.word	0x0000c620


	//   ....[4]....
        /*008c*/ 	.word	0x0000c640


	//   ....[5]....
        /*0090*/ 	.word	0x0000ca80


	//   ....[6]....
        /*0094*/ 	.word	0x0000caa0


	//   ....[7]....
        /*0098*/ 	.word	0x0000cac0


	//   ....[8]....
        /*009c*/ 	.word	0x0000cae0


	//   ....[9]....
        /*00a0*/ 	.word	0x0000cb00


	//   ....[10]....
        /*00a4*/ 	.word	0x0000d5a0


	//   ....[11]....
        /*00a8*/ 	.word	0x0000d650


	//   ....[12]....
        /*00ac*/ 	.word	0x0000d6c0


	//   ....[13]....
        /*00b0*/ 	.word	0x0000d730


	//   ....[14]....
        /*00b4*/ 	.word	0x0000d7a0


	//   ....[15]....
        /*00b8*/ 	.word	0x0000dc30


	//   ....[16]....
        /*00bc*/ 	.word	0x0000dca0


	//   ....[17]....
        /*00c0*/ 	.word	0x0000dd10


	//   ....[18]....
        /*00c4*/ 	.word	0x0000dd80


	//   ....[19]....
        /*00c8*/ 	.word	0x0000ddf0


	//----- nvinfo : EIATTR_EXIT_INSTR_OFFSETS
	.align		4
.L_1984:
        /*00cc*/ 	.byte	0x04, 0x1c
        /*00ce*/ 	.short	(.L_1986 - .L_1985)


	//   ....[0]....
.L_1985:
        /*00d0*/ 	.word	0x00000a70


	//   ....[1]....
        /*00d4*/ 	.word	0x0000d530


	//----- nvinfo : EIATTR_MAX_THREADS
	.align		4
.L_1986:
        /*00d8*/ 	.byte	0x04, 0x05
        /*00da*/ 	.short	(.L_1988 - .L_1987)
.L_1987:
        /*00dc*/ 	.word	0x00000080
        /*00e0*/ 	.word	0x00000001
        /*00e4*/ 	.word	0x00000001


	//----- nvinfo : EIATTR_CRS_STACK_SIZE
	.align		4
.L_1988:
        /*00e8*/ 	.byte	0x04, 0x1e
        /*00ea*/ 	.short	(.L_1990 - .L_1989)
.L_1989:
        /*00ec*/ 	.word	0x00000000


	//----- nvinfo : EIATTR_CBANK_PARAM_SIZE
	.align		4
.L_1990:
        /*00f0*/ 	.byte	0x03, 0x19
        /*00f2*/ 	.short	0x00e8


	//----- nvinfo : EIATTR_PARAM_CBANK
	.align		4
        /*00f4*/ 	.byte	0x04, 0x0a
        /*00f6*/ 	.short	(.L_1992 - .L_1991)
	.align		4
.L_1991:
        /*00f8*/ 	.word	index@(.nv.constant0._ZN10layer_norm13ln_fwd_kernelINS_13Kernel_traitsI13__nv_bfloat16S2_fS2_fjLj1024ELj1ELj4ELj1ELj16ENS_18Kernel_traits_baseILj1024ES2_S2_fS2_fjLj128EEEEELb1ELb0ELb0ELb0EEEvNS_9FwdParamsE)
        /*00fc*/ 	.short	0x0210
        /*00fe*/ 	.short	0x00e8


	//----- nvinfo : EIATTR_SW_WAR
	.align		4
.L_1992:
        /*0100*/ 	.byte	0x04, 0x36
        /*0102*/ 	.short	(.L_1994 - .L_1993)
.L_1993:
        /*0104*/ 	.word	0x00000008
.L_1994:


//--------------------- .nv.info._ZN10layer_norm13ln_fwd_kernelINS_13Kernel_traitsI13__nv_bfloat16S2_fS2_fjLj1024ELj1ELj4ELj1ELj16ENS_18Kernel_traits_baseILj1024ES2_S2_fS2_fjLj128EEEEELb1ELb0ELb0ELb1EEEvNS_9FwdParamsE --------------------------
	.section	.nv.info._ZN10layer_norm13ln_fwd_kernelINS_13Kernel_traitsI13__nv_bfloat16S2_fS2_fjLj1024ELj1ELj4ELj1ELj16ENS_18Kernel_traits_baseILj1024ES2_S2_fS2_fjLj128EEEEELb1ELb0ELb0ELb1EEEvNS_9FwdParamsE,"",@"SHT_CUDA_INFO"
	.sectionflags	@""
	.align	4


	//----- nvinfo : EIATTR_CUDA_API_VERSION
	.align		4
        /*0000*/ 	.byte	0x04, 0x37
        /*0002*/ 	.short	(.L_1996 - .L_1995)
.L_1995:
        /*0004*/ 	.word	0x00000082


	//----- nvinfo : EIATTR_KPARAM_INFO
	.align		4
.L_1996:
        /*0008*/ 	.byte	0x04, 0x17
        /*000a*/ 	.short	(.L_1998 - .L_1997)
.L_1997:
        /*000c*/ 	.word	0x00000000
        /*0010*/ 	.short	0x0000
        /*0012*/ 	.short	0x0000
        /*0014*/ 	.byte	0x00, 0xf0, 0xa1, 0x03


	//----- nvinfo : EIATTR_SPARSE_MMA_MASK
	.align		4
.L_1998:
        /*0018*/ 	.byte	0x03, 0x50
        /*001a*/ 	.short	0x0000


	//----- nvinfo : EIATTR_MAXREG_COUNT
	.align		4
        /*001c*/ 	.byte	0x03, 0x1b
        /*001e*/ 	.short	0x00ff


	//----- nvinfo : EIATTR_MERCURY_ISA_VERSION
	.align		4
        /*0020*/ 	.byte	0x03, 0x5f
        /*0022*/ 	.short	0x0101


	//----- nvinfo : EIATTR_COOP_GROUP_MASK_REGIDS
	.align		4
        /*0024*/ 	.byte	0x04, 0x29
        /*0026*/ 	.short	(.L_2000 - .L_1999)


	//   ....[0]....
.L_1999:
        /*0028*/ 	.word	0xffffffff


	//   ....[1]....
        /*002c*/ 	.word	0xffffffff


	//   ....[2]....
        /*0030*/ 	.word	0xffffffff


	//   ....[3]....
        /*0034*/ 	.word	0xffffffff


	//   ....[4]....
        /*0038*/ 	.word	0xffffffff


	//   ....[5]....
        /*003c*/ 	.word	0xffffffff


	//   ....[6]....
        /*0040*/ 	.word	0xffffffff


	//   ....[7]....
        /*0044*/ 	.word	0xffffffff


	//   ....[8]....
        /*0048*/ 	.word	0xffffffff


	//   ....[9]....
        /*004c*/ 	.word	0xffffffff


	//   ....[10]....
        /*0050*/ 	.word	0x0500007e


	//   ....[11]....
        /*0054*/ 	.word	0x0500007e


	//   ....[12]....
        /*0058*/ 	.word	0x0500007e


	//   ....[13]....
        /*005c*/ 	.word	0x0500007e


	//   ....[14]....
        /*0060*/ 	.word	0x0500007e


	//   ....[15]....
        /*0064*/ 	.word	0x0500007e


	//   ....[16]....
        /*0068*/ 	.word	0x0500007e


	//   ....[17]....
        /*006c*/ 	.word	0x0500007e


	//   ....[18]....
        /*0070*/ 	.word	0x0500007e


	//   ....[19]....
        /*0074*/ 	.word	0x0500007e


	//----- nvinfo : EIATTR_COOP_GROUP_INSTR_OFFSETS
	.align		4
.L_2000:
        /*0078*/ 	.byte	0x04, 0x28
        /*007a*/ 	.short	(.L_2002 - .L_2001)


	//   ....[0]....
.L_2001:
        /*007c*/ 	.word	0x0000bfb0


	//   ....[1]....
        /*0080*/ 	.word	0x0000bfe0


	//   ....[2]....
        /*0084*/ 	.word	0x0000c000


	//   ....[3]....
        /*0088*/ 	.word	0x0000c020


	//   ....[4]....
        /*008c*/ 	.word	0x0000c040


	//   ....[5]....
        /*0090*/ 	.word	0x0000c470


	//   ....[6]....
        /*0094*/ 	.word	0x0000c490


	//   ....[7]....
        /*0098*/ 	.word	0x0000c4b0


	//   ....[8]....
        /*009c*/ 	.word	0x0000c4d0


	//   ....[9]....
        /*00a0*/ 	.word	0x0000c4f0


	//   ....[10]....
        /*00a4*/ 	.word	0x0000ce60


	//   ....[11]....
        /*00a8*/ 	.word	0x0000cf10


	//   ....[12]....
        /*00ac*/ 	.word	0x0000cf80


	//   ....[13]....
        /*00b0*/ 	.word	0x0000cff0


	//   ....[14]....
        /*00b4*/ 	.word	0x0000d060


	//   ....[15]....
        /*00b8*/ 	.word	0x0000d4e0


	//   ....[16]....
        /*00bc*/ 	.word	0x0000d550


	//   ....[17]....
        /*00c0*/ 	.word	0x0000d5c0


	//   ....[18]....
        /*00c4*/ 	.word	0x0000d630


	//   ....[19]....
        /*00c8*/ 	.word	0x0000d6a0


	//----- nvinfo : EIATTR_EXIT_INSTR_OFFSETS
	.align		4
.L_2002:
        /*00cc*/ 	.byte	0x04, 0x1c
        /*00ce*/ 	.short	(.L_2004 - .L_2003)


	//   ....[0]....
.L_2003:
        /*00d0*/ 	.word	0x000005e0


	//   ....[1]....
        /*00d4*/ 	.word	0x0000cdf0


	//----- nvinfo : EIATTR_MAX_THREADS
	.align		4
.L_2004:
        /*00d8*/ 	.byte	0x04, 0x05
        /*00da*/ 	.short	(.L_2006 - .L_2005)
.L_2005:
        /*00dc*/ 	.word	0x00000080
        /*00e0*/ 	.word	0x00000001
        /*00e4*/ 	.word	0x00000001


	//----- nvinfo : EIATTR_CRS_STACK_SIZE
	.align		4
.L_2006:
        /*00e8*/ 	.byte	0x04, 0x1e
        /*00ea*/ 	.short	(.L_2008 - .L_2007)
.L_2007:
        /*00ec*/ 	.word	0x00000000


	//----- nvinfo : EIATTR_CBANK_PARAM_SIZE
	.align		4
.L_2008:
        /*00f0*/ 	.byte	0x03, 0x19
        /*00f2*/ 	.short	0x00e8


	//----- nvinfo : EIATTR_PARAM_CBANK
	.align		4
        /*00f4*/ 	.byte	0x04, 0x0a
        /*00f6*/ 	.short	(.L_2010 - .L_2009)
	.align		4
.L_2009:
        /*00f8*/ 	.word	index@(.nv.constant0._ZN10layer_norm13ln_fwd_kernelINS_13Kernel_traitsI13__nv_bfloat16S2_fS2_fjLj1024ELj1ELj4ELj1ELj16ENS_18Kernel_traits_baseILj1024ES2_S2_fS2_fjLj128EEEEELb1ELb0ELb0ELb1EEEvNS_9FwdParamsE)
        /*00fc*/ 	.short	0x0210
        /*00fe*/ 	.short	0x00e8


	//----- nvinfo : EIATTR_SW_WAR
	.align		4
.L_2010:
        /*0100*/ 	.byte	0x04, 0x36
        /*0102*/ 	.short	(.L_2012 - .L_2011)
.L_2011:
        /*0104*/ 	.word	0x00000008
.L_2012:


//--------------------- .nv.info._ZN10layer_norm13ln_fwd_kernelINS_13Kernel_traitsI13__nv_bfloat16S2_fS2_fjLj1024ELj1ELj4ELj1ELj16ENS_18Kernel_traits_baseILj1024ES2_S2_fS2_fjLj128EEEEELb1ELb0ELb1ELb0EEEvNS_9FwdParamsE --------------------------
	.section	.nv.info._ZN10layer_norm13ln_fwd_kernelINS_13Kernel_traitsI13__nv_bfloat16S2_fS2_fjLj1024ELj1ELj4ELj1ELj16ENS_18Kernel_traits_baseILj1024ES2_S2_fS2_fjLj128EEEEELb1ELb0ELb1ELb0EEEvNS_9FwdParamsE,"",@"SHT_CUDA_INFO"
	.sectionflags	@""
	.align	4


	//----- nvinfo : EIATTR_CUDA_API_VERSION
	.align		4
        /*0000*/ 	.byte	0x04, 0x37
        /*0002*/ 	.short	(.L_2014 - .L_2013)
.L_2013:
        /*0004*/ 	.word	0x00000082


	//----- nvinfo : EIATTR_KPARAM_INFO
	.align		4
.L_2014:
        /*0008*/ 	.byte	0x04, 0x17
        /*000a*/ 	.short	(.L_2016 - .L_2015)
.L_2015:
        /*000c*/ 	.word	0x00000000
        /*0010*/ 	.short	0x0000
        /*0012*/ 	.short	0x0000
        /*0014*/ 	.byte	0x00, 0xf0, 0xa1, 0x03


	//----- nvinfo : EIATTR_SPARSE_MMA_MASK
	.align		4
.L_2016:
        /*0018*/ 	.byte	0x03, 0x50
        /*001a*/ 	.short	0x0000


	//----- nvinfo : EIATTR_MAXREG_COUNT
	.align		4
        /*001c*/ 	.byte	0x03, 0x1b
        /*001e*/ 	.short	0x00ff


	//----- nvinfo : EIATTR_MERCURY_ISA_VERSION
	.align		4
        /*0020*/ 	.byte	0x03, 0x5f
        /*0022*/ 	.short	0x0101


	//----- nvinfo : EIATTR_COOP_GROUP_MASK_REGIDS
	.align		4
        /*0024*/ 	.byte	0x04, 0x29
        /*0026*/ 	.short	(.L_2018 - .L_2017)


	//   ....[0]....
.L_2017:
        /*0028*/ 	.word	0xffffffff


	//   ....[1]....
        /*002c*/ 	.word	0xffffffff


	//   ....[2]....
        /*0030*/ 	.word	0xffffffff


	//   ....[3]....
        /*0034*/ 	.word	0xffffffff


	//   ....[4]....
        /*0038*/ 	.word	0xffffffff


	//   ....[5]....
        /*003c*/ 	.word	0xffffffff


	//   ....[6]....
        /*0040*/ 	.word	0xffffffff


	//   ....[7]....
        /*0044*/ 	.word	0xffffffff


	//   ....[8]....
        /*0048*/ 	.word	0xffffffff


	//   ....[9]....
        /*004c*/ 	.word	0xffffffff


	//   ....[10]....
        /*0050*/ 	.word	0x0500008d


	//   ....[11]....
        /*0054*/ 	.word	0x0500008d


	//   ....[12]....
        /*0058*/ 	.word	0x0500008d


	//   ....[13]....
        /*005c*/ 	.word	0x0500008d


	//   ....[14]....
        /*0060*/ 	.word	0x0500008d


	//   ....[15]....
        /*0064*/ 	.word	0x0500008d


	//   ....[16]....
        /*0068*/ 	.word	0x0500008d


	//   ....[17]....
        /*006c*/ 	.word	0x0500008d


	//   ....[18]....
        /*0070*/ 	.word	0x0500008d


	//   ....[19]....
        /*0074*/ 	.word	0x0500008d


	//----- nvinfo : EIATTR_COOP_GROUP_INSTR_OFFSETS
	.align		4
.L_2018:
        /*0078*/ 	.byte	0x04, 0x28
        /*007a*/ 	.short	(.L_2020 - .L_2019)


	//   ....[0]....
.L_2019:
        /*007c*/ 	.word	0x0000da00


	//   ....[1]....
        /*0080*/ 	.word	0x0000da30


	//   ....[2]....
        /*0084*/ 	.word	0x0000da50


	//   ....[3]....
        /*0088*/ 	.word	0x0000da70


	//   ....[4]....
        /*008c*/ 	.word	0x0000da90


	//   ....[5]....
        /*0090*/ 	.word	0x0000ded0


	//   ....[6]....
        /*0094*/ 	.word	0x0000def0


	//   ....[7]....
        /*0098*/ 	.word	0x0000df10


	//   ....[8]....
        /*009c*/ 	.word	0x0000df30


	//   ....[9]....
        /*00a0*/ 	.word	0x0000df50


	//   ....[10]....
        /*00a4*/ 	.word	0x0000ea80


	//   ....[11]....
        /*00a8*/ 	.word	0x0000eb30


	//   ....[12]....
        /*00ac*/ 	.word	0x0000eba0


	//   ....[13]....
        /*00b0*/ 	.word	0x0000ec10


	//   ....[14]....
        /*00b4*/ 	.word	0x0000ec80


	//   ....[15]....
        /*00b8*/ 	.word	0x0000f110


	//   ....[16]....
        /*00bc*/ 	.word	0x0000f180


	//   ....[17]....
        /*00c0*/ 	.word	0x0000f1f0


	//   ....[18]....
        /*00c4*/ 	.word	0x0000f260


	//   ....[19]....
        /*00c8*/ 	.word	0x0000f2d0


	//----- nvinfo : EIATTR_EXIT_INSTR_OFFSETS
	.align		4
.L_2020:
        /*00cc*/ 	.byte	0x04, 0x1c
        /*00ce*/ 	.short	(.L_2022 - .L_2021)


	//   ....[0]....
.L_2021:
        /*00d0*/ 	.word	0x00000a60


	//   ....[1]....
        /*00d4*/ 	.word	0x0000ea10


	//----- nvinfo : EIATTR_MAX_THREADS
	.align		4
.L_2022:
        /*00d8*/ 	.byte	0x04, 0x05
        /*00da*/ 	.short	(.L_2024 - .L_2023)
.L_2023:
        /*00dc*/ 	.word	0x00000080
        /*00e0*/ 	.word	0x00000001
        /*00e4*/ 	.word	0x00000001


	//----- nvinfo : EIATTR_CRS_STACK_SIZE
	.align		4
.L_2024:
        /*00e8*/ 	.byte	0x04, 0x1e
        /*00ea*/ 	.short	(.L_2026 - .L_2025)
.L_2025:
        /*00ec*/ 	.word	0x00000000


	//----- nvinfo : EIATTR_CBANK_PARAM_SIZE
	.align		4
.L_2026:
        /*00f0*/ 	.byte	0x03, 0x19
        /*00f2*/ 	.short	0x00e8


	//----- nvinfo : EIATTR_PARAM_CBANK
	.align		4
        /*00f4*/ 	.byte	0x04, 0x0a
        /*00f6*/ 	.short	(.L_2028 - .L_2027)
	.align		4
.L_2027:
        /*00f8*/ 	.word	index@(.nv.constant0._ZN10layer_norm13ln_fwd_kernelINS_13Kernel_traitsI13__nv_bfloat16S2_fS2_fjLj1024ELj1ELj4ELj1ELj16ENS_18Kernel_traits_baseILj1024ES2_S2_fS2_fjLj128EEEEELb1ELb0ELb1ELb0EEEvNS_9FwdParamsE)
        /*00fc*/ 	.short	0x0210
        /*00fe*/ 	.short	0x00e8


	//----- nvinfo : EIATTR_SW_WAR
	.align		4
.L_2028:
        /*0100*/ 	.byte	0x04, 0x36
        /*0102*/ 	.short	(.L_2030 - .L_2029)
.L_2029:
        /*0104*/ 	.word	0x00000008
.L_2030:


//--------------------- .nv.info._ZN10layer_norm13ln_fwd_kernelINS_13Kernel_traitsI13__nv_bfloat16S2_fS2_fjLj1024ELj1ELj4ELj1ELj16ENS_18Kernel_traits_baseILj1024ES2_S2_fS2_fjLj128EEEEELb1ELb0ELb1ELb1EEEvNS_9FwdParamsE --------------------------
	.section	.nv.info._ZN10layer_norm13ln_fwd_kernelINS_13Kernel_traitsI13__nv_bfloat16S2_fS2_fjLj1024ELj1ELj4ELj1ELj16ENS_18Kernel_traits_baseILj1024ES2_S2_fS2_fjLj128EEEEELb1ELb0ELb1ELb1EEEvNS_9FwdParamsE,"",@"SHT_CUDA_INFO"
	.sectionflags	@""
	.align	4


	//----- nvinfo : EIATTR_CUDA_API_VERSION
	.align		4
        /*0000*/ 	.byte	0x04, 0x37
        /*0002*/ 	.short	(.L_2032 - .L_2031)
.L_2031:
        /*0004*/ 	.word	0x00000082


	//----- nvinfo : EIATTR_KPARAM_INFO
	.align		4
.L_2032:
        /*0008*/ 	.byte	0x04, 0x17
        /*000a*/ 	.short	(.L_2034 - .L_2033)
.L_2033:
        /*000c*/ 	.word	0x00000000
        /*0010*/ 	.short	0x0000
        /*0012*/ 	.short	0x0000
        /*0014*/ 	.byte	0x00, 0xf0, 0xa1, 0x03


	//----- nvinfo : EIATTR_SPARSE_MMA_MASK
	.align		4
.L_2034:
        /*0018*/ 	.byte	0x03, 0x50
        /*001a*/ 	.short	0x0000


	//----- nvinfo : EIATTR_MAXREG_COUNT
	.align		4
        /*001c*/ 	.byte	0x03, 0x1b
        /*001e*/ 	.short	0x00ff


	//----- nvinfo : EIATTR_MERCURY_ISA_VERSION
	.align		4
        /*0020*/ 	.byte	0x03, 0x5f
        /*0022*/ 	.short	0x0101


	//----- nvinfo : EIATTR_COOP_GROUP_MASK_REGIDS
	.align		4
        /*0024*/ 	.byte	0x04, 0x29
        /*0026*/ 	.short	(.L_2036 - .L_2035)


	//   ....[0]....
.L_2035:
        /*0028*/ 	.word	0xffffffff


	//   ....[1]....
        /*002c*/ 	.word	0xffffffff


	//   ....[2]....
        /*0030*/ 	.word	0xffffffff


	//   ....[3]....
        /*0034*/ 	.word	0xffffffff


	//   ....[4]....
        /*0038*/ 	.word	0xffffffff


	//   ....[5]....
        /*003c*/ 	.word	0xffffffff


	//   ....[6]....
        /*0040*/ 	.word	0xffffffff


	//   ....[7]....
        /*0044*/ 	.word	0xffffffff


	//   ....[8]....
        /*0048*/ 	.word	0xffffffff


	//   ....[9]....
        /*004c*/ 	.word	0xffffffff


	//   ....[10]....
        /*0050*/ 	.word	0x0500005e


	//   ....[11]....
        /*0054*/ 	.word	0x0500005e


	//   ....[12]....
        /*0058*/ 	.word	0x0500005e


	//   ....[13]....
        /*005c*/ 	.word	0x0500005e


	//   ....[14]....
        /*0060*/ 	.word	0x0500005e


	//   ....[15]....
        /*0064*/ 	.word	0x0500005e


	//   ....[16]....
        /*0068*/ 	.word	0x0500005e


	//   ....[17]....
        /*006c*/ 	.word	0x0500005e


	//   ....[18]....
        /*0070*/ 	.word	0x0500005e


	//   ....[19]....
        /*0074*/ 	.word	0x0500005e


	//----- nvinfo : EIATTR_COOP_GROUP_INSTR_OFFSETS
	.align		4
.L_2036:
        /*0078*/ 	.byte	0x04, 0x28
        /*007a*/ 	.short	(.L_2038 - .L_2037)


	//   ....[0]....
.L_2037:
        /*007c*/ 	.word	0x0000d240


	//   ....[1]....
        /*0080*/ 	.word	0x0000d270


	//   ....[2]....
        /*0084*/ 	.word	0x0000d290


	//   ....[3]....
        /*0088*/ 	.word	0x0000d2b0


	//   ....[4]....
        /*008c*/ 	.word	0x0000d2d0


	//   ....[5]....
        /*0090*/ 	.word	0x0000d700


	//   ....[6]....
        /*0094*/ 	.word	0x0000d720


	//   ....[7]....
        /*0098*/ 	.word	0x0000d740


	//   ....[8]....
        /*009c*/ 	.word	0x0000d760


	//   ....[9]....
        /*00a0*/ 	.word	0x0000d780


	//   ....[10]....
        /*00a4*/ 	.word	0x0000e4a0


	//   ....[11]....
        /*00a8*/ 	.word	0x0000e530


	//   ....[12]....
        /*00ac*/ 	.word	0x0000e590


	//   ....[13]....
        /*00b0*/ 	.word	0x0000e5f0


	//   ....[14]....
        /*00b4*/ 	.word	0x0000e650


	//   ....[15]....
        /*00b8*/ 	.word	0x0000eac0


	//   ....[16]....
        /*00bc*/ 	.word	0x0000eb20


	//   ....[17]....
        /*00c0*/ 	.word	0x0000eb80


	//   ....[18]....
        /*00c4*/ 	.word	0x0000ebe0


	//   ....[19]....
        /*00c8*/ 	.word	0x0000ec40


	//----- nvinfo : EIATTR_EXIT_INSTR_OFFSETS
	.align		4
.L_2038:
        /*00cc*/ 	.byte	0x04, 0x1c
        /*00ce*/ 	.short	(.L_2040 - .L_2039)


	//   ....[0]....
.L_2039:
        /*00d0*/ 	.word	0x000005e0


	//   ....[1]....
        /*00d4*/ 	.word	0x0000e430


	//----- nvinfo : EIATTR_MAX_THREADS
	.align		4
.L_2040:
        /*00d8*/ 	.byte	0x04, 0x05
        /*00da*/ 	.short	(.L_2042 - .L_2041)
.L_2041:
        /*00dc*/ 	.word	0x00000080
        /*00e0*/ 	.word	0x00000001
        /*00e4*/ 	.word	0x00000001


	//----- nvinfo : EIATTR_CRS_STACK_SIZE
	.align		4
.L_2042:
        /*00e8*/ 	.byte	0x04, 0x1e
        /*00ea*/ 	.short	(.L_2044 - .L_2043)
.L_2043:
        /*00ec*/ 	.word	0x00000000


	//----- nvinfo : EIATTR_CBANK_PARAM_SIZE
	.align		4
.L_2044:
        /*00f0*/ 	.byte	0x03, 0x19
        /*00f2*/ 	.short	0x00e8


	//----- nvinfo : EIATTR_PARAM_CBANK
	.align		4
        /*00f4*/ 	.byte	0x04, 0x0a
        /*00f6*/ 	.short	(.L_2046 - .L_2045)
	.align		4
.L_2045:
        /*00f8*/ 	.word	index@(.nv.constant0._ZN10layer_norm13ln_fwd_kernelINS_13Kernel_traitsI13__nv_bfloat16S2_fS2_fjLj1024ELj1ELj4ELj1ELj16ENS_18Kernel_traits_baseILj1024ES2_S2_fS2_fjLj128EEEEELb1ELb0ELb1ELb1EEEvNS_9FwdParamsE)
        /*00fc*/ 	.short	0x0210
        /*00fe*/ 	.short	0x00e8


	//----- nvinfo : EIATTR_SW_WAR
	.align		4
.L_2046:
        /*0100*/ 	.byte	0x04, 0x36
        /*0102*/ 	.short	(.L_2048 - .L_2047)
.L_2047:
        /*0104*/ 	.word	0x00000008
.L_2048:


//--------------------- .nv.info._ZN10layer_norm13ln_fwd_kernelINS_13Kernel_traitsI13__nv_bfloat16S2_fS2_fjLj1024ELj1ELj4ELj1ELj16ENS_18Kernel_traits_baseILj1024ES2_S2_fS2_fjLj128EEEEELb1ELb1ELb0ELb0EEEvNS_9FwdParamsE --------------------------
	.section	.nv.info._ZN10layer_norm13ln_fwd_kernelINS_13Kernel_traitsI13__nv_bfloat16S2_fS2_fjLj1024ELj1ELj4ELj1ELj16ENS_18Kernel_traits_baseILj1024ES2_S2_fS2_fjLj128EEEEELb1ELb1ELb0ELb0EEEvNS_9FwdParamsE,"",@"SHT_CUDA_INFO"
	.sectionflags	@""
	.align	4


	//----- nvinfo : EIATTR_CUDA_API_VERSION
	.align		4
        /*0000*/ 	.byte	0x04, 0x37
        /*0002*/ 	.short	(.L_2050 - .L_2049)
.L_2049:
        /*0004*/ 	.word	0x00000082


	//----- nvinfo : EIATTR_KPARAM_INFO
	.align		4
.L_2050:
        /*0008*/ 	.byte	0x04, 0x17
        /*000a*/ 	.short	(.L_2052 - .L_2051)
.L_2051:
        /*000c*/ 	.word	0x00000000
        /*0010*/ 	.short	0x0000
        /*0012*/ 	.short	0x0000
        /*0014*/ 	.byte	0x00, 0xf0, 0xa1, 0x03


	//----- nvinfo : EIATTR_SPARSE_MMA_MASK
	.align		4
.L_2052:
        /*0018*/ 	.byte	0x03, 0x50
        /*001a*/ 	.short	0x0000


	//----- nvinfo : EIATTR_MAXREG_COUNT
	.align		4
        /*001c*/ 	.byte	0x03, 0x1b
        /*001e*/ 	.short	0x00ff


	//----- nvinfo : EIATTR_MERCURY_ISA_VERSION
	.align		4
        /*0020*/ 	.byte	0x03, 0x5f
        /*0022*/ 	.short	0x0101


	//----- nvinfo : EIATTR_COOP_GROUP_MASK_REGIDS
	.align		4
        /*0024*/ 	.byte	0x04, 0x29
        /*0026*/ 	.short	(.L_2054 - .L_2053)


	//   ....[0]....
.L_2053:
        /*0028*/ 	.word	0xffffffff


	//   ....[1]....
        /*002c*/ 	.word	0xffffffff


	//   ....[2]....
        /*0030*/ 	.word	0xffffffff


	//   ....[3]....
        /*0034*/ 	.word	0xffffffff


	//   ....[4]....
        /*0038*/ 	.word	0xffffffff


	//   ....[5]....
        /*003c*/ 	.word	0xffffffff


	//   ....[6]....
        /*0040*/ 	.word	0xffffffff


	//   ....[7]....
        /*0044*/ 	.word	0xffffffff


	//   ....[8]....
        /*0048*/ 	.word	0xffffffff


	//   ....[9]....
        /*004c*/ 	.word	0xffffffff


	//   ....[10]....
        /*0050*/ 	.word	0x0500004b


	//   ....[11]....
        /*0054*/ 	.word	0x0500004b


	//   ....[12]....
        /*0058*/ 	.word	0x0500004b


	//   ....[13]....
        /*005c*/ 	.word	0x0500004b


	//   ....[14]....
        /*0060*/ 	.word	0x0500004b


	//   ....[15]....
        /*0064*/ 	.word	0x0500004b


	//   ....[16]....
        /*0068*/ 	.word	0x0500004b


	//   ....[17]....
        /*006c*/ 	.word	0x0500004b


	//   ....[18]....
        /*0070*/ 	.word	0x0500004b


	//   ....[19]....
        /*0074*/ 	.word	0x0500004b


	//----- nvinfo : EIATTR_COOP_GROUP_INSTR_OFFSETS
	.align		4
.L_2054:
        /*0078*/ 	.byte	0x04, 0x28
        /*007a*/ 	.short	(.L_2056 - .L_2055)


	//   ....[0]....
.L_2055:
        /*007c*/ 	.word	0x0000cf70


	//   ....[1]....
        /*0080*/ 	.word	0x0000cfa0


	//   ....[2]....
        /*0084*/ 	.word	0x0000cfc0


	//   ....[3]....
        /*0088*/ 	.word	0x0000cfe0


	//   ....[4]....
        /*008c*/ 	.word	0x0000d000


	//   ....[5]....
        /*0090*/ 	.word	0x0000d440


	//   ....[6]....
        /*0094*/ 	.word	0x0000d460


	//   ....[7]....
        /*0098*/ 	.word	0x0000d480


	//   ....[8]....
        /*009c*/ 	.word	0x0000d4a0


	//   ....[9]....
        /*00a0*/ 	.word	0x0000d4c0


	//   ....[10]....
        /*00a4*/ 	.word	0x0000df60


	//   ....[11]....
        /*00a8*/ 	.word	0x0000e010


	//   ....[12]....
        /*00ac*/ 	.word	0x0000e080


	//   ....[13]....
        /*00b0*/ 	.word	0x0000e0f0


	//   ....[14]....
        /*00b4*/ 	.word	0x0000e160


	//   ....[15]....
        /*00b8*/ 	.word	0x0000e600


	//   ....[16]....
        /*00bc*/ 	.word	0x0000e670


	//   ....[17]....
        /*00c0*/ 	.word	0x0000e6e0


	//   ....[18]....
        /*00c4*/ 	.word	0x0000e750


	//   ....[19]....
        /*00c8*/ 	.word	0x0000e7c0


	//----- nvinfo : EIATTR_EXIT_INSTR_OFFSETS
	.align		4
.L_2056:
        /*00cc*/ 	.byte	0x04, 0x1c
        /*00ce*/ 	.short	(.L_2058 - .L_2057)


	//   ....[0]....
.L_2057:
        /*00d0*/ 	.word	0x00000cb0


	//   ....[1]....
        /*00d4*/ 	.word	0x0000def0


	//----- nvinfo : EIATTR_MAX_THREADS
	.align		4
.L_2058:
        /*00d8*/ 	.byte	0x04, 0x05
        /*00da*/ 	.short	(.L_2060 - .L_2059)
.L_2059:
        /*00dc*/ 	.word	0x00000080
        /*00e0*/ 	.word	0x00000001
        /*00e4*/ 	.word	0x00000001


	//----- nvinfo : EIATTR_CRS_STACK_SIZE
	.align		4
.L_2060:
        /*00e8*/ 	.byte	0x04, 0x1e
        /*00ea*/ 	.short	(.L_2062 - .L_2061)
.L_2061:
        /*00ec*/ 	.word	0x00000000


	//----- nvinfo : EIATTR_CBANK_PARAM_SIZE
	.align		4
.L_2062:
        /*00f0*/ 	.byte	0x03, 0x19
        /*00f2*/ 	.short	0x00e8


	//----- nvinfo : EIATTR_PARAM_CBANK
	.align		4
        /*00f4*/ 	.byte	0x04, 0x0a
        /*00f6*/ 	.short	(.L_2064 - .L_2063)
	.align		4
.L_2063:
        /*00f8*/ 	.word	index@(.nv.constant0._ZN10layer_norm13ln_fwd_kernelINS_13Kernel_traitsI13__nv_bfloat16S2_fS2_fjLj1024ELj1ELj4ELj1ELj16ENS_18Kernel_traits_baseILj1024ES2_S2_fS2_fjLj128EEEEELb1ELb1ELb0ELb0EEEvNS_9FwdParamsE)
        /*00fc*/ 	.short	0x0210
        /*00fe*/ 	.short	0x00e8


	//----- nvinfo : EIATTR_SW_WAR
	.align		4
.L_2064:
        /*0100*/ 	.byte	0x04, 0x36
        /*0102*/ 	.short	(.L_2066 - .L_2065)
.L_2065:
        /*0104*/ 	.word	0x00000008
.L_2066:


//--------------------- .nv.info._ZN10layer_norm13ln_fwd_kernelINS_13Kernel_traitsI13__nv_bfloat16S2_fS2_fjLj1024ELj1ELj4ELj1ELj16ENS_18Kernel_traits_baseILj1024ES2_S2_fS2_fjLj128EEEEELb1ELb1ELb0ELb1EEEvNS_9FwdParamsE --------------------------
	.section	.nv.info._ZN10layer_norm13ln_fwd_kernelINS_13Kernel_traitsI13__nv_bfloat16S2_fS2_fjLj1024ELj1ELj4ELj1ELj16ENS_18Kernel_traits_baseILj1024ES2_S2_fS2_fjLj128EEEEELb1ELb1ELb0ELb1EEEvNS_9FwdParamsE,"",@"SHT_CUDA_INFO"
	.sectionflags	@""
	.align	4


	//----- nvinfo : EIATTR_CUDA_API_VERSION
	.align		4
        /*0000*/ 	.byte	0x04, 0x37
        /*0002*/ 	.short	(.L_2068 - .L_2067)
.L_2067:
        /*0004*/ 	.word	0x00000082


	//----- nvinfo : EIATTR_KPARAM_INFO
	.align		4
.L_2068:
        /*0008*/ 	.byte	0x04, 0x17
        /*000a*/ 	.short	(.L_2070 - .L_2069)
.L_2069:
        /*000c*/ 	.word	0x00000000
        /*0010*/ 	.short	0x0000
        /*0012*/ 	.short	0x0000
        /*0014*/ 	.byte	0x00, 0xf0, 0xa1, 0x03


	//----- nvinfo : EIATTR_SPARSE_MMA_MASK
	.align		4
.L_2070:
        /*0018*/ 	.byte	0x03, 0x50
        /*001a*/ 	.short	0x0000


	//----- nvinfo : EIATTR_MAXREG_COUNT
	.align		4
        /*001c*/ 	.byte	0x03, 0x1b
        /*001e*/ 	.short	0x00ff


	//----- nvinfo : EIATTR_MERCURY_ISA_VERSION
	.align		4
        /*0020*/ 	.byte	0x03, 0x5f
        /*0022*/ 	.short	0x0101


	//----- nvinfo : EIATTR_COOP_GROUP_MASK_REGIDS
	.align		4
        /*0024*/ 	.byte	0x04, 0x29
        /*0026*/ 	.short	(.L_2072 - .L_2071)


	//   ....[0]....
.L_2071:
        /*0028*/ 	.word	0xffffffff


	//   ....[1]....
        /*002c*/ 	.word	0xffffffff


	//   ....[2]....
        /*0030*/ 	.word	0xffffffff


	//   ....[3]....
        /*0034*/ 	.word	0xffffffff


	//   ....[4]....
        /*0038*/ 	.word	0xffffffff


	//   ....[5]....
        /*003c*/ 	.word	0xffffffff


	//   ....[6]....
        /*0040*/ 	.word	0xffffffff


	//   ....[7]....
        /*0044*/ 	.word	0xffffffff


	//   ....[8]....
        /*0048*/ 	.word	0xffffffff


	//   ....[9]....
        /*004c*/ 	.word	0xffffffff


	//   ....[10]....
        /*0050*/ 	.word	0x05000092


	//   ....[11]....
        /*0054*/ 	.word	0x05000092


	//   ....[12]....
        /*0058*/ 	.word	0x05000092


	//   ....[13]....
        /*005c*/ 	.word	0x05000092


	//   ....[14]....
        /*0060*/ 	.word	0x05000092


	//   ....[15]....
        /*0064*/ 	.word	0x05000092


	//   ....[16]....
        /*0068*/ 	.word	0x05000092


	//   ....[17]....
        /*006c*/ 	.word	0x05000092


	//   ....[18]....
        /*0070*/ 	.word	0x05000092


	//   ....[19]....
        /*0074*/ 	.word	0x05000092


	//----- nvinfo : EIATTR_COOP_GROUP_INSTR_OFFSETS
	.align		4
.L_2072:
        /*0078*/ 	.byte	0x04, 0x28
        /*007a*/ 	.short	(.L_2074 - .L_2073)


	//   ....[0]....
.L_2073:
        /*007c*/ 	.word	0x0000c900


	//   ....[1]....
        /*0080*/ 	.word	0x0000c920


	//   ....[2]....
        /*0084*/ 	.word	0x0000c940


	//   ....[3]....
        /*0088*/ 	.word	0x0000c970


	//   ....[4]....
        /*008c*/ 	.word	0x0000c990


	//   ....[5]....
        /*0090*/ 	.word	0x0000cdc0


	//   ....[6]....
        /*0094*/ 	.word	0x0000cde0


	//   ....[7]....
        /*0098*/ 	.word	0x0000ce00


	//   ....[8]....
        /*009c*/ 	.word	0x0000ce20


	//   ....[9]....
        /*00a0*/ 	.word	0x0000ce40


	//   ....[10]....
        /*00a4*/ 	.word	0x0000d7b0


	//   ....[11]....
        /*00a8*/ 	.word	0x0000d850


	//   ....[12]....
        /*00ac*/ 	.word	0x0000d8c0


	//   ....[13]....
        /*00b0*/ 	.word	0x0000d940


	//   ....[14]....
        /*00b4*/ 	.word	0x0000d9b0


	//   ....[15]....
        /*00b8*/ 	.word	0x0000de30


	//   ....[16]....
        /*00bc*/ 	.word	0x0000dea0


	//   ....[17]....
        /*00c0*/ 	.word	0x0000df10


	//   ....[18]....
        /*00c4*/ 	.word	0x0000df80


	//   ....[19]....
        /*00c8*/ 	.word	0x0000dff0


	//----- nvinfo : EIATTR_EXIT_INSTR_OFFSETS
	.align		4
.L_2074:
        /*00cc*/ 	.byte	0x04, 0x1c
        /*00ce*/ 	.short	(.L_2076 - .L_2075)


	//   ....[0]....
.L_2075:
        /*00d0*/ 	.word	0x00000620


	//   ....[1]....
        /*00d4*/ 	.word	0x0000d740


	//----- nvinfo : EIATTR_MAX_THREADS
	.align		4
.L_2076:
        /*00d8*/ 	.byte	0x04, 0x05
        /*00da*/ 	.short	(.L_2078 - .L_2077)
.L_2077:
        /*00dc*/ 	.word	0x00000080
        /*00e0*/ 	.word	0x00000001
        /*00e4*/ 	.word	0x00000001


	//----- nvinfo : EIATTR_CRS_STACK_SIZE
	.align		4
.L_2078:
        /*00e8*/ 	.byte	0x04, 0x1e
        /*00ea*/ 	.short	(.L_2080 - .L_2079)
.L_2079:
        /*00ec*/ 	.word	0x00000000


	//----- nvinfo : EIATTR_CBANK_PARAM_SIZE
	.align		4
.L_2080:
        /*00f0*/ 	.byte	0x03, 0x19
        /*00f2*/ 	.short	0x00e8


	//----- nvinfo : EIATTR_PARAM_CBANK
	.align		4
        /*00f4*/ 	.byte	0x04, 0x0a
        /*00f6*/ 	.short	(.L_2082 - .L_2081)
	.align		4
.L_2081:
        /*00f8*/ 	.word	index@(.nv.constant0._ZN10layer_norm13ln_fwd_kernelINS_13Kernel_traitsI13__nv_bfloat16S2_fS2_fjLj1024ELj1ELj4ELj1ELj16ENS_18Kernel_traits_baseILj1024ES2_S2_fS2_fjLj128EEEEELb1ELb1ELb0ELb1EEEvNS_9FwdParamsE)
        /*00fc*/ 	.short	0x0210
        /*00fe*/ 	.short	0x00e8


	//----- nvinfo : EIATTR_SW_WAR
	.align		4
.L_2082:
        /*0100*/ 	.byte	0x04, 0x36
        /*0102*/ 	.short	(.L_2084 - .L_2083)
.L_2083:
        /*0104*/ 	.word	0x00000008
.L_2084:


//--------------------- .nv.info._ZN10layer_norm13ln_fwd_kernelINS_13Kernel_traitsI13__nv_bfloat16S2_fS2_fjLj1024ELj1ELj4ELj1ELj16ENS_18Kernel_traits_baseILj1024ES2_S2_fS2_fjLj128EEEEELb1ELb1ELb1ELb0EEEvNS_9FwdParamsE --------------------------
	.section	.nv.info._ZN10layer_norm13ln_fwd_kernelINS_13Kernel_traitsI13__nv_bfloat16S2_fS2_fjLj1024ELj1ELj4ELj1ELj16ENS_18Kernel_traits_baseILj1024ES2_S2_fS2_fjLj128EEEEELb1ELb1ELb1ELb0EEEvNS_9FwdParamsE,"",@"SHT_CUDA_INFO"
	.sectionflags	@""
	.align	4


	//----- nvinfo : EIATTR_CUDA_API_VERSION
	.align		4
        /*0000*/ 	.byte	0x04, 0x37
        /*0002*/ 	.short	(.L_2086 - .L_2085)
.L_2085:
        /*0004*/ 	.word	0x00000082


	//----- nvinfo : EIATTR_KPARAM_INFO
	.align		4
.L_2086:
        /*0008*/ 	.byte	0x04, 0x17
        /*000a*/ 	.short	(.L_2088 - .L_2087)
.L_2087:
        /*000c*/ 	.word	0x00000000
        /*0010*/ 	.short	0x0000
        /*0012*/ 	.short	0x0000
        /*0014*/ 	.byte	0x00, 0xf0, 0xa1, 0x03


	//----- nvinfo : EIATTR_SPARSE_MMA_MASK
	.align		4
.L_2088:
        /*0018*/ 	.byte	0x03, 0x50
        /*001a*/ 	.short	0x0000


	//----- nvinfo : EIATTR_MAXREG_COUNT
	.align		4
        /*001c*/ 	.byte	0x03, 0x1b
        /*001e*/ 	.short	0x00ff


	//----- nvinfo : EIATTR_MERCURY_ISA_VERSION
	.align		4
        /*0020*/ 	.byte	0x03, 0x5f
        /*0022*/ 	.short	0x0101


	//----- nvinfo : EIATTR_COOP_GROUP_MASK_REGIDS
	.align		4
        /*0024*/ 	.byte	0x04, 0x29
        /*0026*/ 	.short	(.L_2090 - .L_2089)


	//   ....[0]....
.L_2089:
        /*0028*/ 	.word	0xffffffff


	//   ....[1]....
        /*002c*/ 	.word	0xffffffff


	//   ....[2]....
        /*0030*/ 	.word	0xffffffff


	//   ....[3]....
        /*0034*/ 	.word	0xffffffff


	//   ....[4]....
        /*0038*/ 	.word	0xffffffff


	//   ....[5]....
        /*003c*/ 	.word	0xffffffff


	//   ....[6]....
        /*0040*/ 	.word	0xffffffff


	//   ....[7]....
        /*0044*/ 	.word	0xffffffff


	//   ....[8]....
        /*0048*/ 	.word	0xffffffff


	//   ....[9]....
        /*004c*/ 	.word	0xffffffff


	//   ....[10]....
        /*0050*/ 	.word	0x050000c4


	//   ....[11]....
        /*0054*/ 	.word	0x050000c4


	//   ....[12]....
        /*0058*/ 	.word	0x050000c4


	//   ....[13]....
        /*005c*/ 	.word	0x050000c4


	//   ....[14]....
        /*0060*/ 	.word	0x050000c4


	//   ....[15]....
        /*0064*/ 	.word	0x050000c4


	//   ....[16]....
        /*0068*/ 	.word	0x050000c4


	//   ....[17]....
        /*006c*/ 	.word	0x050000c4


	//   ....[18]....
        /*0070*/ 	.word	0x050000c4


	//   ....[19]....
        /*0074*/ 	.word	0x050000c4


	//----- nvinfo : EIATTR_COOP_GROUP_INSTR_OFFSETS
	.align		4
.L_2090:
        /*0078*/ 	.byte	0x04, 0x28
        /*007a*/ 	.short	(.L_2092 - .L_2091)


	//   ....[0]....
.L_2091:
        /*007c*/ 	.word	0x0000df60


	//   ....[1]....
        /*0080*/ 	.word	0x0000df90


	//   ....[2]....
        /*0084*/ 	.word	0x0000dfb0


	//   ....[3]....
        /*0088*/ 	.word	0x0000dfd0


	//   ....[4]....
        /*008c*/ 	.word	0x0000dff0


	//   ....[5]....
        /*0090*/ 	.word	0x0000e430


	//   ....[6]....
        /*0094*/ 	.word	0x0000e450


	//   ....[7]....
        /*0098*/ 	.word	0x0000e470


	//   ....[8]....
        /*009c*/ 	.word	0x0000e490


	//   ....[9]....
        /*00a0*/ 	.word	0x0000e4b0


	//   ....[10]....
        /*00a4*/ 	.word	0x0000efc0


	//   ....[11]....
        /*00a8*/ 	.word	0x0000f070


	//   ....[12]....
        /*00ac*/ 	.word	0x0000f0e0


	//   ....[13]....
        /*00b0*/ 	.word	0x0000f150


	//   ....[14]....
        /*00b4*/ 	.word	0x0000f1c0


	//   ....[15]....
        /*00b8*/ 	.word	0x0000f650


	//   ....[16]....
        /*00bc*/ 	.word	0x0000f6c0


	//   ....[17]....
        /*00c0*/ 	.word	0x0000f730


	//   ....[18]....
        /*00c4*/ 	.word	0x0000f7a0


	//   ....[19]....
        /*00c8*/ 	.word	0x0000f810


	//----- nvinfo : EIATTR_EXIT_INSTR_OFFSETS
	.align		4
.L_2092:
        /*00cc*/ 	.byte	0x04, 0x1c
        /*00ce*/ 	.short	(.L_2094 - .L_2093)


	//   ....[0]....
.L_2093:
        /*00d0*/ 	.word	0x00000c50


	//   ....[1]....
        /*00d4*/ 	.word	0x0000ef50


	//----- nvinfo : EIATTR_MAX_THREADS
	.align		4
.L_2094:
        /*00d8*/ 	.byte	0x04, 0x05
        /*00da*/ 	.short	(.L_2096 - .L_2095)
.L_2095:
        /*00dc*/ 	.word	0x00000080
        /*00e0*/ 	.word	0x00000001
        /*00e4*/ 	.word	0x00000001


	//----- nvinfo : EIATTR_CRS_STACK_SIZE
	.align		4
.L_2096:
        /*00e8*/ 	.byte	0x04, 0x1e
        /*00ea*/ 	.short	(.L_2098 - .L_2097)
.L_2097:
        /*00ec*/ 	.word	0x00000000


	//----- nvinfo : EIATTR_CBANK_PARAM_SIZE
	.align		4
.L_2098:
        /*00f0*/ 	.byte	0x03, 0x19
        /*00f2*/ 	.short	0x00e8


	//----- nvinfo : EIATTR_PARAM_CBANK
	.align		4
        /*00f4*/ 	.byte	0x04, 0x0a
        /*00f6*/ 	.short	(.L_2100 - .L_2099)
	.align		4
.L_2099:
        /*00f8*/ 	.word	index@(.nv.constant0._ZN10layer_norm13ln_fwd_kernelINS_13Kernel_traitsI13__nv_bfloat16S2_fS2_fjLj1024ELj1ELj4ELj1ELj16ENS_18Kernel_traits_baseILj1024ES2_S2_fS2_fjLj128EEEEELb1ELb1ELb1ELb0EEEvNS_9FwdParamsE)
        /*00fc*/ 	.short	0x0210
        /*00fe*/ 	.short	0x00e8


	//----- nvinfo : EIATTR_SW_WAR
	.align		4
.L_2100:
        /*0100*/ 	.byte	0x04, 0x36
        /*0102*/ 	.short	(.L_2102 - .L_2101)
.L_2101:
        /*0104*/ 	.word	0x00000008
.L_2102:


//--------------------- .nv.info._ZN10layer_norm13ln_fwd_kernelINS_13Kernel_traitsI13__nv_bfloat16S2_fS2_fjLj1024ELj1ELj4ELj1ELj16ENS_18Kernel_traits_baseILj1024ES2_S2_fS2_fjLj128EEEEELb1ELb1ELb1ELb1EEEvNS_9FwdParamsE --------------------------
	.section	.nv.info._ZN10layer_norm13ln_fwd_kernelINS_13Kernel_traitsI13__nv_bfloat16S2_fS2_fjLj1024ELj1ELj4ELj1ELj16ENS_18Kernel_traits_baseILj1024ES2_S2_fS2_fjLj128EEEEELb1ELb1ELb1ELb1EEEvNS_9FwdParamsE,"",@"SHT_CUDA_INFO"
	.sectionflags	@""
	.align	4


	//----- nvinfo : EIATTR_CUDA_API_VERSION
	.align		4
        /*0000*/ 	.byte	0x04, 0x37
        /*0002*/ 	.short	(.L_2104 - .L_2103)
.L_2103:
        /*0004*/ 	.word	0x00000082


	//----- nvinfo : EIATTR_KPARAM_INFO
	.align		4
.L_2104:
        /*0008*/ 	.byte	0x04, 0x17
        /*000a*/ 	.short	(.L_2106 - .L_2105)
.L_2105:
        /*000c*/ 	.word	0x00000000
        /*0010*/ 	.short	0x0000
        /*0012*/ 	.short	0x0000
        /*0014*/ 	.byte	0x00, 0xf0, 0xa1, 0x03


	//----- nvinfo : EIATTR_SPARSE_MMA_MASK
	.align		4
.L_2106:
        /*0018*/ 	.byte	0x03, 0x50
        /*001a*/ 	.short	0x0000


	//----- nvinfo : EIATTR_MAXREG_COUNT
	.align		4
        /*001c*/ 	.byte	0x03, 0x1b
        /*001e*/ 	.short	0x00ff


	//----- nvinfo : EIATTR_MERCURY_ISA_VERSION
	.align		4
        /*0020*/ 	.byte	0x03, 0x5f
        /*0022*/ 	.short	0x0101


	//----- nvinfo : EIATTR_COOP_GROUP_MASK_REGIDS
	.align		4
        /*0024*/ 	.byte	0x04, 0x29
        /*0026*/ 	.short	(.L_2108 - .L_2107)


	//   ....[0]....
.L_2107:
        /*0028*/ 	.word	0xffffffff


	//   ....[1]....
        /*002c*/ 	.word	0xffffffff


	//   ....[2]....
        /*0030*/ 	.word	0xffffffff


	//   ....[3]....
        /*0034*/ 	.word	0xffffffff


	//   ....[4]....
        /*0038*/ 	.word	0xffffffff


	//   ....[5]....
        /*003c*/ 	.word	0xffffffff


	//   ....[6]....
        /*0040*/ 	.word	0xffffffff


	//   ....[7]....
        /*0044*/ 	.word	0xffffffff


	//   ....[8]....
        /*0048*/ 	.word	0xffffffff


	//   ....[9]....
        /*004c*/ 	.word	0xffffffff


	//   ....[10]....
        /*0050*/ 	.word	0x0500008b


	//   ....[11]....
        /*0054*/ 	.word	0x0500008b


	//   ....[12]....
        /*0058*/ 	.word	0x0500008b


	//   ....[13]....
        /*005c*/ 	.word	0x0500008b


	//   ....[14]....
        /*0060*/ 	.word	0x0500008b


	//   ....[15]....
        /*0064*/ 	.word	0x0500008b


	//   ....[16]....
        /*0068*/ 	.word	0x0500008b


	//   ....[17]....
        /*006c*/ 	.word	0x0500008b


	//   ....[18]....
        /*0070*/ 	.word	0x0500008b


	//   ....[19]....
        /*0074*/ 	.word	0x0500008b


	//----- nvinfo : EIATTR_COOP_GROUP_INSTR_OFFSETS
	.align		4
.L_2108:
        /*0078*/ 	.byte	0x04, 0x28
        /*007a*/ 	.short	(.L_2110 - .L_2109)


	//   ....[0]....
.L_2109:
        /*007c*/ 	.word	0x0000d7d0


	//   ....[1]....
        /*0080*/ 	.word	0x0000d800


	//   ....[2]....
        /*0084*/ 	.word	0x0000d820


	//   ....[3]....
        /*0088*/ 	.word	0x0000d840


	//   ....[4]....
        /*008c*/ 	.word	0x0000d860


	//   ....[5]....
        /*0090*/ 	.word	0x0000dc90


	//   ....[6]....
        /*0094*/ 	.word	0x0000dcb0


	//   ....[7]....
        /*0098*/ 	.word	0x0000dcd0


	//   ....[8]....
        /*009c*/ 	.word	0x0000dcf0


	//   ....[9]....
        /*00a0*/ 	.word	0x0000dd10


	//   ....[10]....
        /*00a4*/ 	.word	0x0000ea10


	//   ....[11]....
        /*00a8*/ 	.word	0x0000eac0


	//   ....[12]....
        /*00ac*/ 	.word	0x0000eb30


	//   ....[13]....
        /*00b0*/ 	.word	0x0000eba0


	//   ....[14]....
        /*00b4*/ 	.word	0x0000ec10


	//   ....[15]....
        /*00b8*/ 	.word	0x0000f090


	//   ....[16]....
        /*00bc*/ 	.word	0x0000f100


	//   ....[17]....
        /*00c0*/ 	.word	0x0000f170


	//   ....[18]....
        /*00c4*/ 	.word	0x0000f1e0


	//   ....[19]....
        /*00c8*/ 	.word	0x0000f250


	//----- nvinfo : EIATTR_EXIT_INSTR_OFFSETS
	.align		4
.L_2110:
        /*00cc*/ 	.byte	0x04, 0x1c
        /*00ce*/ 	.short	(.L_2112 - .L_2111)


	//   ....[0]....
.L_2111:
        /*00d0*/ 	.word	0x00000620


	//   ....[1]....
        /*00d4*/ 	.word	0x0000e9b0


	//----- nvinfo : EIATTR_MAX_THREADS
	.align		4
.L_2112:
        /*00d8*/ 	.byte	0x04, 0x05
        /*00da*/ 	.short	(.L_2114 - .L_2113)
.L_2113:
        /*00dc*/ 	.word	0x00000080
        /*00e0*/ 	.word	0x00000001
        /*00e4*/ 	.word	0x00000001


	//----- nvinfo : EIATTR_CRS_STACK_SIZE
	.align		4
.L_2114:
        /*00e8*/ 	.byte	0x04, 0x1e
        /*00ea*/ 	.short	(.L_2116 - .L_2115)
.L_2115:
        /*00ec*/ 	.word	0x00000000


	//----- nvinfo : EIATTR_CBANK_PARAM_SIZE
	.align		4
.L_2116:
        /*00f0*/ 	.byte	0x03, 0x19
        /*00f2*/ 	.short	0x00e8


	//----- nvinfo : EIATTR_PARAM_CBANK
	.align		4
        /*00f4*/ 	.byte	0x04, 0x0a
        /*00f6*/ 	.short	(.L_2118 - .L_2117)
	.align		4
.L_2117:
        /*00f8*/ 	.word	index@(.nv.constant0._ZN10layer_norm13ln_fwd_kernelINS_13Kernel_traitsI13__nv_bfloat16S2_fS2_fjLj1024ELj1ELj4ELj1ELj16ENS_18Kernel_traits_baseILj1024ES2_S2_fS2_fjLj128EEEEELb1ELb1ELb1ELb1EEEvNS_9FwdParamsE)
        /*00fc*/ 	.short	0x0210
        /*00fe*/ 	.short	0x00e8


	//----- nvinfo : EIATTR_SW_WAR
	.align		4
.L_2118:
        /*0100*/ 	.byte	0x04, 0x36
        /*0102*/ 	.short	(.L_2120 - .L_2119)
.L_2119:
        /*0104*/ 	.word	0x00000008
.L_2120:


//--------------------- .nv.info._ZN10layer_norm13ln_fwd_kernelINS_13Kernel_traitsIf13__nv_bfloat16fS2_fjLj1024ELj1ELj4ELj1ELj16ENS_18Kernel_traits_baseILj1024EfS2_fS2_fjLj128EEEEELb0ELb0ELb0ELb0EEEvNS_9FwdParamsE --------------------------
	.section	.nv.info._ZN10layer_norm13ln_fwd_kernelINS_13Kernel_traitsIf13__nv_bfloat16fS2_fjLj1024ELj1ELj4ELj1ELj16ENS_18Kernel_traits_baseILj1024EfS2_fS2_fjLj128EEEEELb0ELb0ELb0ELb0EEEvNS_9FwdParamsE,"",@"SHT_CUDA_INFO"
	.sectionflags	@""
	.align	4


	//----- nvinfo : EIATTR_CUDA_API_VERSION
	.align		4
        /*0000*/ 	.byte	0x04, 0x37
        /*0002*/ 	.short	(.L_2122 - .L_2121)
.L_2121:
        /*0004*/ 	.word	0x00000082


	//----- nvinfo : EIATTR_KPARAM_INFO
	.align		4
.L_2122:
        /*0008*/ 	.byte	0x04, 0x17
        /*000a*/ 	.short	(.L_2124 - .L_2123)
.L_2123:
        /*000c*/ 	.word	0x00000000
        /*0010*/ 	.short	0x0000
        /*0012*/ 	.short	0x0000
        /*0014*/ 	.byte	0x00, 0xf0, 0xa1, 0x03


	//----- nvinfo : EIATTR_SPARSE_MMA_MASK
	.align		4
.L_2124:
        /*0018*/ 	.byte	0x03, 0x50
        /*001a*/ 	.short	0x0000


	//----- nvinfo : EIATTR_MAXREG_COUNT
	.align		4
        /*001c*/ 	.byte	0x03, 0x1b
        /*001e*/ 	.short	0x00ff


	//----- nvinfo : EIATTR_MERCURY_ISA_VERSION
	.align		4
        /*0020*/ 	.byte	0x03, 0x5f
        /*0022*/ 	.short	0x0101


	//----- nvinfo : EIATTR_COOP_GROUP_MASK_REGIDS
	.align		4
        /*0024*/ 	.byte	0x04, 0x29
        /*0026*/ 	.short	(.L_2126 - .L_2125)


	//   ....[0]....
.L_2125:
        /*0028*/ 	.word	0xffffffff


	//   ....[1]....
        /*002c*/ 	.word	0xffffffff


	//   ....[2]....
        /*0030*/ 	.word	0xffffffff


	//   ....[3]....
        /*0034*/ 	.word	0xffffffff


	//   ....[4]....
        /*0038*/ 	.word	0xffffffff


	//   ....[5]....
        /*003c*/ 	.word	0xffffffff


	//   ....[6]....
        /*0040*/ 	.word	0xffffffff


	//   ....[7]....
        /*0044*/ 	.word	0xffffffff


	//   ....[8]....
        /*0048*/ 	.word	0xffffffff


	//   ....[9]....
        /*004c*/ 	.word	0xffffffff


	//   ....[10]....
        /*0050*/ 	.word	0x05000074


	//   ....[11]....
        /*0054*/ 	.word	0x05000074


	//   ....[12]....
        /*0058*/ 	.word	0x05000074


	//   ....[13]....
        /*005c*/ 	.word	0x05000074


	//   ....[14]....
        /*0060*/ 	.word	0x05000074


	//   ....[15]....
        /*0064*/ 	.word	0x05000074


	//   ....[16]....
        /*0068*/ 	.word	0x05000074


	//   ....[17]....
        /*006c*/ 	.word	0x05000074


	//   ....[18]....
        /*0070*/ 	.word	0x05000074


	//   ....[19]....
        /*0074*/ 	.word	0x05000074


	//----- nvinfo : EIATTR_COOP_GROUP_INSTR_OFFSETS
	.align		4
.L_2126:
        /*0078*/ 	.byte	0x04, 0x28
        /*007a*/ 	.short	(.L_2128 - .L_2127)


	//   ....[0]....
.L_2127:
        /*007c*/ 	.word	0x000015e0


	//   ....[1]....
        /*0080*/ 	.word	0x00001600


	//   ....[2]....
        /*0084*/ 	.word	0x00001620


	//   ....[3]....
        /*0088*/ 	.word	0x00001640


	//   ....[4]....
        /*008c*/ 	.word	0x00001670


	//   ....[5]....
        /*0090*/ 	.word	0x00001ab0


	//   ....[6]....
        /*0094*/ 	.word	0x00001ad0


	//   ....[7]....
        /*0098*/ 	.word	0x00001af0


	//   ....[8]....
        /*009c*/ 	.word	0x00001b10


	//   ....[9]....
        /*00a0*/ 	.word	0x00001b30


	//   ....[10]....
        /*00a4*/ 	.word	0x000025b0


	//   ....[11]....
        /*00a8*/ 	.word	0x00002650


	//   ....[12]....
        /*00ac*/ 	.word	0x000026c0


	//   ....[13]....
        /*00b0*/ 	.word	0x00002730


	//   ....[14]....
        /*00b4*/ 	.word	0x000027b0


	//   ....[15]....
        /*00b8*/ 	.word	0x00002c40


	//   ....[16]....
        /*00bc*/ 	.word	0x00002cb0


	//   ....[17]....
        /*00c0*/ 	.word	0x00002d20


	//   ....[18]....
        /*00c4*/ 	.word	0x00002d90


	//   ....[19]....
        /*00c8*/ 	.word	0x00002e00


	//----- nvinfo : EIATTR_EXIT_INSTR_OFFSETS
	.align		4
.L_2128:
        /*00cc*/ 	.byte	0x04, 0x1c
        /*00ce*/ 	.short	(.L_2130 - .L_2129)


	//   ....[0]....
.L_2129:
        /*00d0*/ 	.word	0x000005f0


	//   ....[1]....
        /*00d4*/ 	.word	0x00002540


	//----- nvinfo : EIATTR_MAX_THREADS
	.align		4
.L_2130:
        /*00d8*/ 	.byte	0x04, 0x05
        /*00da*/ 	.short	(.L_2132 - .L_2131)
.L_2131:
        /*00dc*/ 	.word	0x00000080
        /*00e0*/ 	.word	0x00000001
        /*00e4*/ 	.word	0x00000001


	//----- nvinfo : EIATTR_CRS_STACK_SIZE
	.align		4
.L_2132:
        /*00e8*/ 	.byte	0x04, 0x1e
        /*00ea*/ 	.short	(.L_2134 - .L_2133)
.L_2133:
        /*00ec*/ 	.word	0x00000000


	//----- nvinfo : EIATTR_CBANK_PARAM_SIZE
	.align		4
.L_2134:
        /*00f0*/ 	.byte	0x03, 0x19
        /*00f2*/ 	.short	0x00e8


	//----- nvinfo : EIATTR_PARAM_CBANK
	.align		4
        /*00f4*/ 	.byte	0x04, 0x0a
        /*00f6*/ 	.short	(.L_2136 - .L_2135)
	.align		4
.L_2135:
        /*00f8*/ 	.word	index@(.nv.constant0._ZN10layer_norm13ln_fwd_kernelINS_13Kernel_traitsIf13__nv_bfloat16fS2_fjLj1024ELj1ELj4ELj1ELj16ENS_18Kernel_traits_baseILj1024EfS2_fS2_fjLj128EEEEELb0ELb0ELb0ELb0EEEvNS_9FwdParamsE)
        /*00fc*/ 	.short	0x0210
        /*00fe*/ 	.short	0x00e8


	//----- nvinfo : EIATTR_SW_WAR
	.align		4
.L_2136:
        /*0100*/ 	.byte	0x04, 0x36
        /*0102*/ 	.short	(.L_2138 - .L_2137)
.L_2137:
        /*0104*/ 	.word	0x00000008
.L_2138:


//--------------------- .nv.info._ZN10layer_norm13ln_fwd_kernelINS_13Kernel_traitsIf13__nv_bfloat16fS2_fjLj1024ELj1ELj4ELj1ELj16ENS_18Kernel_traits_baseILj1024EfS2_fS2_fjLj128EEEEELb0ELb0ELb0ELb1EEEvNS_9FwdParamsE --------------------------
	.section	.nv.info._ZN10layer_norm13ln_fwd_kernelINS_13Kernel_traitsIf13__nv_bfloat16fS2_fjLj1024ELj1ELj4ELj1ELj16ENS_18Kernel_traits_baseILj1024EfS2_fS2_fjLj128EEEEELb0ELb0ELb0ELb1EEEvNS_9FwdParamsE,"",@"SHT_CUDA_INFO"
	.sectionflags	@""
	.align	4


	//----- nvinfo : EIATTR_CUDA_API_VERSION
	.align		4
        /*0000*/ 	.byte	0x04, 0x37
        /*0002*/ 	.short	(.L_2140 - .L_2139)
.L_2139:
        /*0004*/ 	.word	0x00000082


	//----- nvinfo : EIATTR_KPARAM_INFO
	.align		4
.L_2140:
        /*0008*/ 	.byte	0x04, 0x17
        /*000a*/ 	.short	(.L_2142 - .L_2141)
.L_2141:
        /*000c*/ 	.word	0x00000000
        /*0010*/ 	.short	0x0000
        /*0012*/ 	.short	0x0000
        /*0014*/ 	.byte	0x00, 0xf0, 0xa1, 0x03


	//----- nvinfo : EIATTR_SPARSE_MMA_MASK
	.align		4
.L_2142:
        /*0018*/ 	.byte	0x03, 0x50
        /*001a*/ 	.short	0x0000


	//----- nvinfo : EIATTR_MAXREG_COUNT
	.align		4
        /*001c*/ 	.byte	0x03, 0x1b
        /*001e*/ 	.short	0x00ff


	//----- nvinfo : EIATTR_MERCURY_ISA_VERSION
	.align		4
        /*0020*/ 	.byte	0x03, 0x5f
        /*0022*/ 	.short	0x0101


	//----- nvinfo : EIATTR_COOP_GROUP_MASK_REGIDS
	.align		4
        /*0024*/ 	.byte	0x04, 0x29
        /*0026*/ 	.short	(.L_2144 - .L_2143)


	//   ....[0]....
.L_2143:
        /*0028*/ 	.word	0xffffffff


	//   ....[1]....
        /*002c*/ 	.word	0xffffffff


	//   ....[2]....
        /*0030*/ 	.word	0xffffffff


	//   ....[3]....
        /*0034*/ 	.word	0xffffffff


	//   ....[4]....
        /*0038*/ 	.word	0xffffffff


	//   ....[5]....
        /*003c*/ 	.word	0xffffffff


	//   ....[6]....
        /*0040*/ 	.word	0xffffffff


	//   ....[7]....
        /*0044*/ 	.word	0xffffffff


	//   ....[8]....
        /*0048*/ 	.word	0xffffffff


	//   ....[9]....
        /*004c*/ 	.word	0xffffffff


	//   ....[10]....
        /*0050*/ 	.word	0x05000059


	//   ....[11]....
        /*0054*/ 	.word	0x05000059


	//   ....[12]....
        /*0058*/ 	.word	0x05000059


	//   ....[13]....
        /*005c*/ 	.word	0x05000059


	//   ....[14]....
        /*0060*/ 	.word	0x05000059


	//   ....[15]....
        /*0064*/ 	.word	0x05000059


	//   ....[16]....
        /*0068*/ 	.word	0x05000059


	//   ....[17]....
        /*006c*/ 	.word	0x05000059


	//   ....[18]....
        /*0070*/ 	.word	0x05000059


	//   ....[19]....
        /*0074*/ 	.word	0x05000059


	//----- nvinfo : EIATTR_COOP_GROUP_INSTR_OFFSETS
	.align		4
.L_2144:
        /*0078*/ 	.byte	0x04, 0x28
        /*007a*/ 	.short	(.L_2146 - .L_2145)


	//   ....[0]....
.L_2145:
        /*007c*/ 	.word	0x000012a0


	//   ....[1]....
        /*0080*/ 	.word	0x000012d0


	//   ....[2]....
        /*0084*/ 	.word	0x000012f0


	//   ....[3]....
        /*0088*/ 	.word	0x00001310


	//   ....[4]....
        /*008c*/ 	.word	0x00001330


	//   ....[5]....
        /*0090*/ 	.word	0x00001760


	//   ....[6]....
        /*0094*/ 	.word	0x00001780


	//   ....[7]....
        /*0098*/ 	.word	0x000017a0


	//   ....[8]....
        /*009c*/ 	.word	0x000017c0


	//   ....[9]....
        /*00a0*/ 	.word	0x000017e0


	//   ....[10]....
        /*00a4*/ 	.word	0x00002130


	//   ....[11]....
        /*00a8*/ 	.word	0x000021e0


	//   ....[12]....
        /*00ac*/ 	.word	0x00002250


	//   ....[13]....
        /*00b0*/ 	.word	0x000022c0


	//   ....[14]....
        /*00b4*/ 	.word	0x00002330


	//   ....[15]....
        /*00b8*/ 	.word	0x000027b0


	//   ....[16]....
        /*00bc*/ 	.word	0x00002820


	//   ....[17]....
        /*00c0*/ 	.word	0x00002890


	//   ....[18]....
        /*00c4*/ 	.word	0x00002900


	//   ....[19]....
        /*00c8*/ 	.word	0x00002970


	//----- nvinfo : EIATTR_EXIT_INSTR_OFFSETS
	.align		4
.L_2146:
        /*00cc*/ 	.byte	0x04, 0x1c
        /*00ce*/ 	.short	(.L_2148 - .L_2147)


	//   ....[0]....
.L_2147:
        /*00d0*/ 	.word	0x000002a0


	//   ....[1]....
        /*00d4*/ 	.word	0x000020c0


	//----- nvinfo : EIATTR_MAX_THREADS
	.align		4
.L_2148:
        /*00d8*/ 	.byte	0x04, 0x05
        /*00da*/ 	.short	(.L_2150 - .L_2149)
.L_2149:
        /*00dc*/ 	.word	0x00000080
        /*00e0*/ 	.word	0x00000001
        /*00e4*/ 	.word	0x00000001


	//----- nvinfo : EIATTR_CRS_STACK_SIZE
	.align		4
.L_2150:
        /*00e8*/ 	.byte	0x04, 0x1e
        /*00ea*/ 	.short	(.L_2152 - .L_2151)
.L_2151:
        /*00ec*/ 	.word	0x00000000


	//----- nvinfo : EIATTR_CBANK_PARAM_SIZE
	.align		4
.L_2152:
        /*00f0*/ 	.byte	0x03, 0x19
        /*00f2*/ 	.short	0x00e8


	//----- nvinfo : EIATTR_PARAM_CBANK
	.align		4
        /*00f4*/ 	.byte	0x04, 0x0a
        /*00f6*/ 	.short	(.L_2154 - .L_2153)
	.align		4
.L_2153:
        /*00f8*/ 	.word	index@(.nv.constant0._ZN10layer_norm13ln_fwd_kernelINS_13Kernel_traitsIf13__nv_bfloat16fS2_fjLj1024ELj1ELj4ELj1ELj16ENS_18Kernel_traits_baseILj1024EfS2_fS2_fjLj128EEEEELb0ELb0ELb0ELb1EEEvNS_9FwdParamsE)
        /*00fc*/ 	.short	0x0210
        /*00fe*/ 	.short	0x00e8


	//----- nvinfo : EIATTR_SW_WAR
	.align		4
.L_2154:
        /*0100*/ 	.byte	0x04, 0x36
        /*0102*/ 	.short	(.L_2156 - .L_2155)
.L_2155:
        /*0104*/ 	.word	0x00000008
.L_2156:


//--------------------- .nv.info._ZN10layer_norm13ln_fwd_kernelINS_13Kernel_traitsIf13__nv_bfloat16fS2_fjLj1024ELj1ELj4ELj1ELj16ENS_18Kernel_traits_baseILj1024EfS2_fS2_fjLj128EEEEELb0ELb0ELb1ELb0EEEvNS_9FwdParamsE --------------------------
	.section	.nv.info._ZN10layer_norm13ln_fwd_kernelINS_13Kernel_traitsIf13__nv_bfloat16fS2_fjLj1024ELj1ELj4ELj1ELj16ENS_18Kernel_traits_baseILj1024EfS2_fS2_fjLj128EEEEELb0ELb0ELb1ELb0EEEvNS_9FwdParamsE,"",@"SHT_CUDA_INFO"
	.sectionflags	@""
	.align	4


	//----- nvinfo : EIATTR_CUDA_API_VERSION
	.align		4
        /*0000*/ 	.byte	0x04, 0x37
        /*0002*/ 	.short	(.L_2158 - .L_2157)
.L_2157:
        /*0004*/ 	.word	0x00000082


	//----- nvinfo : EIATTR_KPARAM_INFO
	.align		4
.L_2158:
        /*0008*/ 	.byte	0x04, 0x17
        /*000a*/ 	.short	(.L_2160 - .L_2159)
.L_2159:
        /*000c*/ 	.word	0x00000000
        /*0010*/ 	.short	0x0000
        /*0012*/ 	.short	0x0000
        /*0014*/ 	.byte	0x00, 0xf0, 0xa1, 0x03


	//----- nvinfo : EIATTR_SPARSE_MMA_MASK
	.align		4
.L_2160:
        /*0018*/ 	.byte	0x03, 0x50
        /*001a*/ 	.short	0x0000


	//----- nvinfo : EIATTR_MAXREG_COUNT
	.align		4
        /*001c*/ 	.byte	0x03, 0x1b
        /*001e*/ 	.short	0x00ff


	//----- nvinfo : EIATTR_MERCURY_ISA_VERSION
	.align		4
        /*0020*/ 	.byte	0x03, 0x5f
        /*0022*/ 	.short	0x0101


	//----- nvinfo : EIATTR_COOP_GROUP_MASK_REGIDS
	.align		4
        /*0024*/ 	.byte	0x04, 0x29
        /*0026*/ 	.short	(.L_2162 - .L_2161)


	//   ....[0]....
.L_2161:
        /*0028*/ 	.word	0xffffffff


	//   ....[1]....
        /*002c*/ 	.word	0xffffffff


	//   ....[2]....
        /*0030*/ 	.word	0xffffffff


	//   ....[3]....
        /*0034*/ 	.word	0xffffffff


	//   ....[4]....
        /*0038*/ 	.word	0xffffffff


	//   ....[5]....
        /*003c*/ 	.word	0xffffffff


	//   ....[6]....
        /*0040*/ 	.word	0xffffffff


	//   ....[7]....
        /*0044*/ 	.word	0xffffffff


	//   ....[8]....
        /*0048*/ 	.word	0xffffffff


	//   ....[9]....
        /*004c*/ 	.word	0xffffffff


	//   ....[10]....
        /*0050*/ 	.word	0x05000072


	//   ....[11]....
        /*0054*/ 	.word	0x05000072


	//   ....[12]....
        /*0058*/ 	.word	0x05000072


	//   ....[13]....
        /*005c*/ 	.word	0x05000072


	//   ....[14]....
        /*0060*/ 	.word	0x05000072


	//   ....[15]....
        /*0064*/ 	.word	0x05000072


	//   ....[16]....
        /*0068*/ 	.word	0x05000072


	//   ....[17]....
        /*006c*/ 	.word	0x05000072


	//   ....[18]....
        /*0070*/ 	.word	0x05000072


	//   ....[19]....
        /*0074*/ 	.word	0x05000072


	//----- nvinfo : EIATTR_COOP_GROUP_INSTR_OFFSETS
	.align		4
.L_2162:
        /*0078*/ 	.byte	0x04, 0x28
        /*007a*/ 	.short	(.L_2164 - .L_2163)


	//   ....[0]....
.L_2163:
        /*007c*/ 	.word	0x00002200


	//   ....[1]....
        /*0080*/ 	.word	0x00002220


	//   ....[2]....
        /*0084*/ 	.word	0x00002240


	//   ....[3]....
        /*0088*/ 	.word	0x00002260


	//   ....[4]....
        /*008c*/ 	.word	0x00002290


	//   ....[5]....
        /*0090*/ 	.word	0x000026d0


	//   ....[6]....
        /*0094*/ 	.word	0x000026f0


	//   ....[7]....
        /*0098*/ 	.word	0x00002710


	//   ....[8]....
        /*009c*/ 	.word	0x00002730


	//   ....[9]....
        /*00a0*/ 	.word	0x00002750


	//   ....[10]....
        /*00a4*/ 	.word	0x00003270


	//   ....[11]....
        /*00a8*/ 	.word	0x000032f0


	//   ....[12]....
        /*00ac*/ 	.word	0x00003340


	//   ....[13]....
        /*00b0*/ 	.word	0x000033a0


	//   ....[14]....
        /*00b4*/ 	.word	0x00003410


	//   ....[15]....
        /*00b8*/ 	.word	0x000038a0


	//   ....[16]....
        /*00bc*/ 	.word	0x000038f0


	//   ....[17]....
        /*00c0*/ 	.word	0x00003940


	//   ....[18]....
        /*00c4*/ 	.word	0x000039a0


	//   ....[19]....
        /*00c8*/ 	.word	0x00003a00


	//----- nvinfo : EIATTR_EXIT_INSTR_OFFSETS
	.align		4
.L_2164:
        /*00cc*/ 	.byte	0x04, 0x1c
        /*00ce*/ 	.short	(.L_2166 - .L_2165)


	//   ....[0]....
.L_2165:
        /*00d0*/ 	.word	0x00000600


	//   ....[1]....
        /*00d4*/ 	.word	0x00003200


	//----- nvinfo : EIATTR_MAX_THREADS
	.align		4
.L_2166:
        /*00d8*/ 	.byte	0x04, 0x05
        /*00da*/ 	.short	(.L_2168 - .L_2167)
.L_2167:
        /*00dc*/ 	.word	0x00000080
        /*00e0*/ 	.word	0x00000001
        /*00e4*/ 	.word	0x00000001


	//----- nvinfo : EIATTR_CRS_STACK_SIZE
	.align		4
.L_2168:
        /*00e8*/ 	.byte	0x04, 0x1e
        /*00ea*/ 	.short	(.L_2170 - .L_2169)
.L_2169:
        /*00ec*/ 	.word	0x00000000


	//----- nvinfo : EIATTR_CBANK_PARAM_SIZE
	.align		4
.L_2170:
        /*00f0*/ 	.byte	0x03, 0x19
        /*00f2*/ 	.short	0x00e8


	//----- nvinfo : EIATTR_PARAM_CBANK
	.align		4
        /*00f4*/ 	.byte	0x04, 0x0a
        /*00f6*/ 	.short	(.L_2172 - .L_2171)
	.align		4
.L_2171:
        /*00f8*/ 	.word	index@(.nv.constant0._ZN10layer_norm13ln_fwd_kernelINS_13Kernel_traitsIf13__nv_bfloat16fS2_fjLj1024ELj1ELj4ELj1ELj16ENS_18Kernel_traits_baseILj1024EfS2_fS2_fjLj128EEEEELb0ELb0ELb1ELb0EEEvNS_9FwdParamsE)
        /*00fc*/ 	.short	0x0210
        /*00fe*/ 	.short	0x00e8


	//----- nvinfo : EIATTR_SW_WAR
	.align		4
.L_2172:
        /*0100*/ 	.byte	0x04, 0x36
        /*0102*/ 	.short	(.L_2174 - .L_2173)
.L_2173:
        /*0104*/ 	.word	0x00000008
.L_2174:


//--------------------- .nv.info._ZN10layer_norm13ln_fwd_kernelINS_13Kernel_traitsIf13__nv_bfloat16fS2_fjLj1024ELj1ELj4ELj1ELj16ENS_18Kernel_traits_baseILj1024EfS2_fS2_fjLj128EEEEELb0ELb0ELb1ELb1EEEvNS_9FwdParamsE --------------------------
	.section	.nv.info._ZN10layer_norm13ln_fwd_kernelINS_13Kernel_traitsIf13__nv_bfloat16fS2_fjLj1024ELj1ELj4ELj1ELj16ENS_18Kernel_traits_baseILj1024EfS2_fS2_fjLj128EEEEELb0ELb0ELb1ELb1EEEvNS_9FwdParamsE,"",@"SHT_CUDA_INFO"
	.sectionflags	@""
	.align	4


	//----- nvinfo : EIATTR_CUDA_API_VERSION
	.align		4
        /*0000*/ 	.byte	0x04, 0x37
        /*0002*/ 	.short	(.L_2176 - .L_2175)
.L_2175:
        /*0004*/ 	.word	0x00000082


	//----- nvinfo : EIATTR_KPARAM_INFO
	.align		4
.L_2176:
        /*0008*/ 	.byte	0x04, 0x17
        /*000a*/ 	.short	(.L_2178 - .L_2177)
.L_2177:
        /*000c*/ 	.word	0x00000000
        /*0010*/ 	.short	0x0000
        /*0012*/ 	.short	0x0000
        /*0014*/ 	.byte	0x00, 0xf0, 0xa1, 0x03


	//----- nvinfo : EIATTR_SPARSE_MMA_MASK
	.align		4
.L_2178:
        /*0018*/ 	.byte	0x03, 0x50
        /*001a*/ 	.short	0x0000


	//----- nvinfo : EIATTR_MAXREG_COUNT
	.align		4
        /*001c*/ 	.byte	0x03, 0x1b
        /*001e*/ 	.short	0x00ff


	//----- nvinfo : EIATTR_MERCURY_ISA_VERSION
	.align		4
        /*0020*/ 	.byte	0x03, 0x5f
        /*0022*/ 	.short	0x0101


	//----- nvinfo : EIATTR_COOP_GROUP_MASK_REGIDS
	.align		4
        /*0024*/ 	.byte	0x04, 0x29
        /*0026*/ 	.short	(.L_2180 - .L_2179)


	//   ....[0]....
.L_2179:
        /*0028*/ 	.word	0xffffffff


	//   ....[1]....
        /*002c*/ 	.word	0xffffffff


	//   ....[2]....
        /*0030*/ 	.word	0xffffffff


	//   ....[3]....
        /*0034*/ 	.word	0xffffffff


	//   ....[4]....
        /*0038*/ 	.word	0xffffffff


	//   ....[5]....
        /*003c*/ 	.word	0xffffffff


	//   ....[6]....
        /*0040*/ 	.word	0xffffffff


	//   ....[7]....
        /*0044*/ 	.word	0xffffffff


	//   ....[8]....
        /*0048*/ 	.word	0xffffffff


	//   ....[9]....
        /*004c*/ 	.word	0xffffffff


	//   ....[10]....
        /*0050*/ 	.word	0x05000073


	//   ....[11]....
        /*0054*/ 	.word	0x05000073


	//   ....[12]....
        /*0058*/ 	.word	0x05000073


	//   ....[13]....
        /*005c*/ 	.word	0x05000073


	//   ....[14]....
        /*0060*/ 	.word	0x05000073


	//   ....[15]....
        /*0064*/ 	.word	0x05000073


	//   ....[16]....
        /*0068*/ 	.word	0x05000073


	//   ....[17]....
        /*006c*/ 	.word	0x05000073


	//   ....[18]....
        /*0070*/ 	.word	0x05000073


	//   ....[19]....
        /*0074*/ 	.word	0x05000073


	//----- nvinfo : EIATTR_COOP_GROUP_INSTR_OFFSETS
	.align		4
.L_2180:
        /*0078*/ 	.byte	0x04, 0x28
        /*007a*/ 	.short	(.L_2182 - .L_2181)


	//   ....[0]....
.L_2181:
        /*007c*/ 	.word	0x00001d30


	//   ....[1]....
        /*0080*/ 	.word	0x00001d60


	//   ....[2]....
        /*0084*/ 	.word	0x00001d80


	//   ....[3]....
        /*0088*/ 	.word	0x00001da0


	//   ....[4]....
        /*008c*/ 	.word	0x00001dc0


	//   ....[5]....
        /*0090*/ 	.word	0x000021f0


	//   ....[6]....
        /*0094*/ 	.word	0x00002210


	//   ....[7]....
        /*0098*/ 	.word	0x00002230


	//   ....[8]....
        /*009c*/ 	.word	0x00002250


	//   ....[9]....
        /*00a0*/ 	.word	0x00002270


	//   ....[10]....
        /*00a4*/ 	.word	0x00002c70


	//   ....[11]....
        /*00a8*/ 	.word	0x00002d10


	//   ....[12]....
        /*00ac*/ 	.word	0x00002d70


	//   ....[13]....
        /*00b0*/ 	.word	0x00002dd0


	//   ....[14]....
        /*00b4*/ 	.word	0x00002e30


	//   ....[15]....
        /*00b8*/ 	.word	0x000032a0


	//   ....[16]....
        /*00bc*/ 	.word	0x00003300


	//   ....[17]....
        /*00c0*/ 	.word	0x00003360


	//   ....[18]....
        /*00c4*/ 	.word	0x000033c0


	//   ....[19]....
        /*00c8*/ 	.word	0x00003420


	//----- nvinfo : EIATTR_EXIT_INSTR_OFFSETS
	.align		4
.L_2182:
        /*00cc*/ 	.byte	0x04, 0x1c
        /*00ce*/ 	.short	(.L_2184 - .L_2183)


	//   ....[0]....
.L_2183:
        /*00d0*/ 	.word	0x000002a0


	//   ....[1]....
        /*00d4*/ 	.word	0x00002c10


	//----- nvinfo : EIATTR_MAX_THREADS
	.align		4
.L_2184:
        /*00d8*/ 	.byte	0x04, 0x05
        /*00da*/ 	.short	(.L_2186 - .L_2185)
.L_2185:
        /*00dc*/ 	.word	0x00000080
        /*00e0*/ 	.word	0x00000001
        /*00e4*/ 	.word	0x00000001


	//----- nvinfo : EIATTR_CRS_STACK_SIZE
	.align		4
.L_2186:
        /*00e8*/ 	.byte	0x04, 0x1e
        /*00ea*/ 	.short	(.L_2188 - .L_2187)
.L_2187:
        /*00ec*/ 	.word	0x00000000


	//----- nvinfo : EIATTR_CBANK_PARAM_SIZE
	.align		4
.L_2188:
        /*00f0*/ 	.byte	0x03, 0x19
        /*00f2*/ 	.short	0x00e8


	//----- nvinfo : EIATTR_PARAM_CBANK
	.align		4
        /*00f4*/ 	.byte	0x04, 0x0a
        /*00f6*/ 	.short	(.L_2190 - .L_2189)
	.align		4
.L_2189:
        /*00f8*/ 	.word	index@(.nv.constant0._ZN10layer_norm13ln_fwd_kernelINS_13Kernel_traitsIf13__nv_bfloat16fS2_fjLj1024ELj1ELj4ELj1ELj16ENS_18Kernel_traits_baseILj1024EfS2_fS2_fjLj128EEEEELb0ELb0ELb1ELb1EEEvNS_9FwdParamsE)
        /*00fc*/ 	.short	0x0210
        /*00fe*/ 	.short	0x00e8


	//----- nvinfo : EIATTR_SW_WAR
	.align		4
.L_2190:
        /*0100*/ 	.byte	0x04, 0x36
        /*0102*/ 	.short	(.L_2192 - .L_2191)
.L_2191:
        /*0104*/ 	.word	0x00000008
.L_2192:


//--------------------- .nv.info._ZN10layer_norm13ln_fwd_kernelINS_13Kernel_traitsIf13__nv_bfloat16fS2_fjLj1024ELj1ELj4ELj1ELj16ENS_18Kernel_traits_baseILj1024EfS2_fS2_fjLj128EEEEELb0ELb1ELb0ELb0EEEvNS_9FwdParamsE --------------------------
	.section	.nv.info._ZN10layer_norm13ln_fwd_kernelINS_13Kernel_traitsIf13__nv_bfloat16fS2_fjLj1024ELj1ELj4ELj1ELj16ENS_18Kernel_traits_baseILj1024EfS2_fS2_fjLj128EEEEELb0ELb1ELb0ELb0EEEvNS_9FwdParamsE,"",@"SHT_CUDA_INFO"
	.sectionflags	@""
	.align	4


	//----- nvinfo : EIATTR_CUDA_API_VERSION
	.align		4
        /*0000*/ 	.byte	0x04, 0x37
        /*0002*/ 	.short	(.L_2194 - .L_2193)
.L_2193:
        /*0004*/ 	.word	0x00000082


	//----- nvinfo : EIATTR_KPARAM_INFO
	.align		4
.L_2194:
        /*0008*/ 	.byte	0x04, 0x17
        /*000a*/ 	.short	(.L_2196 - .L_2195)
.L_2195:
        /*000c*/ 	.word	0x00000000
        /*0010*/ 	.short	0x0000
        /*0012*/ 	.short	0x0000
        /*0014*/ 	.byte	0x00, 0xf0, 0xa1, 0x03


	//----- nvinfo : EIATTR_SPARSE_MMA_MASK
	.align		4
.L_2196:
        /*0018*/ 	.byte	0x03, 0x50
        /*001a*/ 	.short	0x0000


	//----- nvinfo : EIATTR_MAXREG_COUNT
	.align		4
        /*001c*/ 	.byte	0x03, 0x1b
        /*001e*/ 	.short	0x00ff


	//----- nvinfo : EIATTR_MERCURY_ISA_VERSION
	.align		4
        /*0020*/ 	.byte	0x03, 0x5f
        /*0022*/ 	.short	0x0101


	//----- nvinfo : EIATTR_COOP_GROUP_MASK_REGIDS
	.align		4
        /*0024*/ 	.byte	0x04, 0x29
        /*0026*/ 	.short	(.L_2198 - .L_2197)


	//   ....[0]....
.L_2197:
        /*0028*/ 	.word	0xffffffff


	//   ....[1]....
        /*002c*/ 	.word	0xffffffff


	//   ....[2]....
        /*0030*/ 	.word	0xffffffff


	//   ....[3]....
        /*0034*/ 	.word	0xffffffff


	//   ....[4]....
        /*0038*/ 	.word	0xffffffff


	//   ....[5]....
        /*003c*/ 	.word	0xffffffff


	//   ....[6]....
        /*0040*/ 	.word	0xffffffff


	//   ....[7]....
        /*0044*/ 	.word	0xffffffff


	//   ....[8]....
        /*0048*/ 	.word	0xffffffff


	//   ....[9]....
        /*004c*/ 	.word	0xffffffff


	//   ....[10]....
        /*0050*/ 	.word	0x05000094


	//   ....[11]....
        /*0054*/ 	.word	0x05000094


	//   ....[12]....
        /*0058*/ 	.word	0x05000094


	//   ....[13]....
        /*005c*/ 	.word	0x05000094


	//   ....[14]....
        /*0060*/ 	.word	0x05000094


	//   ....[15]....
        /*0064*/ 	.word	0x05000094


	//   ....[16]....
        /*0068*/ 	.word	0x05000094


	//   ....[17]....
        /*006c*/ 	.word	0x05000094


	//   ....[18]....
        /*0070*/ 	.word	0x05000094


	//   ....[19]....
        /*0074*/ 	.word	0x05000094


	//----- nvinfo : EIATTR_COOP_GROUP_INSTR_OFFSETS
	.align		4
.L_2198:
        /*0078*/ 	.byte	0x04, 0x28
        /*007a*/ 	.short	(.L_2200 - .L_2199)


	//   ....[0]....
.L_2199:
        /*007c*/ 	.word	0x00001920


	//   ....[1]....
        /*0080*/ 	.word	0x00001940


	//   ....[2]....
        /*0084*/ 	.word	0x00001960


	//   ....[3]....
        /*0088*/ 	.word	0x00001980


	//   ....[4]....
        /*008c*/ 	.word	0x000019b0


	//   ....[5]....
        /*0090*/ 	.word	0x00001df0


	//   ....[6]....
        /*0094*/ 	.word	0x00001e10


	//   ....[7]....
        /*0098*/ 	.word	0x00001e30


	//   ....[8]....
        /*009c*/ 	.word	0x00001e50


	//   ....[9]....
        /*00a0*/ 	.word	0x00001e70


	//   ....[10]....
        /*00a4*/ 	.word	0x000028f0


	//   ....[11]....
        /*00a8*/ 	.word	0x00002990


	//   ....[12]....
        /*00ac*/ 	.word	0x00002a00


	//   ....[13]....
        /*00b0*/ 	.word	0x00002a70


	//   ....[14]....
        /*00b4*/ 	.word	0x00002af0


	//   ....[15]....
        /*00b8*/ 	.word	0x00002f80


	//   ....[16]....
        /*00bc*/ 	.word	0x00002ff0


	//   ....[17]....
        /*00c0*/ 	.word	0x00003060


	//   ....[18]....
        /*00c4*/ 	.word	0x000030d0


	//   ....[19]....
        /*00c8*/ 	.word	0x00003140


	//----- nvinfo : EIATTR_EXIT_INSTR_OFFSETS
	.align		4
.L_2200:
        /*00cc*/ 	.byte	0x04, 0x1c
        /*00ce*/ 	.short	(.L_2202 - .L_2201)


	//   ....[0]....
.L_2201:
        /*00d0*/ 	.word	0x00000730


	//   ....[1]....
        /*00d4*/ 	.word	0x00002880


	//----- nvinfo : EIATTR_MAX_THREADS
	.align		4
.L_2202:
        /*00d8*/ 	.byte	0x04, 0x05
        /*00da*/ 	.short	(.L_2204 - .L_2203)
.L_2203:
        /*00dc*/ 	.word	0x00000080
        /*00e0*/ 	.word	0x00000001
        /*00e4*/ 	.word	0x00000001


	//----- nvinfo : EIATTR_CRS_STACK_SIZE
	.align		4
.L_2204:
        /*00e8*/ 	.byte	0x04, 0x1e
        /*00ea*/ 	.short	(.L_2206 - .L_2205)
.L_2205:
        /*00ec*/ 	.word	0x00000000


	//----- nvinfo : EIATTR_CBANK_PARAM_SIZE
	.align		4
.L_2206:
        /*00f0*/ 	.byte	0x03, 0x19
        /*00f2*/ 	.short	0x00e8


	//----- nvinfo : EIATTR_PARAM_CBANK
	.align		4
        /*00f4*/ 	.byte	0x04, 0x0a
        /*00f6*/ 	.short	(.L_2208 - .L_2207)
	.align		4
.L_2207:
        /*00f8*/ 	.word	index@(.nv.constant0._ZN10layer_norm13ln_fwd_kernelINS_13Kernel_traitsIf13__nv_bfloat16fS2_fjLj1024ELj1ELj4ELj1ELj16ENS_18Kernel_traits_baseILj1024EfS2_fS2_fjLj128EEEEELb0ELb1ELb0ELb0EEEvNS_9FwdParamsE)
        /*00fc*/ 	.short	0x0210
        /*00fe*/ 	.short	0x00e8


	//----- nvinfo : EIATTR_SW_WAR
	.align		4
.L_2208:
        /*0100*/ 	.byte	0x04, 0x36
        /*0102*/ 	.short	(.L_2210 - .L_2209)
.L_2209:
        /*0104*/ 	.word	0x00000008
.L_2210:


//--------------------- .nv.info._ZN10layer_norm13ln_fwd_kernelINS_13Kernel_traitsIf13__nv_bfloat16fS2_fjLj1024ELj1ELj4ELj1ELj16ENS_18Kernel_traits_baseILj1024EfS2_fS2_fjLj128EEEEELb0ELb1ELb0ELb1EEEvNS_9FwdParamsE --------------------------
	.section	.nv.info._ZN10layer_norm13ln_fwd_kernelINS_13Kernel_traitsIf13__nv_bfloat16fS2_fjLj1024ELj1ELj4ELj1ELj16ENS_18Kernel_traits_baseILj1024EfS2_fS2_fjLj128EEEEELb0ELb1ELb0ELb1EEEvNS_9FwdParamsE,"",@"SHT_CUDA_INFO"
	.sectionflags	@""
	.align	4


	//----- nvinfo : EIATTR_CUDA_API_VERSION
	.align		4
        /*0000*/ 	.byte	0x04, 0x37
        /*0002*/ 	.short	(.L_2212 - .L_2211)
.L_2211:
        /*0004*/ 	.word	0x00000082


	//----- nvinfo : EIATTR_KPARAM_INFO
	.align		4
.L_2212:
        /*0008*/ 	.byte	0x04, 0x17
        /*000a*/ 	.short	(.L_2214 - .L_2213)
.L_2213:
        /*000c*/ 	.word	0x00000000
        /*0010*/ 	.short	0x0000
        /*0012*/ 	.short	0x0000
        /*0014*/ 	.byte	0x00, 0xf0, 0xa1, 0x03


	//----- nvinfo : EIATTR_SPARSE_MMA_MASK
	.align		4
.L_2214:
        /*0018*/ 	.byte	0x03, 0x50
        /*001a*/ 	.short	0x0000


	//----- nvinfo : EIATTR_MAXREG_COUNT
	.align		4
        /*001c*/ 	.byte	0x03, 0x1b
        /*001e*/ 	.short	0x00ff


	//----- nvinfo : EIATTR_MERCURY_ISA_VERSION
	.align		4
        /*0020*/ 	.byte	0x03, 0x5f
        /*0022*/ 	.short	0x0101


	//----- nvinfo : EIATTR_COOP_GROUP_MASK_REGIDS
	.align		4
        /*0024*/ 	.byte	0x04, 0x29
        /*0026*/ 	.short	(.L_2216 - .L_2215)


	//   ....[0]....
.L_2215:
        /*0028*/ 	.word	0xffffffff


	//   ....[1]....
        /*002c*/ 	.word	0xffffffff


	//   ....[2]....
        /*0030*/ 	.word	0xffffffff


	//   ....[3]....
        /*0034*/ 	.word	0xffffffff


	//   ....[4]....
        /*0038*/ 	.word	0xffffffff


	//   ....[5]....
        /*003c*/ 	.word	0xffffffff


	//   ....[6]....
        /*0040*/ 	.word	0xffffffff


	//   ....[7]....
        /*0044*/ 	.word	0xffffffff


	//   ....[8]....
        /*0048*/ 	.word	0xffffffff


	//   ....[9]....
        /*004c*/ 	.word	0xffffffff


	//   ....[10]....
        /*0050*/ 	.word	0x05000097


	//   ....[11]....
        /*0054*/ 	.word	0x05000097


	//   ....[12]....
        /*0058*/ 	.word	0x05000097


	//   ....[13]....
        /*005c*/ 	.word	0x05000097


	//   ....[14]....
        /*0060*/ 	.word	0x05000097


	//   ....[15]....
        /*0064*/ 	.word	0x05000097


	//   ....[16]....
        /*0068*/ 	.word	0x05000097


	//   ....[17]....
        /*006c*/ 	.word	0x05000097


	//   ....[18]....
        /*0070*/ 	.word	0x05000097


	//   ....[19]....
        /*0074*/ 	.word	0x05000097


	//----- nvinfo : EIATTR_COOP_GROUP_INSTR_OFFSETS
	.align		4
.L_2216:
        /*0078*/ 	.byte	0x04, 0x28
        /*007a*/ 	.short	(.L_2218 - .L_2217)


	//   ....[0]....
.L_2217:
        /*007c*/ 	.word	0x00001510


	//   ....[1]....
        /*0080*/ 	.word	0x00001540


	//   ....[2]....
        /*0084*/ 	.word	0x00001560


	//   ....[3]....
        /*0088*/ 	.word	0x00001580


	//   ....[4]....
        /*008c*/ 	.word	0x000015a0


	//   ....[5]....
        /*0090*/ 	.word	0x000019d0


	//   ....[6]....
        /*0094*/ 	.word	0x000019f0


	//   ....[7]....
        /*0098*/ 	.word	0x00001a10


	//   ....[8]....
        /*009c*/ 	.word	0x00001a30


	//   ....[9]....
        /*00a0*/ 	.word	0x00001a50


	//   ....[10]....
        /*00a4*/ 	.word	0x00002370


	//   ....[11]....
        /*00a8*/ 	.word	0x00002420


	//   ....[12]....
        /*00ac*/ 	.word	0x00002490


	//   ....[13]....
        /*00b0*/ 	.word	0x00002500


	//   ....[14]....
        /*00b4*/ 	.word	0x00002570


	//   ....[15]....
        /*00b8*/ 	.word	0x000029e0


	//   ....[16]....
        /*00bc*/ 	.word	0x00002a50


	//   ....[17]....
        /*00c0*/ 	.word	0x00002ac0


	//   ....[18]....
        /*00c4*/ 	.word	0x00002b30


	//   ....[19]....
        /*00c8*/ 	.word	0x00002ba0


	//----- nvinfo : EIATTR_EXIT_INSTR_OFFSETS
	.align		4
.L_2218:
        /*00cc*/ 	.byte	0x04, 0x1c
        /*00ce*/ 	.short	(.L_2220 - .L_2219)


	//   ....[0]....
.L_2219:
        /*00d0*/ 	.word	0x000002e0


	//   ....[1]....
        /*00d4*/ 	.word	0x00002300


	//----- nvinfo : EIATTR_MAX_THREADS
	.align		4
.L_2220:
        /*00d8*/ 	.byte	0x04, 0x05
        /*00da*/ 	.short	(.L_2222 - .L_2221)
.L_2221:
        /*00dc*/ 	.word	0x00000080
        /*00e0*/ 	.word	0x00000001
        /*00e4*/ 	.word	0x00000001


	//----- nvinfo : EIATTR_CRS_STACK_SIZE
	.align		4
.L_2222:
        /*00e8*/ 	.byte	0x04, 0x1e
        /*00ea*/ 	.short	(.L_2224 - .L_2223)
.L_2223:
        /*00ec*/ 	.word	0x00000000


	//----- nvinfo : EIATTR_CBANK_PARAM_SIZE
	.align		4
.L_2224:
        /*00f0*/ 	.byte	0x03, 0x19
        /*00f2*/ 	.short	0x00e8


	//----- nvinfo : EIATTR_PARAM_CBANK
	.align		4
        /*00f4*/ 	.byte	0x04, 0x0a
        /*00f6*/ 	.short	(.L_2226 - .L_2225)
	.align		4
.L_2225:
        /*00f8*/ 	.word	index@(.nv.constant0._ZN10layer_norm13ln_fwd_kernelINS_13Kernel_traitsIf13__nv_bfloat16fS2_fjLj1024ELj1ELj4ELj1ELj16ENS_18Kernel_traits_baseILj1024EfS2_fS2_fjLj128EEEEELb0ELb1ELb0ELb1EEEvNS_9FwdParamsE)
        /*00fc*/ 	.short	0x0210
        /*00fe*/ 	.short	0x00e8


	//----- nvinfo : EIATTR_SW_WAR
	.align		4
.L_2226:
        /*0100*/ 	.byte	0x04, 0x36
        /*0102*/ 	.short	(.L_2228 - .L_2227)
.L_2227:
        /*0104*/ 	.word	0x00000008
.L_2228:


//--------------------- .nv.info._ZN10layer_norm13ln_fwd_kernelINS_13Kernel_traitsIf13__nv_bfloat16fS2_fjLj1024ELj1ELj4ELj1ELj16ENS_18Kernel_traits_baseILj1024EfS2_fS2_fjLj128EEEEELb0ELb1ELb1ELb0EEEvNS_9FwdParamsE --------------------------
	.section	.nv.info._ZN10layer_norm13ln_fwd_kernelINS_13Kernel_traitsIf13__nv_bfloat16fS2_fjLj1024ELj1ELj4ELj1ELj16ENS_18Kernel_traits_baseILj1024EfS2_fS2_fjLj128EEEEELb0ELb1ELb1ELb0EEEvNS_9FwdParamsE,"",@"SHT_CUDA_INFO"
	.sectionflags	@""
	.align	4


	//----- nvinfo : EIATTR_CUDA_API_VERSION
	.align		4
        /*0000*/ 	.byte	0x04, 0x37
        /*0002*/ 	.short	(.L_2230 - .L_2229)
.L_2229:
        /*0004*/ 	.word	0x00000082


	//----- nvinfo : EIATTR_KPARAM_INFO
	.align		4
.L_2230:
        /*0008*/ 	.byte	0x04, 0x17
        /*000a*/ 	.short	(.L_2232 - .L_2231)
.L_2231:
        /*000c*/ 	.word	0x00000000
        /*0010*/ 	.short	0x0000
        /*0012*/ 	.short	0x0000
        /*0014*/ 	.byte	0x00, 0xf0, 0xa1, 0x03


	//----- nvinfo : EIATTR_SPARSE_MMA_MASK
	.align		4
.L_2232:
        /*0018*/ 	.byte	0x03, 0x50
        /*001a*/ 	.short	0x0000


	//----- nvinfo : EIATTR_MAXREG_COUNT
	.align		4
        /*001c*/ 	.byte	0x03, 0x1b
        /*001e*/ 	.short	0x00ff


	//----- nvinfo : EIATTR_MERCURY_ISA_VERSION
	.align		4
        /*0020*/ 	.byte	0x03, 0x5f
        /*0022*/ 	.short	0x0101


	//----- nvinfo : EIATTR_COOP_GROUP_MASK_REGIDS
	.align		4
        /*0024*/ 	.byte	0x04, 0x29
        /*0026*/ 	.short	(.L_2234 - .L_2233)


	//   ....[0]....
.L_2233:
        /*0028*/ 	.word	0xffffffff


	//   ....[1]....
        /*002c*/ 	.word	0xffffffff


	//   ....[2]....
        /*0030*/ 	.word	0xffffffff


	//   ....[3]....
        /*0034*/ 	.word	0xffffffff


	//   ....[4]....
        /*0038*/ 	.word	0xffffffff


	//   ....[5]....
        /*003c*/ 	.word	0xffffffff


	//   ....[6]....
        /*0040*/ 	.word	0xffffffff


	//   ....[7]....
        /*0044*/ 	.word	0xffffffff


	//   ....[8]....
        /*0048*/ 	.word	0xffffffff


	//   ....[9]....
        /*004c*/ 	.word	0xffffffff


	//   ....[10]....
        /*0050*/ 	.word	0x0500009d


	//   ....[11]....
        /*0054*/ 	.word	0x0500009d


	//   ....[12]....
        /*0058*/ 	.word	0x0500009d


	//   ....[13]....
        /*005c*/ 	.word	0x0500009d


	//   ....[14]....
        /*0060*/ 	.word	0x0500009d


	//   ....[15]....
        /*0064*/ 	.word	0x0500009d


	//   ....[16]....
        /*0068*/ 	.word	0x0500009d


	//   ....[17]....
        /*006c*/ 	.word	0x0500009d


	//   ....[18]....
        /*0070*/ 	.word	0x0500009d


	//   ....[19]....
        /*0074*/ 	.word	0x0500009d


	//----- nvinfo : EIATTR_COOP_GROUP_INSTR_OFFSETS
	.align		4
.L_2234:
        /*0078*/ 	.byte	0x04, 0x28
        /*007a*/ 	.short	(.L_2236 - .L_2235)


	//   ....[0]....
.L_2235:
        /*007c*/ 	.word	0x00002540


	//   ....[1]....
        /*0080*/ 	.word	0x00002560


	//   ....[2]....
        /*0084*/ 	.word	0x00002580


	//   ....[3]....
        /*0088*/ 	.word	0x000025a0


	//   ....[4]....
        /*008c*/ 	.word	0x000025d0


	//   ....[5]....
        /*0090*/ 	.word	0x00002a10


	//   ....[6]....
        /*0094*/ 	.word	0x00002a30


	//   ....[7]....
        /*0098*/ 	.word	0x00002a50


	//   ....[8]....
        /*009c*/ 	.word	0x00002a70


	//   ....[9]....
        /*00a0*/ 	.word	0x00002a90


	//   ....[10]....
        /*00a4*/ 	.word	0x000035b0


	//   ....[11]....
        /*00a8*/ 	.word	0x00003650


	//   ....[12]....
        /*00ac*/ 	.word	0x000036c0


	//   ....[13]....
        /*00b0*/ 	.word	0x00003730


	//   ....[14]....
        /*00b4*/ 	.word	0x000037b0


	//   ....[15]....
        /*00b8*/ 	.word	0x00003c40


	//   ....[16]....
        /*00bc*/ 	.word	0x00003cb0


	//   ....[17]....
        /*00c0*/ 	.word	0x00003d20


	//   ....[18]....
        /*00c4*/ 	.word	0x00003d90


	//   ....[19]....
        /*00c8*/ 	.word	0x00003e00


	//----- nvinfo : EIATTR_EXIT_INSTR_OFFSETS
	.align		4
.L_2236:
        /*00cc*/ 	.byte	0x04, 0x1c
        /*00ce*/ 	.short	(.L_2238 - .L_2237)


	//   ....[0]....
.L_2237:
        /*00d0*/ 	.word	0x00000740


	//   ....[1]....
        /*00d4*/ 	.word	0x00003540


	//----- nvinfo : EIATTR_MAX_THREADS
	.align		4
.L_2238:
        /*00d8*/ 	.byte	0x04, 0x05
        /*00da*/ 	.short	(.L_2240 - .L_2239)
.L_2239:
        /*00dc*/ 	.word	0x00000080
        /*00e0*/ 	.word	0x00000001
        /*00e4*/ 	.word	0x00000001


	//----- nvinfo : EIATTR_CRS_STACK_SIZE
	.align		4
.L_2240:
        /*00e8*/ 	.byte	0x04, 0x1e
        /*00ea*/ 	.short	(.L_2242 - .L_2241)
.L_2241:
        /*00ec*/ 	.word	0x00000000


	//----- nvinfo : EIATTR_CBANK_PARAM_SIZE
	.align		4
.L_2242:
        /*00f0*/ 	.byte	0x03, 0x19
        /*00f2*/ 	.short	0x00e8


	//----- nvinfo : EIATTR_PARAM_CBANK
	.align		4
        /*00f4*/ 	.byte	0x04, 0x0a
        /*00f6*/ 	.short	(.L_2244 - .L_2243)
	.align		4
.L_2243:
        /*00f8*/ 	.word	index@(.nv.constant0._ZN10layer_norm13ln_fwd_kernelINS_13Kernel_traitsIf13__nv_bfloat16fS2_fjLj1024ELj1ELj4ELj1ELj16ENS_18Kernel_traits_baseILj1024EfS2_fS2_fjLj128EEEEELb0ELb1ELb1ELb0EEEvNS_9FwdParamsE)
        /*00fc*/ 	.short	0x0210
        /*00fe*/ 	.short	0x00e8


	//----- nvinfo : EIATTR_SW_WAR
	.align		4
.L_2244:
        /*0100*/ 	.byte	0x04, 0x36
        /*0102*/ 	.short	(.L_2246 - .L_2245)
.L_2245:
        /*0104*/ 	.word	0x00000008
.L_2246:


//--------------------- .nv.info._ZN10layer_norm13ln_fwd_kernelINS_13Kernel_traitsIf13__nv_bfloat16fS2_fjLj1024ELj1ELj4ELj1ELj16ENS_18Kernel_traits_baseILj1024EfS2_fS2_fjLj128EEEEELb0ELb1ELb1ELb1EEEvNS_9FwdParamsE --------------------------
	.section	.nv.info._ZN10layer_norm13ln_fwd_kernelINS_13Kernel_traitsIf13__nv_bfloat16fS2_fjLj1024ELj1ELj4ELj1ELj16ENS_18Kernel_traits_baseILj1024EfS2_fS2_fjLj128EEEEELb0ELb1ELb1ELb1EEEvNS_9FwdParamsE,"",@"SHT_CUDA_INFO"
	.sectionflags	@""
	.align	4


	//----- nvinfo : EIATTR_CUDA_API_VERSION
	.align		4
        /*0000*/ 	.byte	0x04, 0x37
        /*0002*/ 	.short	(.L_2248 - .L_2247)
.L_2247:
        /*0004*/ 	.word	0x00000082


	//----- nvinfo : EIATTR_KPARAM_INFO
	.align		4
.L_2248:
        /*0008*/ 	.byte	0x04, 0x17
        /*000a*/ 	.short	(.L_2250 - .L_2249)
.L_2249:
        /*000c*/ 	.word	0x00000000
        /*0010*/ 	.short	0x0000
        /*0012*/ 	.short	0x0000
        /*0014*/ 	.byte	0x00, 0xf0, 0xa1, 0x03


	//----- nvinfo : EIATTR_SPARSE_MMA_MASK
	.align		4
.L_2250:
        /*0018*/ 	.byte	0x03, 0x50
        /*001a*/ 	.short	0x0000


	//----- nvinfo : EIATTR_MAXREG_COUNT
	.align		4
        /*001c*/ 	.byte	0x03, 0x1b
        /*001e*/ 	.short	0x00ff


	//----- nvinfo : EIATTR_MERCURY_ISA_VERSION
	.align		4
        /*0020*/ 	.byte	0x03, 0x5f
        /*0022*/ 	.short	0x0101


	//----- nvinfo : EIATTR_COOP_GROUP_MASK_REGIDS
	.align		4
        /*0024*/ 	.byte	0x04, 0x29
        /*0026*/ 	.short	(.L_2252 - .L_2251)


	//   ....[0]....
.L_2251:
        /*0028*/ 	.word	0xffffffff


	//   ....[1]....
        /*002c*/ 	.word	0xffffffff


	//   ....[2]....
        /*0030*/ 	.word	0xffffffff


	//   ....[3]....
        /*0034*/ 	.word	0xffffffff


	//   ....[4]....
        /*0038*/ 	.word	0xffffffff


	//   ....[5]....
        /*003c*/ 	.word	0xffffffff


	//   ....[6]....
        /*0040*/ 	.word	0xffffffff


	//   ....[7]....
        /*0044*/ 	.word	0xffffffff


	//   ....[8]....
        /*0048*/ 	.word	0xffffffff


	//   ....[9]....
        /*004c*/ 	.word	0xffffffff


	//   ....[10]....
        /*0050*/ 	.word	0x0500009a


	//   ....[11]....
        /*0054*/ 	.word	0x0500009a


	//   ....[12]....
        /*0058*/ 	.word	0x0500009a


	//   ....[13]....
        /*005c*/ 	.word	0x0500009a


	//   ....[14]....
        /*0060*/ 	.word	0x0500009a


	//   ....[15]....
        /*0064*/ 	.word	0x0500009a


	//   ....[16]....
        /*0068*/ 	.word	0x0500009a


	//   ....[17]....
        /*006c*/ 	.word	0x0500009a


	//   ....[18]....
        /*0070*/ 	.word	0x0500009a


	//   ....[19]....
        /*0074*/ 	.word	0x0500009a


	//----- nvinfo : EIATTR_COOP_GROUP_INSTR_OFFSETS
	.align		4
.L_2252:
        /*0078*/ 	.byte	0x04, 0x28
        /*007a*/ 	.short	(.L_2254 - .L_2253)


	//   ....[0]....
.L_2253:
        /*007c*/ 	.word	0x00001fc0


	//   ....[1]....
        /*0080*/ 	.word	0x00001ff0


	//   ....[2]....
        /*0084*/ 	.word	0x00002010


	//   ....[3]....
        /*0088*/ 	.word	0x00002030


	//   ....[4]....
        /*008c*/ 	.word	0x00002050


	//   ....[5]....
        /*0090*/ 	.word	0x00002480


	//   ....[6]....
        /*0094*/ 	.word	0x000024a0


	//   ....[7]....
        /*0098*/ 	.word	0x000024c0


	//   ....[8]....
        /*009c*/ 	.word	0x000024e0


	//   ....[9]....
        /*00a0*/ 	.word	0x00002500


	//   ....[10]....
        /*00a4*/ 	.word	0x00002f00


	//   ....[11]....
        /*00a8*/ 	.word	0x00002fb0


	//   ....[12]....
        /*00ac*/ 	.word	0x00003020


	//   ....[13]....
        /*00b0*/ 	.word	0x00003090


	//   ....[14]....
        /*00b4*/ 	.word	0x00003100


	//   ....[15]....
        /*00b8*/ 	.word	0x00003580


	//   ....[16]....
        /*00bc*/ 	.word	0x000035f0


	//   ....[17]....
        /*00c0*/ 	.word	0x00003660


	//   ....[18]....
        /*00c4*/ 	.word	0x000036d0


	//   ....[19]....
        /*00c8*/ 	.word	0x00003740


	//----- nvinfo : EIATTR_EXIT_INSTR_OFFSETS
	.align		4
.L_2254:
        /*00cc*/ 	.byte	0x04, 0x1c
        /*00ce*/ 	.short	(.L_2256 - .L_2255)


	//   ....[0]....
.L_2255:
        /*00d0*/ 	.word	0x000002e0


	//   ....[1]....
        /*00d4*/ 	.word	0x00002e90


	//----- nvinfo : EIATTR_MAX_THREADS
	.align		4
.L_2256:
        /*00d8*/ 	.byte	0x04, 0x05
        /*00da*/ 	.short	(.L_2258 - .L_2257)
.L_2257:
        /*00dc*/ 	.word	0x00000080
        /*00e0*/ 	.word	0x00000001
        /*00e4*/ 	.word	0x00000001


	//----- nvinfo : EIATTR_CRS_STACK_SIZE
	.align		4
.L_2258:
        /*00e8*/ 	.byte	0x04, 0x1e
        /*00ea*/ 	.short	(.L_2260 - .L_2259)
.L_2259:
        /*00ec*/ 	.word	0x00000000


	//----- nvinfo : EIATTR_CBANK_PARAM_SIZE
	.align		4
.L_2260:
        /*00f0*/ 	.byte	0x03, 0x19
        /*00f2*/ 	.short	0x00e8


	//----- nvinfo : EIATTR_PARAM_CBANK
	.align		4
        /*00f4*/ 	.byte	0x04, 0x0a
        /*00f6*/ 	.short	(.L_2262 - .L_2261)
	.align		4
.L_2261:
        /*00f8*/ 	.word	index@(.nv.constant0._ZN10layer_norm13ln_fwd_kernelINS_13Kernel_traitsIf13__nv_bfloat16fS2_fjLj1024ELj1ELj4ELj1ELj16ENS_18Kernel_traits_baseILj1024EfS2_fS2_fjLj128EEEEELb0ELb1ELb1ELb1EEEvNS_9FwdParamsE)
        /*00fc*/ 	.short	0x0210
        /*00fe*/ 	.short	0x00e8


	//----- nvinfo : EIATTR_SW_WAR
	.align		4
.L_2262:
        /*0100*/ 	.byte	0x04, 0x36
        /*0102*/ 	.short	(.L_2264 - .L_2263)
.L_2263:
        /*0104*/ 	.word	0x00000008
.L_2264:


//--------------------- .nv.info._ZN10layer_norm13ln_fwd_kernelINS_13Kernel_traitsIf13__nv_bfloat16fS2_fjLj1024ELj1ELj4ELj1ELj16ENS_18Kernel_traits_baseILj1024EfS2_fS2_fjLj128EEEEELb1ELb0ELb0ELb0EEEvNS_9FwdParamsE --------------------------
	.section	.nv.info._ZN10layer_norm13ln_fwd_kernelINS_13Kernel_traitsIf13__nv_bfloat16fS2_fjLj1024ELj1ELj4ELj1ELj16ENS_18Kernel_traits_baseILj1024EfS2_fS2_fjLj128EEEEELb1ELb0ELb0ELb0EEEvNS_9FwdParamsE,"",@"SHT_CUDA_INFO"
	.sectionflags	@""
	.align	4


	//----- nvinfo : EIATTR_CUDA_API_VERSION
	.align		4
        /*0000*/ 	.byte	0x04, 0x37
        /*0002*/ 	.short	(.L_2266 - .L_2265)
.L_2265:
        /*0004*/ 	.word	0x00000082


	//----- nvinfo : EIATTR_KPARAM_INFO
	.align		4
.L_2266:
        /*0008*/ 	.byte	0x04, 0x17
        /*000a*/ 	.short	(.L_2268 - .L_2267)
.L_2267:
        /*000c*/ 	.word	0x00000000
        /*0010*/ 	.short	0x0000
        /*0012*/ 	.short	0x0000
        /*0014*/ 	.byte	0x00, 0xf0, 0xa1, 0x03


	//----- nvinfo : EIATTR_SPARSE_MMA_MASK
	.align		4
.L_2268:
        /*0018*/ 	.byte	0x03, 0x50
        /*001a*/ 	.short	0x0000


	//----- nvinfo : EIATTR_MAXREG_COUNT
	.align		4
        /*001c*/ 	.byte	0x03, 0x1b
        /*001e*/ 	.short	0x00ff


	//----- nvinfo : EIATTR_MERCURY_ISA_VERSION
	.align		4
        /*0020*/ 	.byte	0x03, 0x5f
        /*0022*/ 	.short	0x0101


	//----- nvinfo : EIATTR_COOP_GROUP_MASK_REGIDS
	.align		4
        /*0024*/ 	.byte	0x04, 0x29
        /*0026*/ 	.short	(.L_2270 - .L_2269)


	//   ....[0]....
.L_2269:
        /*0028*/ 	.word	0xffffffff


	//   ....[1]....
        /*002c*/ 	.word	0xffffffff


	//   ....[2]....
        /*0030*/ 	.word	0xffffffff


	//   ....[3]....
        /*0034*/ 	.word	0xffffffff


	//   ....[4]....
        /*0038*/ 	.word	0xffffffff


	//   ....[5]....
        /*003c*/ 	.word	0xffffffff


	//   ....[6]....
        /*0040*/ 	.word	0xffffffff


	//   ....[7]....
        /*0044*/ 	.word	0xffffffff


	//   ....[8]....
        /*0048*/ 	.word	0xffffffff


	//   ....[9]....
        /*004c*/ 	.word	0xffffffff


	//   ....[10]....
        /*0050*/ 	.word	0x05000082


	//   ....[11]....
        /*0054*/ 	.word	0x05000082


	//   ....[12]....
        /*0058*/ 	.word	0x05000082


	//   ....[13]....
        /*005c*/ 	.word	0x05000082


	//   ....[14]....
        /*0060*/ 	.word	0x05000082


	//   ....[15]....
        /*0064*/ 	.word	0x05000082


	//   ....[16]....
        /*0068*/ 	.word	0x05000082


	//   ....[17]....
        /*006c*/ 	.word	0x05000082


	//   ....[18]....
        /*0070*/ 	.word	0x05000082


	//   ....[19]....
        /*0074*/ 	.word	0x05000082


	//----- nvinfo : EIATTR_COOP_GROUP_INSTR_OFFSETS
	.align		4
.L_2270:
        /*0078*/ 	.byte	0x04, 0x28
        /*007a*/ 	.short	(.L_2272 - .L_2271)


	//   ....[0]....
.L_2271:
        /*007c*/ 	.word	0x0000c2f0


	//   ....[1]....
        /*0080*/ 	.word	0x0000c310


	//   ....[2]....
        /*0084*/ 	.word	0x0000c330


	//   ....[3]....
        /*0088*/ 	.word	0x0000c360


	//   ....[4]....
        /*008c*/ 	.word	0x0000c380


	//   ....[5]....
        /*0090*/ 	.word	0x0000c7c0


	//   ....[6]....
        /*0094*/ 	.word	0x0000c7e0


	//   ....[7]....
        /*0098*/ 	.word	0x0000c800


	//   ....[8]....
        /*009c*/ 	.word	0x0000c820


	//   ....[9]....
        /*00a0*/ 	.word	0x0000c840


	//   ....[10]....
        /*00a4*/ 	.word	0x0000d2e0


	//   ....[11]....
        /*00a8*/ 	.word	0x0000d380


	//   ....[12]....
        /*00ac*/ 	.word	0x0000d3f0


	//   ....[13]....
        /*00b0*/ 	.word	0x0000d470


	//   ....[14]....
        /*00b4*/ 	.word	0x0000d4e0


	//   ....[15]....
        /*00b8*/ 	.word	0x0000d960


	//   ....[16]....
        /*00bc*/ 	.word	0x0000d9d0


	//   ....[17]....
        /*00c0*/ 	.word	0x0000da40


	//   ....[18]....
        /*00c4*/ 	.word	0x0000dab0


	//   ....[19]....
        /*00c8*/ 	.word	0x0000db20


	//----- nvinfo : EIATTR_EXIT_INSTR_OFFSETS
	.align		4
.L_2272:
        /*00cc*/ 	.byte	0x04, 0x1c
        /*00ce*/ 	.short	(.L_2274 - .L_2273)


	//   ....[0]....
.L_2273:
        /*00d0*/ 	.word	0x00000ab0


	//   ....[1]....
        /*00d4*/ 	.word	0x0000d270


	//----- nvinfo : EIATTR_MAX_THREADS
	.align		4
.L_2274:
        /*00d8*/ 	.byte	0x04, 0x05
        /*00da*/ 	.short	(.L_2276 - .L_2275)
.L_2275:
        /*00dc*/ 	.word	0x00000080
        /*00e0*/ 	.word	0x00000001
        /*00e4*/ 	.word	0x00000001


	//----- nvinfo : EIATTR_CRS_STACK_SIZE
	.align		4
.L_2276:
        /*00e8*/ 	.byte	0x04, 0x1e
        /*00ea*/ 	.short	(.L_2278 - .L_2277)
.L_2277:
        /*00ec*/ 	.word	0x00000000


	//----- nvinfo : EIATTR_CBANK_PARAM_SIZE
	.align		4
.L_2278:
        /*00f0*/ 	.byte	0x03, 0x19
        /*00f2*/ 	.short	0x00e8


	//----- nvinfo : EIATTR_PARAM_CBANK
	.align		4
        /*00f4*/ 	.byte	0x04, 0x0a
        /*00f6*/ 	.short	(.L_2280 - .L_2279)
	.align		4
.L_2279:
        /*00f8*/ 	.word	index@(.nv.constant0._ZN10layer_norm13ln_fwd_kernelINS_13Kernel_traitsIf13__nv_bfloat16fS2_fjLj1024ELj1ELj4ELj1ELj16ENS_18Kernel_traits_baseILj1024EfS2_fS2_fjLj128EEEEELb1ELb0ELb0ELb0EEEvNS_9FwdParamsE)
        /*00fc*/ 	.short	0x0210
        /*00fe*/ 	.short	0x00e8


	//----- nvinfo : EIATTR_SW_WAR
	.align		4
.L_2280:
        /*0100*/ 	.byte	0x04, 0x36
        /*0102*/ 	.short	(.L_2282 - .L_2281)
.L_2281:
        /*0104*/ 	.word	0x00000008
.L_2282:


//--------------------- .nv.info._ZN10layer_norm13ln_fwd_kernelINS_13Kernel_traitsIf13__nv_bfloat16fS2_fjLj1024ELj1ELj4ELj1ELj16ENS_18Kernel_traits_baseILj1024EfS2_fS2_fjLj128EEEEELb1ELb0ELb0ELb1EEEvNS_9FwdParamsE --------------------------
	.section	.nv.info._ZN10layer_norm13ln_fwd_kernelINS_13Kernel_traitsIf13__nv_bfloat16fS2_fjLj1024ELj1ELj4ELj1ELj16ENS_18Kernel_traits_baseILj1024EfS2_fS2_fjLj128EEEEELb1ELb0ELb0ELb1EEEvNS_9FwdParamsE,"",@"SHT_CUDA_INFO"
	.sectionflags	@""
	.align	4


	//----- nvinfo : EIATTR_CUDA_API_VERSION
	.align		4
        /*0000*/ 	.byte	0x04, 0x37
        /*0002*/ 	.short	(.L_2284 - .L_2283)
.L_2283:
        /*0004*/ 	.word	0x00000082


	//----- nvinfo : EIATTR_KPARAM_INFO
	.align		4
.L_2284:
        /*0008*/ 	.byte	0x04, 0x17
        /*000a*/ 	.short	(.L_2286 - .L_2285)
.L_2285:
        /*000c*/ 	.word	0x00000000
        /*0010*/ 	.short	0x0000
        /*0012*/ 	.short	0x0000
        /*0014*/ 	.byte	0x00, 0xf0, 0xa1, 0x03


	//----- nvinfo : EIATTR_SPARSE_MMA_MASK
	.align		4
.L_2286:
        /*0018*/ 	.byte	0x03, 0x50
        /*001a*/ 	.short	0x0000


	//----- nvinfo : EIATTR_MAXREG_COUNT
	.align		4
        /*001c*/ 	.byte	0x03, 0x1b
        /*001e*/ 	.short	0x00ff


	//----- nvinfo : EIATTR_MERCURY_ISA_VERSION
	.align		4
        /*0020*/ 	.byte	0x03, 0x5f
        /*0022*/ 	.short	0x0101


	//----- nvinfo : EIATTR_COOP_GROUP_MASK_REGIDS
	.align		4
        /*0024*/ 	.byte	0x04, 0x29
        /*0026*/ 	.short	(.L_2288 - .L_2287)


	//   ....[0]....
.L_2287:
        /*0028*/ 	.word	0xffffffff


	//   ....[1]....
        /*002c*/ 	.word	0xffffffff


	//   ....[2]....
        /*0030*/ 	.word	0xffffffff


	//   ....[3]....
        /*0034*/ 	.word	0xffffffff


	//   ....[4]....
        /*0038*/ 	.word	0xffffffff


	//   ....[5]....
        /*003c*/ 	.word	0xffffffff


	//   ....[6]....
        /*0040*/ 	.word	0xffffffff


	//   ....[7]....
        /*0044*/ 	.word	0xffffffff


	//   ....[8]....
        /*0048*/ 	.word	0xffffffff


	//   ....[9]....
        /*004c*/ 	.word	0xffffffff


	//   ....[10]....
        /*0050*/ 	.word	0x0500007e


	//   ....[11]....
        /*0054*/ 	.word	0x0500007e


	//   ....[12]....
        /*0058*/ 	.word	0x0500007e


	//   ....[13]....
        /*005c*/ 	.word	0x0500007e


	//   ....[14]....
        /*0060*/ 	.word	0x0500007e


	//   ....[15]....
        /*0064*/ 	.word	0x0500007e


	//   ....[16]....
        /*0068*/ 	.word	0x0500007e


	//   ....[17]....
        /*006c*/ 	.word	0x0500007e


	//   ....[18]....
        /*0070*/ 	.word	0x0500007e


	//   ....[19]....
        /*0074*/ 	.word	0x0500007e


	//----- nvinfo : EIATTR_COOP_GROUP_INSTR_OFFSETS
	.align		4
.L_2288:
        /*0078*/ 	.byte	0x04, 0x28
        /*007a*/ 	.short	(.L_2290 - .L_2289)


	//   ....[0]....
.L_2289:
        /*007c*/ 	.word	0x0000beb0


	//   ....[1]....
        /*0080*/ 	.word	0x0000bed0


	//   ....[2]....
        /*0084*/ 	.word	0x0000bef0


	//   ....[3]....
        /*0088*/ 	.word	0x0000bf10


	//   ....[4]....
        /*008c*/ 	.word	0x0000bf40


	//   ....[5]....
        /*0090*/ 	.word	0x0000c370


	//   ....[6]....
        /*0094*/ 	.word	0x0000c390


	//   ....[7]....
        /*0098*/ 	.word	0x0000c3b0


	//   ....[8]....
        /*009c*/ 	.word	0x0000c3d0


	//   ....[9]....
        /*00a0*/ 	.word	0x0000c3f0


	//   ....[10]....
        /*00a4*/ 	.word	0x0000cd60


	//   ....[11]....
        /*00a8*/ 	.word	0x0000ce00


	//   ....[12]....
        /*00ac*/ 	.word	0x0000ce70


	//   ....[13]....
        /*00b0*/ 	.word	0x0000cee0


	//   ....[14]....
        /*00b4*/ 	.word	0x0000cf60


	//   ....[15]....
        /*00b8*/ 	.word	0x0000d3e0


	//   ....[16]....
        /*00bc*/ 	.word	0x0000d450


	//   ....[17]....
        /*00c0*/ 	.word	0x0000d4c0


	//   ....[18]....
        /*00c4*/ 	.word	0x0000d530


	//   ....[19]....
        /*00c8*/ 	.word	0x0000d5a0


	//----- nvinfo : EIATTR_EXIT_INSTR_OFFSETS
	.align		4
.L_2290:
        /*00cc*/ 	.byte	0x04, 0x1c
        /*00ce*/ 	.short	(.L_2292 - .L_2291)


	//   ....[0]....
.L_2291:
        /*00d0*/ 	.word	0x00000720


	//   ....[1]....
        /*00d4*/ 	.word	0x0000ccf0


	//----- nvinfo : EIATTR_MAX_THREADS
	.align		4
.L_2292:
        /*00d8*/ 	.byte	0x04, 0x05
        /*00da*/ 	.short	(.L_2294 - .L_2293)
.L_2293:
        /*00dc*/ 	.word	0x00000080
        /*00e0*/ 	.word	0x00000001
        /*00e4*/ 	.word	0x00000001


	//----- nvinfo : EIATTR_CRS_STACK_SIZE
	.align		4
.L_2294:
        /*00e8*/ 	.byte	0x04, 0x1e
        /*00ea*/ 	.short	(.L_2296 - .L_2295)
.L_2295:
        /*00ec*/ 	.word	0x00000000


	//----- nvinfo : EIATTR_CBANK_PARAM_SIZE
	.align		4
.L_2296:
        /*00f0*/ 	.byte	0x03, 0x19
        /*00f2*/ 	.short	0x00e8


	//----- nvinfo : EIATTR_PARAM_CBANK
	.align		4
        /*00f4*/ 	.byte	0x04, 0x0a
        /*00f6*/ 	.short	(.L_2298 - .L_2297)
	.align		4
.L_2297:
        /*00f8*/ 	.word	index@(.nv.constant0._ZN10layer_norm13ln_fwd_kernelINS_13Kernel_traitsIf13__nv_bfloat16fS2_fjLj1024ELj1ELj4ELj1ELj16ENS_18Kernel_traits_baseILj1024EfS2_fS2_fjLj128EEEEELb1ELb0ELb0ELb1EEEvNS_9FwdParamsE)
        /*00fc*/ 	.short	0x0210
        /*00fe*/ 	.short	0x00e8


	//----- nvinfo : EIATTR_SW_WAR
	.align		4
.L_2298:
        /*0100*/ 	.byte	0x04, 0x36
        /*0102*/ 	.short	(.L_2300 - .L_2299)
.L_2299:
        /*0104*/ 	.word	0x00000008
.L_2300:


//--------------------- .nv.info._ZN10layer_norm13ln_fwd_kernelINS_13Kernel_traitsIf13__nv_bfloat16fS2_fjLj1024ELj1ELj4ELj1ELj16ENS_18Kernel_traits_baseILj1024EfS2_fS2_fjLj128EEEEELb1ELb0ELb1ELb0EEEvNS_9FwdParamsE --------------------------
	.section	.nv.info._ZN10layer_norm13ln_fwd_kernelINS_13Kernel_traitsIf13__nv_bfloat16fS2_fjLj1024ELj1ELj4ELj1ELj16ENS_18Kernel_traits_baseILj1024EfS2_fS2_fjLj128EEEEELb1ELb0ELb1ELb0EEEvNS_9FwdParamsE,"",@"SHT_CUDA_INFO"
	.sectionflags	@""
	.align	4


	//----- nvinfo : EIATTR_CUDA_API_VERSION
	.align		4
        /*0000*/ 	.byte	0x04, 0x37
        /*0002*/ 	.short	(.L_2302 - .L_2301)
.L_2301:
        /*0004*/ 	.word	0x00000082


	//----- nvinfo : EIATTR_KPARAM_INFO
	.align		4
.L_2302:
        /*0008*/ 	.byte	0x04, 0x17
        /*000a*/ 	.short	(.L_2304 - .L_2303)
.L_2303:
        /*000c*/ 	.word	0x00000000
        /*0010*/ 	.short	0x0000
        /*0012*/ 	.short	0x0000
        /*0014*/ 	.byte	0x00, 0xf0, 0xa1, 0x03


	//----- nvinfo : EIATTR_SPARSE_MMA_MASK
	.align		4
.L_2304:
        /*0018*/ 	.byte	0x03, 0x50
        /*001a*/ 	.short	0x0000


	//----- nvinfo : EIATTR_MAXREG_COUNT
	.align		4
        /*001c*/ 	.byte	0x03, 0x1b
        /*001e*/ 	.short	0x00ff


	//----- nvinfo : EIATTR_MERCURY_ISA_VERSION
	.align		4
        /*0020*/ 	.byte	0x03, 0x5f
        /*0022*/ 	.short	0x0101


	//----- nvinfo : EIATTR_COOP_GROUP_MASK_REGIDS
	.align		4
        /*0024*/ 	.byte	0x04, 0x29
        /*0026*/ 	.short	(.L_2306 - .L_2305)


	//   ....[0]....
.L_2305:
        /*0028*/ 	.word	0xffffffff


	//   ....[1]....
        /*002c*/ 	.word	0xffffffff


	//   ....[2]....
        /*0030*/ 	.word	0xffffffff


	//   ....[3]....
        /*0034*/ 	.word	0xffffffff


	//   ....[4]....
        /*0038*/ 	.word	0xffffffff


	//   ....[5]....
        /*003c*/ 	.word	0xffffffff


	//   ....[6]....
        /*0040*/ 	.word	0xffffffff


	//   ....[7]....
        /*0044*/ 	.word	0xffffffff


	//   ....[8]....
        /*0048*/ 	.word	0xffffffff


	//   ....[9]....
        /*004c*/ 	.word	0xffffffff


	//   ....[10]....
        /*0050*/ 	.word	0x0500008f


	//   ....[11]....
        /*0054*/ 	.word	0x0500008f


	//   ....[12]....
        /*0058*/ 	.word	0x0500008f


	//   ....[13]....
        /*005c*/ 	.word	0x0500008f


	//   ....[14]....
        /*0060*/ 	.word	0x0500008f


	//   ....[15]....
        /*0064*/ 	.word	0x0500008f


	//   ....[16]....
        /*0068*/ 	.word	0x0500008f


	//   ....[17]....
        /*006c*/ 	.word	0x0500008f


	//   ....[18]....
        /*0070*/ 	.word	0x0500008f


	//   ....[19]....
        /*0074*/ 	.word	0x0500008f


	//----- nvinfo : EIATTR_COOP_GROUP_INSTR_OFFSETS
	.align		4
.L_2306:
        /*0078*/ 	.byte	0x04, 0x28
        /*007a*/ 	.short	(.L_2308 - .L_2307)


	//   ....[0]....
.L_2307:
        /*007c*/ 	.word	0x0000d3c0


	//   ....[1]....
        /*0080*/ 	.word	0x0000d3f0


	//   ....[2]....
        /*0084*/ 	.word	0x0000d410


	//   ....[3]....
        /*0088*/ 	.word	0x0000d430


	//   ....[4]....
        /*008c*/ 	.word	0x0000d450


	//   ....[5]....
        /*0090*/ 	.word	0x0000d890


	//   ....[6]....
        /*0094*/ 	.word	0x0000d8b0


	//   ....[7]....
        /*0098*/ 	.word	0x0000d8d0


	//   ....[8]....
        /*009c*/ 	.word	0x0000d8f0


	//   ....[9]....
        /*00a0*/ 	.word	0x0000d910


	//   ....[10]....
        /*00a4*/ 	.word	0x0000e440


	//   ....[11]....
        /*00a8*/ 	.word	0x0000e4f0


	//   ....[12]....
        /*00ac*/ 	.word	0x0000e560


	//   ....[13]....
        /*00b0*/ 	.word	0x0000e5d0


	//   ....[14]....
        /*00b4*/ 	.word	0x0000e640


	//   ....[15]....
        /*00b8*/ 	.word	0x0000ead0


	//   ....[16]....
        /*00bc*/ 	.word	0x0000eb40


	//   ....[17]....
        /*00c0*/ 	.word	0x0000ebb0


	//   ....[18]....
        /*00c4*/ 	.word	0x0000ec20


	//   ....[19]....
        /*00c8*/ 	.word	0x0000ec90


	//----- nvinfo : EIATTR_EXIT_INSTR_OFFSETS
	.align		4
.L_2308:
        /*00cc*/ 	.byte	0x04, 0x1c
        /*00ce*/ 	.short	(.L_2310 - .L_2309)


	//   ....[0]....
.L_2309:
        /*00d0*/ 	.word	0x00000aa0


	//   ....[1]....
        /*00d4*/ 	.word	0x0000e3d0


	//----- nvinfo : EIATTR_MAX_THREADS
	.align		4
.L_2310:
        /*00d8*/ 	.byte	0x04, 0x05
        /*00da*/ 	.short	(.L_2312 - .L_2311)
.L_2311:
        /*00dc*/ 	.word	0x00000080
        /*00e0*/ 	.word	0x00000001
        /*00e4*/ 	.word	0x00000001


	//----- nvinfo : EIATTR_CRS_STACK_SIZE
	.align		4
.L_2312:
        /*00e8*/ 	.byte	0x04, 0x1e
        /*00ea*/ 	.short	(.L_2314 - .L_2313)
.L_2313:
        /*00ec*/ 	.word	0x00000000


	//----- nvinfo : EIATTR_CBANK_PARAM_SIZE
	.align		4
.L_2314:
        /*00f0*/ 	.byte	0x03, 0x19
        /*00f2*/ 	.short	0x00e8


	//----- nvinfo : EIATTR_PARAM_CBANK
	.align		4
        /*00f4*/ 	.byte	0x04, 0x0a
        /*00f6*/ 	.short	(.L_2316 - .L_2315)
	.align		4
.L_2315:
        /*00f8*/ 	.word	index@(.nv.constant0._ZN10layer_norm13ln_fwd_kernelINS_13Kernel_traitsIf13__nv_bfloat16fS2_fjLj1024ELj1ELj4ELj1ELj16ENS_18Kernel_traits_baseILj1024EfS2_fS2_fjLj128EEEEELb1ELb0ELb1ELb0EEEvNS_9FwdParamsE)
        /*00fc*/ 	.short	0x0210
        /*00fe*/ 	.short	0x00e8


	//----- nvinfo : EIATTR_SW_WAR
	.align		4
.L_2316:
        /*0100*/ 	.byte	0x04, 0x36
        /*0102*/ 	.short	(.L_2318 - .L_2317)
.L_2317:
        /*0104*/ 	.word	0x00000008
.L_2318:


//--------------------- .nv.info._ZN10layer_norm13ln_fwd_kernelINS_13Kernel_traitsIf13__nv_bfloat16fS2_fjLj1024ELj1ELj4ELj1ELj16ENS_18Kernel_traits_baseILj1024EfS2_fS2_fjLj128EEEEELb1ELb0ELb1ELb1EEEvNS_9FwdParamsE --------------------------
	.section	.nv.info._ZN10layer_norm13ln_fwd_kernelINS_13Kernel_traitsIf13__nv_bfloat16fS2_fjLj1024ELj1ELj4ELj1ELj16ENS_18Kernel_traits_baseILj1024EfS2_fS2_fjLj128EEEEELb1ELb0ELb1ELb1EEEvNS_9FwdParamsE,"",@"SHT_CUDA_INFO"
	.sectionflags	@""
	.align	4


	//----- nvinfo : EIATTR_CUDA_API_VERSION
	.align		4
        /*0000*/ 	.byte	0x04, 0x37
        /*0002*/ 	.short	(.L_2320 - .L_2319)
.L_2319:
        /*0004*/ 	.word	0x00000082


	//----- nvinfo : EIATTR_KPARAM_INFO
	.align		4
.L_2320:
        /*0008*/ 	.byte	0x04, 0x17
        /*000a*/ 	.short	(.L_2322 - .L_2321)
.L_2321:
        /*000c*/ 	.word	0x00000000
        /*0010*/ 	.short	0x0000
        /*0012*/ 	.short	0x0000
        /*0014*/ 	.byte	0x00, 0xf0, 0xa1, 0x03


	//----- nvinfo : EIATTR_SPARSE_MMA_MASK
	.align		4
.L_2322:
        /*0018*/ 	.byte	0x03, 0x50
        /*001a*/ 	.short	0x0000


	//----- nvinfo : EIATTR_MAXREG_COUNT
	.align		4
        /*001c*/ 	.byte	0x03, 0x1b
        /*001e*/ 	.short	0x00ff


	//----- nvinfo : EIATTR_MERCURY_ISA_VERSION
	.align		4
        /*0020*/ 	.byte	0x03, 0x5f
        /*0022*/ 	.short	0x0101


	//----- nvinfo : EIATTR_COOP_GROUP_MASK_REGIDS
	.align		4
        /*0024*/ 	.byte	0x04, 0x29
        /*0026*/ 	.short	(.L_2324 - .L_2323)


	//   ....[0]....
.L_2323:
        /*0028*/ 	.word	0xffffffff


	//   ....[1]....
        /*002c*/ 	.word	0xffffffff


	//   ....[2]....
        /*0030*/ 	.word	0xffffffff


	//   ....[3]....
        /*0034*/ 	.word	0xffffffff


	//   ....[4]....
        /*0038*/ 	.word	0xffffffff


	//   ....[5]....
        /*003c*/ 	.word	0xffffffff


	//   ....[6]....
        /*0040*/ 	.word	0xffffffff


	//   ....[7]....
        /*0044*/ 	.word	0xffffffff


	//   ....[8]....
        /*0048*/ 	.word	0xffffffff


	//   ....[9]....
        /*004c*/ 	.word	0xffffffff


	//   ....[10]....
        /*0050*/ 	.word	0x0500008c


	//   ....[11]....
        /*0054*/ 	.word	0x0500008c


	//   ....[12]....
        /*0058*/ 	.word	0x0500008c


	//   ....[13]....
        /*005c*/ 	.word	0x0500008c


	//   ....[14]....
        /*0060*/ 	.word	0x0500008c


	//   ....[15]....
        /*0064*/ 	.word	0x0500008c


	//   ....[16]....
        /*0068*/ 	.word	0x0500008c


	//   ....[17]....
        /*006c*/ 	.word	0x0500008c


	//   ....[18]....
        /*0070*/ 	.word	0x0500008c


	//   ....[19]....
        /*0074*/ 	.word	0x0500008c


	//----- nvinfo : EIATTR_COOP_GROUP_INSTR_OFFSETS
	.align		4
.L_2324:
        /*0078*/ 	.byte	0x04, 0x28
        /*007a*/ 	.short	(.L_2326 - .L_2325)


	//   ....[0]....
.L_2325:
        /*007c*/ 	.word	0x0000d000


	//   ....[1]....
        /*0080*/ 	.word	0x0000d030


	//   ....[2]....
        /*0084*/ 	.word	0x0000d050


	//   ....[3]....
        /*0088*/ 	.word	0x0000d070


	//   ....[4]....
        /*008c*/ 	.word	0x0000d090


	//   ....[5]....
        /*0090*/ 	.word	0x0000d4c0


	//   ....[6]....
        /*0094*/ 	.word	0x0000d4e0


	//   ....[7]....
        /*0098*/ 	.word	0x0000d500


	//   ....[8]....
        /*009c*/ 	.word	0x0000d520


	//   ....[9]....
        /*00a0*/ 	.word	0x0000d540


	//   ....[10]....
        /*00a4*/ 	.word	0x0000df60


	//   ....[11]....
        /*00a8*/ 	.word	0x0000e010


	//   ....[12]....
        /*00ac*/ 	.word	0x0000e080


	//   ....[13]....
        /*00b0*/ 	.word	0x0000e0f0


	//   ....[14]....
        /*00b4*/ 	.word	0x0000e160


	//   ....[15]....
        /*00b8*/ 	.word	0x0000e5e0


	//   ....[16]....
        /*00bc*/ 	.word	0x0000e650


	//   ....[17]....
        /*00c0*/ 	.word	0x0000e6c0


	//   ....[18]....
        /*00c4*/ 	.word	0x0000e730


	//   ....[19]....
        /*00c8*/ 	.word	0x0000e7a0


	//----- nvinfo : EIATTR_EXIT_INSTR_OFFSETS
	.align		4
.L_2326:
        /*00cc*/ 	.byte	0x04, 0x1c
        /*00ce*/ 	.short	(.L_2328 - .L_2327)


	//   ....[0]....
.L_2327:
        /*00d0*/ 	.word	0x00000720


	//   ....[1]....
        /*00d4*/ 	.word	0x0000def0


	//----- nvinfo : EIATTR_MAX_THREADS
	.align		4
.L_2328:
        /*00d8*/ 	.byte	0x04, 0x05
        /*00da*/ 	.short	(.L_2330 - .L_2329)
.L_2329:
        /*00dc*/ 	.word	0x00000080
        /*00e0*/ 	.word	0x00000001
        /*00e4*/ 	.word	0x00000001


	//----- nvinfo : EIATTR_CRS_STACK_SIZE
	.align		4
.L_2330:
        /*00e8*/ 	.byte	0x04, 0x1e
        /*00ea*/ 	.short	(.L_2332 - .L_2331)
.L_2331:
        /*00ec*/ 	.word	0x00000000


	//----- nvinfo : EIATTR_CBANK_PARAM_SIZE
	.align		4
.L_2332:
        /*00f0*/ 	.byte	0x03, 0x19
        /*00f2*/ 	.short	0x00e8


	//----- nvinfo : EIATTR_PARAM_CBANK
	.align		4
        /*00f4*/ 	.byte	0x04, 0x0a
        /*00f6*/ 	.short	(.L_2334 - .L_2333)
	.align		4
.L_2333:
        /*00f8*/ 	.word	index@(.nv.constant0._ZN10layer_norm13ln_fwd_kernelINS_13Kernel_traitsIf13__nv_bfloat16fS2_fjLj1024ELj1ELj4ELj1ELj16ENS_18Kernel_traits_baseILj1024EfS2_fS2_fjLj128EEEEELb1ELb0ELb1ELb1EEEvNS_9FwdParamsE)
        /*00fc*/ 	.short	0x0210
        /*00fe*/ 	.short	0x00e8


	//----- nvinfo : EIATTR_SW_WAR
	.align		4
.L_2334:
        /*0100*/ 	.byte	0x04, 0x36
        /*0102*/ 	.short	(.L_2336 - .L_2335)
.L_2335:
        /*0104*/ 	.word	0x00000008
.L_2336:


//--------------------- .nv.info._ZN10layer_norm13ln_fwd_kernelINS_13Kernel_traitsIf13__nv_bfloat16fS2_fjLj1024ELj1ELj4ELj1ELj16ENS_18Kernel_traits_baseILj1024EfS2_fS2_fjLj128EEEEELb1ELb1ELb0ELb0EEEvNS_9FwdParamsE --------------------------
	.section	.nv.info._ZN10layer_norm13ln_fwd_kernelINS_13Kernel_traitsIf13__nv_bfloat16fS2_fjLj1024ELj1ELj4ELj1ELj16ENS_18Kernel_traits_baseILj1024EfS2_fS2_fjLj128EEEEELb1ELb1ELb0ELb0EEEvNS_9FwdParamsE,"",@"SHT_CUDA_INFO"
	.sectionflags	@""
	.align	4


	//----- nvinfo : EIATTR_CUDA_API_VERSION
	.align		4
        /*0000*/ 	.byte	0x04, 0x37
        /*0002*/ 	.short	(.L_2338 - .L_2337)
.L_2337:
        /*0004*/ 	.word	0x00000082


	//----- nvinfo : EIATTR_KPARAM_INFO
	.align		4
.L_2338:
        /*0008*/ 	.byte	0x04, 0x17
        /*000a*/ 	.short	(.L_2340 - .L_2339)
.L_2339:
        /*000c*/ 	.word	0x00000000
        /*0010*/ 	.short	0x0000
        /*0012*/ 	.short	0x0000
        /*0014*/ 	.byte	0x00, 0xf0, 0xa1, 0x03


	//----- nvinfo : EIATTR_SPARSE_MMA_MASK
	.align		4
.L_2340:
        /*0018*/ 	.byte	0x03, 0x50
        /*001a*/ 	.short	0x0000


	//----- nvinfo : EIATTR_MAXREG_COUNT
	.align		4
        /*001c*/ 	.byte	0x03, 0x1b
        /*001e*/ 	.short	0x00ff


	//----- nvinfo : EIATTR_MERCURY_ISA_VERSION
	.align		4
        /*0020*/ 	.byte	0x03, 0x5f
        /*0022*/ 	.short	0x0101


	//----- nvinfo : EIATTR_COOP_GROUP_MASK_REGIDS
	.align		4
        /*0024*/ 	.byte	0x04, 0x29
        /*0026*/ 	.short	(.L_2342 - .L_2341)


	//   ....[0]....
.L_2341:
        /*0028*/ 	.word	0xffffffff


	//   ....[1]....
        /*002c*/ 	.word	0xffffffff


	//   ....[2]....
        /*0030*/ 	.word	0xffffffff


	//   ....[3]....
        /*0034*/ 	.word	0xffffffff


	//   ....[4]....
        /*0038*/ 	.word	0xffffffff


	//   ....[5]....
        /*003c*/ 	.word	0xffffffff


	//   ....[6]....
        /*0040*/ 	.word	0xffffffff


	//   ....[7]....
        /*0044*/ 	.word	0xffffffff


	//   ....[8]....
        /*0048*/ 	.word	0xffffffff


	//   ....[9]....
        /*004c*/ 	.word	0xffffffff


	//   ....[10]....
        /*0050*/ 	.word	0x05000093


	//   ....[11]....
        /*0054*/ 	.word	0x05000093


	//   ....[12]....
        /*0058*/ 	.word	0x05000093


	//   ....[13]....
        /*005c*/ 	.word	0x05000093


	//   ....[14]....
        /*0060*/ 	.word	0x05000093


	//   ....[15]....
        /*0064*/ 	.word	0x05000093


	//   ....[16]....
        /*0068*/ 	.word	0x05000093


	//   ....[17]....
        /*006c*/ 	.word	0x05000093


	//   ....[18]....
        /*0070*/ 	.word	0x05000093


	//   ....[19]....
        /*0074*/ 	.word	0x05000093


	//----- nvinfo : EIATTR_COOP_GROUP_INSTR_OFFSETS
	.align		4
.L_2342:
        /*0078*/ 	.byte	0x04, 0x28
        /*007a*/ 	.short	(.L_2344 - .L_2343)


	//   ....[0]....
.L_2343:
        /*007c*/ 	.word	0x0000c5f0


	//   ....[1]....
        /*0080*/ 	.word	0x0000c620


	//   ....[2]....
        /*0084*/ 	.word	0x0000c640


	//   ....[3]....
        /*0088*/ 	.word	0x0000c660


	//   ....[4]....
        /*008c*/ 	.word	0x0000c680


	//   ....[5]....
        /*0090*/ 	.word	0x0000cac0


	//   ....[6]....
        /*0094*/ 	.word	0x0000cae0


	//   ....[7]....
        /*0098*/ 	.word	0x0000cb00


	//   ....[8]....
        /*009c*/ 	.word	0x0000cb20


	//   ....[9]....
        /*00a0*/ 	.word	0x0000cb40


	//   ....[10]....
        /*00a4*/ 	.word	0x0000d5e0


	//   ....[11]....
        /*00a8*/ 	.word	0x0000d690


	//   ....[12]....
        /*00ac*/ 	.word	0x0000d700


	//   ....[13]....
        /*00b0*/ 	.word	0x0000d770


	//   ....[14]....
        /*00b4*/ 	.word	0x0000d7e0


	//   ....[15]....
        /*00b8*/ 	.word	0x0000dc80


	//   ....[16]....
        /*00bc*/ 	.word	0x0000dcf0


	//   ....[17]....
        /*00c0*/ 	.word	0x0000dd60


	//   ....[18]....
        /*00c4*/ 	.word	0x0000ddd0


	//   ....[19]....
        /*00c8*/ 	.word	0x0000de40


	//----- nvinfo : EIATTR_EXIT_INSTR_OFFSETS
	.align		4
.L_2344:
        /*00cc*/ 	.byte	0x04, 0x1c
        /*00ce*/ 	.short	(.L_2346 - .L_2345)


	//   ....[0]....
.L_2345:
        /*00d0*/ 	.word	0x00000bf0


	//   ....[1]....
        /*00d4*/ 	.word	0x0000d570


	//----- nvinfo : EIATTR_MAX_THREADS
	.align		4
.L_2346:
        /*00d8*/ 	.byte	0x04, 0x05
        /*00da*/ 	.short	(.L_2348 - .L_2347)
.L_2347:
        /*00dc*/ 	.word	0x00000080
        /*00e0*/ 	.word	0x00000001
        /*00e4*/ 	.word	0x00000001


	//----- nvinfo : EIATTR_CRS_STACK_SIZE
	.align		4
.L_2348:
        /*00e8*/ 	.byte	0x04, 0x1e
        /*00ea*/ 	.short	(.L_2350 - .L_2349)
.L_2349:
        /*00ec*/ 	.word	0x00000000


	//----- nvinfo : EIATTR_CBANK_PARAM_SIZE
	.align		4
.L_2350:
        /*00f0*/ 	.byte	0x03, 0x19
        /*00f2*/ 	.short	0x00e8


	//----- nvinfo : EIATTR_PARAM_CBANK
	.align		4
        /*00f4*/ 	.byte	0x04, 0x0a
        /*00f6*/ 	.short	(.L_2352 - .L_2351)
	.align		4
.L_2351:
        /*00f8*/ 	.word	index@(.nv.constant0._ZN10layer_norm13ln_fwd_kernelINS_13Kernel_traitsIf13__nv_bfloat16fS2_fjLj1024ELj1ELj4ELj1ELj16ENS_18Kernel_traits_baseILj1024EfS2_fS2_fjLj128EEEEELb1ELb1ELb0ELb0EEEvNS_9FwdParamsE)
        /*00fc*/ 	.short	0x0210
        /*00fe*/ 	.short	0x00e8


	//----- nvinfo : EIATTR_SW_WAR
	.align		4
.L_2352:
        /*0100*/ 	.byte	0x04, 0x36
        /*0102*/ 	.short	(.L_2354 - .L_2353)
.L_2353:
        /*0104*/ 	.word	0x00000008
.L_2354:


//--------------------- .nv.info._ZN10layer_norm13ln_fwd_kernelINS_13Kernel_traitsIf13__nv_bfloat16fS2_fjLj1024ELj1ELj4ELj1ELj16ENS_18Kernel_traits_baseILj1024EfS2_fS2_fjLj128EEEEELb1ELb1ELb0ELb1EEEvNS_9FwdParamsE --------------------------
	.section	.nv.info._ZN10layer_norm13ln_fwd_kernelINS_13Kernel_traitsIf13__nv_bfloat16fS2_fjLj1024ELj1ELj4ELj1ELj16ENS_18Kernel_traits_baseILj1024EfS2_fS2_fjLj128EEEEELb1ELb1ELb0ELb1EEEvNS_9FwdParamsE,"",@"SHT_CUDA_INFO"
	.sectionflags	@""
	.align	4


	//----- nvinfo : EIATTR_CUDA_API_VERSION
	.align		4
        /*0000*/ 	.byte	0x04, 0x37
        /*0002*/ 	.short	(.L_2356 - .L_2355)
.L_2355:
        /*0004*/ 	.word	0x00000082


	//----- nvinfo : EIATTR_KPARAM_INFO
	.align		4
.L_2356:
        /*0008*/ 	.byte	0x04, 0x17
        /*000a*/ 	.short	(.L_2358 - .L_2357)
.L_2357:
        /*000c*/ 	.word	0x00000000
        /*0010*/ 	.short	0x0000
        /*0012*/ 	.short	0x0000
        /*0014*/ 	.byte	0x00, 0xf0, 0xa1, 0x03


	//----- nvinfo : EIATTR_SPARSE_MMA_MASK
	.align		4
.L_2358:
        /*0018*/ 	.byte	0x03, 0x50
        /*001a*/ 	.short	0x0000


	//----- nvinfo : EIATTR_MAXREG_COUNT
	.align		4
        /*001c*/ 	.byte	0x03, 0x1b
        /*001e*/ 	.short	0x00ff


	//----- nvinfo : EIATTR_MERCURY_ISA_VERSION
	.align		4
        /*0020*/ 	.byte	0x03, 0x5f
        /*0022*/ 	.short	0x0101


	//----- nvinfo : EIATTR_COOP_GROUP_MASK_REGIDS
	.align		4
        /*0024*/ 	.byte	0x04, 0x29
        /*0026*/ 	.short	(.L_2360 - .L_2359)


	//   ....[0]....
.L_2359:
        /*0028*/ 	.word	0xffffffff


	//   ....[1]....
        /*002c*/ 	.word	0xffffffff


	//   ....[2]....
        /*0030*/ 	.word	0xffffffff


	//   ....[3]....
        /*0034*/ 	.word	0xffffffff


	//   ....[4]....
        /*0038*/ 	.word	0xffffffff


	//   ....[5]....
        /*003c*/ 	.word	0xffffffff


	//   ....[6]....
        /*0040*/ 	.word	0xffffffff


	//   ....[7]....
        /*0044*/ 	.word	0xffffffff


	//   ....[8]....
        /*0048*/ 	.word	0xffffffff


	//   ....[9]....
        /*004c*/ 	.word	0xffffffff


	//   ....[10]....
        /*0050*/ 	.word	0x05000098


	//   ....[11]....
        /*0054*/ 	.word	0x05000098


	//   ....[12]....
        /*0058*/ 	.word	0x05000098


	//   ....[13]....
        /*005c*/ 	.word	0x05000098


	//   ....[14]....
        /*0060*/ 	.word	0x05000098


	//   ....[15]....
        /*0064*/ 	.word	0x05000098


	//   ....[16]....
        /*0068*/ 	.word	0x05000098


	//   ....[17]....
        /*006c*/ 	.word	0x05000098


	//   ....[18]....
        /*0070*/ 	.word	0x05000098


	//   ....[19]....
        /*0074*/ 	.word	0x05000098


	//----- nvinfo : EIATTR_COOP_GROUP_INSTR_OFFSETS
	.align		4
.L_2360:
        /*0078*/ 	.byte	0x04, 0x28
        /*007a*/ 	.short	(.L_2362 - .L_2361)


	//   ....[0]....
.L_2361:
        /*007c*/ 	.word	0x0000c130


	//   ....[1]....
        /*0080*/ 	.word	0x0000c150


	//   ....[2]....
        /*0084*/ 	.word	0x0000c170


	//   ....[3]....
        /*0088*/ 	.word	0x0000c190


	//   ....[4]....
        /*008c*/ 	.word	0x0000c1c0


	//   ....[5]....
        /*0090*/ 	.word	0x0000c5f0


	//   ....[6]....
        /*0094*/ 	.word	0x0000c610


	//   ....[7]....
        /*0098*/ 	.word	0x0000c630


	//   ....[8]....
        /*009c*/ 	.word	0x0000c650


	//   ....[9]....
        /*00a0*/ 	.word	0x0000c670


	//   ....[10]....
        /*00a4*/ 	.word	0x0000cfe0


	//   ....[11]....
        /*00a8*/ 	.word	0x0000d080


	//   ....[12]....
        /*00ac*/ 	.word	0x0000d0f0


	//   ....[13]....
        /*00b0*/ 	.word	0x0000d160


	//   ....[14]....
        /*00b4*/ 	.word	0x0000d1e0


	//   ....[15]....
        /*00b8*/ 	.word	0x0000d660


	//   ....[16]....
        /*00bc*/ 	.word	0x0000d6d0


	//   ....[17]....
        /*00c0*/ 	.word	0x0000d740


	//   ....[18]....
        /*00c4*/ 	.word	0x0000d7b0


	//   ....[19]....
        /*00c8*/ 	.word	0x0000d820


	//----- nvinfo : EIATTR_EXIT_INSTR_OFFSETS
	.align		4
.L_2362:
        /*00cc*/ 	.byte	0x04, 0x1c
        /*00ce*/ 	.short	(.L_2364 - .L_2363)


	//   ....[0]....
.L_2363:
        /*00d0*/ 	.word	0x00000750


	//   ....[1]....
        /*00d4*/ 	.word	0x0000cf70


	//----- nvinfo : EIATTR_MAX_THREADS
	.align		4
.L_2364:
        /*00d8*/ 	.byte	0x04, 0x05
        /*00da*/ 	.short	(.L_2366 - .L_2365)
.L_2365:
        /*00dc*/ 	.word	0x00000080
        /*00e0*/ 	.word	0x00000001
        /*00e4*/ 	.word	0x00000001


	//----- nvinfo : EIATTR_CRS_STACK_SIZE
	.align		4
.L_2366:
        /*00e8*/ 	.byte	0x04, 0x1e
        /*00ea*/ 	.short	(.L_2368 - .L_2367)
.L_2367:
        /*00ec*/ 	.word	0x00000000


	//----- nvinfo : EIATTR_CBANK_PARAM_SIZE
	.align		4
.L_2368:
        /*00f0*/ 	.byte	0x03, 0x19
        /*00f2*/ 	.short	0x00e8


	//----- nvinfo : EIATTR_PARAM_CBANK
	.align		4
        /*00f4*/ 	.byte	0x04, 0x0a
        /*00f6*/ 	.short	(.L_2370 - .L_2369)
	.align		4
.L_2369:
        /*00f8*/ 	.word	index@(.nv.constant0._ZN10layer_norm13ln_fwd_kernelINS_13Kernel_traitsIf13__nv_bfloat16fS2_fjLj1024ELj1ELj4ELj1ELj16ENS_18Kernel_traits_baseILj1024EfS2_fS2_fjLj128EEEEELb1ELb1ELb0ELb1EEEvNS_9FwdParamsE)
        /*00fc*/ 	.short	0x0210
        /*00fe*/ 	.short	0x00e8


	//----- nvinfo : EIATTR_SW_WAR
	.align		4
.L_2370:
        /*0100*/ 	.byte	0x04, 0x36
        /*0102*/ 	.short	(.L_2372 - .L_2371)
.L_2371:
        /*0104*/ 	.word	0x00000008
.L_2372:


//--------------------- .nv.info._ZN10layer_norm13ln_fwd_kernelINS_13Kernel_traitsIf13__nv_bfloat16fS2_fjLj1024ELj1ELj4ELj1ELj16ENS_18Kernel_traits_baseILj1024EfS2_fS2_fjLj128EEEEELb1ELb1ELb1ELb0EEEvNS_9FwdParamsE --------------------------
	.section	.nv.info._ZN10layer_norm13ln_fwd_kernelINS_13Kernel_traitsIf13__nv_bfloat16fS2_fjLj1024ELj1ELj4ELj1ELj16ENS_18Kernel_traits_baseILj1024EfS2_fS2_fjLj128EEEEELb1ELb1ELb1ELb0EEEvNS_9FwdParamsE,"",@"SHT_CUDA_INFO"
	.sectionflags	@""
	.align	4


	//----- nvinfo : EIATTR_CUDA_API_VERSION
	.align		4
        /*0000*/ 	.byte	0x04, 0x37
        /*0002*/ 	.short	(.L_2374 - .L_2373)
.L_2373:
        /*0004*/ 	.word	0x00000082


	//----- nvinfo : EIATTR_KPARAM_INFO
	.align		4
.L_2374:
        /*0008*/ 	.byte	0x04, 0x17
        /*000a*/ 	.short	(.L_2376 - .L_2375)
.L_2375:
        /*000c*/ 	.word	0x00000000
        /*0010*/ 	.short	0x0000
        /*0012*/ 	.short	0x0000
        /*0014*/ 	.byte	0x00, 0xf0, 0xa1, 0x03


	//----- nvinfo : EIATTR_SPARSE_MMA_MASK
	.align		4
.L_2376:
        /*0018*/ 	.byte	0x03, 0x50
        /*001a*/ 	.short	0x0000


	//----- nvinfo : EIATTR_MAXREG_COUNT
	.align		4
        /*001c*/ 	.byte	0x03, 0x1b
        /*001e*/ 	.short	0x00ff


	//----- nvinfo : EIATTR_MERCURY_ISA_VERSION
	.align		4
        /*0020*/ 	.byte	0x03, 0x5f
        /*0022*/ 	.short	0x0101


	//----- nvinfo : EIATTR_COOP_GROUP_MASK_REGIDS
	.align		4
        /*0024*/ 	.byte	0x04, 0x29
        /*0026*/ 	.short	(.L_2378 - .L_2377)


	//   ....[0]....
.L_2377:
        /*0028*/ 	.word	0xffffffff


	//   ....[1]....
        /*002c*/ 	.word	0xffffffff


	//   ....[2]....
        /*0030*/ 	.word	0xffffffff


	//   ....[3]....
        /*0034*/ 	.word	0xffffffff


	//   ....[4]....
        /*0038*/ 	.word	0xffffffff


	//   ....[5]....
        /*003c*/ 	.word	0xffffffff


	//   ....[6]....
        /*0040*/ 	.word	0xffffffff


	//   ....[7]....
        /*0044*/ 	.word	0xffffffff


	//   ....[8]....
        /*0048*/ 	.word	0xffffffff


	//   ....[9]....
        /*004c*/ 	.word	0xffffffff


	//   ....[10]....
        /*0050*/ 	.word	0x050000c2


	//   ....[11]....
        /*0054*/ 	.word	0x050000c2


	//   ....[12]....
        /*0058*/ 	.word	0x050000c2


	//   ....[13]....
        /*005c*/ 	.word	0x050000c2


	//   ....[14]....
        /*0060*/ 	.word	0x050000c2


	//   ....[15]....
        /*0064*/ 	.word	0x050000c2


	//   ....[16]....
        /*0068*/ 	.word	0x050000c2


	//   ....[17]....
        /*006c*/ 	.word	0x050000c2


	//   ....[18]....
        /*0070*/ 	.word	0x050000c2


	//   ....[19]....
        /*0074*/ 	.word	0x050000c2


	//----- nvinfo : EIATTR_COOP_GROUP_INSTR_OFFSETS
	.align		4
.L_2378:
        /*0078*/ 	.byte	0x04, 0x28
        /*007a*/ 	.short	(.L_2380 - .L_2379)


	//   ....[0]....
.L_2379:
        /*007c*/ 	.word	0x0000d7e0


	//   ....[1]....
        /*0080*/ 	.word	0x0000d800


	//   ....[2]....
        /*0084*/ 	.word	0x0000d820


	//   ....[3]....
        /*0088*/ 	.word	0x0000d840


	//   ....[4]....
        /*008c*/ 	.word	0x0000d870


	//   ....[5]....
        /*0090*/ 	.word	0x0000dcb0


	//   ....[6]....
        /*0094*/ 	.word	0x0000dcd0


	//   ....[7]....
        /*0098*/ 	.word	0x0000dcf0


	//   ....[8]....
        /*009c*/ 	.word	0x0000dd10


	//   ....[9]....
        /*00a0*/ 	.word	0x0000dd30


	//   ....[10]....
        /*00a4*/ 	.word	0x0000e840


	//   ....[11]....
        /*00a8*/ 	.word	0x0000e8e0


	//   ....[12]....
        /*00ac*/ 	.word	0x0000e950


	//   ....[13]....
        /*00b0*/ 	.word	0x0000e9c0


	//   ....[14]....
        /*00b4*/ 	.word	0x0000ea40


	//   ....[15]....
        /*00b8*/ 	.word	0x0000eed0


	//   ....[16]....
        /*00bc*/ 	.word	0x0000ef40


	//   ....[17]....
        /*00c0*/ 	.word	0x0000efb0


	//   ....[18]....
        /*00c4*/ 	.word	0x0000f020


	//   ....[19]....
        /*00c8*/ 	.word	0x0000f090


	//----- nvinfo : EIATTR_EXIT_INSTR_OFFSETS
	.align		4
.L_2380:
        /*00cc*/ 	.byte	0x04, 0x1c
        /*00ce*/ 	.short	(.L_2382 - .L_2381)


	//   ....[0]....
.L_2381:
        /*00d0*/ 	.word	0x00000bb0


	//   ....[1]....
        /*00d4*/ 	.word	0x0000e7d0


	//----- nvinfo : EIATTR_MAX_THREADS
	.align		4
.L_2382:
        /*00d8*/ 	.byte	0x04, 0x05
        /*00da*/ 	.short	(.L_2384 - .L_2383)
.L_2383:
        /*00dc*/ 	.word	0x00000080
        /*00e0*/ 	.word	0x00000001
        /*00e4*/ 	.word	0x00000001


	//----- nvinfo : EIATTR_CRS_STACK_SIZE
	.align		4
.L_2384:
        /*00e8*/ 	.byte	0x04, 0x1e
        /*00ea*/ 	.short	(.L_2386 - .L_2385)
.L_2385:
        /*00ec*/ 	.word	0x00000000


	//----- nvinfo : EIATTR_CBANK_PARAM_SIZE
	.align		4
.L_2386:
        /*00f0*/ 	.byte	0x03, 0x19
        /*00f2*/ 	.short	0x00e8


	//----- nvinfo : EIATTR_PARAM_CBANK
	.align		4
        /*00f4*/ 	.byte	0x04, 0x0a
        /*00f6*/ 	.short	(.L_2388 - .L_2387)
	.align		4
.L_2387:
        /*00f8*/ 	.word	index@(.nv.constant0._ZN10layer_norm13ln_fwd_kernelINS_13Kernel_traitsIf13__nv_bfloat16fS2_fjLj1024ELj1ELj4ELj1ELj16ENS_18Kernel_traits_baseILj1024EfS2_fS2_fjLj128EEEEELb1ELb1ELb1ELb0EEEvNS_9FwdParamsE)
        /*00fc*/ 	.short	0x0210
        /*00fe*/ 	.short	0x00e8


	//----- nvinfo : EIATTR_SW_WAR
	.align		4
.L_2388:
        /*0100*/ 	.byte	0x04, 0x36
        /*0102*/ 	.short	(.L_2390 - .L_2389)
.L_2389:
        /*0104*/ 	.word	0x00000008
.L_2390:


//--------------------- .nv.info._ZN10layer_norm13ln_fwd_kernelINS_13Kernel_traitsIf13__nv_bfloat16fS2_fjLj1024ELj1ELj4ELj1ELj16ENS_18Kernel_traits_baseILj1024EfS2_fS2_fjLj128EEEEELb1ELb1ELb1ELb1EEEvNS_9FwdParamsE --------------------------
	.section	.nv.info._ZN10layer_norm13ln_fwd_kernelINS_13Kernel_traitsIf13__nv_bfloat16fS2_fjLj1024ELj1ELj4ELj1ELj16ENS_18Kernel_traits_baseILj1024EfS2_fS2_fjLj128EEEEELb1ELb1ELb1ELb1EEEvNS_9FwdParamsE,"",@"SHT_CUDA_INFO"
	.sectionflags	@""
	.align	4


	//----- nvinfo : EIATTR_CUDA_API_VERSION
	.align		4
        /*0000*/ 	.byte	0x04, 0x37
        /*0002*/ 	.short	(.L_2392 - .L_2391)
.L_2391:
        /*0004*/ 	.word	0x00000082


	//----- nvinfo : EIATTR_KPARAM_INFO
	.align		4
.L_2392:
        /*0008*/ 	.byte	0x04, 0x17
        /*000a*/ 	.short	(.L_2394 - .L_2393)
.L_2393:
        /*000c*/ 	.word	0x00000000
        /*0010*/ 	.short	0x0000
        /*0012*/ 	.short	0x0000
        /*0014*/ 	.byte	0x00, 0xf0, 0xa1, 0x03


	//----- nvinfo : EIATTR_SPARSE_MMA_MASK
	.align		4
.L_2394:
        /*0018*/ 	.byte	0x03, 0x50
        /*001a*/ 	.short	0x0000


	//----- nvinfo : EIATTR_MAXREG_COUNT
	.align		4
        /*001c*/ 	.byte	0x03, 0x1b
        /*001e*/ 	.short	0x00ff


	//----- nvinfo : EIATTR_MERCURY_ISA_VERSION
	.align		4
        /*0020*/ 	.byte	0x03, 0x5f
        /*0022*/ 	.short	0x0101


	//----- nvinfo : EIATTR_COOP_GROUP_MASK_REGIDS
	.align		4
        /*0024*/ 	.byte	0x04, 0x29
        /*0026*/ 	.short	(.L_2396 - .L_2395)


	//   ....[0]....
.L_2395:
        /*0028*/ 	.word	0xffffffff


	//   ....[1]....
        /*002c*/ 	.word	0xffffffff


	//   ....[2]....
        /*0030*/ 	.word	0xffffffff


	//   ....[3]....
        /*0034*/ 	.word	0xffffffff


	//   ....[4]....
        /*0038*/ 	.word	0xffffffff


	//   ....[5]....
        /*003c*/ 	.word	0xffffffff


	//   ....[6]....
        /*0040*/ 	.word	0xffffffff


	//   ....[7]....
        /*0044*/ 	.word	0xffffffff


	//   ....[8]....
        /*0048*/ 	.word	0xffffffff


	//   ....[9]....
        /*004c*/ 	.word	0xffffffff


	//   ....[10]....
        /*0050*/ 	.word	0x050000bf


	//   ....[11]....
        /*0054*/ 	.word	0x050000bf


	//   ....[12]....
        /*0058*/ 	.word	0x050000bf


	//   ....[13]....
        /*005c*/ 	.word	0x050000bf


	//   ....[14]....
        /*0060*/ 	.word	0x050000bf


	//   ....[15]....
        /*0064*/ 	.word	0x050000bf


	//   ....[16]....
        /*0068*/ 	.word	0x050000bf


	//   ....[17]....
        /*006c*/ 	.word	0x050000bf


	//   ....[18]....
        /*0070*/ 	.word	0x050000bf


	//   ....[19]....
        /*0074*/ 	.word	0x050000bf


	//----- nvinfo : EIATTR_COOP_GROUP_INSTR_OFFSETS
	.align		4
.L_2396:
        /*0078*/ 	.byte	0x04, 0x28
        /*007a*/ 	.short	(.L_2398 - .L_2397)


	//   ....[0]....
.L_2397:
        /*007c*/ 	.word	0x0000d2b0


	//   ....[1]....
        /*0080*/ 	.word	0x0000d2d0


	//   ....[2]....
        /*0084*/ 	.word	0x0000d300


	//   ....[3]....
        /*0088*/ 	.word	0x0000d320


	//   ....[4]....
        /*008c*/ 	.word	0x0000d340


	//   ....[5]....
        /*0090*/ 	.word	0x0000d770


	//   ....[6]....
        /*0094*/ 	.word	0x0000d790


	//   ....[7]....
        /*0098*/ 	.word	0x0000d7b0


	//   ....[8]....
        /*009c*/ 	.word	0x0000d7d0


	//   ....[9]....
        /*00a0*/ 	.word	0x0000d7f0


	//   ....[10]....
        /*00a4*/ 	.word	0x0000e1e0


	//   ....[11]....
        /*00a8*/ 	.word	0x0000e280


	//   ....[12]....
        /*00ac*/ 	.word	0x0000e300


	//   ....[13]....
        /*00b0*/ 	.word	0x0000e370


	//   ....[14]....
        /*00b4*/ 	.word	0x0000e3e0


	//   ....[15]....
        /*00b8*/ 	.word	0x0000e860


	//   ....[16]....
        /*00bc*/ 	.word	0x0000e8d0


	//   ....[17]....
        /*00c0*/ 	.word	0x0000e940


	//   ....[18]....
        /*00c4*/ 	.word	0x0000e9b0


	//   ....[19]....
        /*00c8*/ 	.word	0x0000ea20


	//----- nvinfo : EIATTR_EXIT_INSTR_OFFSETS
	.align		4
.L_2398:
        /*00cc*/ 	.byte	0x04, 0x1c
        /*00ce*/ 	.short	(.L_2400 - .L_2399)


	//   ....[0]....
.L_2399:
        /*00d0*/ 	.word	0x000003b0


	//   ....[1]....
        /*00d4*/ 	.word	0x0000e180


	//----- nvinfo : EIATTR_MAX_THREADS
	.align		4
.L_2400:
        /*00d8*/ 	.byte	0x04, 0x05
        /*00da*/ 	.short	(.L_2402 - .L_2401)
.L_2401:
        /*00dc*/ 	.word	0x00000080
        /*00e0*/ 	.word	0x00000001
        /*00e4*/ 	.word	0x00000001


	//----- nvinfo : EIATTR_CRS_STACK_SIZE
	.align		4
.L_2402:
        /*00e8*/ 	.byte	0x04, 0x1e
        /*00ea*/ 	.short	(.L_2404 - .L_2403)
.L_2403:
        /*00ec*/ 	.word	0x00000000


	//----- nvinfo : EIATTR_CBANK_PARAM_SIZE
	.align		4
.L_2404:
        /*00f0*/ 	.byte	0x03, 0x19
        /*00f2*/ 	.short	0x00e8


	//----- nvinfo : EIATTR_PARAM_CBANK
	.align		4
        /*00f4*/ 	.byte	0x04, 0x0a
        /*00f6*/ 	.short	(.L_2406 - .L_2405)
	.align		4
.L_2405:
        /*00f8*/ 	.word	index@(.nv.constant0._ZN10layer_norm13ln_fwd_kernelINS_13Kernel_traitsIf13__nv_bfloat16fS2_fjLj1024ELj1ELj4ELj1ELj16ENS_18Kernel_traits_baseILj1024EfS2_fS2_fjLj128EEEEELb1ELb1ELb1ELb1EEEvNS_9FwdParamsE)
        /*00fc*/ 	.short	0x0210
        /*00fe*/ 	.short	0x00e8


	//----- nvinfo : EIATTR_SW_WAR
	.align		4
.L_2406:
        /*0100*/ 	.byte	0x04, 0x36
        /*0102*/ 	.short	(.L_2408 - .L_2407)
.L_2407:
        /*0104*/ 	.word	0x00000008
.L_2408:


//--------------------- .nv.info._ZN10layer_norm13ln_fwd_kernelINS_13Kernel_traitsIf6__halfS2_S2_fjLj1024ELj1ELj4ELj1ELj16ENS_18Kernel_traits_baseILj1024EfS2_S2_S2_fjLj128EEEEELb0ELb0ELb0ELb0EEEvNS_9FwdParamsE --------------------------
	.section	.nv.info._ZN10layer_norm13ln_fwd_kernelINS_13Kernel_traitsIf6__halfS2_S2_fjLj1024ELj1ELj4ELj1ELj16ENS_18Kernel_traits_baseILj1024EfS2_S2_S2_fjLj128EEEEELb0ELb0ELb0ELb0EEEvNS_9FwdParamsE,"",@"SHT_CUDA_INFO"
	.sectionflags	@""
	.align	4


	//----- nvinfo : EIATTR_CUDA_API_VERSION
	.align		4
        /*0000*/ 	.byte	0x04, 0x37
        /*0002*/ 	.short	(.L_2410 - .L_2409)
.L_2409:
        /*0004*/ 	.word	0x00000082


	//----- nvinfo : EIATTR_KPARAM_INFO
	.align		4
.L_2410:
        /*0008*/ 	.byte	0x04, 0x17
        /*000a*/ 	.short	(.L_2412 - .L_2411)
.L_2411:
        /*000c*/ 	.word	0x00000000
        /*0010*/ 	.short	0x0000
        /*0012*/ 	.short	0x0000
        /*0014*/ 	.byte	0x00, 0xf0, 0xa1, 0x03


	//----- nvinfo : EIATTR_SPARSE_MMA_MASK
	.align		4
.L_2412:
        /*0018*/ 	.byte	0x03, 0x50
        /*001a*/ 	.short	0x0000


	//----- nvinfo : EIATTR_MAXREG_COUNT
	.align		4
        /*001c*/ 	.byte	0x03, 0x1b
        /*001e*/ 	.short	0x00ff


	//----- nvinfo : EIATTR_MERCURY_ISA_VERSION
	.align		4
        /*0020*/ 	.byte	0x03, 0x5f
        /*0022*/ 	.short	0x0101


	//----- nvinfo : EIATTR_COOP_GROUP_MASK_REGIDS
	.align		4
        /*0024*/ 	.byte	0x04, 0x29
        /*0026*/ 	.short	(.L_2414 - .L_2413)


	//   ....[0]....
.L_2413:
        /*0028*/ 	.word	0xffffffff


	//   ....[1]....
        /*002c*/ 	.word	0xffffffff


	//   ....[2]....
        /*0030*/ 	.word	0xffffffff


	//   ....[3]....
        /*0034*/ 	.word	0xffffffff


	//   ....[4]....
        /*0038*/ 	.word	0xffffffff


	//   ....[5]....
        /*003c*/ 	.word	0xffffffff


	//   ....[6]....
        /*0040*/ 	.word	0xffffffff


	//   ....[7]....
        /*0044*/ 	.word	0xffffffff


	//   ....[8]....
        /*0048*/ 	.word	0xffffffff


	//   ....[9]....
        /*004c*/ 	.word	0xffffffff


	//   ....[10]....
        /*0050*/ 	.word	0x05000074


	//   ....[11]....
        /*0054*/ 	.word	0x05000074


	//   ....[12]....
        /*0058*/ 	.word	0x05000074


	//   ....[13]....
        /*005c*/ 	.word	0x05000074


	//   ....[14]....
        /*0060*/ 	.word	0x05000074


	//   ....[15]....
        /*0064*/ 	.word	0x05000074


	//   ....[16]....
        /*0068*/ 	.word	0x05000074


	//   ....[17]....
        /*006c*/ 	.word	0x05000074


	//   ....[18]....
        /*0070*/ 	.word	0x05000074


	//   ....[19]....
        /*0074*/ 	.word	0x05000074


	//----- nvinfo : EIATTR_COOP_GROUP_INSTR_OFFSETS
	.align		4
.L_2414:
        /*0078*/ 	.byte	0x04, 0x28
        /*007a*/ 	.short	(.L_2416 - .L_2415)


	//   ....[0]....
.L_2415:
        /*007c*/ 	.word	0x000020b0


	//   ....[1]....
        /*0080*/ 	.word	0x000020f0


	//   ....[2]....
        /*0084*/ 	.word	0x00002110


	//   ....[3]....
        /*0088*/ 	.word	0x00002130


	//   ....[4]....
        /*008c*/ 	.word	0x00002150


	//   ....[5]....
        /*0090*/ 	.word	0x00002590


	//   ....[6]....
        /*0094*/ 	.word	0x000025b0


	//   ....[7]....
        /*0098*/ 	.word	0x000025d0


	//   ....[8]....
        /*009c*/ 	.word	0x000025f0


	//   ....[9]....
        /*00a0*/ 	.word	0x00002610


	//   ....[10]....
        /*00a4*/ 	.word	0x000030a0


	//   ....[11]....
        /*00a8*/ 	.word	0x00003150


	//   ....[12]....
        /*00ac*/ 	.word	0x000031c0


	//   ....[13]....
        /*00b0*/ 	.word	0x00003230


	//   ....[14]....
        /*00b4*/ 	.word	0x000032a0


	//   ....[15]....
        /*00b8*/ 	.word	0x00003740


	//   ....[16]....
        /*00bc*/ 	.word	0x000037b0


	//   ....[17]....
        /*00c0*/ 	.word	0x00003820


	//   ....[18]....
        /*00c4*/ 	.word	0x00003890


	//   ....[19]....
        /*00c8*/ 	.word	0x00003900


	//----- nvinfo : EIATTR_EXIT_INSTR_OFFSETS
	.align		4
.L_2416:
        /*00cc*/ 	.byte	0x04, 0x1c
        /*00ce*/ 	.short	(.L_2418 - .L_2417)


	//   ....[0]....
.L_2417:
        /*00d0*/ 	.word	0x00000640


	//   ....[1]....
        /*00d4*/ 	.word	0x00003030


	//----- nvinfo : EIATTR_MAX_THREADS
	.align		4
.L_2418:
        /*00d8*/ 	.byte	0x04, 0x05
        /*00da*/ 	.short	(.L_2420 - .L_2419)
.L_2419:
        /*00dc*/ 	.word	0x00000080
        /*00e0*/ 	.word	0x00000001
        /*00e4*/ 	.word	0x00000001


	//----- nvinfo : EIATTR_CRS_STACK_SIZE
	.align		4
.L_2420:
        /*00e8*/ 	.byte	0x04, 0x1e
        /*00ea*/ 	.short	(.L_2422 - .L_2421)
.L_2421:
        /*00ec*/ 	.word	0x00000000


	//----- nvinfo : EIATTR_CBANK_PARAM_SIZE
	.align		4
.L_2422:
        /*00f0*/ 	.byte	0x03, 0x19
        /*00f2*/ 	.short	0x00e8


	//----- nvinfo : EIATTR_PARAM_CBANK
	.align		4
        /*00f4*/ 	.byte	0x04, 0x0a
        /*00f6*/ 	.short	(.L_2424 - .L_2423)
	.align		4
.L_2423:
        /*00f8*/ 	.word	index@(.nv.constant0._ZN10layer_norm13ln_fwd_kernelINS_13Kernel_traitsIf6__halfS2_S2_fjLj1024ELj1ELj4ELj1ELj16ENS_18Kernel_traits_baseILj1024EfS2_S2_S2_fjLj128EEEEELb0ELb0ELb0ELb0EEEvNS_9FwdParamsE)
        /*00fc*/ 	.short	0x0210
        /*00fe*/ 	.short	0x00e8


	//----- nvinfo : EIATTR_SW_WAR
	.align		4
.L_2424:
        /*0100*/ 	.byte	0x04, 0x36
        /*0102*/ 	.short	(.L_2426 - .L_2425)
.L_2425:
        /*0104*/ 	.word	0x00000008
.L_2426:


//--------------------- .nv.info._ZN10layer_norm13ln_fwd_kernelINS_13Kernel_traitsIf6__halfS2_S2_fjLj1024ELj1ELj4ELj1ELj16ENS_18Kernel_traits_baseILj1024EfS2_S2_S2_fjLj128EEEEELb0ELb0ELb0ELb1EEEvNS_9FwdParamsE --------------------------
	.section	.nv.info._ZN10layer_norm13ln_fwd_kernelINS_13Kernel_traitsIf6__halfS2_S2_fjLj1024ELj1ELj4ELj1ELj16ENS_18Kernel_traits_baseILj1024EfS2_S2_S2_fjLj128EEEEELb0ELb0ELb0ELb1EEEvNS_9FwdParamsE,"",@"SHT_CUDA_INFO"
	.sectionflags	@""
	.align	4


	//----- nvinfo : EIATTR_CUDA_API_VERSION
	.align		4
        /*0000*/ 	.byte	0x04, 0x37
        /*0002*/ 	.short	(.L_2428 - .L_2427)
.L_2427:
        /*0004*/ 	.word	0x00000082


	//----- nvinfo : EIATTR_KPARAM_INFO
	.align		4
.L_2428:
        /*0008*/ 	.byte	0x04, 0x17
        /*000a*/ 	.short	(.L_2430 - .L_2429)
.L_2429:
        /*000c*/ 	.word	0x00000000
        /*0010*/ 	.short	0x0000
        /*0012*/ 	.short	0x0000
        /*0014*/ 	.byte	0x00, 0xf0, 0xa1, 0x03


	//----- nvinfo : EIATTR_SPARSE_MMA_MASK
	.align		4
.L_2430:
        /*0018*/ 	.byte	0x03, 0x50
        /*001a*/ 	.short	0x0000


	//----- nvinfo : EIATTR_MAXREG_COUNT
	.align		4
        /*001c*/ 	.byte	0x03, 0x1b
        /*001e*/ 	.short	0x00ff


	//----- nvinfo : EIATTR_MERCURY_ISA_VERSION
	.align		4
        /*0020*/ 	.byte	0x03, 0x5f
        /*0022*/ 	.short	0x0101


	//----- nvinfo : EIATTR_COOP_GROUP_MASK_REGIDS
	.align		4
        /*0024*/ 	.byte	0x04, 0x29
        /*0026*/ 	.short	(.L_2432 - .L_2431)


	//   ....[0]....
.L_2431:
        /*0028*/ 	.word	0xffffffff


	//   ....[1]....
        /*002c*/ 	.word	0xffffffff


	//   ....[2]....
        /*0030*/ 	.word	0xffffffff


	//   ....[3]....
        /*0034*/ 	.word	0xffffffff


	//   ....[4]....
        /*0038*/ 	.word	0xffffffff


	//   ....[5]....
        /*003c*/ 	.word	0xffffffff


	//   ....[6]....
        /*0040*/ 	.word	0xffffffff


	//   ....[7]....
        /*0044*/ 	.word	0xffffffff


	//   ....[8]....
        /*0048*/ 	.word	0xffffffff


	//   ....[9]....
        /*004c*/ 	.word	0xffffffff


	//   ....[10]....
        /*0050*/ 	.word	0x05000073


	//   ....[11]....
        /*0054*/ 	.word	0x05000073


	//   ....[12]....
        /*0058*/ 	.word	0x05000073


	//   ....[13]....
        /*005c*/ 	.word	0x05000073


	//   ....[14]....
        /*0060*/ 	.word	0x05000073


	//   ....[15]....
        /*0064*/ 	.word	0x05000073


	//   ....[16]....
        /*0068*/ 	.word	0x05000073


	//   ....[17]....
        /*006c*/ 	.word	0x05000073


	//   ....[18]....
        /*0070*/ 	.word	0x05000073


	//   ....[19]....
        /*0074*/ 	.word	0x05000073


	//----- nvinfo : EIATTR_COOP_GROUP_INSTR_OFFSETS
	.align		4
.L_2432:
        /*0078*/ 	.byte	0x04, 0x28
        /*007a*/ 	.short	(.L_2434 - .L_2433)


	//   ....[0]....
.L_2433:
        /*007c*/ 	.word	0x00001b80


	//   ....[1]....
        /*0080*/ 	.word	0x00001ba0


	//   ....[2]....
        /*0084*/ 	.word	0x00001bc0


	//   ....[3]....
        /*0088*/ 	.word	0x00001be0


	//   ....[4]....
        /*008c*/ 	.word	0x00001c10


	//   ....[5]....
        /*0090*/ 	.word	0x00002040


	//   ....[6]....
        /*0094*/ 	.word	0x00002060


	//   ....[7]....
        /*0098*/ 	.word	0x00002080


	//   ....[8]....
        /*009c*/ 	.word	0x000020a0


	//   ....[9]....
        /*00a0*/ 	.word	0x000020c0


	//   ....[10]....
        /*00a4*/ 	.word	0x00002a10


	//   ....[11]....
        /*00a8*/ 	.word	0x00002ab0


	//   ....[12]....
        /*00ac*/ 	.word	0x00002b20


	//   ....[13]....
        /*00b0*/ 	.word	0x00002b90


	//   ....[14]....
        /*00b4*/ 	.word	0x00002c10


	//   ....[15]....
        /*00b8*/ 	.word	0x000030a0


	//   ....[16]....
        /*00bc*/ 	.word	0x00003110


	//   ....[17]....
        /*00c0*/ 	.word	0x00003180


	//   ....[18]....
        /*00c4*/ 	.word	0x000031f0


	//   ....[19]....
        /*00c8*/ 	.word	0x00003260


	//----- nvinfo : EIATTR_EXIT_INSTR_OFFSETS
	.align		4
.L_2434:
        /*00cc*/ 	.byte	0x04, 0x1c
        /*00ce*/ 	.short	(.L_2436 - .L_2435)


	//   ....[0]....
.L_2435:
        /*00d0*/ 	.word	0x000002e0


	//   ....[1]....
        /*00d4*/ 	.word	0x000029a0


	//----- nvinfo : EIATTR_MAX_THREADS
	.align		4
.L_2436:
        /*00d8*/ 	.byte	0x04, 0x05
        /*00da*/ 	.short	(.L_2438 - .L_2437)
.L_2437:
        /*00dc*/ 	.word	0x00000080
        /*00e0*/ 	.word	0x00000001
        /*00e4*/ 	.word	0x00000001


	//----- nvinfo : EIATTR_CRS_STACK_SIZE
	.align		4
.L_2438:
        /*00e8*/ 	.byte	0x04, 0x1e
        /*00ea*/ 	.short	(.L_2440 - .L_2439)
.L_2439:
        /*00ec*/ 	.word	0x00000000


	//----- nvinfo : EIATTR_CBANK_PARAM_SIZE
	.align		4
.L_2440:
        /*00f0*/ 	.byte	0x03, 0x19
        /*00f2*/ 	.short	0x00e8


	//----- nvinfo : EIATTR_PARAM_CBANK
	.align		4
        /*00f4*/ 	.byte	0x04, 0x0a
        /*00f6*/ 	.short	(.L_2442 - .L_2441)
	.align		4
.L_2441:
        /*00f8*/ 	.word	index@(.nv.constant0._ZN10layer_norm13ln_fwd_kernelINS_13Kernel_traitsIf6__halfS2_S2_fjLj1024ELj1ELj4ELj1ELj16ENS_18Kernel_traits_baseILj1024EfS2_S2_S2_fjLj128EEEEELb0ELb0ELb0ELb1EEEvNS_9FwdParamsE)
        /*00fc*/ 	.short	0x0210
        /*00fe*/ 	.short	0x00e8


	//----- nvinfo : EIATTR_SW_WAR
	.align		4
.L_2442:
        /*0100*/ 	.byte	0x04, 0x36
        /*0102*/ 	.short	(.L_2444 - .L_2443)
.L_2443:
        /*0104*/ 	.word	0x00000008
.L_2444:


//--------------------- .nv.info._ZN10layer_norm13ln_fwd_kernelINS_13Kernel_traitsIf6__halfS2_S2_fjLj1024ELj1ELj4ELj1ELj16ENS_18Kernel_traits_baseILj1024EfS2_S2_S2_fjLj128EEEEELb0ELb0ELb1ELb0EEEvNS_9FwdParamsE --------------------------
	.section	.nv.info._ZN10layer_norm13ln_fwd_kernelINS_13Kernel_traitsIf6__halfS2_S2_fjLj1024ELj1ELj4ELj1ELj16ENS_18Kernel_traits_baseILj1024EfS2_S2_S2_fjLj128EEEEELb0ELb0ELb1ELb0EEEvNS_9FwdParamsE,"",@"SHT_CUDA_INFO"
	.sectionflags	@""
	.align	4


	//----- nvinfo : EIATTR_CUDA_API_VERSION
	.align		4
        /*0000*/ 	.byte	0x04, 0x37
        /*0002*/ 	.short	(.L_2446 - .L_2445)
.L_2445:
        /*0004*/ 	.word	0x00000082


	//----- nvinfo : EIATTR_KPARAM_INFO
	.align		4
.L_2446:
        /*0008*/ 	.byte	0x04, 0x17
        /*000a*/ 	.short	(.L_2448 - .L_2447)
.L_2447:
        /*000c*/ 	.word	0x00000000
        /*0010*/ 	.short	0x0000
        /*0012*/ 	.short	0x0000
        /*0014*/ 	.byte	0x00, 0xf0, 0xa1, 0x03


	//----- nvinfo : EIATTR_SPARSE_MMA_MASK
	.align		4
.L_2448:
        /*0018*/ 	.byte	0x03, 0x50
        /*001a*/ 	.short	0x0000


	//----- nvinfo : EIATTR_MAXREG_COUNT
	.align		4
        /*001c*/ 	.byte	0x03, 0x1b
        /*001e*/ 	.short	0x00ff


	//----- nvinfo : EIATTR_MERCURY_ISA_VERSION
	.align		4
        /*0020*/ 	.byte	0x03, 0x5f
        /*0022*/ 	.short	0x0101


	//----- nvinfo : EIATTR_COOP_GROUP_MASK_REGIDS
	.align		4
        /*0024*/ 	.byte	0x04, 0x29
        /*0026*/ 	.short	(.L_2450 - .L_2449)


	//   ....[0]....
.L_2449:
        /*0028*/ 	.word	0xffffffff


	//   ....[1]....
        /*002c*/ 	.word	0xffffffff


	//   ....[2]....
        /*0030*/ 	.word	0xffffffff


	//   ....[3]....
        /*0034*/ 	.word	0xffffffff


	//   ....[4]....
        /*0038*/ 	.word	0xffffffff


	//   ....[5]....
        /*003c*/ 	.word	0xffffffff


	//   ....[6]....
        /*0040*/ 	.word	0xffffffff


	//   ....[7]....
        /*0044*/ 	.word	0xffffffff


	//   ....[8]....
        /*0048*/ 	.word	0xffffffff


	//   ....[9]....
        /*004c*/ 	.word	0xffffffff


	//   ....[10]....
        /*0050*/ 	.word	0x05000056


	//   ....[11]....
        /*0054*/ 	.word	0x05000056


	//   ....[12]....
        /*0058*/ 	.word	0x05000056


	//   ....[13]....
        /*005c*/ 	.word	0x05000056


	//   ....[14]....
        /*0060*/ 	.word	0x05000056


	//   ....[15]....
        /*0064*/ 	.word	0x05000056


	//   ....[16]....
        /*0068*/ 	.word	0x05000056


	//   ....[17]....
        /*006c*/ 	.word	0x05000056


	//   ....[18]....
        /*0070*/ 	.word	0x05000056


	//   ....[19]....
        /*0074*/ 	.word	0x05000056


	//----- nvinfo : EIATTR_COOP_GROUP_INSTR_OFFSETS
	.align		4
.L_2450:
        /*0078*/ 	.byte	0x04, 0x28
        /*007a*/ 	.short	(.L_2452 - .L_2451)


	//   ....[0]....
.L_2451:
        /*007c*/ 	.word	0x00002550


	//   ....[1]....
        /*0080*/ 	.word	0x00002580


	//   ....[2]....
        /*0084*/ 	.word	0x000025a0


	//   ....[3]....
        /*0088*/ 	.word	0x000025c0


	//   ....[4]....
        /*008c*/ 	.word	0x000025e0


	//   ....[5]....
        /*0090*/ 	.word	0x00002a20


	//   ....[6]....
        /*0094*/ 	.word	0x00002a40


	//   ....[7]....
        /*0098*/ 	.word	0x00002a60


	//   ....[8]....
        /*009c*/ 	.word	0x00002a80


	//   ....[9]....
        /*00a0*/ 	.word	0x00002aa0


	//   ....[10]....
        /*00a4*/ 	.word	0x000035c0


	//   ....[11]....
        /*00a8*/ 	.word	0x00003660


	//   ....[12]....
        /*00ac*/ 	.word	0x000036c0


	//   ....[13]....
        /*00b0*/ 	.word	0x00003720


	//   ....[14]....
        /*00b4*/ 	.word	0x00003780


	//   ....[15]....
        /*00b8*/ 	.word	0x00003c20


	//   ....[16]....
        /*00bc*/ 	.word	0x00003c80


	//   ....[17]....
        /*00c0*/ 	.word	0x00003ce0


	//   ....[18]....
        /*00c4*/ 	.word	0x00003d40


	//   ....[19]....
        /*00c8*/ 	.word	0x00003da0


	//----- nvinfo : EIATTR_EXIT_INSTR_OFFSETS
	.align		4
.L_2452:
        /*00cc*/ 	.byte	0x04, 0x1c
        /*00ce*/ 	.short	(.L_2454 - .L_2453)


	//   ....[0]....
.L_2453:
        /*00d0*/ 	.word	0x00000600


	//   ....[1]....
        /*00d4*/ 	.word	0x00003550


	//----- nvinfo : EIATTR_MAX_THREADS
	.align		4
.L_2454:
        /*00d8*/ 	.byte	0x04, 0x05
        /*00da*/ 	.short	(.L_2456 - .L_2455)
.L_2455:
        /*00dc*/ 	.word	0x00000080
        /*00e0*/ 	.word	0x00000001
        /*00e4*/ 	.word	0x00000001


	//----- nvinfo : EIATTR_CRS_STACK_SIZE
	.align		4
.L_2456:
        /*00e8*/ 	.byte	0x04, 0x1e
        /*00ea*/ 	.short	(.L_2458 - .L_2457)
.L_2457:
        /*00ec*/ 	.word	0x00000000


	//----- nvinfo : EIATTR_CBANK_PARAM_SIZE
	.align		4
.L_2458:
        /*00f0*/ 	.byte	0x03, 0x19
        /*00f2*/ 	.short	0x00e8


	//----- nvinfo : EIATTR_PARAM_CBANK
	.align		4
        /*00f4*/ 	.byte	0x04, 0x0a
        /*00f6*/ 	.short	(.L_2460 - .L_2459)
	.align		4
.L_2459:
        /*00f8*/ 	.word	index@(.nv.constant0._ZN10layer_norm13ln_fwd_kernelINS_13Kernel_traitsIf6__halfS2_S2_fjLj1024ELj1ELj4ELj1ELj16ENS_18Kernel_traits_baseILj1024EfS2_S2_S2_fjLj128EEEEELb0ELb0ELb1ELb0EEEvNS_9FwdParamsE)
        /*00fc*/ 	.short	0x0210
        /*00fe*/ 	.short	0x00e8


	//----- nvinfo : EIATTR_SW_WAR
	.align		4
.L_2460:
        /*0100*/ 	.byte	0x04, 0x36
        /*0102*/ 	.short	(.L_2462 - .L_2461)
.L_2461:
        /*0104*/ 	.word	0x00000008
.L_2462:


//--------------------- .nv.info._ZN10layer_norm13ln_fwd_kernelINS_13Kernel_traitsIf6__halfS2_S2_fjLj1024ELj1ELj4ELj1ELj16ENS_18Kernel_traits_baseILj1024EfS2_S2_S2_fjLj128EEEEELb0ELb0ELb1ELb1EEEvNS_9FwdParamsE --------------------------
	.section	.nv.info._ZN10layer_norm13ln_fwd_kernelINS_13Kernel_traitsIf6__halfS2_S2_fjLj1024ELj1ELj4ELj1ELj16ENS_18Kernel_traits_baseILj1024EfS2_S2_S2_fjLj128EEEEELb0ELb0ELb1ELb1EEEvNS_9FwdParamsE,"",@"SHT_CUDA_INFO"
	.sectionflags	@""
	.align	4


	//----- nvinfo : EIATTR_CUDA_API_VERSION
	.align		4
        /*0000*/ 	.byte	0x04, 0x37
        /*0002*/ 	.short	(.L_2464 - .L_2463)
.L_2463:
        /*0004*/ 	.word	0x00000082


	//----- nvinfo : EIATTR_KPARAM_INFO
	.align		4
.L_2464:
        /*0008*/ 	.byte	0x04, 0x17
        /*000a*/ 	.short	(.L_2466 - .L_2465)
.L_2465:
        /*000c*/ 	.word	0x00000000
        /*0010*/ 	.short	0x0000
        /*0012*/ 	.short	0x0000
        /*0014*/ 	.byte	0x00, 0xf0, 0xa1, 0x03


	//----- nvinfo : EIATTR_SPARSE_MMA_MASK
	.align		4
.L_2466:
        /*0018*/ 	.byte	0x03, 0x50
        /*001a*/ 	.short	0x0000


	//----- nvinfo : EIATTR_MAXREG_COUNT
	.align		4
        /*001c*/ 	.byte	0x03, 0x1b
        /*001e*/ 	.short	0x00ff


	//----- nvinfo : EIATTR_MERCURY_ISA_VERSION
	.align		4
        /*0020*/ 	.byte	0x03, 0x5f
        /*0022*/ 	.short	0x0101


	//----- nvinfo : EIATTR_COOP_GROUP_MASK_REGIDS
	.align		4
        /*0024*/ 	.byte	0x04, 0x29
        /*0026*/ 	.short	(.L_2468 - .L_2467)


	//   ....[0]....
.L_2467:
        /*0028*/ 	.word	0xffffffff


	//   ....[1]....
        /*002c*/ 	.word	0xffffffff


	//   ....[2]....
        /*0030*/ 	.word	0xffffffff


	//   ....[3]....
        /*0034*/ 	.word	0xffffffff


	//   ....[4]....
        /*0038*/ 	.word	0xffffffff


	//   ....[5]....
        /*003c*/ 	.word	0xffffffff


	//   ....[6]....
        /*0040*/ 	.word	0xffffffff


	//   ....[7]....
        /*0044*/ 	.word	0xffffffff


	//   ....[8]....
        /*0048*/ 	.word	0xffffffff


	//   ....[9]....
        /*004c*/ 	.word	0xffffffff


	//   ....[10]....
        /*0050*/ 	.word	0x05000076


	//   ....[11]....
        /*0054*/ 	.word	0x05000076


	//   ....[12]....
        /*0058*/ 	.word	0x05000076


	//   ....[13]....
        /*005c*/ 	.word	0x05000076


	//   ....[14]....
        /*0060*/ 	.word	0x05000076


	//   ....[15]....
        /*0064*/ 	.word	0x05000076


	//   ....[16]....
        /*0068*/ 	.word	0x05000076


	//   ....[17]....
        /*006c*/ 	.word	0x05000076


	//   ....[18]....
        /*0070*/ 	.word	0x05000076


	//   ....[19]....
        /*0074*/ 	.word	0x05000076


	//----- nvinfo : EIATTR_COOP_GROUP_INSTR_OFFSETS
	.align		4
.L_2468:
        /*0078*/ 	.byte	0x04, 0x28
        /*007a*/ 	.short	(.L_2470 - .L_2469)


	//   ....[0]....
.L_2469:
        /*007c*/ 	.word	0x00002090


	//   ....[1]....
        /*0080*/ 	.word	0x000020b0


	//   ....[2]....
        /*0084*/ 	.word	0x000020d0


	//   ....[3]....
        /*0088*/ 	.word	0x000020f0


	//   ....[4]....
        /*008c*/ 	.word	0x00002120


	//   ....[5]....
        /*0090*/ 	.word	0x00002550


	//   ....[6]....
        /*0094*/ 	.word	0x00002570


	//   ....[7]....
        /*0098*/ 	.word	0x00002590


	//   ....[8]....
        /*009c*/ 	.word	0x000025b0


	//   ....[9]....
        /*00a0*/ 	.word	0x000025d0


	//   ....[10]....
        /*00a4*/ 	.word	0x00002fd0


	//   ....[11]....
        /*00a8*/ 	.word	0x00003070


	//   ....[12]....
        /*00ac*/ 	.word	0x000030e0


	//   ....[13]....
        /*00b0*/ 	.word	0x00003150


	//   ....[14]....
        /*00b4*/ 	.word	0x000031d0


	//   ....[15]....
        /*00b8*/ 	.word	0x00003640


	//   ....[16]....
        /*00bc*/ 	.word	0x000036b0


	//   ....[17]....
        /*00c0*/ 	.word	0x00003720


	//   ....[18]....
        /*00c4*/ 	.word	0x00003790


	//   ....[19]....
        /*00c8*/ 	.word	0x00003800


	//----- nvinfo : EIATTR_EXIT_INSTR_OFFSETS
	.align		4
.L_2470:
        /*00cc*/ 	.byte	0x04, 0x1c
        /*00ce*/ 	.short	(.L_2472 - .L_2471)


	//   ....[0]....
.L_2471:
        /*00d0*/ 	.word	0x000002a0


	//   ....[1]....
        /*00d4*/ 	.word	0x00002f60


	//----- nvinfo : EIATTR_MAX_THREADS
	.align		4
.L_2472:
        /*00d8*/ 	.byte	0x04, 0x05
        /*00da*/ 	.short	(.L_2474 - .L_2473)
.L_2473:
        /*00dc*/ 	.word	0x00000080
        /*00e0*/ 	.word	0x00000001
        /*00e4*/ 	.word	0x00000001


	//----- nvinfo : EIATTR_CRS_STACK_SIZE
	.align		4
.L_2474:
        /*00e8*/ 	.byte	0x04, 0x1e
        /*00ea*/ 	.short	(.L_2476 - .L_2475)
.L_2475:
        /*00ec*/ 	.word	0x00000000


	//----- nvinfo : EIATTR_CBANK_PARAM_SIZE
	.align		4
.L_2476:
        /*00f0*/ 	.byte	0x03, 0x19
        /*00f2*/ 	.short	0x00e8


	//----- nvinfo : EIATTR_PARAM_CBANK
	.align		4
        /*00f4*/ 	.byte	0x04, 0x0a
        /*00f6*/ 	.short	(.L_2478 - .L_2477)
	.align		4
.L_2477:
        /*00f8*/ 	.word	index@(.nv.constant0._ZN10layer_norm13ln_fwd_kernelINS_13Kernel_traitsIf6__halfS2_S2_fjLj1024ELj1ELj4ELj1ELj16ENS_18Kernel_traits_baseILj1024EfS2_S2_S2_fjLj128EEEEELb0ELb0ELb1ELb1EEEvNS_9FwdParamsE)
        /*00fc*/ 	.short	0x0210
        /*00fe*/ 	.short	0x00e8


	//----- nvinfo : EIATTR_SW_WAR
	.align		4
.L_2478:
        /*0100*/ 	.byte	0x04, 0x36
        /*0102*/ 	.short	(.L_2480 - .L_2479)
.L_2479:
        /*0104*/ 	.word	0x00000008
.L_2480:


//--------------------- .nv.info._ZN10layer_norm13ln_fwd_kernelINS_13Kernel_traitsIf6__halfS2_S2_fjLj1024ELj1ELj4ELj1ELj16ENS_18Kernel_traits_baseILj1024EfS2_S2_S2_fjLj128EEEEELb0ELb1ELb0ELb0EEEvNS_9FwdParamsE --------------------------
	.section	.nv.info._ZN10layer_norm13ln_fwd_kernelINS_13Kernel_traitsIf6__halfS2_S2_fjLj1024ELj1ELj4ELj1ELj16ENS_18Kernel_traits_baseILj1024EfS2_S2_S2_fjLj128EEEEELb0ELb1ELb0ELb0EEEvNS_9FwdParamsE,"",@"SHT_CUDA_INFO"
	.sectionflags	@""
	.align	4


	//----- nvinfo : EIATTR_CUDA_API_VERSION
	.align		4
        /*0000*/ 	.byte	0x04, 0x37
        /*0002*/ 	.short	(.L_2482 - .L_2481)
.L_2481:
        /*0004*/ 	.word	0x00000082


	//----- nvinfo : EIATTR_KPARAM_INFO
	.align		4
.L_2482:
        /*0008*/ 	.byte	0x04, 0x17
        /*000a*/ 	.short	(.L_2484 - .L_2483)
.L_2483:
        /*000c*/ 	.word	0x00000000
        /*0010*/ 	.short	0x0000
        /*0012*/ 	.short	0x0000
        /*0014*/ 	.byte	0x00, 0xf0, 0xa1, 0x03


	//----- nvinfo : EIATTR_SPARSE_MMA_MASK
	.align		4
.L_2484:
        /*0018*/ 	.byte	0x03, 0x50
        /*001a*/ 	.short	0x0000


	//----- nvinfo : EIATTR_MAXREG_COUNT
	.align		4
        /*001c*/ 	.byte	0x03, 0x1b
        /*001e*/ 	.short	0x00ff


	//----- nvinfo : EIATTR_MERCURY_ISA_VERSION
	.align		4
        /*0020*/ 	.byte	0x03, 0x5f
        /*0022*/ 	.short	0x0101


	//----- nvinfo : EIATTR_COOP_GROUP_MASK_REGIDS
	.align		4
        /*0024*/ 	.byte	0x04, 0x29
        /*0026*/ 	.short	(.L_2486 - .L_2485)


	//   ....[0]....
.L_2485:
        /*0028*/ 	.word	0xffffffff


	//   ....[1]....
        /*002c*/ 	.word	0xffffffff


	//   ....[2]....
        /*0030*/ 	.word	0xffffffff


	//   ....[3]....
        /*0034*/ 	.word	0xffffffff


	//   ....[4]....
        /*0038*/ 	.word	0xffffffff


	//   ....[5]....
        /*003c*/ 	.word	0xffffffff


	//   ....[6]....
        /*0040*/ 	.word	0xffffffff


	//   ....[7]....
        /*0044*/ 	.word	0xffffffff


	//   ....[8]....
        /*0048*/ 	.word	0xffffffff


	//   ....[9]....
        /*004c*/ 	.word	0xffffffff


	//   ....[10]....
        /*0050*/ 	.word	0x05000092


	//   ....[11]....
        /*0054*/ 	.word	0x05000092


	//   ....[12]....
        /*0058*/ 	.word	0x05000092


	//   ....[13]....
        /*005c*/ 	.word	0x05000092


	//   ....[14]....
        /*0060*/ 	.word	0x05000092


	//   ....[15]....
        /*0064*/ 	.word	0x05000092


	//   ....[16]....
        /*0068*/ 	.word	0x05000092


	//   ....[17]....
        /*006c*/ 	.word	0x05000092


	//   ....[18]....
        /*0070*/ 	.word	0x05000092


	//   ....[19]....
        /*0074*/ 	.word	0x05000092


	//----- nvinfo : EIATTR_COOP_GROUP_INSTR_OFFSETS
	.align		4
.L_2486:
        /*0078*/ 	.byte	0x04, 0x28
        /*007a*/ 	.short	(.L_2488 - .L_2487)


	//   ....[0]....
.L_2487:
        /*007c*/ 	.word	0x00001a10


	//   ....[1]....
        /*0080*/ 	.word	0x00001a30


	//   ....[2]....
        /*0084*/ 	.word	0x00001a50


	//   ....[3]....
        /*0088*/ 	.word	0x00001a70


	//   ....[4]....
        /*008c*/ 	.word	0x00001aa0


	//   ....[5]....
        /*0090*/ 	.word	0x00001ee0


	//   ....[6]....
        /*0094*/ 	.word	0x00001f00


	//   ....[7]....
        /*0098*/ 	.word	0x00001f20


	//   ....[8]....
        /*009c*/ 	.word	0x00001f40


	//   ....[9]....
        /*00a0*/ 	.word	0x00001f60


	//   ....[10]....
        /*00a4*/ 	.word	0x000029e0


	//   ....[11]....
        /*00a8*/ 	.word	0x00002a80


	//   ....[12]....
        /*00ac*/ 	.word	0x00002af0


	//   ....[13]....
        /*00b0*/ 	.word	0x00002b60


	//   ....[14]....
        /*00b4*/ 	.word	0x00002be0


	//   ....[15]....
        /*00b8*/ 	.word	0x00003070


	//   ....[16]....
        /*00bc*/ 	.word	0x000030e0


	//   ....[17]....
        /*00c0*/ 	.word	0x00003150


	//   ....[18]....
        /*00c4*/ 	.word	0x000031c0


	//   ....[19]....
        /*00c8*/ 	.word	0x00003230


	//----- nvinfo : EIATTR_EXIT_INSTR_OFFSETS
	.align		4
.L_2488:
        /*00cc*/ 	.byte	0x04, 0x1c
        /*00ce*/ 	.short	(.L_2490 - .L_2489)


	//   ....[0]....
.L_2489:
        /*00d0*/ 	.word	0x00000740


	//   ....[1]....
        /*00d4*/ 	.word	0x00002970


	//----- nvinfo : EIATTR_MAX_THREADS
	.align		4
.L_2490:
        /*00d8*/ 	.byte	0x04, 0x05
        /*00da*/ 	.short	(.L_2492 - .L_2491)
.L_2491:
        /*00dc*/ 	.word	0x00000080
        /*00e0*/ 	.word	0x00000001
        /*00e4*/ 	.word	0x00000001


	//----- nvinfo : EIATTR_CRS_STACK_SIZE
	.align		4
.L_2492:
        /*00e8*/ 	.byte	0x04, 0x1e
        /*00ea*/ 	.short	(.L_2494 - .L_2493)
.L_2493:
        /*00ec*/ 	.word	0x00000000


	//----- nvinfo : EIATTR_CBANK_PARAM_SIZE
	.align		4
.L_2494:
        /*00f0*/ 	.byte	0x03, 0x19
        /*00f2*/ 	.short	0x00e8


	//----- nvinfo : EIATTR_PARAM_CBANK
	.align		4
        /*00f4*/ 	.byte	0x04, 0x0a
        /*00f6*/ 	.short	(.L_2496 - .L_2495)
	.align		4
.L_2495:
        /*00f8*/ 	.word	index@(.nv.constant0._ZN10layer_norm13ln_fwd_kernelINS_13Kernel_traitsIf6__halfS2_S2_fjLj1024ELj1ELj4ELj1ELj16ENS_18Kernel_traits_baseILj1024EfS2_S2_S2_fjLj128EEEEELb0ELb1ELb0ELb0EEEvNS_9FwdParamsE)
        /*00fc*/ 	.short	0x0210
        /*00fe*/ 	.short	0x00e8


	//----- nvinfo : EIATTR_SW_WAR
	.align		4
.L_2496:
        /*0100*/ 	.byte	0x04, 0x36
        /*0102*/ 	.short	(.L_2498 - .L_2497)
.L_2497:
        /*0104*/ 	.word	0x00000008
.L_2498:


//--------------------- .nv.info._ZN10layer_norm13ln_fwd_kernelINS_13Kernel_traitsIf6__halfS2_S2_fjLj1024ELj1ELj4ELj1ELj16ENS_18Kernel_traits_baseILj1024EfS2_S2_S2_fjLj128EEEEELb0ELb1ELb0ELb1EEEvNS_9FwdParamsE --------------------------
	.section	.nv.info._ZN10layer_norm13ln_fwd_kernelINS_13Kernel_traitsIf6__halfS2_S2_fjLj1024ELj1ELj4ELj1ELj16ENS_18Kernel_traits_baseILj1024EfS2_S2_S2_fjLj128EEEEELb0ELb1ELb0ELb1EEEvNS_9FwdParamsE,"",@"SHT_CUDA_INFO"
	.sectionflags	@""
	.align	4


	//----- nvinfo : EIATTR_CUDA_API_VERSION
	.align		4
        /*0000*/ 	.byte	0x04, 0x37
        /*0002*/ 	.short	(.L_2500 - .L_2499)
.L_2499:
        /*0004*/ 	.word	0x00000082


	//----- nvinfo : EIATTR_KPARAM_INFO
	.align		4
.L_2500:
        /*0008*/ 	.byte	0x04, 0x17
        /*000a*/ 	.short	(.L_2502 - .L_2501)
.L_2501:
        /*000c*/ 	.word	0x00000000
        /*0010*/ 	.short	0x0000
        /*0012*/ 	.short	0x0000
        /*0014*/ 	.byte	0x00, 0xf0, 0xa1, 0x03


	//----- nvinfo : EIATTR_SPARSE_MMA_MASK
	.align		4
.L_2502:
        /*0018*/ 	.byte	0x03, 0x50
        /*001a*/ 	.short	0x0000


	//----- nvinfo : EIATTR_MAXREG_COUNT
	.align		4
        /*001c*/ 	.byte	0x03, 0x1b
        /*001e*/ 	.short	0x00ff


	//----- nvinfo : EIATTR_MERCURY_ISA_VERSION
	.align		4
        /*0020*/ 	.byte	0x03, 0x5f
        /*0022*/ 	.short	0x0101


	//----- nvinfo : EIATTR_COOP_GROUP_MASK_REGIDS
	.align		4
        /*0024*/ 	.byte	0x04, 0x29
        /*0026*/ 	.short	(.L_2504 - .L_2503)


	//   ....[0]....
.L_2503:
        /*0028*/ 	.word	0xffffffff


	//   ....[1]....
        /*002c*/ 	.word	0xffffffff


	//   ....[2]....
        /*0030*/ 	.word	0xffffffff


	//   ....[3]....
        /*0034*/ 	.word	0xffffffff


	//   ....[4]....
        /*0038*/ 	.word	0xffffffff


	//   ....[5]....
        /*003c*/ 	.word	0xffffffff


	//   ....[6]....
        /*0040*/ 	.word	0xffffffff


	//   ....[7]....
        /*0044*/ 	.word	0xffffffff


	//   ....[8]....
        /*0048*/ 	.word	0xffffffff


	//   ....[9]....
        /*004c*/ 	.word	0xffffffff


	//   ....[10]....
        /*0050*/ 	.word	0x05000095


	//   ....[11]....
        /*0054*/ 	.word	0x05000095


	//   ....[12]....
        /*0058*/ 	.word	0x05000095


	//   ....[13]....
        /*005c*/ 	.word	0x05000095


	//   ....[14]....
        /*0060*/ 	.word	0x05000095


	//   ....[15]....
        /*0064*/ 	.word	0x05000095


	//   ....[16]....
        /*0068*/ 	.word	0x05000095


	//   ....[17]....
        /*006c*/ 	.word	0x05000095


	//   ....[18]....
        /*0070*/ 	.word	0x05000095


	//   ....[19]....
        /*0074*/ 	.word	0x05000095


	//----- nvinfo : EIATTR_COOP_GROUP_INSTR_OFFSETS
	.align		4
.L_2504:
        /*0078*/ 	.byte	0x04, 0x28
        /*007a*/ 	.short	(.L_2506 - .L_2505)


	//   ....[0]....
.L_2505:
        /*007c*/ 	.word	0x00001530


	//   ....[1]....
        /*0080*/ 	.word	0x00001550


	//   ....[2]....
        /*0084*/ 	.word	0x00001570


	//   ....[3]....
        /*0088*/ 	.word	0x000015a0


	//   ....[4]....
        /*008c*/ 	.word	0x000015c0


	//   ....[5]....
        /*0090*/ 	.word	0x000019f0


	//   ....[6]....
        /*0094*/ 	.word	0x00001a10


	//   ....[7]....
        /*0098*/ 	.word	0x00001a30


	//   ....[8]....
        /*009c*/ 	.word	0x00001a50


	//   ....[9]....
        /*00a0*/ 	.word	0x00001a70


	//   ....[10]....
        /*00a4*/ 	.word	0x000023c0


	//   ....[11]....
        /*00a8*/ 	.word	0x00002460


	//   ....[12]....
        /*00ac*/ 	.word	0x000024d0


	//   ....[13]....
        /*00b0*/ 	.word	0x00002550


	//   ....[14]....
        /*00b4*/ 	.word	0x000025c0


	//   ....[15]....
        /*00b8*/ 	.word	0x00002a40


	//   ....[16]....
        /*00bc*/ 	.word	0x00002ab0


	//   ....[17]....
        /*00c0*/ 	.word	0x00002b20


	//   ....[18]....
        /*00c4*/ 	.word	0x00002b90


	//   ....[19]....
        /*00c8*/ 	.word	0x00002c00


	//----- nvinfo : EIATTR_EXIT_INSTR_OFFSETS
	.align		4
.L_2506:
        /*00cc*/ 	.byte	0x04, 0x1c
        /*00ce*/ 	.short	(.L_2508 - .L_2507)


	//   ....[0]....
.L_2507:
        /*00d0*/ 	.word	0x000002e0


	//   ....[1]....
        /*00d4*/ 	.word	0x00002350


	//----- nvinfo : EIATTR_MAX_THREADS
	.align		4
.L_2508:
        /*00d8*/ 	.byte	0x04, 0x05
        /*00da*/ 	.short	(.L_2510 - .L_2509)
.L_2509:
        /*00dc*/ 	.word	0x00000080
        /*00e0*/ 	.word	0x00000001
        /*00e4*/ 	.word	0x00000001


	//----- nvinfo : EIATTR_CRS_STACK_SIZE
	.align		4
.L_2510:
        /*00e8*/ 	.byte	0x04, 0x1e
        /*00ea*/ 	.short	(.L_2512 - .L_2511)
.L_2511:
        /*00ec*/ 	.word	0x00000000


	//----- nvinfo : EIATTR_CBANK_PARAM_SIZE
	.align		4
.L_2512:
        /*00f0*/ 	.byte	0x03, 0x19
        /*00f2*/ 	.short	0x00e8


	//----- nvinfo : EIATTR_PARAM_CBANK
	.align		4
        /*00f4*/ 	.byte	0x04, 0x0a
        /*00f6*/ 	.short	(.L_2514 - .L_2513)
	.align		4
.L_2513:
        /*00f8*/ 	.word	index@(.nv.constant0._ZN10layer_norm13ln_fwd_kernelINS_13Kernel_traitsIf6__halfS2_S2_fjLj1024ELj1ELj4ELj1ELj16ENS_18Kernel_traits_baseILj1024EfS2_S2_S2_fjLj128EEEEELb0ELb1ELb0ELb1EEEvNS_9FwdParamsE)
        /*00fc*/ 	.short	0x0210
        /*00fe*/ 	.short	0x00e8


	//----- nvinfo : EIATTR_SW_WAR
	.align		4
.L_2514:
        /*0100*/ 	.byte	0x04, 0x36
        /*0102*/ 	.short	(.L_2516 - .L_2515)
.L_2515:
        /*0104*/ 	.word	0x00000008
.L_2516:


//--------------------- .nv.info._ZN10layer_norm13ln_fwd_kernelINS_13Kernel_traitsIf6__halfS2_S2_fjLj1024ELj1ELj4ELj1ELj16ENS_18Kernel_traits_baseILj1024EfS2_S2_S2_fjLj128EEEEELb0ELb1ELb1ELb0EEEvNS_9FwdParamsE --------------------------
	.section	.nv.info._ZN10layer_norm13ln_fwd_kernelINS_13Kernel_traitsIf6__halfS2_S2_fjLj1024ELj1ELj4ELj1ELj16ENS_18Kernel_traits_baseILj1024EfS2_S2_S2_fjLj128EEEEELb0ELb1ELb1ELb0EEEvNS_9FwdParamsE,"",@"SHT_CUDA_INFO"
	.sectionflags	@""
	.align	4


	//----- nvinfo : EIATTR_CUDA_API_VERSION
	.align		4
        /*0000*/ 	.byte	0x04, 0x37
        /*0002*/ 	.short	(.L_2518 - .L_2517)
.L_2517:
        /*0004*/ 	.word	0x00000082


	//----- nvinfo : EIATTR_KPARAM_INFO
	.align		4
.L_2518:
        /*0008*/ 	.byte	0x04, 0x17
        /*000a*/ 	.short	(.L_2520 - .L_2519)
.L_2519:
        /*000c*/ 	.word	0x00000000
        /*0010*/ 	.short	0x0000
        /*0012*/ 	.short	0x0000
        /*0014*/ 	.byte	0x00, 0xf0, 0xa1, 0x03


	//----- nvinfo : EIATTR_SPARSE_MMA_MASK
	.align		4
.L_2520:
        /*0018*/ 	.byte	0x03, 0x50
        /*001a*/ 	.short	0x0000


	//----- nvinfo : EIATTR_MAXREG_COUNT
	.align		4
        /*001c*/ 	.byte	0x03, 0x1b
        /*001e*/ 	.short	0x00ff


	//----- nvinfo : EIATTR_MERCURY_ISA_VERSION
	.align		4
        /*0020*/ 	.byte	0x03, 0x5f
        /*0022*/ 	.short	0x0101


	//----- nvinfo : EIATTR_COOP_GROUP_MASK_REGIDS
	.align		4
        /*0024*/ 	.byte	0x04, 0x29
        /*0026*/ 	.short	(.L_2522 - .L_2521)


	//   ....[0]....
.L_2521:
        /*0028*/ 	.word	0xffffffff


	//   ....[1]....
        /*002c*/ 	.word	0xffffffff


	//   ....[2]....
        /*0030*/ 	.word	0xffffffff


	//   ....[3]....
        /*0034*/ 	.word	0xffffffff


	//   ....[4]....
        /*0038*/ 	.word	0xffffffff


	//   ....[5]....
        /*003c*/ 	.word	0xffffffff


	//   ....[6]....
        /*0040*/ 	.word	0xffffffff


	//   ....[7]....
        /*0044*/ 	.word	0xffffffff


	//   ....[8]....
        /*0048*/ 	.word	0xffffffff


	//   ....[9]....
        /*004c*/ 	.word	0xffffffff


	//   ....[10]....
        /*0050*/ 	.word	0x0500009a


	//   ....[11]....
        /*0054*/ 	.word	0x0500009a


	//   ....[12]....
        /*0058*/ 	.word	0x0500009a


	//   ....[13]....
        /*005c*/ 	.word	0x0500009a


	//   ....[14]....
        /*0060*/ 	.word	0x0500009a


	//   ....[15]....
        /*0064*/ 	.word	0x0500009a


	//   ....[16]....
        /*0068*/ 	.word	0x0500009a


	//   ....[17]....
        /*006c*/ 	.word	0x0500009a


	//   ....[18]....
        /*0070*/ 	.word	0x0500009a


	//   ....[19]....
        /*0074*/ 	.word	0x0500009a


	//----- nvinfo : EIATTR_COOP_GROUP_INSTR_OFFSETS
	.align		4
.L_2522:
        /*0078*/ 	.byte	0x04, 0x28
        /*007a*/ 	.short	(.L_2524 - .L_2523)


	//   ....[0]....
.L_2523:
        /*007c*/ 	.word	0x00002890


	//   ....[1]....
        /*0080*/ 	.word	0x000028c0


	//   ....[2]....
        /*0084*/ 	.word	0x000028e0


	//   ....[3]....
        /*0088*/ 	.word	0x00002900


	//   ....[4]....
        /*008c*/ 	.word	0x00002920


	//   ....[5]....
        /*0090*/ 	.word	0x00002d60


	//   ....[6]....
        /*0094*/ 	.word	0x00002d80


	//   ....[7]....
        /*0098*/ 	.word	0x00002da0


	//   ....[8]....
        /*009c*/ 	.word	0x00002dc0


	//   ....[9]....
        /*00a0*/ 	.word	0x00002de0


	//   ....[10]....
        /*00a4*/ 	.word	0x00003900


	//   ....[11]....
        /*00a8*/ 	.word	0x000039b0


	//   ....[12]....
        /*00ac*/ 	.word	0x00003a20


	//   ....[13]....
        /*00b0*/ 	.word	0x00003a90


	//   ....[14]....
        /*00b4*/ 	.word	0x00003b00


	//   ....[15]....
        /*00b8*/ 	.word	0x00003f90


	//   ....[16]....
        /*00bc*/ 	.word	0x00004000


	//   ....[17]....
        /*00c0*/ 	.word	0x00004070


	//   ....[18]....
        /*00c4*/ 	.word	0x000040e0


	//   ....[19]....
        /*00c8*/ 	.word	0x00004150


	//----- nvinfo : EIATTR_EXIT_INSTR_OFFSETS
	.align		4
.L_2524:
        /*00cc*/ 	.byte	0x04, 0x1c
        /*00ce*/ 	.short	(.L_2526 - .L_2525)


	//   ....[0]....
.L_2525:
        /*00d0*/ 	.word	0x00000740


	//   ....[1]....
        /*00d4*/ 	.word	0x00003890


	//----- nvinfo : EIATTR_MAX_THREADS
	.align		4
.L_2526:
        /*00d8*/ 	.byte	0x04, 0x05
        /*00da*/ 	.short	(.L_2528 - .L_2527)
.L_2527:
        /*00dc*/ 	.word	0x00000080
        /*00e0*/ 	.word	0x00000001
        /*00e4*/ 	.word	0x00000001


	//----- nvinfo : EIATTR_CRS_STACK_SIZE
	.align		4
.L_2528:
        /*00e8*/ 	.byte	0x04, 0x1e
        /*00ea*/ 	.short	(.L_2530 - .L_2529)
.L_2529:
        /*00ec*/ 	.word	0x00000000


	//----- nvinfo : EIATTR_CBANK_PARAM_SIZE
	.align		4
.L_2530:
        /*00f0*/ 	.byte	0x03, 0x19
        /*00f2*/ 	.short	0x00e8


	//----- nvinfo : EIATTR_PARAM_CBANK
	.align		4
        /*00f4*/ 	.byte	0x04, 0x0a
        /*00f6*/ 	.short	(.L_2532 - .L_2531)
	.align		4
.L_2531:
        /*00f8*/ 	.word	index@(.nv.constant0._ZN10layer_norm13ln_fwd_kernelINS_13Kernel_traitsIf6__halfS2_S2_fjLj1024ELj1ELj4ELj1ELj16ENS_18Kernel_traits_baseILj1024EfS2_S2_S2_fjLj128EEEEELb0ELb1ELb1ELb0EEEvNS_9FwdParamsE)
        /*00fc*/ 	.short	0x0210
        /*00fe*/ 	.short	0x00e8


	//----- nvinfo : EIATTR_SW_WAR
	.align		4
.L_2532:
        /*0100*/ 	.byte	0x04, 0x36
        /*0102*/ 	.short	(.L_2534 - .L_2533)
.L_2533:
        /*0104*/ 	.word	0x00000008
.L_2534:


//--------------------- .nv.info._ZN10layer_norm13ln_fwd_kernelINS_13Kernel_traitsIf6__halfS2_S2_fjLj1024ELj1ELj4ELj1ELj16ENS_18Kernel_traits_baseILj1024EfS2_S2_S2_fjLj128EEEEELb0ELb1ELb1ELb1EEEvNS_9FwdParamsE --------------------------
	.section	.nv.info._ZN10layer_norm13ln_fwd_kernelINS_13Kernel_traitsIf6__halfS2_S2_fjLj1024ELj1ELj4ELj1ELj16ENS_18Kernel_traits_baseILj1024EfS2_S2_S2_fjLj128EEEEELb0ELb1ELb1ELb1EEEvNS_9FwdParamsE,"",@"SHT_CUDA_INFO"
	.sectionflags	@""
	.align	4


	//----- nvinfo : EIATTR_CUDA_API_VERSION
	.align		4
        /*0000*/ 	.byte	0x04, 0x37
        /*0002*/ 	.short	(.L_2536 - .L_2535)
.L_2535:
        /*0004*/ 	.word	0x00000082


	//----- nvinfo : EIATTR_KPARAM_INFO
	.align		4
.L_2536:
        /*0008*/ 	.byte	0x04, 0x17
        /*000a*/ 	.short	(.L_2538 - .L_2537)
.L_2537:
        /*000c*/ 	.word	0x00000000
        /*0010*/ 	.short	0x0000
        /*0012*/ 	.short	0x0000
        /*0014*/ 	.byte	0x00, 0xf0, 0xa1, 0x03


	//----- nvinfo : EIATTR_SPARSE_MMA_MASK
	.align		4
.L_2538:
        /*0018*/ 	.byte	0x03, 0x50
        /*001a*/ 	.short	0x0000


	//----- nvinfo : EIATTR_MAXREG_COUNT
	.align		4
        /*001c*/ 	.byte	0x03, 0x1b
        /*001e*/ 	.short	0x00ff


	//----- nvinfo : EIATTR_MERCURY_ISA_VERSION
	.align		4
        /*0020*/ 	.byte	0x03, 0x5f
        /*0022*/ 	.short	0x0101


	//----- nvinfo : EIATTR_COOP_GROUP_MASK_REGIDS
	.align		4
        /*0024*/ 	.byte	0x04, 0x29
        /*0026*/ 	.short	(.L_2540 - .L_2539)


	//   ....[0]....
.L_2539:
        /*0028*/ 	.word	0xffffffff


	//   ....[1]....
        /*002c*/ 	.word	0xffffffff


	//   ....[2]....
        /*0030*/ 	.word	0xffffffff


	//   ....[3]....
        /*0034*/ 	.word	0xffffffff


	//   ....[4]....
        /*0038*/ 	.word	0xffffffff


	//   ....[5]....
        /*003c*/ 	.word	0xffffffff


	//   ....[6]....
        /*0040*/ 	.word	0xffffffff


	//   ....[7]....
        /*0044*/ 	.word	0xffffffff


	//   ....[8]....
        /*0048*/ 	.word	0xffffffff


	//   ....[9]....
        /*004c*/ 	.word	0xffffffff


	//   ....[10]....
        /*0050*/ 	.word	0x05000097


	//   ....[11]....
        /*0054*/ 	.word	0x05000097


	//   ....[12]....
        /*0058*/ 	.word	0x05000097


	//   ....[13]....
        /*005c*/ 	.word	0x05000097


	//   ....[14]....
        /*0060*/ 	.word	0x05000097


	//   ....[15]....
        /*0064*/ 	.word	0x05000097


	//   ....[16]....
        /*0068*/ 	.word	0x05000097


	//   ....[17]....
        /*006c*/ 	.word	0x05000097


	//   ....[18]....
        /*0070*/ 	.word	0x05000097


	//   ....[19]....
        /*0074*/ 	.word	0x05000097


	//----- nvinfo : EIATTR_COOP_GROUP_INSTR_OFFSETS
	.align		4
.L_2540:
        /*0078*/ 	.byte	0x04, 0x28
        /*007a*/ 	.short	(.L_2542 - .L_2541)


	//   ....[0]....
.L_2541:
        /*007c*/ 	.word	0x00002340


	//   ....[1]....
        /*0080*/ 	.word	0x00002370


	//   ....[2]....
        /*0084*/ 	.word	0x00002390


	//   ....[3]....
        /*0088*/ 	.word	0x000023b0


	//   ....[4]....
        /*008c*/ 	.word	0x000023d0


	//   ....[5]....
        /*0090*/ 	.word	0x00002800


	//   ....[6]....
        /*0094*/ 	.word	0x00002820


	//   ....[7]....
        /*0098*/ 	.word	0x00002840


	//   ....[8]....
        /*009c*/ 	.word	0x00002860


	//   ....[9]....
        /*00a0*/ 	.word	0x00002880


	//   ....[10]....
        /*00a4*/ 	.word	0x00003280


	//   ....[11]....
        /*00a8*/ 	.word	0x00003330


	//   ....[12]....
        /*00ac*/ 	.word	0x000033a0


	//   ....[13]....
        /*00b0*/ 	.word	0x00003410


	//   ....[14]....
        /*00b4*/ 	.word	0x00003480


	//   ....[15]....
        /*00b8*/ 	.word	0x00003900


	//   ....[16]....
        /*00bc*/ 	.word	0x00003970


	//   ....[17]....
        /*00c0*/ 	.word	0x000039e0


	//   ....[18]....
        /*00c4*/ 	.word	0x00003a50


	//   ....[19]....
        /*00c8*/ 	.word	0x00003ac0


	//----- nvinfo : EIATTR_EXIT_INSTR_OFFSETS
	.align		4
.L_2542:
        /*00cc*/ 	.byte	0x04, 0x1c
        /*00ce*/ 	.short	(.L_2544 - .L_2543)


	//   ....[0]....
.L_2543:
        /*00d0*/ 	.word	0x000002e0


	//   ....[1]....
        /*00d4*/ 	.word	0x00003210


	//----- nvinfo : EIATTR_MAX_THREADS
	.align		4
.L_2544:
        /*00d8*/ 	.byte	0x04, 0x05
        /*00da*/ 	.short	(.L_2546 - .L_2545)
.L_2545:
        /*00dc*/ 	.word	0x00000080
        /*00e0*/ 	.word	0x00000001
        /*00e4*/ 	.word	0x00000001


	//----- nvinfo : EIATTR_CRS_STACK_SIZE
	.align		4
.L_2546:
        /*00e8*/ 	.byte	0x04, 0x1e
        /*00ea*/ 	.short	(.L_2548 - .L_2547)
.L_2547:
        /*00ec*/ 	.word	0x00000000


	//----- nvinfo : EIATTR_CBANK_PARAM_SIZE
	.align		4
.L_2548:
        /*00f0*/ 	.byte	0x03, 0x19
        /*00f2*/ 	.short	0x00e8


	//----- nvinfo : EIATTR_PARAM_CBANK
	.align		4
        /*00f4*/ 	.byte	0x04, 0x0a
        /*00f6*/ 	.short	(.L_2550 - .L_2549)
	.align		4
.L_2549:
        /*00f8*/ 	.word	index@(.nv.constant0._ZN10layer_norm13ln_fwd_kernelINS_13Kernel_traitsIf6__halfS2_S2_fjLj1024ELj1ELj4ELj1ELj16ENS_18Kernel_traits_baseILj1024EfS2_S2_S2_fjLj128EEEEELb0ELb1ELb1ELb1EEEvNS_9FwdParamsE)
        /*00fc*/ 	.short	0x0210
        /*00fe*/ 	.short	0x00e8


	//----- nvinfo : EIATTR_SW_WAR
	.align		4
.L_2550:
        /*0100*/ 	.byte	0x04, 0x36
        /*0102*/ 	.short	(.L_2552 - .L_2551)
.L_2551:
        /*0104*/ 	.word	0x00000008
.L_2552:


//--------------------- .nv.info._ZN10layer_norm13ln_fwd_kernelINS_13Kernel_traitsIf6__halfS2_S2_fjLj1024ELj1ELj4ELj1ELj16ENS_18Kernel_traits_baseILj1024EfS2_S2_S2_fjLj128EEEEELb1ELb0ELb0ELb0EEEvNS_9FwdParamsE --------------------------
	.section	.nv.info._ZN10layer_norm13ln_fwd_kernelINS_13Kernel_traitsIf6__halfS2_S2_fjLj1024ELj1ELj4ELj1ELj16ENS_18Kernel_traits_baseILj1024EfS2_S2_S2_fjLj128EEEEELb1ELb0ELb0ELb0EEEvNS_9FwdParamsE,"",@"SHT_CUDA_INFO"
	.sectionflags	@""
	.align	4


	//----- nvinfo : EIATTR_CUDA_API_VERSION
	.align		4
        /*0000*/ 	.byte	0x04, 0x37
        /*0002*/ 	.short	(.L_2554 - .L_2553)
.L_2553:
        /*0004*/ 	.word	0x00000082


	//----- nvinfo : EIATTR_KPARAM_INFO
	.align		4
.L_2554:
        /*0008*/ 	.byte	0x04, 0x17
        /*000a*/ 	.short	(.L_2556 - .L_2555)
.L_2555:
        /*000c*/ 	.word	0x00000000
        /*0010*/ 	.short	0x0000
        /*0012*/ 	.short	0x0000
        /*0014*/ 	.byte	0x00, 0xf0, 0xa1, 0x03


	//----- nvinfo : EIATTR_SPARSE_MMA_MASK
	.align		4
.L_2556:
        /*0018*/ 	.byte	0x03, 0x50
        /*001a*/ 	.short	0x0000


	//----- nvinfo : EIATTR_MAXREG_COUNT
	.align		4
        /*001c*/ 	.byte	0x03, 0x1b
        /*001e*/ 	.short	0x00ff


	//----- nvinfo : EIATTR_MERCURY_ISA_VERSION
	.align		4
        /*0020*/ 	.byte	0x03, 0x5f
        /*0022*/ 	.short	0x0101


	//----- nvinfo : EIATTR_COOP_GROUP_MASK_REGIDS
	.align		4
        /*0024*/ 	.byte	0x04, 0x29
        /*0026*/ 	.short	(.L_2558 - .L_2557)


	//   ....[0]....
.L_2557:
        /*0028*/ 	.word	0xffffffff


	//   ....[1]....
        /*002c*/ 	.word	0xffffffff


	//   ....[2]....
        /*0030*/ 	.word	0xffffffff


	//   ....[3]....
        /*0034*/ 	.word	0xffffffff


	//   ....[4]....
        /*0038*/ 	.word	0xffffffff


	//   ....[5]....
        /*003c*/ 	.word	0xffffffff


	//   ....[6]....
        /*0040*/ 	.word	0xffffffff


	//   ....[7]....
        /*0044*/ 	.word	0xffffffff


	//   ....[8]....
        /*0048*/ 	.word	0xffffffff


	//   ....[9]....
        /*004c*/ 	.word	0xffffffff


	//   ....[10]....
        /*0050*/ 	.word	0x0500007c


	//   ....[11]....
        /*0054*/ 	.word	0x0500007c


	//   ....[12]....
        /*0058*/ 	.word	0x0500007c


	//   ....[13]....
        /*005c*/ 	.word	0x0500007c


	//   ....[14]....
        /*0060*/ 	.word	0x0500007c


	//   ....[15]....
        /*0064*/ 	.word	0x0500007c


	//   ....[16]....
        /*0068*/ 	.word	0x0500007c


	//   ....[17]....
        /*006c*/ 	.word	0x0500007c


	//   ....[18]....
        /*0070*/ 	.word	0x0500007c


	//   ....[19]....
        /*0074*/ 	.word	0x0500007c


	//----- nvinfo : EIATTR_COOP_GROUP_INSTR_OFFSETS
	.align		4
.L_2558:
        /*0078*/ 	.byte	0x04, 0x28
        /*007a*/ 	.short	(.L_2560 - .L_2559)


	//   ....[0]....
.L_2559:
        /*007c*/ 	.word	0x0000c560


	//   ....[1]....
        /*0080*/ 	.word	0x0000c580


	//   ....[2]....
        /*0084*/ 	.word	0x0000c5a0


	//   ....[3]....
        /*0088*/ 	.word	0x0000c5c0


	//   ....[4]....
        /*008c*/ 	.word	0x0000c5f0


	//   ....[5]....
        /*0090*/ 	.word	0x0000ca30


	//   ....[6]....
        /*0094*/ 	.word	0x0000ca50


	//   ....[7]....
        /*0098*/ 	.word	0x0000ca70


	//   ....[8]....
        /*009c*/ 	.word	0x0000ca90


	//   ....[9]....
        /*00a0*/ 	.word	0x0000cab0


	//   ....[10]....
        /*00a4*/ 	.word	0x0000d550


	//   ....[11]....
        /*00a8*/ 	.word	0x0000d5f0


	//   ....[12]....
        /*00ac*/ 	.word	0x0000d660


	//   ....[13]....
        /*00b0*/ 	.word	0x0000d6d0


	//   ....[14]....
        /*00b4*/ 	.word	0x0000d750


	//   ....[15]....
        /*00b8*/ 	.word	0x0000dbe0


	//   ....[16]....
        /*00bc*/ 	.word	0x0000dc50


	//   ....[17]....
        /*00c0*/ 	.word	0x0000dcc0


	//   ....[18]....
        /*00c4*/ 	.word	0x0000dd30


	//   ....[19]....
        /*00c8*/ 	.word	0x0000dda0


	//----- nvinfo : EIATTR_EXIT_INSTR_OFFSETS
	.align		4
.L_2560:
        /*00cc*/ 	.byte	0x04, 0x1c
        /*00ce*/ 	.short	(.L_2562 - .L_2561)


	//   ....[0]....
.L_2561:
        /*00d0*/ 	.word	0x00000aa0


	//   ....[1]....
        /*00d4*/ 	.word	0x0000d4e0


	//----- nvinfo : EIATTR_MAX_THREADS
	.align		4
.L_2562:
        /*00d8*/ 	.byte	0x04, 0x05
        /*00da*/ 	.short	(.L_2564 - .L_2563)
.L_2563:
        /*00dc*/ 	.word	0x00000080
        /*00e0*/ 	.word	0x00000001
        /*00e4*/ 	.word	0x00000001


	//----- nvinfo : EIATTR_CRS_STACK_SIZE
	.align		4
.L_2564:
        /*00e8*/ 	.byte	0x04, 0x1e
        /*00ea*/ 	.short	(.L_2566 - .L_2565)
.L_2565:
        /*00ec*/ 	.word	0x00000000


	//----- nvinfo : EIATTR_CBANK_PARAM_SIZE
	.align		4
.L_2566:
        /*00f0*/ 	.byte	0x03, 0x19
        /*00f2*/ 	.short	0x00e8


	//----- nvinfo : EIATTR_PARAM_CBANK
	.align		4
        /*00f4*/ 	.byte	0x04, 0x0a
        /*00f6*/ 	.short	(.L_2568 - .L_2567)
	.align		4
.L_2567:
        /*00f8*/ 	.word	index@(.nv.constant0._ZN10layer_norm13ln_fwd_kernelINS_13Kernel_traitsIf6__halfS2_S2_fjLj1024ELj1ELj4ELj1ELj16ENS_18Kernel_traits_baseILj1024EfS2_S2_S2_fjLj128EEEEELb1ELb0ELb0ELb0EEEvNS_9FwdParamsE)
        /*00fc*/ 	.short	0x0210
        /*00fe*/ 	.short	0x00e8


	//----- nvinfo : EIATTR_SW_WAR
	.align		4
.L_2568:
        /*0100*/ 	.byte	0x04, 0x36
        /*0102*/ 	.short	(.L_2570 - .L_2569)
.L_2569:
        /*0104*/ 	.word	0x00000008
.L_2570:


//--------------------- .nv.info._ZN10layer_norm13ln_fwd_kernelINS_13Kernel_traitsIf6__halfS2_S2_fjLj1024ELj1ELj4ELj1ELj16ENS_18Kernel_traits_baseILj1024EfS2_S2_S2_fjLj128EEEEELb1ELb0ELb0ELb1EEEvNS_9FwdParamsE --------------------------
	.section	.nv.info._ZN10layer_norm13ln_fwd_kernelINS_13Kernel_traitsIf6__halfS2_S2_fjLj1024ELj1ELj4ELj1ELj16ENS_18Kernel_traits_baseILj1024EfS2_S2_S2_fjLj128EEEEELb1ELb0ELb0ELb1EEEvNS_9FwdParamsE,"",@"SHT_CUDA_INFO"
	.sectionflags	@""
	.align	4


	//----- nvinfo : EIATTR_CUDA_API_VERSION
	.align		4
        /*0000*/ 	.byte	0x04, 0x37
        /*0002*/ 	.short	(.L_2572 - .L_2571)
.L_2571:
        /*0004*/ 	.word	0x00000082


	//----- nvinfo : EIATTR_KPARAM_INFO
	.align		4
.L_2572:
        /*0008*/ 	.byte	0x04, 0x17
        /*000a*/ 	.short	(.L_2574 - .L_2573)
.L_2573:
        /*000c*/ 	.word	0x00000000
        /*0010*/ 	.short	0x0000
        /*0012*/ 	.short	0x0000
        /*0014*/ 	.byte	0x00, 0xf0, 0xa1, 0x03


	//----- nvinfo : EIATTR_SPARSE_MMA_MASK
	.align		4
.L_2574:
        /*0018*/ 	.byte	0x03, 0x50
        /*001a*/ 	.short	0x0000


	//----- nvinfo : EIATTR_MAXREG_COUNT
	.align		4
        /*001c*/ 	.byte	0x03, 0x1b
        /*001e*/ 	.short	0x00ff


	//----- nvinfo : EIATTR_MERCURY_ISA_VERSION
	.align		4
        /*0020*/ 	.byte	0x03, 0x5f
        /*0022*/ 	.short	0x0101


	//----- nvinfo : EIATTR_COOP_GROUP_MASK_REGIDS
	.align		4
        /*0024*/ 	.byte	0x04, 0x29
        /*0026*/ 	.short	(.L_2576 - .L_2575)


	//   ....[0]....
.L_2575:
        /*0028*/ 	.word	0xffffffff


	//   ....[1]....
        /*002c*/ 	.word	0xffffffff


	//   ....[2]....
        /*0030*/ 	.word	0xffffffff


	//   ....[3]....
        /*0034*/ 	.word	0xffffffff


	//   ....[4]....
        /*0038*/ 	.word	0xffffffff


	//   ....[5]....
        /*003c*/ 	.word	0xffffffff


	//   ....[6]....
        /*0040*/ 	.word	0xffffffff


	//   ....[7]....
        /*0044*/ 	.word	0xffffffff


	//   ....[8]....
        /*0048*/ 	.word	0xffffffff


	//   ....[9]....
        /*004c*/ 	.word	0xffffffff


	//   ....[10]....
        /*0050*/ 	.word	0x05000070


	//   ....[11]....
        /*0054*/ 	.word	0x05000070


	//   ....[12]....
        /*0058*/ 	.word	0x05000070


	//   ....[13]....
        /*005c*/ 	.word	0x05000070


	//   ....[14]....
        /*0060*/ 	.word	0x05000070


	//   ....[15]....
        /*0064*/ 	.word	0x05000070


	//   ....[16]....
        /*0068*/ 	.word	0x05000070


	//   ....[17]....
        /*006c*/ 	.word	0x05000070


	//   ....[18]....
        /*0070*/ 	.word	0x05000070


	//   ....[19]....
        /*0074*/ 	.word	0x05000070


	//----- nvinfo : EIATTR_COOP_GROUP_INSTR_OFFSETS
	.align		4
.L_2576:
        /*0078*/ 	.byte	0x04, 0x28
        /*007a*/ 	.short	(.L_2578 - .L_2577)


	//   ....[0]....
.L_2577:
        /*007c*/ 	.word	0x0000bc40


	//   ....[1]....
        /*0080*/ 	.word	0x0000bc70


	//   ....[2]....
        /*0084*/ 	.word	0x0000bc90


	//   ....[3]....
        /*0088*/ 	.word	0x0000bcb0


	//   ....[4]....
        /*008c*/ 	.word	0x0000bcd0


	//   ....[5]....
        /*0090*/ 	.word	0x0000c100


	//   ....[6]....
        /*0094*/ 	.word	0x0000c120


	//   ....[7]....
        /*0098*/ 	.word	0x0000c140


	//   ....[8]....
        /*009c*/ 	.word	0x0000c160


	//   ....[9]....
        /*00a0*/ 	.word	0x0000c180


	//   ....[10]....
        /*00a4*/ 	.word	0x0000caf0


	//   ....[11]....
        /*00a8*/ 	.word	0x0000cba0


	//   ....[12]....
        /*00ac*/ 	.word	0x0000cc10


	//   ....[13]....
        /*00b0*/ 	.word	0x0000cc80


	//   ....[14]....
        /*00b4*/ 	.word	0x0000ccf0


	//   ....[15]....
        /*00b8*/ 	.word	0x0000d160


	//   ....[16]....
        /*00bc*/ 	.word	0x0000d1d0


	//   ....[17]....
        /*00c0*/ 	.word	0x0000d240


	//   ....[18]....
        /*00c4*/ 	.word	0x0000d2b0


	//   ....[19]....
        /*00c8*/ 	.word	0x0000d320


	//----- nvinfo : EIATTR_EXIT_INSTR_OFFSETS
	.align		4
.L_2578:
        /*00cc*/ 	.byte	0x04, 0x1c
        /*00ce*/ 	.short	(.L_2580 - .L_2579)


	//   ....[0]....
.L_2579:
        /*00d0*/ 	.word	0x00000720


	//   ....[1]....
        /*00d4*/ 	.word	0x0000ca80


	//----- nvinfo : EIATTR_MAX_THREADS
	.align		4
.L_2580:
        /*00d8*/ 	.byte	0x04, 0x05
        /*00da*/ 	.short	(.L_2582 - .L_2581)
.L_2581:
        /*00dc*/ 	.word	0x00000080
        /*00e0*/ 	.word	0x00000001
        /*00e4*/ 	.word	0x00000001


	//----- nvinfo : EIATTR_CRS_STACK_SIZE
	.align		4
.L_2582:
        /*00e8*/ 	.byte	0x04, 0x1e
        /*00ea*/ 	.short	(.L_2584 - .L_2583)
.L_2583:
        /*00ec*/ 	.word	0x00000000


	//----- nvinfo : EIATTR_CBANK_PARAM_SIZE
	.align		4
.L_2584:
        /*00f0*/ 	.byte	0x03, 0x19
        /*00f2*/ 	.short	0x00e8


	//----- nvinfo : EIATTR_PARAM_CBANK
	.align		4
        /*00f4*/ 	.byte	0x04, 0x0a
        /*00f6*/ 	.short	(.L_2586 - .L_2585)
	.align		4
.L_2585:
        /*00f8*/ 	.word	index@(.nv.constant0._ZN10layer_norm13ln_fwd_kernelINS_13Kernel_traitsIf6__halfS2_S2_fjLj1024ELj1ELj4ELj1ELj16ENS_18Kernel_traits_baseILj1024EfS2_S2_S2_fjLj128EEEEELb1ELb0ELb0ELb1EEEvNS_9FwdParamsE)
        /*00fc*/ 	.short	0x0210
        /*00fe*/ 	.short	0x00e8


	//----- nvinfo : EIATTR_SW_WAR
	.align		4
.L_2586:
        /*0100*/ 	.byte	0x04, 0x36
        /*0102*/ 	.short	(.L_2588 - .L_2587)
.L_2587:
        /*0104*/ 	.word	0x00000008
.L_2588:


//--------------------- .nv.info._ZN10layer_norm13ln_fwd_kernelINS_13Kernel_traitsIf6__halfS2_S2_fjLj1024ELj1ELj4ELj1ELj16ENS_18Kernel_traits_baseILj1024EfS2_S2_S2_fjLj128EEEEELb1ELb0ELb1ELb0EEEvNS_9FwdParamsE --------------------------
	.section	.nv.info._ZN10layer_norm13ln_fwd_kernelINS_13Kernel_traitsIf6__halfS2_S2_fjLj1024ELj1ELj4ELj1ELj16ENS_18Kernel_traits_baseILj1024EfS2_S2_S2_fjLj128EEEEELb1ELb0ELb1ELb0EEEvNS_9FwdParamsE,"",@"SHT_CUDA_INFO"
	.sectionflags	@""
	.align	4


	//----- nvinfo : EIATTR_CUDA_API_VERSION
	.align		4
        /*0000*/ 	.byte	0x04, 0x37
        /*0002*/ 	.short	(.L_2590 - .L_2589)
.L_2589:
        /*0004*/ 	.word	0x00000082


	//----- nvinfo : EIATTR_KPARAM_INFO
	.align		4
.L_2590:
        /*0008*/ 	.byte	0x04, 0x17
        /*000a*/ 	.short	(.L_2592 - .L_2591)
.L_2591:
        /*000c*/ 	.word	0x00000000
        /*0010*/ 	.short	0x0000
        /*0012*/ 	.short	0x0000
        /*0014*/ 	.byte	0x00, 0xf0, 0xa1, 0x03


	//----- nvinfo : EIATTR_SPARSE_MMA_MASK
	.align		4
.L_2592:
        /*0018*/ 	.byte	0x03, 0x50
        /*001a*/ 	.short	0x0000


	//----- nvinfo : EIATTR_MAXREG_COUNT
	.align		4
        /*001c*/ 	.byte	0x03, 0x1b
        /*001e*/ 	.short	0x00ff


	//----- nvinfo : EIATTR_MERCURY_ISA_VERSION
	.align		4
        /*0020*/ 	.byte	0x03, 0x5f
        /*0022*/ 	.short	0x0101


	//----- nvinfo : EIATTR_COOP_GROUP_MASK_REGIDS
	.align		4
        /*0024*/ 	.byte	0x04, 0x29
        /*0026*/ 	.short	(.L_2594 - .L_2593)


	//   ....[0]....
.L_2593:
        /*0028*/ 	.word	0xffffffff


	//   ....[1]....
        /*002c*/ 	.word	0xffffffff


	//   ....[2]....
        /*0030*/ 	.word	0xffffffff


	//   ....[3]....
        /*0034*/ 	.word	0xffffffff


	//   ....[4]....
        /*0038*/ 	.word	0xffffffff


	//   ....[5]....
        /*003c*/ 	.word	0xffffffff


	//   ....[6]....
        /*0040*/ 	.word	0xffffffff


	//   ....[7]....
        /*0044*/ 	.word	0xffffffff


	//   ....[8]....
        /*0048*/ 	.word	0xffffffff


	//   ....[9]....
        /*004c*/ 	.word	0xffffffff


	//   ....[10]....
        /*0050*/ 	.word	0x05000089


	//   ....[11]....
        /*0054*/ 	.word	0x05000089


	//   ....[12]....
        /*0058*/ 	.word	0x05000089


	//   ....[13]....
        /*005c*/ 	.word	0x05000089


	//   ....[14]....
        /*0060*/ 	.word	0x05000089


	//   ....[15]....
        /*0064*/ 	.word	0x05000089


	//   ....[16]....
        /*0068*/ 	.word	0x05000089


	//   ....[17]....
        /*006c*/ 	.word	0x05000089


	//   ....[18]....
        /*0070*/ 	.word	0x05000089


	//   ....[19]....
        /*0074*/ 	.word	0x05000089


	//----- nvinfo : EIATTR_COOP_GROUP_INSTR_OFFSETS
	.align		4
.L_2594:
        /*0078*/ 	.byte	0x04, 0x28
        /*007a*/ 	.short	(.L_2596 - .L_2595)


	//   ....[0]....
.L_2595:
        /*007c*/ 	.word	0x0000da00


	//   ....[1]....
        /*0080*/ 	.word	0x0000da30


	//   ....[2]....
        /*0084*/ 	.word	0x0000da50


	//   ....[3]....
        /*0088*/ 	.word	0x0000da70


	//   ....[4]....
        /*008c*/ 	.word	0x0000da90


	//   ....[5]....
        /*0090*/ 	.word	0x0000ded0


	//   ....[6]....
        /*0094*/ 	.word	0x0000def0


	//   ....[7]....
        /*0098*/ 	.word	0x0000df10


	//   ....[8]....
        /*009c*/ 	.word	0x0000df30


	//   ....[9]....
        /*00a0*/ 	.word	0x0000df50


	//   ....[10]....
        /*00a4*/ 	.word	0x0000ea80


	//   ....[11]....
        /*00a8*/ 	.word	0x0000eb30


	//   ....[12]....
        /*00ac*/ 	.word	0x0000eba0


	//   ....[13]....
        /*00b0*/ 	.word	0x0000ec10


	//   ....[14]....
        /*00b4*/ 	.word	0x0000ec80


	//   ....[15]....
        /*00b8*/ 	.word	0x0000f110


	//   ....[16]....
        /*00bc*/ 	.word	0x0000f180


	//   ....[17]....
        /*00c0*/ 	.word	0x0000f1f0


	//   ....[18]....
        /*00c4*/ 	.word	0x0000f260


	//   ....[19]....
        /*00c8*/ 	.word	0x0000f2d0


	//----- nvinfo : EIATTR_EXIT_INSTR_OFFSETS
	.align		4
.L_2596:
        /*00cc*/ 	.byte	0x04, 0x1c
        /*00ce*/ 	.short	(.L_2598 - .L_2597)


	//   ....[0]....
.L_2597:
        /*00d0*/ 	.word	0x00000aa0


	//   ....[1]....
        /*00d4*/ 	.word	0x0000ea10


	//----- nvinfo : EIATTR_MAX_THREADS
	.align		4
.L_2598:
        /*00d8*/ 	.byte	0x04, 0x05
        /*00da*/ 	.short	(.L_2600 - .L_2599)
.L_2599:
        /*00dc*/ 	.word	0x00000080
        /*00e0*/ 	.word	0x00000001
        /*00e4*/ 	.word	0x00000001


	//----- nvinfo : EIATTR_CRS_STACK_SIZE
	.align		4
.L_2600:
        /*00e8*/ 	.byte	0x04, 0x1e
        /*00ea*/ 	.short	(.L_2602 - .L_2601)
.L_2601:
        /*00ec*/ 	.word	0x00000000


	//----- nvinfo : EIATTR_CBANK_PARAM_SIZE
	.align		4
.L_2602:
        /*00f0*/ 	.byte	0x03, 0x19
        /*00f2*/ 	.short	0x00e8


	//----- nvinfo : EIATTR_PARAM_CBANK
	.align		4
        /*00f4*/ 	.byte	0x04, 0x0a
        /*00f6*/ 	.short	(.L_2604 - .L_2603)
	.align		4
.L_2603:
        /*00f8*/ 	.word	index@(.nv.constant0._ZN10layer_norm13ln_fwd_kernelINS_13Kernel_traitsIf6__halfS2_S2_fjLj1024ELj1ELj4ELj1ELj16ENS_18Kernel_traits_baseILj1024EfS2_S2_S2_fjLj128EEEEELb1ELb0ELb1ELb0EEEvNS_9FwdParamsE)
        /*00fc*/ 	.short	0x0210
        /*00fe*/ 	.short	0x00e8


	//----- nvinfo : EIATTR_SW_WAR
	.align		4
.L_2604:
        /*0100*/ 	.byte	0x04, 0x36
        /*0102*/ 	.short	(.L_2606 - .L_2605)
.L_2605:
        /*0104*/ 	.word	0x00000008
.L_2606:


//--------------------- .nv.info._ZN10layer_norm13ln_fwd_kernelINS_13Kernel_traitsIf6__halfS2_S2_fjLj1024ELj1ELj4ELj1ELj16ENS_18Kernel_traits_baseILj1024EfS2_S2_S2_fjLj128EEEEELb1ELb0ELb1ELb1EEEvNS_9FwdParamsE --------------------------
	.section	.nv.info._ZN10layer_norm13ln_fwd_kernelINS_13Kernel_traitsIf6__halfS2_S2_fjLj1024ELj1ELj4ELj1ELj16ENS_18Kernel_traits_baseILj1024EfS2_S2_S2_fjLj128EEEEELb1ELb0ELb1ELb1EEEvNS_9FwdParamsE,"",@"SHT_CUDA_INFO"
	.sectionflags	@""
	.align	4


	//----- nvinfo : EIATTR_CUDA_API_VERSION
	.align		4
        /*0000*/ 	.byte	0x04, 0x37
        /*0002*/ 	.short	(.L_2608 - .L_2607)
.L_2607:
        /*0004*/ 	.word	0x00000082


	//----- nvinfo : EIATTR_KPARAM_INFO
	.align		4
.L_2608:
        /*0008*/ 	.byte	0x04, 0x17
        /*000a*/ 	.short	(.L_2610 - .L_2609)
.L_2609:
        /*000c*/ 	.word	0x00000000
        /*0010*/ 	.short	0x0000
        /*0012*/ 	.short	0x0000
        /*0014*/ 	.byte	0x00, 0xf0, 0xa1, 0x03


	//----- nvinfo : EIATTR_SPARSE_MMA_MASK
	.align		4
.L_2610:
        /*0018*/ 	.byte	0x03, 0x50
        /*001a*/ 	.short	0x0000


	//----- nvinfo : EIATTR_MAXREG_COUNT
	.align		4
        /*001c*/ 	.byte	0x03, 0x1b
        /*001e*/ 	.short	0x00ff


	//----- nvinfo : EIATTR_MERCURY_ISA_VERSION
	.align		4
        /*0020*/ 	.byte	0x03, 0x5f
        /*0022*/ 	.short	0x0101


	//----- nvinfo : EIATTR_COOP_GROUP_MASK_REGIDS
	.align		4
        /*0024*/ 	.byte	0x04, 0x29
        /*0026*/ 	.short	(.L_2612 - .L_2611)


	//   ....[0]....
.L_2611:
        /*0028*/ 	.word	0xffffffff


	//   ....[1]....
        /*002c*/ 	.word	0xffffffff


	//   ....[2]....
        /*0030*/ 	.word	0xffffffff


	//   ....[3]....
        /*0034*/ 	.word	0xffffffff


	//   ....[4]....
        /*0038*/ 	.word	0xffffffff


	//   ....[5]....
        /*003c*/ 	.word	0xffffffff


	//   ....[6]....
        /*0040*/ 	.word	0xffffffff


	//   ....[7]....
        /*0044*/ 	.word	0xffffffff


	//   ....[8]....
        /*0048*/ 	.word	0xffffffff


	//   ....[9]....
        /*004c*/ 	.word	0xffffffff


	//   ....[10]....
        /*0050*/ 	.word	0x05000089


	//   ....[11]....
        /*0054*/ 	.word	0x05000089


	//   ....[12]....
        /*0058*/ 	.word	0x05000089


	//   ....[13]....
        /*005c*/ 	.word	0x05000089


	//   ....[14]....
        /*0060*/ 	.word	0x05000089


	//   ....[15]....
        /*0064*/ 	.word	0x05000089


	//   ....[16]....
        /*0068*/ 	.word	0x05000089


	//   ....[17]....
        /*006c*/ 	.word	0x05000089


	//   ....[18]....
        /*0070*/ 	.word	0x05000089


	//   ....[19]....
        /*0074*/ 	.word	0x05000089


	//----- nvinfo : EIATTR_COOP_GROUP_INSTR_OFFSETS
	.align		4
.L_2612:
        /*0078*/ 	.byte	0x04, 0x28
        /*007a*/ 	.short	(.L_2614 - .L_2613)


	//   ....[0]....
.L_2613:
        /*007c*/ 	.word	0x0000d5f0


	//   ....[1]....
        /*0080*/ 	.word	0x0000d620


	//   ....[2]....
        /*0084*/ 	.word	0x0000d640


	//   ....[3]....
        /*0088*/ 	.word	0x0000d660


	//   ....[4]....
        /*008c*/ 	.word	0x0000d680


	//   ....[5]....
        /*0090*/ 	.word	0x0000dab0


	//   ....[6]....
        /*0094*/ 	.word	0x0000dad0


	//   ....[7]....
        /*0098*/ 	.word	0x0000daf0


	//   ....[8]....
        /*009c*/ 	.word	0x0000db10


	//   ....[9]....
        /*00a0*/ 	.word	0x0000db30


	//   ....[10]....
        /*00a4*/ 	.word	0x0000e550


	//   ....[11]....
        /*00a8*/ 	.word	0x0000e600


	//   ....[12]....
        /*00ac*/ 	.word	0x0000e670


	//   ....[13]....
        /*00b0*/ 	.word	0x0000e6e0


	//   ....[14]....
        /*00b4*/ 	.word	0x0000e750


	//   ....[15]....
        /*00b8*/ 	.word	0x0000ebd0


	//   ....[16]....
        /*00bc*/ 	.word	0x0000ec40


	//   ....[17]....
        /*00c0*/ 	.word	0x0000ecb0


	//   ....[18]....
        /*00c4*/ 	.word	0x0000ed20


	//   ....[19]....
        /*00c8*/ 	.word	0x0000ed90


	//----- nvinfo : EIATTR_EXIT_INSTR_OFFSETS
	.align		4
.L_2614:
        /*00cc*/ 	.byte	0x04, 0x1c
        /*00ce*/ 	.short	(.L_2616 - .L_2615)


	//   ....[0]....
.L_2615:
        /*00d0*/ 	.word	0x00000720


	//   ....[1]....
        /*00d4*/ 	.word	0x0000e4e0


	//----- nvinfo : EIATTR_MAX_THREADS
	.align		4
.L_2616:
        /*00d8*/ 	.byte	0x04, 0x05
        /*00da*/ 	.short	(.L_2618 - .L_2617)
.L_2617:
        /*00dc*/ 	.word	0x00000080
        /*00e0*/ 	.word	0x00000001
        /*00e4*/ 	.word	0x00000001


	//----- nvinfo : EIATTR_CRS_STACK_SIZE
	.align		4
.L_2618:
        /*00e8*/ 	.byte	0x04, 0x1e
        /*00ea*/ 	.short	(.L_2620 - .L_2619)
.L_2619:
        /*00ec*/ 	.word	0x00000000


	//----- nvinfo : EIATTR_CBANK_PARAM_SIZE
	.align		4
.L_2620:
        /*00f0*/ 	.byte	0x03, 0x19
        /*00f2*/ 	.short	0x00e8


	//----- nvinfo : EIATTR_PARAM_CBANK
	.align		4
        /*00f4*/ 	.byte	0x04, 0x0a
        /*00f6*/ 	.short	(.L_2622 - .L_2621)
	.align		4
.L_2621:
        /*00f8*/ 	.word	index@(.nv.constant0._ZN10layer_norm13ln_fwd_kernelINS_13Kernel_traitsIf6__halfS2_S2_fjLj1024ELj1ELj4ELj1ELj16ENS_18Kernel_traits_baseILj1024EfS2_S2_S2_fjLj128EEEEELb1ELb0ELb1ELb1EEEvNS_9FwdParamsE)
        /*00fc*/ 	.short	0x0210
        /*00fe*/ 	.short	0x00e8


	//----- nvinfo : EIATTR_SW_WAR
	.align		4
.L_2622:
        /*0100*/ 	.byte	0x04, 0x36
        /*0102*/ 	.short	(.L_2624 - .L_2623)
.L_2623:
        /*0104*/ 	.word	0x00000008
.L_2624:


//--------------------- .nv.info._ZN10layer_norm13ln_fwd_kernelINS_13Kernel_traitsIf6__halfS2_S2_fjLj1024ELj1ELj4ELj1ELj16ENS_18Kernel_traits_baseILj1024EfS2_S2_S2_fjLj128EEEEELb1ELb1ELb0ELb0EEEvNS_9FwdParamsE --------------------------
	.section	.nv.info._ZN10layer_norm13ln_fwd_kernelINS_13Kernel_traitsIf6__halfS2_S2_fjLj1024ELj1ELj4ELj1ELj16ENS_18Kernel_traits_baseILj1024EfS2_S2_S2_fjLj128EEEEELb1ELb1ELb0ELb0EEEvNS_9FwdParamsE,"",@"SHT_CUDA_INFO"
	.sectionflags	@""
	.align	4


	//----- nvinfo : EIATTR_CUDA_API_VERSION
	.align		4
        /*0000*/ 	.byte	0x04, 0x37
        /*0002*/ 	.short	(.L_2626 - .L_2625)
.L_2625:
        /*0004*/ 	.word	0x00000082


	//----- nvinfo : EIATTR_KPARAM_INFO
	.align		4
.L_2626:
        /*0008*/ 	.byte	0x04, 0x17
        /*000a*/ 	.short	(.L_2628 - .L_2627)
.L_2627:
        /*000c*/ 	.word	0x00000000
        /*0010*/ 	.short	0x0000
        /*0012*/ 	.short	0x0000
        /*0014*/ 	.byte	0x00, 0xf0, 0xa1, 0x03


	//----- nvinfo : EIATTR_SPARSE_MMA_MASK
	.align		4
.L_2628:
        /*0018*/ 	.byte	0x03, 0x50
        /*001a*/ 	.short	0x0000


	//----- nvinfo : EIATTR_MAXREG_COUNT
	.align		4
        /*001c*/ 	.byte	0x03, 0x1b
        /*001e*/ 	.short	0x00ff


	//----- nvinfo : EIATTR_MERCURY_ISA_VERSION
	.align		4
        /*0020*/ 	.byte	0x03, 0x5f
        /*0022*/ 	.short	0x0101


	//----- nvinfo : EIATTR_COOP_GROUP_MASK_REGIDS
	.align		4
        /*0024*/ 	.byte	0x04, 0x29
        /*0026*/ 	.short	(.L_2630 - .L_2629)


	//   ....[0]....
.L_2629:
        /*0028*/ 	.word	0xffffffff


	//   ....[1]....
        /*002c*/ 	.word	0xffffffff


	//   ....[2]....
        /*0030*/ 	.word	0xffffffff


	//   ....[3]....
        /*0034*/ 	.word	0xffffffff


	//   ....[4]....
        /*0038*/ 	.word	0xffffffff


	//   ....[5]....
        /*003c*/ 	.word	0xffffffff


	//   ....[6]....
        /*0040*/ 	.word	0xffffffff


	//   ....[7]....
        /*0044*/ 	.word	0xffffffff


	//   ....[8]....
        /*0048*/ 	.word	0xffffffff


	//   ....[9]....
        /*004c*/ 	.word	0xffffffff


	//   ....[10]....
        /*0050*/ 	.word	0x0500009d


	//   ....[11]....
        /*0054*/ 	.word	0x0500009d


	//   ....[12]....
        /*0058*/ 	.word	0x0500009d


	//   ....[13]....
        /*005c*/ 	.word	0x0500009d


	//   ....[14]....
        /*0060*/ 	.word	0x0500009d


	//   ....[15]....
        /*0064*/ 	.word	0x0500009d


	//   ....[16]....
        /*0068*/ 	.word	0x0500009d


	//   ....[17]....
        /*006c*/ 	.word	0x0500009d


	//   ....[18]....
        /*0070*/ 	.word	0x0500009d


	//   ....[19]....
        /*0074*/ 	.word	0x0500009d


	//----- nvinfo : EIATTR_COOP_GROUP_INSTR_OFFSETS
	.align		4
.L_2630:
        /*0078*/ 	.byte	0x04, 0x28
        /*007a*/ 	.short	(.L_2632 - .L_2631)


	//   ....[0]....
.L_2631:
        /*007c*/ 	.word	0x0000c4c0


	//   ....[1]....
        /*0080*/ 	.word	0x0000c4e0


	//   ....[2]....
        /*0084*/ 	.word	0x0000c500


	//   ....[3]....
        /*0088*/ 	.word	0x0000c520


	//   ....[4]....
        /*008c*/ 	.word	0x0000c550


	//   ....[5]....
        /*0090*/ 	.word	0x0000c990


	//   ....[6]....
        /*0094*/ 	.word	0x0000c9b0


	//   ....[7]....
        /*0098*/ 	.word	0x0000c9d0


	//   ....[8]....
        /*009c*/ 	.word	0x0000c9f0


	//   ....[9]....
        /*00a0*/ 	.word	0x0000ca10


	//   ....[10]....
        /*00a4*/ 	.word	0x0000d4b0


	//   ....[11]....
        /*00a8*/ 	.word	0x0000d550


	//   ....[12]....
        /*00ac*/ 	.word	0x0000d5c0


	//   ....[13]....
        /*00b0*/ 	.word	0x0000d630


	//   ....[14]....
        /*00b4*/ 	.word	0x0000d6b0


	//   ....[15]....
        /*00b8*/ 	.word	0x0000db40


	//   ....[16]....
        /*00bc*/ 	.word	0x0000dbb0


	//   ....[17]....
        /*00c0*/ 	.word	0x0000dc20


	//   ....[18]....
        /*00c4*/ 	.word	0x0000dc90


	//   ....[19]....
        /*00c8*/ 	.word	0x0000dd00


	//----- nvinfo : EIATTR_EXIT_INSTR_OFFSETS
	.align		4
.L_2632:
        /*00cc*/ 	.byte	0x04, 0x1c
        /*00ce*/ 	.short	(.L_2634 - .L_2633)


	//   ....[0]....
.L_2633:
        /*00d0*/ 	.word	0x00000bf0


	//   ....[1]....
        /*00d4*/ 	.word	0x0000d440


	//----- nvinfo : EIATTR_MAX_THREADS
	.align		4
.L_2634:
        /*00d8*/ 	.byte	0x04, 0x05
        /*00da*/ 	.short	(.L_2636 - .L_2635)
.L_2635:
        /*00dc*/ 	.word	0x00000080
        /*00e0*/ 	.word	0x00000001
        /*00e4*/ 	.word	0x00000001


	//----- nvinfo : EIATTR_CRS_STACK_SIZE
	.align		4
.L_2636:
        /*00e8*/ 	.byte	0x04, 0x1e
        /*00ea*/ 	.short	(.L_2638 - .L_2637)
.L_2637:
        /*00ec*/ 	.word	0x00000000


	//----- nvinfo : EIATTR_CBANK_PARAM_SIZE
	.align		4
.L_2638:
        /*00f0*/ 	.byte	0x03, 0x19
        /*00f2*/ 	.short	0x00e8


	//----- nvinfo : EIATTR_PARAM_CBANK
	.align		4
        /*00f4*/ 	.byte	0x04, 0x0a
        /*00f6*/ 	.short	(.L_2640 - .L_2639)
	.align		4
.L_2639:
        /*00f8*/ 	.word	index@(.nv.constant0._ZN10layer_norm13ln_fwd_kernelINS_13Kernel_traitsIf6__halfS2_S2_fjLj1024ELj1ELj4ELj1ELj16ENS_18Kernel_traits_baseILj1024EfS2_S2_S2_fjLj128EEEEELb1ELb1ELb0ELb0EEEvNS_9FwdParamsE)
        /*00fc*/ 	.short	0x0210
        /*00fe*/ 	.short	0x00e8


	//----- nvinfo : EIATTR_SW_WAR
	.align		4
.L_2640:
        /*0100*/ 	.byte	0x04, 0x36
        /*0102*/ 	.short	(.L_2642 - .L_2641)
.L_2641:
        /*0104*/ 	.word	0x00000008
.L_2642:


//--------------------- .nv.info._ZN10layer_norm13ln_fwd_kernelINS_13Kernel_traitsIf6__halfS2_S2_fjLj1024ELj1ELj4ELj1ELj16ENS_18Kernel_traits_baseILj1024EfS2_S2_S2_fjLj128EEEEELb1ELb1ELb0ELb1EEEvNS_9FwdParamsE --------------------------
	.section	.nv.info._ZN10layer_norm13ln_fwd_kernelINS_13Kernel_traitsIf6__halfS2_S2_fjLj1024ELj1ELj4ELj1ELj16ENS_18Kernel_traits_baseILj1024EfS2_S2_S2_fjLj128EEEEELb1ELb1ELb0ELb1EEEvNS_9FwdParamsE,"",@"SHT_CUDA_INFO"
	.sectionflags	@""
	.align	4


	//----- nvinfo : EIATTR_CUDA_API_VERSION
	.align		4
        /*0000*/ 	.byte	0x04, 0x37
        /*0002*/ 	.short	(.L_2644 - .L_2643)
.L_2643:
        /*0004*/ 	.word	0x00000082


	//----- nvinfo : EIATTR_KPARAM_INFO
	.align		4
.L_2644:
        /*0008*/ 	.byte	0x04, 0x17
        /*000a*/ 	.short	(.L_2646 - .L_2645)
.L_2645:
        /*000c*/ 	.word	0x00000000
        /*0010*/ 	.short	0x0000
        /*0012*/ 	.short	0x0000
        /*0014*/ 	.byte	0x00, 0xf0, 0xa1, 0x03


	//----- nvinfo : EIATTR_SPARSE_MMA_MASK
	.align		4
.L_2646:
        /*0018*/ 	.byte	0x03, 0x50
        /*001a*/ 	.short	0x0000


	//----- nvinfo : EIATTR_MAXREG_COUNT
	.align		4
        /*001c*/ 	.byte	0x03, 0x1b
        /*001e*/ 	.short	0x00ff


	//----- nvinfo : EIATTR_MERCURY_ISA_VERSION
	.align		4
        /*0020*/ 	.byte	0x03, 0x5f
        /*0022*/ 	.short	0x0101


	//----- nvinfo : EIATTR_COOP_GROUP_MASK_REGIDS
	.align		4
        /*0024*/ 	.byte	0x04, 0x29
        /*0026*/ 	.short	(.L_2648 - .L_2647)


	//   ....[0]....
.L_2647:
        /*0028*/ 	.word	0xffffffff


	//   ....[1]....
        /*002c*/ 	.word	0xffffffff


	//   ....[2]....
        /*0030*/ 	.word	0xffffffff


	//   ....[3]....
        /*0034*/ 	.word	0xffffffff


	//   ....[4]....
        /*0038*/ 	.word	0xffffffff


	//   ....[5]....
        /*003c*/ 	.word	0xffffffff


	//   ....[6]....
        /*0040*/ 	.word	0xffffffff


	//   ....[7]....
        /*0044*/ 	.word	0xffffffff


	//   ....[8]....
        /*0048*/ 	.word	0xffffffff


	//   ....[9]....
        /*004c*/ 	.word	0xffffffff


	//   ....[10]....
        /*0050*/ 	.word	0x05000082


	//   ....[11]....
        /*0054*/ 	.word	0x05000082


	//   ....[12]....
        /*0058*/ 	.word	0x05000082


	//   ....[13]....
        /*005c*/ 	.word	0x05000082


	//   ....[14]....
        /*0060*/ 	.word	0x05000082


	//   ....[15]....
        /*0064*/ 	.word	0x05000082


	//   ....[16]....
        /*0068*/ 	.word	0x05000082


	//   ....[17]....
        /*006c*/ 	.word	0x05000082


	//   ....[18]....
        /*0070*/ 	.word	0x05000082


	//   ....[19]....
        /*0074*/ 	.word	0x05000082


	//----- nvinfo : EIATTR_COOP_GROUP_INSTR_OFFSETS
	.align		4
.L_2648:
        /*0078*/ 	.byte	0x04, 0x28
        /*007a*/ 	.short	(.L_2650 - .L_2649)


	//   ....[0]....
.L_2649:
        /*007c*/ 	.word	0x0000c240


	//   ....[1]....
        /*0080*/ 	.word	0x0000c260


	//   ....[2]....
        /*0084*/ 	.word	0x0000c280


	//   ....[3]....
        /*0088*/ 	.word	0x0000c2a0


	//   ....[4]....
        /*008c*/ 	.word	0x0000c2d0


	//   ....[5]....
        /*0090*/ 	.word	0x0000c700


	//   ....[6]....
        /*0094*/ 	.word	0x0000c720


	//   ....[7]....
        /*0098*/ 	.word	0x0000c740


	//   ....[8]....
        /*009c*/ 	.word	0x0000c760


	//   ....[9]....
        /*00a0*/ 	.word	0x0000c780


	//   ....[10]....
        /*00a4*/ 	.word	0x0000d0f0


	//   ....[11]....
        /*00a8*/ 	.word	0x0000d190


	//   ....[12]....
        /*00ac*/ 	.word	0x0000d200


	//   ....[13]....
        /*00b0*/ 	.word	0x0000d270


	//   ....[14]....
        /*00b4*/ 	.word	0x0000d2f0


	//   ....[15]....
        /*00b8*/ 	.word	0x0000d760


	//   ....[16]....
        /*00bc*/ 	.word	0x0000d7d0


	//   ....[17]....
        /*00c0*/ 	.word	0x0000d840


	//   ....[18]....
        /*00c4*/ 	.word	0x0000d8b0


	//   ....[19]....
        /*00c8*/ 	.word	0x0000d920


	//----- nvinfo : EIATTR_EXIT_INSTR_OFFSETS
	.align		4
.L_2650:
        /*00cc*/ 	.byte	0x04, 0x1c
        /*00ce*/ 	.short	(.L_2652 - .L_2651)


	//   ....[0]....
.L_2651:
        /*00d0*/ 	.word	0x00000760


	//   ....[1]....
        /*00d4*/ 	.word	0x0000d080


	//----- nvinfo : EIATTR_MAX_THREADS
	.align		4
.L_2652:
        /*00d8*/ 	.byte	0x04, 0x05
        /*00da*/ 	.short	(.L_2654 - .L_2653)
.L_2653:
        /*00dc*/ 	.word	0x00000080
        /*00e0*/ 	.word	0x00000001
        /*00e4*/ 	.word	0x00000001


	//----- nvinfo : EIATTR_CRS_STACK_SIZE
	.align		4
.L_2654:
        /*00e8*/ 	.byte	0x04, 0x1e
        /*00ea*/ 	.short	(.L_2656 - .L_2655)
.L_2655:
        /*00ec*/ 	.word	0x00000000


	//----- nvinfo : EIATTR_CBANK_PARAM_SIZE
	.align		4
.L_2656:
        /*00f0*/ 	.byte	0x03, 0x19
        /*00f2*/ 	.short	0x00e8


	//----- nvinfo : EIATTR_PARAM_CBANK
	.align		4
        /*00f4*/ 	.byte	0x04, 0x0a
        /*00f6*/ 	.short	(.L_2658 - .L_2657)
	.align		4
.L_2657:
        /*00f8*/ 	.word	index@(.nv.constant0._ZN10layer_norm13ln_fwd_kernelINS_13Kernel_traitsIf6__halfS2_S2_fjLj1024ELj1ELj4ELj1ELj16ENS_18Kernel_traits_baseILj1024EfS2_S2_S2_fjLj128EEEEELb1ELb1ELb0ELb1EEEvNS_9FwdParamsE)
        /*00fc*/ 	.short	0x0210
        /*00fe*/ 	.short	0x00e8


	//----- nvinfo : EIATTR_SW_WAR
	.align		4
.L_2658:
        /*0100*/ 	.byte	0x04, 0x36
        /*0102*/ 	.short	(.L_2660 - .L_2659)
.L_2659:
        /*0104*/ 	.word	0x00000008
.L_2660:


//--------------------- .nv.info._ZN10layer_norm13ln_fwd_kernelINS_13Kernel_traitsIf6__halfS2_S2_fjLj1024ELj1ELj4ELj1ELj16ENS_18Kernel_traits_baseILj1024EfS2_S2_S2_fjLj128EEEEELb1ELb1ELb1ELb0EEEvNS_9FwdParamsE --------------------------
	.section	.nv.info._ZN10layer_norm13ln_fwd_kernelINS_13Kernel_traitsIf6__halfS2_S2_fjLj1024ELj1ELj4ELj1ELj16ENS_18Kernel_traits_baseILj1024EfS2_S2_S2_fjLj128EEEEELb1ELb1ELb1ELb0EEEvNS_9FwdParamsE,"",@"SHT_CUDA_INFO"
	.sectionflags	@""
	.align	4


	//----- nvinfo : EIATTR_CUDA_API_VERSION
	.align		4
        /*0000*/ 	.byte	0x04, 0x37
        /*0002*/ 	.short	(.L_2662 - .L_2661)
.L_2661:
        /*0004*/ 	.word	0x00000082


	//----- nvinfo : EIATTR_KPARAM_INFO
	.align		4
.L_2662:
        /*0008*/ 	.byte	0x04, 0x17
        /*000a*/ 	.short	(.L_2664 - .L_2663)
.L_2663:
        /*000c*/ 	.word	0x00000000
        /*0010*/ 	.short	0x0000
        /*0012*/ 	.short	0x0000
        /*0014*/ 	.byte	0x00, 0xf0, 0xa1, 0x03


	//----- nvinfo : EIATTR_SPARSE_MMA_MASK
	.align		4
.L_2664:
        /*0018*/ 	.byte	0x03, 0x50
        /*001a*/ 	.short	0x0000


	//----- nvinfo : EIATTR_MAXREG_COUNT
	.align		4
        /*001c*/ 	.byte	0x03, 0x1b
        /*001e*/ 	.short	0x00ff


	//----- nvinfo : EIATTR_MERCURY_ISA_VERSION
	.align		4
        /*0020*/ 	.byte	0x03, 0x5f
        /*0022*/ 	.short	0x0101


	//----- nvinfo : EIATTR_COOP_GROUP_MASK_REGIDS
	.align		4
        /*0024*/ 	.byte	0x04, 0x29
        /*0026*/ 	.short	(.L_2666 - .L_2665)


	//   ....[0]....
.L_2665:
        /*0028*/ 	.word	0xffffffff


	//   ....[1]....
        /*002c*/ 	.word	0xffffffff


	//   ....[2]....
        /*0030*/ 	.word	0xffffffff


	//   ....[3]....
        /*0034*/ 	.word	0xffffffff


	//   ....[4]....
        /*0038*/ 	.word	0xffffffff


	//   ....[5]....
        /*003c*/ 	.word	0xffffffff


	//   ....[6]....
        /*0040*/ 	.word	0xffffffff


	//   ....[7]....
        /*0044*/ 	.word	0xffffffff


	//   ....[8]....
        /*0048*/ 	.word	0xffffffff


	//   ....[9]....
        /*004c*/ 	.word	0xffffffff


	//   ....[10]....
        /*0050*/ 	.word	0x050000bf


	//   ....[11]....
        /*0054*/ 	.word	0x050000bf


	//   ....[12]....
        /*0058*/ 	.word	0x050000bf


	//   ....[13]....
        /*005c*/ 	.word	0x050000bf


	//   ....[14]....
        /*0060*/ 	.word	0x050000bf


	//   ....[15]....
        /*0064*/ 	.word	0x050000bf


	//   ....[16]....
        /*0068*/ 	.word	0x050000bf


	//   ....[17]....
        /*006c*/ 	.word	0x050000bf


	//   ....[18]....
        /*0070*/ 	.word	0x050000bf


	//   ....[19]....
        /*0074*/ 	.word	0x050000bf


	//----- nvinfo : EIATTR_COOP_GROUP_INSTR_OFFSETS
	.align		4
.L_2666:
        /*0078*/ 	.byte	0x04, 0x28
        /*007a*/ 	.short	(.L_2668 - .L_2667)


	//   ....[0]....
.L_2667:
        /*007c*/ 	.word	0x0000dd40


	//   ....[1]....
        /*0080*/ 	.word	0x0000dd70


	//   ....[2]....
        /*0084*/ 	.word	0x0000dd90


	//   ....[3]....
        /*0088*/ 	.word	0x0000ddb0


	//   ....[4]....
        /*008c*/ 	.word	0x0000ddd0


	//   ....[5]....
        /*0090*/ 	.word	0x0000e210


	//   ....[6]....
        /*0094*/ 	.word	0x0000e230


	//   ....[7]....
        /*0098*/ 	.word	0x0000e250


	//   ....[8]....
        /*009c*/ 	.word	0x0000e270


	//   ....[9]....
        /*00a0*/ 	.word	0x0000e290


	//   ....[10]....
        /*00a4*/ 	.word	0x0000eda0


	//   ....[11]....
        /*00a8*/ 	.word	0x0000ee50


	//   ....[12]....
        /*00ac*/ 	.word	0x0000eec0


	//   ....[13]....
        /*00b0*/ 	.word	0x0000ef30


	//   ....[14]....
        /*00b4*/ 	.word	0x0000efa0


	//   ....[15]....
        /*00b8*/ 	.word	0x0000f430


	//   ....[16]....
        /*00bc*/ 	.word	0x0000f4a0


	//   ....[17]....
        /*00c0*/ 	.word	0x0000f510


	//   ....[18]....
        /*00c4*/ 	.word	0x0000f580


	//   ....[19]....
        /*00c8*/ 	.word	0x0000f5f0


	//----- nvinfo : EIATTR_EXIT_INSTR_OFFSETS
	.align		4
.L_2668:
        /*00cc*/ 	.byte	0x04, 0x1c
        /*00ce*/ 	.short	(.L_2670 - .L_2669)


	//   ....[0]....
.L_2669:
        /*00d0*/ 	.word	0x00000bb0


	//   ....[1]....
        /*00d4*/ 	.word	0x0000ed30


	//----- nvinfo : EIATTR_MAX_THREADS
	.align		4
.L_2670:
        /*00d8*/ 	.byte	0x04, 0x05
        /*00da*/ 	.short	(.L_2672 - .L_2671)
.L_2671:
        /*00dc*/ 	.word	0x00000080
        /*00e0*/ 	.word	0x00000001
        /*00e4*/ 	.word	0x00000001


	//----- nvinfo : EIATTR_CRS_STACK_SIZE
	.align		4
.L_2672:
        /*00e8*/ 	.byte	0x04, 0x1e
        /*00ea*/ 	.short	(.L_2674 - .L_2673)
.L_2673:
        /*00ec*/ 	.word	0x00000000


	//----- nvinfo : EIATTR_CBANK_PARAM_SIZE
	.align		4
.L_2674:
        /*00f0*/ 	.byte	0x03, 0x19
        /*00f2*/ 	.short	0x00e8


	//----- nvinfo : EIATTR_PARAM_CBANK
	.align		4
        /*00f4*/ 	.byte	0x04, 0x0a
        /*00f6*/ 	.short	(.L_2676 - .L_2675)
	.align		4
.L_2675:
        /*00f8*/ 	.word	index@(.nv.constant0._ZN10layer_norm13ln_fwd_kernelINS_13Kernel_traitsIf6__halfS2_S2_fjLj1024ELj1ELj4ELj1ELj16ENS_18Kernel_traits_baseILj1024EfS2_S2_S2_fjLj128EEEEELb1ELb1ELb1ELb0EEEvNS_9FwdParamsE)
        /*00fc*/ 	.short	0x0210
        /*00fe*/ 	.short	0x00e8


	//----- nvinfo : EIATTR_SW_WAR
	.align		4
.L_2676:
        /*0100*/ 	.byte	0x04, 0x36
        /*0102*/ 	.short	(.L_2678 - .L_2677)
.L_2677:
        /*0104*/ 	.word	0x00000008
.L_2678:


//--------------------- .nv.info._ZN10layer_norm13ln_fwd_kernelINS_13Kernel_traitsIf6__halfS2_S2_fjLj1024ELj1ELj4ELj1ELj16ENS_18Kernel_traits_baseILj1024EfS2_S2_S2_fjLj128EEEEELb1ELb1ELb1ELb1EEEvNS_9FwdParamsE --------------------------
	.section	.nv.info._ZN10layer_norm13ln_fwd_kernelINS_13Kernel_traitsIf6__halfS2_S2_fjLj1024ELj1ELj4ELj1ELj16ENS_18Kernel_traits_baseILj1024EfS2_S2_S2_fjLj128EEEEELb1ELb1ELb1ELb1EEEvNS_9FwdParamsE,"",@"SHT_CUDA_INFO"
	.sectionflags	@""
	.align	4


	//----- nvinfo : EIATTR_CUDA_API_VERSION
	.align		4
        /*0000*/ 	.byte	0x04, 0x37
        /*0002*/ 	.short	(.L_2680 - .L_2679)
.L_2679:
        /*0004*/ 	.word	0x00000082


	//----- nvinfo : EIATTR_KPARAM_INFO
	.align		4
.L_2680:
        /*0008*/ 	.byte	0x04, 0x17
        /*000a*/ 	.short	(.L_2682 - .L_2681)
.L_2681:
        /*000c*/ 	.word	0x00000000
        /*0010*/ 	.short	0x0000
        /*0012*/ 	.short	0x0000
        /*0014*/ 	.byte	0x00, 0xf0, 0xa1, 0x03


	//----- nvinfo : EIATTR_SPARSE_MMA_MASK
	.align		4
.L_2682:
        /*0018*/ 	.byte	0x03, 0x50
        /*001a*/ 	.short	0x0000


	//----- nvinfo : EIATTR_MAXREG_COUNT
	.align		4
        /*001c*/ 	.byte	0x03, 0x1b
        /*001e*/ 	.short	0x00ff


	//----- nvinfo : EIATTR_MERCURY_ISA_VERSION
	.align		4
        /*0020*/ 	.byte	0x03, 0x5f
        /*0022*/ 	.short	0x0101


	//----- nvinfo : EIATTR_COOP_GROUP_MASK_REGIDS
	.align		4
        /*0024*/ 	.byte	0x04, 0x29
        /*0026*/ 	.short	(.L_2684 - .L_2683)


	//   ....[0]....
.L_2683:
        /*0028*/ 	.word	0xffffffff


	//   ....[1]....
        /*002c*/ 	.word	0xffffffff


	//   ....[2]....
        /*0030*/ 	.word	0xffffffff


	//   ....[3]....
        /*0034*/ 	.word	0xffffffff


	//   ....[4]....
        /*0038*/ 	.word	0xffffffff


	//   ....[5]....
        /*003c*/ 	.word	0xffffffff


	//   ....[6]....
        /*0040*/ 	.word	0xffffffff


	//   ....[7]....
        /*0044*/ 	.word	0xffffffff


	//   ....[8]....
        /*0048*/ 	.word	0xffffffff


	//   ....[9]....
        /*004c*/ 	.word	0xffffffff


	//   ....[10]....
        /*0050*/ 	.word	0x050000a7


	//   ....[11]....
        /*0054*/ 	.word	0x050000a7


	//   ....[12]....
        /*0058*/ 	.word	0x050000a7


	//   ....[13]....
        /*005c*/ 	.word	0x050000a7


	//   ....[14]....
        /*0060*/ 	.word	0x050000a7


	//   ....[15]....
        /*0064*/ 	.word	0x050000a7


	//   ....[16]....
        /*0068*/ 	.word	0x050000a7


	//   ....[17]....
        /*006c*/ 	.word	0x050000a7


	//   ....[18]....
        /*0070*/ 	.word	0x050000a7


	//   ....[19]....
        /*0074*/ 	.word	0x050000a7


	//----- nvinfo : EIATTR_COOP_GROUP_INSTR_OFFSETS
	.align		4
.L_2684:
        /*0078*/ 	.byte	0x04, 0x28
        /*007a*/ 	.short	(.L_2686 - .L_2685)


	//   ....[0]....
.L_2685:
        /*007c*/ 	.word	0x0000d860


	//   ....[1]....
        /*0080*/ 	.word	0x0000d880


	//   ....[2]....
        /*0084*/ 	.word	0x0000d8a0


	//   ....[3]....
        /*0088*/ 	.word	0x0000d8c0


	//   ....[4]....
        /*008c*/ 	.word	0x0000d8f0


	//   ....[5]....
        /*0090*/ 	.word	0x0000dd20


	//   ....[6]....
        /*0094*/ 	.word	0x0000dd40


	//   ....[7]....
        /*0098*/ 	.word	0x0000dd60


	//   ....[8]....
        /*009c*/ 	.word	0x0000dd80


	//   ....[9]....
        /*00a0*/ 	.word	0x0000dda0


	//   ....[10]....
        /*00a4*/ 	.word	0x0000e7b0


	//   ....[11]....
        /*00a8*/ 	.word	0x0000e850


	//   ....[12]....
        /*00ac*/ 	.word	0x0000e8c0


	//   ....[13]....
        /*00b0*/ 	.word	0x0000e930


	//   ....[14]....
        /*00b4*/ 	.word	0x0000e9b0


	//   ....[15]....
        /*00b8*/ 	.word	0x0000ee30


	//   ....[16]....
        /*00bc*/ 	.word	0x0000eea0


	//   ....[17]....
        /*00c0*/ 	.word	0x0000ef10


	//   ....[18]....
        /*00c4*/ 	.word	0x0000ef80


	//   ....[19]....
        /*00c8*/ 	.word	0x0000eff0


	//----- nvinfo : EIATTR_EXIT_INSTR_OFFSETS
	.align		4
.L_2686:
        /*00cc*/ 	.byte	0x04, 0x1c
        /*00ce*/ 	.short	(.L_2688 - .L_2687)


	//   ....[0]....
.L_2687:
        /*00d0*/ 	.word	0x00000760


	//   ....[1]....
        /*00d4*/ 	.word	0x0000e740


	//----- nvinfo : EIATTR_MAX_THREADS
	.align		4
.L_2688:
        /*00d8*/ 	.byte	0x04, 0x05
        /*00da*/ 	.short	(.L_2690 - .L_2689)
.L_2689:
        /*00dc*/ 	.word	0x00000080
        /*00e0*/ 	.word	0x00000001
        /*00e4*/ 	.word	0x00000001


	//----- nvinfo : EIATTR_CRS_STACK_SIZE
	.align		4
.L_2690:
        /*00e8*/ 	.byte	0x04, 0x1e
        /*00ea*/ 	.short	(.L_2692 - .L_2691)
.L_2691:
        /*00ec*/ 	.word	0x00000000


	//----- nvinfo : EIATTR_CBANK_PARAM_SIZE
	.align		4
.L_2692:
        /*00f0*/ 	.byte	0x03, 0x19
        /*00f2*/ 	.short	0x00e8


	//----- nvinfo : EIATTR_PARAM_CBANK
	.align		4
        /*00f4*/ 	.byte	0x04, 0x0a
        /*00f6*/ 	.short	(.L_2694 - .L_2693)
	.align		4
.L_2693:
        /*00f8*/ 	.word	index@(.nv.constant0._ZN10layer_norm13ln_fwd_kernelINS_13Kernel_traitsIf6__halfS2_S2_fjLj1024ELj1ELj4ELj1ELj16ENS_18Kernel_traits_baseILj1024EfS2_S2_S2_fjLj128EEEEELb1ELb1ELb1ELb1EEEvNS_9FwdParamsE)
        /*00fc*/ 	.short	0x0210
        /*00fe*/ 	.short	0x00e8


	//----- nvinfo : EIATTR_SW_WAR
	.align		4
.L_2694:
        /*0100*/ 	.byte	0x04, 0x36
        /*0102*/ 	.short	(.L_2696 - .L_2695)
.L_2695:
        /*0104*/ 	.word	0x00000008
.L_2696:


//--------------------- .nv.info._ZN10layer_norm13ln_fwd_kernelINS_13Kernel_traitsI6__halfS2_fS2_fjLj1024ELj1ELj4ELj1ELj16ENS_18Kernel_traits_baseILj1024ES2_S2_fS2_fjLj128EEEEELb0ELb0ELb0ELb0EEEvNS_9FwdParamsE --------------------------
	.section	.nv.info._ZN10layer_norm13ln_fwd_kernelINS_13Kernel_traitsI6__halfS2_fS2_fjLj1024ELj1ELj4ELj1ELj16ENS_18Kernel_traits_baseILj1024ES2_S2_fS2_fjLj128EEEEELb0ELb0ELb0ELb0EEEvNS_9FwdParamsE,"",@"SHT_CUDA_INFO"
	.sectionflags	@""
	.align	4


	//----- nvinfo : EIATTR_CUDA_API_VERSION
	.align		4
        /*0000*/ 	.byte	0x04, 0x37
        /*0002*/ 	.short	(.L_2698 - .L_2697)
.L_2697:
        /*0004*/ 	.word	0x00000082


	//----- nvinfo : EIATTR_KPARAM_INFO
	.align		4
.L_2698:
        /*0008*/ 	.byte	0x04, 0x17
        /*000a*/ 	.short	(.L_2700 - .L_2699)
.L_2699:
        /*000c*/ 	.word	0x00000000
        /*0010*/ 	.short	0x0000
        /*0012*/ 	.short	0x0000
        /*0014*/ 	.byte	0x00, 0xf0, 0xa1, 0x03


	//----- nvinfo : EIATTR_SPARSE_MMA_MASK
	.align		4
.L_2700:
        /*0018*/ 	.byte	0x03, 0x50
        /*001a*/ 	.short	0x0000


	//----- nvinfo : EIATTR_MAXREG_COUNT
	.align		4
        /*001c*/ 	.byte	0x03, 0x1b
        /*001e*/ 	.short	0x00ff


	//----- nvinfo : EIATTR_MERCURY_ISA_VERSION
	.align		4
        /*0020*/ 	.byte	0x03, 0x5f
        /*0022*/ 	.short	0x0101


	//----- nvinfo : EIATTR_COOP_GROUP_MASK_REGIDS
	.align		4
        /*0024*/ 	.byte	0x04, 0x29
        /*0026*/ 	.short	(.L_2702 - .L_2701)


	//   ....[0]....
.L_2701:
        /*0028*/ 	.word	0xffffffff


	//   ....[1]....
        /*002c*/ 	.word	0xffffffff


	//   ....[2]....
        /*0030*/ 	.word	0xffffffff


	//   ....[3]....
        /*0034*/ 	.word	0xffffffff


	//   ....[4]....
        /*0038*/ 	.word	0xffffffff


	//   ....[5]....
        /*003c*/ 	.word	0xffffffff


	//   ....[6]....
        /*0040*/ 	.word	0xffffffff


	//   ....[7]....
        /*0044*/ 	.word	0xffffffff


	//   ....[8]....
        /*0048*/ 	.word	0xffffffff


	//   ....[9]....
        /*004c*/ 	.word	0xffffffff


	//   ....[10]....
        /*0050*/ 	.word	0x05000074


	//   ....[11]....
        /*0054*/ 	.word	0x05000074


	//   ....[12]....
        /*0058*/ 	.word	0x05000074


	//   ....[13]....
        /*005c*/ 	.word	0x05000074


	//   ....[14]....
        /*0060*/ 	.word	0x05000074


	//   ....[15]....
        /*0064*/ 	.word	0x05000074


	//   ....[16]....
        /*0068*/ 	.word	0x05000074


	//   ....[17]....
        /*006c*/ 	.word	0x05000074


	//   ....[18]....
        /*0070*/ 	.word	0x05000074


	//   ....[19]....
        /*0074*/ 	.word	0x05000074


	//----- nvinfo : EIATTR_COOP_GROUP_INSTR_OFFSETS
	.align		4
.L_2702:
        /*0078*/ 	.byte	0x04, 0x28
        /*007a*/ 	.short	(.L_2704 - .L_2703)


	//   ....[0]....
.L_2703:
        /*007c*/ 	.word	0x000017d0


	//   ....[1]....
        /*0080*/ 	.word	0x00001800


	//   ....[2]....
        /*0084*/ 	.word	0x00001820


	//   ....[3]....
        /*0088*/ 	.word	0x00001840


	//   ....[4]....
        /*008c*/ 	.word	0x00001860


	//   ....[5]....
        /*0090*/ 	.word	0x00001ca0


	//   ....[6]....
        /*0094*/ 	.word	0x00001cc0


	//   ....[7]....
        /*0098*/ 	.word	0x00001ce0


	//   ....[8]....
        /*009c*/ 	.word	0x00001d00


	//   ....[9]....
        /*00a0*/ 	.word	0x00001d20


	//   ....[10]....
        /*00a4*/ 	.word	0x000027a0


	//   ....[11]....
        /*00a8*/ 	.word	0x00002850


	//   ....[12]....
        /*00ac*/ 	.word	0x000028c0


	//   ....[13]....
        /*00b0*/ 	.word	0x00002930


	//   ....[14]....
        /*00b4*/ 	.word	0x000029a0


	//   ....[15]....
        /*00b8*/ 	.word	0x00002e30


	//   ....[16]....
        /*00bc*/ 	.word	0x00002ea0


	//   ....[17]....
        /*00c0*/ 	.word	0x00002f10


	//   ....[18]....
        /*00c4*/ 	.word	0x00002f80


	//   ....[19]....
        /*00c8*/ 	.word	0x00002ff0


	//----- nvinfo : EIATTR_EXIT_INSTR_OFFSETS
	.align		4
.L_2704:
        /*00cc*/ 	.byte	0x04, 0x1c
        /*00ce*/ 	.short	(.L_2706 - .L_2705)


	//   ....[0]....
.L_2705:
        /*00d0*/ 	.word	0x000004f0


	//   ....[1]....
        /*00d4*/ 	.word	0x00002730


	//----- nvinfo : EIATTR_MAX_THREADS
	.align		4
.L_2706:
        /*00d8*/ 	.byte	0x04, 0x05
        /*00da*/ 	.short	(.L_2708 - .L_2707)
.L_2707:
        /*00dc*/ 	.word	0x00000080
        /*00e0*/ 	.word	0x00000001
        /*00e4*/ 	.word	0x00000001


	//----- nvinfo : EIATTR_CRS_STACK_SIZE
	.align		4
.L_2708:
        /*00e8*/ 	.byte	0x04, 0x1e
        /*00ea*/ 	.short	(.L_2710 - .L_2709)
.L_2709:
        /*00ec*/ 	.word	0x00000000


	//----- nvinfo : EIATTR_CBANK_PARAM_SIZE
	.align		4
.L_2710:
        /*00f0*/ 	.byte	0x03, 0x19
        /*00f2*/ 	.short	0x00e8


	//----- nvinfo : EIATTR_PARAM_CBANK
	.align		4
        /*00f4*/ 	.byte	0x04, 0x0a
        /*00f6*/ 	.short	(.L_2712 - .L_2711)
	.align		4
.L_2711:
        /*00f8*/ 	.word	index@(.nv.constant0._ZN10layer_norm13ln_fwd_kernelINS_13Kernel_traitsI6__halfS2_fS2_fjLj1024ELj1ELj4ELj1ELj16ENS_18Kernel_traits_baseILj1024ES2_S2_fS2_fjLj128EEEEELb0ELb0ELb0ELb0EEEvNS_9FwdParamsE)
        /*00fc*/ 	.short	0x0210
        /*00fe*/ 	.short	0x00e8


	//----- nvinfo : EIATTR_SW_WAR
	.align		4
.L_2712:
        /*0100*/ 	.byte	0x04, 0x36
        /*0102*/ 	.short	(.L_2714 - .L_2713)
.L_2713:
        /*0104*/ 	.word	0x00000008
.L_2714:


//--------------------- .nv.info._ZN10layer_norm13ln_fwd_kernelINS_13Kernel_traitsI6__halfS2_fS2_fjLj1024ELj1ELj4ELj1ELj16ENS_18Kernel_traits_baseILj1024ES2_S2_fS2_fjLj128EEEEELb0ELb0ELb0ELb1EEEvNS_9FwdParamsE --------------------------
	.section	.nv.info._ZN10layer_norm13ln_fwd_kernelINS_13Kernel_traitsI6__halfS2_fS2_fjLj1024ELj1ELj4ELj1ELj16ENS_18Kernel_traits_baseILj1024ES2_S2_fS2_fjLj128EEEEELb0ELb0ELb0ELb1EEEvNS_9FwdParamsE,"",@"SHT_CUDA_INFO"
	.sectionflags	@""
	.align	4


	//----- nvinfo : EIATTR_CUDA_API_VERSION
	.align		4
        /*0000*/ 	.byte	0x04, 0x37
        /*0002*/ 	.short	(.L_2716 - .L_2715)
.L_2715:
        /*0004*/ 	.word	0x00000082


	//----- nvinfo : EIATTR_KPARAM_INFO
	.align		4
.L_2716:
        /*0008*/ 	.byte	0x04, 0x17
        /*000a*/ 	.short	(.L_2718 - .L_2717)
.L_2717:
        /*000c*/ 	.word	0x00000000
        /*0010*/ 	.short	0x0000
        /*0012*/ 	.short	0x0000
        /*0014*/ 	.byte	0x00, 0xf0, 0xa1, 0x03


	//----- nvinfo : EIATTR_SPARSE_MMA_MASK
	.align		4
.L_2718:
        /*0018*/ 	.byte	0x03, 0x50
        /*001a*/ 	.short	0x0000


	//----- nvinfo : EIATTR_MAXREG_COUNT
	.align		4
        /*001c*/ 	.byte	0x03, 0x1b
        /*001e*/ 	.short	0x00ff


	//----- nvinfo : EIATTR_MERCURY_ISA_VERSION
	.align		4
        /*0020*/ 	.byte	0x03, 0x5f
        /*0022*/ 	.short	0x0101


	//----- nvinfo : EIATTR_COOP_GROUP_MASK_REGIDS
	.align		4
        /*0024*/ 	.byte	0x04, 0x29
        /*0026*/ 	.short	(.L_2720 - .L_2719)


	//   ....[0]....
.L_2719:
        /*0028*/ 	.word	0xffffffff


	//   ....[1]....
        /*002c*/ 	.word	0xffffffff


	//   ....[2]....
        /*0030*/ 	.word	0xffffffff


	//   ....[3]....
        /*0034*/ 	.word	0xffffffff


	//   ....[4]....
        /*0038*/ 	.word	0xffffffff


	//   ....[5]....
        /*003c*/ 	.word	0xffffffff


	//   ....[6]....
        /*0040*/ 	.word	0xffffffff


	//   ....[7]....
        /*0044*/ 	.word	0xffffffff


	//   ....[8]....
        /*0048*/ 	.word	0xffffffff


	//   ....[9]....
        /*004c*/ 	.word	0xffffffff


	//   ....[10]....
        /*0050*/ 	.word	0x05000028


	//   ....[11]....
        /*0054*/ 	.word	0x05000028


	//   ....[12]....
        /*0058*/ 	.word	0x05000028


	//   ....[13]....
        /*005c*/ 	.word	0x05000028


	//   ....[14]....
        /*0060*/ 	.word	0x05000028


	//   ....[15]....
        /*0064*/ 	.word	0x05000028


	//   ....[16]....
        /*0068*/ 	.word	0x05000028


	//   ....[17]....
        /*006c*/ 	.word	0x05000028


	//   ....[18]....
        /*0070*/ 	.word	0x05000028


	//   ....[19]....
        /*0074*/ 	.word	0x05000028


	//----- nvinfo : EIATTR_COOP_GROUP_INSTR_OFFSETS
	.align		4
.L_2720:
        /*0078*/ 	.byte	0x04, 0x28
        /*007a*/ 	.short	(.L_2722 - .L_2721)


	//   ....[0]....
.L_2721:
        /*007c*/ 	.word	0x000014a0


	//   ....[1]....
        /*0080*/ 	.word	0x000014c0


	//   ....[2]....
        /*0084*/ 	.word	0x000014f0


	//   ....[3]....
        /*0088*/ 	.word	0x00001510


	//   ....[4]....
        /*008c*/ 	.word	0x00001530


	//   ....[5]....
        /*0090*/ 	.word	0x00001960


	//   ....[6]....
        /*0094*/ 	.word	0x00001980


	//   ....[7]....
        /*0098*/ 	.word	0x000019a0


	//   ....[8]....
        /*009c*/ 	.word	0x000019c0


	//   ....[9]....
        /*00a0*/ 	.word	0x000019e0


	//   ....[10]....
        /*00a4*/ 	.word	0x00002330


	//   ....[11]....
        /*00a8*/ 	.word	0x000023d0


	//   ....[12]....
        /*00ac*/ 	.word	0x00002450


	//   ....[13]....
        /*00b0*/ 	.word	0x000024c0


	//   ....[14]....
        /*00b4*/ 	.word	0x00002530


	//   ....[15]....
        /*00b8*/ 	.word	0x000029a0


	//   ....[16]....
        /*00bc*/ 	.word	0x00002a10


	//   ....[17]....
        /*00c0*/ 	.word	0x00002a80


	//   ....[18]....
        /*00c4*/ 	.word	0x00002af0


	//   ....[19]....
        /*00c8*/ 	.word	0x00002b60


	//----- nvinfo : EIATTR_EXIT_INSTR_OFFSETS
	.align		4
.L_2722:
        /*00cc*/ 	.byte	0x04, 0x1c
        /*00ce*/ 	.short	(.L_2724 - .L_2723)


	//   ....[0]....
.L_2723:
        /*00d0*/ 	.word	0x00000160


	//   ....[1]....
        /*00d4*/ 	.word	0x000022c0


	//----- nvinfo : EIATTR_MAX_THREADS
	.align		4
.L_2724:
        /*00d8*/ 	.byte	0x04, 0x05
        /*00da*/ 	.short	(.L_2726 - .L_2725)
.L_2725:
        /*00dc*/ 	.word	0x00000080
        /*00e0*/ 	.word	0x00000001
        /*00e4*/ 	.word	0x00000001


	//----- nvinfo : EIATTR_CRS_STACK_SIZE
	.align		4
.L_2726:
        /*00e8*/ 	.byte	0x04, 0x1e
        /*00ea*/ 	.short	(.L_2728 - .L_2727)
.L_2727:
        /*00ec*/ 	.word	0x00000000


	//----- nvinfo : EIATTR_CBANK_PARAM_SIZE
	.align		4
.L_2728:
        /*00f0*/ 	.byte	0x03, 0x19
        /*00f2*/ 	.short	0x00e8


	//----- nvinfo : EIATTR_PARAM_CBANK
	.align		4
        /*00f4*/ 	.byte	0x04, 0x0a
        /*00f6*/ 	.short	(.L_2730 - .L_2729)
	.align		4
.L_2729:
        /*00f8*/ 	.word	index@(.nv.constant0._ZN10layer_norm13ln_fwd_kernelINS_13Kernel_traitsI6__halfS2_fS2_fjLj1024ELj1ELj4ELj1ELj16ENS_18Kernel_traits_baseILj1024ES2_S2_fS2_fjLj128EEEEELb0ELb0ELb0ELb1EEEvNS_9FwdParamsE)
        /*00fc*/ 	.short	0x0210
        /*00fe*/ 	.short	0x00e8


	//----- nvinfo : EIATTR_SW_WAR
	.align		4
.L_2730:
        /*0100*/ 	.byte	0x04, 0x36
        /*0102*/ 	.short	(.L_2732 - .L_2731)
.L_2731:
        /*0104*/ 	.word	0x00000008
.L_2732:


//--------------------- .nv.info._ZN10layer_norm13ln_fwd_kernelINS_13Kernel_traitsI6__halfS2_fS2_fjLj1024ELj1ELj4ELj1ELj16ENS_18Kernel_traits_baseILj1024ES2_S2_fS2_fjLj128EEEEELb0ELb0ELb1ELb0EEEvNS_9FwdParamsE --------------------------
	.section	.nv.info._ZN10layer_norm13ln_fwd_kernelINS_13Kernel_traitsI6__halfS2_fS2_fjLj1024ELj1ELj4ELj1ELj16ENS_18Kernel_traits_baseILj1024ES2_S2_fS2_fjLj128EEEEELb0ELb0ELb1ELb0EEEvNS_9FwdParamsE,"",@"SHT_CUDA_INFO"
	.sectionflags	@""
	.align	4


	//----- nvinfo : EIATTR_CUDA_API_VERSION
	.align		4
        /*0000*/ 	.byte	0x04, 0x37
        /*0002*/ 	.short	(.L_2734 - .L_2733)
.L_2733:
        /*0004*/ 	.word	0x00000082


	//----- nvinfo : EIATTR_KPARAM_INFO
	.align		4
.L_2734:
        /*0008*/ 	.byte	0x04, 0x17
        /*000a*/ 	.short	(.L_2736 - .L_2735)
.L_2735:
        /*000c*/ 	.word	0x00000000
        /*0010*/ 	.short	0x0000
        /*0012*/ 	.short	0x0000
        /*0014*/ 	.byte	0x00, 0xf0, 0xa1, 0x03


	//----- nvinfo : EIATTR_SPARSE_MMA_MASK
	.align		4
.L_2736:
        /*0018*/ 	.byte	0x03, 0x50
        /*001a*/ 	.short	0x0000


	//----- nvinfo : EIATTR_MAXREG_COUNT
	.align		4
        /*001c*/ 	.byte	0x03, 0x1b
        /*001e*/ 	.short	0x00ff


	//----- nvinfo : EIATTR_MERCURY_ISA_VERSION
	.align		4
        /*0020*/ 	.byte	0x03, 0x5f
        /*0022*/ 	.short	0x0101


	//----- nvinfo : EIATTR_COOP_GROUP_MASK_REGIDS
	.align		4
        /*0024*/ 	.byte	0x04, 0x29
        /*0026*/ 	.short	(.L_2738 - .L_2737)


	//   ....[0]....
.L_2737:
        /*0028*/ 	.word	0xffffffff


	//   ....[1]....
        /*002c*/ 	.word	0xffffffff


	//   ....[2]....
        /*0030*/ 	.word	0xffffffff


	//   ....[3]....
        /*0034*/ 	.word	0xffffffff


	//   ....[4]....
        /*0038*/ 	.word	0xffffffff


	//   ....[5]....
        /*003c*/ 	.word	0xffffffff


	//   ....[6]....
        /*0040*/ 	.word	0xffffffff


	//   ....[7]....
        /*0044*/ 	.word	0xffffffff


	//   ....[8]....
        /*0048*/ 	.word	0xffffffff


	//   ....[9]....
        /*004c*/ 	.word	0xffffffff


	//   ....[10]....
        /*0050*/ 	.word	0x05000042


	//   ....[11]....
        /*0054*/ 	.word	0x05000042


	//   ....[12]....
        /*0058*/ 	.word	0x05000042


	//   ....[13]....
        /*005c*/ 	.word	0x05000042


	//   ....[14]....
        /*0060*/ 	.word	0x05000042


	//   ....[15]....
        /*0064*/ 	.word	0x05000042


	//   ....[16]....
        /*0068*/ 	.word	0x05000042


	//   ....[17]....
        /*006c*/ 	.word	0x05000042


	//   ....[18]....
        /*0070*/ 	.word	0x05000042


	//   ....[19]....
        /*0074*/ 	.word	0x05000042


	//----- nvinfo : EIATTR_COOP_GROUP_INSTR_OFFSETS
	.align		4
.L_2738:
        /*0078*/ 	.byte	0x04, 0x28
        /*007a*/ 	.short	(.L_2740 - .L_2739)


	//   ....[0]....
.L_2739:
        /*007c*/ 	.word	0x00002400


	//   ....[1]....
        /*0080*/ 	.word	0x00002420


	//   ....[2]....
        /*0084*/ 	.word	0x00002440


	//   ....[3]....
        /*0088*/ 	.word	0x00002460


	//   ....[4]....
        /*008c*/ 	.word	0x00002490


	//   ....[5]....
        /*0090*/ 	.word	0x000028d0


	//   ....[6]....
        /*0094*/ 	.word	0x000028f0


	//   ....[7]....
        /*0098*/ 	.word	0x00002910


	//   ....[8]....
        /*009c*/ 	.word	0x00002930


	//   ....[9]....
        /*00a0*/ 	.word	0x00002950


	//   ....[10]....
        /*00a4*/ 	.word	0x00003470


	//   ....[11]....
        /*00a8*/ 	.word	0x000034f0


	//   ....[12]....
        /*00ac*/ 	.word	0x00003540


	//   ....[13]....
        /*00b0*/ 	.word	0x000035a0


	//   ....[14]....
        /*00b4*/ 	.word	0x00003610


	//   ....[15]....
        /*00b8*/ 	.word	0x00003aa0


	//   ....[16]....
        /*00bc*/ 	.word	0x00003af0


	//   ....[17]....
        /*00c0*/ 	.word	0x00003b40


	//   ....[18]....
        /*00c4*/ 	.word	0x00003ba0


	//   ....[19]....
        /*00c8*/ 	.word	0x00003c00


	//----- nvinfo : EIATTR_EXIT_INSTR_OFFSETS
	.align		4
.L_2740:
        /*00cc*/ 	.byte	0x04, 0x1c
        /*00ce*/ 	.short	(.L_2742 - .L_2741)


	//   ....[0]....
.L_2741:
        /*00d0*/ 	.word	0x00000500


	//   ....[1]....
        /*00d4*/ 	.word	0x00003400


	//----- nvinfo : EIATTR_MAX_THREADS
	.align		4
.L_2742:
        /*00d8*/ 	.byte	0x04, 0x05
        /*00da*/ 	.short	(.L_2744 - .L_2743)
.L_2743:
        /*00dc*/ 	.word	0x00000080
        /*00e0*/ 	.word	0x00000001
        /*00e4*/ 	.word	0x00000001


	//----- nvinfo : EIATTR_CRS_STACK_SIZE
	.align		4
.L_2744:
        /*00e8*/ 	.byte	0x04, 0x1e
        /*00ea*/ 	.short	(.L_2746 - .L_2745)
.L_2745:
        /*00ec*/ 	.word	0x00000000


	//----- nvinfo : EIATTR_CBANK_PARAM_SIZE
	.align		4
.L_2746:
        /*00f0*/ 	.byte	0x03, 0x19
        /*00f2*/ 	.short	0x00e8


	//----- nvinfo : EIATTR_PARAM_CBANK
	.align		4
        /*00f4*/ 	.byte	0x04, 0x0a
        /*00f6*/ 	.short	(.L_2748 - .L_2747)
	.align		4
.L_2747:
        /*00f8*/ 	.word	index@(.nv.constant0._ZN10layer_norm13ln_fwd_kernelINS_13Kernel_traitsI6__halfS2_fS2_fjLj1024ELj1ELj4ELj1ELj16ENS_18Kernel_traits_baseILj1024ES2_S2_fS2_fjLj128EEEEELb0ELb0ELb1ELb0EEEvNS_9FwdParamsE)
        /*00fc*/ 	.short	0x0210
        /*00fe*/ 	.short	0x00e8


	//----- nvinfo : EIATTR_SW_WAR
	.align		4
.L_2748:
        /*0100*/ 	.byte	0x04, 0x36
        /*0102*/ 	.short	(.L_2750 - .L_2749)
.L_2749:
        /*0104*/ 	.word	0x00000008
.L_2750:


//--------------------- .nv.info._ZN10layer_norm13ln_fwd_kernelINS_13Kernel_traitsI6__halfS2_fS2_fjLj1024ELj1ELj4ELj1ELj16ENS_18Kernel_traits_baseILj1024ES2_S2_fS2_fjLj128EEEEELb0ELb0ELb1ELb1EEEvNS_9FwdParamsE --------------------------
	.section	.nv.info._ZN10layer_norm13ln_fwd_kernelINS_13Kernel_traitsI6__halfS2_fS2_fjLj1024ELj1ELj4ELj1ELj16ENS_18Kernel_traits_baseILj1024ES2_S2_fS2_fjLj128EEEEELb0ELb0ELb1ELb1EEEvNS_9FwdParamsE,"",@"SHT_CUDA_INFO"
	.sectionflags	@""
	.align	4


	//----- nvinfo : EIATTR_CUDA_API_VERSION
	.align		4
        /*0000*/ 	.byte	0x04, 0x37
        /*0002*/ 	.short	(.L_2752 - .L_2751)
.L_2751:
        /*0004*/ 	.word	0x00000082


	//----- nvinfo : EIATTR_KPARAM_INFO
	.align		4
.L_2752:
        /*0008*/ 	.byte	0x04, 0x17
        /*000a*/ 	.short	(.L_2754 - .L_2753)
.L_2753:
        /*000c*/ 	.word	0x00000000
        /*0010*/ 	.short	0x0000
        /*0012*/ 	.short	0x0000
        /*0014*/ 	.byte	0x00, 0xf0, 0xa1, 0x03


	//----- nvinfo : EIATTR_SPARSE_MMA_MASK
	.align		4
.L_2754:
        /*0018*/ 	.byte	0x03, 0x50
        /*001a*/ 	.short	0x0000


	//----- nvinfo : EIATTR_MAXREG_COUNT
	.align		4
        /*001c*/ 	.byte	0x03, 0x1b
        /*001e*/ 	.short	0x00ff


	//----- nvinfo : EIATTR_MERCURY_ISA_VERSION
	.align		4
        /*0020*/ 	.byte	0x03, 0x5f
        /*0022*/ 	.short	0x0101


	//----- nvinfo : EIATTR_COOP_GROUP_MASK_REGIDS
	.align		4
        /*0024*/ 	.byte	0x04, 0x29
        /*0026*/ 	.short	(.L_2756 - .L_2755)


	//   ....[0]....
.L_2755:
        /*0028*/ 	.word	0xffffffff


	//   ....[1]....
        /*002c*/ 	.word	0xffffffff


	//   ....[2]....
        /*0030*/ 	.word	0xffffffff


	//   ....[3]....
        /*0034*/ 	.word	0xffffffff


	//   ....[4]....
        /*0038*/ 	.word	0xffffffff


	//   ....[5]....
        /*003c*/ 	.word	0xffffffff


	//   ....[6]....
        /*0040*/ 	.word	0xffffffff


	//   ....[7]....
        /*0044*/ 	.word	0xffffffff


	//   ....[8]....
        /*0048*/ 	.word	0xffffffff


	//   ....[9]....
        /*004c*/ 	.word	0xffffffff


	//   ....[10]....
        /*0050*/ 	.word	0x05000070


	//   ....[11]....
        /*0054*/ 	.word	0x05000070


	//   ....[12]....
        /*0058*/ 	.word	0x05000070


	//   ....[13]....
        /*005c*/ 	.word	0x05000070


	//   ....[14]....
        /*0060*/ 	.word	0x05000070


	//   ....[15]....
        /*0064*/ 	.word	0x05000070


	//   ....[16]....
        /*0068*/ 	.word	0x05000070


	//   ....[17]....
        /*006c*/ 	.word	0x05000070


	//   ....[18]....
        /*0070*/ 	.word	0x05000070


	//   ....[19]....
        /*0074*/ 	.word	0x05000070


	//----- nvinfo : EIATTR_COOP_GROUP_INSTR_OFFSETS
	.align		4
.L_2756:
        /*0078*/ 	.byte	0x04, 0x28
        /*007a*/ 	.short	(.L_2758 - .L_2757)


	//   ....[0]....
.L_2757:
        /*007c*/ 	.word	0x00001dd0


	//   ....[1]....
        /*0080*/ 	.word	0x00001e00


	//   ....[2]....
        /*0084*/ 	.word	0x00001e20


	//   ....[3]....
        /*0088*/ 	.word	0x00001e40


	//   ....[4]....
        /*008c*/ 	.word	0x00001e60


	//   ....[5]....
        /*0090*/ 	.word	0x00002290


	//   ....[6]....
        /*0094*/ 	.word	0x000022b0


	//   ....[7]....
        /*0098*/ 	.word	0x000022d0


	//   ....[8]....
        /*009c*/ 	.word	0x000022f0


	//   ....[9]....
        /*00a0*/ 	.word	0x00002310


	//   ....[10]....
        /*00a4*/ 	.word	0x00002e50


	//   ....[11]....
        /*00a8*/ 	.word	0x00002f00


	//   ....[12]....
        /*00ac*/ 	.word	0x00002f70


	//   ....[13]....
        /*00b0*/ 	.word	0x00002fe0


	//   ....[14]....
        /*00b4*/ 	.word	0x00003050


	//   ....[15]....
        /*00b8*/ 	.word	0x000034d0


	//   ....[16]....
        /*00bc*/ 	.word	0x00003540


	//   ....[17]....
        /*00c0*/ 	.word	0x000035b0


	//   ....[18]....
        /*00c4*/ 	.word	0x00003620


	//   ....[19]....
        /*00c8*/ 	.word	0x00003690


	//----- nvinfo : EIATTR_EXIT_INSTR_OFFSETS
	.align		4
.L_2758:
        /*00cc*/ 	.byte	0x04, 0x1c
        /*00ce*/ 	.short	(.L_2760 - .L_2759)


	//   ....[0]....
.L_2759:
        /*00d0*/ 	.word	0x00000160


	//   ....[1]....
        /*00d4*/ 	.word	0x00002de0


	//----- nvinfo : EIATTR_MAX_THREADS
	.align		4
.L_2760:
        /*00d8*/ 	.byte	0x04, 0x05
        /*00da*/ 	.short	(.L_2762 - .L_2761)
.L_2761:
        /*00dc*/ 	.word	0x00000080
        /*00e0*/ 	.word	0x00000001
        /*00e4*/ 	.word	0x00000001


	//----- nvinfo : EIATTR_CRS_STACK_SIZE
	.align		4
.L_2762:
        /*00e8*/ 	.byte	0x04, 0x1e
        /*00ea*/ 	.short	(.L_2764 - .L_2763)
.L_2763:
        /*00ec*/ 	.word	0x00000000


	//----- nvinfo : EIATTR_CBANK_PARAM_SIZE
	.align		4
.L_2764:
        /*00f0*/ 	.byte	0x03, 0x19
        /*00f2*/ 	.short	0x00e8


	//----- nvinfo : EIATTR_PARAM_CBANK
	.align		4
        /*00f4*/ 	.byte	0x04, 0x0a
        /*00f6*/ 	.short	(.L_2766 - .L_2765)
	.align		4
.L_2765:
        /*00f8*/ 	.word	index@(.nv.constant0._ZN10layer_norm13ln_fwd_kernelINS_13Kernel_traitsI6__halfS2_fS2_fjLj1024ELj1ELj4ELj1ELj16ENS_18Kernel_traits_baseILj1024ES2_S2_fS2_fjLj128EEEEELb0ELb0ELb1ELb1EEEvNS_9FwdParamsE)
        /*00fc*/ 	.short	0x0210
        /*00fe*/ 	.short	0x00e8


	//----- nvinfo : EIATTR_SW_WAR
	.align		4
.L_2766:
        /*0100*/ 	.byte	0x04, 0x36
        /*0102*/ 	.short	(.L_2768 - .L_2767)
.L_2767:
        /*0104*/ 	.word	0x00000008
.L_2768:


//--------------------- .nv.info._ZN10layer_norm13ln_fwd_kernelINS_13Kernel_traitsI6__halfS2_fS2_fjLj1024ELj1ELj4ELj1ELj16ENS_18Kernel_traits_baseILj1024ES2_S2_fS2_fjLj128EEEEELb0ELb1ELb0ELb0EEEvNS_9FwdParamsE --------------------------
	.section	.nv.info._ZN10layer_norm13ln_fwd_kernelINS_13Kernel_traitsI6__halfS2_fS2_fjLj1024ELj1ELj4ELj1ELj16ENS_18Kernel_traits_baseILj1024ES2_S2_fS2_fjLj128EEEEELb0ELb1ELb0ELb0EEEvNS_9FwdParamsE,"",@"SHT_CUDA_INFO"
	.sectionflags	@""
	.align	4


	//----- nvinfo : EIATTR_CUDA_API_VERSION
	.align		4
        /*0000*/ 	.byte	0x04, 0x37
        /*0002*/ 	.short	(.L_2770 - .L_2769)
.L_2769:
        /*0004*/ 	.word	0x00000082


	//----- nvinfo : EIATTR_KPARAM_INFO
	.align		4
.L_2770:
        /*0008*/ 	.byte	0x04, 0x17
        /*000a*/ 	.short	(.L_2772 - .L_2771)
.L_2771:
        /*000c*/ 	.word	0x00000000
        /*0010*/ 	.short	0x0000
        /*0012*/ 	.short	0x0000
        /*0014*/ 	.byte	0x00, 0xf0, 0xa1, 0x03


	//----- nvinfo : EIATTR_SPARSE_MMA_MASK
	.align		4
.L_2772:
        /*0018*/ 	.byte	0x03, 0x50
        /*001a*/ 	.short	0x0000


	//----- nvinfo : EIATTR_MAXREG_COUNT
	.align		4
        /*001c*/ 	.byte	0x03, 0x1b
        /*001e*/ 	.short	0x00ff


	//----- nvinfo : EIATTR_MERCURY_ISA_VERSION
	.align		4
        /*0020*/ 	.byte	0x03, 0x5f
        /*0022*/ 	.short	0x0101


	//----- nvinfo : EIATTR_COOP_GROUP_MASK_REGIDS
	.align		4
        /*0024*/ 	.byte	0x04, 0x29
        /*0026*/ 	.short	(.L_2774 - .L_2773)


	//   ....[0]....
.L_2773:
        /*0028*/ 	.word	0xffffffff


	//   ....[1]....
        /*002c*/ 	.word	0xffffffff


	//   ....[2]....
        /*0030*/ 	.word	0xffffffff


	//   ....[3]....
        /*0034*/ 	.word	0xffffffff


	//   ....[4]....
        /*0038*/ 	.word	0xffffffff


	//   ....[5]....
        /*003c*/ 	.word	0xffffffff


	//   ....[6]....
        /*0040*/ 	.word	0xffffffff


	//   ....[7]....
        /*0044*/ 	.word	0xffffffff


	//   ....[8]....
        /*0048*/ 	.word	0xffffffff


	//   ....[9]....
        /*004c*/ 	.word	0xffffffff


	//   ....[10]....
        /*0050*/ 	.word	0x05000094


	//   ....[11]....
        /*0054*/ 	.word	0x05000094


	//   ....[12]....
        /*0058*/ 	.word	0x05000094


	//   ....[13]....
        /*005c*/ 	.word	0x05000094


	//   ....[14]....
        /*0060*/ 	.word	0x05000094


	//   ....[15]....
        /*0064*/ 	.word	0x05000094


	//   ....[16]....
        /*0068*/ 	.word	0x05000094


	//   ....[17]....
        /*006c*/ 	.word	0x05000094


	//   ....[18]....
        /*0070*/ 	.word	0x05000094


	//   ....[19]....
        /*0074*/ 	.word	0x05000094


	//----- nvinfo : EIATTR_COOP_GROUP_INSTR_OFFSETS
	.align		4
.L_2774:
        /*0078*/ 	.byte	0x04, 0x28
        /*007a*/ 	.short	(.L_2776 - .L_2775)


	//   ....[0]....
.L_2775:
        /*007c*/ 	.word	0x00001cd0


	//   ....[1]....
        /*0080*/ 	.word	0x00001d00


	//   ....[2]....
        /*0084*/ 	.word	0x00001d20


	//   ....[3]....
        /*0088*/ 	.word	0x00001d40


	//   ....[4]....
        /*008c*/ 	.word	0x00001d60


	//   ....[5]....
        /*0090*/ 	.word	0x000021a0


	//   ....[6]....
        /*0094*/ 	.word	0x000021c0


	//   ....[7]....
        /*0098*/ 	.word	0x000021e0


	//   ....[8]....
        /*009c*/ 	.word	0x00002200


	//   ....[9]....
        /*00a0*/ 	.word	0x00002220


	//   ....[10]....
        /*00a4*/ 	.word	0x00002ca0


	//   ....[11]....
        /*00a8*/ 	.word	0x00002d50


	//   ....[12]....
        /*00ac*/ 	.word	0x00002dc0


	//   ....[13]....
        /*00b0*/ 	.word	0x00002e30


	//   ....[14]....
        /*00b4*/ 	.word	0x00002ea0


	//   ....[15]....
        /*00b8*/ 	.word	0x00003330


	//   ....[16]....
        /*00bc*/ 	.word	0x000033a0


	//   ....[17]....
        /*00c0*/ 	.word	0x00003410


	//   ....[18]....
        /*00c4*/ 	.word	0x00003480


	//   ....[19]....
        /*00c8*/ 	.word	0x000034f0


	//----- nvinfo : EIATTR_EXIT_INSTR_OFFSETS
	.align		4
.L_2776:
        /*00cc*/ 	.byte	0x04, 0x1c
        /*00ce*/ 	.short	(.L_2778 - .L_2777)


	//   ....[0]....
.L_2777:
        /*00d0*/ 	.word	0x000005f0


	//   ....[1]....
        /*00d4*/ 	.word	0x00002c30


	//----- nvinfo : EIATTR_MAX_THREADS
	.align		4
.L_2778:
        /*00d8*/ 	.byte	0x04, 0x05
        /*00da*/ 	.short	(.L_2780 - .L_2779)
.L_2779:
        /*00dc*/ 	.word	0x00000080
        /*00e0*/ 	.word	0x00000001
        /*00e4*/ 	.word	0x00000001


	//----- nvinfo : EIATTR_CRS_STACK_SIZE
	.align		4
.L_2780:
        /*00e8*/ 	.byte	0x04, 0x1e
        /*00ea*/ 	.short	(.L_2782 - .L_2781)
.L_2781:
        /*00ec*/ 	.word	0x00000000


	//----- nvinfo : EIATTR_CBANK_PARAM_SIZE
	.align		4
.L_2782:
        /*00f0*/ 	.byte	0x03, 0x19
        /*00f2*/ 	.short	0x00e8


	//----- nvinfo : EIATTR_PARAM_CBANK
	.align		4
        /*00f4*/ 	.byte	0x04, 0x0a
        /*00f6*/ 	.short	(.L_2784 - .L_2783)
	.align		4
.L_2783:
        /*00f8*/ 	.word	index@(.nv.constant0._ZN10layer_norm13ln_fwd_kernelINS_13Kernel_traitsI6__halfS2_fS2_fjLj1024ELj1ELj4ELj1ELj16ENS_18Kernel_traits_baseILj1024ES2_S2_fS2_fjLj128EEEEELb0ELb1ELb0ELb0EEEvNS_9FwdParamsE)
        /*00fc*/ 	.short	0x0210
        /*00fe*/ 	.short	0x00e8


	//----- nvinfo : EIATTR_SW_WAR
	.align		4
.L_2784:
        /*0100*/ 	.byte	0x04, 0x36
        /*0102*/ 	.short	(.L_2786 - .L_2785)
.L_2785:
        /*0104*/ 	.word	0x00000008
.L_2786:


//--------------------- .nv.info._ZN10layer_norm13ln_fwd_kernelINS_13Kernel_traitsI6__halfS2_fS2_fjLj1024ELj1ELj4ELj1ELj16ENS_18Kernel_traits_baseILj1024ES2_S2_fS2_fjLj128EEEEELb0ELb1ELb0ELb1EEEvNS_9FwdParamsE --------------------------
	.section	.nv.info._ZN10layer_norm13ln_fwd_kernelINS_13Kernel_traitsI6__halfS2_fS2_fjLj1024ELj1ELj4ELj1ELj16ENS_18Kernel_traits_baseILj1024ES2_S2_fS2_fjLj128EEEEELb0ELb1ELb0ELb1EEEvNS_9FwdParamsE,"",@"SHT_CUDA_INFO"
	.sectionflags	@""
	.align	4


	//----- nvinfo : EIATTR_CUDA_API_VERSION
	.align		4
        /*0000*/ 	.byte	0x04, 0x37
        /*0002*/ 	.short	(.L_2788 - .L_2787)
.L_2787:
        /*0004*/ 	.word	0x00000082


	//----- nvinfo : EIATTR_KPARAM_INFO
	.align		4
.L_2788:
        /*0008*/ 	.byte	0x04, 0x17
        /*000a*/ 	.short	(.L_2790 - .L_2789)
.L_2789:
        /*000c*/ 	.word	0x00000000
        /*0010*/ 	.short	0x0000
        /*0012*/ 	.short	0x0000
        /*0014*/ 	.byte	0x00, 0xf0, 0xa1, 0x03


	//----- nvinfo : EIATTR_SPARSE_MMA_MASK
	.align		4
.L_2790:
        /*0018*/ 	.byte	0x03, 0x50
        /*001a*/ 	.short	0x0000


	//----- nvinfo : EIATTR_MAXREG_COUNT
	.align		4
        /*001c*/ 	.byte	0x03, 0x1b
        /*001e*/ 	.short	0x00ff


	//----- nvinfo : EIATTR_MERCURY_ISA_VERSION
	.align		4
        /*0020*/ 	.byte	0x03, 0x5f
        /*0022*/ 	.short	0x0101


	//----- nvinfo : EIATTR_COOP_GROUP_MASK_REGIDS
	.align		4
        /*0024*/ 	.byte	0x04, 0x29
        /*0026*/ 	.short	(.L_2792 - .L_2791)


	//   ....[0]....
.L_2791:
        /*0028*/ 	.word	0xffffffff


	//   ....[1]....
        /*002c*/ 	.word	0xffffffff


	//   ....[2]....
        /*0030*/ 	.word	0xffffffff


	//   ....[3]....
        /*0034*/ 	.word	0xffffffff


	//   ....[4]....
        /*0038*/ 	.word	0xffffffff


	//   ....[5]....
        /*003c*/ 	.word	0xffffffff


	//   ....[6]....
        /*0040*/ 	.word	0xffffffff


	//   ....[7]....
        /*0044*/ 	.word	0xffffffff


	//   ....[8]....
        /*0048*/ 	.word	0xffffffff


	//   ....[9]....
        /*004c*/ 	.word	0xffffffff


	//   ....[10]....
        /*0050*/ 	.word	0x0500008a


	//   ....[11]....
        /*0054*/ 	.word	0x0500008a


	//   ....[12]....
        /*0058*/ 	.word	0x0500008a


	//   ....[13]....
        /*005c*/ 	.word	0x0500008a


	//   ....[14]....
        /*0060*/ 	.word	0x0500008a


	//   ....[15]....
        /*0064*/ 	.word	0x0500008a


	//   ....[16]....
        /*0068*/ 	.word	0x0500008a


	//   ....[17]....
        /*006c*/ 	.word	0x0500008a


	//   ....[18]....
        /*0070*/ 	.word	0x0500008a


	//   ....[19]....
        /*0074*/ 	.word	0x0500008a


	//----- nvinfo : EIATTR_COOP_GROUP_INSTR_OFFSETS
	.align		4
.L_2792:
        /*0078*/ 	.byte	0x04, 0x28
        /*007a*/ 	.short	(.L_2794 - .L_2793)


	//   ....[0]....
.L_2793:
        /*007c*/ 	.word	0x00001910


	//   ....[1]....
        /*0080*/ 	.word	0x00001930


	//   ....[2]....
        /*0084*/ 	.word	0x00001950


	//   ....[3]....
        /*0088*/ 	.word	0x00001970


	//   ....[4]....
        /*008c*/ 	.word	0x000019a0


	//   ....[5]....
        /*0090*/ 	.word	0x00001dd0


	//   ....[6]....
        /*0094*/ 	.word	0x00001df0


	//   ....[7]....
        /*0098*/ 	.word	0x00001e10


	//   ....[8]....
        /*009c*/ 	.word	0x00001e30


	//   ....[9]....
        /*00a0*/ 	.word	0x00001e50


	//   ....[10]....
        /*00a4*/ 	.word	0x000027a0


	//   ....[11]....
        /*00a8*/ 	.word	0x00002840


	//   ....[12]....
        /*00ac*/ 	.word	0x000028b0


	//   ....[13]....
        /*00b0*/ 	.word	0x00002920


	//   ....[14]....
        /*00b4*/ 	.word	0x000029a0


	//   ....[15]....
        /*00b8*/ 	.word	0x00002e20


	//   ....[16]....
        /*00bc*/ 	.word	0x00002e90


	//   ....[17]....
        /*00c0*/ 	.word	0x00002f00


	//   ....[18]....
        /*00c4*/ 	.word	0x00002f70


	//   ....[19]....
        /*00c8*/ 	.word	0x00002fe0


	//----- nvinfo : EIATTR_EXIT_INSTR_OFFSETS
	.align		4
.L_2794:
        /*00cc*/ 	.byte	0x04, 0x1c
        /*00ce*/ 	.short	(.L_2796 - .L_2795)


	//   ....[0]....
.L_2795:
        /*00d0*/ 	.word	0x000001a0


	//   ....[1]....
        /*00d4*/ 	.word	0x00002730


	//----- nvinfo : EIATTR_MAX_THREADS
	.align		4
.L_2796:
        /*00d8*/ 	.byte	0x04, 0x05
        /*00da*/ 	.short	(.L_2798 - .L_2797)
.L_2797:
        /*00dc*/ 	.word	0x00000080
        /*00e0*/ 	.word	0x00000001
        /*00e4*/ 	.word	0x00000001


	//----- nvinfo : EIATTR_CRS_STACK_SIZE
	.align		4
.L_2798:
        /*00e8*/ 	.byte	0x04, 0x1e
        /*00ea*/ 	.short	(.L_2800 - .L_2799)
.L_2799:
        /*00ec*/ 	.word	0x00000000


	//----- nvinfo : EIATTR_CBANK_PARAM_SIZE
	.align		4
.L_2800:
        /*00f0*/ 	.byte	0x03, 0x19
        /*00f2*/ 	.short	0x00e8


	//----- nvinfo : EIATTR_PARAM_CBANK
	.align		4
        /*00f4*/ 	.byte	0x04, 0x0a
        /*00f6*/ 	.short	(.L_2802 - .L_2801)
	.align		4
.L_2801:
        /*00f8*/ 	.word	index@(.nv.constant0._ZN10layer_norm13ln_fwd_kernelINS_13Kernel_traitsI6__halfS2_fS2_fjLj1024ELj1ELj4ELj1ELj16ENS_18Kernel_traits_baseILj1024ES2_S2_fS2_fjLj128EEEEELb0ELb1ELb0ELb1EEEvNS_9FwdParamsE)
        /*00fc*/ 	.short	0x0210
        /*00fe*/ 	.short	0x00e8


	//----- nvinfo : EIATTR_SW_WAR
	.align		4
.L_2802:
        /*0100*/ 	.byte	0x04, 0x36
        /*0102*/ 	.short	(.L_2804 - .L_2803)
.L_2803:
        /*0104*/ 	.word	0x00000008
.L_2804:


//--------------------- .nv.info._ZN10layer_norm13ln_fwd_kernelINS_13Kernel_traitsI6__halfS2_fS2_fjLj1024ELj1ELj4ELj1ELj16ENS_18Kernel_traits_baseILj1024ES2_S2_fS2_fjLj128EEEEELb0ELb1ELb1ELb0EEEvNS_9FwdParamsE --------------------------
	.section	.nv.info._ZN10layer_norm13ln_fwd_kernelINS_13Kernel_traitsI6__halfS2_fS2_fjLj1024ELj1ELj4ELj1ELj16ENS_18Kernel_traits_baseILj1024ES2_S2_fS2_fjLj128EEEEELb0ELb1ELb1ELb0EEEvNS_9FwdParamsE,"",@"SHT_CUDA_INFO"
	.sectionflags	@""
	.align	4


	//----- nvinfo : EIATTR_CUDA_API_VERSION
	.align		4
        /*0000*/ 	.byte	0x04, 0x37
        /*0002*/ 	.short	(.L_2806 - .L_2805)
.L_2805:
        /*0004*/ 	.word	0x00000082


	//----- nvinfo : EIATTR_KPARAM_INFO
	.align		4
.L_2806:
        /*0008*/ 	.byte	0x04, 0x17
        /*000a*/ 	.short	(.L_2808 - .L_2807)
.L_2807:
        /*000c*/ 	.word	0x00000000
        /*0010*/ 	.short	0x0000
        /*0012*/ 	.short	0x0000
        /*0014*/ 	.byte	0x00, 0xf0, 0xa1, 0x03


	//----- nvinfo : EIATTR_SPARSE_MMA_MASK
	.align		4
.L_2808:
        /*0018*/ 	.byte	0x03, 0x50
        /*001a*/ 	.short	0x0000


	//----- nvinfo : EIATTR_MAXREG_COUNT
	.align		4
        /*001c*/ 	.byte	0x03, 0x1b
        /*001e*/ 	.short	0x00ff


	//----- nvinfo : EIATTR_MERCURY_ISA_VERSION
	.align		4
        /*0020*/ 	.byte	0x03, 0x5f
        /*0022*/ 	.short	0x0101


	//----- nvinfo : EIATTR_COOP_GROUP_MASK_REGIDS
	.align		4
        /*0024*/ 	.byte	0x04, 0x29
        /*0026*/ 	.short	(.L_2810 - .L_2809)


	//   ....[0]....
.L_2809:
        /*0028*/ 	.word	0xffffffff


	//   ....[1]....
        /*002c*/ 	.word	0xffffffff


	//   ....[2]....
        /*0030*/ 	.word	0xffffffff


	//   ....[3]....
        /*0034*/ 	.word	0xffffffff


	//   ....[4]....
        /*0038*/ 	.word	0xffffffff


	//   ....[5]....
        /*003c*/ 	.word	0xffffffff


	//   ....[6]....
        /*0040*/ 	.word	0xffffffff


	//   ....[7]....
        /*0044*/ 	.word	0xffffffff


	//   ....[8]....
        /*0048*/ 	.word	0xffffffff


	//   ....[9]....
        /*004c*/ 	.word	0xffffffff


	//   ....[10]....
        /*0050*/ 	.word	0x0500009f


	//   ....[11]....
        /*0054*/ 	.word	0x0500009f


	//   ....[12]....
        /*0058*/ 	.word	0x0500009f


	//   ....[13]....
        /*005c*/ 	.word	0x0500009f


	//   ....[14]....
        /*0060*/ 	.word	0x0500009f


	//   ....[15]....
        /*0064*/ 	.word	0x0500009f


	//   ....[16]....
        /*0068*/ 	.word	0x0500009f


	//   ....[17]....
        /*006c*/ 	.word	0x0500009f


	//   ....[18]....
        /*0070*/ 	.word	0x0500009f


	//   ....[19]....
        /*0074*/ 	.word	0x0500009f


	//----- nvinfo : EIATTR_COOP_GROUP_INSTR_OFFSETS
	.align		4
.L_2810:
        /*0078*/ 	.byte	0x04, 0x28
        /*007a*/ 	.short	(.L_2812 - .L_2811)


	//   ....[0]....
.L_2811:
        /*007c*/ 	.word	0x00002900


	//   ....[1]....
        /*0080*/ 	.word	0x00002930


	//   ....[2]....
        /*0084*/ 	.word	0x00002950


	//   ....[3]....
        /*0088*/ 	.word	0x00002970


	//   ....[4]....
        /*008c*/ 	.word	0x00002990


	//   ....[5]....
        /*0090*/ 	.word	0x00002dd0


	//   ....[6]....
        /*0094*/ 	.word	0x00002df0


	//   ....[7]....
        /*0098*/ 	.word	0x00002e10


	//   ....[8]....
        /*009c*/ 	.word	0x00002e30


	//   ....[9]....
        /*00a0*/ 	.word	0x00002e50


	//   ....[10]....
        /*00a4*/ 	.word	0x00003970


	//   ....[11]....
        /*00a8*/ 	.word	0x00003a20


	//   ....[12]....
        /*00ac*/ 	.word	0x00003a90


	//   ....[13]....
        /*00b0*/ 	.word	0x00003b00


	//   ....[14]....
        /*00b4*/ 	.word	0x00003b70


	//   ....[15]....
        /*00b8*/ 	.word	0x00004000


	//   ....[16]....
        /*00bc*/ 	.word	0x00004070


	//   ....[17]....
        /*00c0*/ 	.word	0x000040e0


	//   ....[18]....
        /*00c4*/ 	.word	0x00004150


	//   ....[19]....
        /*00c8*/ 	.word	0x000041c0


	//----- nvinfo : EIATTR_EXIT_INSTR_OFFSETS
	.align		4
.L_2812:
        /*00cc*/ 	.byte	0x04, 0x1c
        /*00ce*/ 	.short	(.L_2814 - .L_2813)


	//   ....[0]....
.L_2813:
        /*00d0*/ 	.word	0x00000600


	//   ....[1]....
        /*00d4*/ 	.word	0x00003900


	//----- nvinfo : EIATTR_MAX_THREADS
	.align		4
.L_2814:
        /*00d8*/ 	.byte	0x04, 0x05
        /*00da*/ 	.short	(.L_2816 - .L_2815)
.L_2815:
        /*00dc*/ 	.word	0x00000080
        /*00e0*/ 	.word	0x00000001
        /*00e4*/ 	.word	0x00000001


	//----- nvinfo : EIATTR_CRS_STACK_SIZE
	.align		4
.L_2816:
        /*00e8*/ 	.byte	0x04, 0x1e
        /*00ea*/ 	.short	(.L_2818 - .L_2817)
.L_2817:
        /*00ec*/ 	.word	0x00000000


	//----- nvinfo : EIATTR_CBANK_PARAM_SIZE
	.align		4
.L_2818:
        /*00f0*/ 	.byte	0x03, 0x19
        /*00f2*/ 	.short	0x00e8


	//----- nvinfo : EIATTR_PARAM_CBANK
	.align		4
        /*00f4*/ 	.byte	0x04, 0x0a
        /*00f6*/ 	.short	(.L_2820 - .L_2819)
	.align		4
.L_2819:
        /*00f8*/ 	.word	index@(.nv.constant0._ZN10layer_norm13ln_fwd_kernelINS_13Kernel_traitsI6__halfS2_fS2_fjLj1024ELj1ELj4ELj1ELj16ENS_18Kernel_traits_baseILj1024ES2_S2_fS2_fjLj128EEEEELb0ELb1ELb1ELb0EEEvNS_9FwdParamsE)
        /*00fc*/ 	.short	0x0210
        /*00fe*/ 	.short	0x00e8


	//----- nvinfo : EIATTR_SW_WAR
	.align		4
.L_2820:
        /*0100*/ 	.byte	0x04, 0x36
        /*0102*/ 	.short	(.L_2822 - .L_2821)
.L_2821:
        /*0104*/ 	.word	0x00000008
.L_2822:


//--------------------- .nv.info._ZN10layer_norm13ln_fwd_kernelINS_13Kernel_traitsI6__halfS2_fS2_fjLj1024ELj1ELj4ELj1ELj16ENS_18Kernel_traits_baseILj1024ES2_S2_fS2_fjLj128EEEEELb0ELb1ELb1ELb1EEEvNS_9FwdParamsE --------------------------
	.section	.nv.info._ZN10layer_norm13ln_fwd_kernelINS_13Kernel_traitsI6__halfS2_fS2_fjLj1024ELj1ELj4ELj1ELj16ENS_18Kernel_traits_baseILj1024ES2_S2_fS2_fjLj128EEEEELb0ELb1ELb1ELb1EEEvNS_9FwdParamsE,"",@"SHT_CUDA_INFO"
	.sectionflags	@""
	.align	4


	//----- nvinfo : EIATTR_CUDA_API_VERSION
	.align		4
        /*0000*/ 	.byte	0x04, 0x37
        /*0002*/ 	.short	(.L_2824 - .L_2823)
.L_2823:
        /*0004*/ 	.word	0x00000082


	//----- nvinfo : EIATTR_KPARAM_INFO
	.align		4
.L_2824:
        /*0008*/ 	.byte	0x04, 0x17
        /*000a*/ 	.short	(.L_2826 - .L_2825)
.L_2825:
        /*000c*/ 	.word	0x00000000
        /*0010*/ 	.short	0x0000
        /*0012*/ 	.short	0x0000
        /*0014*/ 	.byte	0x00, 0xf0, 0xa1, 0x03


	//----- nvinfo : EIATTR_SPARSE_MMA_MASK
	.align		4
.L_2826:
        /*0018*/ 	.byte	0x03, 0x50
        /*001a*/ 	.short	0x0000


	//----- nvinfo : EIATTR_MAXREG_COUNT
	.align		4
        /*001c*/ 	.byte	0x03, 0x1b
        /*001e*/ 	.short	0x00ff


	//----- nvinfo : EIATTR_MERCURY_ISA_VERSION
	.align		4
        /*0020*/ 	.byte	0x03, 0x5f
        /*0022*/ 	.short	0x0101


	//----- nvinfo : EIATTR_COOP_GROUP_MASK_REGIDS
	.align		4
        /*0024*/ 	.byte	0x04, 0x29
        /*0026*/ 	.short	(.L_2828 - .L_2827)


	//   ....[0]....
.L_2827:
        /*0028*/ 	.word	0xffffffff


	//   ....[1]....
        /*002c*/ 	.word	0xffffffff


	//   ....[2]....
        /*0030*/ 	.word	0xffffffff


	//   ....[3]....
        /*0034*/ 	.word	0xffffffff


	//   ....[4]....
        /*0038*/ 	.word	0xffffffff


	//   ....[5]....
        /*003c*/ 	.word	0xffffffff


	//   ....[6]....
        /*0040*/ 	.word	0xffffffff


	//   ....[7]....
        /*0044*/ 	.word	0xffffffff


	//   ....[8]....
        /*0048*/ 	.word	0xffffffff


	//   ....[9]....
        /*004c*/ 	.word	0xffffffff


	//   ....[10]....
        /*0050*/ 	.word	0x0500009a


	//   ....[11]....
        /*0054*/ 	.word	0x0500009a


	//   ....[12]....
        /*0058*/ 	.word	0x0500009a


	//   ....[13]....
        /*005c*/ 	.word	0x0500009a


	//   ....[14]....
        /*0060*/ 	.word	0x0500009a


	//   ....[15]....
        /*0064*/ 	.word	0x0500009a


	//   ....[16]....
        /*0068*/ 	.word	0x0500009a


	//   ....[17]....
        /*006c*/ 	.word	0x0500009a


	//   ....[18]....
        /*0070*/ 	.word	0x0500009a


	//   ....[19]....
        /*0074*/ 	.word	0x0500009a


	//----- nvinfo : EIATTR_COOP_GROUP_INSTR_OFFSETS
	.align		4
.L_2828:
        /*0078*/ 	.byte	0x04, 0x28
        /*007a*/ 	.short	(.L_2830 - .L_2829)


	//   ....[0]....
.L_2829:
        /*007c*/ 	.word	0x00002380


	//   ....[1]....
        /*0080*/ 	.word	0x000023a0


	//   ....[2]....
        /*0084*/ 	.word	0x000023c0


	//   ....[3]....
        /*0088*/ 	.word	0x000023f0


	//   ....[4]....
        /*008c*/ 	.word	0x00002410


	//   ....[5]....
        /*0090*/ 	.word	0x00002840


	//   ....[6]....
        /*0094*/ 	.word	0x00002860


	//   ....[7]....
        /*0098*/ 	.word	0x00002880


	//   ....[8]....
        /*009c*/ 	.word	0x000028a0


	//   ....[9]....
        /*00a0*/ 	.word	0x000028c0


	//   ....[10]....
        /*00a4*/ 	.word	0x000032c0


	//   ....[11]....
        /*00a8*/ 	.word	0x00003360


	//   ....[12]....
        /*00ac*/ 	.word	0x000033d0


	//   ....[13]....
        /*00b0*/ 	.word	0x00003450


	//   ....[14]....
        /*00b4*/ 	.word	0x000034c0


	//   ....[15]....
        /*00b8*/ 	.word	0x00003940


	//   ....[16]....
        /*00bc*/ 	.word	0x000039b0


	//   ....[17]....
        /*00c0*/ 	.word	0x00003a20


	//   ....[18]....
        /*00c4*/ 	.word	0x00003a90


	//   ....[19]....
        /*00c8*/ 	.word	0x00003b00


	//----- nvinfo : EIATTR_EXIT_INSTR_OFFSETS
	.align		4
.L_2830:
        /*00cc*/ 	.byte	0x04, 0x1c
        /*00ce*/ 	.short	(.L_2832 - .L_2831)


	//   ....[0]....
.L_2831:
        /*00d0*/ 	.word	0x000001a0


	//   ....[1]....
        /*00d4*/ 	.word	0x00003250


	//----- nvinfo : EIATTR_MAX_THREADS
	.align		4
.L_2832:
        /*00d8*/ 	.byte	0x04, 0x05
        /*00da*/ 	.short	(.L_2834 - .L_2833)
.L_2833:
        /*00dc*/ 	.word	0x00000080
        /*00e0*/ 	.word	0x00000001
        /*00e4*/ 	.word	0x00000001


	//----- nvinfo : EIATTR_CRS_STACK_SIZE
	.align		4
.L_2834:
        /*00e8*/ 	.byte	0x04, 0x1e
        /*00ea*/ 	.short	(.L_2836 - .L_2835)
.L_2835:
        /*00ec*/ 	.word	0x00000000


	//----- nvinfo : EIATTR_CBANK_PARAM_SIZE
	.align		4
.L_2836:
        /*00f0*/ 	.byte	0x03, 0x19
        /*00f2*/ 	.short	0x00e8


	//----- nvinfo : EIATTR_PARAM_CBANK
	.align		4
        /*00f4*/ 	.byte	0x04, 0x0a
        /*00f6*/ 	.short	(.L_2838 - .L_2837)
	.align		4
.L_2837:
        /*00f8*/ 	.word	index@(.nv.constant0._ZN10layer_norm13ln_fwd_kernelINS_13Kernel_traitsI6__halfS2_fS2_fjLj1024ELj1ELj4ELj1ELj16ENS_18Kernel_traits_baseILj1024ES2_S2_fS2_fjLj128EEEEELb0ELb1ELb1ELb1EEEvNS_9FwdParamsE)
        /*00fc*/ 	.short	0x0210
        /*00fe*/ 	.short	0x00e8


	//----- nvinfo : EIATTR_SW_WAR
	.align		4
.L_2838:
        /*0100*/ 	.byte	0x04, 0x36
        /*0102*/ 	.short	(.L_2840 - .L_2839)
.L_2839:
        /*0104*/ 	.word	0x00000008
.L_2840:


//--------------------- .nv.info._ZN10layer_norm13ln_fwd_kernelINS_13Kernel_traitsI6__halfS2_fS2_fjLj1024ELj1ELj4ELj1ELj16ENS_18Kernel_traits_baseILj1024ES2_S2_fS2_fjLj128EEEEELb1ELb0ELb0ELb0EEEvNS_9FwdParamsE --------------------------
	.section	.nv.info._ZN10layer_norm13ln_fwd_kernelINS_13Kernel_traitsI6__halfS2_fS2_fjLj1024ELj1ELj4ELj1ELj16ENS_18Kernel_traits_baseILj1024ES2_S2_fS2_fjLj128EEEEELb1ELb0ELb0ELb0EEEvNS_9FwdParamsE,"",@"SHT_CUDA_INFO"
	.sectionflags	@""
	.align	4


	//----- nvinfo : EIATTR_CUDA_API_VERSION
	.align		4
        /*0000*/ 	.byte	0x04, 0x37
        /*0002*/ 	.short	(.L_2842 - .L_2841)
.L_2841:
        /*0004*/ 	.word	0x00000082


	//----- nvinfo : EIATTR_KPARAM_INFO
	.align		4
.L_2842:
        /*0008*/ 	.byte	0x04, 0x17
        /*000a*/ 	.short	(.L_2844 - .L_2843)
.L_2843:
        /*000c*/ 	.word	0x00000000
        /*0010*/ 	.short	0x0000
        /*0012*/ 	.short	0x0000
        /*0014*/ 	.byte	0x00, 0xf0, 0xa1, 0x03


	//----- nvinfo : EIATTR_SPARSE_MMA_MASK
	.align		4
.L_2844:
        /*0018*/ 	.byte	0x03, 0x50
        /*001a*/ 	.short	0x0000


	//----- nvinfo : EIATTR_MAXREG_COUNT
	.align		4
        /*001c*/ 	.byte	0x03, 0x1b
        /*001e*/ 	.short	0x00ff


	//----- nvinfo : EIATTR_MERCURY_ISA_VERSION
	.align		4
        /*0020*/ 	.byte	0x03, 0x5f
        /*0022*/ 	.short	0x0101


	//----- nvinfo : EIATTR_COOP_GROUP_MASK_REGIDS
	.align		4
        /*0024*/ 	.byte	0x04, 0x29
        /*0026*/ 	.short	(.L_2846 - .L_2845)


	//   ....[0]....
.L_2845:
        /*0028*/ 	.word	0xffffffff


	//   ....[1]....
        /*002c*/ 	.word	0xffffffff


	//   ....[2]....
        /*0030*/ 	.word	0xffffffff


	//   ....[3]....
        /*0034*/ 	.word	0xffffffff


	//   ....[4]....
        /*0038*/ 	.word	0xffffffff


	//   ....[5]....
        /*003c*/ 	.word	0xffffffff


	//   ....[6]....
        /*0040*/ 	.word	0xffffffff


	//   ....[7]....
        /*0044*/ 	.word	0xffffffff


	//   ....[8]....
        /*0048*/ 	.word	0xffffffff


	//   ....[9]....
        /*004c*/ 	.word	0xffffffff


	//   ....[10]....
        /*0050*/ 	.word	0x05000082


	//   ....[11]....
        /*0054*/ 	.word	0x05000082


	//   ....[12]....
        /*0058*/ 	.word	0x05000082


	//   ....[13]....
        /*005c*/ 	.word	0x05000082


	//   ....[14]....
        /*0060*/ 	.word	0x05000082


	//   ....[15]....
        /*0064*/ 	.word	0x05000082


	//   ....[16]....
        /*0068*/ 	.word	0x05000082


	//   ....[17]....
        /*006c*/ 	.word	0x05000082


	//   ....[18]....
        /*0070*/ 	.word	0x05000082


	//   ....[19]....
        /*0074*/ 	.word	0x05000082


	//----- nvinfo : EIATTR_COOP_GROUP_INSTR_OFFSETS
	.align		4
.L_2846:
        /*0078*/ 	.byte	0x04, 0x28
        /*007a*/ 	.short	(.L_2848 - .L_2847)


	//   ....[0]....
.L_2847:
        /*007c*/ 	.word	0x0000c2b0


	//   ....[1]....
        /*0080*/ 	.word	0x0000c2e0


	//   ....[2]....
        /*0084*/ 	.word	0x0000c300


	//   ....[3]....
        /*0088*/ 	.word	0x0000c320


	//   ....[4]....
        /*008c*/ 	.word	0x0000c340


	//   ....[5]....
        /*0090*/ 	.word	0x0000c780


	//   ....[6]....
        /*0094*/ 	.word	0x0000c7a0


	//   ....[7]....
        /*0098*/ 	.word	0x0000c7c0


	//   ....[8]....
        /*009c*/ 	.word	0x0000c7e0


	//   ....[9]....
        /*00a0*/ 	.word	0x0000c800


	//   ....[10]....
        /*00a4*/ 	.word	0x0000d2a0


	//   ....[11]....
        /*00a8*/ 	.word	0x0000d350


	//   ....[12]....
        /*00ac*/ 	.word	0x0000d3c0


	//   ....[13]....
        /*00b0*/ 	.word	0x0000d430


	//   ....[14]....
        /*00b4*/ 	.word	0x0000d4a0


	//   ....[15]....
        /*00b8*/ 	.word	0x0000d930


	//   ....[16]....
        /*00bc*/ 	.word	0x0000d9a0


	//   ....[17]....
        /*00c0*/ 	.word	0x0000da10


	//   ....[18]....
        /*00c4*/ 	.word	0x0000da80


	//   ....[19]....
        /*00c8*/ 	.word	0x0000daf0


	//----- nvinfo : EIATTR_EXIT_INSTR_OFFSETS
	.align		4
.L_2848:
        /*00cc*/ 	.byte	0x04, 0x1c
        /*00ce*/ 	.short	(.L_2850 - .L_2849)


	//   ....[0]....
.L_2849:
        /*00d0*/ 	.word	0x000009b0


	//   ....[1]....
        /*00d4*/ 	.word	0x0000d230


	//----- nvinfo : EIATTR_MAX_THREADS
	.align		4
.L_2850:
        /*00d8*/ 	.byte	0x04, 0x05
        /*00da*/ 	.short	(.L_2852 - .L_2851)
.L_2851:
        /*00dc*/ 	.word	0x00000080
        /*00e0*/ 	.word	0x00000001
        /*00e4*/ 	.word	0x00000001


	//----- nvinfo : EIATTR_CRS_STACK_SIZE
	.align		4
.L_2852:
        /*00e8*/ 	.byte	0x04, 0x1e
        /*00ea*/ 	.short	(.L_2854 - .L_2853)
.L_2853:
        /*00ec*/ 	.word	0x00000000


	//----- nvinfo : EIATTR_CBANK_PARAM_SIZE
	.align		4
.L_2854:
        /*00f0*/ 	.byte	0x03, 0x19
        /*00f2*/ 	.short	0x00e8


	//----- nvinfo : EIATTR_PARAM_CBANK
	.align		4
        /*00f4*/ 	.byte	0x04, 0x0a
        /*00f6*/ 	.short	(.L_2856 - .L_2855)
	.align		4
.L_2855:
        /*00f8*/ 	.word	index@(.nv.constant0._ZN10layer_norm13ln_fwd_kernelINS_13Kernel_traitsI6__halfS2_fS2_fjLj1024ELj1ELj4ELj1ELj16ENS_18Kernel_traits_baseILj1024ES2_S2_fS2_fjLj128EEEEELb1ELb0ELb0ELb0EEEvNS_9FwdParamsE)
        /*00fc*/ 	.short	0x0210
        /*00fe*/ 	.short	0x00e8


	//----- nvinfo : EIATTR_SW_WAR
	.align		4
.L_2856:
        /*0100*/ 	.byte	0x04, 0x36
        /*0102*/ 	.short	(.L_2858 - .L_2857)
.L_2857:
        /*0104*/ 	.word	0x00000008
.L_2858:


//--------------------- .nv.info._ZN10layer_norm13ln_fwd_kernelINS_13Kernel_traitsI6__halfS2_fS2_fjLj1024ELj1ELj4ELj1ELj16ENS_18Kernel_traits_baseILj1024ES2_S2_fS2_fjLj128EEEEELb1ELb0ELb0ELb1EEEvNS_9FwdParamsE --------------------------
	.section	.nv.info._ZN10layer_norm13ln_fwd_kernelINS_13Kernel_traitsI6__halfS2_fS2_fjLj1024ELj1ELj4ELj1ELj16ENS_18Kernel_traits_baseILj1024ES2_S2_fS2_fjLj128EEEEELb1ELb0ELb0ELb1EEEvNS_9FwdParamsE,"",@"SHT_CUDA_INFO"
	.sectionflags	@""
	.align	4


	//----- nvinfo : EIATTR_CUDA_API_VERSION
	.align		4
        /*0000*/ 	.byte	0x04, 0x37
        /*0002*/ 	.short	(.L_2860 - .L_2859)
.L_2859:
        /*0004*/ 	.word	0x00000082


	//----- nvinfo : EIATTR_KPARAM_INFO
	.align		4
.L_2860:
        /*0008*/ 	.byte	0x04, 0x17
        /*000a*/ 	.short	(.L_2862 - .L_2861)
.L_2861:
        /*000c*/ 	.word	0x00000000
        /*0010*/ 	.short	0x0000
        /*0012*/ 	.short	0x0000
        /*0014*/ 	.byte	0x00, 0xf0, 0xa1, 0x03


	//----- nvinfo : EIATTR_SPARSE_MMA_MASK
	.align		4
.L_2862:
        /*0018*/ 	.byte	0x03, 0x50
        /*001a*/ 	.short	0x0000


	//----- nvinfo : EIATTR_MAXREG_COUNT
	.align		4
        /*001c*/ 	.byte	0x03, 0x1b
        /*001e*/ 	.short	0x00ff


	//----- nvinfo : EIATTR_MERCURY_ISA_VERSION
	.align		4
        /*0020*/ 	.byte	0x03, 0x5f
        /*0022*/ 	.short	0x0101


	//----- nvinfo : EIATTR_COOP_GROUP_MASK_REGIDS
	.align		4
        /*0024*/ 	.byte	0x04, 0x29
        /*0026*/ 	.short	(.L_2864 - .L_2863)


	//   ....[0]....
.L_2863:
        /*0028*/ 	.word	0xffffffff


	//   ....[1]....
        /*002c*/ 	.word	0xffffffff


	//   ....[2]....
        /*0030*/ 	.word	0xffffffff


	//   ....[3]....
        /*0034*/ 	.word	0xffffffff


	//   ....[4]....
        /*0038*/ 	.word	0xffffffff


	//   ....[5]....
        /*003c*/ 	.word	0xffffffff


	//   ....[6]....
        /*0040*/ 	.word	0xffffffff


	//   ....[7]....
        /*0044*/ 	.word	0xffffffff


	//   ....[8]....
        /*0048*/ 	.word	0xffffffff


	//   ....[9]....
        /*004c*/ 	.word	0xffffffff


	//   ....[10]....
        /*0050*/ 	.word	0x0500006d


	//   ....[11]....
        /*0054*/ 	.word	0x0500006d


	//   ....[12]....
        /*0058*/ 	.word	0x0500006d


	//   ....[13]....
        /*005c*/ 	.word	0x0500006d


	//   ....[14]....
        /*0060*/ 	.word	0x0500006d


	//   ....[15]....
        /*0064*/ 	.word	0x0500006d


	//   ....[16]....
        /*0068*/ 	.word	0x0500006d


	//   ....[17]....
        /*006c*/ 	.word	0x0500006d


	//   ....[18]....
        /*0070*/ 	.word	0x0500006d


	//   ....[19]....
        /*0074*/ 	.word	0x0500006d


	//----- nvinfo : EIATTR_COOP_GROUP_INSTR_OFFSETS
	.align		4
.L_2864:
        /*0078*/ 	.byte	0x04, 0x28
        /*007a*/ 	.short	(.L_2866 - .L_2865)


	//   ....[0]....
.L_2865:
        /*007c*/ 	.word	0x0000bcb0


	//   ....[1]....
        /*0080*/ 	.word	0x0000bce0


	//   ....[2]....
        /*0084*/ 	.word	0x0000bd00


	//   ....[3]....
        /*0088*/ 	.word	0x0000bd20


	//   ....[4]....
        /*008c*/ 	.word	0x0000bd40


	//   ....[5]....
        /*0090*/ 	.word	0x0000c170


	//   ....[6]....
        /*0094*/ 	.word	0x0000c190


	//   ....[7]....
        /*0098*/ 	.word	0x0000c1b0


	//   ....[8]....
        /*009c*/ 	.word	0x0000c1d0


	//   ....[9]....
        /*00a0*/ 	.word	0x0000c1f0


	//   ....[10]....
        /*00a4*/ 	.word	0x0000cb60


	//   ....[11]....
        /*00a8*/ 	.word	0x0000cc10


	//   ....[12]....
        /*00ac*/ 	.word	0x0000cc80


	//   ....[13]....
        /*00b0*/ 	.word	0x0000ccf0


	//   ....[14]....
        /*00b4*/ 	.word	0x0000cd60


	//   ....[15]....
        /*00b8*/ 	.word	0x0000d1e0


	//   ....[16]....
        /*00bc*/ 	.word	0x0000d250


	//   ....[17]....
        /*00c0*/ 	.word	0x0000d2c0


	//   ....[18]....
        /*00c4*/ 	.word	0x0000d330


	//   ....[19]....
        /*00c8*/ 	.word	0x0000d3a0


	//----- nvinfo : EIATTR_EXIT_INSTR_OFFSETS
	.align		4
.L_2866:
        /*00cc*/ 	.byte	0x04, 0x1c
        /*00ce*/ 	.short	(.L_2868 - .L_2867)


	//   ....[0]....
.L_2867:
        /*00d0*/ 	.word	0x000005e0


	//   ....[1]....
        /*00d4*/ 	.word	0x0000caf0


	//----- nvinfo : EIATTR_MAX_THREADS
	.align		4
.L_2868:
        /*00d8*/ 	.byte	0x04, 0x05
        /*00da*/ 	.short	(.L_2870 - .L_2869)
.L_2869:
        /*00dc*/ 	.word	0x00000080
        /*00e0*/ 	.word	0x00000001
        /*00e4*/ 	.word	0x00000001


	//----- nvinfo : EIATTR_CRS_STACK_SIZE
	.align		4
.L_2870:
        /*00e8*/ 	.byte	0x04, 0x1e
        /*00ea*/ 	.short	(.L_2872 - .L_2871)
.L_2871:
        /*00ec*/ 	.word	0x00000000


	//----- nvinfo : EIATTR_CBANK_PARAM_SIZE
	.align		4
.L_2872:
        /*00f0*/ 	.byte	0x03, 0x19
        /*00f2*/ 	.short	0x00e8


	//----- nvinfo : EIATTR_PARAM_CBANK
	.align		4
        /*00f4*/ 	.byte	0x04, 0x0a
        /*00f6*/ 	.short	(.L_2874 - .L_2873)
	.align		4
.L_2873:
        /*00f8*/ 	.word	index@(.nv.constant0._ZN10layer_norm13ln_fwd_kernelINS_13Kernel_traitsI6__halfS2_fS2_fjLj1024ELj1ELj4ELj1ELj16ENS_18Kernel_traits_baseILj1024ES2_S2_fS2_fjLj128EEEEELb1ELb0ELb0ELb1EEEvNS_9FwdParamsE)
        /*00fc*/ 	.short	0x0210
        /*00fe*/ 	.short	0x00e8


	//----- nvinfo : EIATTR_SW_WAR
	.align		4
.L_2874:
        /*0100*/ 	.byte	0x04, 0x36
        /*0102*/ 	.short	(.L_2876 - .L_2875)
.L_2875:
        /*0104*/ 	.word	0x00000008
.L_2876:


//--------------------- .nv.info._ZN10layer_norm13ln_fwd_kernelINS_13Kernel_traitsI6__halfS2_fS2_fjLj1024ELj1ELj4ELj1ELj16ENS_18Kernel_traits_baseILj1024ES2_S2_fS2_fjLj128EEEEELb1ELb0ELb1ELb0EEEvNS_9FwdParamsE --------------------------
	.section	.nv.info._ZN10layer_norm13ln_fwd_kernelINS_13Kernel_traitsI6__halfS2_fS2_fjLj1024ELj1ELj4ELj1ELj16ENS_18Kernel_traits_baseILj1024ES2_S2_fS2_fjLj128EEEEELb1ELb0ELb1ELb0EEEvNS_9FwdParamsE,"",@"SHT_CUDA_INFO"
	.sectionflags	@""
	.align	4


	//----- nvinfo : EIATTR_CUDA_API_VERSION
	.align		4
        /*0000*/ 	.byte	0x04, 0x37
        /*0002*/ 	.short	(.L_2878 - .L_2877)
.L_2877:
        /*0004*/ 	.word	0x00000082


	//----- nvinfo : EIATTR_KPARAM_INFO
	.align		4
.L_2878:
        /*0008*/ 	.byte	0x04, 0x17
        /*000a*/ 	.short	(.L_2880 - .L_2879)
.L_2879:
        /*000c*/ 	.word	0x00000000
        /*0010*/ 	.short	0x0000
        /*0012*/ 	.short	0x0000
        /*0014*/ 	.byte	0x00, 0xf0, 0xa1, 0x03


	//----- nvinfo : EIATTR_SPARSE_MMA_MASK
	.align		4
.L_2880:
        /*0018*/ 	.byte	0x03, 0x50
        /*001a*/ 	.short	0x0000


	//----- nvinfo : EIATTR_MAXREG_COUNT
	.align		4
        /*001c*/ 	.byte	0x03, 0x1b
        /*001e*/ 	.short	0x00ff


	//----- nvinfo : EIATTR_MERCURY_ISA_VERSION
	.align		4
        /*0020*/ 	.byte	0x03, 0x5f
        /*0022*/ 	.short	0x0101


	//----- nvinfo : EIATTR_COOP_GROUP_MASK_REGIDS
	.align		4
        /*0024*/ 	.byte	0x04, 0x29
        /*0026*/ 	.short	(.L_2882 - .L_2881)


	//   ....[0]....
.L_2881:
        /*0028*/ 	.word	0xffffffff


	//   ....[1]....
        /*002c*/ 	.word	0xffffffff


	//   ....[2]....
        /*0030*/ 	.word	0xffffffff


	//   ....[3]....
        /*0034*/ 	.word	0xffffffff


	//   ....[4]....
        /*0038*/ 	.word	0xffffffff


	//   ....[5]....
        /*003c*/ 	.word	0xffffffff


	//   ....[6]....
        /*0040*/ 	.word	0xffffffff


	//   ....[7]....
        /*0044*/ 	.word	0xffffffff


	//   ....[8]....
        /*0048*/ 	.word	0xffffffff


	//   ....[9]....
        /*004c*/ 	.word	0xffffffff


	//   ....[10]....
        /*0050*/ 	.word	0x0500008f


	//   ....[11]....
        /*0054*/ 	.word	0x0500008f


	//   ....[12]....
        /*0058*/ 	.word	0x0500008f


	//   ....[13]....
        /*005c*/ 	.word	0x0500008f


	//   ....[14]....
        /*0060*/ 	.word	0x0500008f


	//   ....[15]....
        /*0064*/ 	.word	0x0500008f


	//   ....[16]....
        /*0068*/ 	.word	0x0500008f


	//   ....[17]....
        /*006c*/ 	.word	0x0500008f


	//   ....[18]....
        /*0070*/ 	.word	0x0500008f


	//   ....[19]....
        /*0074*/ 	.word	0x0500008f


	//----- nvinfo : EIATTR_COOP_GROUP_INSTR_OFFSETS
	.align		4
.L_2882:
        /*0078*/ 	.byte	0x04, 0x28
        /*007a*/ 	.short	(.L_2884 - .L_2883)


	//   ....[0]....
.L_2883:
        /*007c*/ 	.word	0x0000d680


	//   ....[1]....
        /*0080*/ 	.word	0x0000d6b0


	//   ....[2]....
        /*0084*/ 	.word	0x0000d6d0


	//   ....[3]....
        /*0088*/ 	.word	0x0000d6f0


	//   ....[4]....
        /*008c*/ 	.word	0x0000d710


	//   ....[5]....
        /*0090*/ 	.word	0x0000db50


	//   ....[6]....
        /*0094*/ 	.word	0x0000db70


	//   ....[7]....
        /*0098*/ 	.word	0x0000db90


	//   ....[8]....
        /*009c*/ 	.word	0x0000dbb0


	//   ....[9]....
        /*00a0*/ 	.word	0x0000dbd0


	//   ....[10]....
        /*00a4*/ 	.word	0x0000e700


	//   ....[11]....
        /*00a8*/ 	.word	0x0000e7b0


	//   ....[12]....
        /*00ac*/ 	.word	0x0000e820


	//   ....[13]....
        /*00b0*/ 	.word	0x0000e890


	//   ....[14]....
        /*00b4*/ 	.word	0x0000e900


	//   ....[15]....
        /*00b8*/ 	.word	0x0000ed90


	//   ....[16]....
        /*00bc*/ 	.word	0x0000ee00


	//   ....[17]....
        /*00c0*/ 	.word	0x0000ee70


	//   ....[18]....
        /*00c4*/ 	.word	0x0000eee0


	//   ....[19]....
        /*00c8*/ 	.word	0x0000ef50


	//----- nvinfo : EIATTR_EXIT_INSTR_OFFSETS
	.align		4
.L_2884:
        /*00cc*/ 	.byte	0x04, 0x1c
        /*00ce*/ 	.short	(.L_2886 - .L_2885)


	//   ....[0]....
.L_2885:
        /*00d0*/ 	.word	0x000009a0


	//   ....[1]....
        /*00d4*/ 	.word	0x0000e690


	//----- nvinfo : EIATTR_MAX_THREADS
	.align		4
.L_2886:
        /*00d8*/ 	.byte	0x04, 0x05
        /*00da*/ 	.short	(.L_2888 - .L_2887)
.L_2887:
        /*00dc*/ 	.word	0x00000080
        /*00e0*/ 	.word	0x00000001
        /*00e4*/ 	.word	0x00000001


	//----- nvinfo : EIATTR_CRS_STACK_SIZE
	.align		4
.L_2888:
        /*00e8*/ 	.byte	0x04, 0x1e
        /*00ea*/ 	.short	(.L_2890 - .L_2889)
.L_2889:
        /*00ec*/ 	.word	0x00000000


	//----- nvinfo : EIATTR_CBANK_PARAM_SIZE
	.align		4
.L_2890:
        /*00f0*/ 	.byte	0x03, 0x19
        /*00f2*/ 	.short	0x00e8


	//----- nvinfo : EIATTR_PARAM_CBANK
	.align		4
        /*00f4*/ 	.byte	0x04, 0x0a
        /*00f6*/ 	.short	(.L_2892 - .L_2891)
	.align		4
.L_2891:
        /*00f8*/ 	.word	index@(.nv.constant0._ZN10layer_norm13ln_fwd_kernelINS_13Kernel_traitsI6__halfS2_fS2_fjLj1024ELj1ELj4ELj1ELj16ENS_18Kernel_traits_baseILj1024ES2_S2_fS2_fjLj128EEEEELb1ELb0ELb1ELb0EEEvNS_9FwdParamsE)
        /*00fc*/ 	.short	0x0210
        /*00fe*/ 	.short	0x00e8


	//----- nvinfo : EIATTR_SW_WAR
	.align		4
.L_2892:
        /*0100*/ 	.byte	0x04, 0x36
        /*0102*/ 	.short	(.L_2894 - .L_2893)
.L_2893:
        /*0104*/ 	.word	0x00000008
.L_2894:


//--------------------- .nv.info._ZN10layer_norm13ln_fwd_kernelINS_13Kernel_traitsI6__halfS2_fS2_fjLj1024ELj1ELj4ELj1ELj16ENS_18Kernel_traits_baseILj1024ES2_S2_fS2_fjLj128EEEEELb1ELb0ELb1ELb1EEEvNS_9FwdParamsE --------------------------
	.section	.nv.info._ZN10layer_norm13ln_fwd_kernelINS_13Kernel_traitsI6__halfS2_fS2_fjLj1024ELj1ELj4ELj1ELj16ENS_18Kernel_traits_baseILj1024ES2_S2_fS2_fjLj128EEEEELb1ELb0ELb1ELb1EEEvNS_9FwdParamsE,"",@"SHT_CUDA_INFO"
	.sectionflags	@""
	.align	4


	//----- nvinfo : EIATTR_CUDA_API_VERSION
	.align		4
        /*0000*/ 	.byte	0x04, 0x37
        /*0002*/ 	.short	(.L_2896 - .L_2895)
.L_2895:
        /*0004*/ 	.word	0x00000082


	//----- nvinfo : EIATTR_KPARAM_INFO
	.align		4
.L_2896:
        /*0008*/ 	.byte	0x04, 0x17
        /*000a*/ 	.short	(.L_2898 - .L_2897)
.L_2897:
        /*000c*/ 	.word	0x00000000
        /*0010*/ 	.short	0x0000
        /*0012*/ 	.short	0x0000
        /*0014*/ 	.byte	0x00, 0xf0, 0xa1, 0x03


	//----- nvinfo : EIATTR_SPARSE_MMA_MASK
	.align		4
.L_2898:
        /*0018*/ 	.byte	0x03, 0x50
        /*001a*/ 	.short	0x0000


	//----- nvinfo : EIATTR_MAXREG_COUNT
	.align		4
        /*001c*/ 	.byte	0x03, 0x1b
        /*001e*/ 	.short	0x00ff


	//----- nvinfo : EIATTR_MERCURY_ISA_VERSION
	.align		4
        /*0020*/ 	.byte	0x03, 0x5f
        /*0022*/ 	.short	0x0101


	//----- nvinfo : EIATTR_COOP_GROUP_MASK_REGIDS
	.align		4
        /*0024*/ 	.byte	0x04, 0x29
        /*0026*/ 	.short	(.L_2900 - .L_2899)


	//   ....[0]....
.L_2899:
        /*0028*/ 	.word	0xffffffff


	//   ....[1]....
        /*002c*/ 	.word	0xffffffff


	//   ....[2]....
        /*0030*/ 	.word	0xffffffff


	//   ....[3]....
        /*0034*/ 	.word	0xffffffff


	//   ....[4]....
        /*0038*/ 	.word	0xffffffff


	//   ....[5]....
        /*003c*/ 	.word	0xffffffff


	//   ....[6]....
        /*0040*/ 	.word	0xffffffff


	//   ....[7]....
        /*0044*/ 	.word	0xffffffff


	//   ....[8]....
        /*0048*/ 	.word	0xffffffff


	//   ....[9]....
        /*004c*/ 	.word	0xffffffff


	//   ....[10]....
        /*0050*/ 	.word	0x0500005e


	//   ....[11]....
        /*0054*/ 	.word	0x0500005e


	//   ....[12]....
        /*0058*/ 	.word	0x0500005e


	//   ....[13]....
        /*005c*/ 	.word	0x0500005e


	//   ....[14]....
        /*0060*/ 	.word	0x0500005e


	//   ....[15]....
        /*0064*/ 	.word	0x0500005e


	//   ....[16]....
        /*0068*/ 	.word	0x0500005e


	//   ....[17]....
        /*006c*/ 	.word	0x0500005e


	//   ....[18]....
        /*0070*/ 	.word	0x0500005e


	//   ....[19]....
        /*0074*/ 	.word	0x0500005e


	//----- nvinfo : EIATTR_COOP_GROUP_INSTR_OFFSETS
	.align		4
.L_2900:
        /*0078*/ 	.byte	0x04, 0x28
        /*007a*/ 	.short	(.L_2902 - .L_2901)


	//   ....[0]....
.L_2901:
        /*007c*/ 	.word	0x0000d040


	//   ....[1]....
        /*0080*/ 	.word	0x0000d070


	//   ....[2]....
        /*0084*/ 	.word	0x0000d090


	//   ....[3]....
        /*0088*/ 	.word	0x0000d0b0


	//   ....[4]....
        /*008c*/ 	.word	0x0000d0d0


	//   ....[5]....
        /*0090*/ 	.word	0x0000d500


	//   ....[6]....
        /*0094*/ 	.word	0x0000d520


	//   ....[7]....
        /*0098*/ 	.word	0x0000d540


	//   ....[8]....
        /*009c*/ 	.word	0x0000d560


	//   ....[9]....
        /*00a0*/ 	.word	0x0000d580


	//   ....[10]....
        /*00a4*/ 	.word	0x0000e1a0


	//   ....[11]....
        /*00a8*/ 	.word	0x0000e230


	//   ....[12]....
        /*00ac*/ 	.word	0x0000e290


	//   ....[13]....
        /*00b0*/ 	.word	0x0000e2f0


	//   ....[14]....
        /*00b4*/ 	.word	0x0000e350


	//   ....[15]....
        /*00b8*/ 	.word	0x0000e7c0


	//   ....[16]....
        /*00bc*/ 	.word	0x0000e820


	//   ....[17]....
        /*00c0*/ 	.word	0x0000e880


	//   ....[18]....
        /*00c4*/ 	.word	0x0000e8e0


	//   ....[19]....
        /*00c8*/ 	.word	0x0000e940


	//----- nvinfo : EIATTR_EXIT_INSTR_OFFSETS
	.align		4
.L_2902:
        /*00cc*/ 	.byte	0x04, 0x1c
        /*00ce*/ 	.short	(.L_2904 - .L_2903)


	//   ....[0]....
.L_2903:
        /*00d0*/ 	.word	0x000005e0


	//   ....[1]....
        /*00d4*/ 	.word	0x0000e130


	//----- nvinfo : EIATTR_MAX_THREADS
	.align		4
.L_2904:
        /*00d8*/ 	.byte	0x04, 0x05
        /*00da*/ 	.short	(.L_2906 - .L_2905)
.L_2905:
        /*00dc*/ 	.word	0x00000080
        /*00e0*/ 	.word	0x00000001
        /*00e4*/ 	.word	0x00000001


	//----- nvinfo : EIATTR_CRS_STACK_SIZE
	.align		4
.L_2906:
        /*00e8*/ 	.byte	0x04, 0x1e
        /*00ea*/ 	.short	(.L_2908 - .L_2907)
.L_2907:
        /*00ec*/ 	.word	0x00000000


	//----- nvinfo : EIATTR_CBANK_PARAM_SIZE
	.align		4
.L_2908:
        /*00f0*/ 	.byte	0x03, 0x19
        /*00f2*/ 	.short	0x00e8


	//----- nvinfo : EIATTR_PARAM_CBANK
	.align		4
        /*00f4*/ 	.byte	0x04, 0x0a
        /*00f6*/ 	.short	(.L_2910 - .L_2909)
	.align		4
.L_2909:
        /*00f8*/ 	.word	index@(.nv.constant0._ZN10layer_norm13ln_fwd_kernelINS_13Kernel_traitsI6__halfS2_fS2_fjLj1024ELj1ELj4ELj1ELj16ENS_18Kernel_traits_baseILj1024ES2_S2_fS2_fjLj128EEEEELb1ELb0ELb1ELb1EEEvNS_9FwdParamsE)
        /*00fc*/ 	.short	0x0210
        /*00fe*/ 	.short	0x00e8


	//----- nvinfo : EIATTR_SW_WAR
	.align		4
.L_2910:
        /*0100*/ 	.byte	0x04, 0x36
        /*0102*/ 	.short	(.L_2912 - .L_2911)
.L_2911:
        /*0104*/ 	.word	0x00000008
.L_2912:


//--------------------- .nv.info._ZN10layer_norm13ln_fwd_kernelINS_13Kernel_traitsI6__halfS2_fS2_fjLj1024ELj1ELj4ELj1ELj16ENS_18Kernel_traits_baseILj1024ES2_S2_fS2_fjLj128EEEEELb1ELb1ELb0ELb0EEEvNS_9FwdParamsE --------------------------
	.section	.nv.info._ZN10layer_norm13ln_fwd_kernelINS_13Kernel_traitsI6__halfS2_fS2_fjLj1024ELj1ELj4ELj1ELj16ENS_18Kernel_traits_baseILj1024ES2_S2_fS2_fjLj128EEEEELb1ELb1ELb0ELb0EEEvNS_9FwdParamsE,"",@"SHT_CUDA_INFO"
	.sectionflags	@""
	.align	4


	//----- nvinfo : EIATTR_CUDA_API_VERSION
	.align		4
        /*0000*/ 	.byte	0x04, 0x37
        /*0002*/ 	.short	(.L_2914 - .L_2913)
.L_2913:
        /*0004*/ 	.word	0x00000082


	//----- nvinfo : EIATTR_KPARAM_INFO
	.align		4
.L_2914:
        /*0008*/ 	.byte	0x04, 0x17
        /*000a*/ 	.short	(.L_2916 - .L_2915)
.L_2915:
        /*000c*/ 	.word	0x00000000
        /*0010*/ 	.short	0x0000
        /*0012*/ 	.short	0x0000
        /*0014*/ 	.byte	0x00, 0xf0, 0xa1, 0x03


	//----- nvinfo : EIATTR_SPARSE_MMA_MASK
	.align		4
.L_2916:
        /*0018*/ 	.byte	0x03, 0x50
        /*001a*/ 	.short	0x0000


	//----- nvinfo : EIATTR_MAXREG_COUNT
	.align		4
        /*001c*/ 	.byte	0x03, 0x1b
        /*001e*/ 	.short	0x00ff


	//----- nvinfo : EIATTR_MERCURY_ISA_VERSION
	.align		4
        /*0020*/ 	.byte	0x03, 0x5f
        /*0022*/ 	.short	0x0101


	//----- nvinfo : EIATTR_COOP_GROUP_MASK_REGIDS
	.align		4
        /*0024*/ 	.byte	0x04, 0x29
        /*0026*/ 	.short	(.L_2918 - .L_2917)


	//   ....[0]....
.L_2917:
        /*0028*/ 	.word	0xffffffff


	//   ....[1]....
        /*002c*/ 	.word	0xffffffff


	//   ....[2]....
        /*0030*/ 	.word	0xffffffff


	//   ....[3]....
        /*0034*/ 	.word	0xffffffff


	//   ....[4]....
        /*0038*/ 	.word	0xffffffff


	//   ....[5]....
        /*003c*/ 	.word	0xffffffff


	//   ....[6]....
        /*0040*/ 	.word	0xffffffff


	//   ....[7]....
        /*0044*/ 	.word	0xffffffff


	//   ....[8]....
        /*0048*/ 	.word	0xffffffff


	//   ....[9]....
        /*004c*/ 	.word	0xffffffff


	//   ....[10]....
        /*0050*/ 	.word	0x0500004b


	//   ....[11]....
        /*0054*/ 	.word	0x0500004b


	//   ....[12]....
        /*0058*/ 	.word	0x0500004b


	//   ....[13]....
        /*005c*/ 	.word	0x0500004b


	//   ....[14]....
        /*0060*/ 	.word	0x0500004b


	//   ....[15]....
        /*0064*/ 	.word	0x0500004b


	//   ....[16]....
        /*0068*/ 	.word	0x0500004b


	//   ....[17]....
        /*006c*/ 	.word	0x0500004b


	//   ....[18]....
        /*0070*/ 	.word	0x0500004b


	//   ....[19]....
        /*0074*/ 	.word	0x0500004b


	//----- nvinfo : EIATTR_COOP_GROUP_INSTR_OFFSETS
	.align		4
.L_2918:
        /*0078*/ 	.byte	0x04, 0x28
        /*007a*/ 	.short	(.L_2920 - .L_2919)


	//   ....[0]....
.L_2919:
        /*007c*/ 	.word	0x0000cb70


	//   ....[1]....
        /*0080*/ 	.word	0x0000cba0


	//   ....[2]....
        /*0084*/ 	.word	0x0000cbc0


	//   ....[3]....
        /*0088*/ 	.word	0x0000cbe0


	//   ....[4]....
        /*008c*/ 	.word	0x0000cc00


	//   ....[5]....
        /*0090*/ 	.word	0x0000d040


	//   ....[6]....
        /*0094*/ 	.word	0x0000d060


	//   ....[7]....
        /*0098*/ 	.word	0x0000d080


	//   ....[8]....
        /*009c*/ 	.word	0x0000d0a0


	//   ....[9]....
        /*00a0*/ 	.word	0x0000d0c0


	//   ....[10]....
        /*00a4*/ 	.word	0x0000db60


	//   ....[11]....
        /*00a8*/ 	.word	0x0000dc10


	//   ....[12]....
        /*00ac*/ 	.word	0x0000dc80


	//   ....[13]....
        /*00b0*/ 	.word	0x0000dcf0


	//   ....[14]....
        /*00b4*/ 	.word	0x0000dd60


	//   ....[15]....
        /*00b8*/ 	.word	0x0000e200


	//   ....[16]....
        /*00bc*/ 	.word	0x0000e270


	//   ....[17]....
        /*00c0*/ 	.word	0x0000e2e0


	//   ....[18]....
        /*00c4*/ 	.word	0x0000e350


	//   ....[19]....
        /*00c8*/ 	.word	0x0000e3c0


	//----- nvinfo : EIATTR_EXIT_INSTR_OFFSETS
	.align		4
.L_2920:
        /*00cc*/ 	.byte	0x04, 0x1c
        /*00ce*/ 	.short	(.L_2922 - .L_2921)


	//   ....[0]....
.L_2921:
        /*00d0*/ 	.word	0x00000ab0


	//   ....[1]....
        /*00d4*/ 	.word	0x0000daf0


	//----- nvinfo : EIATTR_MAX_THREADS
	.align		4
.L_2922:
        /*00d8*/ 	.byte	0x04, 0x05
        /*00da*/ 	.short	(.L_2924 - .L_2923)
.L_2923:
        /*00dc*/ 	.word	0x00000080
        /*00e0*/ 	.word	0x00000001
        /*00e4*/ 	.word	0x00000001


	//----- nvinfo : EIATTR_CRS_STACK_SIZE
	.align		4
.L_2924:
        /*00e8*/ 	.byte	0x04, 0x1e
        /*00ea*/ 	.short	(.L_2926 - .L_2925)
.L_2925:
        /*00ec*/ 	.word	0x00000000


	//----- nvinfo : EIATTR_CBANK_PARAM_SIZE
	.align		4
.L_2926:
        /*00f0*/ 	.byte	0x03, 0x19
        /*00f2*/ 	.short	0x00e8


	//----- nvinfo : EIATTR_PARAM_CBANK
	.align		4
        /*00f4*/ 	.byte	0x04, 0x0a
        /*00f6*/ 	.short	(.L_2928 - .L_2927)
	.align		4
.L_2927:
        /*00f8*/ 	.word	index@(.nv.constant0._ZN10layer_norm13ln_fwd_kernelINS_13Kernel_traitsI6__halfS2_fS2_fjLj1024ELj1ELj4ELj1ELj16ENS_18Kernel_traits_baseILj1024ES2_S2_fS2_fjLj128EEEEELb1ELb1ELb0ELb0EEEvNS_9FwdParamsE)
        /*00fc*/ 	.short	0x0210
        /*00fe*/ 	.short	0x00e8


	//----- nvinfo : EIATTR_SW_WAR
	.align		4
.L_2928:
        /*0100*/ 	.byte	0x04, 0x36
        /*0102*/ 	.short	(.L_2930 - .L_2929)
.L_2929:
        /*0104*/ 	.word	0x00000008
.L_2930:


//--------------------- .nv.info._ZN10layer_norm13ln_fwd_kernelINS_13Kernel_traitsI6__halfS2_fS2_fjLj1024ELj1ELj4ELj1ELj16ENS_18Kernel_traits_baseILj1024ES2_S2_fS2_fjLj128EEEEELb1ELb1ELb0ELb1EEEvNS_9FwdParamsE --------------------------
	.section	.nv.info._ZN10layer_norm13ln_fwd_kernelINS_13Kernel_traitsI6__halfS2_fS2_fjLj1024ELj1ELj4ELj1ELj16ENS_18Kernel_traits_baseILj1024ES2_S2_fS2_fjLj128EEEEELb1ELb1ELb0ELb1EEEvNS_9FwdParamsE,"",@"SHT_CUDA_INFO"
	.sectionflags	@""
	.align	4


	//----- nvinfo : EIATTR_CUDA_API_VERSION
	.align		4
        /*0000*/ 	.byte	0x04, 0x37
        /*0002*/ 	.short	(.L_2932 - .L_2931)
.L_2931:
        /*0004*/ 	.word	0x00000082


	//----- nvinfo : EIATTR_KPARAM_INFO
	.align		4
.L_2932:
        /*0008*/ 	.byte	0x04, 0x17
        /*000a*/ 	.short	(.L_2934 - .L_2933)
.L_2933:
        /*000c*/ 	.word	0x00000000
        /*0010*/ 	.short	0x0000
        /*0012*/ 	.short	0x0000
        /*0014*/ 	.byte	0x00, 0xf0, 0xa1, 0x03


	//----- nvinfo : EIATTR_SPARSE_MMA_MASK
	.align		4
.L_2934:
        /*0018*/ 	.byte	0x03, 0x50
        /*001a*/ 	.short	0x0000


	//----- nvinfo : EIATTR_MAXREG_COUNT
	.align		4
        /*001c*/ 	.byte	0x03, 0x1b
        /*001e*/ 	.short	0x00ff


	//----- nvinfo : EIATTR_MERCURY_ISA_VERSION
	.align		4
        /*0020*/ 	.byte	0x03, 0x5f
        /*0022*/ 	.short	0x0101


	//----- nvinfo : EIATTR_COOP_GROUP_MASK_REGIDS
	.align		4
        /*0024*/ 	.byte	0x04, 0x29
        /*0026*/ 	.short	(.L_2936 - .L_2935)


	//   ....[0]....
.L_2935:
        /*0028*/ 	.word	0xffffffff


	//   ....[1]....
        /*002c*/ 	.word	0xffffffff


	//   ....[2]....
        /*0030*/ 	.word	0xffffffff


	//   ....[3]....
        /*0034*/ 	.word	0xffffffff


	//   ....[4]....
        /*0038*/ 	.word	0xffffffff


	//   ....[5]....
        /*003c*/ 	.word	0xffffffff


	//   ....[6]....
        /*0040*/ 	.word	0xffffffff


	//   ....[7]....
        /*0044*/ 	.word	0xffffffff


	//   ....[8]....
        /*0048*/ 	.word	0xffffffff


	//   ....[9]....
        /*004c*/ 	.word	0xffffffff


	//   ....[10]....
        /*0050*/ 	.word	0x05000092


	//   ....[11]....
        /*0054*/ 	.word	0x05000092


	//   ....[12]....
        /*0058*/ 	.word	0x05000092


	//   ....[13]....
        /*005c*/ 	.word	0x05000092


	//   ....[14]....
        /*0060*/ 	.word	0x05000092


	//   ....[15]....
        /*0064*/ 	.word	0x05000092


	//   ....[16]....
        /*0068*/ 	.word	0x05000092


	//   ....[17]....
        /*006c*/ 	.word	0x05000092


	//   ....[18]....
        /*0070*/ 	.word	0x05000092


	//   ....[19]....
        /*0074*/ 	.word	0x05000092


	//----- nvinfo : EIATTR_COOP_GROUP_INSTR_OFFSETS
	.align		4
.L_2936:
        /*0078*/ 	.byte	0x04, 0x28
        /*007a*/ 	.short	(.L_2938 - .L_2937)


	//   ....[0]....
.L_2937:
        /*007c*/ 	.word	0x0000c500


	//   ....[1]....
        /*0080*/ 	.word	0x0000c520


	//   ....[2]....
        /*0084*/ 	.word	0x0000c540


	//   ....[3]....
        /*0088*/ 	.word	0x0000c570


	//   ....[4]....
        /*008c*/ 	.word	0x0000c590


	//   ....[5]....
        /*0090*/ 	.word	0x0000c9c0


	//   ....[6]....
        /*0094*/ 	.word	0x0000c9e0


	//   ....[7]....
        /*0098*/ 	.word	0x0000ca00


	//   ....[8]....
        /*009c*/ 	.word	0x0000ca20


	//   ....[9]....
        /*00a0*/ 	.word	0x0000ca40


	//   ....[10]....
        /*00a4*/ 	.word	0x0000d3b0


	//   ....[11]....
        /*00a8*/ 	.word	0x0000d450


	//   ....[12]....
        /*00ac*/ 	.word	0x0000d4c0


	//   ....[13]....
        /*00b0*/ 	.word	0x0000d540


	//   ....[14]....
        /*00b4*/ 	.word	0x0000d5b0


	//   ....[15]....
        /*00b8*/ 	.word	0x0000da30


	//   ....[16]....
        /*00bc*/ 	.word	0x0000daa0


	//   ....[17]....
        /*00c0*/ 	.word	0x0000db10


	//   ....[18]....
        /*00c4*/ 	.word	0x0000db80


	//   ....[19]....
        /*00c8*/ 	.word	0x0000dbf0


	//----- nvinfo : EIATTR_EXIT_INSTR_OFFSETS
	.align		4
.L_2938:
        /*00cc*/ 	.byte	0x04, 0x1c
        /*00ce*/ 	.short	(.L_2940 - .L_2939)


	//   ....[0]....
.L_2939:
        /*00d0*/ 	.word	0x00000620


	//   ....[1]....
        /*00d4*/ 	.word	0x0000d340


	//----- nvinfo : EIATTR_MAX_THREADS
	.align		4
.L_2940:
        /*00d8*/ 	.byte	0x04, 0x05
        /*00da*/ 	.short	(.L_2942 - .L_2941)
.L_2941:
        /*00dc*/ 	.word	0x00000080
        /*00e0*/ 	.word	0x00000001
        /*00e4*/ 	.word	0x00000001


	//----- nvinfo : EIATTR_CRS_STACK_SIZE
	.align		4
.L_2942:
        /*00e8*/ 	.byte	0x04, 0x1e
        /*00ea*/ 	.short	(.L_2944 - .L_2943)
.L_2943:
        /*00ec*/ 	.word	0x00000000


	//----- nvinfo : EIATTR_CBANK_PARAM_SIZE
	.align		4
.L_2944:
        /*00f0*/ 	.byte	0x03, 0x19
        /*00f2*/ 	.short	0x00e8


	//----- nvinfo : EIATTR_PARAM_CBANK
	.align		4
        /*00f4*/ 	.byte	0x04, 0x0a
        /*00f6*/ 	.short	(.L_2946 - .L_2945)
	.align		4
.L_2945:
        /*00f8*/ 	.word	index@(.nv.constant0._ZN10layer_norm13ln_fwd_kernelINS_13Kernel_traitsI6__halfS2_fS2_fjLj1024ELj1ELj4ELj1ELj16ENS_18Kernel_traits_baseILj1024ES2_S2_fS2_fjLj128EEEEELb1ELb1ELb0ELb1EEEvNS_9FwdParamsE)
        /*00fc*/ 	.short	0x0210
        /*00fe*/ 	.short	0x00e8


	//----- nvinfo : EIATTR_SW_WAR
	.align		4
.L_2946:
        /*0100*/ 	.byte	0x04, 0x36
        /*0102*/ 	.short	(.L_2948 - .L_2947)
.L_2947:
        /*0104*/ 	.word	0x00000008
.L_2948:


//--------------------- .nv.info._ZN10layer_norm13ln_fwd_kernelINS_13Kernel_traitsI6__halfS2_fS2_fjLj1024ELj1ELj4ELj1ELj16ENS_18Kernel_traits_baseILj1024ES2_S2_fS2_fjLj128EEEEELb1ELb1ELb1ELb0EEEvNS_9FwdParamsE --------------------------
	.section	.nv.info._ZN10layer_norm13ln_fwd_kernelINS_13Kernel_traitsI6__halfS2_fS2_fjLj1024ELj1ELj4ELj1ELj16ENS_18Kernel_traits_baseILj1024ES2_S2_fS2_fjLj128EEEEELb1ELb1ELb1ELb0EEEvNS_9FwdParamsE,"",@"SHT_CUDA_INFO"
	.sectionflags	@""
	.align	4


	//----- nvinfo : EIATTR_CUDA_API_VERSION
	.align		4
        /*0000*/ 	.byte	0x04, 0x37
        /*0002*/ 	.short	(.L_2950 - .L_2949)
.L_2949:
        /*0004*/ 	.word	0x00000082


	//----- nvinfo : EIATTR_KPARAM_INFO
	.align		4
.L_2950:
        /*0008*/ 	.byte	0x04, 0x17
        /*000a*/ 	.short	(.L_2952 - .L_2951)
.L_2951:
        /*000c*/ 	.word	0x00000000
        /*0010*/ 	.short	0x0000
        /*0012*/ 	.short	0x0000
        /*0014*/ 	.byte	0x00, 0xf0, 0xa1, 0x03


	//----- nvinfo : EIATTR_SPARSE_MMA_MASK
	.align		4
.L_2952:
        /*0018*/ 	.byte	0x03, 0x50
        /*001a*/ 	.short	0x0000


	//----- nvinfo : EIATTR_MAXREG_COUNT
	.align		4
        /*001c*/ 	.byte	0x03, 0x1b
        /*001e*/ 	.short	0x00ff


	//----- nvinfo : EIATTR_MERCURY_ISA_VERSION
	.align		4
        /*0020*/ 	.byte	0x03, 0x5f
        /*0022*/ 	.short	0x0101


	//----- nvinfo : EIATTR_COOP_GROUP_MASK_REGIDS
	.align		4
        /*0024*/ 	.byte	0x04, 0x29
        /*0026*/ 	.short	(.L_2954 - .L_2953)


	//   ....[0]....
.L_2953:
        /*0028*/ 	.word	0xffffffff


	//   ....[1]....
        /*002c*/ 	.word	0xffffffff


	//   ....[2]....
        /*0030*/ 	.word	0xffffffff


	//   ....[3]....
        /*0034*/ 	.word	0xffffffff


	//   ....[4]....
        /*0038*/ 	.word	0xffffffff


	//   ....[5]....
        /*003c*/ 	.word	0xffffffff


	//   ....[6]....
        /*0040*/ 	.word	0xffffffff


	//   ....[7]....
        /*0044*/ 	.word	0xffffffff


	//   ....[8]....
        /*0048*/ 	.word	0xffffffff


	//   ....[9]....
        /*004c*/ 	.word	0xffffffff


	//   ....[10]....
        /*0050*/ 	.word	0x050000c3


	//   ....[11]....
        /*0054*/ 	.word	0x050000c3


	//   ....[12]....
        /*0058*/ 	.word	0x050000c3


	//   ....[13]....
        /*005c*/ 	.word	0x050000c3


	//   ....[14]....
        /*0060*/ 	.word	0x050000c3


	//   ....[15]....
        /*0064*/ 	.word	0x050000c3


	//   ....[16]....
        /*0068*/ 	.word	0x050000c3


	//   ....[17]....
        /*006c*/ 	.word	0x050000c3


	//   ....[18]....
        /*0070*/ 	.word	0x050000c3


	//   ....[19]....
        /*0074*/ 	.word	0x050000c3


	//----- nvinfo : EIATTR_COOP_GROUP_INSTR_OFFSETS
	.align		4
.L_2954:
        /*0078*/ 	.byte	0x04, 0x28
        /*007a*/ 	.short	(.L_2956 - .L_2955)


	//   ....[0]....
.L_2955:
        /*007c*/ 	.word	0x0000db60


	//   ....[1]....
        /*0080*/ 	.word	0x0000db90


	//   ....[2]....
        /*0084*/ 	.word	0x0000dbb0


	//   ....[3]....
        /*0088*/ 	.word	0x0000dbd0


	//   ....[4]....
        /*008c*/ 	.word	0x0000dbf0


	//   ....[5]....
        /*0090*/ 	.word	0x0000e030


	//   ....[6]....
        /*0094*/ 	.word	0x0000e050


	//   ....[7]....
        /*0098*/ 	.word	0x0000e070


	//   ....[8]....
        /*009c*/ 	.word	0x0000e090


	//   ....[9]....
        /*00a0*/ 	.word	0x0000e0b0


	//   ....[10]....
        /*00a4*/ 	.word	0x0000ebc0


	//   ....[11]....
        /*00a8*/ 	.word	0x0000ec70


	//   ....[12]....
        /*00ac*/ 	.word	0x0000ece0


	//   ....[13]....
        /*00b0*/ 	.word	0x0000ed50


	//   ....[14]....
        /*00b4*/ 	.word	0x0000edc0


	//   ....[15]....
        /*00b8*/ 	.word	0x0000f250


	//   ....[16]....
        /*00bc*/ 	.word	0x0000f2c0


	//   ....[17]....
        /*00c0*/ 	.word	0x0000f330


	//   ....[18]....
        /*00c4*/ 	.word	0x0000f3a0


	//   ....[19]....
        /*00c8*/ 	.word	0x0000f410


	//----- nvinfo : EIATTR_EXIT_INSTR_OFFSETS
	.align		4
.L_2956:
        /*00cc*/ 	.byte	0x04, 0x1c
        /*00ce*/ 	.short	(.L_2958 - .L_2957)


	//   ....[0]....
.L_2957:
        /*00d0*/ 	.word	0x00000a50


	//   ....[1]....
        /*00d4*/ 	.word	0x0000eb50


	//----- nvinfo : EIATTR_MAX_THREADS
	.align		4
.L_2958:
        /*00d8*/ 	.byte	0x04, 0x05
        /*00da*/ 	.short	(.L_2960 - .L_2959)
.L_2959:
        /*00dc*/ 	.word	0x00000080
        /*00e0*/ 	.word	0x00000001
        /*00e4*/ 	.word	0x00000001


	//----- nvinfo : EIATTR_CRS_STACK_SIZE
	.align		4
.L_2960:
        /*00e8*/ 	.byte	0x04, 0x1e
        /*00ea*/ 	.short	(.L_2962 - .L_2961)
.L_2961:
        /*00ec*/ 	.word	0x00000000


	//----- nvinfo : EIATTR_CBANK_PARAM_SIZE
	.align		4
.L_2962:
        /*00f0*/ 	.byte	0x03, 0x19
        /*00f2*/ 	.short	0x00e8


	//----- nvinfo : EIATTR_PARAM_CBANK
	.align		4
        /*00f4*/ 	.byte	0x04, 0x0a
        /*00f6*/ 	.short	(.L_2964 - .L_2963)
	.align		4
.L_2963:
        /*00f8*/ 	.word	index@(.nv.constant0._ZN10layer_norm13ln_fwd_kernelINS_13Kernel_traitsI6__halfS2_fS2_fjLj1024ELj1ELj4ELj1ELj16ENS_18Kernel_traits_baseILj1024ES2_S2_fS2_fjLj128EEEEELb1ELb1ELb1ELb0EEEvNS_9FwdParamsE)
        /*00fc*/ 	.short	0x0210
        /*00fe*/ 	.short	0x00e8


	//----- nvinfo : EIATTR_SW_WAR
	.align		4
.L_2964:
        /*0100*/ 	.byte	0x04, 0x36
        /*0102*/ 	.short	(.L_2966 - .L_2965)
.L_2965:
        /*0104*/ 	.word	0x00000008
.L_2966:


//--------------------- .nv.info._ZN10layer_norm13ln_fwd_kernelINS_13Kernel_traitsI6__halfS2_fS2_fjLj1024ELj1ELj4ELj1ELj16ENS_18Kernel_traits_baseILj1024ES2_S2_fS2_fjLj128EEEEELb1ELb1ELb1ELb1EEEvNS_9FwdParamsE --------------------------
	.section	.nv.info._ZN10layer_norm13ln_fwd_kernelINS_13Kernel_traitsI6__halfS2_fS2_fjLj1024ELj1ELj4ELj1ELj16ENS_18Kernel_traits_baseILj1024ES2_S2_fS2_fjLj128EEEEELb1ELb1ELb1ELb1EEEvNS_9FwdParamsE,"",@"SHT_CUDA_INFO"
	.sectionflags	@""
	.align	4


	//----- nvinfo : EIATTR_CUDA_API_VERSION
	.align		4
        /*0000*/ 	.byte	0x04, 0x37
        /*0002*/ 	.short	(.L_2968 - .L_2967)
.L_2967:
        /*0004*/ 	.word	0x00000082


	//----- nvinfo : EIATTR_KPARAM_INFO
	.align		4
.L_2968:
        /*0008*/ 	.byte	0x04, 0x17
        /*000a*/ 	.short	(.L_2970 - .L_2969)
.L_2969:
        /*000c*/ 	.word	0x00000000
        /*0010*/ 	.short	0x0000
        /*0012*/ 	.short	0x0000
        /*0014*/ 	.byte	0x00, 0xf0, 0xa1, 0x03


	//----- nvinfo : EIATTR_SPARSE_MMA_MASK
	.align		4
.L_2970:
        /*0018*/ 	.byte	0x03, 0x50
        /*001a*/ 	.short	0x0000


	//----- nvinfo : EIATTR_MAXREG_COUNT
	.align		4
        /*001c*/ 	.byte	0x03, 0x1b
        /*001e*/ 	.short	0x00ff


	//----- nvinfo : EIATTR_MERCURY_ISA_VERSION
	.align		4
        /*0020*/ 	.byte	0x03, 0x5f
        /*0022*/ 	.short	0x0101


	//----- nvinfo : EIATTR_COOP_GROUP_MASK_REGIDS
	.align		4
        /*0024*/ 	.byte	0x04, 0x29
        /*0026*/ 	.short	(.L_2972 - .L_2971)


	//   ....[0]....
.L_2971:
        /*0028*/ 	.word	0xffffffff


	//   ....[1]....
        /*002c*/ 	.word	0xffffffff


	//   ....[2]....
        /*0030*/ 	.word	0xffffffff


	//   ....[3]....
        /*0034*/ 	.word	0xffffffff


	//   ....[4]....
        /*0038*/ 	.word	0xffffffff


	//   ....[5]....
        /*003c*/ 	.word	0xffffffff


	//   ....[6]....
        /*0040*/ 	.word	0xffffffff


	//   ....[7]....
        /*0044*/ 	.word	0xffffffff


	//   ....[8]....
        /*0048*/ 	.word	0xffffffff


	//   ....[9]....
        /*004c*/ 	.word	0xffffffff


	//   ....[10]....
        /*0050*/ 	.word	0x0500008b


	//   ....[11]....
        /*0054*/ 	.word	0x0500008b


	//   ....[12]....
        /*0058*/ 	.word	0x0500008b


	//   ....[13]....
        /*005c*/ 	.word	0x0500008b


	//   ....[14]....
        /*0060*/ 	.word	0x0500008b


	//   ....[15]....
        /*0064*/ 	.word	0x0500008b


	//   ....[16]....
        /*0068*/ 	.word	0x0500008b


	//   ....[17]....
        /*006c*/ 	.word	0x0500008b


	//   ....[18]....
        /*0070*/ 	.word	0x0500008b


	//   ....[19]....
        /*0074*/ 	.word	0x0500008b


	//----- nvinfo : EIATTR_COOP_GROUP_INSTR_OFFSETS
	.align		4
.L_2972:
        /*0078*/ 	.byte	0x04, 0x28
        /*007a*/ 	.short	(.L_2974 - .L_2973)


	//   ....[0]....
.L_2973:
        /*007c*/ 	.word	0x0000d460


	//   ....[1]....
        /*0080*/ 	.word	0x0000d490


	//   ....[2]....
        /*0084*/ 	.word	0x0000d4b0


	//   ....[3]....
        /*0088*/ 	.word	0x0000d4d0


	//   ....[4]....
        /*008c*/ 	.word	0x0000d4f0


	//   ....[5]....
        /*0090*/ 	.word	0x0000d920


	//   ....[6]....
        /*0094*/ 	.word	0x0000d940


	//   ....[7]....
        /*0098*/ 	.word	0x0000d960


	//   ....[8]....
        /*009c*/ 	.word	0x0000d980


	//   ....[9]....
        /*00a0*/ 	.word	0x0000d9a0


	//   ....[10]....
        /*00a4*/ 	.word	0x0000e5a0


	//   ....[11]....
        /*00a8*/ 	.word	0x0000e650


	//   ....[12]....
        /*00ac*/ 	.word	0x0000e6c0


	//   ....[13]....
        /*00b0*/ 	.word	0x0000e730


	//   ....[14]....
        /*00b4*/ 	.word	0x0000e7a0


	//   ....[15]....
        /*00b8*/ 	.word	0x0000ec20


	//   ....[16]....
        /*00bc*/ 	.word	0x0000ec90


	//   ....[17]....
        /*00c0*/ 	.word	0x0000ed00


	//   ....[18]....
        /*00c4*/ 	.word	0x0000ed70


	//   ....[19]....
        /*00c8*/ 	.word	0x0000ede0


	//----- nvinfo : EIATTR_EXIT_INSTR_OFFSETS
	.align		4
.L_2974:
        /*00cc*/ 	.byte	0x04, 0x1c
        /*00ce*/ 	.short	(.L_2976 - .L_2975)


	//   ....[0]....
.L_2975:
        /*00d0*/ 	.word	0x00000620


	//   ....[1]....
        /*00d4*/ 	.word	0x0000e540


	//----- nvinfo : EIATTR_MAX_THREADS
	.align		4
.L_2976:
        /*00d8*/ 	.byte	0x04, 0x05
        /*00da*/ 	.short	(.L_2978 - .L_2977)
.L_2977:
        /*00dc*/ 	.word	0x00000080
        /*00e0*/ 	.word	0x00000001
        /*00e4*/ 	.word	0x00000001


	//----- nvinfo : EIATTR_CRS_STACK_SIZE
	.align		4
.L_2978:
        /*00e8*/ 	.byte	0x04, 0x1e
        /*00ea*/ 	.short	(.L_2980 - .L_2979)
.L_2979:
        /*00ec*/ 	.word	0x00000000


	//----- nvinfo : EIATTR_CBANK_PARAM_SIZE
	.align		4
.L_2980:
        /*00f0*/ 	.byte	0x03, 0x19
        /*00f2*/ 	.short	0x00e8


	//----- nvinfo : EIATTR_PARAM_CBANK
	.align		4
        /*00f4*/ 	.byte	0x04, 0x0a
        /*00f6*/ 	.short	(.L_2982 - .L_2981)
	.align		4
.L_2981:
        /*00f8*/ 	.word	index@(.nv.constant0._ZN10layer_norm13ln_fwd_kernelINS_13Kernel_traitsI6__halfS2_fS2_fjLj1024ELj1ELj4ELj1ELj16ENS_18Kernel_traits_baseILj1024ES2_S2_fS2_fjLj128EEEEELb1ELb1ELb1ELb1EEEvNS_9FwdParamsE)
        /*00fc*/ 	.short	0x0210
        /*00fe*/ 	.short	0x00e8


	//----- nvinfo : EIATTR_SW_WAR
	.align		4
.L_2982:
        /*0100*/ 	.byte	0x04, 0x36
        /*0102*/ 	.short	(.L_2984 - .L_2983)
.L_2983:
        /*0104*/ 	.word	0x00000008
.L_2984:


//--------------------- .nv.info._ZN10layer_norm13ln_fwd_kernelINS_13Kernel_traitsIf6__halffS2_fjLj1024ELj1ELj4ELj1ELj16ENS_18Kernel_traits_baseILj1024EfS2_fS2_fjLj128EEEEELb0ELb0ELb0ELb0EEEvNS_9FwdParamsE --------------------------
	.section	.nv.info._ZN10layer_norm13ln_fwd_kernelINS_13Kernel_traitsIf6__halffS2_fjLj1024ELj1ELj4ELj1ELj16ENS_18Kernel_traits_baseILj1024EfS2_fS2_fjLj128EEEEELb0ELb0ELb0ELb0EEEvNS_9FwdParamsE,"",@"SHT_CUDA_INFO"
	.sectionflags	@""
	.align	4


	//----- nvinfo : EIATTR_CUDA_API_VERSION
	.align		4
        /*0000*/ 	.byte	0x04, 0x37
        /*0002*/ 	.short	(.L_2986 - .L_2985)
.L_2985:
        /*0004*/ 	.word	0x00000082


	//----- nvinfo : EIATTR_KPARAM_INFO
	.align		4
.L_2986:
        /*0008*/ 	.byte	0x04, 0x17
        /*000a*/ 	.short	(.L_2988 - .L_2987)
.L_2987:
        /*000c*/ 	.word	0x00000000
        /*0010*/ 	.short	0x0000
        /*0012*/ 	.short	0x0000
        /*0014*/ 	.byte	0x00, 0xf0, 0xa1, 0x03


	//----- nvinfo : EIATTR_SPARSE_MMA_MASK
	.align		4
.L_2988:
        /*0018*/ 	.byte	0x03, 0x50
        /*001a*/ 	.short	0x0000


	//----- nvinfo : EIATTR_MAXREG_COUNT
	.align		4
        /*001c*/ 	.byte	0x03, 0x1b
        /*001e*/ 	.short	0x00ff


	//----- nvinfo : EIATTR_MERCURY_ISA_VERSION
	.align		4
        /*0020*/ 	.byte	0x03, 0x5f
        /*0022*/ 	.short	0x0101


	//----- nvinfo : EIATTR_COOP_GROUP_MASK_REGIDS
	.align		4
        /*0024*/ 	.byte	0x04, 0x29
        /*0026*/ 	.short	(.L_2990 - .L_2989)


	//   ....[0]....
.L_2989:
        /*0028*/ 	.word	0xffffffff


	//   ....[1]....
        /*002c*/ 	.word	0xffffffff


	//   ....[2]....
        /*0030*/ 	.word	0xffffffff


	//   ....[3]....
        /*0034*/ 	.word	0xffffffff


	//   ....[4]....
        /*0038*/ 	.word	0xffffffff


	//   ....[5]....
        /*003c*/ 	.word	0xffffffff


	//   ....[6]....
        /*0040*/ 	.word	0xffffffff


	//   ....[7]....
        /*0044*/ 	.word	0xffffffff


	//   ....[8]....
        /*0048*/ 	.word	0xffffffff


	//   ....[9]....
        /*004c*/ 	.word	0xffffffff


	//   ....[10]....
        /*0050*/ 	.word	0x05000074


	//   ....[11]....
        /*0054*/ 	.word	0x05000074


	//   ....[12]....
        /*0058*/ 	.word	0x05000074


	//   ....[13]....
        /*005c*/ 	.word	0x05000074


	//   ....[14]....
        /*0060*/ 	.word	0x05000074


	//   ....[15]....
        /*0064*/ 	.word	0x05000074


	//   ....[16]....
        /*0068*/ 	.word	0x05000074


	//   ....[17]....
        /*006c*/ 	.word	0x05000074


	//   ....[18]....
        /*0070*/ 	.word	0x05000074


	//   ....[19]....
        /*0074*/ 	.word	0x05000074


	//----- nvinfo : EIATTR_COOP_GROUP_INSTR_OFFSETS
	.align		4
.L_2990:
        /*0078*/ 	.byte	0x04, 0x28
        /*007a*/ 	.short	(.L_2992 - .L_2991)


	//   ....[0]....
.L_2991:
        /*007c*/ 	.word	0x000014e0


	//   ....[1]....
        /*0080*/ 	.word	0x00001500


	//   ....[2]....
        /*0084*/ 	.word	0x00001520


	//   ....[3]....
        /*0088*/ 	.word	0x00001540


	//   ....[4]....
        /*008c*/ 	.word	0x00001570


	//   ....[5]....
        /*0090*/ 	.word	0x000019b0


	//   ....[6]....
        /*0094*/ 	.word	0x000019d0


	//   ....[7]....
        /*0098*/ 	.word	0x000019f0


	//   ....[8]....
        /*009c*/ 	.word	0x00001a10


	//   ....[9]....
        /*00a0*/ 	.word	0x00001a30


	//   ....[10]....
        /*00a4*/ 	.word	0x000024b0


	//   ....[11]....
        /*00a8*/ 	.word	0x00002550


	//   ....[12]....
        /*00ac*/ 	.word	0x000025c0


	//   ....[13]....
        /*00b0*/ 	.word	0x00002630


	//   ....[14]....
        /*00b4*/ 	.word	0x000026b0


	//   ....[15]....
        /*00b8*/ 	.word	0x00002b40


	//   ....[16]....
        /*00bc*/ 	.word	0x00002bb0


	//   ....[17]....
        /*00c0*/ 	.word	0x00002c20


	//   ....[18]....
        /*00c4*/ 	.word	0x00002c90


	//   ....[19]....
        /*00c8*/ 	.word	0x00002d00


	//----- nvinfo : EIATTR_EXIT_INSTR_OFFSETS
	.align		4
.L_2992:
        /*00cc*/ 	.byte	0x04, 0x1c
        /*00ce*/ 	.short	(.L_2994 - .L_2993)


	//   ....[0]....
.L_2993:
        /*00d0*/ 	.word	0x000005f0


	//   ....[1]....
        /*00d4*/ 	.word	0x00002440


	//----- nvinfo : EIATTR_MAX_THREADS
	.align		4
.L_2994:
        /*00d8*/ 	.byte	0x04, 0x05
        /*00da*/ 	.short	(.L_2996 - .L_2995)
.L_2995:
        /*00dc*/ 	.word	0x00000080
        /*00e0*/ 	.word	0x00000001
        /*00e4*/ 	.word	0x00000001


	//----- nvinfo : EIATTR_CRS_STACK_SIZE
	.align		4
.L_2996:
        /*00e8*/ 	.byte	0x04, 0x1e
        /*00ea*/ 	.short	(.L_2998 - .L_2997)
.L_2997:
        /*00ec*/ 	.word	0x00000000


	//----- nvinfo : EIATTR_CBANK_PARAM_SIZE
	.align		4
.L_2998:
        /*00f0*/ 	.byte	0x03, 0x19
        /*00f2*/ 	.short	0x00e8


	//----- nvinfo : EIATTR_PARAM_CBANK
	.align		4
        /*00f4*/ 	.byte	0x04, 0x0a
        /*00f6*/ 	.short	(.L_3000 - .L_2999)
	.align		4
.L_2999:
        /*00f8*/ 	.word	index@(.nv.constant0._ZN10layer_norm13ln_fwd_kernelINS_13Kernel_traitsIf6__halffS2_fjLj1024ELj1ELj4ELj1ELj16ENS_18Kernel_traits_baseILj1024EfS2_fS2_fjLj128EEEEELb0ELb0ELb0ELb0EEEvNS_9FwdParamsE)
        /*00fc*/ 	.short	0x0210
        /*00fe*/ 	.short	0x00e8


	//----- nvinfo : EIATTR_SW_WAR
	.align		4
.L_3000:
        /*0100*/ 	.byte	0x04, 0x36
        /*0102*/ 	.short	(.L_3002 - .L_3001)
.L_3001:
        /*0104*/ 	.word	0x00000008
.L_3002:


//--------------------- .nv.info._ZN10layer_norm13ln_fwd_kernelINS_13Kernel_traitsIf6__halffS2_fjLj1024ELj1ELj4ELj1ELj16ENS_18Kernel_traits_baseILj1024EfS2_fS2_fjLj128EEEEELb0ELb0ELb0ELb1EEEvNS_9FwdParamsE --------------------------
	.section	.nv.info._ZN10layer_norm13ln_fwd_kernelINS_13Kernel_traitsIf6__halffS2_fjLj1024ELj1ELj4ELj1ELj16ENS_18Kernel_traits_baseILj1024EfS2_fS2_fjLj128EEEEELb0ELb0ELb0ELb1EEEvNS_9FwdParamsE,"",@"SHT_CUDA_INFO"
	.sectionflags	@""
	.align	4


	//----- nvinfo : EIATTR_CUDA_API_VERSION
	.align		4
        /*0000*/ 	.byte	0x04, 0x37
        /*0002*/ 	.short	(.L_3004 - .L_3003)
.L_3003:
        /*0004*/ 	.word	0x00000082


	//----- nvinfo : EIATTR_KPARAM_INFO
	.align		4
.L_3004:
        /*0008*/ 	.byte	0x04, 0x17
        /*000a*/ 	.short	(.L_3006 - .L_3005)
.L_3005:
        /*000c*/ 	.word	0x00000000
        /*0010*/ 	.short	0x0000
        /*0012*/ 	.short	0x0000
        /*0014*/ 	.byte	0x00, 0xf0, 0xa1, 0x03


	//----- nvinfo : EIATTR_SPARSE_MMA_MASK
	.align		4
.L_3006:
        /*0018*/ 	.byte	0x03, 0x50
        /*001a*/ 	.short	0x0000


	//----- nvinfo : EIATTR_MAXREG_COUNT
	.align		4
        /*001c*/ 	.byte	0x03, 0x1b
        /*001e*/ 	.short	0x00ff


	//----- nvinfo : EIATTR_MERCURY_ISA_VERSION
	.align		4
        /*0020*/ 	.byte	0x03, 0x5f
        /*0022*/ 	.short	0x0101


	//----- nvinfo : EIATTR_COOP_GROUP_MASK_REGIDS
	.align		4
        /*0024*/ 	.byte	0x04, 0x29
        /*0026*/ 	.short	(.L_3008 - .L_3007)


	//   ....[0]....
.L_3007:
        /*0028*/ 	.word	0xffffffff


	//   ....[1]....
        /*002c*/ 	.word	0xffffffff


	//   ....[2]....
        /*0030*/ 	.word	0xffffffff


	//   ....[3]....
        /*0034*/ 	.word	0xffffffff


	//   ....[4]....
        /*0038*/ 	.word	0xffffffff


	//   ....[5]....
        /*003c*/ 	.word	0xffffffff


	//   ....[6]....
        /*0040*/ 	.word	0xffffffff


	//   ....[7]....
        /*0044*/ 	.word	0xffffffff


	//   ....[8]....
        /*0048*/ 	.word	0xffffffff


	//   ....[9]....
        /*004c*/ 	.word	0xffffffff


	//   ....[10]....
        /*0050*/ 	.word	0x05000070


	//   ....[11]....
        /*0054*/ 	.word	0x05000070


	//   ....[12]....
        /*0058*/ 	.word	0x05000070


	//   ....[13]....
        /*005c*/ 	.word	0x05000070


	//   ....[14]....
        /*0060*/ 	.word	0x05000070


	//   ....[15]....
        /*0064*/ 	.word	0x05000070


	//   ....[16]....
        /*0068*/ 	.word	0x05000070


	//   ....[17]....
        /*006c*/ 	.word	0x05000070


	//   ....[18]....
        /*0070*/ 	.word	0x05000070


	//   ....[19]....
        /*0074*/ 	.word	0x05000070


	//----- nvinfo : EIATTR_COOP_GROUP_INSTR_OFFSETS
	.align		4
.L_3008:
        /*0078*/ 	.byte	0x04, 0x28
        /*007a*/ 	.short	(.L_3010 - .L_3009)


	//   ....[0]....
.L_3009:
        /*007c*/ 	.word	0x000011b0


	//   ....[1]....
        /*0080*/ 	.word	0x000011d0


	//   ....[2]....
        /*0084*/ 	.word	0x000011f0


	//   ....[3]....
        /*0088*/ 	.word	0x00001220


	//   ....[4]....
        /*008c*/ 	.word	0x00001240


	//   ....[5]....
        /*0090*/ 	.word	0x00001670


	//   ....[6]....
        /*0094*/ 	.word	0x00001690


	//   ....[7]....
        /*0098*/ 	.word	0x000016b0


	//   ....[8]....
        /*009c*/ 	.word	0x000016d0


	//   ....[9]....
        /*00a0*/ 	.word	0x000016f0


	//   ....[10]....
        /*00a4*/ 	.word	0x00002040


	//   ....[11]....
        /*00a8*/ 	.word	0x000020e0


	//   ....[12]....
        /*00ac*/ 	.word	0x00002150


	//   ....[13]....
        /*00b0*/ 	.word	0x000021d0


	//   ....[14]....
        /*00b4*/ 	.word	0x00002240


	//   ....[15]....
        /*00b8*/ 	.word	0x000026c0


	//   ....[16]....
        /*00bc*/ 	.word	0x00002730


	//   ....[17]....
        /*00c0*/ 	.word	0x000027a0


	//   ....[18]....
        /*00c4*/ 	.word	0x00002810


	//   ....[19]....
        /*00c8*/ 	.word	0x00002880


	//----- nvinfo : EIATTR_EXIT_INSTR_OFFSETS
	.align		4
.L_3010:
        /*00cc*/ 	.byte	0x04, 0x1c
        /*00ce*/ 	.short	(.L_3012 - .L_3011)


	//   ....[0]....
.L_3011:
        /*00d0*/ 	.word	0x000002a0


	//   ....[1]....
        /*00d4*/ 	.word	0x00001fd0


	//----- nvinfo : EIATTR_MAX_THREADS
	.align		4
.L_3012:
        /*00d8*/ 	.byte	0x04, 0x05
        /*00da*/ 	.short	(.L_3014 - .L_3013)
.L_3013:
        /*00dc*/ 	.word	0x00000080
        /*00e0*/ 	.word	0x00000001
        /*00e4*/ 	.word	0x00000001


	//----- nvinfo : EIATTR_CRS_STACK_SIZE
	.align		4
.L_3014:
        /*00e8*/ 	.byte	0x04, 0x1e
        /*00ea*/ 	.short	(.L_3016 - .L_3015)
.L_3015:
        /*00ec*/ 	.word	0x00000000


	//----- nvinfo : EIATTR_CBANK_PARAM_SIZE
	.align		4
.L_3016:
        /*00f0*/ 	.byte	0x03, 0x19
        /*00f2*/ 	.short	0x00e8


	//----- nvinfo : EIATTR_PARAM_CBANK
	.align		4
        /*00f4*/ 	.byte	0x04, 0x0a
        /*00f6*/ 	.short	(.L_3018 - .L_3017)
	.align		4
.L_3017:
        /*00f8*/ 	.word	index@(.nv.constant0._ZN10layer_norm13ln_fwd_kernelINS_13Kernel_traitsIf6__halffS2_fjLj1024ELj1ELj4ELj1ELj16ENS_18Kernel_traits_baseILj1024EfS2_fS2_fjLj128EEEEELb0ELb0ELb0ELb1EEEvNS_9FwdParamsE)
        /*00fc*/ 	.short	0x0210
        /*00fe*/ 	.short	0x00e8


	//----- nvinfo : EIATTR_SW_WAR
	.align		4
.L_3018:
        /*0100*/ 	.byte	0x04, 0x36
        /*0102*/ 	.short	(.L_3020 - .L_3019)
.L_3019:
        /*0104*/ 	.word	0x00000008
.L_3020:


//--------------------- .nv.info._ZN10layer_norm13ln_fwd_kernelINS_13Kernel_traitsIf6__halffS2_fjLj1024ELj1ELj4ELj1ELj16ENS_18Kernel_traits_baseILj1024EfS2_fS2_fjLj128EEEEELb0ELb0ELb1ELb0EEEvNS_9FwdParamsE --------------------------
	.section	.nv.info._ZN10layer_norm13ln_fwd_kernelINS_13Kernel_traitsIf6__halffS2_fjLj1024ELj1ELj4ELj1ELj16ENS_18Kernel_traits_baseILj1024EfS2_fS2_fjLj128EEEEELb0ELb0ELb1ELb0EEEvNS_9FwdParamsE,"",@"SHT_CUDA_INFO"
	.sectionflags	@""
	.align	4


	//----- nvinfo : EIATTR_CUDA_API_VERSION
	.align		4
        /*0000*/ 	.byte	0x04, 0x37
        /*0002*/ 	.short	(.L_3022 - .L_3021)
.L_3021:
        /*0004*/ 	.word	0x00000082


	//----- nvinfo : EIATTR_KPARAM_INFO
	.align		4
.L_3022:
        /*0008*/ 	.byte	0x04, 0x17
        /*000a*/ 	.short	(.L_3024 - .L_3023)
.L_3023:
        /*000c*/ 	.word	0x00000000
        /*0010*/ 	.short	0x0000
        /*0012*/ 	.short	0x0000
        /*0014*/ 	.byte	0x00, 0xf0, 0xa1, 0x03


	//----- nvinfo : EIATTR_SPARSE_MMA_MASK
	.align		4
.L_3024:
        /*0018*/ 	.byte	0x03, 0x50
        /*001a*/ 	.short	0x0000


	//----- nvinfo : EIATTR_MAXREG_COUNT
	.align		4
        /*001c*/ 	.byte	0x03, 0x1b
        /*001e*/ 	.short	0x00ff


	//----- nvinfo : EIATTR_MERCURY_ISA_VERSION
	.align		4
        /*0020*/ 	.byte	0x03, 0x5f
        /*0022*/ 	.short	0x0101


	//----- nvinfo : EIATTR_COOP_GROUP_MASK_REGIDS
	.align		4
        /*0024*/ 	.byte	0x04, 0x29
        /*0026*/ 	.short	(.L_3026 - .L_3025)


	//   ....[0]....
.L_3025:
        /*0028*/ 	.word	0xffffffff


	//   ....[1]....
        /*002c*/ 	.word	0xffffffff


	//   ....[2]....
        /*0030*/ 	.word	0xffffffff


	//   ....[3]....
        /*0034*/ 	.word	0xffffffff


	//   ....[4]....
        /*0038*/ 	.word	0xffffffff


	//   ....[5]....
        /*003c*/ 	.word	0xffffffff


	//   ....[6]....
        /*0040*/ 	.word	0xffffffff


	//   ....[7]....
        /*0044*/ 	.word	0xffffffff


	//   ....[8]....
        /*0048*/ 	.word	0xffffffff


	//   ....[9]....
        /*004c*/ 	.word	0xffffffff


	//   ....[10]....
        /*0050*/ 	.word	0x05000072


	//   ....[11]....
        /*0054*/ 	.word	0x05000072


	//   ....[12]....
        /*0058*/ 	.word	0x05000072


	//   ....[13]....
        /*005c*/ 	.word	0x05000072


	//   ....[14]....
        /*0060*/ 	.word	0x05000072


	//   ....[15]....
        /*0064*/ 	.word	0x05000072


	//   ....[16]....
        /*0068*/ 	.word	0x05000072


	//   ....[17]....
        /*006c*/ 	.word	0x05000072


	//   ....[18]....
        /*0070*/ 	.word	0x05000072


	//   ....[19]....
        /*0074*/ 	.word	0x05000072


	//----- nvinfo : EIATTR_COOP_GROUP_INSTR_OFFSETS
	.align		4
.L_3026:
        /*0078*/ 	.byte	0x04, 0x28
        /*007a*/ 	.short	(.L_3028 - .L_3027)


	//   ....[0]....
.L_3027:
        /*007c*/ 	.word	0x00002100


	//   ....[1]....
        /*0080*/ 	.word	0x00002120


	//   ....[2]....
        /*0084*/ 	.word	0x00002140


	//   ....[3]....
        /*0088*/ 	.word	0x00002160


	//   ....[4]....
        /*008c*/ 	.word	0x00002190


	//   ....[5]....
        /*0090*/ 	.word	0x000025d0


	//   ....[6]....
        /*0094*/ 	.word	0x000025f0


	//   ....[7]....
        /*0098*/ 	.word	0x00002610


	//   ....[8]....
        /*009c*/ 	.word	0x00002630


	//   ....[9]....
        /*00a0*/ 	.word	0x00002650


	//   ....[10]....
        /*00a4*/ 	.word	0x00003170


	//   ....[11]....
        /*00a8*/ 	.word	0x000031f0


	//   ....[12]....
        /*00ac*/ 	.word	0x00003240


	//   ....[13]....
        /*00b0*/ 	.word	0x000032a0


	//   ....[14]....
        /*00b4*/ 	.word	0x00003310


	//   ....[15]....
        /*00b8*/ 	.word	0x000037a0


	//   ....[16]....
        /*00bc*/ 	.word	0x000037f0


	//   ....[17]....
        /*00c0*/ 	.word	0x00003840


	//   ....[18]....
        /*00c4*/ 	.word	0x000038a0


	//   ....[19]....
        /*00c8*/ 	.word	0x00003900


	//----- nvinfo : EIATTR_EXIT_INSTR_OFFSETS
	.align		4
.L_3028:
        /*00cc*/ 	.byte	0x04, 0x1c
        /*00ce*/ 	.short	(.L_3030 - .L_3029)


	//   ....[0]....
.L_3029:
        /*00d0*/ 	.word	0x00000600


	//   ....[1]....
        /*00d4*/ 	.word	0x00003100


	//----- nvinfo : EIATTR_MAX_THREADS
	.align		4
.L_3030:
        /*00d8*/ 	.byte	0x04, 0x05
        /*00da*/ 	.short	(.L_3032 - .L_3031)
.L_3031:
        /*00dc*/ 	.word	0x00000080
        /*00e0*/ 	.word	0x00000001
        /*00e4*/ 	.word	0x00000001


	//----- nvinfo : EIATTR_CRS_STACK_SIZE
	.align		4
.L_3032:
        /*00e8*/ 	.byte	0x04, 0x1e
        /*00ea*/ 	.short	(.L_3034 - .L_3033)
.L_3033:
        /*00ec*/ 	.word	0x00000000


	//----- nvinfo : EIATTR_CBANK_PARAM_SIZE
	.align		4
.L_3034:
        /*00f0*/ 	.byte	0x03, 0x19
        /*00f2*/ 	.short	0x00e8


	//----- nvinfo : EIATTR_PARAM_CBANK
	.align		4
        /*00f4*/ 	.byte	0x04, 0x0a
        /*00f6*/ 	.short	(.L_3036 - .L_3035)
	.align		4
.L_3035:
        /*00f8*/ 	.word	index@(.nv.constant0._ZN10layer_norm13ln_fwd_kernelINS_13Kernel_traitsIf6__halffS2_fjLj1024ELj1ELj4ELj1ELj16ENS_18Kernel_traits_baseILj1024EfS2_fS2_fjLj128EEEEELb0ELb0ELb1ELb0EEEvNS_9FwdParamsE)
        /*00fc*/ 	.short	0x0210
        /*00fe*/ 	.short	0x00e8


	//----- nvinfo : EIATTR_SW_WAR
	.align		4
.L_3036:
        /*0100*/ 	.byte	0x04, 0x36
        /*0102*/ 	.short	(.L_3038 - .L_3037)
.L_3037:
        /*0104*/ 	.word	0x00000008
.L_3038:


//--------------------- .nv.info._ZN10layer_norm13ln_fwd_kernelINS_13Kernel_traitsIf6__halffS2_fjLj1024ELj1ELj4ELj1ELj16ENS_18Kernel_traits_baseILj1024EfS2_fS2_fjLj128EEEEELb0ELb0ELb1ELb1EEEvNS_9FwdParamsE --------------------------
	.section	.nv.info._ZN10layer_norm13ln_fwd_kernelINS_13Kernel_traitsIf6__halffS2_fjLj1024ELj1ELj4ELj1ELj16ENS_18Kernel_traits_baseILj1024EfS2_fS2_fjLj128EEEEELb0ELb0ELb1ELb1EEEvNS_9FwdParamsE,"",@"SHT_CUDA_INFO"
	.sectionflags	@""
	.align	4


	//----- nvinfo : EIATTR_CUDA_API_VERSION
	.align		4
        /*0000*/ 	.byte	0x04, 0x37
        /*0002*/ 	.short	(.L_3040 - .L_3039)
.L_3039:
        /*0004*/ 	.word	0x00000082


	//----- nvinfo : EIATTR_KPARAM_INFO
	.align		4
.L_3040:
        /*0008*/ 	.byte	0x04, 0x17
        /*000a*/ 	.short	(.L_3042 - .L_3041)
.L_3041:
        /*000c*/ 	.word	0x00000000
        /*0010*/ 	.short	0x0000
        /*0012*/ 	.short	0x0000
        /*0014*/ 	.byte	0x00, 0xf0, 0xa1, 0x03


	//----- nvinfo : EIATTR_SPARSE_MMA_MASK
	.align		4
.L_3042:
        /*0018*/ 	.byte	0x03, 0x50
        /*001a*/ 	.short	0x0000


	//----- nvinfo : EIATTR_MAXREG_COUNT
	.align		4
        /*001c*/ 	.byte	0x03, 0x1b
        /*001e*/ 	.short	0x00ff


	//----- nvinfo : EIATTR_MERCURY_ISA_VERSION
	.align		4
        /*0020*/ 	.byte	0x03, 0x5f
        /*0022*/ 	.short	0x0101


	//----- nvinfo : EIATTR_COOP_GROUP_MASK_REGIDS
	.align		4
        /*0024*/ 	.byte	0x04, 0x29
        /*0026*/ 	.short	(.L_3044 - .L_3043)


	//   ....[0]....
.L_3043:
        /*0028*/ 	.word	0xffffffff


	//   ....[1]....
        /*002c*/ 	.word	0xffffffff


	//   ....[2]....
        /*0030*/ 	.word	0xffffffff


	//   ....[3]....
        /*0034*/ 	.word	0xffffffff


	//   ....[4]....
        /*0038*/ 	.word	0xffffffff


	//   ....[5]....
        /*003c*/ 	.word	0xffffffff


	//   ....[6]....
        /*0040*/ 	.word	0xffffffff


	//   ....[7]....
        /*0044*/ 	.word	0xffffffff


	//   ....[8]....
        /*0048*/ 	.word	0xffffffff


	//   ....[9]....
        /*004c*/ 	.word	0xffffffff


	//   ....[10]....
        /*0050*/ 	.word	0x05000073


	//   ....[11]....
        /*0054*/ 	.word	0x05000073


	//   ....[12]....
        /*0058*/ 	.word	0x05000073


	//   ....[13]....
        /*005c*/ 	.word	0x05000073


	//   ....[14]....
        /*0060*/ 	.word	0x05000073


	//   ....[15]....
        /*0064*/ 	.word	0x05000073


	//   ....[16]....
        /*0068*/ 	.word	0x05000073


	//   ....[17]....
        /*006c*/ 	.word	0x05000073


	//   ....[18]....
        /*0070*/ 	.word	0x05000073


	//   ....[19]....
        /*0074*/ 	.word	0x05000073


	//----- nvinfo : EIATTR_COOP_GROUP_INSTR_OFFSETS
	.align		4
.L_3044:
        /*0078*/ 	.byte	0x04, 0x28
        /*007a*/ 	.short	(.L_3046 - .L_3045)


	//   ....[0]....
.L_3045:
        /*007c*/ 	.word	0x00001c30


	//   ....[1]....
        /*0080*/ 	.word	0x00001c60


	//   ....[2]....
        /*0084*/ 	.word	0x00001c80


	//   ....[3]....
        /*0088*/ 	.word	0x00001ca0


	//   ....[4]....
        /*008c*/ 	.word	0x00001cc0


	//   ....[5]....
        /*0090*/ 	.word	0x000020f0


	//   ....[6]....
        /*0094*/ 	.word	0x00002110


	//   ....[7]....
        /*0098*/ 	.word	0x00002130


	//   ....[8]....
        /*009c*/ 	.word	0x00002150


	//   ....[9]....
        /*00a0*/ 	.word	0x00002170


	//   ....[10]....
        /*00a4*/ 	.word	0x00002b70


	//   ....[11]....
        /*00a8*/ 	.word	0x00002c10


	//   ....[12]....
        /*00ac*/ 	.word	0x00002c70


	//   ....[13]....
        /*00b0*/ 	.word	0x00002cd0


	//   ....[14]....
        /*00b4*/ 	.word	0x00002d30


	//   ....[15]....
        /*00b8*/ 	.word	0x000031a0


	//   ....[16]....
        /*00bc*/ 	.word	0x00003200


	//   ....[17]....
        /*00c0*/ 	.word	0x00003260


	//   ....[18]....
        /*00c4*/ 	.word	0x000032c0


	//   ....[19]....
        /*00c8*/ 	.word	0x00003320


	//----- nvinfo : EIATTR_EXIT_INSTR_OFFSETS
	.align		4
.L_3046:
        /*00cc*/ 	.byte	0x04, 0x1c
        /*00ce*/ 	.short	(.L_3048 - .L_3047)


	//   ....[0]....
.L_3047:
        /*00d0*/ 	.word	0x000002a0


	//   ....[1]....
        /*00d4*/ 	.word	0x00002b10


	//----- nvinfo : EIATTR_MAX_THREADS
	.align		4
.L_3048:
        /*00d8*/ 	.byte	0x04, 0x05
        /*00da*/ 	.short	(.L_3050 - .L_3049)
.L_3049:
        /*00dc*/ 	.word	0x00000080
        /*00e0*/ 	.word	0x00000001
        /*00e4*/ 	.word	0x00000001


	//----- nvinfo : EIATTR_CRS_STACK_SIZE
	.align		4
.L_3050:
        /*00e8*/ 	.byte	0x04, 0x1e
        /*00ea*/ 	.short	(.L_3052 - .L_3051)
.L_3051:
        /*00ec*/ 	.word	0x00000000


	//----- nvinfo : EIATTR_CBANK_PARAM_SIZE
	.align		4
.L_3052:
        /*00f0*/ 	.byte	0x03, 0x19
        /*00f2*/ 	.short	0x00e8


	//----- nvinfo : EIATTR_PARAM_CBANK
	.align		4
        /*00f4*/ 	.byte	0x04, 0x0a
        /*00f6*/ 	.short	(.L_3054 - .L_3053)
	.align		4
.L_3053:
        /*00f8*/ 	.word	index@(.nv.constant0._ZN10layer_norm13ln_fwd_kernelINS_13Kernel_traitsIf6__halffS2_fjLj1024ELj1ELj4ELj1ELj16ENS_18Kernel_traits_baseILj1024EfS2_fS2_fjLj128EEEEELb0ELb0ELb1ELb1EEEvNS_9FwdParamsE)
        /*00fc*/ 	.short	0x0210
        /*00fe*/ 	.short	0x00e8


	//----- nvinfo : EIATTR_SW_WAR
	.align		4
.L_3054:
        /*0100*/ 	.byte	0x04, 0x36
        /*0102*/ 	.short	(.L_3056 - .L_3055)
.L_3055:
        /*0104*/ 	.word	0x00000008
.L_3056:


//--------------------- .nv.info._ZN10layer_norm13ln_fwd_kernelINS_13Kernel_traitsIf6__halffS2_fjLj1024ELj1ELj4ELj1ELj16ENS_18Kernel_traits_baseILj1024EfS2_fS2_fjLj128EEEEELb0ELb1ELb0ELb0EEEvNS_9FwdParamsE --------------------------
	.section	.nv.info._ZN10layer_norm13ln_fwd_kernelINS_13Kernel_traitsIf6__halffS2_fjLj1024ELj1ELj4ELj1ELj16ENS_18Kernel_traits_baseILj1024EfS2_fS2_fjLj128EEEEELb0ELb1ELb0ELb0EEEvNS_9FwdParamsE,"",@"SHT_CUDA_INFO"
	.sectionflags	@""
	.align	4


	//----- nvinfo : EIATTR_CUDA_API_VERSION
	.align		4
        /*0000*/ 	.byte	0x04, 0x37
        /*0002*/ 	.short	(.L_3058 - .L_3057)
.L_3057:
        /*0004*/ 	.word	0x00000082


	//----- nvinfo : EIATTR_KPARAM_INFO
	.align		4
.L_3058:
        /*0008*/ 	.byte	0x04, 0x17
        /*000a*/ 	.short	(.L_3060 - .L_3059)
.L_3059:
        /*000c*/ 	.word	0x00000000
        /*0010*/ 	.short	0x0000
        /*0012*/ 	.short	0x0000
        /*0014*/ 	.byte	0x00, 0xf0, 0xa1, 0x03


	//----- nvinfo : EIATTR_SPARSE_MMA_MASK
	.align		4
.L_3060:
        /*0018*/ 	.byte	0x03, 0x50
        /*001a*/ 	.short	0x0000


	//----- nvinfo : EIATTR_MAXREG_COUNT
	.align		4
        /*001c*/ 	.byte	0x03, 0x1b
        /*001e*/ 	.short	0x00ff


	//----- nvinfo : EIATTR_MERCURY_ISA_VERSION
	.align		4
        /*0020*/ 	.byte	0x03, 0x5f
        /*0022*/ 	.short	0x0101


	//----- nvinfo : EIATTR_COOP_GROUP_MASK_REGIDS
	.align		4
        /*0024*/ 	.byte	0x04, 0x29
        /*0026*/ 	.short	(.L_3062 - .L_3061)


	//   ....[0]....
.L_3061:
        /*0028*/ 	.word	0xffffffff


	//   ....[1]....
        /*002c*/ 	.word	0xffffffff


	//   ....[2]....
        /*0030*/ 	.word	0xffffffff


	//   ....[3]....
        /*0034*/ 	.word	0xffffffff


	//   ....[4]....
        /*0038*/ 	.word	0xffffffff


	//   ....[5]....
        /*003c*/ 	.word	0xffffffff


	//   ....[6]....
        /*0040*/ 	.word	0xffffffff


	//   ....[7]....
        /*0044*/ 	.word	0xffffffff


	//   ....[8]....
        /*0048*/ 	.word	0xffffffff


	//   ....[9]....
        /*004c*/ 	.word	0xffffffff


	//   ....[10]....
        /*0050*/ 	.word	0x05000094


	//   ....[11]....
        /*0054*/ 	.word	0x05000094


	//   ....[12]....
        /*0058*/ 	.word	0x05000094


	//   ....[13]....
        /*005c*/ 	.word	0x05000094


	//   ....[14]....
        /*0060*/ 	.word	0x05000094


	//   ....[15]....
        /*0064*/ 	.word	0x05000094


	//   ....[16]....
        /*0068*/ 	.word	0x05000094


	//   ....[17]....
        /*006c*/ 	.word	0x05000094


	//   ....[18]....
        /*0070*/ 	.word	0x05000094


	//   ....[19]....
        /*0074*/ 	.word	0x05000094


	//----- nvinfo : EIATTR_COOP_GROUP_INSTR_OFFSETS
	.align		4
.L_3062:
        /*0078*/ 	.byte	0x04, 0x28
        /*007a*/ 	.short	(.L_3064 - .L_3063)


	//   ....[0]....
.L_3063:
        /*007c*/ 	.word	0x00001820


	//   ....[1]....
        /*0080*/ 	.word	0x00001840


	//   ....[2]....
        /*0084*/ 	.word	0x00001860


	//   ....[3]....
        /*0088*/ 	.word	0x00001880


	//   ....[4]....
        /*008c*/ 	.word	0x000018b0


	//   ....[5]....
        /*0090*/ 	.word	0x00001cf0


	//   ....[6]....
        /*0094*/ 	.word	0x00001d10


	//   ....[7]....
        /*0098*/ 	.word	0x00001d30


	//   ....[8]....
        /*009c*/ 	.word	0x00001d50


	//   ....[9]....
        /*00a0*/ 	.word	0x00001d70


	//   ....[10]....
        /*00a4*/ 	.word	0x000027f0


	//   ....[11]....
        /*00a8*/ 	.word	0x00002890


	//   ....[12]....
        /*00ac*/ 	.word	0x00002900


	//   ....[13]....
        /*00b0*/ 	.word	0x00002970


	//   ....[14]....
        /*00b4*/ 	.word	0x000029f0


	//   ....[15]....
        /*00b8*/ 	.word	0x00002e80


	//   ....[16]....
        /*00bc*/ 	.word	0x00002ef0


	//   ....[17]....
        /*00c0*/ 	.word	0x00002f60


	//   ....[18]....
        /*00c4*/ 	.word	0x00002fd0


	//   ....[19]....
        /*00c8*/ 	.word	0x00003040


	//----- nvinfo : EIATTR_EXIT_INSTR_OFFSETS
	.align		4
.L_3064:
        /*00cc*/ 	.byte	0x04, 0x1c
        /*00ce*/ 	.short	(.L_3066 - .L_3065)


	//   ....[0]....
.L_3065:
        /*00d0*/ 	.word	0x00000730


	//   ....[1]....
        /*00d4*/ 	.word	0x00002780


	//----- nvinfo : EIATTR_MAX_THREADS
	.align		4
.L_3066:
        /*00d8*/ 	.byte	0x04, 0x05
        /*00da*/ 	.short	(.L_3068 - .L_3067)
.L_3067:
        /*00dc*/ 	.word	0x00000080
        /*00e0*/ 	.word	0x00000001
        /*00e4*/ 	.word	0x00000001


	//----- nvinfo : EIATTR_CRS_STACK_SIZE
	.align		4
.L_3068:
        /*00e8*/ 	.byte	0x04, 0x1e
        /*00ea*/ 	.short	(.L_3070 - .L_3069)
.L_3069:
        /*00ec*/ 	.word	0x00000000


	//----- nvinfo : EIATTR_CBANK_PARAM_SIZE
	.align		4
.L_3070:
        /*00f0*/ 	.byte	0x03, 0x19
        /*00f2*/ 	.short	0x00e8


	//----- nvinfo : EIATTR_PARAM_CBANK
	.align		4
        /*00f4*/ 	.byte	0x04, 0x0a
        /*00f6*/ 	.short	(.L_3072 - .L_3071)
	.align		4
.L_3071:
        /*00f8*/ 	.word	index@(.nv.constant0._ZN10layer_norm13ln_fwd_kernelINS_13Kernel_traitsIf6__halffS2_fjLj1024ELj1ELj4ELj1ELj16ENS_18Kernel_traits_baseILj1024EfS2_fS2_fjLj128EEEEELb0ELb1ELb0ELb0EEEvNS_9FwdParamsE)
        /*00fc*/ 	.short	0x0210
        /*00fe*/ 	.short	0x00e8


	//----- nvinfo : EIATTR_SW_WAR
	.align		4
.L_3072:
        /*0100*/ 	.byte	0x04, 0x36
        /*0102*/ 	.short	(.L_3074 - .L_3073)
.L_3073:
        /*0104*/ 	.word	0x00000008
.L_3074:


//--------------------- .nv.info._ZN10layer_norm13ln_fwd_kernelINS_13Kernel_traitsIf6__halffS2_fjLj1024ELj1ELj4ELj1ELj16ENS_18Kernel_traits_baseILj1024EfS2_fS2_fjLj128EEEEELb0ELb1ELb0ELb1EEEvNS_9FwdParamsE --------------------------
	.section	.nv.info._ZN10layer_norm13ln_fwd_kernelINS_13Kernel_traitsIf6__halffS2_fjLj1024ELj1ELj4ELj1ELj16ENS_18Kernel_traits_baseILj1024EfS2_fS2_fjLj128EEEEELb0ELb1ELb0ELb1EEEvNS_9FwdParamsE,"",@"SHT_CUDA_INFO"
	.sectionflags	@""
	.align	4


	//----- nvinfo : EIATTR_CUDA_API_VERSION
	.align		4
        /*0000*/ 	.byte	0x04, 0x37
        /*0002*/ 	.short	(.L_3076 - .L_3075)
.L_3075:
        /*0004*/ 	.word	0x00000082


	//----- nvinfo : EIATTR_KPARAM_INFO
	.align		4
.L_3076:
        /*0008*/ 	.byte	0x04, 0x17
        /*000a*/ 	.short	(.L_3078 - .L_3077)
.L_3077:
        /*000c*/ 	.word	0x00000000
        /*0010*/ 	.short	0x0000
        /*0012*/ 	.short	0x0000
        /*0014*/ 	.byte	0x00, 0xf0, 0xa1, 0x03


	//----- nvinfo : EIATTR_SPARSE_MMA_MASK
	.align		4
.L_3078:
        /*0018*/ 	.byte	0x03, 0x50
        /*001a*/ 	.short	0x0000


	//----- nvinfo : EIATTR_MAXREG_COUNT
	.align		4
        /*001c*/ 	.byte	0x03, 0x1b
        /*001e*/ 	.short	0x00ff


	//----- nvinfo : EIATTR_MERCURY_ISA_VERSION
	.align		4
        /*0020*/ 	.byte	0x03, 0x5f
        /*0022*/ 	.short	0x0101


	//----- nvinfo : EIATTR_COOP_GROUP_MASK_REGIDS
	.align		4
        /*0024*/ 	.byte	0x04, 0x29
        /*0026*/ 	.short	(.L_3080 - .L_3079)


	//   ....[0]....
.L_3079:
        /*0028*/ 	.word	0xffffffff


	//   ....[1]....
        /*002c*/ 	.word	0xffffffff


	//   ....[2]....
        /*0030*/ 	.word	0xffffffff


	//   ....[3]....
        /*0034*/ 	.word	0xffffffff


	//   ....[4]....
        /*0038*/ 	.word	0xffffffff


	//   ....[5]....
        /*003c*/ 	.word	0xffffffff


	//   ....[6]....
        /*0040*/ 	.word	0xffffffff


	//   ....[7]....
        /*0044*/ 	.word	0xffffffff


	//   ....[8]....
        /*0048*/ 	.word	0xffffffff


	//   ....[9]....
        /*004c*/ 	.word	0xffffffff


	//   ....[10]....
        /*0050*/ 	.word	0x05000097


	//   ....[11]....
        /*0054*/ 	.word	0x05000097


	//   ....[12]....
        /*0058*/ 	.word	0x05000097


	//   ....[13]....
        /*005c*/ 	.word	0x05000097


	//   ....[14]....
        /*0060*/ 	.word	0x05000097


	//   ....[15]....
        /*0064*/ 	.word	0x05000097


	//   ....[16]....
        /*0068*/ 	.word	0x05000097


	//   ....[17]....
        /*006c*/ 	.word	0x05000097


	//   ....[18]....
        /*0070*/ 	.word	0x05000097


	//   ....[19]....
        /*0074*/ 	.word	0x05000097


	//----- nvinfo : EIATTR_COOP_GROUP_INSTR_OFFSETS
	.align		4
.L_3080:
        /*0078*/ 	.byte	0x04, 0x28
        /*007a*/ 	.short	(.L_3082 - .L_3081)


	//   ....[0]....
.L_3081:
        /*007c*/ 	.word	0x00001410


	//   ....[1]....
        /*0080*/ 	.word	0x00001440


	//   ....[2]....
        /*0084*/ 	.word	0x00001460


	//   ....[3]....
        /*0088*/ 	.word	0x00001480


	//   ....[4]....
        /*008c*/ 	.word	0x000014a0


	//   ....[5]....
        /*0090*/ 	.word	0x000018d0


	//   ....[6]....
        /*0094*/ 	.word	0x000018f0


	//   ....[7]....
        /*0098*/ 	.word	0x00001910


	//   ....[8]....
        /*009c*/ 	.word	0x00001930


	//   ....[9]....
        /*00a0*/ 	.word	0x00001950


	//   ....[10]....
        /*00a4*/ 	.word	0x00002270


	//   ....[11]....
        /*00a8*/ 	.word	0x00002320


	//   ....[12]....
        /*00ac*/ 	.word	0x00002390


	//   ....[13]....
        /*00b0*/ 	.word	0x00002400


	//   ....[14]....
        /*00b4*/ 	.word	0x00002470


	//   ....[15]....
        /*00b8*/ 	.word	0x000028e0


	//   ....[16]....
        /*00bc*/ 	.word	0x00002950


	//   ....[17]....
        /*00c0*/ 	.word	0x000029c0


	//   ....[18]....
        /*00c4*/ 	.word	0x00002a30


	//   ....[19]....
        /*00c8*/ 	.word	0x00002aa0


	//----- nvinfo : EIATTR_EXIT_INSTR_OFFSETS
	.align		4
.L_3082:
        /*00cc*/ 	.byte	0x04, 0x1c
        /*00ce*/ 	.short	(.L_3084 - .L_3083)


	//   ....[0]....
.L_3083:
        /*00d0*/ 	.word	0x000002e0


	//   ....[1]....
        /*00d4*/ 	.word	0x00002200


	//----- nvinfo : EIATTR_MAX_THREADS
	.align		4
.L_3084:
        /*00d8*/ 	.byte	0x04, 0x05
        /*00da*/ 	.short	(.L_3086 - .L_3085)
.L_3085:
        /*00dc*/ 	.word	0x00000080
        /*00e0*/ 	.word	0x00000001
        /*00e4*/ 	.word	0x00000001


	//----- nvinfo : EIATTR_CRS_STACK_SIZE
	.align		4
.L_3086:
        /*00e8*/ 	.byte	0x04, 0x1e
        /*00ea*/ 	.short	(.L_3088 - .L_3087)
.L_3087:
        /*00ec*/ 	.word	0x00000000


	//----- nvinfo : EIATTR_CBANK_PARAM_SIZE
	.align		4
.L_3088:
        /*00f0*/ 	.byte	0x03, 0x19
        /*00f2*/ 	.short	0x00e8


	//----- nvinfo : EIATTR_PARAM_CBANK
	.align		4
        /*00f4*/ 	.byte	0x04, 0x0a
        /*00f6*/ 	.short	(.L_3090 - .L_3089)
	.align		4
.L_3089:
        /*00f8*/ 	.word	index@(.nv.constant0._ZN10layer_norm13ln_fwd_kernelINS_13Kernel_traitsIf6__halffS2_fjLj1024ELj1ELj4ELj1ELj16ENS_18Kernel_traits_baseILj1024EfS2_fS2_fjLj128EEEEELb0ELb1ELb0ELb1EEEvNS_9FwdParamsE)
        /*00fc*/ 	.short	0x0210
        /*00fe*/ 	.short	0x00e8


	//----- nvinfo : EIATTR_SW_WAR
	.align		4
.L_3090:
        /*0100*/ 	.byte	0x04, 0x36
        /*0102*/ 	.short	(.L_3092 - .L_3091)
.L_3091:
        /*0104*/ 	.word	0x00000008
.L_3092:


//--------------------- .nv.info._ZN10layer_norm13ln_fwd_kernelINS_13Kernel_traitsIf6__halffS2_fjLj1024ELj1ELj4ELj1ELj16ENS_18Kernel_traits_baseILj1024EfS2_fS2_fjLj128EEEEELb0ELb1ELb1ELb0EEEvNS_9FwdParamsE --------------------------
	.section	.nv.info._ZN10layer_norm13ln_fwd_kernelINS_13Kernel_traitsIf6__halffS2_fjLj1024ELj1ELj4ELj1ELj16ENS_18Kernel_traits_baseILj1024EfS2_fS2_fjLj128EEEEELb0ELb1ELb1ELb0EEEvNS_9FwdParamsE,"",@"SHT_CUDA_INFO"
	.sectionflags	@""
	.align	4


	//----- nvinfo : EIATTR_CUDA_API_VERSION
	.align		4
        /*0000*/ 	.byte	0x04, 0x37
        /*0002*/ 	.short	(.L_3094 - .L_3093)
.L_3093:
        /*0004*/ 	.word	0x00000082


	//----- nvinfo : EIATTR_KPARAM_INFO
	.align		4
.L_3094:
        /*0008*/ 	.byte	0x04, 0x17
        /*000a*/ 	.short	(.L_3096 - .L_3095)
.L_3095:
        /*000c*/ 	.word	0x00000000
        /*0010*/ 	.short	0x0000
        /*0012*/ 	.short	0x0000
        /*0014*/ 	.byte	0x00, 0xf0, 0xa1, 0x03


	//----- nvinfo : EIATTR_SPARSE_MMA_MASK
	.align		4
.L_3096:
        /*0018*/ 	.byte	0x03, 0x50
        /*001a*/ 	.short	0x0000


	//----- nvinfo : EIATTR_MAXREG_COUNT
	.align		4
        /*001c*/ 	.byte	0x03, 0x1b
        /*001e*/ 	.short	0x00ff


	//----- nvinfo : EIATTR_MERCURY_ISA_VERSION
	.align		4
        /*0020*/ 	.byte	0x03, 0x5f
        /*0022*/ 	.short	0x0101


	//----- nvinfo : EIATTR_COOP_GROUP_MASK_REGIDS
	.align		4
        /*0024*/ 	.byte	0x04, 0x29
        /*0026*/ 	.short	(.L_3098 - .L_3097)


	//   ....[0]....
.L_3097:
        /*0028*/ 	.word	0xffffffff


	//   ....[1]....
        /*002c*/ 	.word	0xffffffff


	//   ....[2]....
        /*0030*/ 	.word	0xffffffff


	//   ....[3]....
        /*0034*/ 	.word	0xffffffff


	//   ....[4]....
        /*0038*/ 	.word	0xffffffff


	//   ....[5]....
        /*003c*/ 	.word	0xffffffff


	//   ....[6]....
        /*0040*/ 	.word	0xffffffff


	//   ....[7]....
        /*0044*/ 	.word	0xffffffff


	//   ....[8]....
        /*0048*/ 	.word	0xffffffff


	//   ....[9]....
        /*004c*/ 	.word	0xffffffff


	//   ....[10]....
        /*0050*/ 	.word	0x0500009d


	//   ....[11]....
        /*0054*/ 	.word	0x0500009d


	//   ....[12]....
        /*0058*/ 	.word	0x0500009d


	//   ....[13]....
        /*005c*/ 	.word	0x0500009d


	//   ....[14]....
        /*0060*/ 	.word	0x0500009d


	//   ....[15]....
        /*0064*/ 	.word	0x0500009d


	//   ....[16]....
        /*0068*/ 	.word	0x0500009d


	//   ....[17]....
        /*006c*/ 	.word	0x0500009d


	//   ....[18]....
        /*0070*/ 	.word	0x0500009d


	//   ....[19]....
        /*0074*/ 	.word	0x0500009d


	//----- nvinfo : EIATTR_COOP_GROUP_INSTR_OFFSETS
	.align		4
.L_3098:
        /*0078*/ 	.byte	0x04, 0x28
        /*007a*/ 	.short	(.L_3100 - .L_3099)


	//   ....[0]....
.L_3099:
        /*007c*/ 	.word	0x00002440


	//   ....[1]....
        /*0080*/ 	.word	0x00002460


	//   ....[2]....
        /*0084*/ 	.word	0x00002480


	//   ....[3]....
        /*0088*/ 	.word	0x000024a0


	//   ....[4]....
        /*008c*/ 	.word	0x000024d0


	//   ....[5]....
        /*0090*/ 	.word	0x00002910


	//   ....[6]....
        /*0094*/ 	.word	0x00002930


	//   ....[7]....
        /*0098*/ 	.word	0x00002950


	//   ....[8]....
        /*009c*/ 	.word	0x00002970


	//   ....[9]....
        /*00a0*/ 	.word	0x00002990


	//   ....[10]....
        /*00a4*/ 	.word	0x000034b0


	//   ....[11]....
        /*00a8*/ 	.word	0x00003550


	//   ....[12]....
        /*00ac*/ 	.word	0x000035c0


	//   ....[13]....
        /*00b0*/ 	.word	0x00003630


	//   ....[14]....
        /*00b4*/ 	.word	0x000036b0


	//   ....[15]....
        /*00b8*/ 	.word	0x00003b40


	//   ....[16]....
        /*00bc*/ 	.word	0x00003bb0


	//   ....[17]....
        /*00c0*/ 	.word	0x00003c20


	//   ....[18]....
        /*00c4*/ 	.word	0x00003c90


	//   ....[19]....
        /*00c8*/ 	.word	0x00003d00


	//----- nvinfo : EIATTR_EXIT_INSTR_OFFSETS
	.align		4
.L_3100:
        /*00cc*/ 	.byte	0x04, 0x1c
        /*00ce*/ 	.short	(.L_3102 - .L_3101)


	//   ....[0]....
.L_3101:
        /*00d0*/ 	.word	0x00000740


	//   ....[1]....
        /*00d4*/ 	.word	0x00003440


	//----- nvinfo : EIATTR_MAX_THREADS
	.align		4
.L_3102:
        /*00d8*/ 	.byte	0x04, 0x05
        /*00da*/ 	.short	(.L_3104 - .L_3103)
.L_3103:
        /*00dc*/ 	.word	0x00000080
        /*00e0*/ 	.word	0x00000001
        /*00e4*/ 	.word	0x00000001


	//----- nvinfo : EIATTR_CRS_STACK_SIZE
	.align		4
.L_3104:
        /*00e8*/ 	.byte	0x04, 0x1e
        /*00ea*/ 	.short	(.L_3106 - .L_3105)
.L_3105:
        /*00ec*/ 	.word	0x00000000


	//----- nvinfo : EIATTR_CBANK_PARAM_SIZE
	.align		4
.L_3106:
        /*00f0*/ 	.byte	0x03, 0x19
        /*00f2*/ 	.short	0x00e8


	//----- nvinfo : EIATTR_PARAM_CBANK
	.align		4
        /*00f4*/ 	.byte	0x04, 0x0a
        /*00f6*/ 	.short	(.L_3108 - .L_3107)
	.align		4
.L_3107:
        /*00f8*/ 	.word	index@(.nv.constant0._ZN10layer_norm13ln_fwd_kernelINS_13Kernel_traitsIf6__halffS2_fjLj1024ELj1ELj4ELj1ELj16ENS_18Kernel_traits_baseILj1024EfS2_fS2_fjLj128EEEEELb0ELb1ELb1ELb0EEEvNS_9FwdParamsE)
        /*00fc*/ 	.short	0x0210
        /*00fe*/ 	.short	0x00e8


	//----- nvinfo : EIATTR_SW_WAR
	.align		4
.L_3108:
        /*0100*/ 	.byte	0x04, 0x36
        /*0102*/ 	.short	(.L_3110 - .L_3109)
.L_3109:
        /*0104*/ 	.word	0x00000008
.L_3110:


//--------------------- .nv.info._ZN10layer_norm13ln_fwd_kernelINS_13Kernel_traitsIf6__halffS2_fjLj1024ELj1ELj4ELj1ELj16ENS_18Kernel_traits_baseILj1024EfS2_fS2_fjLj128EEEEELb0ELb1ELb1ELb1EEEvNS_9FwdParamsE --------------------------
	.section	.nv.info._ZN10layer_norm13ln_fwd_kernelINS_13Kernel_traitsIf6__halffS2_fjLj1024ELj1ELj4ELj1ELj16ENS_18Kernel_traits_baseILj1024EfS2_fS2_fjLj128EEEEELb0ELb1ELb1ELb1EEEvNS_9FwdParamsE,"",@"SHT_CUDA_INFO"
	.sectionflags	@""
	.align	4


	//----- nvinfo : EIATTR_CUDA_API_VERSION
	.align		4
        /*0000*/ 	.byte	0x04, 0x37
        /*0002*/ 	.short	(.L_3112 - .L_3111)
.L_3111:
        /*0004*/ 	.word	0x00000082


	//----- nvinfo : EIATTR_KPARAM_INFO
	.align		4
.L_3112:
        /*0008*/ 	.byte	0x04, 0x17
        /*000a*/ 	.short	(.L_3114 - .L_3113)
.L_3113:
        /*000c*/ 	.word	0x00000000
        /*0010*/ 	.short	0x0000
        /*0012*/ 	.short	0x0000
        /*0014*/ 	.byte	0x00, 0xf0, 0xa1, 0x03


	//----- nvinfo : EIATTR_SPARSE_MMA_MASK
	.align		4
.L_3114:
        /*0018*/ 	.byte	0x03, 0x50
        /*001a*/ 	.short	0x0000


	//----- nvinfo : EIATTR_MAXREG_COUNT
	.align		4
        /*001c*/ 	.byte	0x03, 0x1b
        /*001e*/ 	.short	0x00ff


	//----- nvinfo : EIATTR_MERCURY_ISA_VERSION
	.align		4
        /*0020*/ 	.byte	0x03, 0x5f
        /*0022*/ 	.short	0x0101


	//----- nvinfo : EIATTR_COOP_GROUP_MASK_REGIDS
	.align		4
        /*0024*/ 	.byte	0x04, 0x29
        /*0026*/ 	.short	(.L_3116 - .L_3115)


	//   ....[0]....
.L_3115:
        /*0028*/ 	.word	0xffffffff


	//   ....[1]....
        /*002c*/ 	.word	0xffffffff


	//   ....[2]....
        /*0030*/ 	.word	0xffffffff


	//   ....[3]....
        /*0034*/ 	.word	0xffffffff


	//   ....[4]....
        /*0038*/ 	.word	0xffffffff


	//   ....[5]....
        /*003c*/ 	.word	0xffffffff


	//   ....[6]....
        /*0040*/ 	.word	0xffffffff


	//   ....[7]....
        /*0044*/ 	.word	0xffffffff


	//   ....[8]....
        /*0048*/ 	.word	0xffffffff


	//   ....[9]....
        /*004c*/ 	.word	0xffffffff


	//   ....[10]....
        /*0050*/ 	.word	0x0500009a


	//   ....[11]....
        /*0054*/ 	.word	0x0500009a


	//   ....[12]....
        /*0058*/ 	.word	0x0500009a


	//   ....[13]....
        /*005c*/ 	.word	0x0500009a


	//   ....[14]....
        /*0060*/ 	.word	0x0500009a


	//   ....[15]....
        /*0064*/ 	.word	0x0500009a


	//   ....[16]....
        /*0068*/ 	.word	0x0500009a


	//   ....[17]....
        /*006c*/ 	.word	0x0500009a


	//   ....[18]....
        /*0070*/ 	.word	0x0500009a


	//   ....[19]....
        /*0074*/ 	.word	0x0500009a


	//----- nvinfo : EIATTR_COOP_GROUP_INSTR_OFFSETS
	.align		4
.L_3116:
        /*0078*/ 	.byte	0x04, 0x28
        /*007a*/ 	.short	(.L_3118 - .L_3117)


	//   ....[0]....
.L_3117:
        /*007c*/ 	.word	0x00001ec0


	//   ....[1]....
        /*0080*/ 	.word	0x00001ef0


	//   ....[2]....
        /*0084*/ 	.word	0x00001f10


	//   ....[3]....
        /*0088*/ 	.word	0x00001f30


	//   ....[4]....
        /*008c*/ 	.word	0x00001f50


	//   ....[5]....
        /*0090*/ 	.word	0x00002380


	//   ....[6]....
        /*0094*/ 	.word	0x000023a0


	//   ....[7]....
        /*0098*/ 	.word	0x000023c0


	//   ....[8]....
        /*009c*/ 	.word	0x000023e0


	//   ....[9]....
        /*00a0*/ 	.word	0x00002400


	//   ....[10]....
        /*00a4*/ 	.word	0x00002e00


	//   ....[11]....
        /*00a8*/ 	.word	0x00002eb0


	//   ....[12]....
        /*00ac*/ 	.word	0x00002f20


	//   ....[13]....
        /*00b0*/ 	.word	0x00002f90


	//   ....[14]....
        /*00b4*/ 	.word	0x00003000


	//   ....[15]....
        /*00b8*/ 	.word	0x00003480


	//   ....[16]....
        /*00bc*/ 	.word	0x000034f0


	//   ....[17]....
        /*00c0*/ 	.word	0x00003560


	//   ....[18]....
        /*00c4*/ 	.word	0x000035d0


	//   ....[19]....
        /*00c8*/ 	.word	0x00003640


	//----- nvinfo : EIATTR_EXIT_INSTR_OFFSETS
	.align		4
.L_3118:
        /*00cc*/ 	.byte	0x04, 0x1c
        /*00ce*/ 	.short	(.L_3120 - .L_3119)


	//   ....[0]....
.L_3119:
        /*00d0*/ 	.word	0x000002e0


	//   ....[1]....
        /*00d4*/ 	.word	0x00002d90


	//----- nvinfo : EIATTR_MAX_THREADS
	.align		4
.L_3120:
        /*00d8*/ 	.byte	0x04, 0x05
        /*00da*/ 	.short	(.L_3122 - .L_3121)
.L_3121:
        /*00dc*/ 	.word	0x00000080
        /*00e0*/ 	.word	0x00000001
        /*00e4*/ 	.word	0x00000001


	//----- nvinfo : EIATTR_CRS_STACK_SIZE
	.align		4
.L_3122:
        /*00e8*/ 	.byte	0x04, 0x1e
        /*00ea*/ 	.short	(.L_3124 - .L_3123)
.L_3123:
        /*00ec*/ 	.word	0x00000000


	//----- nvinfo : EIATTR_CBANK_PARAM_SIZE
	.align		4
.L_3124:
        /*00f0*/ 	.byte	0x03, 0x19
        /*00f2*/ 	.short	0x00e8


	//----- nvinfo : EIATTR_PARAM_CBANK
	.align		4
        /*00f4*/ 	.byte	0x04, 0x0a
        /*00f6*/ 	.short	(.L_3126 - .L_3125)
	.align		4
.L_3125:
        /*00f8*/ 	.word	index@(.nv.constant0._ZN10layer_norm13ln_fwd_kernelINS_13Kernel_traitsIf6__halffS2_fjLj1024ELj1ELj4ELj1ELj16ENS_18Kernel_traits_baseILj1024EfS2_fS2_fjLj128EEEEELb0ELb1ELb1ELb1EEEvNS_9FwdParamsE)
        /*00fc*/ 	.short	0x0210
        /*00fe*/ 	.short	0x00e8


	//----- nvinfo : EIATTR_SW_WAR
	.align		4
.L_3126:
        /*0100*/ 	.byte	0x04, 0x36
        /*0102*/ 	.short	(.L_3128 - .L_3127)
.L_3127:
        /*0104*/ 	.word	0x00000008
.L_3128:


//--------------------- .nv.info._ZN10layer_norm13ln_fwd_kernelINS_13Kernel_traitsIf6__halffS2_fjLj1024ELj1ELj4ELj1ELj16ENS_18Kernel_traits_baseILj1024EfS2_fS2_fjLj128EEEEELb1ELb0ELb0ELb0EEEvNS_9FwdParamsE --------------------------
	.section	.nv.info._ZN10layer_norm13ln_fwd_kernelINS_13Kernel_traitsIf6__halffS2_fjLj1024ELj1ELj4ELj1ELj16ENS_18Kernel_traits_baseILj1024EfS2_fS2_fjLj128EEEEELb1ELb0ELb0ELb0EEEvNS_9FwdParamsE,"",@"SHT_CUDA_INFO"
	.sectionflags	@""
	.align	4


	//----- nvinfo : EIATTR_CUDA_API_VERSION
	.align		4
        /*0000*/ 	.byte	0x04, 0x37
        /*0002*/ 	.short	(.L_3130 - .L_3129)
.L_3129:
        /*0004*/ 	.word	0x00000082


	//----- nvinfo : EIATTR_KPARAM_INFO
	.align		4
.L_3130:
        /*0008*/ 	.byte	0x04, 0x17
        /*000a*/ 	.short	(.L_3132 - .L_3131)
.L_3131:
        /*000c*/ 	.word	0x00000000
        /*0010*/ 	.short	0x0000
        /*0012*/ 	.short	0x0000
        /*0014*/ 	.byte	0x00, 0xf0, 0xa1, 0x03


	//----- nvinfo : EIATTR_SPARSE_MMA_MASK
	.align		4
.L_3132:
        /*0018*/ 	.byte	0x03, 0x50
        /*001a*/ 	.short	0x0000


	//----- nvinfo : EIATTR_MAXREG_COUNT
	.align		4
        /*001c*/ 	.byte	0x03, 0x1b
        /*001e*/ 	.short	0x00ff


	//----- nvinfo : EIATTR_MERCURY_ISA_VERSION
	.align		4
        /*0020*/ 	.byte	0x03, 0x5f
        /*0022*/ 	.short	0x0101


	//----- nvinfo : EIATTR_COOP_GROUP_MASK_REGIDS
	.align		4
        /*0024*/ 	.byte	0x04, 0x29
        /*0026*/ 	.short	(.L_3134 - .L_3133)


	//   ....[0]....
.L_3133:
        /*0028*/ 	.word	0xffffffff


	//   ....[1]....
        /*002c*/ 	.word	0xffffffff


	//   ....[2]....
        /*0030*/ 	.word	0xffffffff


	//   ....[3]....
        /*0034*/ 	.word	0xffffffff


	//   ....[4]....
        /*0038*/ 	.word	0xffffffff


	//   ....[5]....
        /*003c*/ 	.word	0xffffffff


	//   ....[6]....
        /*0040*/ 	.word	0xffffffff


	//   ....[7]....
        /*0044*/ 	.word	0xffffffff


	//   ....[8]....
        /*0048*/ 	.word	0xffffffff


	//   ....[9]....
        /*004c*/ 	.word	0xffffffff


	//   ....[10]....
        /*0050*/ 	.word	0x05000082


	//   ....[11]....
        /*0054*/ 	.word	0x05000082


	//   ....[12]....
        /*0058*/ 	.word	0x05000082


	//   ....[13]....
        /*005c*/ 	.word	0x05000082


	//   ....[14]....
        /*0060*/ 	.word	0x05000082


	//   ....[15]....
        /*0064*/ 	.word	0x05000082


	//   ....[16]....
        /*0068*/ 	.word	0x05000082


	//   ....[17]....
        /*006c*/ 	.word	0x05000082


	//   ....[18]....
        /*0070*/ 	.word	0x05000082


	//   ....[19]....
        /*0074*/ 	.word	0x05000082


	//----- nvinfo : EIATTR_COOP_GROUP_INSTR_OFFSETS
	.align		4
.L_3134:
        /*0078*/ 	.byte	0x04, 0x28
        /*007a*/ 	.short	(.L_3136 - .L_3135)


	//   ....[0]....
.L_3135:
        /*007c*/ 	.word	0x0000c1b0


	//   ....[1]....
        /*0080*/ 	.word	0x0000c1d0


	//   ....[2]....
        /*0084*/ 	.word	0x0000c1f0


	//   ....[3]....
        /*0088*/ 	.word	0x0000c220


	//   ....[4]....
        /*008c*/ 	.word	0x0000c240


	//   ....[5]....
        /*0090*/ 	.word	0x0000c680


	//   ....[6]....
        /*0094*/ 	.word	0x0000c6a0


	//   ....[7]....
        /*0098*/ 	.word	0x0000c6c0


	//   ....[8]....
        /*009c*/ 	.word	0x0000c6e0


	//   ....[9]....
        /*00a0*/ 	.word	0x0000c700


	//   ....[10]....
        /*00a4*/ 	.word	0x0000d1a0


	//   ....[11]....
        /*00a8*/ 	.word	0x0000d240


	//   ....[12]....
        /*00ac*/ 	.word	0x0000d2b0


	//   ....[13]....
        /*00b0*/ 	.word	0x0000d330


	//   ....[14]....
        /*00b4*/ 	.word	0x0000d3a0


	//   ....[15]....
        /*00b8*/ 	.word	0x0000d820


	//   ....[16]....
        /*00bc*/ 	.word	0x0000d890


	//   ....[17]....
        /*00c0*/ 	.word	0x0000d900


	//   ....[18]....
        /*00c4*/ 	.word	0x0000d970


	//   ....[19]....
        /*00c8*/ 	.word	0x0000d9e0


	//----- nvinfo : EIATTR_EXIT_INSTR_OFFSETS
	.align		4
.L_3136:
        /*00cc*/ 	.byte	0x04, 0x1c
        /*00ce*/ 	.short	(.L_3138 - .L_3137)


	//   ....[0]....
.L_3137:
        /*00d0*/ 	.word	0x00000ab0


	//   ....[1]....
        /*00d4*/ 	.word	0x0000d130


	//----- nvinfo : EIATTR_MAX_THREADS
	.align		4
.L_3138:
        /*00d8*/ 	.byte	0x04, 0x05
        /*00da*/ 	.short	(.L_3140 - .L_3139)
.L_3139:
        /*00dc*/ 	.word	0x00000080
        /*00e0*/ 	.word	0x00000001
        /*00e4*/ 	.word	0x00000001


	//----- nvinfo : EIATTR_CRS_STACK_SIZE
	.align		4
.L_3140:
        /*00e8*/ 	.byte	0x04, 0x1e
        /*00ea*/ 	.short	(.L_3142 - .L_3141)
.L_3141:
        /*00ec*/ 	.word	0x00000000


	//----- nvinfo : EIATTR_CBANK_PARAM_SIZE
	.align		4
.L_3142:
        /*00f0*/ 	.byte	0x03, 0x19
        /*00f2*/ 	.short	0x00e8


	//----- nvinfo : EIATTR_PARAM_CBANK
	.align		4
        /*00f4*/ 	.byte	0x04, 0x0a
        /*00f6*/ 	.short	(.L_3144 - .L_3143)
	.align		4
.L_3143:
        /*00f8*/ 	.word	index@(.nv.constant0._ZN10layer_norm13ln_fwd_kernelINS_13Kernel_traitsIf6__halffS2_fjLj1024ELj1ELj4ELj1ELj16ENS_18Kernel_traits_baseILj1024EfS2_fS2_fjLj128EEEEELb1ELb0ELb0ELb0EEEvNS_9FwdParamsE)
        /*00fc*/ 	.short	0x0210
        /*00fe*/ 	.short	0x00e8


	//----- nvinfo : EIATTR_SW_WAR
	.align		4
.L_3144:
        /*0100*/ 	.byte	0x04, 0x36
        /*0102*/ 	.short	(.L_3146 - .L_3145)
.L_3145:
        /*0104*/ 	.word	0x00000008
.L_3146:


//--------------------- .nv.info._ZN10layer_norm13ln_fwd_kernelINS_13Kernel_traitsIf6__halffS2_fjLj1024ELj1ELj4ELj1ELj16ENS_18Kernel_traits_baseILj1024EfS2_fS2_fjLj128EEEEELb1ELb0ELb0ELb1EEEvNS_9FwdParamsE --------------------------
	.section	.nv.info._ZN10layer_norm13ln_fwd_kernelINS_13Kernel_traitsIf6__halffS2_fjLj1024ELj1ELj4ELj1ELj16ENS_18Kernel_traits_baseILj1024EfS2_fS2_fjLj128EEEEELb1ELb0ELb0ELb1EEEvNS_9FwdParamsE,"",@"SHT_CUDA_INFO"
	.sectionflags	@""
	.align	4


	//----- nvinfo : EIATTR_CUDA_API_VERSION
	.align		4
        /*0000*/ 	.byte	0x04, 0x37
        /*0002*/ 	.short	(.L_3148 - .L_3147)
.L_3147:
        /*0004*/ 	.word	0x00000082


	//----- nvinfo : EIATTR_KPARAM_INFO
	.align		4
.L_3148:
        /*0008*/ 	.byte	0x04, 0x17
        /*000a*/ 	.short	(.L_3150 - .L_3149)
.L_3149:
        /*000c*/ 	.word	0x00000000
        /*0010*/ 	.short	0x0000
        /*0012*/ 	.short	0x0000
        /*0014*/ 	.byte	0x00, 0xf0, 0xa1, 0x03


	//----- nvinfo : EIATTR_SPARSE_MMA_MASK
	.align		4
.L_3150:
        /*0018*/ 	.byte	0x03, 0x50
        /*001a*/ 	.short	0x0000


	//----- nvinfo : EIATTR_MAXREG_COUNT
	.align		4
        /*001c*/ 	.byte	0x03, 0x1b
        /*001e*/ 	.short	0x00ff


	//----- nvinfo : EIATTR_MERCURY_ISA_VERSION
	.align		4
        /*0020*/ 	.byte	0x03, 0x5f
        /*0022*/ 	.short	0x0101


	//----- nvinfo : EIATTR_COOP_GROUP_MASK_REGIDS
	.align		4
        /*0024*/ 	.byte	0x04, 0x29
        /*0026*/ 	.short	(.L_3152 - .L_3151)


	//   ....[0]....
.L_3151:
        /*0028*/ 	.word	0xffffffff


	//   ....[1]....
        /*002c*/ 	.word	0xffffffff


	//   ....[2]....
        /*0030*/ 	.word	0xffffffff


	//   ....[3]....
        /*0034*/ 	.word	0xffffffff


	//   ....[4]....
        /*0038*/ 	.word	0xffffffff


	//   ....[5]....
        /*003c*/ 	.word	0xffffffff


	//   ....[6]....
        /*0040*/ 	.word	0xffffffff


	//   ....[7]....
        /*0044*/ 	.word	0xffffffff


	//   ....[8]....
        /*0048*/ 	.word	0xffffffff


	//   ....[9]....
        /*004c*/ 	.word	0xffffffff


	//   ....[10]....
        /*0050*/ 	.word	0x0500007e


	//   ....[11]....
        /*0054*/ 	.word	0x0500007e


	//   ....[12]....
        /*0058*/ 	.word	0x0500007e


	//   ....[13]....
        /*005c*/ 	.word	0x0500007e


	//   ....[14]....
        /*0060*/ 	.word	0x0500007e


	//   ....[15]....
        /*0064*/ 	.word	0x0500007e


	//   ....[16]....
        /*0068*/ 	.word	0x0500007e


	//   ....[17]....
        /*006c*/ 	.word	0x0500007e


	//   ....[18]....
        /*0070*/ 	.word	0x0500007e


	//   ....[19]....
        /*0074*/ 	.word	0x0500007e


	//----- nvinfo : EIATTR_COOP_GROUP_INSTR_OFFSETS
	.align		4
.L_3152:
        /*0078*/ 	.byte	0x04, 0x28
        /*007a*/ 	.short	(.L_3154 - .L_3153)


	//   ....[0]....
.L_3153:
        /*007c*/ 	.word	0x0000bdb0


	//   ....[1]....
        /*0080*/ 	.word	0x0000bdd0


	//   ....[2]....
        /*0084*/ 	.word	0x0000bdf0


	//   ....[3]....
        /*0088*/ 	.word	0x0000be10


	//   ....[4]....
        /*008c*/ 	.word	0x0000be40


	//   ....[5]....
        /*0090*/ 	.word	0x0000c270


	//   ....[6]....
        /*0094*/ 	.word	0x0000c290


	//   ....[7]....
        /*0098*/ 	.word	0x0000c2b0


	//   ....[8]....
        /*009c*/ 	.word	0x0000c2d0


	//   ....[9]....
        /*00a0*/ 	.word	0x0000c2f0


	//   ....[10]....
        /*00a4*/ 	.word	0x0000cc60


	//   ....[11]....
        /*00a8*/ 	.word	0x0000cd00


	//   ....[12]....
        /*00ac*/ 	.word	0x0000cd70


	//   ....[13]....
        /*00b0*/ 	.word	0x0000cde0


	//   ....[14]....
        /*00b4*/ 	.word	0x0000ce60


	//   ....[15]....
        /*00b8*/ 	.word	0x0000d2e0


	//   ....[16]....
        /*00bc*/ 	.word	0x0000d350


	//   ....[17]....
        /*00c0*/ 	.word	0x0000d3c0


	//   ....[18]....
        /*00c4*/ 	.word	0x0000d430


	//   ....[19]....
        /*00c8*/ 	.word	0x0000d4a0


	//----- nvinfo : EIATTR_EXIT_INSTR_OFFSETS
	.align		4
.L_3154:
        /*00cc*/ 	.byte	0x04, 0x1c
        /*00ce*/ 	.short	(.L_3156 - .L_3155)


	//   ....[0]....
.L_3155:
        /*00d0*/ 	.word	0x00000720


	//   ....[1]....
        /*00d4*/ 	.word	0x0000cbf0


	//----- nvinfo : EIATTR_MAX_THREADS
	.align		4
.L_3156:
        /*00d8*/ 	.byte	0x04, 0x05
        /*00da*/ 	.short	(.L_3158 - .L_3157)
.L_3157:
        /*00dc*/ 	.word	0x00000080
        /*00e0*/ 	.word	0x00000001
        /*00e4*/ 	.word	0x00000001


	//----- nvinfo : EIATTR_CRS_STACK_SIZE
	.align		4
.L_3158:
        /*00e8*/ 	.byte	0x04, 0x1e
        /*00ea*/ 	.short	(.L_3160 - .L_3159)
.L_3159:
        /*00ec*/ 	.word	0x00000000


	//----- nvinfo : EIATTR_CBANK_PARAM_SIZE
	.align		4
.L_3160:
        /*00f0*/ 	.byte	0x03, 0x19
        /*00f2*/ 	.short	0x00e8


	//----- nvinfo : EIATTR_PARAM_CBANK
	.align		4
        /*00f4*/ 	.byte	0x04, 0x0a
        /*00f6*/ 	.short	(.L_3162 - .L_3161)
	.align		4
.L_3161:
        /*00f8*/ 	.word	index@(.nv.constant0._ZN10layer_norm13ln_fwd_kernelINS_13Kernel_traitsIf6__halffS2_fjLj1024ELj1ELj4ELj1ELj16ENS_18Kernel_traits_baseILj1024EfS2_fS2_fjLj128EEEEELb1ELb0ELb0ELb1EEEvNS_9FwdParamsE)
        /*00fc*/ 	.short	0x0210
        /*00fe*/ 	.short	0x00e8


	//----- nvinfo : EIATTR_SW_WAR
	.align		4
.L_3162:
        /*0100*/ 	.byte	0x04, 0x36
        /*0102*/ 	.short	(.L_3164 - .L_3163)
.L_3163:
        /*0104*/ 	.word	0x00000008
.L_3164:


//--------------------- .nv.info._ZN10layer_norm13ln_fwd_kernelINS_13Kernel_traitsIf6__halffS2_fjLj1024ELj1ELj4ELj1ELj16ENS_18Kernel_traits_baseILj1024EfS2_fS2_fjLj128EEEEELb1ELb0ELb1ELb0EEEvNS_9FwdParamsE --------------------------
	.section	.nv.info._ZN10layer_norm13ln_fwd_kernelINS_13Kernel_traitsIf6__halffS2_fjLj1024ELj1ELj4ELj1ELj16ENS_18Kernel_traits_baseILj1024EfS2_fS2_fjLj128EEEEELb1ELb0ELb1ELb0EEEvNS_9FwdParamsE,"",@"SHT_CUDA_INFO"
	.sectionflags	@""
	.align	4


	//----- nvinfo : EIATTR_CUDA_API_VERSION
	.align		4
        /*0000*/ 	.byte	0x04, 0x37
        /*0002*/ 	.short	(.L_3166 - .L_3165)
.L_3165:
        /*0004*/ 	.word	0x00000082


	//----- nvinfo : EIATTR_KPARAM_INFO
	.align		4
.L_3166:
        /*0008*/ 	.byte	0x04, 0x17
        /*000a*/ 	.short	(.L_3168 - .L_3167)
.L_3167:
        /*000c*/ 	.word	0x00000000
        /*0010*/ 	.short	0x0000
        /*0012*/ 	.short	0x0000
        /*0014*/ 	.byte	0x00, 0xf0, 0xa1, 0x03


	//----- nvinfo : EIATTR_SPARSE_MMA_MASK
	.align		4
.L_3168:
        /*0018*/ 	.byte	0x03, 0x50
        /*001a*/ 	.short	0x0000


	//----- nvinfo : EIATTR_MAXREG_COUNT
	.align		4
        /*001c*/ 	.byte	0x03, 0x1b
        /*001e*/ 	.short	0x00ff


	//----- nvinfo : EIATTR_MERCURY_ISA_VERSION
	.align		4
        /*0020*/ 	.byte	0x03, 0x5f
        /*0022*/ 	.short	0x0101


	//----- nvinfo : EIATTR_COOP_GROUP_MASK_REGIDS
	.align		4
        /*0024*/ 	.byte	0x04, 0x29
        /*0026*/ 	.short	(.L_3170 - .L_3169)


	//   ....[0]....
.L_3169:
        /*0028*/ 	.word	0xffffffff


	//   ....[1]....
        /*002c*/ 	.word	0xffffffff


	//   ....[2]....
        /*0030*/ 	.word	0xffffffff


	//   ....[3]....
        /*0034*/ 	.word	0xffffffff


	//   ....[4]....
        /*0038*/ 	.word	0xffffffff


	//   ....[5]....
        /*003c*/ 	.word	0xffffffff


	//   ....[6]....
        /*0040*/ 	.word	0xffffffff


	//   ....[7]....
        /*0044*/ 	.word	0xffffffff


	//   ....[8]....
        /*0048*/ 	.word	0xffffffff


	//   ....[9]....
        /*004c*/ 	.word	0xffffffff


	//   ....[10]....
        /*0050*/ 	.word	0x0500008f


	//   ....[11]....
        /*0054*/ 	.word	0x0500008f


	//   ....[12]....
        /*0058*/ 	.word	0x0500008f


	//   ....[13]....
        /*005c*/ 	.word	0x0500008f


	//   ....[14]....
        /*0060*/ 	.word	0x0500008f


	//   ....[15]....
        /*0064*/ 	.word	0x0500008f


	//   ....[16]....
        /*0068*/ 	.word	0x0500008f


	//   ....[17]....
        /*006c*/ 	.word	0x0500008f


	//   ....[18]....
        /*0070*/ 	.word	0x0500008f


	//   ....[19]....
        /*0074*/ 	.word	0x0500008f


	//----- nvinfo : EIATTR_COOP_GROUP_INSTR_OFFSETS
	.align		4
.L_3170:
        /*0078*/ 	.byte	0x04, 0x28
        /*007a*/ 	.short	(.L_3172 - .L_3171)


	//   ....[0]....
.L_3171:
        /*007c*/ 	.word	0x0000d2c0


	//   ....[1]....
        /*0080*/ 	.word	0x0000d2f0


	//   ....[2]....
        /*0084*/ 	.word	0x0000d310


	//   ....[3]....
        /*0088*/ 	.word	0x0000d330


	//   ....[4]....
        /*008c*/ 	.word	0x0000d350


	//   ....[5]....
        /*0090*/ 	.word	0x0000d790


	//   ....[6]....
        /*0094*/ 	.word	0x0000d7b0


	//   ....[7]....
        /*0098*/ 	.word	0x0000d7d0


	//   ....[8]....
        /*009c*/ 	.word	0x0000d7f0


	//   ....[9]....
        /*00a0*/ 	.word	0x0000d810


	//   ....[10]....
        /*00a4*/ 	.word	0x0000e340


	//   ....[11]....
        /*00a8*/ 	.word	0x0000e3f0


	//   ....[12]....
        /*00ac*/ 	.word	0x0000e460


	//   ....[13]....
        /*00b0*/ 	.word	0x0000e4d0


	//   ....[14]....
        /*00b4*/ 	.word	0x0000e540


	//   ....[15]....
        /*00b8*/ 	.word	0x0000e9d0


	//   ....[16]....
        /*00bc*/ 	.word	0x0000ea40


	//   ....[17]....
        /*00c0*/ 	.word	0x0000eab0


	//   ....[18]....
        /*00c4*/ 	.word	0x0000eb20


	//   ....[19]....
        /*00c8*/ 	.word	0x0000eb90


	//----- nvinfo : EIATTR_EXIT_INSTR_OFFSETS
	.align		4
.L_3172:
        /*00cc*/ 	.byte	0x04, 0x1c
        /*00ce*/ 	.short	(.L_3174 - .L_3173)


	//   ....[0]....
.L_3173:
        /*00d0*/ 	.word	0x00000aa0


	//   ....[1]....
        /*00d4*/ 	.word	0x0000e2d0


	//----- nvinfo : EIATTR_MAX_THREADS
	.align		4
.L_3174:
        /*00d8*/ 	.byte	0x04, 0x05
        /*00da*/ 	.short	(.L_3176 - .L_3175)
.L_3175:
        /*00dc*/ 	.word	0x00000080
        /*00e0*/ 	.word	0x00000001
        /*00e4*/ 	.word	0x00000001


	//----- nvinfo : EIATTR_CRS_STACK_SIZE
	.align		4
.L_3176:
        /*00e8*/ 	.byte	0x04, 0x1e
        /*00ea*/ 	.short	(.L_3178 - .L_3177)
.L_3177:
        /*00ec*/ 	.word	0x00000000


	//----- nvinfo : EIATTR_CBANK_PARAM_SIZE
	.align		4
.L_3178:
        /*00f0*/ 	.byte	0x03, 0x19
        /*00f2*/ 	.short	0x00e8


	//----- nvinfo : EIATTR_PARAM_CBANK
	.align		4
        /*00f4*/ 	.byte	0x04, 0x0a
        /*00f6*/ 	.short	(.L_3180 - .L_3179)
	.align		4
.L_3179:
        /*00f8*/ 	.word	index@(.nv.constant0._ZN10layer_norm13ln_fwd_kernelINS_13Kernel_traitsIf6__halffS2_fjLj1024ELj1ELj4ELj1ELj16ENS_18Kernel_traits_baseILj1024EfS2_fS2_fjLj128EEEEELb1ELb0ELb1ELb0EEEvNS_9FwdParamsE)
        /*00fc*/ 	.short	0x0210
        /*00fe*/ 	.short	0x00e8


	//----- nvinfo : EIATTR_SW_WAR
	.align		4
.L_3180:
        /*0100*/ 	.byte	0x04, 0x36
        /*0102*/ 	.short	(.L_3182 - .L_3181)
.L_3181:
        /*0104*/ 	.word	0x00000008
.L_3182:


//--------------------- .nv.info._ZN10layer_norm13ln_fwd_kernelINS_13Kernel_traitsIf6__halffS2_fjLj1024ELj1ELj4ELj1ELj16ENS_18Kernel_traits_baseILj1024EfS2_fS2_fjLj128EEEEELb1ELb0ELb1ELb1EEEvNS_9FwdParamsE --------------------------
	.section	.nv.info._ZN10layer_norm13ln_fwd_kernelINS_13Kernel_traitsIf6__halffS2_fjLj1024ELj1ELj4ELj1ELj16ENS_18Kernel_traits_baseILj1024EfS2_fS2_fjLj128EEEEELb1ELb0ELb1ELb1EEEvNS_9FwdParamsE,"",@"SHT_CUDA_INFO"
	.sectionflags	@""
	.align	4


	//----- nvinfo : EIATTR_CUDA_API_VERSION
	.align		4
        /*0000*/ 	.byte	0x04, 0x37
        /*0002*/ 	.short	(.L_3184 - .L_3183)
.L_3183:
        /*0004*/ 	.word	0x00000082


	//----- nvinfo : EIATTR_KPARAM_INFO
	.align		4
.L_3184:
        /*0008*/ 	.byte	0x04, 0x17
        /*000a*/ 	.short	(.L_3186 - .L_3185)
.L_3185:
        /*000c*/ 	.word	0x00000000
        /*0010*/ 	.short	0x0000
        /*0012*/ 	.short	0x0000
        /*0014*/ 	.byte	0x00, 0xf0, 0xa1, 0x03


	//----- nvinfo : EIATTR_SPARSE_MMA_MASK
	.align		4
.L_3186:
        /*0018*/ 	.byte	0x03, 0x50
        /*001a*/ 	.short	0x0000


	//----- nvinfo : EIATTR_MAXREG_COUNT
	.align		4
        /*001c*/ 	.byte	0x03, 0x1b
        /*001e*/ 	.short	0x00ff


	//----- nvinfo : EIATTR_MERCURY_ISA_VERSION
	.align		4
        /*0020*/ 	.byte	0x03, 0x5f
        /*0022*/ 	.short	0x0101


	//----- nvinfo : EIATTR_COOP_GROUP_MASK_REGIDS
	.align		4
        /*0024*/ 	.byte	0x04, 0x29
        /*0026*/ 	.short	(.L_3188 - .L_3187)


	//   ....[0]....
.L_3187:
        /*0028*/ 	.word	0xffffffff


	//   ....[1]....
        /*002c*/ 	.word	0xffffffff


	//   ....[2]....
        /*0030*/ 	.word	0xffffffff


	//   ....[3]....
        /*0034*/ 	.word	0xffffffff


	//   ....[4]....
        /*0038*/ 	.word	0xffffffff


	//   ....[5]....
        /*003c*/ 	.word	0xffffffff


	//   ....[6]....
        /*0040*/ 	.word	0xffffffff


	//   ....[7]....
        /*0044*/ 	.word	0xffffffff


	//   ....[8]....
        /*0048*/ 	.word	0xffffffff


	//   ....[9]....
        /*004c*/ 	.word	0xffffffff


	//   ....[10]....
        /*0050*/ 	.word	0x0500008c


	//   ....[11]....
        /*0054*/ 	.word	0x0500008c


	//   ....[12]....
        /*0058*/ 	.word	0x0500008c


	//   ....[13]....
        /*005c*/ 	.word	0x0500008c


	//   ....[14]....
        /*0060*/ 	.word	0x0500008c


	//   ....[15]....
        /*0064*/ 	.word	0x0500008c


	//   ....[16]....
        /*0068*/ 	.word	0x0500008c


	//   ....[17]....
        /*006c*/ 	.word	0x0500008c


	//   ....[18]....
        /*0070*/ 	.word	0x0500008c


	//   ....[19]....
        /*0074*/ 	.word	0x0500008c


	//----- nvinfo : EIATTR_COOP_GROUP_INSTR_OFFSETS
	.align		4
.L_3188:
        /*0078*/ 	.byte	0x04, 0x28
        /*007a*/ 	.short	(.L_3190 - .L_3189)


	//   ....[0]....
.L_3189:
        /*007c*/ 	.word	0x0000cf00


	//   ....[1]....
        /*0080*/ 	.word	0x0000cf30


	//   ....[2]....
        /*0084*/ 	.word	0x0000cf50


	//   ....[3]....
        /*0088*/ 	.word	0x0000cf70


	//   ....[4]....
        /*008c*/ 	.word	0x0000cf90


	//   ....[5]....
        /*0090*/ 	.word	0x0000d3c0


	//   ....[6]....
        /*0094*/ 	.word	0x0000d3e0


	//   ....[7]....
        /*0098*/ 	.word	0x0000d400


	//   ....[8]....
        /*009c*/ 	.word	0x0000d420


	//   ....[9]....
        /*00a0*/ 	.word	0x0000d440


	//   ....[10]....
        /*00a4*/ 	.word	0x0000de60


	//   ....[11]....
        /*00a8*/ 	.word	0x0000df10


	//   ....[12]....
        /*00ac*/ 	.word	0x0000df80


	//   ....[13]....
        /*00b0*/ 	.word	0x0000dff0


	//   ....[14]....
        /*00b4*/ 	.word	0x0000e060


	//   ....[15]....
        /*00b8*/ 	.word	0x0000e4e0


	//   ....[16]....
        /*00bc*/ 	.word	0x0000e550


	//   ....[17]....
        /*00c0*/ 	.word	0x0000e5c0


	//   ....[18]....
        /*00c4*/ 	.word	0x0000e630


	//   ....[19]....
        /*00c8*/ 	.word	0x0000e6a0


	//----- nvinfo : EIATTR_EXIT_INSTR_OFFSETS
	.align		4
.L_3190:
        /*00cc*/ 	.byte	0x04, 0x1c
        /*00ce*/ 	.short	(.L_3192 - .L_3191)


	//   ....[0]....
.L_3191:
        /*00d0*/ 	.word	0x00000720


	//   ....[1]....
        /*00d4*/ 	.word	0x0000ddf0


	//----- nvinfo : EIATTR_MAX_THREADS
	.align		4
.L_3192:
        /*00d8*/ 	.byte	0x04, 0x05
        /*00da*/ 	.short	(.L_3194 - .L_3193)
.L_3193:
        /*00dc*/ 	.word	0x00000080
        /*00e0*/ 	.word	0x00000001
        /*00e4*/ 	.word	0x00000001


	//----- nvinfo : EIATTR_CRS_STACK_SIZE
	.align		4
.L_3194:
        /*00e8*/ 	.byte	0x04, 0x1e
        /*00ea*/ 	.short	(.L_3196 - .L_3195)
.L_3195:
        /*00ec*/ 	.word	0x00000000


	//----- nvinfo : EIATTR_CBANK_PARAM_SIZE
	.align		4
.L_3196:
        /*00f0*/ 	.byte	0x03, 0x19
        /*00f2*/ 	.short	0x00e8


	//----- nvinfo : EIATTR_PARAM_CBANK
	.align		4
        /*00f4*/ 	.byte	0x04, 0x0a
        /*00f6*/ 	.short	(.L_3198 - .L_3197)
	.align		4
.L_3197:
        /*00f8*/ 	.word	index@(.nv.constant0._ZN10layer_norm13ln_fwd_kernelINS_13Kernel_traitsIf6__halffS2_fjLj1024ELj1ELj4ELj1ELj16ENS_18Kernel_traits_baseILj1024EfS2_fS2_fjLj128EEEEELb1ELb0ELb1ELb1EEEvNS_9FwdParamsE)
        /*00fc*/ 	.short	0x0210
        /*00fe*/ 	.short	0x00e8


	//----- nvinfo : EIATTR_SW_WAR
	.align		4
.L_3198:
        /*0100*/ 	.byte	0x04, 0x36
        /*0102*/ 	.short	(.L_3200 - .L_3199)
.L_3199:
        /*0104*/ 	.word	0x00000008
.L_3200:


//--------------------- .nv.info._ZN10layer_norm13ln_fwd_kernelINS_13Kernel_traitsIf6__halffS2_fjLj1024ELj1ELj4ELj1ELj16ENS_18Kernel_traits_baseILj1024EfS2_fS2_fjLj128EEEEELb1ELb1ELb0ELb0EEEvNS_9FwdParamsE --------------------------
	.section	.nv.info._ZN10layer_norm13ln_fwd_kernelINS_13Kernel_traitsIf6__halffS2_fjLj1024ELj1ELj4ELj1ELj16ENS_18Kernel_traits_baseILj1024EfS2_fS2_fjLj128EEEEELb1ELb1ELb0ELb0EEEvNS_9FwdParamsE,"",@"SHT_CUDA_INFO"
	.sectionflags	@""
	.align	4


	//----- nvinfo : EIATTR_CUDA_API_VERSION
	.align		4
        /*0000*/ 	.byte	0x04, 0x37
        /*0002*/ 	.short	(.L_3202 - .L_3201)
.L_3201:
        /*0004*/ 	.word	0x00000082


	//----- nvinfo : EIATTR_KPARAM_INFO
	.align		4
.L_3202:
        /*0008*/ 	.byte	0x04, 0x17
        /*000a*/ 	.short	(.L_3204 - .L_3203)
.L_3203:
        /*000c*/ 	.word	0x00000000
        /*0010*/ 	.short	0x0000
        /*0012*/ 	.short	0x0000
        /*0014*/ 	.byte	0x00, 0xf0, 0xa1, 0x03


	//----- nvinfo : EIATTR_SPARSE_MMA_MASK
	.align		4
.L_3204:
        /*0018*/ 	.byte	0x03, 0x50
        /*001a*/ 	.short	0x0000


	//----- nvinfo : EIATTR_MAXREG_COUNT
	.align		4
        /*001c*/ 	.byte	0x03, 0x1b
        /*001e*/ 	.short	0x00ff


	//----- nvinfo : EIATTR_MERCURY_ISA_VERSION
	.align		4
        /*0020*/ 	.byte	0x03, 0x5f
        /*0022*/ 	.short	0x0101


	//----- nvinfo : EIATTR_COOP_GROUP_MASK_REGIDS
	.align		4
        /*0024*/ 	.byte	0x04, 0x29
        /*0026*/ 	.short	(.L_3206 - .L_3205)


	//   ....[0]....
.L_3205:
        /*0028*/ 	.word	0xffffffff


	//   ....[1]....
        /*002c*/ 	.word	0xffffffff


	//   ....[2]....
        /*0030*/ 	.word	0xffffffff


	//   ....[3]....
        /*0034*/ 	.word	0xffffffff


	//   ....[4]....
        /*0038*/ 	.word	0xffffffff


	//   ....[5]....
        /*003c*/ 	.word	0xffffffff


	//   ....[6]....
        /*0040*/ 	.word	0xffffffff


	//   ....[7]....
        /*0044*/ 	.word	0xffffffff


	//   ....[8]....
        /*0048*/ 	.word	0xffffffff


	//   ....[9]....
        /*004c*/ 	.word	0xffffffff


	//   ....[10]....
        /*0050*/ 	.word	0x05000093


	//   ....[11]....
        /*0054*/ 	.word	0x05000093


	//   ....[12]....
        /*0058*/ 	.word	0x05000093


	//   ....[13]....
        /*005c*/ 	.word	0x05000093


	//   ....[14]....
        /*0060*/ 	.word	0x05000093


	//   ....[15]....
        /*0064*/ 	.word	0x05000093


	//   ....[16]....
        /*0068*/ 	.word	0x05000093


	//   ....[17]....
        /*006c*/ 	.word	0x05000093


	//   ....[18]....
        /*0070*/ 	.word	0x05000093


	//   ....[19]....
        /*0074*/ 	.word	0x05000093


	//----- nvinfo : EIATTR_COOP_GROUP_INSTR_OFFSETS
	.align		4
.L_3206:
        /*0078*/ 	.byte	0x04, 0x28
        /*007a*/ 	.short	(.L_3208 - .L_3207)


	//   ....[0]....
.L_3207:
        /*007c*/ 	.word	0x0000c4f0


	//   ....[1]....
        /*0080*/ 	.word	0x0000c520


	//   ....[2]....
        /*0084*/ 	.word	0x0000c540


	//   ....[3]....
        /*0088*/ 	.word	0x0000c560


	//   ....[4]....
        /*008c*/ 	.word	0x0000c580


	//   ....[5]....
        /*0090*/ 	.word	0x0000c9c0


	//   ....[6]....
        /*0094*/ 	.word	0x0000c9e0


	//   ....[7]....
        /*0098*/ 	.word	0x0000ca00


	//   ....[8]....
        /*009c*/ 	.word	0x0000ca20


	//   ....[9]....
        /*00a0*/ 	.word	0x0000ca40


	//   ....[10]....
        /*00a4*/ 	.word	0x0000d4e0


	//   ....[11]....
        /*00a8*/ 	.word	0x0000d590


	//   ....[12]....
        /*00ac*/ 	.word	0x0000d600


	//   ....[13]....
        /*00b0*/ 	.word	0x0000d670


	//   ....[14]....
        /*00b4*/ 	.word	0x0000d6e0


	//   ....[15]....
        /*00b8*/ 	.word	0x0000db80


	//   ....[16]....
        /*00bc*/ 	.word	0x0000dbf0


	//   ....[17]....
        /*00c0*/ 	.word	0x0000dc60


	//   ....[18]....
        /*00c4*/ 	.word	0x0000dcd0


	//   ....[19]....
        /*00c8*/ 	.word	0x0000dd40


	//----- nvinfo : EIATTR_EXIT_INSTR_OFFSETS
	.align		4
.L_3208:
        /*00cc*/ 	.byte	0x04, 0x1c
        /*00ce*/ 	.short	(.L_3210 - .L_3209)


	//   ....[0]....
.L_3209:
        /*00d0*/ 	.word	0x00000bf0


	//   ....[1]....
        /*00d4*/ 	.word	0x0000d470


	//----- nvinfo : EIATTR_MAX_THREADS
	.align		4
.L_3210:
        /*00d8*/ 	.byte	0x04, 0x05
        /*00da*/ 	.short	(.L_3212 - .L_3211)
.L_3211:
        /*00dc*/ 	.word	0x00000080
        /*00e0*/ 	.word	0x00000001
        /*00e4*/ 	.word	0x00000001


	//----- nvinfo : EIATTR_CRS_STACK_SIZE
	.align		4
.L_3212:
        /*00e8*/ 	.byte	0x04, 0x1e
        /*00ea*/ 	.short	(.L_3214 - .L_3213)
.L_3213:
        /*00ec*/ 	.word	0x00000000


	//----- nvinfo : EIATTR_CBANK_PARAM_SIZE
	.align		4
.L_3214:
        /*00f0*/ 	.byte	0x03, 0x19
        /*00f2*/ 	.short	0x00e8


	//----- nvinfo : EIATTR_PARAM_CBANK
	.align		4
        /*00f4*/ 	.byte	0x04, 0x0a
        /*00f6*/ 	.short	(.L_3216 - .L_3215)
	.align		4
.L_3215:
        /*00f8*/ 	.word	index@(.nv.constant0._ZN10layer_norm13ln_fwd_kernelINS_13Kernel_traitsIf6__halffS2_fjLj1024ELj1ELj4ELj1ELj16ENS_18Kernel_traits_baseILj1024EfS2_fS2_fjLj128EEEEELb1ELb1ELb0ELb0EEEvNS_9FwdParamsE)
        /*00fc*/ 	.short	0x0210
        /*00fe*/ 	.short	0x00e8


	//----- nvinfo : EIATTR_SW_WAR
	.align		4
.L_3216:
        /*0100*/ 	.byte	0x04, 0x36
        /*0102*/ 	.short	(.L_3218 - .L_3217)
.L_3217:
        /*0104*/ 	.word	0x00000008
.L_3218:


//--------------------- .nv.info._ZN10layer_norm13ln_fwd_kernelINS_13Kernel_traitsIf6__halffS2_fjLj1024ELj1ELj4ELj1ELj16ENS_18Kernel_traits_baseILj1024EfS2_fS2_fjLj128EEEEELb1ELb1ELb0ELb1EEEvNS_9FwdParamsE --------------------------
	.section	.nv.info._ZN10layer_norm13ln_fwd_kernelINS_13Kernel_traitsIf6__halffS2_fjLj1024ELj1ELj4ELj1ELj16ENS_18Kernel_traits_baseILj1024EfS2_fS2_fjLj128EEEEELb1ELb1ELb0ELb1EEEvNS_9FwdParamsE,"",@"SHT_CUDA_INFO"
	.sectionflags	@""
	.align	4


	//----- nvinfo : EIATTR_CUDA_API_VERSION
	.align		4
        /*0000*/ 	.byte	0x04, 0x37
        /*0002*/ 	.short	(.L_3220 - .L_3219)
.L_3219:
        /*0004*/ 	.word	0x00000082


	//----- nvinfo : EIATTR_KPARAM_INFO
	.align		4
.L_3220:
        /*0008*/ 	.byte	0x04, 0x17
        /*000a*/ 	.short	(.L_3222 - .L_3221)
.L_3221:
        /*000c*/ 	.word	0x00000000
        /*0010*/ 	.short	0x0000
        /*0012*/ 	.short	0x0000
        /*0014*/ 	.byte	0x00, 0xf0, 0xa1, 0x03


	//----- nvinfo : EIATTR_SPARSE_MMA_MASK
	.align		4
.L_3222:
        /*0018*/ 	.byte	0x03, 0x50
        /*001a*/ 	.short	0x0000


	//----- nvinfo : EIATTR_MAXREG_COUNT
	.align		4
        /*001c*/ 	.byte	0x03, 0x1b
        /*001e*/ 	.short	0x00ff


	//----- nvinfo : EIATTR_MERCURY_ISA_VERSION
	.align		4
        /*0020*/ 	.byte	0x03, 0x5f
        /*0022*/ 	.short	0x0101


	//----- nvinfo : EIATTR_COOP_GROUP_MASK_REGIDS
	.align		4
        /*0024*/ 	.byte	0x04, 0x29
        /*0026*/ 	.short	(.L_3224 - .L_3223)


	//   ....[0]....
.L_3223:
        /*0028*/ 	.word	0xffffffff


	//   ....[1]....
        /*002c*/ 	.word	0xffffffff


	//   ....[2]....
        /*0030*/ 	.word	0xffffffff


	//   ....[3]....
        /*0034*/ 	.word	0xffffffff


	//   ....[4]....
        /*0038*/ 	.word	0xffffffff


	//   ....[5]....
        /*003c*/ 	.word	0xffffffff


	//   ....[6]....
        /*0040*/ 	.word	0xffffffff


	//   ....[7]....
        /*0044*/ 	.word	0xffffffff


	//   ....[8]....
        /*0048*/ 	.word	0xffffffff


	//   ....[9]....
        /*004c*/ 	.word	0xffffffff


	//   ....[10]....
        /*0050*/ 	.word	0x05000098


	//   ....[11]....
        /*0054*/ 	.word	0x05000098


	//   ....[12]....
        /*0058*/ 	.word	0x05000098


	//   ....[13]....
        /*005c*/ 	.word	0x05000098


	//   ....[14]....
        /*0060*/ 	.word	0x05000098


	//   ....[15]....
        /*0064*/ 	.word	0x05000098


	//   ....[16]....
        /*0068*/ 	.word	0x05000098


	//   ....[17]....
        /*006c*/ 	.word	0x05000098


	//   ....[18]....
        /*0070*/ 	.word	0x05000098


	//   ....[19]....
        /*0074*/ 	.word	0x05000098


	//----- nvinfo : EIATTR_COOP_GROUP_INSTR_OFFSETS
	.align		4
.L_3224:
        /*0078*/ 	.byte	0x04, 0x28
        /*007a*/ 	.short	(.L_3226 - .L_3225)


	//   ....[0]....
.L_3225:
        /*007c*/ 	.word	0x0000c030


	//   ....[1]....
        /*0080*/ 	.word	0x0000c050


	//   ....[2]....
        /*0084*/ 	.word	0x0000c070


	//   ....[3]....
        /*0088*/ 	.word	0x0000c090


	//   ....[4]....
        /*008c*/ 	.word	0x0000c0c0


	//   ....[5]....
        /*0090*/ 	.word	0x0000c4f0


	//   ....[6]....
        /*0094*/ 	.word	0x0000c510


	//   ....[7]....
        /*0098*/ 	.word	0x0000c530


	//   ....[8]....
        /*009c*/ 	.word	0x0000c550


	//   ....[9]....
        /*00a0*/ 	.word	0x0000c570


	//   ....[10]....
        /*00a4*/ 	.word	0x0000cee0


	//   ....[11]....
        /*00a8*/ 	.word	0x0000cf80


	//   ....[12]....
        /*00ac*/ 	.word	0x0000cff0


	//   ....[13]....
        /*00b0*/ 	.word	0x0000d060


	//   ....[14]....
        /*00b4*/ 	.word	0x0000d0e0


	//   ....[15]....
        /*00b8*/ 	.word	0x0000d560


	//   ....[16]....
        /*00bc*/ 	.word	0x0000d5d0


	//   ....[17]....
        /*00c0*/ 	.word	0x0000d640


	//   ....[18]....
        /*00c4*/ 	.word	0x0000d6b0


	//   ....[19]....
        /*00c8*/ 	.word	0x0000d720


	//----- nvinfo : EIATTR_EXIT_INSTR_OFFSETS
	.align		4
.L_3226:
        /*00cc*/ 	.byte	0x04, 0x1c
        /*00ce*/ 	.short	(.L_3228 - .L_3227)


	//   ....[0]....
.L_3227:
        /*00d0*/ 	.word	0x00000750


	//   ....[1]....
        /*00d4*/ 	.word	0x0000ce70


	//----- nvinfo : EIATTR_MAX_THREADS
	.align		4
.L_3228:
        /*00d8*/ 	.byte	0x04, 0x05
        /*00da*/ 	.short	(.L_3230 - .L_3229)
.L_3229:
        /*00dc*/ 	.word	0x00000080
        /*00e0*/ 	.word	0x00000001
        /*00e4*/ 	.word	0x00000001


	//----- nvinfo : EIATTR_CRS_STACK_SIZE
	.align		4
.L_3230:
        /*00e8*/ 	.byte	0x04, 0x1e
        /*00ea*/ 	.short	(.L_3232 - .L_3231)
.L_3231:
        /*00ec*/ 	.word	0x00000000


	//----- nvinfo : EIATTR_CBANK_PARAM_SIZE
	.align		4
.L_3232:
        /*00f0*/ 	.byte	0x03, 0x19
        /*00f2*/ 	.short	0x00e8


	//----- nvinfo : EIATTR_PARAM_CBANK
	.align		4
        /*00f4*/ 	.byte	0x04, 0x0a
        /*00f6*/ 	.short	(.L_3234 - .L_3233)
	.align		4
.L_3233:
        /*00f8*/ 	.word	index@(.nv.constant0._ZN10layer_norm13ln_fwd_kernelINS_13Kernel_traitsIf6__halffS2_fjLj1024ELj1ELj4ELj1ELj16ENS_18Kernel_traits_baseILj1024EfS2_fS2_fjLj128EEEEELb1ELb1ELb0ELb1EEEvNS_9FwdParamsE)
        /*00fc*/ 	.short	0x0210
        /*00fe*/ 	.short	0x00e8


	//----- nvinfo : EIATTR_SW_WAR
	.align		4
.L_3234:
        /*0100*/ 	.byte	0x04, 0x36
        /*0102*/ 	.short	(.L_3236 - .L_3235)
.L_3235:
        /*0104*/ 	.word	0x00000008
.L_3236:


//--------------------- .nv.info._ZN10layer_norm13ln_fwd_kernelINS_13Kernel_traitsIf6__halffS2_fjLj1024ELj1ELj4ELj1ELj16ENS_18Kernel_traits_baseILj1024EfS2_fS2_fjLj128EEEEELb1ELb1ELb1ELb0EEEvNS_9FwdParamsE --------------------------
	.section	.nv.info._ZN10layer_norm13ln_fwd_kernelINS_13Kernel_traitsIf6__halffS2_fjLj1024ELj1ELj4ELj1ELj16ENS_18Kernel_traits_baseILj1024EfS2_fS2_fjLj128EEEEELb1ELb1ELb1ELb0EEEvNS_9FwdParamsE,"",@"SHT_CUDA_INFO"
	.sectionflags	@""
	.align	4


	//----- nvinfo : EIATTR_CUDA_API_VERSION
	.align		4
        /*0000*/ 	.byte	0x04, 0x37
        /*0002*/ 	.short	(.L_3238 - .L_3237)
.L_3237:
        /*0004*/ 	.word	0x00000082


	//----- nvinfo : EIATTR_KPARAM_INFO
	.align		4
.L_3238:
        /*0008*/ 	.byte	0x04, 0x17
        /*000a*/ 	.short	(.L_3240 - .L_3239)
.L_3239:
        /*000c*/ 	.word	0x00000000
        /*0010*/ 	.short	0x0000
        /*0012*/ 	.short	0x0000
        /*0014*/ 	.byte	0x00, 0xf0, 0xa1, 0x03


	//----- nvinfo : EIATTR_SPARSE_MMA_MASK
	.align		4
.L_3240:
        /*0018*/ 	.byte	0x03, 0x50
        /*001a*/ 	.short	0x0000


	//----- nvinfo : EIATTR_MAXREG_COUNT
	.align		4
        /*001c*/ 	.byte	0x03, 0x1b
        /*001e*/ 	.short	0x00ff


	//----- nvinfo : EIATTR_MERCURY_ISA_VERSION
	.align		4
        /*0020*/ 	.byte	0x03, 0x5f
        /*0022*/ 	.short	0x0101


	//----- nvinfo : EIATTR_COOP_GROUP_MASK_REGIDS
	.align		4
        /*0024*/ 	.byte	0x04, 0x29
        /*0026*/ 	.short	(.L_3242 - .L_3241)


	//   ....[0]....
.L_3241:
        /*0028*/ 	.word	0xffffffff


	//   ....[1]....
        /*002c*/ 	.word	0xffffffff


	//   ....[2]....
        /*0030*/ 	.word	0xffffffff


	//   ....[3]....
        /*0034*/ 	.word	0xffffffff


	//   ....[4]....
        /*0038*/ 	.word	0xffffffff


	//   ....[5]....
        /*003c*/ 	.word	0xffffffff


	//   ....[6]....
        /*0040*/ 	.word	0xffffffff


	//   ....[7]....
        /*0044*/ 	.word	0xffffffff


	//   ....[8]....
        /*0048*/ 	.word	0xffffffff


	//   ....[9]....
        /*004c*/ 	.word	0xffffffff


	//   ....[10]....
        /*0050*/ 	.word	0x050000c2


	//   ....[11]....
        /*0054*/ 	.word	0x050000c2


	//   ....[12]....
        /*0058*/ 	.word	0x050000c2


	//   ....[13]....
        /*005c*/ 	.word	0x050000c2


	//   ....[14]....
        /*0060*/ 	.word	0x050000c2


	//   ....[15]....
        /*0064*/ 	.word	0x050000c2


	//   ....[16]....
        /*0068*/ 	.word	0x050000c2


	//   ....[17]....
        /*006c*/ 	.word	0x050000c2


	//   ....[18]....
        /*0070*/ 	.word	0x050000c2


	//   ....[19]....
        /*0074*/ 	.word	0x050000c2


	//----- nvinfo : EIATTR_COOP_GROUP_INSTR_OFFSETS
	.align		4
.L_3242:
        /*0078*/ 	.byte	0x04, 0x28
        /*007a*/ 	.short	(.L_3244 - .L_3243)


	//   ....[0]....
.L_3243:
        /*007c*/ 	.word	0x0000d6e0


	//   ....[1]....
        /*0080*/ 	.word	0x0000d700


	//   ....[2]....
        /*0084*/ 	.word	0x0000d720


	//   ....[3]....
        /*0088*/ 	.word	0x0000d740


	//   ....[4]....
        /*008c*/ 	.word	0x0000d770


	//   ....[5]....
        /*0090*/ 	.word	0x0000dbb0


	//   ....[6]....
        /*0094*/ 	.word	0x0000dbd0


	//   ....[7]....
        /*0098*/ 	.word	0x0000dbf0


	//   ....[8]....
        /*009c*/ 	.word	0x0000dc10


	//   ....[9]....
        /*00a0*/ 	.word	0x0000dc30


	//   ....[10]....
        /*00a4*/ 	.word	0x0000e740


	//   ....[11]....
        /*00a8*/ 	.word	0x0000e7e0


	//   ....[12]....
        /*00ac*/ 	.word	0x0000e850


	//   ....[13]....
        /*00b0*/ 	.word	0x0000e8c0


	//   ....[14]....
        /*00b4*/ 	.word	0x0000e940


	//   ....[15]....
        /*00b8*/ 	.word	0x0000edd0


	//   ....[16]....
        /*00bc*/ 	.word	0x0000ee40


	//   ....[17]....
        /*00c0*/ 	.word	0x0000eeb0


	//   ....[18]....
        /*00c4*/ 	.word	0x0000ef20


	//   ....[19]....
        /*00c8*/ 	.word	0x0000ef90


	//----- nvinfo : EIATTR_EXIT_INSTR_OFFSETS
	.align		4
.L_3244:
        /*00cc*/ 	.byte	0x04, 0x1c
        /*00ce*/ 	.short	(.L_3246 - .L_3245)


	//   ....[0]....
.L_3245:
        /*00d0*/ 	.word	0x00000bb0


	//   ....[1]....
        /*00d4*/ 	.word	0x0000e6d0


	//----- nvinfo : EIATTR_MAX_THREADS
	.align		4
.L_3246:
        /*00d8*/ 	.byte	0x04, 0x05
        /*00da*/ 	.short	(.L_3248 - .L_3247)
.L_3247:
        /*00dc*/ 	.word	0x00000080
        /*00e0*/ 	.word	0x00000001
        /*00e4*/ 	.word	0x00000001


	//----- nvinfo : EIATTR_CRS_STACK_SIZE
	.align		4
.L_3248:
        /*00e8*/ 	.byte	0x04, 0x1e
        /*00ea*/ 	.short	(.L_3250 - .L_3249)
.L_3249:
        /*00ec*/ 	.word	0x00000000


	//----- nvinfo : EIATTR_CBANK_PARAM_SIZE
	.align		4
.L_3250:
        /*00f0*/ 	.byte	0x03, 0x19
        /*00f2*/ 	.short	0x00e8


	//----- nvinfo : EIATTR_PARAM_CBANK
	.align		4
        /*00f4*/ 	.byte	0x04, 0x0a
        /*00f6*/ 	.short	(.L_3252 - .L_3251)
	.align		4
.L_3251:
        /*00f8*/ 	.word	index@(.nv.constant0._ZN10layer_norm13ln_fwd_kernelINS_13Kernel_traitsIf6__halffS2_fjLj1024ELj1ELj4ELj1ELj16ENS_18Kernel_traits_baseILj1024EfS2_fS2_fjLj128EEEEELb1ELb1ELb1ELb0EEEvNS_9FwdParamsE)
        /*00fc*/ 	.short	0x0210
        /*00fe*/ 	.short	0x00e8


	//----- nvinfo : EIATTR_SW_WAR
	.align		4
.L_3252:
        /*0100*/ 	.byte	0x04, 0x36
        /*0102*/ 	.short	(.L_3254 - .L_3253)
.L_3253:
        /*0104*/ 	.word	0x00000008
.L_3254:


//--------------------- .nv.info._ZN10layer_norm13ln_fwd_kernelINS_13Kernel_traitsIf6__halffS2_fjLj1024ELj1ELj4ELj1ELj16ENS_18Kernel_traits_baseILj1024EfS2_fS2_fjLj128EEEEELb1ELb1ELb1ELb1EEEvNS_9FwdParamsE --------------------------
	.section	.nv.info._ZN10layer_norm13ln_fwd_kernelINS_13Kernel_traitsIf6__halffS2_fjLj1024ELj1ELj4ELj1ELj16ENS_18Kernel_traits_baseILj1024EfS2_fS2_fjLj128EEEEELb1ELb1ELb1ELb1EEEvNS_9FwdParamsE,"",@"SHT_CUDA_INFO"
	.sectionflags	@""
	.align	4


	//----- nvinfo : EIATTR_CUDA_API_VERSION
	.align		4
        /*0000*/ 	.byte	0x04, 0x37
        /*0002*/ 	.short	(.L_3256 - .L_3255)
.L_3255:
        /*0004*/ 	.word	0x00000082


	//----- nvinfo : EIATTR_KPARAM_INFO
	.align		4
.L_3256:
        /*0008*/ 	.byte	0x04, 0x17
        /*000a*/ 	.short	(.L_3258 - .L_3257)
.L_3257:
        /*000c*/ 	.word	0x00000000
        /*0010*/ 	.short	0x0000
        /*0012*/ 	.short	0x0000
        /*0014*/ 	.byte	0x00, 0xf0, 0xa1, 0x03


	//----- nvinfo : EIATTR_SPARSE_MMA_MASK
	.align		4
.L_3258:
        /*0018*/ 	.byte	0x03, 0x50
        /*001a*/ 	.short	0x0000


	//----- nvinfo : EIATTR_MAXREG_COUNT
	.align		4
        /*001c*/ 	.byte	0x03, 0x1b
        /*001e*/ 	.short	0x00ff


	//----- nvinfo : EIATTR_MERCURY_ISA_VERSION
	.align		4
        /*0020*/ 	.byte	0x03, 0x5f
        /*0022*/ 	.short	0x0101


	//----- nvinfo : EIATTR_COOP_GROUP_MASK_REGIDS
	.align		4
        /*0024*/ 	.byte	0x04, 0x29
        /*0026*/ 	.short	(.L_3260 - .L_3259)


	//   ....[0]....
.L_3259:
        /*0028*/ 	.word	0xffffffff


	//   ....[1]....
        /*002c*/ 	.word	0xffffffff


	//   ....[2]....
        /*0030*/ 	.word	0xffffffff


	//   ....[3]....
        /*0034*/ 	.word	0xffffffff


	//   ....[4]....
        /*0038*/ 	.word	0xffffffff


	//   ....[5]....
        /*003c*/ 	.word	0xffffffff


	//   ....[6]....
        /*0040*/ 	.word	0xffffffff


	//   ....[7]....
        /*0044*/ 	.word	0xffffffff


	//   ....[8]....
        /*0048*/ 	.word	0xffffffff


	//   ....[9]....
        /*004c*/ 	.word	0xffffffff


	//   ....[10]....
        /*0050*/ 	.word	0x050000bf


	//   ....[11]....
        /*0054*/ 	.word	0x050000bf


	//   ....[12]....
        /*0058*/ 	.word	0x050000bf


	//   ....[13]....
        /*005c*/ 	.word	0x050000bf


	//   ....[14]....
        /*0060*/ 	.word	0x050000bf


	//   ....[15]....
        /*0064*/ 	.word	0x050000bf


	//   ....[16]....
        /*0068*/ 	.word	0x050000bf


	//   ....[17]....
        /*006c*/ 	.word	0x050000bf


	//   ....[18]....
        /*0070*/ 	.word	0x050000bf


	//   ....[19]....
        /*0074*/ 	.word	0x050000bf


	//----- nvinfo : EIATTR_COOP_GROUP_INSTR_OFFSETS
	.align		4
.L_3260:
        /*0078*/ 	.byte	0x04, 0x28
        /*007a*/ 	.short	(.L_3262 - .L_3261)


	//   ....[0]....
.L_3261:
        /*007c*/ 	.word	0x0000d1b0


	//   ....[1]....
        /*0080*/ 	.word	0x0000d1d0


	//   ....[2]....
        /*0084*/ 	.word	0x0000d200


	//   ....[3]....
        /*0088*/ 	.word	0x0000d220


	//   ....[4]....
        /*008c*/ 	.word	0x0000d240


	//   ....[5]....
        /*0090*/ 	.word	0x0000d670


	//   ....[6]....
        /*0094*/ 	.word	0x0000d690


	//   ....[7]....
        /*0098*/ 	.word	0x0000d6b0


	//   ....[8]....
        /*009c*/ 	.word	0x0000d6d0


	//   ....[9]....
        /*00a0*/ 	.word	0x0000d6f0


	//   ....[10]....
        /*00a4*/ 	.word	0x0000e0e0


	//   ....[11]....
        /*00a8*/ 	.word	0x0000e180


	//   ....[12]....
        /*00ac*/ 	.word	0x0000e200


	//   ....[13]....
        /*00b0*/ 	.word	0x0000e270


	//   ....[14]....
        /*00b4*/ 	.word	0x0000e2e0


	//   ....[15]....
        /*00b8*/ 	.word	0x0000e760


	//   ....[16]....
        /*00bc*/ 	.word	0x0000e7d0


	//   ....[17]....
        /*00c0*/ 	.word	0x0000e840


	//   ....[18]....
        /*00c4*/ 	.word	0x0000e8b0


	//   ....[19]....
        /*00c8*/ 	.word	0x0000e920


	//----- nvinfo : EIATTR_EXIT_INSTR_OFFSETS
	.align		4
.L_3262:
        /*00cc*/ 	.byte	0x04, 0x1c
        /*00ce*/ 	.short	(.L_3264 - .L_3263)


	//   ....[0]....
.L_3263:
        /*00d0*/ 	.word	0x000003b0


	//   ....[1]....
        /*00d4*/ 	.word	0x0000e080


	//----- nvinfo : EIATTR_MAX_THREADS
	.align		4
.L_3264:
        /*00d8*/ 	.byte	0x04, 0x05
        /*00da*/ 	.short	(.L_3266 - .L_3265)
.L_3265:
        /*00dc*/ 	.word	0x00000080
        /*00e0*/ 	.word	0x00000001
        /*00e4*/ 	.word	0x00000001


	//----- nvinfo : EIATTR_CRS_STACK_SIZE
	.align		4
.L_3266:
        /*00e8*/ 	.byte	0x04, 0x1e
        /*00ea*/ 	.short	(.L_3268 - .L_3267)
.L_3267:
        /*00ec*/ 	.word	0x00000000


	//----- nvinfo : EIATTR_CBANK_PARAM_SIZE
	.align		4
.L_3268:
        /*00f0*/ 	.byte	0x03, 0x19
        /*00f2*/ 	.short	0x00e8


	//----- nvinfo : EIATTR_PARAM_CBANK
	.align		4
        /*00f4*/ 	.byte	0x04, 0x0a
        /*00f6*/ 	.short	(.L_3270 - .L_3269)
	.align		4
.L_3269:
        /*00f8*/ 	.word	index@(.nv.constant0._ZN10layer_norm13ln_fwd_kernelINS_13Kernel_traitsIf6__halffS2_fjLj1024ELj1ELj4ELj1ELj16ENS_18Kernel_traits_baseILj1024EfS2_fS2_fjLj128EEEEELb1ELb1ELb1ELb1EEEvNS_9FwdParamsE)
        /*00fc*/ 	.short	0x0210
        /*00fe*/ 	.short	0x00e8


	//----- nvinfo : EIATTR_SW_WAR
	.align		4
.L_3270:
        /*0100*/ 	.byte	0x04, 0x36
        /*0102*/ 	.short	(.L_3272 - .L_3271)
.L_3271:
        /*0104*/ 	.word	0x00000008
.L_3272:


//--------------------- .nv.info._ZN10layer_norm13ln_fwd_kernelINS_13Kernel_traitsI6__halfffffjLj1024ELj1ELj4ELj1ELj16ENS_18Kernel_traits_baseILj1024ES2_ffffjLj128EEEEELb0ELb0ELb0ELb0EEEvNS_9FwdParamsE --------------------------
	.section	.nv.info._ZN10layer_norm13ln_fwd_kernelINS_13Kernel_traitsI6__halfffffjLj1024ELj1ELj4ELj1ELj16ENS_18Kernel_traits_baseILj1024ES2_ffffjLj128EEEEELb0ELb0ELb0ELb0EEEvNS_9FwdParamsE,"",@"SHT_CUDA_INFO"
	.sectionflags	@""
	.align	4


	//----- nvinfo : EIATTR_CUDA_API_VERSION
	.align		4
        /*0000*/ 	.byte	0x04, 0x37
        /*0002*/ 	.short	(.L_3274 - .L_3273)
.L_3273:
        /*0004*/ 	.word	0x00000082


	//----- nvinfo : EIATTR_KPARAM_INFO
	.align		4
.L_3274:
        /*0008*/ 	.byte	0x04, 0x17
        /*000a*/ 	.short	(.L_3276 - .L_3275)
.L_3275:
        /*000c*/ 	.word	0x00000000
        /*0010*/ 	.short	0x0000
        /*0012*/ 	.short	0x0000
        /*0014*/ 	.byte	0x00, 0xf0, 0xa1, 0x03


	//----- nvinfo : EIATTR_SPARSE_MMA_MASK
	.align		4
.L_3276:
        /*0018*/ 	.byte	0x03, 0x50
        /*001a*/ 	.short	0x0000


	//----- nvinfo : EIATTR_MAXREG_COUNT
	.align		4
        /*001c*/ 	.byte	0x03, 0x1b
        /*001e*/ 	.short	0x00ff


	//----- nvinfo : EIATTR_MERCURY_ISA_VERSION
	.align		4
        /*0020*/ 	.byte	0x03, 0x5f
        /*0022*/ 	.short	0x0101


	//----- nvinfo : EIATTR_COOP_GROUP_MASK_REGIDS
	.align		4
        /*0024*/ 	.byte	0x04, 0x29
        /*0026*/ 	.short	(.L_3278 - .L_3277)


	//   ....[0]....
.L_3277:
        /*0028*/ 	.word	0xffffffff


	//   ....[1]....
        /*002c*/ 	.word	0xffffffff


	//   ....[2]....
        /*0030*/ 	.word	0xffffffff


	//   ....[3]....
        /*0034*/ 	.word	0xffffffff


	//   ....[4]....
        /*0038*/ 	.word	0xffffffff


	//   ....[5]....
        /*003c*/ 	.word	0xffffffff


	//   ....[6]....
        /*0040*/ 	.word	0xffffffff


	//   ....[7]....
        /*0044*/ 	.word	0xffffffff


	//   ....[8]....
        /*0048*/ 	.word	0xffffffff


	//   ....[9]....
        /*004c*/ 	.word	0xffffffff


	//   ....[10]....
        /*0050*/ 	.word	0x05000076


	//   ....[11]....
        /*0054*/ 	.word	0x05000076


	//   ....[12]....
        /*0058*/ 	.word	0x05000076


	//   ....[13]....
        /*005c*/ 	.word	0x05000076


	//   ....[14]....
        /*0060*/ 	.word	0x05000076


	//   ....[15]....
        /*0064*/ 	.word	0x05000076


	//   ....[16]....
        /*0068*/ 	.word	0x05000076


	//   ....[17]....
        /*006c*/ 	.word	0x05000076


	//   ....[18]....
        /*0070*/ 	.word	0x05000076


	//   ....[19]....
        /*0074*/ 	.word	0x05000076


	//----- nvinfo : EIATTR_COOP_GROUP_INSTR_OFFSETS
	.align		4
.L_3278:
        /*0078*/ 	.byte	0x04, 0x28
        /*007a*/ 	.short	(.L_3280 - .L_3279)


	//   ....[0]....
.L_3279:
        /*007c*/ 	.word	0x000029a0


	//   ....[1]....
        /*0080*/ 	.word	0x000029d0


	//   ....[2]....
        /*0084*/ 	.word	0x000029f0


	//   ....[3]....
        /*0088*/ 	.word	0x00002a10


	//   ....[4]....
        /*008c*/ 	.word	0x00002a40


	//   ....[5]....
        /*0090*/ 	.word	0x00002eb0


	//   ....[6]....
        /*0094*/ 	.word	0x00002ed0


	//   ....[7]....
        /*0098*/ 	.word	0x00002ef0


	//   ....[8]....
        /*009c*/ 	.word	0x00002f10


	//   ....[9]....
        /*00a0*/ 	.word	0x00002f30


	//   ....[10]....
        /*00a4*/ 	.word	0x00003ac0


	//   ....[11]....
        /*00a8*/ 	.word	0x00003b60


	//   ....[12]....
        /*00ac*/ 	.word	0x00003bd0


	//   ....[13]....
        /*00b0*/ 	.word	0x00003c40


	//   ....[14]....
        /*00b4*/ 	.word	0x00003cc0


	//   ....[15]....
        /*00b8*/ 	.word	0x00004180


	//   ....[16]....
        /*00bc*/ 	.word	0x000041f0


	//   ....[17]....
        /*00c0*/ 	.word	0x00004260


	//   ....[18]....
        /*00c4*/ 	.word	0x000042d0


	//   ....[19]....
        /*00c8*/ 	.word	0x00004340


	//----- nvinfo : EIATTR_EXIT_INSTR_OFFSETS
	.align		4
.L_3280:
        /*00cc*/ 	.byte	0x04, 0x1c
        /*00ce*/ 	.short	(.L_3282 - .L_3281)


	//   ....[0]....
.L_3281:
        /*00d0*/ 	.word	0x00000900


	//   ....[1]....
        /*00d4*/ 	.word	0x00003a50


	//----- nvinfo : EIATTR_MAX_THREADS
	.align		4
.L_3282:
        /*00d8*/ 	.byte	0x04, 0x05
        /*00da*/ 	.short	(.L_3284 - .L_3283)
.L_3283:
        /*00dc*/ 	.word	0x00000080
        /*00e0*/ 	.word	0x00000001
        /*00e4*/ 	.word	0x00000001


	//----- nvinfo : EIATTR_CRS_STACK_SIZE
	.align		4
.L_3284:
        /*00e8*/ 	.byte	0x04, 0x1e
        /*00ea*/ 	.short	(.L_3286 - .L_3285)
.L_3285:
        /*00ec*/ 	.word	0x00000000


	//----- nvinfo : EIATTR_CBANK_PARAM_SIZE
	.align		4
.L_3286:
        /*00f0*/ 	.byte	0x03, 0x19
        /*00f2*/ 	.short	0x00e8


	//----- nvinfo : EIATTR_PARAM_CBANK
	.align		4
        /*00f4*/ 	.byte	0x04, 0x0a
        /*00f6*/ 	.short	(.L_3288 - .L_3287)
	.align		4
.L_3287:
        /*00f8*/ 	.word	index@(.nv.constant0._ZN10layer_norm13ln_fwd_kernelINS_13Kernel_traitsI6__halfffffjLj1024ELj1ELj4ELj1ELj16ENS_18Kernel_traits_baseILj1024ES2_ffffjLj128EEEEELb0ELb0ELb0ELb0EEEvNS_9FwdParamsE)
        /*00fc*/ 	.short	0x0210
        /*00fe*/ 	.short	0x00e8


	//----- nvinfo : EIATTR_SW_WAR
	.align		4
.L_3288:
        /*0100*/ 	.byte	0x04, 0x36
        /*0102*/ 	.short	(.L_3290 - .L_3289)
.L_3289:
        /*0104*/ 	.word	0x00000008
.L_3290:


//--------------------- .nv.info._ZN10layer_norm13ln_fwd_kernelINS_13Kernel_traitsI6__halfffffjLj1024ELj1ELj4ELj1ELj16ENS_18Kernel_traits_baseILj1024ES2_ffffjLj128EEEEELb0ELb0ELb0ELb1EEEvNS_9FwdParamsE --------------------------
	.section	.nv.info._ZN10layer_norm13ln_fwd_kernelINS_13Kernel_traitsI6__halfffffjLj1024ELj1ELj4ELj1ELj16ENS_18Kernel_traits_baseILj1024ES2_ffffjLj128EEEEELb0ELb0ELb0ELb1EEEvNS_9FwdParamsE,"",@"SHT_CUDA_INFO"
	.sectionflags	@""
	.align	4


	//----- nvinfo : EIATTR_CUDA_API_VERSION
	.align		4
        /*0000*/ 	.byte	0x04, 0x37
        /*0002*/ 	.short	(.L_3292 - .L_3291)
.L_3291:
        /*0004*/ 	.word	0x00000082


	//----- nvinfo : EIATTR_KPARAM_INFO
	.align		4
.L_3292:
        /*0008*/ 	.byte	0x04, 0x17
        /*000a*/ 	.short	(.L_3294 - .L_3293)
.L_3293:
        /*000c*/ 	.word	0x00000000
        /*0010*/ 	.short	0x0000
        /*0012*/ 	.short	0x0000
        /*0014*/ 	.byte	0x00, 0xf0, 0xa1, 0x03


	//----- nvinfo : EIATTR_SPARSE_MMA_MASK
	.align		4
.L_3294:
        /*0018*/ 	.byte	0x03, 0x50
        /*001a*/ 	.short	0x0000


	//----- nvinfo : EIATTR_MAXREG_COUNT
	.align		4
        /*001c*/ 	.byte	0x03, 0x1b
        /*001e*/ 	.short	0x00ff


	//----- nvinfo : EIATTR_MERCURY_ISA_VERSION
	.align		4
        /*0020*/ 	.byte	0x03, 0x5f
        /*0022*/ 	.short	0x0101


	//----- nvinfo : EIATTR_COOP_GROUP_MASK_REGIDS
	.align		4
        /*0024*/ 	.byte	0x04, 0x29
        /*0026*/ 	.short	(.L_3296 - .L_3295)


	//   ....[0]....
.L_3295:
        /*0028*/ 	.word	0xffffffff


	//   ....[1]....
        /*002c*/ 	.word	0xffffffff


	//   ....[2]....
        /*0030*/ 	.word	0xffffffff


	//   ....[3]....
        /*0034*/ 	.word	0xffffffff


	//   ....[4]....
        /*0038*/ 	.word	0xffffffff


	//   ....[5]....
        /*003c*/ 	.word	0xffffffff


	//   ....[6]....
        /*0040*/ 	.word	0xffffffff


	//   ....[7]....
        /*0044*/ 	.word	0xffffffff


	//   ....[8]....
        /*0048*/ 	.word	0xffffffff


	//   ....[9]....
        /*004c*/ 	.word	0xffffffff


	//   ....[10]....
        /*0050*/ 	.word	0x05000026


	//   ....[11]....
        /*0054*/ 	.word	0x05000026


	//   ....[12]....
        /*0058*/ 	.word	0x05000026


	//   ....[13]....
        /*005c*/ 	.word	0x05000026


	//   ....[14]....
        /*0060*/ 	.word	0x05000026


	//   ....[15]....
        /*0064*/ 	.word	0x05000026


	//   ....[16]....
        /*0068*/ 	.word	0x05000026


	//   ....[17]....
        /*006c*/ 	.word	0x05000026


	//   ....[18]....
        /*0070*/ 	.word	0x05000026


	//   ....[19]....
        /*0074*/ 	.word	0x05000026


	//----- nvinfo : EIATTR_COOP_GROUP_INSTR_OFFSETS
	.align		4
.L_3296:
        /*0078*/ 	.byte	0x04, 0x28
        /*007a*/ 	.short	(.L_3298 - .L_3297)


	//   ....[0]....
.L_3297:
        /*007c*/ 	.word	0x00001d40


	//   ....[1]....
        /*0080*/ 	.word	0x00001d70


	//   ....[2]....
        /*0084*/ 	.word	0x00001d90


	//   ....[3]....
        /*0088*/ 	.word	0x00001db0


	//   ....[4]....
        /*008c*/ 	.word	0x00001dd0


	//   ....[5]....
        /*0090*/ 	.word	0x00002200


	//   ....[6]....
        /*0094*/ 	.word	0x00002220


	//   ....[7]....
        /*0098*/ 	.word	0x00002240


	//   ....[8]....
        /*009c*/ 	.word	0x00002260


	//   ....[9]....
        /*00a0*/ 	.word	0x00002280


	//   ....[10]....
        /*00a4*/ 	.word	0x00002b60


	//   ....[11]....
        /*00a8*/ 	.word	0x00002bf0


	//   ....[12]....
        /*00ac*/ 	.word	0x00002c50


	//   ....[13]....
        /*00b0*/ 	.word	0x00002cb0


	//   ....[14]....
        /*00b4*/ 	.word	0x00002d10


	//   ....[15]....
        /*00b8*/ 	.word	0x00003180


	//   ....[16]....
        /*00bc*/ 	.word	0x000031e0


	//   ....[17]....
        /*00c0*/ 	.word	0x00003240


	//   ....[18]....
        /*00c4*/ 	.word	0x000032a0


	//   ....[19]....
        /*00c8*/ 	.word	0x00003300


	//----- nvinfo : EIATTR_EXIT_INSTR_OFFSETS
	.align		4
.L_3298:
        /*00cc*/ 	.byte	0x04, 0x1c
        /*00ce*/ 	.short	(.L_3300 - .L_3299)


	//   ....[0]....
.L_3299:
        /*00d0*/ 	.word	0x000001e0


	//   ....[1]....
        /*00d4*/ 	.word	0x00002af0


	//----- nvinfo : EIATTR_MAX_THREADS
	.align		4
.L_3300:
        /*00d8*/ 	.byte	0x04, 0x05
        /*00da*/ 	.short	(.L_3302 - .L_3301)
.L_3301:
        /*00dc*/ 	.word	0x00000080
        /*00e0*/ 	.word	0x00000001
        /*00e4*/ 	.word	0x00000001


	//----- nvinfo : EIATTR_CRS_STACK_SIZE
	.align		4
.L_3302:
        /*00e8*/ 	.byte	0x04, 0x1e
        /*00ea*/ 	.short	(.L_3304 - .L_3303)
.L_3303:
        /*00ec*/ 	.word	0x00000000


	//----- nvinfo : EIATTR_CBANK_PARAM_SIZE
	.align		4
.L_3304:
        /*00f0*/ 	.byte	0x03, 0x19
        /*00f2*/ 	.short	0x00e8


	//----- nvinfo : EIATTR_PARAM_CBANK
	.align		4
        /*00f4*/ 	.byte	0x04, 0x0a
        /*00f6*/ 	.short	(.L_3306 - .L_3305)
	.align		4
.L_3305:
        /*00f8*/ 	.word	index@(.nv.constant0._ZN10layer_norm13ln_fwd_kernelINS_13Kernel_traitsI6__halfffffjLj1024ELj1ELj4ELj1ELj16ENS_18Kernel_traits_baseILj1024ES2_ffffjLj128EEEEELb0ELb0ELb0ELb1EEEvNS_9FwdParamsE)
        /*00fc*/ 	.short	0x0210
        /*00fe*/ 	.short	0x00e8


	//----- nvinfo : EIATTR_SW_WAR
	.align		4
.L_3306:
        /*0100*/ 	.byte	0x04, 0x36
        /*0102*/ 	.short	(.L_3308 - .L_3307)
.L_3307:
        /*0104*/ 	.word	0x00000008
.L_3308:


//--------------------- .nv.info._ZN10layer_norm13ln_fwd_kernelINS_13Kernel_traitsI6__halfffffjLj1024ELj1ELj4ELj1ELj16ENS_18Kernel_traits_baseILj1024ES2_ffffjLj128EEEEELb0ELb0ELb1ELb0EEEvNS_9FwdParamsE --------------------------
	.section	.nv.info._ZN10layer_norm13ln_fwd_kernelINS_13Kernel_traitsI6__halfffffjLj1024ELj1ELj4ELj1ELj16ENS_18Kernel_traits_baseILj1024ES2_ffffjLj128EEEEELb0ELb0ELb1ELb0EEEvNS_9FwdParamsE,"",@"SHT_CUDA_INFO"
	.sectionflags	@""
	.align	4


	//----- nvinfo : EIATTR_CUDA_API_VERSION
	.align		4
        /*0000*/ 	.byte	0x04, 0x37
        /*0002*/ 	.short	(.L_3310 - .L_3309)
.L_3309:
        /*0004*/ 	.word	0x00000082


	//----- nvinfo : EIATTR_KPARAM_INFO
	.align		4
.L_3310:
        /*0008*/ 	.byte	0x04, 0x17
        /*000a*/ 	.short	(.L_3312 - .L_3311)
.L_3311:
        /*000c*/ 	.word	0x00000000
        /*0010*/ 	.short	0x0000
        /*0012*/ 	.short	0x0000
        /*0014*/ 	.byte	0x00, 0xf0, 0xa1, 0x03


	//----- nvinfo : EIATTR_SPARSE_MMA_MASK
	.align		4
.L_3312:
        /*0018*/ 	.byte	0x03, 0x50
        /*001a*/ 	.short	0x0000


	//----- nvinfo : EIATTR_MAXREG_COUNT
	.align		4
        /*001c*/ 	.byte	0x03, 0x1b
        /*001e*/ 	.short	0x00ff


	//----- nvinfo : EIATTR_MERCURY_ISA_VERSION
	.align		4
        /*0020*/ 	.byte	0x03, 0x5f
        /*0022*/ 	.short	0x0101


	//----- nvinfo : EIATTR_COOP_GROUP_MASK_REGIDS
	.align		4
        /*0024*/ 	.byte	0x04, 0x29
        /*0026*/ 	.short	(.L_3314 - .L_3313)


	//   ....[0]....
.L_3313:
        /*0028*/ 	.word	0xffffffff


	//   ....[1]....
        /*002c*/ 	.word	0xffffffff


	//   ....[2]....
        /*0030*/ 	.word	0xffffffff


	//   ....[3]....
        /*0034*/ 	.word	0xffffffff


	//   ....[4]....
        /*0038*/ 	.word	0xffffffff


	//   ....[5]....
        /*003c*/ 	.word	0xffffffff


	//   ....[6]....
        /*0040*/ 	.word	0xffffffff


	//   ....[7]....
        /*0044*/ 	.word	0xffffffff


	//   ....[8]....
        /*0048*/ 	.word	0xffffffff


	//   ....[9]....
        /*004c*/ 	.word	0xffffffff


	//   ....[10]....
        /*0050*/ 	.word	0x0500003e


	//   ....[11]....
        /*0054*/ 	.word	0x0500003e


	//   ....[12]....
        /*0058*/ 	.word	0x0500003e


	//   ....[13]....
        /*005c*/ 	.word	0x0500003e


	//   ....[14]....
        /*0060*/ 	.word	0x0500003e


	//   ....[15]....
        /*0064*/ 	.word	0x0500003e


	//   ....[16]....
        /*0068*/ 	.word	0x0500003e


	//   ....[17]....
        /*006c*/ 	.word	0x0500003e


	//   ....[18]....
        /*0070*/ 	.word	0x0500003e


	//   ....[19]....
        /*0074*/ 	.word	0x0500003e


	//----- nvinfo : EIATTR_COOP_GROUP_INSTR_OFFSETS
	.align		4
.L_3314:
        /*0078*/ 	.byte	0x04, 0x28
        /*007a*/ 	.short	(.L_3316 - .L_3315)


	//   ....[0]....
.L_3315:
        /*007c*/ 	.word	0x00002d90


	//   ....[1]....
        /*0080*/ 	.word	0x00002df0


	//   ....[2]....
        /*0084*/ 	.word	0x00002e10


	//   ....[3]....
        /*0088*/ 	.word	0x00002e30


	//   ....[4]....
        /*008c*/ 	.word	0x00002e50


	//   ....[5]....
        /*0090*/ 	.word	0x000032a0


	//   ....[6]....
        /*0094*/ 	.word	0x000032c0


	//   ....[7]....
        /*0098*/ 	.word	0x000032e0


	//   ....[8]....
        /*009c*/ 	.word	0x00003300


	//   ....[9]....
        /*00a0*/ 	.word	0x00003320


	//   ....[10]....
        /*00a4*/ 	.word	0x00003f60


	//   ....[11]....
        /*00a8*/ 	.word	0x00004020


	//   ....[12]....
        /*00ac*/ 	.word	0x00004090


	//   ....[13]....
        /*00b0*/ 	.word	0x00004100


	//   ....[14]....
        /*00b4*/ 	.word	0x00004170


	//   ....[15]....
        /*00b8*/ 	.word	0x00004630


	//   ....[16]....
        /*00bc*/ 	.word	0x000046b0


	//   ....[17]....
        /*00c0*/ 	.word	0x00004730


	//   ....[18]....
        /*00c4*/ 	.word	0x000047b0


	//   ....[19]....
        /*00c8*/ 	.word	0x00004810


	//----- nvinfo : EIATTR_EXIT_INSTR_OFFSETS
	.align		4
.L_3316:
        /*00cc*/ 	.byte	0x04, 0x1c
        /*00ce*/ 	.short	(.L_3318 - .L_3317)


	//   ....[0]....
.L_3317:
        /*00d0*/ 	.word	0x000008d0


	//   ....[1]....
        /*00d4*/ 	.word	0x00003f00


	//----- nvinfo : EIATTR_MAX_THREADS
	.align		4
.L_3318:
        /*00d8*/ 	.byte	0x04, 0x05
        /*00da*/ 	.short	(.L_3320 - .L_3319)
.L_3319:
        /*00dc*/ 	.word	0x00000080
        /*00e0*/ 	.word	0x00000001
        /*00e4*/ 	.word	0x00000001


	//----- nvinfo : EIATTR_CRS_STACK_SIZE
	.align		4
.L_3320:
        /*00e8*/ 	.byte	0x04, 0x1e
        /*00ea*/ 	.short	(.L_3322 - .L_3321)
.L_3321:
        /*00ec*/ 	.word	0x00000000


	//----- nvinfo : EIATTR_CBANK_PARAM_SIZE
	.align		4
.L_3322:
        /*00f0*/ 	.byte	0x03, 0x19
        /*00f2*/ 	.short	0x00e8


	//----- nvinfo : EIATTR_PARAM_CBANK
	.align		4
        /*00f4*/ 	.byte	0x04, 0x0a
        /*00f6*/ 	.short	(.L_3324 - .L_3323)
	.align		4
.L_3323:
        /*00f8*/ 	.word	index@(.nv.constant0._ZN10layer_norm13ln_fwd_kernelINS_13Kernel_traitsI6__halfffffjLj1024ELj1ELj4ELj1ELj16ENS_18Kernel_traits_baseILj1024ES2_ffffjLj128EEEEELb0ELb0ELb1ELb0EEEvNS_9FwdParamsE)
        /*00fc*/ 	.short	0x0210
        /*00fe*/ 	.short	0x00e8


	//----- nvinfo : EIATTR_SW_WAR
	.align		4
.L_3324:
        /*0100*/ 	.byte	0x04, 0x36
        /*0102*/ 	.short	(.L_3326 - .L_3325)
.L_3325:
        /*0104*/ 	.word	0x00000008
.L_3326:


//--------------------- .nv.info._ZN10layer_norm13ln_fwd_kernelINS_13Kernel_traitsI6__halfffffjLj1024ELj1ELj4ELj1ELj16ENS_18Kernel_traits_baseILj1024ES2_ffffjLj128EEEEELb0ELb0ELb1ELb1EEEvNS_9FwdParamsE --------------------------
	.section	.nv.info._ZN10layer_norm13ln_fwd_kernelINS_13Kernel_traitsI6__halfffffjLj1024ELj1ELj4ELj1ELj16ENS_18Kernel_traits_baseILj1024ES2_ffffjLj128EEEEELb0ELb0ELb1ELb1EEEvNS_9FwdParamsE,"",@"SHT_CUDA_INFO"
	.sectionflags	@""
	.align	4


	//----- nvinfo : EIATTR_CUDA_API_VERSION
	.align		4
        /*0000*/ 	.byte	0x04, 0x37
        /*0002*/ 	.short	(.L_3328 - .L_3327)
.L_3327:
        /*0004*/ 	.word	0x00000082


	//----- nvinfo : EIATTR_KPARAM_INFO
	.align		4
.L_3328:
        /*0008*/ 	.byte	0x04, 0x17
        /*000a*/ 	.short	(.L_3330 - .L_3329)
.L_3329:
        /*000c*/ 	.word	0x00000000
        /*0010*/ 	.short	0x0000
        /*0012*/ 	.short	0x0000
        /*0014*/ 	.byte	0x00, 0xf0, 0xa1, 0x03


	//----- nvinfo : EIATTR_SPARSE_MMA_MASK
	.align		4
.L_3330:
        /*0018*/ 	.byte	0x03, 0x50
        /*001a*/ 	.short	0x0000


	//----- nvinfo : EIATTR_MAXREG_COUNT
	.align		4
        /*001c*/ 	.byte	0x03, 0x1b
        /*001e*/ 	.short	0x00ff


	//----- nvinfo : EIATTR_MERCURY_ISA_VERSION
	.align		4
        /*0020*/ 	.byte	0x03, 0x5f
        /*0022*/ 	.short	0x0101


	//----- nvinfo : EIATTR_COOP_GROUP_MASK_REGIDS
	.align		4
        /*0024*/ 	.byte	0x04, 0x29
        /*0026*/ 	.short	(.L_3332 - .L_3331)


	//   ....[0]....
.L_3331:
        /*0028*/ 	.word	0xffffffff


	//   ....[1]....
        /*002c*/ 	.word	0xffffffff


	//   ....[2]....
        /*0030*/ 	.word	0xffffffff


	//   ....[3]....
        /*0034*/ 	.word	0xffffffff


	//   ....[4]....
        /*0038*/ 	.word	0xffffffff


	//   ....[5]....
        /*003c*/ 	.word	0xffffffff


	//   ....[6]....
        /*0040*/ 	.word	0xffffffff


	//   ....[7]....
        /*0044*/ 	.word	0xffffffff


	//   ....[8]....
        /*0048*/ 	.word	0xffffffff


	//   ....[9]....
        /*004c*/ 	.word	0xffffffff


	//   ....[10]....
        /*0050*/ 	.word	0x05000070


	//   ....[11]....
        /*0054*/ 	.word	0x05000070


	//   ....[12]....
        /*0058*/ 	.word	0x05000070


	//   ....[13]....
        /*005c*/ 	.word	0x05000070


	//   ....[14]....
        /*0060*/ 	.word	0x05000070


	//   ....[15]....
        /*0064*/ 	.word	0x05000070


	//   ....[16]....
        /*0068*/ 	.word	0x05000070


	//   ....[17]....
        /*006c*/ 	.word	0x05000070


	//   ....[18]....
        /*0070*/ 	.word	0x05000070


	//   ....[19]....
        /*0074*/ 	.word	0x05000070


	//----- nvinfo : EIATTR_COOP_GROUP_INSTR_OFFSETS
	.align		4
.L_3332:
        /*0078*/ 	.byte	0x04, 0x28
        /*007a*/ 	.short	(.L_3334 - .L_3333)


	//   ....[0]....
.L_3333:
        /*007c*/ 	.word	0x000021a0


	//   ....[1]....
        /*0080*/ 	.word	0x000021c0


	//   ....[2]....
        /*0084*/ 	.word	0x000021e0


	//   ....[3]....
        /*0088*/ 	.word	0x00002210


	//   ....[4]....
        /*008c*/ 	.word	0x00002230


	//   ....[5]....
        /*0090*/ 	.word	0x00002660


	//   ....[6]....
        /*0094*/ 	.word	0x00002680


	//   ....[7]....
        /*0098*/ 	.word	0x000026a0


	//   ....[8]....
        /*009c*/ 	.word	0x000026c0


	//   ....[9]....
        /*00a0*/ 	.word	0x000026e0


	//   ....[10]....
        /*00a4*/ 	.word	0x000030b0


	//   ....[11]....
        /*00a8*/ 	.word	0x00003150


	//   ....[12]....
        /*00ac*/ 	.word	0x000031c0


	//   ....[13]....
        /*00b0*/ 	.word	0x00003240


	//   ....[14]....
        /*00b4*/ 	.word	0x000032b0


	//   ....[15]....
        /*00b8*/ 	.word	0x00003730


	//   ....[16]....
        /*00bc*/ 	.word	0x000037a0


	//   ....[17]....
        /*00c0*/ 	.word	0x00003810


	//   ....[18]....
        /*00c4*/ 	.word	0x00003880


	//   ....[19]....
        /*00c8*/ 	.word	0x000038f0


	//----- nvinfo : EIATTR_EXIT_INSTR_OFFSETS
	.align		4
.L_3334:
        /*00cc*/ 	.byte	0x04, 0x1c
        /*00ce*/ 	.short	(.L_3336 - .L_3335)


	//   ....[0]....
.L_3335:
        /*00d0*/ 	.word	0x000001a0


	//   ....[1]....
        /*00d4*/ 	.word	0x00003040


	//----- nvinfo : EIATTR_MAX_THREADS
	.align		4
.L_3336:
        /*00d8*/ 	.byte	0x04, 0x05
        /*00da*/ 	.short	(.L_3338 - .L_3337)
.L_3337:
        /*00dc*/ 	.word	0x00000080
        /*00e0*/ 	.word	0x00000001
        /*00e4*/ 	.word	0x00000001


	//----- nvinfo : EIATTR_CRS_STACK_SIZE
	.align		4
.L_3338:
        /*00e8*/ 	.byte	0x04, 0x1e
        /*00ea*/ 	.short	(.L_3340 - .L_3339)
.L_3339:
        /*00ec*/ 	.word	0x00000000


	//----- nvinfo : EIATTR_CBANK_PARAM_SIZE
	.align		4
.L_3340:
        /*00f0*/ 	.byte	0x03, 0x19
        /*00f2*/ 	.short	0x00e8


	//----- nvinfo : EIATTR_PARAM_CBANK
	.align		4
        /*00f4*/ 	.byte	0x04, 0x0a
        /*00f6*/ 	.short	(.L_3342 - .L_3341)
	.align		4
.L_3341:
        /*00f8*/ 	.word	index@(.nv.constant0._ZN10layer_norm13ln_fwd_kernelINS_13Kernel_traitsI6__halfffffjLj1024ELj1ELj4ELj1ELj16ENS_18Kernel_traits_baseILj1024ES2_ffffjLj128EEEEELb0ELb0ELb1ELb1EEEvNS_9FwdParamsE)
        /*00fc*/ 	.short	0x0210
        /*00fe*/ 	.short	0x00e8


	//----- nvinfo : EIATTR_SW_WAR
	.align		4
.L_3342:
        /*0100*/ 	.byte	0x04, 0x36
        /*0102*/ 	.short	(.L_3344 - .L_3343)
.L_3343:
        /*0104*/ 	.word	0x00000008
.L_3344:


//--------------------- .nv.info._ZN10layer_norm13ln_fwd_kernelINS_13Kernel_traitsI6__halfffffjLj1024ELj1ELj4ELj1ELj16ENS_18Kernel_traits_baseILj1024ES2_ffffjLj128EEEEELb0ELb1ELb0ELb0EEEvNS_9FwdParamsE --------------------------
	.section	.nv.info._ZN10layer_norm13ln_fwd_kernelINS_13Kernel_traitsI6__halfffffjLj1024ELj1ELj4ELj1ELj16ENS_18Kernel_traits_baseILj1024ES2_ffffjLj128EEEEELb0ELb1ELb0ELb0EEEvNS_9FwdParamsE,"",@"SHT_CUDA_INFO"
	.sectionflags	@""
	.align	4


	//----- nvinfo : EIATTR_CUDA_API_VERSION
	.align		4
        /*0000*/ 	.byte	0x04, 0x37
        /*0002*/ 	.short	(.L_3346 - .L_3345)
.L_3345:
        /*0004*/ 	.word	0x00000082


	//----- nvinfo : EIATTR_KPARAM_INFO
	.align		4
.L_3346:
        /*0008*/ 	.byte	0x04, 0x17
        /*000a*/ 	.short	(.L_3348 - .L_3347)
.L_3347:
        /*000c*/ 	.word	0x00000000
        /*0010*/ 	.short	0x0000
        /*0012*/ 	.short	0x0000
        /*0014*/ 	.byte	0x00, 0xf0, 0xa1, 0x03


	//----- nvinfo : EIATTR_SPARSE_MMA_MASK
	.align		4
.L_3348:
        /*0018*/ 	.byte	0x03, 0x50
        /*001a*/ 	.short	0x0000


	//----- nvinfo : EIATTR_MAXREG_COUNT
	.align		4
        /*001c*/ 	.byte	0x03, 0x1b
        /*001e*/ 	.short	0x00ff


	//----- nvinfo : EIATTR_MERCURY_ISA_VERSION
	.align		4
        /*0020*/ 	.byte	0x03, 0x5f
        /*0022*/ 	.short	0x0101


	//----- nvinfo : EIATTR_COOP_GROUP_MASK_REGIDS
	.align		4
        /*0024*/ 	.byte	0x04, 0x29
        /*0026*/ 	.short	(.L_3350 - .L_3349)


	//   ....[0]....
.L_3349:
        /*0028*/ 	.word	0xffffffff


	//   ....[1]....
        /*002c*/ 	.word	0xffffffff


	//   ....[2]....
        /*0030*/ 	.word	0xffffffff


	//   ....[3]....
        /*0034*/ 	.word	0xffffffff


	//   ....[4]....
        /*0038*/ 	.word	0xffffffff


	//   ....[5]....
        /*003c*/ 	.word	0xffffffff


	//   ....[6]....
        /*0040*/ 	.word	0xffffffff


	//   ....[7]....
        /*0044*/ 	.word	0xffffffff


	//   ....[8]....
        /*0048*/ 	.word	0xffffffff


	//   ....[9]....
        /*004c*/ 	.word	0xffffffff


	//   ....[10]....
        /*0050*/ 	.word	0x05000092


	//   ....[11]....
        /*0054*/ 	.word	0x05000092


	//   ....[12]....
        /*0058*/ 	.word	0x05000092


	//   ....[13]....
        /*005c*/ 	.word	0x05000092


	//   ....[14]....
        /*0060*/ 	.word	0x05000092


	//   ....[15]....
        /*0064*/ 	.word	0x05000092


	//   ....[16]....
        /*0068*/ 	.word	0x05000092


	//   ....[17]....
        /*006c*/ 	.word	0x05000092


	//   ....[18]....
        /*0070*/ 	.word	0x05000092


	//   ....[19]....
        /*0074*/ 	.word	0x05000092


	//----- nvinfo : EIATTR_COOP_GROUP_INSTR_OFFSETS
	.align		4
.L_3350:
        /*0078*/ 	.byte	0x04, 0x28
        /*007a*/ 	.short	(.L_3352 - .L_3351)


	//   ....[0]....
.L_3351:
        /*007c*/ 	.word	0x00002900


	//   ....[1]....
        /*0080*/ 	.word	0x00002940


	//   ....[2]....
        /*0084*/ 	.word	0x00002960


	//   ....[3]....
        /*0088*/ 	.word	0x00002980


	//   ....[4]....
        /*008c*/ 	.word	0x000029a0


	//   ....[5]....
        /*0090*/ 	.word	0x00002e00


	//   ....[6]....
        /*0094*/ 	.word	0x00002e20


	//   ....[7]....
        /*0098*/ 	.word	0x00002e40


	//   ....[8]....
        /*009c*/ 	.word	0x00002e60


	//   ....[9]....
        /*00a0*/ 	.word	0x00002e80


	//   ....[10]....
        /*00a4*/ 	.word	0x00003a00


	//   ....[11]....
        /*00a8*/ 	.word	0x00003ab0


	//   ....[12]....
        /*00ac*/ 	.word	0x00003b20


	//   ....[13]....
        /*00b0*/ 	.word	0x00003b90


	//   ....[14]....
        /*00b4*/ 	.word	0x00003c00


	//   ....[15]....
        /*00b8*/ 	.word	0x000040c0


	//   ....[16]....
        /*00bc*/ 	.word	0x00004130


	//   ....[17]....
        /*00c0*/ 	.word	0x000041a0


	//   ....[18]....
        /*00c4*/ 	.word	0x00004210


	//   ....[19]....
        /*00c8*/ 	.word	0x00004280


	//----- nvinfo : EIATTR_EXIT_INSTR_OFFSETS
	.align		4
.L_3352:
        /*00cc*/ 	.byte	0x04, 0x1c
        /*00ce*/ 	.short	(.L_3354 - .L_3353)


	//   ....[0]....
.L_3353:
        /*00d0*/ 	.word	0x00000ac0


	//   ....[1]....
        /*00d4*/ 	.word	0x00003990


	//----- nvinfo : EIATTR_MAX_THREADS
	.align		4
.L_3354:
        /*00d8*/ 	.byte	0x04, 0x05
        /*00da*/ 	.short	(.L_3356 - .L_3355)
.L_3355:
        /*00dc*/ 	.word	0x00000080
        /*00e0*/ 	.word	0x00000001
        /*00e4*/ 	.word	0x00000001


	//----- nvinfo : EIATTR_CRS_STACK_SIZE
	.align		4
.L_3356:
        /*00e8*/ 	.byte	0x04, 0x1e
        /*00ea*/ 	.short	(.L_3358 - .L_3357)
.L_3357:
        /*00ec*/ 	.word	0x00000000


	//----- nvinfo : EIATTR_CBANK_PARAM_SIZE
	.align		4
.L_3358:
        /*00f0*/ 	.byte	0x03, 0x19
        /*00f2*/ 	.short	0x00e8


	//----- nvinfo : EIATTR_PARAM_CBANK
	.align		4
        /*00f4*/ 	.byte	0x04, 0x0a
        /*00f6*/ 	.short	(.L_3360 - .L_3359)
	.align		4
.L_3359:
        /*00f8*/ 	.word	index@(.nv.constant0._ZN10layer_norm13ln_fwd_kernelINS_13Kernel_traitsI6__halfffffjLj1024ELj1ELj4ELj1ELj16ENS_18Kernel_traits_baseILj1024ES2_ffffjLj128EEEEELb0ELb1ELb0ELb0EEEvNS_9FwdParamsE)
        /*00fc*/ 	.short	0x0210
        /*00fe*/ 	.short	0x00e8


	//----- nvinfo : EIATTR_SW_WAR
	.align		4
.L_3360:
        /*0100*/ 	.byte	0x04, 0x36
        /*0102*/ 	.short	(.L_3362 - .L_3361)
.L_3361:
        /*0104*/ 	.word	0x00000008
.L_3362:


//--------------------- .nv.info._ZN10layer_norm13ln_fwd_kernelINS_13Kernel_traitsI6__halfffffjLj1024ELj1ELj4ELj1ELj16ENS_18Kernel_traits_baseILj1024ES2_ffffjLj128EEEEELb0ELb1ELb0ELb1EEEvNS_9FwdParamsE --------------------------
	.section	.nv.info._ZN10layer_norm13ln_fwd_kernelINS_13Kernel_traitsI6__halfffffjLj1024ELj1ELj4ELj1ELj16ENS_18Kernel_traits_baseILj1024ES2_ffffjLj128EEEEELb0ELb1ELb0ELb1EEEvNS_9FwdParamsE,"",@"SHT_CUDA_INFO"
	.sectionflags	@""
	.align	4


	//----- nvinfo : EIATTR_CUDA_API_VERSION
	.align		4
        /*0000*/ 	.byte	0x04, 0x37
        /*0002*/ 	.short	(.L_3364 - .L_3363)
.L_3363:
        /*0004*/ 	.word	0x00000082


	//----- nvinfo : EIATTR_KPARAM_INFO
	.align		4
.L_3364:
        /*0008*/ 	.byte	0x04, 0x17
        /*000a*/ 	.short	(.L_3366 - .L_3365)
.L_3365:
        /*000c*/ 	.word	0x00000000
        /*0010*/ 	.short	0x0000
        /*0012*/ 	.short	0x0000
        /*0014*/ 	.byte	0x00, 0xf0, 0xa1, 0x03


	//----- nvinfo : EIATTR_SPARSE_MMA_MASK
	.align		4
.L_3366:
        /*0018*/ 	.byte	0x03, 0x50
        /*001a*/ 	.short	0x0000


	//----- nvinfo : EIATTR_MAXREG_COUNT
	.align		4
        /*001c*/ 	.byte	0x03, 0x1b
        /*001e*/ 	.short	0x00ff


	//----- nvinfo : EIATTR_MERCURY_ISA_VERSION
	.align		4
        /*0020*/ 	.byte	0x03, 0x5f
        /*0022*/ 	.short	0x0101


	//----- nvinfo : EIATTR_COOP_GROUP_MASK_REGIDS
	.align		4
        /*0024*/ 	.byte	0x04, 0x29
        /*0026*/ 	.short	(.L_3368 - .L_3367)


	//   ....[0]....
.L_3367:
        /*0028*/ 	.word	0xffffffff


	//   ....[1]....
        /*002c*/ 	.word	0xffffffff


	//   ....[2]....
        /*0030*/ 	.word	0xffffffff


	//   ....[3]....
        /*0034*/ 	.word	0xffffffff


	//   ....[4]....
        /*0038*/ 	.word	0xffffffff


	//   ....[5]....
        /*003c*/ 	.word	0xffffffff


	//   ....[6]....
        /*0040*/ 	.word	0xffffffff


	//   ....[7]....
        /*0044*/ 	.word	0xffffffff


	//   ....[8]....
        /*0048*/ 	.word	0xffffffff


	//   ....[9]....
        /*004c*/ 	.word	0xffffffff


	//   ....[10]....
        /*0050*/ 	.word	0x05000095


	//   ....[11]....
        /*0054*/ 	.word	0x05000095


	//   ....[12]....
        /*0058*/ 	.word	0x05000095


	//   ....[13]....
        /*005c*/ 	.word	0x05000095


	//   ....[14]....
        /*0060*/ 	.word	0x05000095


	//   ....[15]....
        /*0064*/ 	.word	0x05000095


	//   ....[16]....
        /*0068*/ 	.word	0x05000095


	//   ....[17]....
        /*006c*/ 	.word	0x05000095


	//   ....[18]....
        /*0070*/ 	.word	0x05000095


	//   ....[19]....
        /*0074*/ 	.word	0x05000095


	//----- nvinfo : EIATTR_COOP_GROUP_INSTR_OFFSETS
	.align		4
.L_3368:
        /*0078*/ 	.byte	0x04, 0x28
        /*007a*/ 	.short	(.L_3370 - .L_3369)


	//   ....[0]....
.L_3369:
        /*007c*/ 	.word	0x00001c00


	//   ....[1]....
        /*0080*/ 	.word	0x00001c20


	//   ....[2]....
        /*0084*/ 	.word	0x00001c40


	//   ....[3]....
        /*0088*/ 	.word	0x00001c60


	//   ....[4]....
        /*008c*/ 	.word	0x00001c90


	//   ....[5]....
        /*0090*/ 	.word	0x000020c0


	//   ....[6]....
        /*0094*/ 	.word	0x000020e0


	//   ....[7]....
        /*0098*/ 	.word	0x00002100


	//   ....[8]....
        /*009c*/ 	.word	0x00002120


	//   ....[9]....
        /*00a0*/ 	.word	0x00002140


	//   ....[10]....
        /*00a4*/ 	.word	0x000029e0


	//   ....[11]....
        /*00a8*/ 	.word	0x00002a80


	//   ....[12]....
        /*00ac*/ 	.word	0x00002af0


	//   ....[13]....
        /*00b0*/ 	.word	0x00002b60


	//   ....[14]....
        /*00b4*/ 	.word	0x00002be0


	//   ....[15]....
        /*00b8*/ 	.word	0x00003060


	//   ....[16]....
        /*00bc*/ 	.word	0x000030d0


	//   ....[17]....
        /*00c0*/ 	.word	0x00003140


	//   ....[18]....
        /*00c4*/ 	.word	0x000031b0


	//   ....[19]....
        /*00c8*/ 	.word	0x00003220


	//----- nvinfo : EIATTR_EXIT_INSTR_OFFSETS
	.align		4
.L_3370:
        /*00cc*/ 	.byte	0x04, 0x1c
        /*00ce*/ 	.short	(.L_3372 - .L_3371)


	//   ....[0]....
.L_3371:
        /*00d0*/ 	.word	0x000001e0


	//   ....[1]....
        /*00d4*/ 	.word	0x00002970


	//----- nvinfo : EIATTR_MAX_THREADS
	.align		4
.L_3372:
        /*00d8*/ 	.byte	0x04, 0x05
        /*00da*/ 	.short	(.L_3374 - .L_3373)
.L_3373:
        /*00dc*/ 	.word	0x00000080
        /*00e0*/ 	.word	0x00000001
        /*00e4*/ 	.word	0x00000001


	//----- nvinfo : EIATTR_CRS_STACK_SIZE
	.align		4
.L_3374:
        /*00e8*/ 	.byte	0x04, 0x1e
        /*00ea*/ 	.short	(.L_3376 - .L_3375)
.L_3375:
        /*00ec*/ 	.word	0x00000000


	//----- nvinfo : EIATTR_CBANK_PARAM_SIZE
	.align		4
.L_3376:
        /*00f0*/ 	.byte	0x03, 0x19
        /*00f2*/ 	.short	0x00e8


	//----- nvinfo : EIATTR_PARAM_CBANK
	.align		4
        /*00f4*/ 	.byte	0x04, 0x0a
        /*00f6*/ 	.short	(.L_3378 - .L_3377)
	.align		4
.L_3377:
        /*00f8*/ 	.word	index@(.nv.constant0._ZN10layer_norm13ln_fwd_kernelINS_13Kernel_traitsI6__halfffffjLj1024ELj1ELj4ELj1ELj16ENS_18Kernel_traits_baseILj1024ES2_ffffjLj128EEEEELb0ELb1ELb0ELb1EEEvNS_9FwdParamsE)
        /*00fc*/ 	.short	0x0210
        /*00fe*/ 	.short	0x00e8


	//----- nvinfo : EIATTR_SW_WAR
	.align		4
.L_3378:
        /*0100*/ 	.byte	0x04, 0x36
        /*0102*/ 	.short	(.L_3380 - .L_3379)
.L_3379:
        /*0104*/ 	.word	0x00000008
.L_3380:


//--------------------- .nv.info._ZN10layer_norm13ln_fwd_kernelINS_13Kernel_traitsI6__halfffffjLj1024ELj1ELj4ELj1ELj16ENS_18Kernel_traits_baseILj1024ES2_ffffjLj128EEEEELb0ELb1ELb1ELb0EEEvNS_9FwdParamsE --------------------------
	.section	.nv.info._ZN10layer_norm13ln_fwd_kernelINS_13Kernel_traitsI6__halfffffjLj1024ELj1ELj4ELj1ELj16ENS_18Kernel_traits_baseILj1024ES2_ffffjLj128EEEEELb0ELb1ELb1ELb0EEEvNS_9FwdParamsE,"",@"SHT_CUDA_INFO"
	.sectionflags	@""
	.align	4


	//----- nvinfo : EIATTR_CUDA_API_VERSION
	.align		4
        /*0000*/ 	.byte	0x04, 0x37
        /*0002*/ 	.short	(.L_3382 - .L_3381)
.L_3381:
        /*0004*/ 	.word	0x00000082


	//----- nvinfo : EIATTR_KPARAM_INFO
	.align		4
.L_3382:
        /*0008*/ 	.byte	0x04, 0x17
        /*000a*/ 	.short	(.L_3384 - .L_3383)
.L_3383:
        /*000c*/ 	.word	0x00000000
        /*0010*/ 	.short	0x0000
        /*0012*/ 	.short	0x0000
        /*0014*/ 	.byte	0x00, 0xf0, 0xa1, 0x03


	//----- nvinfo : EIATTR_SPARSE_MMA_MASK
	.align		4
.L_3384:
        /*0018*/ 	.byte	0x03, 0x50
        /*001a*/ 	.short	0x0000


	//----- nvinfo : EIATTR_MAXREG_COUNT
	.align		4
        /*001c*/ 	.byte	0x03, 0x1b
        /*001e*/ 	.short	0x00ff


	//----- nvinfo : EIATTR_MERCURY_ISA_VERSION
	.align		4
        /*0020*/ 	.byte	0x03, 0x5f
        /*0022*/ 	.short	0x0101


	//----- nvinfo : EIATTR_COOP_GROUP_MASK_REGIDS
	.align		4
        /*0024*/ 	.byte	0x04, 0x29
        /*0026*/ 	.short	(.L_3386 - .L_3385)


	//   ....[0]....
.L_3385:
        /*0028*/ 	.word	0xffffffff


	//   ....[1]....
        /*002c*/ 	.word	0xffffffff


	//   ....[2]....
        /*0030*/ 	.word	0xffffffff


	//   ....[3]....
        /*0034*/ 	.word	0xffffffff


	//   ....[4]....
        /*0038*/ 	.word	0xffffffff


	//   ....[5]....
        /*003c*/ 	.word	0xffffffff


	//   ....[6]....
        /*0040*/ 	.word	0xffffffff


	//   ....[7]....
        /*0044*/ 	.word	0xffffffff


	//   ....[8]....
        /*0048*/ 	.word	0xffffffff


	//   ....[9]....
        /*004c*/ 	.word	0xffffffff


	//   ....[10]....
        /*0050*/ 	.word	0x0500009a


	//   ....[11]....
        /*0054*/ 	.word	0x0500009a


	//   ....[12]....
        /*0058*/ 	.word	0x0500009a


	//   ....[13]....
        /*005c*/ 	.word	0x0500009a


	//   ....[14]....
        /*0060*/ 	.word	0x0500009a


	//   ....[15]....
        /*0064*/ 	.word	0x0500009a


	//   ....[16]....
        /*0068*/ 	.word	0x0500009a


	//   ....[17]....
        /*006c*/ 	.word	0x0500009a


	//   ....[18]....
        /*0070*/ 	.word	0x0500009a


	//   ....[19]....
        /*0074*/ 	.word	0x0500009a


	//----- nvinfo : EIATTR_COOP_GROUP_INSTR_OFFSETS
	.align		4
.L_3386:
        /*0078*/ 	.byte	0x04, 0x28
        /*007a*/ 	.short	(.L_3388 - .L_3387)


	//   ....[0]....
.L_3387:
        /*007c*/ 	.word	0x00003590


	//   ....[1]....
        /*0080*/ 	.word	0x000035f0


	//   ....[2]....
        /*0084*/ 	.word	0x00003610


	//   ....[3]....
        /*0088*/ 	.word	0x00003630


	//   ....[4]....
        /*008c*/ 	.word	0x00003650


	//   ....[5]....
        /*0090*/ 	.word	0x00003aa0


	//   ....[6]....
        /*0094*/ 	.word	0x00003ac0


	//   ....[7]....
        /*0098*/ 	.word	0x00003ae0


	//   ....[8]....
        /*009c*/ 	.word	0x00003b00


	//   ....[9]....
        /*00a0*/ 	.word	0x00003b20


	//   ....[10]....
        /*00a4*/ 	.word	0x00004760


	//   ....[11]....
        /*00a8*/ 	.word	0x00004820


	//   ....[12]....
        /*00ac*/ 	.word	0x00004880


	//   ....[13]....
        /*00b0*/ 	.word	0x000048e0


	//   ....[14]....
        /*00b4*/ 	.word	0x00004940


	//   ....[15]....
        /*00b8*/ 	.word	0x00004df0


	//   ....[16]....
        /*00bc*/ 	.word	0x00004e50


	//   ....[17]....
        /*00c0*/ 	.word	0x00004eb0


	//   ....[18]....
        /*00c4*/ 	.word	0x00004f10


	//   ....[19]....
        /*00c8*/ 	.word	0x00004f70


	//----- nvinfo : EIATTR_EXIT_INSTR_OFFSETS
	.align		4
.L_3388:
        /*00cc*/ 	.byte	0x04, 0x1c
        /*00ce*/ 	.short	(.L_3390 - .L_3389)


	//   ....[0]....
.L_3389:
        /*00d0*/ 	.word	0x00000ad0


	//   ....[1]....
        /*00d4*/ 	.word	0x000046f0


	//----- nvinfo : EIATTR_MAX_THREADS
	.align		4
.L_3390:
        /*00d8*/ 	.byte	0x04, 0x05
        /*00da*/ 	.short	(.L_3392 - .L_3391)
.L_3391:
        /*00dc*/ 	.word	0x00000080
        /*00e0*/ 	.word	0x00000001
        /*00e4*/ 	.word	0x00000001


	//----- nvinfo : EIATTR_CRS_STACK_SIZE
	.align		4
.L_3392:
        /*00e8*/ 	.byte	0x04, 0x1e
        /*00ea*/ 	.short	(.L_3394 - .L_3393)
.L_3393:
        /*00ec*/ 	.word	0x00000000


	//----- nvinfo : EIATTR_CBANK_PARAM_SIZE
	.align		4
.L_3394:
        /*00f0*/ 	.byte	0x03, 0x19
        /*00f2*/ 	.short	0x00e8


	//----- nvinfo : EIATTR_PARAM_CBANK
	.align		4
        /*00f4*/ 	.byte	0x04, 0x0a
        /*00f6*/ 	.short	(.L_3396 - .L_3395)
	.align		4
.L_3395:
        /*00f8*/ 	.word	index@(.nv.constant0._ZN10layer_norm13ln_fwd_kernelINS_13Kernel_traitsI6__halfffffjLj1024ELj1ELj4ELj1ELj16ENS_18Kernel_traits_baseILj1024ES2_ffffjLj128EEEEELb0ELb1ELb1ELb0EEEvNS_9FwdParamsE)
        /*00fc*/ 	.short	0x0210
        /*00fe*/ 	.short	0x00e8


	//----- nvinfo : EIATTR_SW_WAR
	.align		4
.L_3396:
        /*0100*/ 	.byte	0x04, 0x36
        /*0102*/ 	.short	(.L_3398 - .L_3397)
.L_3397:
        /*0104*/ 	.word	0x00000008
.L_3398:


//--------------------- .nv.info._ZN10layer_norm13ln_fwd_kernelINS_13Kernel_traitsI6__halfffffjLj1024ELj1ELj4ELj1ELj16ENS_18Kernel_traits_baseILj1024ES2_ffffjLj128EEEEELb0ELb1ELb1ELb1EEEvNS_9FwdParamsE --------------------------
	.section	.nv.info._ZN10layer_norm13ln_fwd_kernelINS_13Kernel_traitsI6__halfffffjLj1024ELj1ELj4ELj1ELj16ENS_18Kernel_traits_baseILj1024ES2_ffffjLj128EEEEELb0ELb1ELb1ELb1EEEvNS_9FwdParamsE,"",@"SHT_CUDA_INFO"
	.sectionflags	@""
	.align	4


	//----- nvinfo : EIATTR_CUDA_API_VERSION
	.align		4
        /*0000*/ 	.byte	0x04, 0x37
        /*0002*/ 	.short	(.L_3400 - .L_3399)
.L_3399:
        /*0004*/ 	.word	0x00000082


	//----- nvinfo : EIATTR_KPARAM_INFO
	.align		4
.L_3400:
        /*0008*/ 	.byte	0x04, 0x17
        /*000a*/ 	.short	(.L_3402 - .L_3401)
.L_3401:
        /*000c*/ 	.word	0x00000000
        /*0010*/ 	.short	0x0000
        /*0012*/ 	.short	0x0000
        /*0014*/ 	.byte	0x00, 0xf0, 0xa1, 0x03


	//----- nvinfo : EIATTR_SPARSE_MMA_MASK
	.align		4
.L_3402:
        /*0018*/ 	.byte	0x03, 0x50
        /*001a*/ 	.short	0x0000


	//----- nvinfo : EIATTR_MAXREG_COUNT
	.align		4
        /*001c*/ 	.byte	0x03, 0x1b
        /*001e*/ 	.short	0x00ff


	//----- nvinfo : EIATTR_MERCURY_ISA_VERSION
	.align		4
        /*0020*/ 	.byte	0x03, 0x5f
        /*0022*/ 	.short	0x0101


	//----- nvinfo : EIATTR_COOP_GROUP_MASK_REGIDS
	.align		4
        /*0024*/ 	.byte	0x04, 0x29
        /*0026*/ 	.short	(.L_3404 - .L_3403)


	//   ....[0]....
.L_3403:
        /*0028*/ 	.word	0xffffffff


	//   ....[1]....
        /*002c*/ 	.word	0xffffffff


	//   ....[2]....
        /*0030*/ 	.word	0xffffffff


	//   ....[3]....
        /*0034*/ 	.word	0xffffffff


	//   ....[4]....
        /*0038*/ 	.word	0xffffffff


	//   ....[5]....
        /*003c*/ 	.word	0xffffffff


	//   ....[6]....
        /*0040*/ 	.word	0xffffffff


	//   ....[7]....
        /*0044*/ 	.word	0xffffffff


	//   ....[8]....
        /*0048*/ 	.word	0xffffffff


	//   ....[9]....
        /*004c*/ 	.word	0xffffffff


	//   ....[10]....
        /*0050*/ 	.word	0x05000096


	//   ....[11]....
        /*0054*/ 	.word	0x05000096


	//   ....[12]....
        /*0058*/ 	.word	0x05000096


	//   ....[13]....
        /*005c*/ 	.word	0x05000096


	//   ....[14]....
        /*0060*/ 	.word	0x05000096


	//   ....[15]....
        /*0064*/ 	.word	0x05000096


	//   ....[16]....
        /*0068*/ 	.word	0x05000096


	//   ....[17]....
        /*006c*/ 	.word	0x05000096


	//   ....[18]....
        /*0070*/ 	.word	0x05000096


	//   ....[19]....
        /*0074*/ 	.word	0x05000096


	//----- nvinfo : EIATTR_COOP_GROUP_INSTR_OFFSETS
	.align		4
.L_3404:
        /*0078*/ 	.byte	0x04, 0x28
        /*007a*/ 	.short	(.L_3406 - .L_3405)


	//   ....[0]....
.L_3405:
        /*007c*/ 	.word	0x00002750


	//   ....[1]....
        /*0080*/ 	.word	0x00002770


	//   ....[2]....
        /*0084*/ 	.word	0x00002790


	//   ....[3]....
        /*0088*/ 	.word	0x000027b0


	//   ....[4]....
        /*008c*/ 	.word	0x000027e0


	//   ....[5]....
        /*0090*/ 	.word	0x00002c10


	//   ....[6]....
        /*0094*/ 	.word	0x00002c30


	//   ....[7]....
        /*0098*/ 	.word	0x00002c50


	//   ....[8]....
        /*009c*/ 	.word	0x00002c70


	//   ....[9]....
        /*00a0*/ 	.word	0x00002c90


	//   ....[10]....
        /*00a4*/ 	.word	0x00003650


	//   ....[11]....
        /*00a8*/ 	.word	0x000036f0


	//   ....[12]....
        /*00ac*/ 	.word	0x00003760


	//   ....[13]....
        /*00b0*/ 	.word	0x000037d0


	//   ....[14]....
        /*00b4*/ 	.word	0x00003850


	//   ....[15]....
        /*00b8*/ 	.word	0x00003cd0


	//   ....[16]....
        /*00bc*/ 	.word	0x00003d40


	//   ....[17]....
        /*00c0*/ 	.word	0x00003db0


	//   ....[18]....
        /*00c4*/ 	.word	0x00003e20


	//   ....[19]....
        /*00c8*/ 	.word	0x00003e90


	//----- nvinfo : EIATTR_EXIT_INSTR_OFFSETS
	.align		4
.L_3406:
        /*00cc*/ 	.byte	0x04, 0x1c
        /*00ce*/ 	.short	(.L_3408 - .L_3407)


	//   ....[0]....
.L_3407:
        /*00d0*/ 	.word	0x000001e0


	//   ....[1]....
        /*00d4*/ 	.word	0x000035e0


	//----- nvinfo : EIATTR_MAX_THREADS
	.align		4
.L_3408:
        /*00d8*/ 	.byte	0x04, 0x05
        /*00da*/ 	.short	(.L_3410 - .L_3409)
.L_3409:
        /*00dc*/ 	.word	0x00000080
        /*00e0*/ 	.word	0x00000001
        /*00e4*/ 	.word	0x00000001


	//----- nvinfo : EIATTR_CRS_STACK_SIZE
	.align		4
.L_3410:
        /*00e8*/ 	.byte	0x04, 0x1e
        /*00ea*/ 	.short	(.L_3412 - .L_3411)
.L_3411:
        /*00ec*/ 	.word	0x00000000


	//----- nvinfo : EIATTR_CBANK_PARAM_SIZE
	.align		4
.L_3412:
        /*00f0*/ 	.byte	0x03, 0x19
        /*00f2*/ 	.short	0x00e8


	//----- nvinfo : EIATTR_PARAM_CBANK
	.align		4
        /*00f4*/ 	.byte	0x04, 0x0a
        /*00f6*/ 	.short	(.L_3414 - .L_3413)
	.align		4
.L_3413:
        /*00f8*/ 	.word	index@(.nv.constant0._ZN10layer_norm13ln_fwd_kernelINS_13Kernel_traitsI6__halfffffjLj1024ELj1ELj4ELj1ELj16ENS_18Kernel_traits_baseILj1024ES2_ffffjLj128EEEEELb0ELb1ELb1ELb1EEEvNS_9FwdParamsE)
        /*00fc*/ 	.short	0x0210
        /*00fe*/ 	.short	0x00e8


	//----- nvinfo : EIATTR_SW_WAR
	.align		4
.L_3414:
        /*0100*/ 	.byte	0x04, 0x36
        /*0102*/ 	.short	(.L_3416 - .L_3415)
.L_3415:
        /*0104*/ 	.word	0x00000008
.L_3416:


//--------------------- .nv.info._ZN10layer_norm13ln_fwd_kernelINS_13Kernel_traitsI6__halfffffjLj1024ELj1ELj4ELj1ELj16ENS_18Kernel_traits_baseILj1024ES2_ffffjLj128EEEEELb1ELb0ELb0ELb0EEEvNS_9FwdParamsE --------------------------
	.section	.nv.info._ZN10layer_norm13ln_fwd_kernelINS_13Kernel_traitsI6__halfffffjLj1024ELj1ELj4ELj1ELj16ENS_18Kernel_traits_baseILj1024ES2_ffffjLj128EEEEELb1ELb0ELb0ELb0EEEvNS_9FwdParamsE,"",@"SHT_CUDA_INFO"
	.sectionflags	@""
	.align	4


	//----- nvinfo : EIATTR_CUDA_API_VERSION
	.align		4
        /*0000*/ 	.byte	0x04, 0x37
        /*0002*/ 	.short	(.L_3418 - .L_3417)
.L_3417:
        /*0004*/ 	.word	0x00000082


	//----- nvinfo : EIATTR_KPARAM_INFO
	.align		4
.L_3418:
        /*0008*/ 	.byte	0x04, 0x17
        /*000a*/ 	.short	(.L_3420 - .L_3419)
.L_3419:
        /*000c*/ 	.word	0x00000000
        /*0010*/ 	.short	0x0000
        /*0012*/ 	.short	0x0000
        /*0014*/ 	.byte	0x00, 0xf0, 0xa1, 0x03


	//----- nvinfo : EIATTR_SPARSE_MMA_MASK
	.align		4
.L_3420:
        /*0018*/ 	.byte	0x03, 0x50
        /*001a*/ 	.short	0x0000


	//----- nvinfo : EIATTR_MAXREG_COUNT
	.align		4
        /*001c*/ 	.byte	0x03, 0x1b
        /*001e*/ 	.short	0x00ff


	//----- nvinfo : EIATTR_MERCURY_ISA_VERSION
	.align		4
        /*0020*/ 	.byte	0x03, 0x5f
        /*0022*/ 	.short	0x0101


	//----- nvinfo : EIATTR_COOP_GROUP_MASK_REGIDS
	.align		4
        /*0024*/ 	.byte	0x04, 0x29
        /*0026*/ 	.short	(.L_3422 - .L_3421)


	//   ....[0]....
.L_3421:
        /*0028*/ 	.word	0xffffffff


	//   ....[1]....
        /*002c*/ 	.word	0xffffffff


	//   ....[2]....
        /*0030*/ 	.word	0xffffffff


	//   ....[3]....
        /*0034*/ 	.word	0xffffffff


	//   ....[4]....
        /*0038*/ 	.word	0xffffffff


	//   ....[5]....
        /*003c*/ 	.word	0xffffffff


	//   ....[6]....
        /*0040*/ 	.word	0xffffffff


	//   ....[7]....
        /*0044*/ 	.word	0xffffffff


	//   ....[8]....
        /*0048*/ 	.word	0xffffffff


	//   ....[9]....
        /*004c*/ 	.word	0xffffffff


	//   ....[10]....
        /*0050*/ 	.word	0x05000080


	//   ....[11]....
        /*0054*/ 	.word	0x05000080


	//   ....[12]....
        /*0058*/ 	.word	0x05000080


	//   ....[13]....
        /*005c*/ 	.word	0x05000080


	//   ....[14]....
        /*0060*/ 	.word	0x05000080


	//   ....[15]....
        /*0064*/ 	.word	0x05000080


	//   ....[16]....
        /*0068*/ 	.word	0x05000080


	//   ....[17]....
        /*006c*/ 	.word	0x05000080


	//   ....[18]....
        /*0070*/ 	.word	0x05000080


	//   ....[19]....
        /*0074*/ 	.word	0x05000080


	//----- nvinfo : EIATTR_COOP_GROUP_INSTR_OFFSETS
	.align		4
.L_3422:
        /*0078*/ 	.byte	0x04, 0x28
        /*007a*/ 	.short	(.L_3424 - .L_3423)


	//   ....[0]....
.L_3423:
        /*007c*/ 	.word	0x0000ced0


	//   ....[1]....
        /*0080*/ 	.word	0x0000cf40


	//   ....[2]....
        /*0084*/ 	.word	0x0000cf60


	//   ....[3]....
        /*0088*/ 	.word	0x0000cf80


	//   ....[4]....
        /*008c*/ 	.word	0x0000cfb0


	//   ....[5]....
        /*0090*/ 	.word	0x0000d410


	//   ....[6]....
        /*0094*/ 	.word	0x0000d430


	//   ....[7]....
        /*0098*/ 	.word	0x0000d450


	//   ....[8]....
        /*009c*/ 	.word	0x0000d470


	//   ....[9]....
        /*00a0*/ 	.word	0x0000d490


	//   ....[10]....
        /*00a4*/ 	.word	0x0000e030


	//   ....[11]....
        /*00a8*/ 	.word	0x0000e110


	//   ....[12]....
        /*00ac*/ 	.word	0x0000e180


	//   ....[13]....
        /*00b0*/ 	.word	0x0000e1f0


	//   ....[14]....
        /*00b4*/ 	.word	0x0000e270


	//   ....[15]....
        /*00b8*/ 	.word	0x0000e730


	//   ....[16]....
        /*00bc*/ 	.word	0x0000e7a0


	//   ....[17]....
        /*00c0*/ 	.word	0x0000e810


	//   ....[18]....
        /*00c4*/ 	.word	0x0000e880


	//   ....[19]....
        /*00c8*/ 	.word	0x0000e8f0


	//----- nvinfo : EIATTR_EXIT_INSTR_OFFSETS
	.align		4
.L_3424:
        /*00cc*/ 	.byte	0x04, 0x1c
        /*00ce*/ 	.short	(.L_3426 - .L_3425)


	//   ....[0]....
.L_3425:
        /*00d0*/ 	.word	0x00000d60


	//   ....[1]....
        /*00d4*/ 	.word	0x0000dfc0


	//----- nvinfo : EIATTR_MAX_THREADS
	.align		4
.L_3426:
        /*00d8*/ 	.byte	0x04, 0x05
        /*00da*/ 	.short	(.L_3428 - .L_3427)
.L_3427:
        /*00dc*/ 	.word	0x00000080
        /*00e0*/ 	.word	0x00000001
        /*00e4*/ 	.word	0x00000001


	//----- nvinfo : EIATTR_CRS_STACK_SIZE
	.align		4
.L_3428:
        /*00e8*/ 	.byte	0x04, 0x1e
        /*00ea*/ 	.short	(.L_3430 - .L_3429)
.L_3429:
        /*00ec*/ 	.word	0x00000000


	//----- nvinfo : EIATTR_CBANK_PARAM_SIZE
	.align		4
.L_3430:
        /*00f0*/ 	.byte	0x03, 0x19
        /*00f2*/ 	.short	0x00e8


	//----- nvinfo : EIATTR_PARAM_CBANK
	.align		4
        /*00f4*/ 	.byte	0x04, 0x0a
        /*00f6*/ 	.short	(.L_3432 - .L_3431)
	.align		4
.L_3431:
        /*00f8*/ 	.word	index@(.nv.constant0._ZN10layer_norm13ln_fwd_kernelINS_13Kernel_traitsI6__halfffffjLj1024ELj1ELj4ELj1ELj16ENS_18Kernel_traits_baseILj1024ES2_ffffjLj128EEEEELb1ELb0ELb0ELb0EEEvNS_9FwdParamsE)
        /*00fc*/ 	.short	0x0210
        /*00fe*/ 	.short	0x00e8


	//----- nvinfo : EIATTR_SW_WAR
	.align		4
.L_3432:
        /*0100*/ 	.byte	0x04, 0x36
        /*0102*/ 	.short	(.L_3434 - .L_3433)
.L_3433:
        /*0104*/ 	.word	0x00000008
.L_3434:


//--------------------- .nv.info._ZN10layer_norm13ln_fwd_kernelINS_13Kernel_traitsI6__halfffffjLj1024ELj1ELj4ELj1ELj16ENS_18Kernel_traits_baseILj1024ES2_ffffjLj128EEEEELb1ELb0ELb0ELb1EEEvNS_9FwdParamsE --------------------------
	.section	.nv.info._ZN10layer_norm13ln_fwd_kernelINS_13Kernel_traitsI6__halfffffjLj1024ELj1ELj4ELj1ELj16ENS_18Kernel_traits_baseILj1024ES2_ffffjLj128EEEEELb1ELb0ELb0ELb1EEEvNS_9FwdParamsE,"",@"SHT_CUDA_INFO"
	.sectionflags	@""
	.align	4


	//----- nvinfo : EIATTR_CUDA_API_VERSION
	.align		4
        /*0000*/ 	.byte	0x04, 0x37
        /*0002*/ 	.short	(.L_3436 - .L_3435)
.L_3435:
        /*0004*/ 	.word	0x00000082


	//----- nvinfo : EIATTR_KPARAM_INFO
	.align		4
.L_3436:
        /*0008*/ 	.byte	0x04, 0x17
        /*000a*/ 	.short	(.L_3438 - .L_3437)
.L_3437:
        /*000c*/ 	.word	0x00000000
        /*0010*/ 	.short	0x0000
        /*0012*/ 	.short	0x0000
        /*0014*/ 	.byte	0x00, 0xf0, 0xa1, 0x03


	//----- nvinfo : EIATTR_SPARSE_MMA_MASK
	.align		4
.L_3438:
        /*0018*/ 	.byte	0x03, 0x50
        /*001a*/ 	.short	0x0000


	//----- nvinfo : EIATTR_MAXREG_COUNT
	.align		4
        /*001c*/ 	.byte	0x03, 0x1b
        /*001e*/ 	.short	0x00ff


	//----- nvinfo : EIATTR_MERCURY_ISA_VERSION
	.align		4
        /*0020*/ 	.byte	0x03, 0x5f
        /*0022*/ 	.short	0x0101


	//----- nvinfo : EIATTR_COOP_GROUP_MASK_REGIDS
	.align		4
        /*0024*/ 	.byte	0x04, 0x29
        /*0026*/ 	.short	(.L_3440 - .L_3439)


	//   ....[0]....
.L_3439:
        /*0028*/ 	.word	0xffffffff


	//   ....[1]....
        /*002c*/ 	.word	0xffffffff


	//   ....[2]....
        /*0030*/ 	.word	0xffffffff


	//   ....[3]....
        /*0034*/ 	.word	0xffffffff


	//   ....[4]....
        /*0038*/ 	.word	0xffffffff


	//   ....[5]....
        /*003c*/ 	.word	0xffffffff


	//   ....[6]....
        /*0040*/ 	.word	0xffffffff


	//   ....[7]....
        /*0044*/ 	.word	0xffffffff


	//   ....[8]....
        /*0048*/ 	.word	0xffffffff


	//   ....[9]....
        /*004c*/ 	.word	0xffffffff


	//   ....[10]....
        /*0050*/ 	.word	0x05000077


	//   ....[11]....
        /*0054*/ 	.word	0x05000077


	//   ....[12]....
        /*0058*/ 	.word	0x05000077


	//   ....[13]....
        /*005c*/ 	.word	0x05000077


	//   ....[14]....
        /*0060*/ 	.word	0x05000077


	//   ....[15]....
        /*0064*/ 	.word	0x05000077


	//   ....[16]....
        /*0068*/ 	.word	0x05000077


	//   ....[17]....
        /*006c*/ 	.word	0x05000077


	//   ....[18]....
        /*0070*/ 	.word	0x05000077


	//   ....[19]....
        /*0074*/ 	.word	0x05000077


	//----- nvinfo : EIATTR_COOP_GROUP_INSTR_OFFSETS
	.align		4
.L_3440:
        /*0078*/ 	.byte	0x04, 0x28
        /*007a*/ 	.short	(.L_3442 - .L_3441)


	//   ....[0]....
.L_3441:
        /*007c*/ 	.word	0x0000c030


	//   ....[1]....
        /*0080*/ 	.word	0x0000c060


	//   ....[2]....
        /*0084*/ 	.word	0x0000c080


	//   ....[3]....
        /*0088*/ 	.word	0x0000c0a0


	//   ....[4]....
        /*008c*/ 	.word	0x0000c0c0


	//   ....[5]....
        /*0090*/ 	.word	0x0000c4f0


	//   ....[6]....
        /*0094*/ 	.word	0x0000c510


	//   ....[7]....
        /*0098*/ 	.word	0x0000c530


	//   ....[8]....
        /*009c*/ 	.word	0x0000c550


	//   ....[9]....
        /*00a0*/ 	.word	0x0000c570


	//   ....[10]....
        /*00a4*/ 	.word	0x0000ce60


	//   ....[11]....
        /*00a8*/ 	.word	0x0000cf10


	//   ....[12]....
        /*00ac*/ 	.word	0x0000cf80


	//   ....[13]....
        /*00b0*/ 	.word	0x0000cff0


	//   ....[14]....
        /*00b4*/ 	.word	0x0000d060


	//   ....[15]....
        /*00b8*/ 	.word	0x0000d4e0


	//   ....[16]....
        /*00bc*/ 	.word	0x0000d550


	//   ....[17]....
        /*00c0*/ 	.word	0x0000d5c0


	//   ....[18]....
        /*00c4*/ 	.word	0x0000d630


	//   ....[19]....
        /*00c8*/ 	.word	0x0000d6a0


	//----- nvinfo : EIATTR_EXIT_INSTR_OFFSETS
	.align		4
.L_3442:
        /*00cc*/ 	.byte	0x04, 0x1c
        /*00ce*/ 	.short	(.L_3444 - .L_3443)


	//   ....[0]....
.L_3443:
        /*00d0*/ 	.word	0x00000620


	//   ....[1]....
        /*00d4*/ 	.word	0x0000cdf0


	//----- nvinfo : EIATTR_MAX_THREADS
	.align		4
.L_3444:
        /*00d8*/ 	.byte	0x04, 0x05
        /*00da*/ 	.short	(.L_3446 - .L_3445)
.L_3445:
        /*00dc*/ 	.word	0x00000080
        /*00e0*/ 	.word	0x00000001
        /*00e4*/ 	.word	0x00000001


	//----- nvinfo : EIATTR_CRS_STACK_SIZE
	.align		4
.L_3446:
        /*00e8*/ 	.byte	0x04, 0x1e
        /*00ea*/ 	.short	(.L_3448 - .L_3447)
.L_3447:
        /*00ec*/ 	.word	0x00000000


	//----- nvinfo : EIATTR_CBANK_PARAM_SIZE
	.align		4
.L_3448:
        /*00f0*/ 	.byte	0x03, 0x19
        /*00f2*/ 	.short	0x00e8


	//----- nvinfo : EIATTR_PARAM_CBANK
	.align		4
        /*00f4*/ 	.byte	0x04, 0x0a
        /*00f6*/ 	.short	(.L_3450 - .L_3449)
	.align		4
.L_3449:
        /*00f8*/ 	.word	index@(.nv.constant0._ZN10layer_norm13ln_fwd_kernelINS_13Kernel_traitsI6__halfffffjLj1024ELj1ELj4ELj1ELj16ENS_18Kernel_traits_baseILj1024ES2_ffffjLj128EEEEELb1ELb0ELb0ELb1EEEvNS_9FwdParamsE)
        /*00fc*/ 	.short	0x0210
        /*00fe*/ 	.short	0x00e8


	//----- nvinfo : EIATTR_SW_WAR
	.align		4
.L_3450:
        /*0100*/ 	.byte	0x04, 0x36
        /*0102*/ 	.short	(.L_3452 - .L_3451)
.L_3451:
        /*0104*/ 	.word	0x00000008
.L_3452:


//--------------------- .nv.info._ZN10layer_norm13ln_fwd_kernelINS_13Kernel_traitsI6__halfffffjLj1024ELj1ELj4ELj1ELj16ENS_18Kernel_traits_baseILj1024ES2_ffffjLj128EEEEELb1ELb0ELb1ELb0EEEvNS_9FwdParamsE --------------------------
	.section	.nv.info._ZN10layer_norm13ln_fwd_kernelINS_13Kernel_traitsI6__halfffffjLj1024ELj1ELj4ELj1ELj16ENS_18Kernel_traits_baseILj1024ES2_ffffjLj128EEEEELb1ELb0ELb1ELb0EEEvNS_9FwdParamsE,"",@"SHT_CUDA_INFO"
	.sectionflags	@""
	.align	4


	//----- nvinfo : EIATTR_CUDA_API_VERSION
	.align		4
        /*0000*/ 	.byte	0x04, 0x37
        /*0002*/ 	.short	(.L_3454 - .L_3453)
.L_3453:
        /*0004*/ 	.word	0x00000082


	//----- nvinfo : EIATTR_KPARAM_INFO
	.align		4
.L_3454:
        /*0008*/ 	.byte	0x04, 0x17
        /*000a*/ 	.short	(.L_3456 - .L_3455)
.L_3455:
        /*000c*/ 	.word	0x00000000
        /*0010*/ 	.short	0x0000
        /*0012*/ 	.short	0x0000
        /*0014*/ 	.byte	0x00, 0xf0, 0xa1, 0x03


	//----- nvinfo : EIATTR_SPARSE_MMA_MASK
	.align		4
.L_3456:
        /*0018*/ 	.byte	0x03, 0x50
        /*001a*/ 	.short	0x0000


	//----- nvinfo : EIATTR_MAXREG_COUNT
	.align		4
        /*001c*/ 	.byte	0x03, 0x1b
        /*001e*/ 	.short	0x00ff


	//----- nvinfo : EIATTR_MERCURY_ISA_VERSION
	.align		4
        /*0020*/ 	.byte	0x03, 0x5f
        /*0022*/ 	.short	0x0101


	//----- nvinfo : EIATTR_COOP_GROUP_MASK_REGIDS
	.align		4
        /*0024*/ 	.byte	0x04, 0x29
        /*0026*/ 	.short	(.L_3458 - .L_3457)


	//   ....[0]....
.L_3457:
        /*0028*/ 	.word	0xffffffff


	//   ....[1]....
        /*002c*/ 	.word	0xffffffff


	//   ....[2]....
        /*0030*/ 	.word	0xffffffff


	//   ....[3]....
        /*0034*/ 	.word	0xffffffff


	//   ....[4]....
        /*0038*/ 	.word	0xffffffff


	//   ....[5]....
        /*003c*/ 	.word	0xffffffff


	//   ....[6]....
        /*0040*/ 	.word	0xffffffff


	//   ....[7]....
        /*0044*/ 	.word	0xffffffff


	//   ....[8]....
        /*0048*/ 	.word	0xffffffff


	//   ....[9]....
        /*004c*/ 	.word	0xffffffff


	//   ....[10]....
        /*0050*/ 	.word	0x0500008c


	//   ....[11]....
        /*0054*/ 	.word	0x0500008c


	//   ....[12]....
        /*0058*/ 	.word	0x0500008c


	//   ....[13]....
        /*005c*/ 	.word	0x0500008c


	//   ....[14]....
        /*0060*/ 	.word	0x0500008c


	//   ....[15]....
        /*0064*/ 	.word	0x0500008c


	//   ....[16]....
        /*0068*/ 	.word	0x0500008c


	//   ....[17]....
        /*006c*/ 	.word	0x0500008c


	//   ....[18]....
        /*0070*/ 	.word	0x0500008c


	//   ....[19]....
        /*0074*/ 	.word	0x0500008c


	//----- nvinfo : EIATTR_COOP_GROUP_INSTR_OFFSETS
	.align		4
.L_3458:
        /*0078*/ 	.byte	0x04, 0x28
        /*007a*/ 	.short	(.L_3460 - .L_3459)


	//   ....[0]....
.L_3459:
        /*007c*/ 	.word	0x0000e1f0


	//   ....[1]....
        /*0080*/ 	.word	0x0000e250


	//   ....[2]....
        /*0084*/ 	.word	0x0000e270


	//   ....[3]....
        /*0088*/ 	.word	0x0000e290


	//   ....[4]....
        /*008c*/ 	.word	0x0000e2b0


	//   ....[5]....
        /*0090*/ 	.word	0x0000e700


	//   ....[6]....
        /*0094*/ 	.word	0x0000e720


	//   ....[7]....
        /*0098*/ 	.word	0x0000e740


	//   ....[8]....
        /*009c*/ 	.word	0x0000e760


	//   ....[9]....
        /*00a0*/ 	.word	0x0000e780


	//   ....[10]....
        /*00a4*/ 	.word	0x0000f3d0


	//   ....[11]....
        /*00a8*/ 	.word	0x0000f490


	//   ....[12]....
        /*00ac*/ 	.word	0x0000f500


	//   ....[13]....
        /*00b0*/ 	.word	0x0000f570


	//   ....[14]....
        /*00b4*/ 	.word	0x0000f5e0


	//   ....[15]....
        /*00b8*/ 	.word	0x0000faa0


	//   ....[16]....
        /*00bc*/ 	.word	0x0000fb10


	//   ....[17]....
        /*00c0*/ 	.word	0x0000fb80


	//   ....[18]....
        /*00c4*/ 	.word	0x0000fbf0


	//   ....[19]....
        /*00c8*/ 	.word	0x0000fc60


	//----- nvinfo : EIATTR_EXIT_INSTR_OFFSETS
	.align		4
.L_3460:
        /*00cc*/ 	.byte	0x04, 0x1c
        /*00ce*/ 	.short	(.L_3462 - .L_3461)


	//   ....[0]....
.L_3461:
        /*00d0*/ 	.word	0x00000d70


	//   ....[1]....
        /*00d4*/ 	.word	0x0000f360


	//----- nvinfo : EIATTR_MAX_THREADS
	.align		4
.L_3462:
        /*00d8*/ 	.byte	0x04, 0x05
        /*00da*/ 	.short	(.L_3464 - .L_3463)
.L_3463:
        /*00dc*/ 	.word	0x00000080
        /*00e0*/ 	.word	0x00000001
        /*00e4*/ 	.word	0x00000001


	//----- nvinfo : EIATTR_CRS_STACK_SIZE
	.align		4
.L_3464:
        /*00e8*/ 	.byte	0x04, 0x1e
        /*00ea*/ 	.short	(.L_3466 - .L_3465)
.L_3465:
        /*00ec*/ 	.word	0x00000000


	//----- nvinfo : EIATTR_CBANK_PARAM_SIZE
	.align		4
.L_3466:
        /*00f0*/ 	.byte	0x03, 0x19
        /*00f2*/ 	.short	0x00e8


	//----- nvinfo : EIATTR_PARAM_CBANK
	.align		4
        /*00f4*/ 	.byte	0x04, 0x0a
        /*00f6*/ 	.short	(.L_3468 - .L_3467)
	.align		4
.L_3467:
        /*00f8*/ 	.word	index@(.nv.constant0._ZN10layer_norm13ln_fwd_kernelINS_13Kernel_traitsI6__halfffffjLj1024ELj1ELj4ELj1ELj16ENS_18Kernel_traits_baseILj1024ES2_ffffjLj128EEEEELb1ELb0ELb1ELb0EEEvNS_9FwdParamsE)
        /*00fc*/ 	.short	0x0210
        /*00fe*/ 	.short	0x00e8


	//----- nvinfo : EIATTR_SW_WAR
	.align		4
.L_3468:
        /*0100*/ 	.byte	0x04, 0x36
        /*0102*/ 	.short	(.L_3470 - .L_3469)
.L_3469:
        /*0104*/ 	.word	0x00000008
.L_3470:


//--------------------- .nv.info._ZN10layer_norm13ln_fwd_kernelINS_13Kernel_traitsI6__halfffffjLj1024ELj1ELj4ELj1ELj16ENS_18Kernel_traits_baseILj1024ES2_ffffjLj128EEEEELb1ELb0ELb1ELb1EEEvNS_9FwdParamsE --------------------------
	.section	.nv.info._ZN10layer_norm13ln_fwd_kernelINS_13Kernel_traitsI6__halfffffjLj1024ELj1ELj4ELj1ELj16ENS_18Kernel_traits_baseILj1024ES2_ffffjLj128EEEEELb1ELb0ELb1ELb1EEEvNS_9FwdParamsE,"",@"SHT_CUDA_INFO"
	.sectionflags	@""
	.align	4


	//----- nvinfo : EIATTR_CUDA_API_VERSION
	.align		4
        /*0000*/ 	.byte	0x04, 0x37
        /*0002*/ 	.short	(.L_3472 - .L_3471)
.L_3471:
        /*0004*/ 	.word	0x00000082


	//----- nvinfo : EIATTR_KPARAM_INFO
	.align		4
.L_3472:
        /*0008*/ 	.byte	0x04, 0x17
        /*000a*/ 	.short	(.L_3474 - .L_3473)
.L_3473:
        /*000c*/ 	.word	0x00000000
        /*0010*/ 	.short	0x0000
        /*0012*/ 	.short	0x0000
        /*0014*/ 	.byte	0x00, 0xf0, 0xa1, 0x03


	//----- nvinfo : EIATTR_SPARSE_MMA_MASK
	.align		4
.L_3474:
        /*0018*/ 	.byte	0x03, 0x50
        /*001a*/ 	.short	0x0000


	//----- nvinfo : EIATTR_MAXREG_COUNT
	.align		4
        /*001c*/ 	.byte	0x03, 0x1b
        /*001e*/ 	.short	0x00ff


	//----- nvinfo : EIATTR_MERCURY_ISA_VERSION
	.align		4
        /*0020*/ 	.byte	0x03, 0x5f
        /*0022*/ 	.short	0x0101


	//----- nvinfo : EIATTR_COOP_GROUP_MASK_REGIDS
	.align		4
        /*0024*/ 	.byte	0x04, 0x29
        /*0026*/ 	.short	(.L_3476 - .L_3475)


	//   ....[0]....
.L_3475:
        /*0028*/ 	.word	0xffffffff


	//   ....[1]....
        /*002c*/ 	.word	0xffffffff


	//   ....[2]....
        /*0030*/ 	.word	0xffffffff


	//   ....[3]....
        /*0034*/ 	.word	0xffffffff


	//   ....[4]....
        /*0038*/ 	.word	0xffffffff


	//   ....[5]....
        /*003c*/ 	.word	0xffffffff


	//   ....[6]....
        /*0040*/ 	.word	0xffffffff


	//   ....[7]....
        /*0044*/ 	.word	0xffffffff


	//   ....[8]....
        /*0048*/ 	.word	0xffffffff


	//   ....[9]....
        /*004c*/ 	.word	0xffffffff


	//   ....[10]....
        /*0050*/ 	.word	0x05000083


	//   ....[11]....
        /*0054*/ 	.word	0x05000083


	//   ....[12]....
        /*0058*/ 	.word	0x05000083


	//   ....[13]....
        /*005c*/ 	.word	0x05000083


	//   ....[14]....
        /*0060*/ 	.word	0x05000083


	//   ....[15]....
        /*0064*/ 	.word	0x05000083


	//   ....[16]....
        /*0068*/ 	.word	0x05000083


	//   ....[17]....
        /*006c*/ 	.word	0x05000083


	//   ....[18]....
        /*0070*/ 	.word	0x05000083


	//   ....[19]....
        /*0074*/ 	.word	0x05000083


	//----- nvinfo : EIATTR_COOP_GROUP_INSTR_OFFSETS
	.align		4
.L_3476:
        /*0078*/ 	.byte	0x04, 0x28
        /*007a*/ 	.short	(.L_3478 - .L_3477)


	//   ....[0]....
.L_3477:
        /*007c*/ 	.word	0x0000d610


	//   ....[1]....
        /*0080*/ 	.word	0x0000d630


	//   ....[2]....
        /*0084*/ 	.word	0x0000d650


	//   ....[3]....
        /*0088*/ 	.word	0x0000d670


	//   ....[4]....
        /*008c*/ 	.word	0x0000d6a0


	//   ....[5]....
        /*0090*/ 	.word	0x0000dad0


	//   ....[6]....
        /*0094*/ 	.word	0x0000daf0


	//   ....[7]....
        /*0098*/ 	.word	0x0000db10


	//   ....[8]....
        /*009c*/ 	.word	0x0000db30


	//   ....[9]....
        /*00a0*/ 	.word	0x0000db50


	//   ....[10]....
        /*00a4*/ 	.word	0x0000e530


	//   ....[11]....
        /*00a8*/ 	.word	0x0000e5d0


	//   ....[12]....
        /*00ac*/ 	.word	0x0000e640


	//   ....[13]....
        /*00b0*/ 	.word	0x0000e6b0


	//   ....[14]....
        /*00b4*/ 	.word	0x0000e730


	//   ....[15]....
        /*00b8*/ 	.word	0x0000ebb0


	//   ....[16]....
        /*00bc*/ 	.word	0x0000ec20


	//   ....[17]....
        /*00c0*/ 	.word	0x0000ec90


	//   ....[18]....
        /*00c4*/ 	.word	0x0000ed00


	//   ....[19]....
        /*00c8*/ 	.word	0x0000ed70


	//----- nvinfo : EIATTR_EXIT_INSTR_OFFSETS
	.align		4
.L_3478:
        /*00cc*/ 	.byte	0x04, 0x1c
        /*00ce*/ 	.short	(.L_3480 - .L_3479)


	//   ....[0]....
.L_3479:
        /*00d0*/ 	.word	0x00000620


	//   ....[1]....
        /*00d4*/ 	.word	0x0000e4c0


	//----- nvinfo : EIATTR_MAX_THREADS
	.align		4
.L_3480:
        /*00d8*/ 	.byte	0x04, 0x05
        /*00da*/ 	.short	(.L_3482 - .L_3481)
.L_3481:
        /*00dc*/ 	.word	0x00000080
        /*00e0*/ 	.word	0x00000001
        /*00e4*/ 	.word	0x00000001


	//----- nvinfo : EIATTR_CRS_STACK_SIZE
	.align		4
.L_3482:
        /*00e8*/ 	.byte	0x04, 0x1e
        /*00ea*/ 	.short	(.L_3484 - .L_3483)
.L_3483:
        /*00ec*/ 	.word	0x00000000


	//----- nvinfo : EIATTR_CBANK_PARAM_SIZE
	.align		4
.L_3484:
        /*00f0*/ 	.byte	0x03, 0x19
        /*00f2*/ 	.short	0x00e8


	//----- nvinfo : EIATTR_PARAM_CBANK
	.align		4
        /*00f4*/ 	.byte	0x04, 0x0a
        /*00f6*/ 	.short	(.L_3486 - .L_3485)
	.align		4
.L_3485:
        /*00f8*/ 	.word	index@(.nv.constant0._ZN10layer_norm13ln_fwd_kernelINS_13Kernel_traitsI6__halfffffjLj1024ELj1ELj4ELj1ELj16ENS_18Kernel_traits_baseILj1024ES2_ffffjLj128EEEEELb1ELb0ELb1ELb1EEEvNS_9FwdParamsE)
        /*00fc*/ 	.short	0x0210
        /*00fe*/ 	.short	0x00e8


	//----- nvinfo : EIATTR_SW_WAR
	.align		4
.L_3486:
        /*0100*/ 	.byte	0x04, 0x36
        /*0102*/ 	.short	(.L_3488 - .L_3487)
.L_3487:
        /*0104*/ 	.word	0x00000008
.L_3488:


//--------------------- .nv.info._ZN10layer_norm13ln_fwd_kernelINS_13Kernel_traitsI6__halfffffjLj1024ELj1ELj4ELj1ELj16ENS_18Kernel_traits_baseILj1024ES2_ffffjLj128EEEEELb1ELb1ELb0ELb0EEEvNS_9FwdParamsE --------------------------
	.section	.nv.info._ZN10layer_norm13ln_fwd_kernelINS_13Kernel_traitsI6__halfffffjLj1024ELj1ELj4ELj1ELj16ENS_18Kernel_traits_baseILj1024ES2_ffffjLj128EEEEELb1ELb1ELb0ELb0EEEvNS_9FwdParamsE,"",@"SHT_CUDA_INFO"
	.sectionflags	@""
	.align	4


	//----- nvinfo : EIATTR_CUDA_API_VERSION
	.align		4
        /*0000*/ 	.byte	0x04, 0x37
        /*0002*/ 	.short	(.L_3490 - .L_3489)
.L_3489:
        /*0004*/ 	.word	0x00000082


	//----- nvinfo : EIATTR_KPARAM_INFO
	.align		4
.L_3490:
        /*0008*/ 	.byte	0x04, 0x17
        /*000a*/ 	.short	(.L_3492 - .L_3491)
.L_3491:
        /*000c*/ 	.word	0x00000000
        /*0010*/ 	.short	0x0000
        /*0012*/ 	.short	0x0000
        /*0014*/ 	.byte	0x00, 0xf0, 0xa1, 0x03


	//----- nvinfo : EIATTR_SPARSE_MMA_MASK
	.align		4
.L_3492:
        /*0018*/ 	.byte	0x03, 0x50
        /*001a*/ 	.short	0x0000


	//----- nvinfo : EIATTR_MAXREG_COUNT
	.align		4
        /*001c*/ 	.byte	0x03, 0x1b
        /*001e*/ 	.short	0x00ff


	//----- nvinfo : EIATTR_MERCURY_ISA_VERSION
	.align		4
        /*0020*/ 	.byte	0x03, 0x5f
        /*0022*/ 	.short	0x0101


	//----- nvinfo : EIATTR_COOP_GROUP_MASK_REGIDS
	.align		4
        /*0024*/ 	.byte	0x04, 0x29
        /*0026*/ 	.short	(.L_3494 - .L_3493)


	//   ....[0]....
.L_3493:
        /*0028*/ 	.word	0xffffffff


	//   ....[1]....
        /*002c*/ 	.word	0xffffffff


	//   ....[2]....
        /*0030*/ 	.word	0xffffffff


	//   ....[3]....
        /*0034*/ 	.word	0xffffffff


	//   ....[4]....
        /*0038*/ 	.word	0xffffffff


	//   ....[5]....
        /*003c*/ 	.word	0xffffffff


	//   ....[6]....
        /*0040*/ 	.word	0xffffffff


	//   ....[7]....
        /*0044*/ 	.word	0xffffffff


	//   ....[8]....
        /*0048*/ 	.word	0xffffffff


	//   ....[9]....
        /*004c*/ 	.word	0xffffffff


	//   ....[10]....
        /*0050*/ 	.word	0x05000046


	//   ....[11]....
        /*0054*/ 	.word	0x05000046


	//   ....[12]....
        /*0058*/ 	.word	0x05000046


	//   ....[13]....
        /*005c*/ 	.word	0x05000046


	//   ....[14]....
        /*0060*/ 	.word	0x05000046


	//   ....[15]....
        /*0064*/ 	.word	0x05000046


	//   ....[16]....
        /*0068*/ 	.word	0x05000046


	//   ....[17]....
        /*006c*/ 	.word	0x05000046


	//   ....[18]....
        /*0070*/ 	.word	0x05000046


	//   ....[19]....
        /*0074*/ 	.word	0x05000046


	//----- nvinfo : EIATTR_COOP_GROUP_INSTR_OFFSETS
	.align		4
.L_3494:
        /*0078*/ 	.byte	0x04, 0x28
        /*007a*/ 	.short	(.L_3496 - .L_3495)


	//   ....[0]....
.L_3495:
        /*007c*/ 	.word	0x0000d6d0


	//   ....[1]....
        /*0080*/ 	.word	0x0000d750


	//   ....[2]....
        /*0084*/ 	.word	0x0000d770


	//   ....[3]....
        /*0088*/ 	.word	0x0000d790


	//   ....[4]....
        /*008c*/ 	.word	0x0000d7b0


	//   ....[5]....
        /*0090*/ 	.word	0x0000dc10


	//   ....[6]....
        /*0094*/ 	.word	0x0000dc30


	//   ....[7]....
        /*0098*/ 	.word	0x0000dc50


	//   ....[8]....
        /*009c*/ 	.word	0x0000dc70


	//   ....[9]....
        /*00a0*/ 	.word	0x0000dc90


	//   ....[10]....
        /*00a4*/ 	.word	0x0000e830


	//   ....[11]....
        /*00a8*/ 	.word	0x0000e8f0


	//   ....[12]....
        /*00ac*/ 	.word	0x0000e960


	//   ....[13]....
        /*00b0*/ 	.word	0x0000e9c0


	//   ....[14]....
        /*00b4*/ 	.word	0x0000ea20


	//   ....[15]....
        /*00b8*/ 	.word	0x0000eee0


	//   ....[16]....
        /*00bc*/ 	.word	0x0000ef40


	//   ....[17]....
        /*00c0*/ 	.word	0x0000efa0


	//   ....[18]....
        /*00c4*/ 	.word	0x0000f000


	//   ....[19]....
        /*00c8*/ 	.word	0x0000f060


	//----- nvinfo : EIATTR_EXIT_INSTR_OFFSETS
	.align		4
.L_3496:
        /*00cc*/ 	.byte	0x04, 0x1c
        /*00ce*/ 	.short	(.L_3498 - .L_3497)


	//   ....[0]....
.L_3497:
        /*00d0*/ 	.word	0x00000f60


	//   ....[1]....
        /*00d4*/ 	.word	0x0000e7c0


	//----- nvinfo : EIATTR_MAX_THREADS
	.align		4
.L_3498:
        /*00d8*/ 	.byte	0x04, 0x05
        /*00da*/ 	.short	(.L_3500 - .L_3499)
.L_3499:
        /*00dc*/ 	.word	0x00000080
        /*00e0*/ 	.word	0x00000001
        /*00e4*/ 	.word	0x00000001


	//----- nvinfo : EIATTR_CRS_STACK_SIZE
	.align		4
.L_3500:
        /*00e8*/ 	.byte	0x04, 0x1e
        /*00ea*/ 	.short	(.L_3502 - .L_3501)
.L_3501:
        /*00ec*/ 	.word	0x00000000


	//----- nvinfo : EIATTR_CBANK_PARAM_SIZE
	.align		4
.L_3502:
        /*00f0*/ 	.byte	0x03, 0x19
        /*00f2*/ 	.short	0x00e8


	//----- nvinfo : EIATTR_PARAM_CBANK
	.align		4
        /*00f4*/ 	.byte	0x04, 0x0a
        /*00f6*/ 	.short	(.L_3504 - .L_3503)
	.align		4
.L_3503:
        /*00f8*/ 	.word	index@(.nv.constant0._ZN10layer_norm13ln_fwd_kernelINS_13Kernel_traitsI6__halfffffjLj1024ELj1ELj4ELj1ELj16ENS_18Kernel_traits_baseILj1024ES2_ffffjLj128EEEEELb1ELb1ELb0ELb0EEEvNS_9FwdParamsE)
        /*00fc*/ 	.short	0x0210
        /*00fe*/ 	.short	0x00e8


	//----- nvinfo : EIATTR_SW_WAR
	.align		4
.L_3504:
        /*0100*/ 	.byte	0x04, 0x36
        /*0102*/ 	.short	(.L_3506 - .L_3505)
.L_3505:
        /*0104*/ 	.word	0x00000008
.L_3506:


//--------------------- .nv.info._ZN10layer_norm13ln_fwd_kernelINS_13Kernel_traitsI6__halfffffjLj1024ELj1ELj4ELj1ELj16ENS_18Kernel_traits_baseILj1024ES2_ffffjLj128EEEEELb1ELb1ELb0ELb1EEEvNS_9FwdParamsE --------------------------
	.section	.nv.info._ZN10layer_norm13ln_fwd_kernelINS_13Kernel_traitsI6__halfffffjLj1024ELj1ELj4ELj1ELj16ENS_18Kernel_traits_baseILj1024ES2_ffffjLj128EEEEELb1ELb1ELb0ELb1EEEvNS_9FwdParamsE,"",@"SHT_CUDA_INFO"
	.sectionflags	@""
	.align	4


	//----- nvinfo : EIATTR_CUDA_API_VERSION
	.align		4
        /*0000*/ 	.byte	0x04, 0x37
        /*0002*/ 	.short	(.L_3508 - .L_3507)
.L_3507:
        /*0004*/ 	.word	0x00000082


	//----- nvinfo : EIATTR_KPARAM_INFO
	.align		4
.L_3508:
        /*0008*/ 	.byte	0x04, 0x17
        /*000a*/ 	.short	(.L_3510 - .L_3509)
.L_3509:
        /*000c*/ 	.word	0x00000000
        /*0010*/ 	.short	0x0000
        /*0012*/ 	.short	0x0000
        /*0014*/ 	.byte	0x00, 0xf0, 0xa1, 0x03


	//----- nvinfo : EIATTR_SPARSE_MMA_MASK
	.align		4
.L_3510:
        /*0018*/ 	.byte	0x03, 0x50
        /*001a*/ 	.short	0x0000


	//----- nvinfo : EIATTR_MAXREG_COUNT
	.align		4
        /*001c*/ 	.byte	0x03, 0x1b
        /*001e*/ 	.short	0x00ff


	//----- nvinfo : EIATTR_MERCURY_ISA_VERSION
	.align		4
        /*0020*/ 	.byte	0x03, 0x5f
        /*0022*/ 	.short	0x0101


	//----- nvinfo : EIATTR_COOP_GROUP_MASK_REGIDS
	.align		4
        /*0024*/ 	.byte	0x04, 0x29
        /*0026*/ 	.short	(.L_3512 - .L_3511)


	//   ....[0]....
.L_3511:
        /*0028*/ 	.word	0xffffffff


	//   ....[1]....
        /*002c*/ 	.word	0xffffffff


	//   ....[2]....
        /*0030*/ 	.word	0xffffffff


	//   ....[3]....
        /*0034*/ 	.word	0xffffffff


	//   ....[4]....
        /*0038*/ 	.word	0xffffffff


	//   ....[5]....
        /*003c*/ 	.word	0xffffffff


	//   ....[6]....
        /*0040*/ 	.word	0xffffffff


	//   ....[7]....
        /*0044*/ 	.word	0xffffffff


	//   ....[8]....
        /*0048*/ 	.word	0xffffffff


	//   ....[9]....
        /*004c*/ 	.word	0xffffffff


	//   ....[10]....
        /*0050*/ 	.word	0x05000094


	//   ....[11]....
        /*0054*/ 	.word	0x05000094


	//   ....[12]....
        /*0058*/ 	.word	0x05000094


	//   ....[13]....
        /*005c*/ 	.word	0x05000094


	//   ....[14]....
        /*0060*/ 	.word	0x05000094


	//   ....[15]....
        /*0064*/ 	.word	0x05000094


	//   ....[16]....
        /*0068*/ 	.word	0x05000094


	//   ....[17]....
        /*006c*/ 	.word	0x05000094


	//   ....[18]....
        /*0070*/ 	.word	0x05000094


	//   ....[19]....
        /*0074*/ 	.word	0x05000094


	//----- nvinfo : EIATTR_COOP_GROUP_INSTR_OFFSETS
	.align		4
.L_3512:
        /*0078*/ 	.byte	0x04, 0x28
        /*007a*/ 	.short	(.L_3514 - .L_3513)


	//   ....[0]....
.L_3513:
        /*007c*/ 	.word	0x0000c5c0


	//   ....[1]....
        /*0080*/ 	.word	0x0000c5e0


	//   ....[2]....
        /*0084*/ 	.word	0x0000c600


	//   ....[3]....
        /*0088*/ 	.word	0x0000c620


	//   ....[4]....
        /*008c*/ 	.word	0x0000c650


	//   ....[5]....
        /*0090*/ 	.word	0x0000ca80


	//   ....[6]....
        /*0094*/ 	.word	0x0000caa0


	//   ....[7]....
        /*0098*/ 	.word	0x0000cac0


	//   ....[8]....
        /*009c*/ 	.word	0x0000cae0


	//   ....[9]....
        /*00a0*/ 	.word	0x0000cb00


	//   ....[10]....
        /*00a4*/ 	.word	0x0000d3f0


	//   ....[11]....
        /*00a8*/ 	.word	0x0000d490


	//   ....[12]....
        /*00ac*/ 	.word	0x0000d500


	//   ....[13]....
        /*00b0*/ 	.word	0x0000d570


	//   ....[14]....
        /*00b4*/ 	.word	0x0000d5f0


	//   ....[15]....
        /*00b8*/ 	.word	0x0000da70


	//   ....[16]....
        /*00bc*/ 	.word	0x0000dae0


	//   ....[17]....
        /*00c0*/ 	.word	0x0000db50


	//   ....[18]....
        /*00c4*/ 	.word	0x0000dbc0


	//   ....[19]....
        /*00c8*/ 	.word	0x0000dc30


	//----- nvinfo : EIATTR_EXIT_INSTR_OFFSETS
	.align		4
.L_3514:
        /*00cc*/ 	.byte	0x04, 0x1c
        /*00ce*/ 	.short	(.L_3516 - .L_3515)


	//   ....[0]....
.L_3515:
        /*00d0*/ 	.word	0x00000660


	//   ....[1]....
        /*00d4*/ 	.word	0x0000d380


	//----- nvinfo : EIATTR_MAX_THREADS
	.align		4
.L_3516:
        /*00d8*/ 	.byte	0x04, 0x05
        /*00da*/ 	.short	(.L_3518 - .L_3517)
.L_3517:
        /*00dc*/ 	.word	0x00000080
        /*00e0*/ 	.word	0x00000001
        /*00e4*/ 	.word	0x00000001


	//----- nvinfo : EIATTR_CRS_STACK_SIZE
	.align		4
.L_3518:
        /*00e8*/ 	.byte	0x04, 0x1e
        /*00ea*/ 	.short	(.L_3520 - .L_3519)
.L_3519:
        /*00ec*/ 	.word	0x00000000


	//----- nvinfo : EIATTR_CBANK_PARAM_SIZE
	.align		4
.L_3520:
        /*00f0*/ 	.byte	0x03, 0x19
        /*00f2*/ 	.short	0x00e8


	//----- nvinfo : EIATTR_PARAM_CBANK
	.align		4
        /*00f4*/ 	.byte	0x04, 0x0a
        /*00f6*/ 	.short	(.L_3522 - .L_3521)
	.align		4
.L_3521:
        /*00f8*/ 	.word	index@(.nv.constant0._ZN10layer_norm13ln_fwd_kernelINS_13Kernel_traitsI6__halfffffjLj1024ELj1ELj4ELj1ELj16ENS_18Kernel_traits_baseILj1024ES2_ffffjLj128EEEEELb1ELb1ELb0ELb1EEEvNS_9FwdParamsE)
        /*00fc*/ 	.short	0x0210
        /*00fe*/ 	.short	0x00e8


	//----- nvinfo : EIATTR_SW_WAR
	.align		4
.L_3522:
        /*0100*/ 	.byte	0x04, 0x36
        /*0102*/ 	.short	(.L_3524 - .L_3523)
.L_3523:
        /*0104*/ 	.word	0x00000008
.L_3524:


//--------------------- .nv.info._ZN10layer_norm13ln_fwd_kernelINS_13Kernel_traitsI6__halfffffjLj1024ELj1ELj4ELj1ELj16ENS_18Kernel_traits_baseILj1024ES2_ffffjLj128EEEEELb1ELb1ELb1ELb0EEEvNS_9FwdParamsE --------------------------
	.section	.nv.info._ZN10layer_norm13ln_fwd_kernelINS_13Kernel_traitsI6__halfffffjLj1024ELj1ELj4ELj1ELj16ENS_18Kernel_traits_baseILj1024ES2_ffffjLj128EEEEELb1ELb1ELb1ELb0EEEvNS_9FwdParamsE,"",@"SHT_CUDA_INFO"
	.sectionflags	@""
	.align	4


	//----- nvinfo : EIATTR_CUDA_API_VERSION
	.align		4
        /*0000*/ 	.byte	0x04, 0x37
        /*0002*/ 	.short	(.L_3526 - .L_3525)
.L_3525:
        /*0004*/ 	.word	0x00000082


	//----- nvinfo : EIATTR_KPARAM_INFO
	.align		4
.L_3526:
        /*0008*/ 	.byte	0x04, 0x17
        /*000a*/ 	.short	(.L_3528 - .L_3527)
.L_3527:
        /*000c*/ 	.word	0x00000000
        /*0010*/ 	.short	0x0000
        /*0012*/ 	.short	0x0000
        /*0014*/ 	.byte	0x00, 0xf0, 0xa1, 0x03


	//----- nvinfo : EIATTR_SPARSE_MMA_MASK
	.align		4
.L_3528:
        /*0018*/ 	.byte	0x03, 0x50
        /*001a*/ 	.short	0x0000


	//----- nvinfo : EIATTR_MAXREG_COUNT
	.align		4
        /*001c*/ 	.byte	0x03, 0x1b
        /*001e*/ 	.short	0x00ff


	//----- nvinfo : EIATTR_ANNOTATIONS
	.align		4
        /*0020*/ 	.byte	0x04, 0x55
        /*0022*/ 	.short	(.L_3530 - .L_3529)


	//   ....[0]....
.L_3529:
        /*0024*/ 	.word	0x00000001
        /*0028*/ 	.byte	0x70, 0x11, 0x00, 0x00, 0x01, 0x00, 0x00, 0x00, 0xb0, 0x11, 0x00, 0x00, 0x01, 0x00, 0x00, 0x00
        /*0038*/ 	.byte	0xf0, 0x11, 0x00, 0x00, 0x01, 0x00, 0x00, 0x00, 0xe0, 0x22, 0x00, 0x00, 0x01, 0x00, 0x00, 0x00
        /*0048*/ 	.byte	0xb0, 0x28, 0x00, 0x00, 0x01, 0x00, 0x00, 0x00, 0x90, 0x2e, 0x00, 0x00


	//----- nvinfo : EIATTR_MERCURY_ISA_VERSION
	.align		4
.L_3530:
        /*0054*/ 	.byte	0x03, 0x5f
        /*0056*/ 	.short	0x0101


	//----- nvinfo : EIATTR_COOP_GROUP_MASK_REGIDS
	.align		4
        /*0058*/ 	.byte	0x04, 0x29
        /*005a*/ 	.short	(.L_3532 - .L_3531)


	//   ....[0]....
.L_3531:
        /*005c*/ 	.word	0xffffffff


	//   ....[1]....
        /*0060*/ 	.word	0xffffffff


	//   ....[2]....
        /*0064*/ 	.word	0xffffffff


	//   ....[3]....
        /*0068*/ 	.word	0xffffffff


	//   ....[4]....
        /*006c*/ 	.word	0xffffffff


	//   ....[5]....
        /*0070*/ 	.word	0xffffffff


	//   ....[6]....
        /*0074*/ 	.word	0xffffffff


	//   ....[7]....
        /*0078*/ 	.word	0xffffffff


	//   ....[8]....
        /*007c*/ 	.word	0xffffffff


	//   ....[9]....
        /*0080*/ 	.word	0xffffffff


	//   ....[10]....
        /*0084*/ 	.word	0x0500004b


	//   ....[11]....
        /*0088*/ 	.word	0x0500004b


	//   ....[12]....
        /*008c*/ 	.word	0x0500004b


	//   ....[13]....
        /*0090*/ 	.word	0x0500004b


	//   ....[14]....
        /*0094*/ 	.word	0x0500004b


	//   ....[15]....
        /*0098*/ 	.word	0x0500004b


	//   ....[16]....
        /*009c*/ 	.word	0x0500004b


	//   ....[17]....
        /*00a0*/ 	.word	0x0500004b


	//   ....[18]....
        /*00a4*/ 	.word	0x0500004b


	//   ....[19]....
        /*00a8*/ 	.word	0x0500004b


	//----- nvinfo : EIATTR_COOP_GROUP_INSTR_OFFSETS
	.align		4
.L_3532:
        /*00ac*/ 	.byte	0x04, 0x28
        /*00ae*/ 	.short	(.L_3534 - .L_3533)


	//   ....[0]....
.L_3533:
        /*00b0*/ 	.word	0x0000e8c0


	//   ....[1]....
        /*00b4*/ 	.word	0x0000e920


	//   ....[2]....
        /*00b8*/ 	.word	0x0000e940


	//   ....[3]....
        /*00bc*/ 	.word	0x0000e960


	//   ....[4]....
        /*00c0*/ 	.word	0x0000e980


	//   ....[5]....
        /*00c4*/ 	.word	0x0000edd0


	//   ....[6]....
        /*00c8*/ 	.word	0x0000edf0


	//   ....[7]....
        /*00cc*/ 	.word	0x0000ee10


	//   ....[8]....
        /*00d0*/ 	.word	0x0000ee30


	//   ....[9]....
        /*00d4*/ 	.word	0x0000ee50


	//   ....[10]....
        /*00d8*/ 	.word	0x0000fac0


	//   ....[11]....
        /*00dc*/ 	.word	0x0000fb70


	//   ....[12]....
        /*00e0*/ 	.word	0x0000fbe0


	//   ....[13]....
        /*00e4*/ 	.word	0x0000fc50


	//   ....[14]....
        /*00e8*/ 	.word	0x0000fcc0


	//   ....[15]....
        /*00ec*/ 	.word	0x00010180


	//   ....[16]....
        /*00f0*/ 	.word	0x000101d0


	//   ....[17]....
        /*00f4*/ 	.word	0x00010220


	//   ....[18]....
        /*00f8*/ 	.word	0x00010270


	//   ....[19]....
        /*00fc*/ 	.word	0x000102c0


	//----- nvinfo : EIATTR_EXIT_INSTR_OFFSETS
	.align		4
.L_3534:
        /*0100*/ 	.byte	0x04, 0x1c
        /*0102*/ 	.short	(.L_3536 - .L_3535)


	//   ....[0]....
.L_3535:
        /*0104*/ 	.word	0x00000f80


	//   ....[1]....
        /*0108*/ 	.word	0x0000fa60


	//----- nvinfo : EIATTR_MAX_THREADS
	.align		4
.L_3536:
        /*010c*/ 	.byte	0x04, 0x05
        /*010e*/ 	.short	(.L_3538 - .L_3537)
.L_3537:
        /*0110*/ 	.word	0x00000080
        /*0114*/ 	.word	0x00000001
        /*0118*/ 	.word	0x00000001


	//----- nvinfo : EIATTR_CRS_STACK_SIZE
	.align		4
.L_3538:
        /*011c*/ 	.byte	0x04, 0x1e
        /*011e*/ 	.short	(.L_3540 - .L_3539)
.L_3539:
        /*0120*/ 	.word	0x00000000


	//----- nvinfo : EIATTR_CBANK_PARAM_SIZE
	.align		4
.L_3540:
        /*0124*/ 	.byte	0x03, 0x19
        /*0126*/ 	.short	0x00e8


	//----- nvinfo : EIATTR_PARAM_CBANK
	.align		4
        /*0128*/ 	.byte	0x04, 0x0a
        /*012a*/ 	.short	(.L_3542 - .L_3541)
	.align		4
.L_3541:
        /*012c*/ 	.word	index@(.nv.constant0._ZN10layer_norm13ln_fwd_kernelINS_13Kernel_traitsI6__halfffffjLj1024ELj1ELj4ELj1ELj16ENS_18Kernel_traits_baseILj1024ES2_ffffjLj128EEEEELb1ELb1ELb1ELb0EEEvNS_9FwdParamsE)
        /*0130*/ 	.short	0x0210
        /*0132*/ 	.short	0x00e8


	//----- nvinfo : EIATTR_SW_WAR
	.align		4
.L_3542:
        /*0134*/ 	.byte	0x04, 0x36
        /*0136*/ 	.short	(.L_3544 - .L_3543)
.L_3543:
        /*0138*/ 	.word	0x00000008
.L_3544:


//--------------------- .nv.info._ZN10layer_norm13ln_fwd_kernelINS_13Kernel_traitsI6__halfffffjLj1024ELj1ELj4ELj1ELj16ENS_18Kernel_traits_baseILj1024ES2_ffffjLj128EEEEELb1ELb1ELb1ELb1EEEvNS_9FwdParamsE --------------------------
	.section	.nv.info._ZN10layer_norm13ln_fwd_kernelINS_13Kernel_traitsI6__halfffffjLj1024ELj1ELj4ELj1ELj16ENS_18Kernel_traits_baseILj1024ES2_ffffjLj128EEEEELb1ELb1ELb1ELb1EEEvNS_9FwdParamsE,"",@"SHT_CUDA_INFO"
	.sectionflags	@""
	.align	4


	//----- nvinfo : EIATTR_CUDA_API_VERSION
	.align		4
        /*0000*/ 	.byte	0x04, 0x37
        /*0002*/ 	.short	(.L_3546 - .L_3545)
.L_3545:
        /*0004*/ 	.word	0x00000082


	//----- nvinfo : EIATTR_KPARAM_INFO
	.align		4
.L_3546:
        /*0008*/ 	.byte	0x04, 0x17
        /*000a*/ 	.short	(.L_3548 - .L_3547)
.L_3547:
        /*000c*/ 	.word	0x00000000
        /*0010*/ 	.short	0x0000
        /*0012*/ 	.short	0x0000
        /*0014*/ 	.byte	0x00, 0xf0, 0xa1, 0x03


	//----- nvinfo : EIATTR_SPARSE_MMA_MASK
	.align		4
.L_3548:
        /*0018*/ 	.byte	0x03, 0x50
        /*001a*/ 	.short	0x0000


	//----- nvinfo : EIATTR_MAXREG_COUNT
	.align		4
        /*001c*/ 	.byte	0x03, 0x1b
        /*001e*/ 	.short	0x00ff


	//----- nvinfo : EIATTR_MERCURY_ISA_VERSION
	.align		4
        /*0020*/ 	.byte	0x03, 0x5f
        /*0022*/ 	.short	0x0101


	//----- nvinfo : EIATTR_COOP_GROUP_MASK_REGIDS
	.align		4
        /*0024*/ 	.byte	0x04, 0x29
        /*0026*/ 	.short	(.L_3550 - .L_3549)


	//   ....[0]....
.L_3549:
        /*0028*/ 	.word	0xffffffff


	//   ....[1]....
        /*002c*/ 	.word	0xffffffff


	//   ....[2]....
        /*0030*/ 	.word	0xffffffff


	//   ....[3]....
        /*0034*/ 	.word	0xffffffff


	//   ....[4]....
        /*0038*/ 	.word	0xffffffff


	//   ....[5]....
        /*003c*/ 	.word	0xffffffff


	//   ....[6]....
        /*0040*/ 	.word	0xffffffff


	//   ....[7]....
        /*0044*/ 	.word	0xffffffff


	//   ....[8]....
        /*0048*/ 	.word	0xffffffff


	//   ....[9]....
        /*004c*/ 	.word	0xffffffff


	//   ....[10]....
        /*0050*/ 	.word	0x05000068


	//   ....[11]....
        /*0054*/ 	.word	0x05000068


	//   ....[12]....
        /*0058*/ 	.word	0x05000068


	//   ....[13]....
        /*005c*/ 	.word	0x05000068


	//   ....[14]....
        /*0060*/ 	.word	0x05000068


	//   ....[15]....
        /*0064*/ 	.word	0x05000068


	//   ....[16]....
        /*0068*/ 	.word	0x05000068


	//   ....[17]....
        /*006c*/ 	.word	0x05000068


	//   ....[18]....
        /*0070*/ 	.word	0x05000068


	//   ....[19]....
        /*0074*/ 	.word	0x05000068


	//----- nvinfo : EIATTR_COOP_GROUP_INSTR_OFFSETS
	.align		4
.L_3550:
        /*0078*/ 	.byte	0x04, 0x28
        /*007a*/ 	.short	(.L_3552 - .L_3551)


	//   ....[0]....
.L_3551:
        /*007c*/ 	.word	0x0000dba0


	//   ....[1]....
        /*0080*/ 	.word	0x0000dbd0


	//   ....[2]....
        /*0084*/ 	.word	0x0000dbf0


	//   ....[3]....
        /*0088*/ 	.word	0x0000dc10


	//   ....[4]....
        /*008c*/ 	.word	0x0000dc30


	//   ....[5]....
        /*0090*/ 	.word	0x0000e060


	//   ....[6]....
        /*0094*/ 	.word	0x0000e080


	//   ....[7]....
        /*0098*/ 	.word	0x0000e0a0


	//   ....[8]....
        /*009c*/ 	.word	0x0000e0c0


	//   ....[9]....
        /*00a0*/ 	.word	0x0000e0e0


	//   ....[10]....
        /*00a4*/ 	.word	0x0000eab0


	//   ....[11]....
        /*00a8*/ 	.word	0x0000eb40


	//   ....[12]....
        /*00ac*/ 	.word	0x0000eba0


	//   ....[13]....
        /*00b0*/ 	.word	0x0000ec00


	//   ....[14]....
        /*00b4*/ 	.word	0x0000ec60


	//   ....[15]....
        /*00b8*/ 	.word	0x0000f0d0


	//   ....[16]....
        /*00bc*/ 	.word	0x0000f130


	//   ....[17]....
        /*00c0*/ 	.word	0x0000f190


	//   ....[18]....
        /*00c4*/ 	.word	0x0000f1f0


	//   ....[19]....
        /*00c8*/ 	.word	0x0000f250


	//----- nvinfo : EIATTR_EXIT_INSTR_OFFSETS
	.align		4
.L_3552:
        /*00cc*/ 	.byte	0x04, 0x1c
        /*00ce*/ 	.short	(.L_3554 - .L_3553)


	//   ....[0]....
.L_3553:
        /*00d0*/ 	.word	0x00000660


	//   ....[1]....
        /*00d4*/ 	.word	0x0000ea40


	//----- nvinfo : EIATTR_MAX_THREADS
	.align		4
.L_3554:
        /*00d8*/ 	.byte	0x04, 0x05
        /*00da*/ 	.short	(.L_3556 - .L_3555)
.L_3555:
        /*00dc*/ 	.word	0x00000080
        /*00e0*/ 	.word	0x00000001
        /*00e4*/ 	.word	0x00000001


	//----- nvinfo : EIATTR_CRS_STACK_SIZE
	.align		4
.L_3556:
        /*00e8*/ 	.byte	0x04, 0x1e
        /*00ea*/ 	.short	(.L_3558 - .L_3557)
.L_3557:
        /*00ec*/ 	.word	0x00000000


	//----- nvinfo : EIATTR_CBANK_PARAM_SIZE
	.align		4
.L_3558:
        /*00f0*/ 	.byte	0x03, 0x19
        /*00f2*/ 	.short	0x00e8


	//----- nvinfo : EIATTR_PARAM_CBANK
	.align		4
        /*00f4*/ 	.byte	0x04, 0x0a
        /*00f6*/ 	.short	(.L_3560 - .L_3559)
	.align		4
.L_3559:
        /*00f8*/ 	.word	index@(.nv.constant0._ZN10layer_norm13ln_fwd_kernelINS_13Kernel_traitsI6__halfffffjLj1024ELj1ELj4ELj1ELj16ENS_18Kernel_traits_baseILj1024ES2_ffffjLj128EEEEELb1ELb1ELb1ELb1EEEvNS_9FwdParamsE)
        /*00fc*/ 	.short	0x0210
        /*00fe*/ 	.short	0x00e8


	//----- nvinfo : EIATTR_SW_WAR
	.align		4
.L_3560:
        /*0100*/ 	.byte	0x04, 0x36
        /*0102*/ 	.short	(.L_3562 - .L_3561)
.L_3561:
        /*0104*/ 	.word	0x00000008
.L_3562:


//--------------------- .nv.info._ZN10layer_norm13ln_fwd_kernelINS_13Kernel_traitsIfffffjLj1024ELj1ELj4ELj1ELj16ENS_18Kernel_traits_baseILj1024EfffffjLj128EEEEELb0ELb0ELb0ELb0EEEvNS_9FwdParamsE --------------------------
	.section	.nv.info._ZN10layer_norm13ln_fwd_kernelINS_13Kernel_traitsIfffffjLj1024ELj1ELj4ELj1ELj16ENS_18Kernel_traits_baseILj1024EfffffjLj128EEEEELb0ELb0ELb0ELb0EEEvNS_9FwdParamsE,"",@"SHT_CUDA_INFO"
	.sectionflags	@""
	.align	4


	//----- nvinfo : EIATTR_CUDA_API_VERSION
	.align		4
        /*0000*/ 	.byte	0x04, 0x37
        /*0002*/ 	.short	(.L_3564 - .L_3563)
.L_3563:
        /*0004*/ 	.word	0x00000082


	//----- nvinfo : EIATTR_KPARAM_INFO
	.align		4
.L_3564:
        /*0008*/ 	.byte	0x04, 0x17
        /*000a*/ 	.short	(.L_3566 - .L_3565)
.L_3565:
        /*000c*/ 	.word	0x00000000
        /*0010*/ 	.short	0x0000
        /*0012*/ 	.short	0x0000
        /*0014*/ 	.byte	0x00, 0xf0, 0xa1, 0x03


	//----- nvinfo : EIATTR_SPARSE_MMA_MASK
	.align		4
.L_3566:
        /*0018*/ 	.byte	0x03, 0x50
        /*001a*/ 	.short	0x0000


	//----- nvinfo : EIATTR_MAXREG_COUNT
	.align		4
        /*001c*/ 	.byte	0x03, 0x1b
        /*001e*/ 	.short	0x00ff


	//----- nvinfo : EIATTR_MERCURY_ISA_VERSION
	.align		4
        /*0020*/ 	.byte	0x03, 0x5f
        /*0022*/ 	.short	0x0101


	//----- nvinfo : EIATTR_COOP_GROUP_MASK_REGIDS
	.align		4
        /*0024*/ 	.byte	0x04, 0x29
        /*0026*/ 	.short	(.L_3568 - .L_3567)


	//   ....[0]....
.L_3567:
        /*0028*/ 	.word	0xffffffff


	//   ....[1]....
        /*002c*/ 	.word	0xffffffff


	//   ....[2]....
        /*0030*/ 	.word	0xffffffff


	//   ....[3]....
        /*0034*/ 	.word	0xffffffff


	//   ....[4]....
        /*0038*/ 	.word	0xffffffff


	//   ....[5]....
        /*003c*/ 	.word	0xffffffff


	//   ....[6]....
        /*0040*/ 	.word	0xffffffff


	//   ....[7]....
        /*0044*/ 	.word	0xffffffff


	//   ....[8]....
        /*0048*/ 	.word	0xffffffff


	//   ....[9]....
        /*004c*/ 	.word	0xffffffff


	//   ....[10]....
        /*0050*/ 	.word	0x05000076


	//   ....[11]....
        /*0054*/ 	.word	0x05000076


	//   ....[12]....
        /*0058*/ 	.word	0x05000076


	//   ....[13]....
        /*005c*/ 	.word	0x05000076


	//   ....[14]....
        /*0060*/ 	.word	0x05000076


	//   ....[15]....
        /*0064*/ 	.word	0x05000076


	//   ....[16]....
        /*0068*/ 	.word	0x05000076


	//   ....[17]....
        /*006c*/ 	.word	0x05000076


	//   ....[18]....
        /*0070*/ 	.word	0x05000076


	//   ....[19]....
        /*0074*/ 	.word	0x05000076


	//----- nvinfo : EIATTR_COOP_GROUP_INSTR_OFFSETS
	.align		4
.L_3568:
        /*0078*/ 	.byte	0x04, 0x28
        /*007a*/ 	.short	(.L_3570 - .L_3569)


	//   ....[0]....
.L_3569:
        /*007c*/ 	.word	0x00002330


	//   ....[1]....
        /*0080*/ 	.word	0x00002360


	//   ....[2]....
        /*0084*/ 	.word	0x00002380


	//   ....[3]....
        /*0088*/ 	.word	0x000023a0


	//   ....[4]....
        /*008c*/ 	.word	0x000023d0


	//   ....[5]....
        /*0090*/ 	.word	0x00002840


	//   ....[6]....
        /*0094*/ 	.word	0x00002860


	//   ....[7]....
        /*0098*/ 	.word	0x00002880


	//   ....[8]....
        /*009c*/ 	.word	0x000028a0


	//   ....[9]....
        /*00a0*/ 	.word	0x000028c0


	//   ....[10]....
        /*00a4*/ 	.word	0x00003450


	//   ....[11]....
        /*00a8*/ 	.word	0x000034f0


	//   ....[12]....
        /*00ac*/ 	.word	0x00003560


	//   ....[13]....
        /*00b0*/ 	.word	0x000035d0


	//   ....[14]....
        /*00b4*/ 	.word	0x00003650


	//   ....[15]....
        /*00b8*/ 	.word	0x00003b10


	//   ....[16]....
        /*00bc*/ 	.word	0x00003b80


	//   ....[17]....
        /*00c0*/ 	.word	0x00003bf0


	//   ....[18]....
        /*00c4*/ 	.word	0x00003c60


	//   ....[19]....
        /*00c8*/ 	.word	0x00003cd0


	//----- nvinfo : EIATTR_EXIT_INSTR_OFFSETS
	.align		4
.L_3570:
        /*00cc*/ 	.byte	0x04, 0x1c
        /*00ce*/ 	.short	(.L_3572 - .L_3571)


	//   ....[0]....
.L_3571:
        /*00d0*/ 	.word	0x00000980


	//   ....[1]....
        /*00d4*/ 	.word	0x000033e0


	//----- nvinfo : EIATTR_MAX_THREADS
	.align		4
.L_3572:
        /*00d8*/ 	.byte	0x04, 0x05
        /*00da*/ 	.short	(.L_3574 - .L_3573)
.L_3573:
        /*00dc*/ 	.word	0x00000080
        /*00e0*/ 	.word	0x00000001
        /*00e4*/ 	.word	0x00000001


	//----- nvinfo : EIATTR_CRS_STACK_SIZE
	.align		4
.L_3574:
        /*00e8*/ 	.byte	0x04, 0x1e
        /*00ea*/ 	.short	(.L_3576 - .L_3575)
.L_3575:
        /*00ec*/ 	.word	0x00000000


	//----- nvinfo : EIATTR_CBANK_PARAM_SIZE
	.align		4
.L_3576:
        /*00f0*/ 	.byte	0x03, 0x19
        /*00f2*/ 	.short	0x00e8


	//----- nvinfo : EIATTR_PARAM_CBANK
	.align		4
        /*00f4*/ 	.byte	0x04, 0x0a
        /*00f6*/ 	.short	(.L_3578 - .L_3577)
	.align		4
.L_3577:
        /*00f8*/ 	.word	index@(.nv.constant0._ZN10layer_norm13ln_fwd_kernelINS_13Kernel_traitsIfffffjLj1024ELj1ELj4ELj1ELj16ENS_18Kernel_traits_baseILj1024EfffffjLj128EEEEELb0ELb0ELb0ELb0EEEvNS_9FwdParamsE)
        /*00fc*/ 	.short	0x0210
        /*00fe*/ 	.short	0x00e8


	//----- nvinfo : EIATTR_SW_WAR
	.align		4
.L_3578:
        /*0100*/ 	.byte	0x04, 0x36
        /*0102*/ 	.short	(.L_3580 - .L_3579)
.L_3579:
        /*0104*/ 	.word	0x00000008
.L_3580:


//--------------------- .nv.info._ZN10layer_norm13ln_fwd_kernelINS_13Kernel_traitsIfffffjLj1024ELj1ELj4ELj1ELj16ENS_18Kernel_traits_baseILj1024EfffffjLj128EEEEELb0ELb0ELb0ELb1EEEvNS_9FwdParamsE --------------------------
	.section	.nv.info._ZN10layer_norm13ln_fwd_kernelINS_13Kernel_traitsIfffffjLj1024ELj1ELj4ELj1ELj16ENS_18Kernel_traits_baseILj1024EfffffjLj128EEEEELb0ELb0ELb0ELb1EEEvNS_9FwdParamsE,"",@"SHT_CUDA_INFO"
	.sectionflags	@""
	.align	4


	//----- nvinfo : EIATTR_CUDA_API_VERSION
	.align		4
        /*0000*/ 	.byte	0x04, 0x37
        /*0002*/ 	.short	(.L_3582 - .L_3581)
.L_3581:
        /*0004*/ 	.word	0x00000082


	//----- nvinfo : EIATTR_KPARAM_INFO
	.align		4
.L_3582:
        /*0008*/ 	.byte	0x04, 0x17
        /*000a*/ 	.short	(.L_3584 - .L_3583)
.L_3583:
        /*000c*/ 	.word	0x00000000
        /*0010*/ 	.short	0x0000
        /*0012*/ 	.short	0x0000
        /*0014*/ 	.byte	0x00, 0xf0, 0xa1, 0x03


	//----- nvinfo : EIATTR_SPARSE_MMA_MASK
	.align		4
.L_3584:
        /*0018*/ 	.byte	0x03, 0x50
        /*001a*/ 	.short	0x0000


	//----- nvinfo : EIATTR_MAXREG_COUNT
	.align		4
        /*001c*/ 	.byte	0x03, 0x1b
        /*001e*/ 	.short	0x00ff


	//----- nvinfo : EIATTR_MERCURY_ISA_VERSION
	.align		4
        /*0020*/ 	.byte	0x03, 0x5f
        /*0022*/ 	.short	0x0101


	//----- nvinfo : EIATTR_COOP_GROUP_MASK_REGIDS
	.align		4
        /*0024*/ 	.byte	0x04, 0x29
        /*0026*/ 	.short	(.L_3586 - .L_3585)


	//   ....[0]....
.L_3585:
        /*0028*/ 	.word	0xffffffff


	//   ....[1]....
        /*002c*/ 	.word	0xffffffff


	//   ....[2]....
        /*0030*/ 	.word	0xffffffff


	//   ....[3]....
        /*0034*/ 	.word	0xffffffff


	//   ....[4]....
        /*0038*/ 	.word	0xffffffff


	//   ....[5]....
        /*003c*/ 	.word	0xffffffff


	//   ....[6]....
        /*0040*/ 	.word	0xffffffff


	//   ....[7]....
        /*0044*/ 	.word	0xffffffff


	//   ....[8]....
        /*0048*/ 	.word	0xffffffff


	//   ....[9]....
        /*004c*/ 	.word	0xffffffff


	//   ....[10]....
        /*0050*/ 	.word	0x05000076


	//   ....[11]....
        /*0054*/ 	.word	0x05000076


	//   ....[12]....
        /*0058*/ 	.word	0x05000076


	//   ....[13]....
        /*005c*/ 	.word	0x05000076


	//   ....[14]....
        /*0060*/ 	.word	0x05000076


	//   ....[15]....
        /*0064*/ 	.word	0x05000076


	//   ....[16]....
        /*0068*/ 	.word	0x05000076


	//   ....[17]....
        /*006c*/ 	.word	0x05000076


	//   ....[18]....
        /*0070*/ 	.word	0x05000076


	//   ....[19]....
        /*0074*/ 	.word	0x05000076


	//----- nvinfo : EIATTR_COOP_GROUP_INSTR_OFFSETS
	.align		4
.L_3586:
        /*0078*/ 	.byte	0x04, 0x28
        /*007a*/ 	.short	(.L_3588 - .L_3587)


	//   ....[0]....
.L_3587:
        /*007c*/ 	.word	0x00001800


	//   ....[1]....
        /*0080*/ 	.word	0x00001830


	//   ....[2]....
        /*0084*/ 	.word	0x00001850


	//   ....[3]....
        /*0088*/ 	.word	0x00001870


	//   ....[4]....
        /*008c*/ 	.word	0x00001890


	//   ....[5]....
        /*0090*/ 	.word	0x00001cc0


	//   ....[6]....
        /*0094*/ 	.word	0x00001ce0


	//   ....[7]....
        /*0098*/ 	.word	0x00001d00


	//   ....[8]....
        /*009c*/ 	.word	0x00001d20


	//   ....[9]....
        /*00a0*/ 	.word	0x00001d40


	//   ....[10]....
        /*00a4*/ 	.word	0x00002650


	//   ....[11]....
        /*00a8*/ 	.word	0x000026e0


	//   ....[12]....
        /*00ac*/ 	.word	0x00002740


	//   ....[13]....
        /*00b0*/ 	.word	0x000027a0


	//   ....[14]....
        /*00b4*/ 	.word	0x00002800


	//   ....[15]....
        /*00b8*/ 	.word	0x00002c70


	//   ....[16]....
        /*00bc*/ 	.word	0x00002cd0


	//   ....[17]....
        /*00c0*/ 	.word	0x00002d30


	//   ....[18]....
        /*00c4*/ 	.word	0x00002d90


	//   ....[19]....
        /*00c8*/ 	.word	0x00002df0


	//----- nvinfo : EIATTR_EXIT_INSTR_OFFSETS
	.align		4
.L_3588:
        /*00cc*/ 	.byte	0x04, 0x1c
        /*00ce*/ 	.short	(.L_3590 - .L_3589)


	//   ....[0]....
.L_3589:
        /*00d0*/ 	.word	0x000002e0


	//   ....[1]....
        /*00d4*/ 	.word	0x000025e0


	//----- nvinfo : EIATTR_MAX_THREADS
	.align		4
.L_3590:
        /*00d8*/ 	.byte	0x04, 0x05
        /*00da*/ 	.short	(.L_3592 - .L_3591)
.L_3591:
        /*00dc*/ 	.word	0x00000080
        /*00e0*/ 	.word	0x00000001
        /*00e4*/ 	.word	0x00000001


	//----- nvinfo : EIATTR_CRS_STACK_SIZE
	.align		4
.L_3592:
        /*00e8*/ 	.byte	0x04, 0x1e
        /*00ea*/ 	.short	(.L_3594 - .L_3593)
.L_3593:
        /*00ec*/ 	.word	0x00000000


	//----- nvinfo : EIATTR_CBANK_PARAM_SIZE
	.align		4
.L_3594:
        /*00f0*/ 	.byte	0x03, 0x19
        /*00f2*/ 	.short	0x00e8


	//----- nvinfo : EIATTR_PARAM_CBANK
	.align		4
        /*00f4*/ 	.byte	0x04, 0x0a
        /*00f6*/ 	.short	(.L_3596 - .L_3595)
	.align		4
.L_3595:
        /*00f8*/ 	.word	index@(.nv.constant0._ZN10layer_norm13ln_fwd_kernelINS_13Kernel_traitsIfffffjLj1024ELj1ELj4ELj1ELj16ENS_18Kernel_traits_baseILj1024EfffffjLj128EEEEELb0ELb0ELb0ELb1EEEvNS_9FwdParamsE)
        /*00fc*/ 	.short	0x0210
        /*00fe*/ 	.short	0x00e8


	//----- nvinfo : EIATTR_SW_WAR
	.align		4
.L_3596:
        /*0100*/ 	.byte	0x04, 0x36
        /*0102*/ 	.short	(.L_3598 - .L_3597)
.L_3597:
        /*0104*/ 	.word	0x00000008
.L_3598:


//--------------------- .nv.info._ZN10layer_norm13ln_fwd_kernelINS_13Kernel_traitsIfffffjLj1024ELj1ELj4ELj1ELj16ENS_18Kernel_traits_baseILj1024EfffffjLj128EEEEELb0ELb0ELb1ELb0EEEvNS_9FwdParamsE --------------------------
	.section	.nv.info._ZN10layer_norm13ln_fwd_kernelINS_13Kernel_traitsIfffffjLj1024ELj1ELj4ELj1ELj16ENS_18Kernel_traits_baseILj1024EfffffjLj128EEEEELb0ELb0ELb1ELb0EEEvNS_9FwdParamsE,"",@"SHT_CUDA_INFO"
	.sectionflags	@""
	.align	4


	//----- nvinfo : EIATTR_CUDA_API_VERSION
	.align		4
        /*0000*/ 	.byte	0x04, 0x37
        /*0002*/ 	.short	(.L_3600 - .L_3599)
.L_3599:
        /*0004*/ 	.word	0x00000082


	//----- nvinfo : EIATTR_KPARAM_INFO
	.align		4
.L_3600:
        /*0008*/ 	.byte	0x04, 0x17
        /*000a*/ 	.short	(.L_3602 - .L_3601)
.L_3601:
        /*000c*/ 	.word	0x00000000
        /*0010*/ 	.short	0x0000
        /*0012*/ 	.short	0x0000
        /*0014*/ 	.byte	0x00, 0xf0, 0xa1, 0x03


	//----- nvinfo : EIATTR_SPARSE_MMA_MASK
	.align		4
.L_3602:
        /*0018*/ 	.byte	0x03, 0x50
        /*001a*/ 	.short	0x0000


	//----- nvinfo : EIATTR_MAXREG_COUNT
	.align		4
        /*001c*/ 	.byte	0x03, 0x1b
        /*001e*/ 	.short	0x00ff


	//----- nvinfo : EIATTR_MERCURY_ISA_VERSION
	.align		4
        /*0020*/ 	.byte	0x03, 0x5f
        /*0022*/ 	.short	0x0101


	//----- nvinfo : EIATTR_COOP_GROUP_MASK_REGIDS
	.align		4
        /*0024*/ 	.byte	0x04, 0x29
        /*0026*/ 	.short	(.L_3604 - .L_3603)


	//   ....[0]....
.L_3603:
        /*0028*/ 	.word	0xffffffff


	//   ....[1]....
        /*002c*/ 	.word	0xffffffff


	//   ....[2]....
        /*0030*/ 	.word	0xffffffff


	//   ....[3]....
        /*0034*/ 	.word	0xffffffff


	//   ....[4]....
        /*0038*/ 	.word	0xffffffff


	//   ....[5]....
        /*003c*/ 	.word	0xffffffff


	//   ....[6]....
        /*0040*/ 	.word	0xffffffff


	//   ....[7]....
        /*0044*/ 	.word	0xffffffff


	//   ....[8]....
        /*0048*/ 	.word	0xffffffff


	//   ....[9]....
        /*004c*/ 	.word	0xffffffff


	//   ....[10]....
        /*0050*/ 	.word	0x05000002


	//   ....[11]....
        /*0054*/ 	.word	0x05000002


	//   ....[12]....
        /*0058*/ 	.word	0x05000002


	//   ....[13]....
        /*005c*/ 	.word	0x05000002


	//   ....[14]....
        /*0060*/ 	.word	0x05000002


	//   ....[15]....
        /*0064*/ 	.word	0x05000002


	//   ....[16]....
        /*0068*/ 	.word	0x05000002


	//   ....[17]....
        /*006c*/ 	.word	0x05000002


	//   ....[18]....
        /*0070*/ 	.word	0x05000002


	//   ....[19]....
        /*0074*/ 	.word	0x05000002


	//----- nvinfo : EIATTR_COOP_GROUP_INSTR_OFFSETS
	.align		4
.L_3604:
        /*0078*/ 	.byte	0x04, 0x28
        /*007a*/ 	.short	(.L_3606 - .L_3605)


	//   ....[0]....
.L_3605:
        /*007c*/ 	.word	0x00002710


	//   ....[1]....
        /*0080*/ 	.word	0x00002770


	//   ....[2]....
        /*0084*/ 	.word	0x00002790


	//   ....[3]....
        /*0088*/ 	.word	0x000027b0


	//   ....[4]....
        /*008c*/ 	.word	0x000027d0


	//   ....[5]....
        /*0090*/ 	.word	0x00002c20


	//   ....[6]....
        /*0094*/ 	.word	0x00002c40


	//   ....[7]....
        /*0098*/ 	.word	0x00002c60


	//   ....[8]....
        /*009c*/ 	.word	0x00002c80


	//   ....[9]....
        /*00a0*/ 	.word	0x00002ca0


	//   ....[10]....
        /*00a4*/ 	.word	0x00003900


	//   ....[11]....
        /*00a8*/ 	.word	0x000039b0


	//   ....[12]....
        /*00ac*/ 	.word	0x00003a00


	//   ....[13]....
        /*00b0*/ 	.word	0x00003a50


	//   ....[14]....
        /*00b4*/ 	.word	0x00003aa0


	//   ....[15]....
        /*00b8*/ 	.word	0x00003f50


	//   ....[16]....
        /*00bc*/ 	.word	0x00003fb0


	//   ....[17]....
        /*00c0*/ 	.word	0x00004010


	//   ....[18]....
        /*00c4*/ 	.word	0x00004070


	//   ....[19]....
        /*00c8*/ 	.word	0x000040d0


	//----- nvinfo : EIATTR_EXIT_INSTR_OFFSETS
	.align		4
.L_3606:
        /*00cc*/ 	.byte	0x04, 0x1c
        /*00ce*/ 	.short	(.L_3608 - .L_3607)


	//   ....[0]....
.L_3607:
        /*00d0*/ 	.word	0x00000950


	//   ....[1]....
        /*00d4*/ 	.word	0x000038a0


	//----- nvinfo : EIATTR_MAX_THREADS
	.align		4
.L_3608:
        /*00d8*/ 	.byte	0x04, 0x05
        /*00da*/ 	.short	(.L_3610 - .L_3609)
.L_3609:
        /*00dc*/ 	.word	0x00000080
        /*00e0*/ 	.word	0x00000001
        /*00e4*/ 	.word	0x00000001


	//----- nvinfo : EIATTR_CRS_STACK_SIZE
	.align		4
.L_3610:
        /*00e8*/ 	.byte	0x04, 0x1e
        /*00ea*/ 	.short	(.L_3612 - .L_3611)
.L_3611:
        /*00ec*/ 	.word	0x00000000


	//----- nvinfo : EIATTR_CBANK_PARAM_SIZE
	.align		4
.L_3612:
        /*00f0*/ 	.byte	0x03, 0x19
        /*00f2*/ 	.short	0x00e8


	//----- nvinfo : EIATTR_PARAM_CBANK
	.align		4
        /*00f4*/ 	.byte	0x04, 0x0a
        /*00f6*/ 	.short	(.L_3614 - .L_3613)
	.align		4
.L_3613:
        /*00f8*/ 	.word	index@(.nv.constant0._ZN10layer_norm13ln_fwd_kernelINS_13Kernel_traitsIfffffjLj1024ELj1ELj4ELj1ELj16ENS_18Kernel_traits_baseILj1024EfffffjLj128EEEEELb0ELb0ELb1ELb0EEEvNS_9FwdParamsE)
        /*00fc*/ 	.short	0x0210
        /*00fe*/ 	.short	0x00e8


	//----- nvinfo : EIATTR_SW_WAR
	.align		4
.L_3614:
        /*0100*/ 	.byte	0x04, 0x36
        /*0102*/ 	.short	(.L_3616 - .L_3615)
.L_3615:
        /*0104*/ 	.word	0x00000008
.L_3616:


//--------------------- .nv.info._ZN10layer_norm13ln_fwd_kernelINS_13Kernel_traitsIfffffjLj1024ELj1ELj4ELj1ELj16ENS_18Kernel_traits_baseILj1024EfffffjLj128EEEEELb0ELb0ELb1ELb1EEEvNS_9FwdParamsE --------------------------
	.section	.nv.info._ZN10layer_norm13ln_fwd_kernelINS_13Kernel_traitsIfffffjLj1024ELj1ELj4ELj1ELj16ENS_18Kernel_traits_baseILj1024EfffffjLj128EEEEELb0ELb0ELb1ELb1EEEvNS_9FwdParamsE,"",@"SHT_CUDA_INFO"
	.sectionflags	@""
	.align	4


	//----- nvinfo : EIATTR_CUDA_API_VERSION
	.align		4
        /*0000*/ 	.byte	0x04, 0x37
        /*0002*/ 	.short	(.L_3618 - .L_3617)
.L_3617:
        /*0004*/ 	.word	0x00000082


	//----- nvinfo : EIATTR_KPARAM_INFO
	.align		4
.L_3618:
        /*0008*/ 	.byte	0x04, 0x17
        /*000a*/ 	.short	(.L_3620 - .L_3619)
.L_3619:
        /*000c*/ 	.word	0x00000000
        /*0010*/ 	.short	0x0000
        /*0012*/ 	.short	0x0000
        /*0014*/ 	.byte	0x00, 0xf0, 0xa1, 0x03


	//----- nvinfo : EIATTR_SPARSE_MMA_MASK
	.align		4
.L_3620:
        /*0018*/ 	.byte	0x03, 0x50
        /*001a*/ 	.short	0x0000


	//----- nvinfo : EIATTR_MAXREG_COUNT
	.align		4
        /*001c*/ 	.byte	0x03, 0x1b
        /*001e*/ 	.short	0x00ff


	//----- nvinfo : EIATTR_MERCURY_ISA_VERSION
	.align		4
        /*0020*/ 	.byte	0x03, 0x5f
        /*0022*/ 	.short	0x0101


	//----- nvinfo : EIATTR_COOP_GROUP_MASK_REGIDS
	.align		4
        /*0024*/ 	.byte	0x04, 0x29
        /*0026*/ 	.short	(.L_3622 - .L_3621)


	//   ....[0]....
.L_3621:
        /*0028*/ 	.word	0xffffffff


	//   ....[1]....
        /*002c*/ 	.word	0xffffffff


	//   ....[2]....
        /*0030*/ 	.word	0xffffffff


	//   ....[3]....
        /*0034*/ 	.word	0xffffffff


	//   ....[4]....
        /*0038*/ 	.word	0xffffffff


	//   ....[5]....
        /*003c*/ 	.word	0xffffffff


	//   ....[6]....
        /*0040*/ 	.word	0xffffffff


	//   ....[7]....
        /*0044*/ 	.word	0xffffffff


	//   ....[8]....
        /*0048*/ 	.word	0xffffffff


	//   ....[9]....
        /*004c*/ 	.word	0xffffffff


	//   ....[10]....
        /*0050*/ 	.word	0x05000077


	//   ....[11]....
        /*0054*/ 	.word	0x05000077


	//   ....[12]....
        /*0058*/ 	.word	0x05000077


	//   ....[13]....
        /*005c*/ 	.word	0x05000077


	//   ....[14]....
        /*0060*/ 	.word	0x05000077


	//   ....[15]....
        /*0064*/ 	.word	0x05000077


	//   ....[16]....
        /*0068*/ 	.word	0x05000077


	//   ....[17]....
        /*006c*/ 	.word	0x05000077


	//   ....[18]....
        /*0070*/ 	.word	0x05000077


	//   ....[19]....
        /*0074*/ 	.word	0x05000077


	//----- nvinfo : EIATTR_COOP_GROUP_INSTR_OFFSETS
	.align		4
.L_3622:
        /*0078*/ 	.byte	0x04, 0x28
        /*007a*/ 	.short	(.L_3624 - .L_3623)


	//   ....[0]....
.L_3623:
        /*007c*/ 	.word	0x00001c20


	//   ....[1]....
        /*0080*/ 	.word	0x00001c50


	//   ....[2]....
        /*0084*/ 	.word	0x00001c70


	//   ....[3]....
        /*0088*/ 	.word	0x00001c90


	//   ....[4]....
        /*008c*/ 	.word	0x00001cb0


	//   ....[5]....
        /*0090*/ 	.word	0x000020e0


	//   ....[6]....
        /*0094*/ 	.word	0x00002100


	//   ....[7]....
        /*0098*/ 	.word	0x00002120


	//   ....[8]....
        /*009c*/ 	.word	0x00002140


	//   ....[9]....
        /*00a0*/ 	.word	0x00002160


	//   ....[10]....
        /*00a4*/ 	.word	0x00002b20


	//   ....[11]....
        /*00a8*/ 	.word	0x00002bd0


	//   ....[12]....
        /*00ac*/ 	.word	0x00002c40


	//   ....[13]....
        /*00b0*/ 	.word	0x00002cb0


	//   ....[14]....
        /*00b4*/ 	.word	0x00002d20


	//   ....[15]....
        /*00b8*/ 	.word	0x00003190


	//   ....[16]....
        /*00bc*/ 	.word	0x00003200


	//   ....[17]....
        /*00c0*/ 	.word	0x00003270


	//   ....[18]....
        /*00c4*/ 	.word	0x000032e0


	//   ....[19]....
        /*00c8*/ 	.word	0x00003350


	//----- nvinfo : EIATTR_EXIT_INSTR_OFFSETS
	.align		4
.L_3624:
        /*00cc*/ 	.byte	0x04, 0x1c
        /*00ce*/ 	.short	(.L_3626 - .L_3625)


	//   ....[0]....
.L_3625:
        /*00d0*/ 	.word	0x000002a0


	//   ....[1]....
        /*00d4*/ 	.word	0x00002ab0


	//----- nvinfo : EIATTR_MAX_THREADS
	.align		4
.L_3626:
        /*00d8*/ 	.byte	0x04, 0x05
        /*00da*/ 	.short	(.L_3628 - .L_3627)
.L_3627:
        /*00dc*/ 	.word	0x00000080
        /*00e0*/ 	.word	0x00000001
        /*00e4*/ 	.word	0x00000001


	//----- nvinfo : EIATTR_CRS_STACK_SIZE
	.align		4
.L_3628:
        /*00e8*/ 	.byte	0x04, 0x1e
        /*00ea*/ 	.short	(.L_3630 - .L_3629)
.L_3629:
        /*00ec*/ 	.word	0x00000000


	//----- nvinfo : EIATTR_CBANK_PARAM_SIZE
	.align		4
.L_3630:
        /*00f0*/ 	.byte	0x03, 0x19
        /*00f2*/ 	.short	0x00e8


	//----- nvinfo : EIATTR_PARAM_CBANK
	.align		4
        /*00f4*/ 	.byte	0x04, 0x0a
        /*00f6*/ 	.short	(.L_3632 - .L_3631)
	.align		4
.L_3631:
        /*00f8*/ 	.word	index@(.nv.constant0._ZN10layer_norm13ln_fwd_kernelINS_13Kernel_traitsIfffffjLj1024ELj1ELj4ELj1ELj16ENS_18Kernel_traits_baseILj1024EfffffjLj128EEEEELb0ELb0ELb1ELb1EEEvNS_9FwdParamsE)
        /*00fc*/ 	.short	0x0210
        /*00fe*/ 	.short	0x00e8


	//----- nvinfo : EIATTR_SW_WAR
	.align		4
.L_3632:
        /*0100*/ 	.byte	0x04, 0x36
        /*0102*/ 	.short	(.L_3634 - .L_3633)
.L_3633:
        /*0104*/ 	.word	0x00000008
.L_3634:


//--------------------- .nv.info._ZN10layer_norm13ln_fwd_kernelINS_13Kernel_traitsIfffffjLj1024ELj1ELj4ELj1ELj16ENS_18Kernel_traits_baseILj1024EfffffjLj128EEEEELb0ELb1ELb0ELb0EEEvNS_9FwdParamsE --------------------------
	.section	.nv.info._ZN10layer_norm13ln_fwd_kernelINS_13Kernel_traitsIfffffjLj1024ELj1ELj4ELj1ELj16ENS_18Kernel_traits_baseILj1024EfffffjLj128EEEEELb0ELb1ELb0ELb0EEEvNS_9FwdParamsE,"",@"SHT_CUDA_INFO"
	.sectionflags	@""
	.align	4


	//----- nvinfo : EIATTR_CUDA_API_VERSION
	.align		4
        /*0000*/ 	.byte	0x04, 0x37
        /*0002*/ 	.short	(.L_3636 - .L_3635)
.L_3635:
        /*0004*/ 	.word	0x00000082


	//----- nvinfo : EIATTR_KPARAM_INFO
	.align		4
.L_3636:
        /*0008*/ 	.byte	0x04, 0x17
        /*000a*/ 	.short	(.L_3638 - .L_3637)
.L_3637:
        /*000c*/ 	.word	0x00000000
        /*0010*/ 	.short	0x0000
        /*0012*/ 	.short	0x0000
        /*0014*/ 	.byte	0x00, 0xf0, 0xa1, 0x03


	//----- nvinfo : EIATTR_SPARSE_MMA_MASK
	.align		4
.L_3638:
        /*0018*/ 	.byte	0x03, 0x50
        /*001a*/ 	.short	0x0000


	//----- nvinfo : EIATTR_MAXREG_COUNT
	.align		4
        /*001c*/ 	.byte	0x03, 0x1b
        /*001e*/ 	.short	0x00ff


	//----- nvinfo : EIATTR_MERCURY_ISA_VERSION
	.align		4
        /*0020*/ 	.byte	0x03, 0x5f
        /*0022*/ 	.short	0x0101


	//----- nvinfo : EIATTR_COOP_GROUP_MASK_REGIDS
	.align		4
        /*0024*/ 	.byte	0x04, 0x29
        /*0026*/ 	.short	(.L_3640 - .L_3639)


	//   ....[0]....
.L_3639:
        /*0028*/ 	.word	0xffffffff


	//   ....[1]....
        /*002c*/ 	.word	0xffffffff


	//   ....[2]....
        /*0030*/ 	.word	0xffffffff


	//   ....[3]....
        /*0034*/ 	.word	0xffffffff


	//   ....[4]....
        /*0038*/ 	.word	0xffffffff


	//   ....[5]....
        /*003c*/ 	.word	0xffffffff


	//   ....[6]....
        /*0040*/ 	.word	0xffffffff


	//   ....[7]....
        /*0044*/ 	.word	0xffffffff


	//   ....[8]....
        /*0048*/ 	.word	0xffffffff


	//   ....[9]....
        /*004c*/ 	.word	0xffffffff


	//   ....[10]....
        /*0050*/ 	.word	0x05000093


	//   ....[11]....
        /*0054*/ 	.word	0x05000093


	//   ....[12]....
        /*0058*/ 	.word	0x05000093


	//   ....[13]....
        /*005c*/ 	.word	0x05000093


	//   ....[14]....
        /*0060*/ 	.word	0x05000093


	//   ....[15]....
        /*0064*/ 	.word	0x05000093


	//   ....[16]....
        /*0068*/ 	.word	0x05000093


	//   ....[17]....
        /*006c*/ 	.word	0x05000093


	//   ....[18]....
        /*0070*/ 	.word	0x05000093


	//   ....[19]....
        /*0074*/ 	.word	0x05000093


	//----- nvinfo : EIATTR_COOP_GROUP_INSTR_OFFSETS
	.align		4
.L_3640:
        /*0078*/ 	.byte	0x04, 0x28
        /*007a*/ 	.short	(.L_3642 - .L_3641)


	//   ....[0]....
.L_3641:
        /*007c*/ 	.word	0x00001e90


	//   ....[1]....
        /*0080*/ 	.word	0x00001ec0


	//   ....[2]....
        /*0084*/ 	.word	0x00001ef0


	//   ....[3]....
        /*0088*/ 	.word	0x00001f10


	//   ....[4]....
        /*008c*/ 	.word	0x00001f30


	//   ....[5]....
        /*0090*/ 	.word	0x00002390


	//   ....[6]....
        /*0094*/ 	.word	0x000023b0


	//   ....[7]....
        /*0098*/ 	.word	0x000023d0


	//   ....[8]....
        /*009c*/ 	.word	0x000023f0


	//   ....[9]....
        /*00a0*/ 	.word	0x00002410


	//   ....[10]....
        /*00a4*/ 	.word	0x00002f90


	//   ....[11]....
        /*00a8*/ 	.word	0x00003030


	//   ....[12]....
        /*00ac*/ 	.word	0x000030b0


	//   ....[13]....
        /*00b0*/ 	.word	0x00003120


	//   ....[14]....
        /*00b4*/ 	.word	0x00003190


	//   ....[15]....
        /*00b8*/ 	.word	0x00003640


	//   ....[16]....
        /*00bc*/ 	.word	0x000036b0


	//   ....[17]....
        /*00c0*/ 	.word	0x00003720


	//   ....[18]....
        /*00c4*/ 	.word	0x00003790


	//   ....[19]....
        /*00c8*/ 	.word	0x00003800


	//----- nvinfo : EIATTR_EXIT_INSTR_OFFSETS
	.align		4
.L_3642:
        /*00cc*/ 	.byte	0x04, 0x1c
        /*00ce*/ 	.short	(.L_3644 - .L_3643)


	//   ....[0]....
.L_3643:
        /*00d0*/ 	.word	0x00000b40


	//   ....[1]....
        /*00d4*/ 	.word	0x00002f20


	//----- nvinfo : EIATTR_MAX_THREADS
	.align		4
.L_3644:
        /*00d8*/ 	.byte	0x04, 0x05
        /*00da*/ 	.short	(.L_3646 - .L_3645)
.L_3645:
        /*00dc*/ 	.word	0x00000080
        /*00e0*/ 	.word	0x00000001
        /*00e4*/ 	.word	0x00000001


	//----- nvinfo : EIATTR_CRS_STACK_SIZE
	.align		4
.L_3646:
        /*00e8*/ 	.byte	0x04, 0x1e
        /*00ea*/ 	.short	(.L_3648 - .L_3647)
.L_3647:
        /*00ec*/ 	.word	0x00000000


	//----- nvinfo : EIATTR_CBANK_PARAM_SIZE
	.align		4
.L_3648:
        /*00f0*/ 	.byte	0x03, 0x19
        /*00f2*/ 	.short	0x00e8


	//----- nvinfo : EIATTR_PARAM_CBANK
	.align		4
        /*00f4*/ 	.byte	0x04, 0x0a
        /*00f6*/ 	.short	(.L_3650 - .L_3649)
	.align		4
.L_3649:
        /*00f8*/ 	.word	index@(.nv.constant0._ZN10layer_norm13ln_fwd_kernelINS_13Kernel_traitsIfffffjLj1024ELj1ELj4ELj1ELj16ENS_18Kernel_traits_baseILj1024EfffffjLj128EEEEELb0ELb1ELb0ELb0EEEvNS_9FwdParamsE)
        /*00fc*/ 	.short	0x0210
        /*00fe*/ 	.short	0x00e8


	//----- nvinfo : EIATTR_SW_WAR
	.align		4
.L_3650:
        /*0100*/ 	.byte	0x04, 0x36
        /*0102*/ 	.short	(.L_3652 - .L_3651)
.L_3651:
        /*0104*/ 	.word	0x00000008
.L_3652:


//--------------------- .nv.info._ZN10layer_norm13ln_fwd_kernelINS_13Kernel_traitsIfffffjLj1024ELj1ELj4ELj1ELj16ENS_18Kernel_traits_baseILj1024EfffffjLj128EEEEELb0ELb1ELb0ELb1EEEvNS_9FwdParamsE --------------------------
	.section	.nv.info._ZN10layer_norm13ln_fwd_kernelINS_13Kernel_traitsIfffffjLj1024ELj1ELj4ELj1ELj16ENS_18Kernel_traits_baseILj1024EfffffjLj128EEEEELb0ELb1ELb0ELb1EEEvNS_9FwdParamsE,"",@"SHT_CUDA_INFO"
	.sectionflags	@""
	.align	4


	//----- nvinfo : EIATTR_CUDA_API_VERSION
	.align		4
        /*0000*/ 	.byte	0x04, 0x37
        /*0002*/ 	.short	(.L_3654 - .L_3653)
.L_3653:
        /*0004*/ 	.word	0x00000082


	//----- nvinfo : EIATTR_KPARAM_INFO
	.align		4
.L_3654:
        /*0008*/ 	.byte	0x04, 0x17
        /*000a*/ 	.short	(.L_3656 - .L_3655)
.L_3655:
        /*000c*/ 	.word	0x00000000
        /*0010*/ 	.short	0x0000
        /*0012*/ 	.short	0x0000
        /*0014*/ 	.byte	0x00, 0xf0, 0xa1, 0x03


	//----- nvinfo : EIATTR_SPARSE_MMA_MASK
	.align		4
.L_3656:
        /*0018*/ 	.byte	0x03, 0x50
        /*001a*/ 	.short	0x0000


	//----- nvinfo : EIATTR_MAXREG_COUNT
	.align		4
        /*001c*/ 	.byte	0x03, 0x1b
        /*001e*/ 	.short	0x00ff


	//----- nvinfo : EIATTR_MERCURY_ISA_VERSION
	.align		4
        /*0020*/ 	.byte	0x03, 0x5f
        /*0022*/ 	.short	0x0101


	//----- nvinfo : EIATTR_COOP_GROUP_MASK_REGIDS
	.align		4
        /*0024*/ 	.byte	0x04, 0x29
        /*0026*/ 	.short	(.L_3658 - .L_3657)


	//   ....[0]....
.L_3657:
        /*0028*/ 	.word	0xffffffff


	//   ....[1]....
        /*002c*/ 	.word	0xffffffff


	//   ....[2]....
        /*0030*/ 	.word	0xffffffff


	//   ....[3]....
        /*0034*/ 	.word	0xffffffff


	//   ....[4]....
        /*0038*/ 	.word	0xffffffff


	//   ....[5]....
        /*003c*/ 	.word	0xffffffff


	//   ....[6]....
        /*0040*/ 	.word	0xffffffff


	//   ....[7]....
        /*0044*/ 	.word	0xffffffff


	//   ....[8]....
        /*0048*/ 	.word	0xffffffff


	//   ....[9]....
        /*004c*/ 	.word	0xffffffff


	//   ....[10]....
        /*0050*/ 	.word	0x05000098


	//   ....[11]....
        /*0054*/ 	.word	0x05000098


	//   ....[12]....
        /*0058*/ 	.word	0x05000098


	//   ....[13]....
        /*005c*/ 	.word	0x05000098


	//   ....[14]....
        /*0060*/ 	.word	0x05000098


	//   ....[15]....
        /*0064*/ 	.word	0x05000098


	//   ....[16]....
        /*0068*/ 	.word	0x05000098


	//   ....[17]....
        /*006c*/ 	.word	0x05000098


	//   ....[18]....
        /*0070*/ 	.word	0x05000098


	//   ....[19]....
        /*0074*/ 	.word	0x05000098


	//----- nvinfo : EIATTR_COOP_GROUP_INSTR_OFFSETS
	.align		4
.L_3658:
        /*0078*/ 	.byte	0x04, 0x28
        /*007a*/ 	.short	(.L_3660 - .L_3659)


	//   ....[0]....
.L_3659:
        /*007c*/ 	.word	0x00001380


	//   ....[1]....
        /*0080*/ 	.word	0x000013a0


	//   ....[2]....
        /*0084*/ 	.word	0x000013c0


	//   ....[3]....
        /*0088*/ 	.word	0x000013e0


	//   ....[4]....
        /*008c*/ 	.word	0x00001410


	//   ....[5]....
        /*0090*/ 	.word	0x00001840


	//   ....[6]....
        /*0094*/ 	.word	0x00001860


	//   ....[7]....
        /*0098*/ 	.word	0x00001880


	//   ....[8]....
        /*009c*/ 	.word	0x000018a0


	//   ....[9]....
        /*00a0*/ 	.word	0x000018c0


	//   ....[10]....
        /*00a4*/ 	.word	0x00002160


	//   ....[11]....
        /*00a8*/ 	.word	0x00002200


	//   ....[12]....
        /*00ac*/ 	.word	0x00002270


	//   ....[13]....
        /*00b0*/ 	.word	0x000022e0


	//   ....[14]....
        /*00b4*/ 	.word	0x00002360


	//   ....[15]....
        /*00b8*/ 	.word	0x000027d0


	//   ....[16]....
        /*00bc*/ 	.word	0x00002840


	//   ....[17]....
        /*00c0*/ 	.word	0x000028b0


	//   ....[18]....
        /*00c4*/ 	.word	0x00002920


	//   ....[19]....
        /*00c8*/ 	.word	0x00002990


	//----- nvinfo : EIATTR_EXIT_INSTR_OFFSETS
	.align		4
.L_3660:
        /*00cc*/ 	.byte	0x04, 0x1c
        /*00ce*/ 	.short	(.L_3662 - .L_3661)


	//   ....[0]....
.L_3661:
        /*00d0*/ 	.word	0x000002e0


	//   ....[1]....
        /*00d4*/ 	.word	0x000020f0


	//----- nvinfo : EIATTR_MAX_THREADS
	.align		4
.L_3662:
        /*00d8*/ 	.byte	0x04, 0x05
        /*00da*/ 	.short	(.L_3664 - .L_3663)
.L_3663:
        /*00dc*/ 	.word	0x00000080
        /*00e0*/ 	.word	0x00000001
        /*00e4*/ 	.word	0x00000001


	//----- nvinfo : EIATTR_CRS_STACK_SIZE
	.align		4
.L_3664:
        /*00e8*/ 	.byte	0x04, 0x1e
        /*00ea*/ 	.short	(.L_3666 - .L_3665)
.L_3665:
        /*00ec*/ 	.word	0x00000000


	//----- nvinfo : EIATTR_CBANK_PARAM_SIZE
	.align		4
.L_3666:
        /*00f0*/ 	.byte	0x03, 0x19
        /*00f2*/ 	.short	0x00e8


	//----- nvinfo : EIATTR_PARAM_CBANK
	.align		4
        /*00f4*/ 	.byte	0x04, 0x0a
        /*00f6*/ 	.short	(.L_3668 - .L_3667)
	.align		4
.L_3667:
        /*00f8*/ 	.word	index@(.nv.constant0._ZN10layer_norm13ln_fwd_kernelINS_13Kernel_traitsIfffffjLj1024ELj1ELj4ELj1ELj16ENS_18Kernel_traits_baseILj1024EfffffjLj128EEEEELb0ELb1ELb0ELb1EEEvNS_9FwdParamsE)
        /*00fc*/ 	.short	0x0210
        /*00fe*/ 	.short	0x00e8


	//----- nvinfo : EIATTR_SW_WAR
	.align		4
.L_3668:
        /*0100*/ 	.byte	0x04, 0x36
        /*0102*/ 	.short	(.L_3670 - .L_3669)
.L_3669:
        /*0104*/ 	.word	0x00000008
.L_3670:


//--------------------- .nv.info._ZN10layer_norm13ln_fwd_kernelINS_13Kernel_traitsIfffffjLj1024ELj1ELj4ELj1ELj16ENS_18Kernel_traits_baseILj1024EfffffjLj128EEEEELb0ELb1ELb1ELb0EEEvNS_9FwdParamsE --------------------------
	.section	.nv.info._ZN10layer_norm13ln_fwd_kernelINS_13Kernel_traitsIfffffjLj1024ELj1ELj4ELj1ELj16ENS_18Kernel_traits_baseILj1024EfffffjLj128EEEEELb0ELb1ELb1ELb0EEEvNS_9FwdParamsE,"",@"SHT_CUDA_INFO"
	.sectionflags	@""
	.align	4


	//----- nvinfo : EIATTR_CUDA_API_VERSION
	.align		4
        /*0000*/ 	.byte	0x04, 0x37
        /*0002*/ 	.short	(.L_3672 - .L_3671)
.L_3671:
        /*0004*/ 	.word	0x00000082


	//----- nvinfo : EIATTR_KPARAM_INFO
	.align		4
.L_3672:
        /*0008*/ 	.byte	0x04, 0x17
        /*000a*/ 	.short	(.L_3674 - .L_3673)
.L_3673:
        /*000c*/ 	.word	0x00000000
        /*0010*/ 	.short	0x0000
        /*0012*/ 	.short	0x0000
        /*0014*/ 	.byte	0x00, 0xf0, 0xa1, 0x03


	//----- nvinfo : EIATTR_SPARSE_MMA_MASK
	.align		4
.L_3674:
        /*0018*/ 	.byte	0x03, 0x50
        /*001a*/ 	.short	0x0000


	//----- nvinfo : EIATTR_MAXREG_COUNT
	.align		4
        /*001c*/ 	.byte	0x03, 0x1b
        /*001e*/ 	.short	0x00ff


	//----- nvinfo : EIATTR_MERCURY_ISA_VERSION
	.align		4
        /*0020*/ 	.byte	0x03, 0x5f
        /*0022*/ 	.short	0x0101


	//----- nvinfo : EIATTR_COOP_GROUP_MASK_REGIDS
	.align		4
        /*0024*/ 	.byte	0x04, 0x29
        /*0026*/ 	.short	(.L_3676 - .L_3675)


	//   ....[0]....
.L_3675:
        /*0028*/ 	.word	0xffffffff


	//   ....[1]....
        /*002c*/ 	.word	0xffffffff


	//   ....[2]....
        /*0030*/ 	.word	0xffffffff


	//   ....[3]....
        /*0034*/ 	.word	0xffffffff


	//   ....[4]....
        /*0038*/ 	.word	0xffffffff


	//   ....[5]....
        /*003c*/ 	.word	0xffffffff


	//   ....[6]....
        /*0040*/ 	.word	0xffffffff


	//   ....[7]....
        /*0044*/ 	.word	0xffffffff


	//   ....[8]....
        /*0048*/ 	.word	0xffffffff


	//   ....[9]....
        /*004c*/ 	.word	0xffffffff


	//   ....[10]....
        /*0050*/ 	.word	0x0500009a


	//   ....[11]....
        /*0054*/ 	.word	0x0500009a


	//   ....[12]....
        /*0058*/ 	.word	0x0500009a


	//   ....[13]....
        /*005c*/ 	.word	0x0500009a


	//   ....[14]....
        /*0060*/ 	.word	0x0500009a


	//   ....[15]....
        /*0064*/ 	.word	0x0500009a


	//   ....[16]....
        /*0068*/ 	.word	0x0500009a


	//   ....[17]....
        /*006c*/ 	.word	0x0500009a


	//   ....[18]....
        /*0070*/ 	.word	0x0500009a


	//   ....[19]....
        /*0074*/ 	.word	0x0500009a


	//----- nvinfo : EIATTR_COOP_GROUP_INSTR_OFFSETS
	.align		4
.L_3676:
        /*0078*/ 	.byte	0x04, 0x28
        /*007a*/ 	.short	(.L_3678 - .L_3677)


	//   ....[0]....
.L_3677:
        /*007c*/ 	.word	0x00002b20


	//   ....[1]....
        /*0080*/ 	.word	0x00002b80


	//   ....[2]....
        /*0084*/ 	.word	0x00002ba0


	//   ....[3]....
        /*0088*/ 	.word	0x00002bc0


	//   ....[4]....
        /*008c*/ 	.word	0x00002be0


	//   ....[5]....
        /*0090*/ 	.word	0x00003030


	//   ....[6]....
        /*0094*/ 	.word	0x00003050


	//   ....[7]....
        /*0098*/ 	.word	0x00003070


	//   ....[8]....
        /*009c*/ 	.word	0x00003090


	//   ....[9]....
        /*00a0*/ 	.word	0x000030b0


	//   ....[10]....
        /*00a4*/ 	.word	0x00003cf0


	//   ....[11]....
        /*00a8*/ 	.word	0x00003db0


	//   ....[12]....
        /*00ac*/ 	.word	0x00003e10


	//   ....[13]....
        /*00b0*/ 	.word	0x00003e70


	//   ....[14]....
        /*00b4*/ 	.word	0x00003ed0


	//   ....[15]....
        /*00b8*/ 	.word	0x00004380


	//   ....[16]....
        /*00bc*/ 	.word	0x000043e0


	//   ....[17]....
        /*00c0*/ 	.word	0x00004440


	//   ....[18]....
        /*00c4*/ 	.word	0x000044a0


	//   ....[19]....
        /*00c8*/ 	.word	0x00004500


	//----- nvinfo : EIATTR_EXIT_INSTR_OFFSETS
	.align		4
.L_3678:
        /*00cc*/ 	.byte	0x04, 0x1c
        /*00ce*/ 	.short	(.L_3680 - .L_3679)


	//   ....[0]....
.L_3679:
        /*00d0*/ 	.word	0x00000b50


	//   ....[1]....
        /*00d4*/ 	.word	0x00003c80


	//----- nvinfo : EIATTR_MAX_THREADS
	.align		4
.L_3680:
        /*00d8*/ 	.byte	0x04, 0x05
        /*00da*/ 	.short	(.L_3682 - .L_3681)
.L_3681:
        /*00dc*/ 	.word	0x00000080
        /*00e0*/ 	.word	0x00000001
        /*00e4*/ 	.word	0x00000001


	//----- nvinfo : EIATTR_CRS_STACK_SIZE
	.align		4
.L_3682:
        /*00e8*/ 	.byte	0x04, 0x1e
        /*00ea*/ 	.short	(.L_3684 - .L_3683)
.L_3683:
        /*00ec*/ 	.word	0x00000000


	//----- nvinfo : EIATTR_CBANK_PARAM_SIZE
	.align		4
.L_3684:
        /*00f0*/ 	.byte	0x03, 0x19
        /*00f2*/ 	.short	0x00e8


	//----- nvinfo : EIATTR_PARAM_CBANK
	.align		4
        /*00f4*/ 	.byte	0x04, 0x0a
        /*00f6*/ 	.short	(.L_3686 - .L_3685)
	.align		4
.L_3685:
        /*00f8*/ 	.word	index@(.nv.constant0._ZN10layer_norm13ln_fwd_kernelINS_13Kernel_traitsIfffffjLj1024ELj1ELj4ELj1ELj16ENS_18Kernel_traits_baseILj1024EfffffjLj128EEEEELb0ELb1ELb1ELb0EEEvNS_9FwdParamsE)
        /*00fc*/ 	.short	0x0210
        /*00fe*/ 	.short	0x00e8


	//----- nvinfo : EIATTR_SW_WAR
	.align		4
.L_3686:
        /*0100*/ 	.byte	0x04, 0x36
        /*0102*/ 	.short	(.L_3688 - .L_3687)
.L_3687:
        /*0104*/ 	.word	0x00000008
.L_3688:


//--------------------- .nv.info._ZN10layer_norm13ln_fwd_kernelINS_13Kernel_traitsIfffffjLj1024ELj1ELj4ELj1ELj16ENS_18Kernel_traits_baseILj1024EfffffjLj128EEEEELb0ELb1ELb1ELb1EEEvNS_9FwdParamsE --------------------------
	.section	.nv.info._ZN10layer_norm13ln_fwd_kernelINS_13Kernel_traitsIfffffjLj1024ELj1ELj4ELj1ELj16ENS_18Kernel_traits_baseILj1024EfffffjLj128EEEEELb0ELb1ELb1ELb1EEEvNS_9FwdParamsE,"",@"SHT_CUDA_INFO"
	.sectionflags	@""
	.align	4


	//----- nvinfo : EIATTR_CUDA_API_VERSION
	.align		4
        /*0000*/ 	.byte	0x04, 0x37
        /*0002*/ 	.short	(.L_3690 - .L_3689)
.L_3689:
        /*0004*/ 	.word	0x00000082


	//----- nvinfo : EIATTR_KPARAM_INFO
	.align		4
.L_3690:
        /*0008*/ 	.byte	0x04, 0x17
        /*000a*/ 	.short	(.L_3692 - .L_3691)
.L_3691:
        /*000c*/ 	.word	0x00000000
        /*0010*/ 	.short	0x0000
        /*0012*/ 	.short	0x0000
        /*0014*/ 	.byte	0x00, 0xf0, 0xa1, 0x03


	//----- nvinfo : EIATTR_SPARSE_MMA_MASK
	.align		4
.L_3692:
        /*0018*/ 	.byte	0x03, 0x50
        /*001a*/ 	.short	0x0000


	//----- nvinfo : EIATTR_MAXREG_COUNT
	.align		4
        /*001c*/ 	.byte	0x03, 0x1b
        /*001e*/ 	.short	0x00ff


	//----- nvinfo : EIATTR_MERCURY_ISA_VERSION
	.align		4
        /*0020*/ 	.byte	0x03, 0x5f
        /*0022*/ 	.short	0x0101


	//----- nvinfo : EIATTR_COOP_GROUP_MASK_REGIDS
	.align		4
        /*0024*/ 	.byte	0x04, 0x29
        /*0026*/ 	.short	(.L_3694 - .L_3693)


	//   ....[0]....
.L_3693:
        /*0028*/ 	.word	0xffffffff


	//   ....[1]....
        /*002c*/ 	.word	0xffffffff


	//   ....[2]....
        /*0030*/ 	.word	0xffffffff


	//   ....[3]....
        /*0034*/ 	.word	0xffffffff


	//   ....[4]....
        /*0038*/ 	.word	0xffffffff


	//   ....[5]....
        /*003c*/ 	.word	0xffffffff


	//   ....[6]....
        /*0040*/ 	.word	0xffffffff


	//   ....[7]....
        /*0044*/ 	.word	0xffffffff


	//   ....[8]....
        /*0048*/ 	.word	0xffffffff


	//   ....[9]....
        /*004c*/ 	.word	0xffffffff


	//   ....[10]....
        /*0050*/ 	.word	0x05000098


	//   ....[11]....
        /*0054*/ 	.word	0x05000098


	//   ....[12]....
        /*0058*/ 	.word	0x05000098


	//   ....[13]....
        /*005c*/ 	.word	0x05000098


	//   ....[14]....
        /*0060*/ 	.word	0x05000098


	//   ....[15]....
        /*0064*/ 	.word	0x05000098


	//   ....[16]....
        /*0068*/ 	.word	0x05000098


	//   ....[17]....
        /*006c*/ 	.word	0x05000098


	//   ....[18]....
        /*0070*/ 	.word	0x05000098


	//   ....[19]....
        /*0074*/ 	.word	0x05000098


	//----- nvinfo : EIATTR_COOP_GROUP_INSTR_OFFSETS
	.align		4
.L_3694:
        /*0078*/ 	.byte	0x04, 0x28
        /*007a*/ 	.short	(.L_3696 - .L_3695)


	//   ....[0]....
.L_3695:
        /*007c*/ 	.word	0x00001ed0


	//   ....[1]....
        /*0080*/ 	.word	0x00001f00


	//   ....[2]....
        /*0084*/ 	.word	0x00001f20


	//   ....[3]....
        /*0088*/ 	.word	0x00001f40


	//   ....[4]....
        /*008c*/ 	.word	0x00001f60


	//   ....[5]....
        /*0090*/ 	.word	0x00002390


	//   ....[6]....
        /*0094*/ 	.word	0x000023b0


	//   ....[7]....
        /*0098*/ 	.word	0x000023d0


	//   ....[8]....
        /*009c*/ 	.word	0x000023f0


	//   ....[9]....
        /*00a0*/ 	.word	0x00002410


	//   ....[10]....
        /*00a4*/ 	.word	0x00002dd0


	//   ....[11]....
        /*00a8*/ 	.word	0x00002e80


	//   ....[12]....
        /*00ac*/ 	.word	0x00002ef0


	//   ....[13]....
        /*00b0*/ 	.word	0x00002f60


	//   ....[14]....
        /*00b4*/ 	.word	0x00002fd0


	//   ....[15]....
        /*00b8*/ 	.word	0x00003450


	//   ....[16]....
        /*00bc*/ 	.word	0x000034c0


	//   ....[17]....
        /*00c0*/ 	.word	0x00003530


	//   ....[18]....
        /*00c4*/ 	.word	0x000035a0


	//   ....[19]....
        /*00c8*/ 	.word	0x00003610


	//----- nvinfo : EIATTR_EXIT_INSTR_OFFSETS
	.align		4
.L_3696:
        /*00cc*/ 	.byte	0x04, 0x1c
        /*00ce*/ 	.short	(.L_3698 - .L_3697)


	//   ....[0]....
.L_3697:
        /*00d0*/ 	.word	0x000002e0


	//   ....[1]....
        /*00d4*/ 	.word	0x00002d60


	//----- nvinfo : EIATTR_MAX_THREADS
	.align		4
.L_3698:
        /*00d8*/ 	.byte	0x04, 0x05
        /*00da*/ 	.short	(.L_3700 - .L_3699)
.L_3699:
        /*00dc*/ 	.word	0x00000080
        /*00e0*/ 	.word	0x00000001
        /*00e4*/ 	.word	0x00000001


	//----- nvinfo : EIATTR_CRS_STACK_SIZE
	.align		4
.L_3700:
        /*00e8*/ 	.byte	0x04, 0x1e
        /*00ea*/ 	.short	(.L_3702 - .L_3701)
.L_3701:
        /*00ec*/ 	.word	0x00000000


	//----- nvinfo : EIATTR_CBANK_PARAM_SIZE
	.align		4
.L_3702:
        /*00f0*/ 	.byte	0x03, 0x19
        /*00f2*/ 	.short	0x00e8


	//----- nvinfo : EIATTR_PARAM_CBANK
	.align		4
        /*00f4*/ 	.byte	0x04, 0x0a
        /*00f6*/ 	.short	(.L_3704 - .L_3703)
	.align		4
.L_3703:
        /*00f8*/ 	.word	index@(.nv.constant0._ZN10layer_norm13ln_fwd_kernelINS_13Kernel_traitsIfffffjLj1024ELj1ELj4ELj1ELj16ENS_18Kernel_traits_baseILj1024EfffffjLj128EEEEELb0ELb1ELb1ELb1EEEvNS_9FwdParamsE)
        /*00fc*/ 	.short	0x0210
        /*00fe*/ 	.short	0x00e8


	//----- nvinfo : EIATTR_SW_WAR
	.align		4
.L_3704:
        /*0100*/ 	.byte	0x04, 0x36
        /*0102*/ 	.short	(.L_3706 - .L_3705)
.L_3705:
        /*0104*/ 	.word	0x00000008
.L_3706:


//--------------------- .nv.info._ZN10layer_norm13ln_fwd_kernelINS_13Kernel_traitsIfffffjLj1024ELj1ELj4ELj1ELj16ENS_18Kernel_traits_baseILj1024EfffffjLj128EEEEELb1ELb0ELb0ELb0EEEvNS_9FwdParamsE --------------------------
	.section	.nv.info._ZN10layer_norm13ln_fwd_kernelINS_13Kernel_traitsIfffffjLj1024ELj1ELj4ELj1ELj16ENS_18Kernel_traits_baseILj1024EfffffjLj128EEEEELb1ELb0ELb0ELb0EEEvNS_9FwdParamsE,"",@"SHT_CUDA_INFO"
	.sectionflags	@""
	.align	4


	//----- nvinfo : EIATTR_CUDA_API_VERSION
	.align		4
        /*0000*/ 	.byte	0x04, 0x37
        /*0002*/ 	.short	(.L_3708 - .L_3707)
.L_3707:
        /*0004*/ 	.word	0x00000082


	//----- nvinfo : EIATTR_KPARAM_INFO
	.align		4
.L_3708:
        /*0008*/ 	.byte	0x04, 0x17
        /*000a*/ 	.short	(.L_3710 - .L_3709)
.L_3709:
        /*000c*/ 	.word	0x00000000
        /*0010*/ 	.short	0x0000
        /*0012*/ 	.short	0x0000
        /*0014*/ 	.byte	0x00, 0xf0, 0xa1, 0x03


	//----- nvinfo : EIATTR_SPARSE_MMA_MASK
	.align		4
.L_3710:
        /*0018*/ 	.byte	0x03, 0x50
        /*001a*/ 	.short	0x0000


	//----- nvinfo : EIATTR_MAXREG_COUNT
	.align		4
        /*001c*/ 	.byte	0x03, 0x1b
        /*001e*/ 	.short	0x00ff


	//----- nvinfo : EIATTR_MERCURY_ISA_VERSION
	.align		4
        /*0020*/ 	.byte	0x03, 0x5f
        /*0022*/ 	.short	0x0101


	//----- nvinfo : EIATTR_COOP_GROUP_MASK_REGIDS
	.align		4
        /*0024*/ 	.byte	0x04, 0x29
        /*0026*/ 	.short	(.L_3712 - .L_3711)


	//   ....[0]....
.L_3711:
        /*0028*/ 	.word	0xffffffff


	//   ....[1]....
        /*002c*/ 	.word	0xffffffff


	//   ....[2]....
        /*0030*/ 	.word	0xffffffff


	//   ....[3]....
        /*0034*/ 	.word	0xffffffff


	//   ....[4]....
        /*0038*/ 	.word	0xffffffff


	//   ....[5]....
        /*003c*/ 	.word	0xffffffff


	//   ....[6]....
        /*0040*/ 	.word	0xffffffff


	//   ....[7]....
        /*0044*/ 	.word	0xffffffff


	//   ....[8]....
        /*0048*/ 	.word	0xffffffff


	//   ....[9]....
        /*004c*/ 	.word	0xffffffff


	//   ....[10]....
        /*0050*/ 	.word	0x05000080


	//   ....[11]....
        /*0054*/ 	.word	0x05000080


	//   ....[12]....
        /*0058*/ 	.word	0x05000080


	//   ....[13]....
        /*005c*/ 	.word	0x05000080


	//   ....[14]....
        /*0060*/ 	.word	0x05000080


	//   ....[15]....
        /*0064*/ 	.word	0x05000080


	//   ....[16]....
        /*0068*/ 	.word	0x05000080


	//   ....[17]....
        /*006c*/ 	.word	0x05000080


	//   ....[18]....
        /*0070*/ 	.word	0x05000080


	//   ....[19]....
        /*0074*/ 	.word	0x05000080


	//----- nvinfo : EIATTR_COOP_GROUP_INSTR_OFFSETS
	.align		4
.L_3712:
        /*0078*/ 	.byte	0x04, 0x28
        /*007a*/ 	.short	(.L_3714 - .L_3713)


	//   ....[0]....
.L_3713:
        /*007c*/ 	.word	0x0000c580


	//   ....[1]....
        /*0080*/ 	.word	0x0000c600


	//   ....[2]....
        /*0084*/ 	.word	0x0000c620


	//   ....[3]....
        /*0088*/ 	.word	0x0000c640


	//   ....[4]....
        /*008c*/ 	.word	0x0000c660


	//   ....[5]....
        /*0090*/ 	.word	0x0000cac0


	//   ....[6]....
        /*0094*/ 	.word	0x0000cae0


	//   ....[7]....
        /*0098*/ 	.word	0x0000cb00


	//   ....[8]....
        /*009c*/ 	.word	0x0000cb20


	//   ....[9]....
        /*00a0*/ 	.word	0x0000cb40


	//   ....[10]....
        /*00a4*/ 	.word	0x0000d6e0


	//   ....[11]....
        /*00a8*/ 	.word	0x0000d7d0


	//   ....[12]....
        /*00ac*/ 	.word	0x0000d840


	//   ....[13]....
        /*00b0*/ 	.word	0x0000d8b0


	//   ....[14]....
        /*00b4*/ 	.word	0x0000d920


	//   ....[15]....
        /*00b8*/ 	.word	0x0000ddd0


	//   ....[16]....
        /*00bc*/ 	.word	0x0000de40


	//   ....[17]....
        /*00c0*/ 	.word	0x0000deb0


	//   ....[18]....
        /*00c4*/ 	.word	0x0000df20


	//   ....[19]....
        /*00c8*/ 	.word	0x0000df90


	//----- nvinfo : EIATTR_EXIT_INSTR_OFFSETS
	.align		4
.L_3714:
        /*00cc*/ 	.byte	0x04, 0x1c
        /*00ce*/ 	.short	(.L_3716 - .L_3715)


	//   ....[0]....
.L_3715:
        /*00d0*/ 	.word	0x00000dc0


	//   ....[1]....
        /*00d4*/ 	.word	0x0000d670


	//----- nvinfo : EIATTR_MAX_THREADS
	.align		4
.L_3716:
        /*00d8*/ 	.byte	0x04, 0x05
        /*00da*/ 	.short	(.L_3718 - .L_3717)
.L_3717:
        /*00dc*/ 	.word	0x00000080
        /*00e0*/ 	.word	0x00000001
        /*00e4*/ 	.word	0x00000001


	//----- nvinfo : EIATTR_CRS_STACK_SIZE
	.align		4
.L_3718:
        /*00e8*/ 	.byte	0x04, 0x1e
        /*00ea*/ 	.short	(.L_3720 - .L_3719)
.L_3719:
        /*00ec*/ 	.word	0x00000000


	//----- nvinfo : EIATTR_CBANK_PARAM_SIZE
	.align		4
.L_3720:
        /*00f0*/ 	.byte	0x03, 0x19
        /*00f2*/ 	.short	0x00e8


	//----- nvinfo : EIATTR_PARAM_CBANK
	.align		4
        /*00f4*/ 	.byte	0x04, 0x0a
        /*00f6*/ 	.short	(.L_3722 - .L_3721)
	.align		4
.L_3721:
        /*00f8*/ 	.word	index@(.nv.constant0._ZN10layer_norm13ln_fwd_kernelINS_13Kernel_traitsIfffffjLj1024ELj1ELj4ELj1ELj16ENS_18Kernel_traits_baseILj1024EfffffjLj128EEEEELb1ELb0ELb0ELb0EEEvNS_9FwdParamsE)
        /*00fc*/ 	.short	0x0210
        /*00fe*/ 	.short	0x00e8


	//----- nvinfo : EIATTR_SW_WAR
	.align		4
.L_3722:
        /*0100*/ 	.byte	0x04, 0x36
        /*0102*/ 	.short	(.L_3724 - .L_3723)
.L_3723:
        /*0104*/ 	.word	0x00000008
.L_3724:


//--------------------- .nv.info._ZN10layer_norm13ln_fwd_kernelINS_13Kernel_traitsIfffffjLj1024ELj1ELj4ELj1ELj16ENS_18Kernel_traits_baseILj1024EfffffjLj128EEEEELb1ELb0ELb0ELb1EEEvNS_9FwdParamsE --------------------------
	.section	.nv.info._ZN10layer_norm13ln_fwd_kernelINS_13Kernel_traitsIfffffjLj1024ELj1ELj4ELj1ELj16ENS_18Kernel_traits_baseILj1024EfffffjLj128EEEEELb1ELb0ELb0ELb1EEEvNS_9FwdParamsE,"",@"SHT_CUDA_INFO"
	.sectionflags	@""
	.align	4


	//----- nvinfo : EIATTR_CUDA_API_VERSION
	.align		4
        /*0000*/ 	.byte	0x04, 0x37
        /*0002*/ 	.short	(.L_3726 - .L_3725)
.L_3725:
        /*0004*/ 	.word	0x00000082


	//----- nvinfo : EIATTR_KPARAM_INFO
	.align		4
.L_3726:
        /*0008*/ 	.byte	0x04, 0x17
        /*000a*/ 	.short	(.L_3728 - .L_3727)
.L_3727:
        /*000c*/ 	.word	0x00000000
        /*0010*/ 	.short	0x0000
        /*0012*/ 	.short	0x0000
        /*0014*/ 	.byte	0x00, 0xf0, 0xa1, 0x03


	//----- nvinfo : EIATTR_SPARSE_MMA_MASK
	.align		4
.L_3728:
        /*0018*/ 	.byte	0x03, 0x50
        /*001a*/ 	.short	0x0000


	//----- nvinfo : EIATTR_MAXREG_COUNT
	.align		4
        /*001c*/ 	.byte	0x03, 0x1b
        /*001e*/ 	.short	0x00ff


	//----- nvinfo : EIATTR_MERCURY_ISA_VERSION
	.align		4
        /*0020*/ 	.byte	0x03, 0x5f
        /*0022*/ 	.short	0x0101


	//----- nvinfo : EIATTR_COOP_GROUP_MASK_REGIDS
	.align		4
        /*0024*/ 	.byte	0x04, 0x29
        /*0026*/ 	.short	(.L_3730 - .L_3729)


	//   ....[0]....
.L_3729:
        /*0028*/ 	.word	0xffffffff


	//   ....[1]....
        /*002c*/ 	.word	0xffffffff


	//   ....[2]....
        /*0030*/ 	.word	0xffffffff


	//   ....[3]....
        /*0034*/ 	.word	0xffffffff


	//   ....[4]....
        /*0038*/ 	.word	0xffffffff


	//   ....[5]....
        /*003c*/ 	.word	0xffffffff


	//   ....[6]....
        /*0040*/ 	.word	0xffffffff


	//   ....[7]....
        /*0044*/ 	.word	0xffffffff


	//   ....[8]....
        /*0048*/ 	.word	0xffffffff


	//   ....[9]....
        /*004c*/ 	.word	0xffffffff


	//   ....[10]....
        /*0050*/ 	.word	0x05000078


	//   ....[11]....
        /*0054*/ 	.word	0x05000078


	//   ....[12]....
        /*0058*/ 	.word	0x05000078


	//   ....[13]....
        /*005c*/ 	.word	0x05000078


	//   ....[14]....
        /*0060*/ 	.word	0x05000078


	//   ....[15]....
        /*0064*/ 	.word	0x05000078


	//   ....[16]....
        /*0068*/ 	.word	0x05000078


	//   ....[17]....
        /*006c*/ 	.word	0x05000078


	//   ....[18]....
        /*0070*/ 	.word	0x05000078


	//   ....[19]....
        /*0074*/ 	.word	0x05000078


	//----- nvinfo : EIATTR_COOP_GROUP_INSTR_OFFSETS
	.align		4
.L_3730:
        /*0078*/ 	.byte	0x04, 0x28
        /*007a*/ 	.short	(.L_3732 - .L_3731)


	//   ....[0]....
.L_3731:
        /*007c*/ 	.word	0x0000b930


	//   ....[1]....
        /*0080*/ 	.word	0x0000b950


	//   ....[2]....
        /*0084*/ 	.word	0x0000b970


	//   ....[3]....
        /*0088*/ 	.word	0x0000b990


	//   ....[4]....
        /*008c*/ 	.word	0x0000b9c0


	//   ....[5]....
        /*0090*/ 	.word	0x0000bdf0


	//   ....[6]....
        /*0094*/ 	.word	0x0000be10


	//   ....[7]....
        /*0098*/ 	.word	0x0000be30


	//   ....[8]....
        /*009c*/ 	.word	0x0000be50


	//   ....[9]....
        /*00a0*/ 	.word	0x0000be70


	//   ....[10]....
        /*00a4*/ 	.word	0x0000c760


	//   ....[11]....
        /*00a8*/ 	.word	0x0000c800


	//   ....[12]....
        /*00ac*/ 	.word	0x0000c870


	//   ....[13]....
        /*00b0*/ 	.word	0x0000c8e0


	//   ....[14]....
        /*00b4*/ 	.word	0x0000c960


	//   ....[15]....
        /*00b8*/ 	.word	0x0000cde0


	//   ....[16]....
        /*00bc*/ 	.word	0x0000ce50


	//   ....[17]....
        /*00c0*/ 	.word	0x0000cec0


	//   ....[18]....
        /*00c4*/ 	.word	0x0000cf30


	//   ....[19]....
        /*00c8*/ 	.word	0x0000cfa0


	//----- nvinfo : EIATTR_EXIT_INSTR_OFFSETS
	.align		4
.L_3732:
        /*00cc*/ 	.byte	0x04, 0x1c
        /*00ce*/ 	.short	(.L_3734 - .L_3733)


	//   ....[0]....
.L_3733:
        /*00d0*/ 	.word	0x00000720


	//   ....[1]....
        /*00d4*/ 	.word	0x0000c6f0


	//----- nvinfo : EIATTR_MAX_THREADS
	.align		4
.L_3734:
        /*00d8*/ 	.byte	0x04, 0x05
        /*00da*/ 	.short	(.L_3736 - .L_3735)
.L_3735:
        /*00dc*/ 	.word	0x00000080
        /*00e0*/ 	.word	0x00000001
        /*00e4*/ 	.word	0x00000001


	//----- nvinfo : EIATTR_CRS_STACK_SIZE
	.align		4
.L_3736:
        /*00e8*/ 	.byte	0x04, 0x1e
        /*00ea*/ 	.short	(.L_3738 - .L_3737)
.L_3737:
        /*00ec*/ 	.word	0x00000000


	//----- nvinfo : EIATTR_CBANK_PARAM_SIZE
	.align		4
.L_3738:
        /*00f0*/ 	.byte	0x03, 0x19
        /*00f2*/ 	.short	0x00e8


	//----- nvinfo : EIATTR_PARAM_CBANK
	.align		4
        /*00f4*/ 	.byte	0x04, 0x0a
        /*00f6*/ 	.short	(.L_3740 - .L_3739)
	.align		4
.L_3739:
        /*00f8*/ 	.word	index@(.nv.constant0._ZN10layer_norm13ln_fwd_kernelINS_13Kernel_traitsIfffffjLj1024ELj1ELj4ELj1ELj16ENS_18Kernel_traits_baseILj1024EfffffjLj128EEEEELb1ELb0ELb0ELb1EEEvNS_9FwdParamsE)
        /*00fc*/ 	.short	0x0210
        /*00fe*/ 	.short	0x00e8


	//----- nvinfo : EIATTR_SW_WAR
	.align		4
.L_3740:
        /*0100*/ 	.byte	0x04, 0x36
        /*0102*/ 	.short	(.L_3742 - .L_3741)
.L_3741:
        /*0104*/ 	.word	0x00000008
.L_3742:


//--------------------- .nv.info._ZN10layer_norm13ln_fwd_kernelINS_13Kernel_traitsIfffffjLj1024ELj1ELj4ELj1ELj16ENS_18Kernel_traits_baseILj1024EfffffjLj128EEEEELb1ELb0ELb1ELb0EEEvNS_9FwdParamsE --------------------------
	.section	.nv.info._ZN10layer_norm13ln_fwd_kernelINS_13Kernel_traitsIfffffjLj1024ELj1ELj4ELj1ELj16ENS_18Kernel_traits_baseILj1024EfffffjLj128EEEEELb1ELb0ELb1ELb0EEEvNS_9FwdParamsE,"",@"SHT_CUDA_INFO"
	.sectionflags	@""
	.align	4


	//----- nvinfo : EIATTR_CUDA_API_VERSION
	.align		4
        /*0000*/ 	.byte	0x04, 0x37
        /*0002*/ 	.short	(.L_3744 - .L_3743)
.L_3743:
        /*0004*/ 	.word	0x00000082


	//----- nvinfo : EIATTR_KPARAM_INFO
	.align		4
.L_3744:
        /*0008*/ 	.byte	0x04, 0x17
        /*000a*/ 	.short	(.L_3746 - .L_3745)
.L_3745:
        /*000c*/ 	.word	0x00000000
        /*0010*/ 	.short	0x0000
        /*0012*/ 	.short	0x0000
        /*0014*/ 	.byte	0x00, 0xf0, 0xa1, 0x03


	//----- nvinfo : EIATTR_SPARSE_MMA_MASK
	.align		4
.L_3746:
        /*0018*/ 	.byte	0x03, 0x50
        /*001a*/ 	.short	0x0000


	//----- nvinfo : EIATTR_MAXREG_COUNT
	.align		4
        /*001c*/ 	.byte	0x03, 0x1b
        /*001e*/ 	.short	0x00ff


	//----- nvinfo : EIATTR_MERCURY_ISA_VERSION
	.align		4
        /*0020*/ 	.byte	0x03, 0x5f
        /*0022*/ 	.short	0x0101


	//----- nvinfo : EIATTR_COOP_GROUP_MASK_REGIDS
	.align		4
        /*0024*/ 	.byte	0x04, 0x29
        /*0026*/ 	.short	(.L_3748 - .L_3747)


	//   ....[0]....
.L_3747:
        /*0028*/ 	.word	0xffffffff


	//   ....[1]....
        /*002c*/ 	.word	0xffffffff


	//   ....[2]....
        /*0030*/ 	.word	0xffffffff


	//   ....[3]....
        /*0034*/ 	.word	0xffffffff


	//   ....[4]....
        /*0038*/ 	.word	0xffffffff


	//   ....[5]....
        /*003c*/ 	.word	0xffffffff


	//   ....[6]....
        /*0040*/ 	.word	0xffffffff


	//   ....[7]....
        /*0044*/ 	.word	0xffffffff


	//   ....[8]....
        /*0048*/ 	.word	0xffffffff


	//   ....[9]....
        /*004c*/ 	.word	0xffffffff


	//   ....[10]....
        /*0050*/ 	.word	0x0500008e


	//   ....[11]....
        /*0054*/ 	.word	0x0500008e


	//   ....[12]....
        /*0058*/ 	.word	0x0500008e


	//   ....[13]....
        /*005c*/ 	.word	0x0500008e


	//   ....[14]....
        /*0060*/ 	.word	0x0500008e


	//   ....[15]....
        /*0064*/ 	.word	0x0500008e


	//   ....[16]....
        /*0068*/ 	.word	0x0500008e


	//   ....[17]....
        /*006c*/ 	.word	0x0500008e


	//   ....[18]....
        /*0070*/ 	.word	0x0500008e


	//   ....[19]....
        /*0074*/ 	.word	0x0500008e


	//----- nvinfo : EIATTR_COOP_GROUP_INSTR_OFFSETS
	.align		4
.L_3748:
        /*0078*/ 	.byte	0x04, 0x28
        /*007a*/ 	.short	(.L_3750 - .L_3749)


	//   ....[0]....
.L_3749:
        /*007c*/ 	.word	0x0000db50


	//   ....[1]....
        /*0080*/ 	.word	0x0000dba0


	//   ....[2]....
        /*0084*/ 	.word	0x0000dbc0


	//   ....[3]....
        /*0088*/ 	.word	0x0000dbe0


	//   ....[4]....
        /*008c*/ 	.word	0x0000dc10


	//   ....[5]....
        /*0090*/ 	.word	0x0000e060


	//   ....[6]....
        /*0094*/ 	.word	0x0000e080


	//   ....[7]....
        /*0098*/ 	.word	0x0000e0a0


	//   ....[8]....
        /*009c*/ 	.word	0x0000e0c0


	//   ....[9]....
        /*00a0*/ 	.word	0x0000e0e0


	//   ....[10]....
        /*00a4*/ 	.word	0x0000ed30


	//   ....[11]....
        /*00a8*/ 	.word	0x0000edf0


	//   ....[12]....
        /*00ac*/ 	.word	0x0000ee60


	//   ....[13]....
        /*00b0*/ 	.word	0x0000eed0


	//   ....[14]....
        /*00b4*/ 	.word	0x0000ef50


	//   ....[15]....
        /*00b8*/ 	.word	0x0000f400


	//   ....[16]....
        /*00bc*/ 	.word	0x0000f470


	//   ....[17]....
        /*00c0*/ 	.word	0x0000f4e0


	//   ....[18]....
        /*00c4*/ 	.word	0x0000f550


	//   ....[19]....
        /*00c8*/ 	.word	0x0000f5c0


	//----- nvinfo : EIATTR_EXIT_INSTR_OFFSETS
	.align		4
.L_3750:
        /*00cc*/ 	.byte	0x04, 0x1c
        /*00ce*/ 	.short	(.L_3752 - .L_3751)


	//   ....[0]....
.L_3751:
        /*00d0*/ 	.word	0x00000df0


	//   ....[1]....
        /*00d4*/ 	.word	0x0000ecc0


	//----- nvinfo : EIATTR_MAX_THREADS
	.align		4
.L_3752:
        /*00d8*/ 	.byte	0x04, 0x05
        /*00da*/ 	.short	(.L_3754 - .L_3753)
.L_3753:
        /*00dc*/ 	.word	0x00000080
        /*00e0*/ 	.word	0x00000001
        /*00e4*/ 	.word	0x00000001


	//----- nvinfo : EIATTR_CRS_STACK_SIZE
	.align		4
.L_3754:
        /*00e8*/ 	.byte	0x04, 0x1e
        /*00ea*/ 	.short	(.L_3756 - .L_3755)
.L_3755:
        /*00ec*/ 	.word	0x00000000


	//----- nvinfo : EIATTR_CBANK_PARAM_SIZE
	.align		4
.L_3756:
        /*00f0*/ 	.byte	0x03, 0x19
        /*00f2*/ 	.short	0x00e8


	//----- nvinfo : EIATTR_PARAM_CBANK
	.align		4
        /*00f4*/ 	.byte	0x04, 0x0a
        /*00f6*/ 	.short	(.L_3758 - .L_3757)
	.align		4
.L_3757:
        /*00f8*/ 	.word	index@(.nv.constant0._ZN10layer_norm13ln_fwd_kernelINS_13Kernel_traitsIfffffjLj1024ELj1ELj4ELj1ELj16ENS_18Kernel_traits_baseILj1024EfffffjLj128EEEEELb1ELb0ELb1ELb0EEEvNS_9FwdParamsE)
        /*00fc*/ 	.short	0x0210
        /*00fe*/ 	.short	0x00e8


	//----- nvinfo : EIATTR_SW_WAR
	.align		4
.L_3758:
        /*0100*/ 	.byte	0x04, 0x36
        /*0102*/ 	.short	(.L_3760 - .L_3759)
.L_3759:
        /*0104*/ 	.word	0x00000008
.L_3760:


//--------------------- .nv.info._ZN10layer_norm13ln_fwd_kernelINS_13Kernel_traitsIfffffjLj1024ELj1ELj4ELj1ELj16ENS_18Kernel_traits_baseILj1024EfffffjLj128EEEEELb1ELb0ELb1ELb1EEEvNS_9FwdParamsE --------------------------
	.section	.nv.info._ZN10layer_norm13ln_fwd_kernelINS_13Kernel_traitsIfffffjLj1024ELj1ELj4ELj1ELj16ENS_18Kernel_traits_baseILj1024EfffffjLj128EEEEELb1ELb0ELb1ELb1EEEvNS_9FwdParamsE,"",@"SHT_CUDA_INFO"
	.sectionflags	@""
	.align	4


	//----- nvinfo : EIATTR_CUDA_API_VERSION
	.align		4
        /*0000*/ 	.byte	0x04, 0x37
        /*0002*/ 	.short	(.L_3762 - .L_3761)
.L_3761:
        /*0004*/ 	.word	0x00000082


	//----- nvinfo : EIATTR_KPARAM_INFO
	.align		4
.L_3762:
        /*0008*/ 	.byte	0x04, 0x17
        /*000a*/ 	.short	(.L_3764 - .L_3763)
.L_3763:
        /*000c*/ 	.word	0x00000000
        /*0010*/ 	.short	0x0000
        /*0012*/ 	.short	0x0000
        /*0014*/ 	.byte	0x00, 0xf0, 0xa1, 0x03


	//----- nvinfo : EIATTR_SPARSE_MMA_MASK
	.align		4
.L_3764:
        /*0018*/ 	.byte	0x03, 0x50
        /*001a*/ 	.short	0x0000


	//----- nvinfo : EIATTR_MAXREG_COUNT
	.align		4
        /*001c*/ 	.byte	0x03, 0x1b
        /*001e*/ 	.short	0x00ff


	//----- nvinfo : EIATTR_MERCURY_ISA_VERSION
	.align		4
        /*0020*/ 	.byte	0x03, 0x5f
        /*0022*/ 	.short	0x0101


	//----- nvinfo : EIATTR_COOP_GROUP_MASK_REGIDS
	.align		4
        /*0024*/ 	.byte	0x04, 0x29
        /*0026*/ 	.short	(.L_3766 - .L_3765)


	//   ....[0]....
.L_3765:
        /*0028*/ 	.word	0xffffffff


	//   ....[1]....
        /*002c*/ 	.word	0xffffffff


	//   ....[2]....
        /*0030*/ 	.word	0xffffffff


	//   ....[3]....
        /*0034*/ 	.word	0xffffffff


	//   ....[4]....
        /*0038*/ 	.word	0xffffffff


	//   ....[5]....
        /*003c*/ 	.word	0xffffffff


	//   ....[6]....
        /*0040*/ 	.word	0xffffffff


	//   ....[7]....
        /*0044*/ 	.word	0xffffffff


	//   ....[8]....
        /*0048*/ 	.word	0xffffffff


	//   ....[9]....
        /*004c*/ 	.word	0xffffffff


	//   ....[10]....
        /*0050*/ 	.word	0x05000086


	//   ....[11]....
        /*0054*/ 	.word	0x05000086


	//   ....[12]....
        /*0058*/ 	.word	0x05000086


	//   ....[13]....
        /*005c*/ 	.word	0x05000086


	//   ....[14]....
        /*0060*/ 	.word	0x05000086


	//   ....[15]....
        /*0064*/ 	.word	0x05000086


	//   ....[16]....
        /*0068*/ 	.word	0x05000086


	//   ....[17]....
        /*006c*/ 	.word	0x05000086


	//   ....[18]....
        /*0070*/ 	.word	0x05000086


	//   ....[19]....
        /*0074*/ 	.word	0x05000086


	//----- nvinfo : EIATTR_COOP_GROUP_INSTR_OFFSETS
	.align		4
.L_3766:
        /*0078*/ 	.byte	0x04, 0x28
        /*007a*/ 	.short	(.L_3768 - .L_3767)


	//   ....[0]....
.L_3767:
        /*007c*/ 	.word	0x0000d080


	//   ....[1]....
        /*0080*/ 	.word	0x0000d0a0


	//   ....[2]....
        /*0084*/ 	.word	0x0000d0c0


	//   ....[3]....
        /*0088*/ 	.word	0x0000d0e0


	//   ....[4]....
        /*008c*/ 	.word	0x0000d110


	//   ....[5]....
        /*0090*/ 	.word	0x0000d540


	//   ....[6]....
        /*0094*/ 	.word	0x0000d560


	//   ....[7]....
        /*0098*/ 	.word	0x0000d580


	//   ....[8]....
        /*009c*/ 	.word	0x0000d5a0


	//   ....[9]....
        /*00a0*/ 	.word	0x0000d5c0


	//   ....[10]....
        /*00a4*/ 	.word	0x0000dfa0


	//   ....[11]....
        /*00a8*/ 	.word	0x0000e040


	//   ....[12]....
        /*00ac*/ 	.word	0x0000e0b0


	//   ....[13]....
        /*00b0*/ 	.word	0x0000e120


	//   ....[14]....
        /*00b4*/ 	.word	0x0000e1a0


	//   ....[15]....
        /*00b8*/ 	.word	0x0000e620


	//   ....[16]....
        /*00bc*/ 	.word	0x0000e690


	//   ....[17]....
        /*00c0*/ 	.word	0x0000e700


	//   ....[18]....
        /*00c4*/ 	.word	0x0000e770


	//   ....[19]....
        /*00c8*/ 	.word	0x0000e7e0


	//----- nvinfo : EIATTR_EXIT_INSTR_OFFSETS
	.align		4
.L_3768:
        /*00cc*/ 	.byte	0x04, 0x1c
        /*00ce*/ 	.short	(.L_3770 - .L_3769)


	//   ....[0]....
.L_3769:
        /*00d0*/ 	.word	0x00000720


	//   ....[1]....
        /*00d4*/ 	.word	0x0000df30


	//----- nvinfo : EIATTR_MAX_THREADS
	.align		4
.L_3770:
        /*00d8*/ 	.byte	0x04, 0x05
        /*00da*/ 	.short	(.L_3772 - .L_3771)
.L_3771:
        /*00dc*/ 	.word	0x00000080
        /*00e0*/ 	.word	0x00000001
        /*00e4*/ 	.word	0x00000001


	//----- nvinfo : EIATTR_CRS_STACK_SIZE
	.align		4
.L_3772:
        /*00e8*/ 	.byte	0x04, 0x1e
        /*00ea*/ 	.short	(.L_3774 - .L_3773)
.L_3773:
        /*00ec*/ 	.word	0x00000000


	//----- nvinfo : EIATTR_CBANK_PARAM_SIZE
	.align		4
.L_3774:
        /*00f0*/ 	.byte	0x03, 0x19
        /*00f2*/ 	.short	0x00e8


	//----- nvinfo : EIATTR_PARAM_CBANK
	.align		4
        /*00f4*/ 	.byte	0x04, 0x0a
        /*00f6*/ 	.short	(.L_3776 - .L_3775)
	.align		4
.L_3775:
        /*00f8*/ 	.word	index@(.nv.constant0._ZN10layer_norm13ln_fwd_kernelINS_13Kernel_traitsIfffffjLj1024ELj1ELj4ELj1ELj16ENS_18Kernel_traits_baseILj1024EfffffjLj128EEEEELb1ELb0ELb1ELb1EEEvNS_9FwdParamsE)
        /*00fc*/ 	.short	0x0210
        /*00fe*/ 	.short	0x00e8


	//----- nvinfo : EIATTR_SW_WAR
	.align		4
.L_3776:
        /*0100*/ 	.byte	0x04, 0x36
        /*0102*/ 	.short	(.L_3778 - .L_3777)
.L_3777:
        /*0104*/ 	.word	0x00000008
.L_3778:


//--------------------- .nv.info._ZN10layer_norm13ln_fwd_kernelINS_13Kernel_traitsIfffffjLj1024ELj1ELj4ELj1ELj16ENS_18Kernel_traits_baseILj1024EfffffjLj128EEEEELb1ELb1ELb0ELb0EEEvNS_9FwdParamsE --------------------------
	.section	.nv.info._ZN10layer_norm13ln_fwd_kernelINS_13Kernel_traitsIfffffjLj1024ELj1ELj4ELj1ELj16ENS_18Kernel_traits_baseILj1024EfffffjLj128EEEEELb1ELb1ELb0ELb0EEEvNS_9FwdParamsE,"",@"SHT_CUDA_INFO"
	.sectionflags	@""
	.align	4


	//----- nvinfo : EIATTR_CUDA_API_VERSION
	.align		4
        /*0000*/ 	.byte	0x04, 0x37
        /*0002*/ 	.short	(.L_3780 - .L_3779)
.L_3779:
        /*0004*/ 	.word	0x00000082


	//----- nvinfo : EIATTR_KPARAM_INFO
	.align		4
.L_3780:
        /*0008*/ 	.byte	0x04, 0x17
        /*000a*/ 	.short	(.L_3782 - .L_3781)
.L_3781:
        /*000c*/ 	.word	0x00000000
        /*0010*/ 	.short	0x0000
        /*0012*/ 	.short	0x0000
        /*0014*/ 	.byte	0x00, 0xf0, 0xa1, 0x03


	//----- nvinfo : EIATTR_SPARSE_MMA_MASK
	.align		4
.L_3782:
        /*0018*/ 	.byte	0x03, 0x50
        /*001a*/ 	.short	0x0000


	//----- nvinfo : EIATTR_MAXREG_COUNT
	.align		4
        /*001c*/ 	.byte	0x03, 0x1b
        /*001e*/ 	.short	0x00ff


	//----- nvinfo : EIATTR_MERCURY_ISA_VERSION
	.align		4
        /*0020*/ 	.byte	0x03, 0x5f
        /*0022*/ 	.short	0x0101


	//----- nvinfo : EIATTR_COOP_GROUP_MASK_REGIDS
	.align		4
        /*0024*/ 	.byte	0x04, 0x29
        /*0026*/ 	.short	(.L_3784 - .L_3783)


	//   ....[0]....
.L_3783:
        /*0028*/ 	.word	0xffffffff


	//   ....[1]....
        /*002c*/ 	.word	0xffffffff


	//   ....[2]....
        /*0030*/ 	.word	0xffffffff


	//   ....[3]....
        /*0034*/ 	.word	0xffffffff


	//   ....[4]....
        /*0038*/ 	.word	0xffffffff


	//   ....[5]....
        /*003c*/ 	.word	0xffffffff


	//   ....[6]....
        /*0040*/ 	.word	0xffffffff


	//   ....[7]....
        /*0044*/ 	.word	0xffffffff


	//   ....[8]....
        /*0048*/ 	.word	0xffffffff


	//   ....[9]....
        /*004c*/ 	.word	0xffffffff


	//   ....[10]....
        /*0050*/ 	.word	0x0500008e


	//   ....[11]....
        /*0054*/ 	.word	0x0500008e


	//   ....[12]....
        /*0058*/ 	.word	0x0500008e


	//   ....[13]....
        /*005c*/ 	.word	0x0500008e


	//   ....[14]....
        /*0060*/ 	.word	0x0500008e


	//   ....[15]....
        /*0064*/ 	.word	0x0500008e


	//   ....[16]....
        /*0068*/ 	.word	0x0500008e


	//   ....[17]....
        /*006c*/ 	.word	0x0500008e


	//   ....[18]....
        /*0070*/ 	.word	0x0500008e


	//   ....[19]....
        /*0074*/ 	.word	0x0500008e


	//----- nvinfo : EIATTR_COOP_GROUP_INSTR_OFFSETS
	.align		4
.L_3784:
        /*0078*/ 	.byte	0x04, 0x28
        /*007a*/ 	.short	(.L_3786 - .L_3785)


	//   ....[0]....
.L_3785:
        /*007c*/ 	.word	0x0000cc30


	//   ....[1]....
        /*0080*/ 	.word	0x0000ccb0


	//   ....[2]....
        /*0084*/ 	.word	0x0000ccd0


	//   ....[3]....
        /*0088*/ 	.word	0x0000ccf0


	//   ....[4]....
        /*008c*/ 	.word	0x0000cd10


	//   ....[5]....
        /*0090*/ 	.word	0x0000d170


	//   ....[6]....
        /*0094*/ 	.word	0x0000d190


	//   ....[7]....
        /*0098*/ 	.word	0x0000d1b0


	//   ....[8]....
        /*009c*/ 	.word	0x0000d1d0


	//   ....[9]....
        /*00a0*/ 	.word	0x0000d1f0


	//   ....[10]....
        /*00a4*/ 	.word	0x0000dd90


	//   ....[11]....
        /*00a8*/ 	.word	0x0000de50


	//   ....[12]....
        /*00ac*/ 	.word	0x0000dec0


	//   ....[13]....
        /*00b0*/ 	.word	0x0000df20


	//   ....[14]....
        /*00b4*/ 	.word	0x0000df80


	//   ....[15]....
        /*00b8*/ 	.word	0x0000e440


	//   ....[16]....
        /*00bc*/ 	.word	0x0000e4a0


	//   ....[17]....
        /*00c0*/ 	.word	0x0000e500


	//   ....[18]....
        /*00c4*/ 	.word	0x0000e560


	//   ....[19]....
        /*00c8*/ 	.word	0x0000e5c0


	//----- nvinfo : EIATTR_EXIT_INSTR_OFFSETS
	.align		4
.L_3786:
        /*00cc*/ 	.byte	0x04, 0x1c
        /*00ce*/ 	.short	(.L_3788 - .L_3787)


	//   ....[0]....
.L_3787:
        /*00d0*/ 	.word	0x00000fc0


	//   ....[1]....
        /*00d4*/ 	.word	0x0000dd20


	//----- nvinfo : EIATTR_MAX_THREADS
	.align		4
.L_3788:
        /*00d8*/ 	.byte	0x04, 0x05
        /*00da*/ 	.short	(.L_3790 - .L_3789)
.L_3789:
        /*00dc*/ 	.word	0x00000080
        /*00e0*/ 	.word	0x00000001
        /*00e4*/ 	.word	0x00000001


	//----- nvinfo : EIATTR_CRS_STACK_SIZE
	.align		4
.L_3790:
        /*00e8*/ 	.byte	0x04, 0x1e
        /*00ea*/ 	.short	(.L_3792 - .L_3791)
.L_3791:
        /*00ec*/ 	.word	0x00000000


	//----- nvinfo : EIATTR_CBANK_PARAM_SIZE
	.align		4
.L_3792:
        /*00f0*/ 	.byte	0x03, 0x19
        /*00f2*/ 	.short	0x00e8


	//----- nvinfo : EIATTR_PARAM_CBANK
	.align		4
        /*00f4*/ 	.byte	0x04, 0x0a
        /*00f6*/ 	.short	(.L_3794 - .L_3793)
	.align		4
.L_3793:
        /*00f8*/ 	.word	index@(.nv.constant0._ZN10layer_norm13ln_fwd_kernelINS_13Kernel_traitsIfffffjLj1024ELj1ELj4ELj1ELj16ENS_18Kernel_traits_baseILj1024EfffffjLj128EEEEELb1ELb1ELb0ELb0EEEvNS_9FwdParamsE)
        /*00fc*/ 	.short	0x0210
        /*00fe*/ 	.short	0x00e8


	//----- nvinfo : EIATTR_SW_WAR
	.align		4
.L_3794:
        /*0100*/ 	.byte	0x04, 0x36
        /*0102*/ 	.short	(.L_3796 - .L_3795)
.L_3795:
        /*0104*/ 	.word	0x00000008
.L_3796:


//--------------------- .nv.info._ZN10layer_norm13ln_fwd_kernelINS_13Kernel_traitsIfffffjLj1024ELj1ELj4ELj1ELj16ENS_18Kernel_traits_baseILj1024EfffffjLj128EEEEELb1ELb1ELb0ELb1EEEvNS_9FwdParamsE --------------------------
	.section	.nv.info._ZN10layer_norm13ln_fwd_kernelINS_13Kernel_traitsIfffffjLj1024ELj1ELj4ELj1ELj16ENS_18Kernel_traits_baseILj1024EfffffjLj128EEEEELb1ELb1ELb0ELb1EEEvNS_9FwdParamsE,"",@"SHT_CUDA_INFO"
	.sectionflags	@""
	.align	4


	//----- nvinfo : EIATTR_CUDA_API_VERSION
	.align		4
        /*0000*/ 	.byte	0x04, 0x37
        /*0002*/ 	.short	(.L_3798 - .L_3797)
.L_3797:
        /*0004*/ 	.word	0x00000082


	//----- nvinfo : EIATTR_KPARAM_INFO
	.align		4
.L_3798:
        /*0008*/ 	.byte	0x04, 0x17
        /*000a*/ 	.short	(.L_3800 - .L_3799)
.L_3799:
        /*000c*/ 	.word	0x00000000
        /*0010*/ 	.short	0x0000
        /*0012*/ 	.short	0x0000
        /*0014*/ 	.byte	0x00, 0xf0, 0xa1, 0x03


	//----- nvinfo : EIATTR_SPARSE_MMA_MASK
	.align		4
.L_3800:
        /*0018*/ 	.byte	0x03, 0x50
        /*001a*/ 	.short	0x0000


	//----- nvinfo : EIATTR_MAXREG_COUNT
	.align		4
        /*001c*/ 	.byte	0x03, 0x1b
        /*001e*/ 	.short	0x00ff


	//----- nvinfo : EIATTR_MERCURY_ISA_VERSION
	.align		4
        /*0020*/ 	.byte	0x03, 0x5f
        /*0022*/ 	.short	0x0101


	//----- nvinfo : EIATTR_COOP_GROUP_MASK_REGIDS
	.align		4
        /*0024*/ 	.byte	0x04, 0x29
        /*0026*/ 	.short	(.L_3802 - .L_3801)


	//   ....[0]....
.L_3801:
        /*0028*/ 	.word	0xffffffff


	//   ....[1]....
        /*002c*/ 	.word	0xffffffff


	//   ....[2]....
        /*0030*/ 	.word	0xffffffff


	//   ....[3]....
        /*0034*/ 	.word	0xffffffff


	//   ....[4]....
        /*0038*/ 	.word	0xffffffff


	//   ....[5]....
        /*003c*/ 	.word	0xffffffff


	//   ....[6]....
        /*0040*/ 	.word	0xffffffff


	//   ....[7]....
        /*0044*/ 	.word	0xffffffff


	//   ....[8]....
        /*0048*/ 	.word	0xffffffff


	//   ....[9]....
        /*004c*/ 	.word	0xffffffff


	//   ....[10]....
        /*0050*/ 	.word	0x05000093


	//   ....[11]....
        /*0054*/ 	.word	0x05000093


	//   ....[12]....
        /*0058*/ 	.word	0x05000093


	//   ....[13]....
        /*005c*/ 	.word	0x05000093


	//   ....[14]....
        /*0060*/ 	.word	0x05000093


	//   ....[15]....
        /*0064*/ 	.word	0x05000093


	//   ....[16]....
        /*0068*/ 	.word	0x05000093


	//   ....[17]....
        /*006c*/ 	.word	0x05000093


	//   ....[18]....
        /*0070*/ 	.word	0x05000093


	//   ....[19]....
        /*0074*/ 	.word	0x05000093


	//----- nvinfo : EIATTR_COOP_GROUP_INSTR_OFFSETS
	.align		4
.L_3802:
        /*0078*/ 	.byte	0x04, 0x28
        /*007a*/ 	.short	(.L_3804 - .L_3803)


	//   ....[0]....
.L_3803:
        /*007c*/ 	.word	0x0000bd40


	//   ....[1]....
        /*0080*/ 	.word	0x0000bd60


	//   ....[2]....
        /*0084*/ 	.word	0x0000bd90


	//   ....[3]....
        /*0088*/ 	.word	0x0000bdb0


	//   ....[4]....
        /*008c*/ 	.word	0x0000bdd0


	//   ....[5]....
        /*0090*/ 	.word	0x0000c200


	//   ....[6]....
        /*0094*/ 	.word	0x0000c220


	//   ....[7]....
        /*0098*/ 	.word	0x0000c240


	//   ....[8]....
        /*009c*/ 	.word	0x0000c260


	//   ....[9]....
        /*00a0*/ 	.word	0x0000c280


	//   ....[10]....
        /*00a4*/ 	.word	0x0000cb70


	//   ....[11]....
        /*00a8*/ 	.word	0x0000cc10


	//   ....[12]....
        /*00ac*/ 	.word	0x0000cc90


	//   ....[13]....
        /*00b0*/ 	.word	0x0000cd00


	//   ....[14]....
        /*00b4*/ 	.word	0x0000cd70


	//   ....[15]....
        /*00b8*/ 	.word	0x0000d1f0


	//   ....[16]....
        /*00bc*/ 	.word	0x0000d260


	//   ....[17]....
        /*00c0*/ 	.word	0x0000d2d0


	//   ....[18]....
        /*00c4*/ 	.word	0x0000d340


	//   ....[19]....
        /*00c8*/ 	.word	0x0000d3b0


	//----- nvinfo : EIATTR_EXIT_INSTR_OFFSETS
	.align		4
.L_3804:
        /*00cc*/ 	.byte	0x04, 0x1c
        /*00ce*/ 	.short	(.L_3806 - .L_3805)


	//   ....[0]....
.L_3805:
        /*00d0*/ 	.word	0x00000760


	//   ....[1]....
        /*00d4*/ 	.word	0x0000cb00


	//----- nvinfo : EIATTR_MAX_THREADS
	.align		4
.L_3806:
        /*00d8*/ 	.byte	0x04, 0x05
        /*00da*/ 	.short	(.L_3808 - .L_3807)
.L_3807:
        /*00dc*/ 	.word	0x00000080
        /*00e0*/ 	.word	0x00000001
        /*00e4*/ 	.word	0x00000001


	//----- nvinfo : EIATTR_CRS_STACK_SIZE
	.align		4
.L_3808:
        /*00e8*/ 	.byte	0x04, 0x1e
        /*00ea*/ 	.short	(.L_3810 - .L_3809)
.L_3809:
        /*00ec*/ 	.word	0x00000000


	//----- nvinfo : EIATTR_CBANK_PARAM_SIZE
	.align		4
.L_3810:
        /*00f0*/ 	.byte	0x03, 0x19
        /*00f2*/ 	.short	0x00e8


	//----- nvinfo : EIATTR_PARAM_CBANK
	.align		4
        /*00f4*/ 	.byte	0x04, 0x0a
        /*00f6*/ 	.short	(.L_3812 - .L_3811)
	.align		4
.L_3811:
        /*00f8*/ 	.word	index@(.nv.constant0._ZN10layer_norm13ln_fwd_kernelINS_13Kernel_traitsIfffffjLj1024ELj1ELj4ELj1ELj16ENS_18Kernel_traits_baseILj1024EfffffjLj128EEEEELb1ELb1ELb0ELb1EEEvNS_9FwdParamsE)
        /*00fc*/ 	.short	0x0210
        /*00fe*/ 	.short	0x00e8


	//----- nvinfo : EIATTR_SW_WAR
	.align		4
.L_3812:
        /*0100*/ 	.byte	0x04, 0x36
        /*0102*/ 	.short	(.L_3814 - .L_3813)
.L_3813:
        /*0104*/ 	.word	0x00000008
.L_3814:


//--------------------- .nv.info._ZN10layer_norm13ln_fwd_kernelINS_13Kernel_traitsIfffffjLj1024ELj1ELj4ELj1ELj16ENS_18Kernel_traits_baseILj1024EfffffjLj128EEEEELb1ELb1ELb1ELb0EEEvNS_9FwdParamsE --------------------------
	.section	.nv.info._ZN10layer_norm13ln_fwd_kernelINS_13Kernel_traitsIfffffjLj1024ELj1ELj4ELj1ELj16ENS_18Kernel_traits_baseILj1024EfffffjLj128EEEEELb1ELb1ELb1ELb0EEEvNS_9FwdParamsE,"",@"SHT_CUDA_INFO"
	.sectionflags	@""
	.align	4


	//----- nvinfo : EIATTR_CUDA_API_VERSION
	.align		4
        /*0000*/ 	.byte	0x04, 0x37
        /*0002*/ 	.short	(.L_3816 - .L_3815)
.L_3815:
        /*0004*/ 	.word	0x00000082


	//----- nvinfo : EIATTR_KPARAM_INFO
	.align		4
.L_3816:
        /*0008*/ 	.byte	0x04, 0x17
        /*000a*/ 	.short	(.L_3818 - .L_3817)
.L_3817:
        /*000c*/ 	.word	0x00000000
        /*0010*/ 	.short	0x0000
        /*0012*/ 	.short	0x0000
        /*0014*/ 	.byte	0x00, 0xf0, 0xa1, 0x03


	//----- nvinfo : EIATTR_SPARSE_MMA_MASK
	.align		4
.L_3818:
        /*0018*/ 	.byte	0x03, 0x50
        /*001a*/ 	.short	0x0000


	//----- nvinfo : EIATTR_MAXREG_COUNT
	.align		4
        /*001c*/ 	.byte	0x03, 0x1b
        /*001e*/ 	.short	0x00ff


	//----- nvinfo : EIATTR_MERCURY_ISA_VERSION
	.align		4
        /*0020*/ 	.byte	0x03, 0x5f
        /*0022*/ 	.short	0x0101


	//----- nvinfo : EIATTR_COOP_GROUP_MASK_REGIDS
	.align		4
        /*0024*/ 	.byte	0x04, 0x29
        /*0026*/ 	.short	(.L_3820 - .L_3819)


	//   ....[0]....
.L_3819:
        /*0028*/ 	.word	0xffffffff


	//   ....[1]....
        /*002c*/ 	.word	0xffffffff


	//   ....[2]....
        /*0030*/ 	.word	0xffffffff


	//   ....[3]....
        /*0034*/ 	.word	0xffffffff


	//   ....[4]....
        /*0038*/ 	.word	0xffffffff


	//   ....[5]....
        /*003c*/ 	.word	0xffffffff


	//   ....[6]....
        /*0040*/ 	.word	0xffffffff


	//   ....[7]....
        /*0044*/ 	.word	0xffffffff


	//   ....[8]....
        /*0048*/ 	.word	0xffffffff


	//   ....[9]....
        /*004c*/ 	.word	0xffffffff


	//   ....[10]....
        /*0050*/ 	.word	0x050000ac


	//   ....[11]....
        /*0054*/ 	.word	0x050000ac


	//   ....[12]....
        /*0058*/ 	.word	0x050000ac


	//   ....[13]....
        /*005c*/ 	.word	0x050000ac


	//   ....[14]....
        /*0060*/ 	.word	0x050000ac


	//   ....[15]....
        /*0064*/ 	.word	0x050000ac


	//   ....[16]....
        /*0068*/ 	.word	0x050000ac


	//   ....[17]....
        /*006c*/ 	.word	0x050000ac


	//   ....[18]....
        /*0070*/ 	.word	0x050000ac


	//   ....[19]....
        /*0074*/ 	.word	0x050000ac


	//----- nvinfo : EIATTR_COOP_GROUP_INSTR_OFFSETS
	.align		4
.L_3820:
        /*0078*/ 	.byte	0x04, 0x28
        /*007a*/ 	.short	(.L_3822 - .L_3821)


	//   ....[0]....
.L_3821:
        /*007c*/ 	.word	0x0000deb0


	//   ....[1]....
        /*0080*/ 	.word	0x0000df00


	//   ....[2]....
        /*0084*/ 	.word	0x0000df20


	//   ....[3]....
        /*0088*/ 	.word	0x0000df40


	//   ....[4]....
        /*008c*/ 	.word	0x0000df70


	//   ....[5]....
        /*0090*/ 	.word	0x0000e3c0


	//   ....[6]....
        /*0094*/ 	.word	0x0000e3e0


	//   ....[7]....
        /*0098*/ 	.word	0x0000e400


	//   ....[8]....
        /*009c*/ 	.word	0x0000e420


	//   ....[9]....
        /*00a0*/ 	.word	0x0000e440


	//   ....[10]....
        /*00a4*/ 	.word	0x0000f090


	//   ....[11]....
        /*00a8*/ 	.word	0x0000f150


	//   ....[12]....
        /*00ac*/ 	.word	0x0000f1c0


	//   ....[13]....
        /*00b0*/ 	.word	0x0000f230


	//   ....[14]....
        /*00b4*/ 	.word	0x0000f2b0


	//   ....[15]....
        /*00b8*/ 	.word	0x0000f760


	//   ....[16]....
        /*00bc*/ 	.word	0x0000f7d0


	//   ....[17]....
        /*00c0*/ 	.word	0x0000f840


	//   ....[18]....
        /*00c4*/ 	.word	0x0000f8b0


	//   ....[19]....
        /*00c8*/ 	.word	0x0000f920


	//----- nvinfo : EIATTR_EXIT_INSTR_OFFSETS
	.align		4
.L_3822:
        /*00cc*/ 	.byte	0x04, 0x1c
        /*00ce*/ 	.short	(.L_3824 - .L_3823)


	//   ....[0]....
.L_3823:
        /*00d0*/ 	.word	0x00000ff0


	//   ....[1]....
        /*00d4*/ 	.word	0x0000f020


	//----- nvinfo : EIATTR_MAX_THREADS
	.align		4
.L_3824:
        /*00d8*/ 	.byte	0x04, 0x05
        /*00da*/ 	.short	(.L_3826 - .L_3825)
.L_3825:
        /*00dc*/ 	.word	0x00000080
        /*00e0*/ 	.word	0x00000001
        /*00e4*/ 	.word	0x00000001


	//----- nvinfo : EIATTR_CRS_STACK_SIZE
	.align		4
.L_3826:
        /*00e8*/ 	.byte	0x04, 0x1e
        /*00ea*/ 	.short	(.L_3828 - .L_3827)
.L_3827:
        /*00ec*/ 	.word	0x00000000


	//----- nvinfo : EIATTR_CBANK_PARAM_SIZE
	.align		4
.L_3828:
        /*00f0*/ 	.byte	0x03, 0x19
        /*00f2*/ 	.short	0x00e8


	//----- nvinfo : EIATTR_PARAM_CBANK
	.align		4
        /*00f4*/ 	.byte	0x04, 0x0a
        /*00f6*/ 	.short	(.L_3830 - .L_3829)
	.align		4
.L_3829:
        /*00f8*/ 	.word	index@(.nv.constant0._ZN10layer_norm13ln_fwd_kernelINS_13Kernel_traitsIfffffjLj1024ELj1ELj4ELj1ELj16ENS_18Kernel_traits_baseILj1024EfffffjLj128EEEEELb1ELb1ELb1ELb0EEEvNS_9FwdParamsE)
        /*00fc*/ 	.short	0x0210
        /*00fe*/ 	.short	0x00e8


	//----- nvinfo : EIATTR_SW_WAR
	.align		4
.L_3830:
        /*0100*/ 	.byte	0x04, 0x36
        /*0102*/ 	.short	(.L_3832 - .L_3831)
.L_3831:
        /*0104*/ 	.word	0x00000008
.L_3832:


//--------------------- .nv.info._ZN10layer_norm13ln_fwd_kernelINS_13Kernel_traitsIfffffjLj1024ELj1ELj4ELj1ELj16ENS_18Kernel_traits_baseILj1024EfffffjLj128EEEEELb1ELb1ELb1ELb1EEEvNS_9FwdParamsE --------------------------
	.section	.nv.info._ZN10layer_norm13ln_fwd_kernelINS_13Kernel_traitsIfffffjLj1024ELj1ELj4ELj1ELj16ENS_18Kernel_traits_baseILj1024EfffffjLj128EEEEELb1ELb1ELb1ELb1EEEvNS_9FwdParamsE,"",@"SHT_CUDA_INFO"
	.sectionflags	@""
	.align	4


	//----- nvinfo : EIATTR_CUDA_API_VERSION
	.align		4
        /*0000*/ 	.byte	0x04, 0x37
        /*0002*/ 	.short	(.L_3834 - .L_3833)
.L_3833:
        /*0004*/ 	.word	0x00000082


	//----- nvinfo : EIATTR_KPARAM_INFO
	.align		4
.L_3834:
        /*0008*/ 	.byte	0x04, 0x17
        /*000a*/ 	.short	(.L_3836 - .L_3835)
.L_3835:
        /*000c*/ 	.word	0x00000000
        /*0010*/ 	.short	0x0000
        /*0012*/ 	.short	0x0000
        /*0014*/ 	.byte	0x00, 0xf0, 0xa1, 0x03


	//----- nvinfo : EIATTR_SPARSE_MMA_MASK
	.align		4
.L_3836:
        /*0018*/ 	.byte	0x03, 0x50
        /*001a*/ 	.short	0x0000


	//----- nvinfo : EIATTR_MAXREG_COUNT
	.align		4
        /*001c*/ 	.byte	0x03, 0x1b
        /*001e*/ 	.short	0x00ff


	//----- nvinfo : EIATTR_MERCURY_ISA_VERSION
	.align		4
        /*0020*/ 	.byte	0x03, 0x5f
        /*0022*/ 	.short	0x0101


	//----- nvinfo : EIATTR_COOP_GROUP_MASK_REGIDS
	.align		4
        /*0024*/ 	.byte	0x04, 0x29
        /*0026*/ 	.short	(.L_3838 - .L_3837)


	//   ....[0]....
.L_3837:
        /*0028*/ 	.word	0xffffffff


	//   ....[1]....
        /*002c*/ 	.word	0xffffffff


	//   ....[2]....
        /*0030*/ 	.word	0xffffffff


	//   ....[3]....
        /*0034*/ 	.word	0xffffffff


	//   ....[4]....
        /*0038*/ 	.word	0xffffffff


	//   ....[5]....
        /*003c*/ 	.word	0xffffffff


	//   ....[6]....
        /*0040*/ 	.word	0xffffffff


	//   ....[7]....
        /*0044*/ 	.word	0xffffffff


	//   ....[8]....
        /*0048*/ 	.word	0xffffffff


	//   ....[9]....
        /*004c*/ 	.word	0xffffffff


	//   ....[10]....
        /*0050*/ 	.word	0x05000098


	//   ....[11]....
        /*0054*/ 	.word	0x05000098


	//   ....[12]....
        /*0058*/ 	.word	0x05000098


	//   ....[13]....
        /*005c*/ 	.word	0x05000098


	//   ....[14]....
        /*0060*/ 	.word	0x05000098


	//   ....[15]....
        /*0064*/ 	.word	0x05000098


	//   ....[16]....
        /*0068*/ 	.word	0x05000098


	//   ....[17]....
        /*006c*/ 	.word	0x05000098


	//   ....[18]....
        /*0070*/ 	.word	0x05000098


	//   ....[19]....
        /*0074*/ 	.word	0x05000098


	//----- nvinfo : EIATTR_COOP_GROUP_INSTR_OFFSETS
	.align		4
.L_3838:
        /*0078*/ 	.byte	0x04, 0x28
        /*007a*/ 	.short	(.L_3840 - .L_3839)


	//   ....[0]....
.L_3839:
        /*007c*/ 	.word	0x0000d300


	//   ....[1]....
        /*0080*/ 	.word	0x0000d330


	//   ....[2]....
        /*0084*/ 	.word	0x0000d350


	//   ....[3]....
        /*0088*/ 	.word	0x0000d370


	//   ....[4]....
        /*008c*/ 	.word	0x0000d390


	//   ....[5]....
        /*0090*/ 	.word	0x0000d7c0


	//   ....[6]....
        /*0094*/ 	.word	0x0000d7e0


	//   ....[7]....
        /*0098*/ 	.word	0x0000d800


	//   ....[8]....
        /*009c*/ 	.word	0x0000d820


	//   ....[9]....
        /*00a0*/ 	.word	0x0000d840


	//   ....[10]....
        /*00a4*/ 	.word	0x0000e210


	//   ....[11]....
        /*00a8*/ 	.word	0x0000e2a0


	//   ....[12]....
        /*00ac*/ 	.word	0x0000e300


	//   ....[13]....
        /*00b0*/ 	.word	0x0000e360


	//   ....[14]....
        /*00b4*/ 	.word	0x0000e3c0


	//   ....[15]....
        /*00b8*/ 	.word	0x0000e830


	//   ....[16]....
        /*00bc*/ 	.word	0x0000e890


	//   ....[17]....
        /*00c0*/ 	.word	0x0000e8f0


	//   ....[18]....
        /*00c4*/ 	.word	0x0000e950


	//   ....[19]....
        /*00c8*/ 	.word	0x0000e9b0


	//----- nvinfo : EIATTR_EXIT_INSTR_OFFSETS
	.align		4
.L_3840:
        /*00cc*/ 	.byte	0x04, 0x1c
        /*00ce*/ 	.short	(.L_3842 - .L_3841)


	//   ....[0]....
.L_3841:
        /*00d0*/ 	.word	0x00000740


	//   ....[1]....
        /*00d4*/ 	.word	0x0000e1a0


	//----- nvinfo : EIATTR_MAX_THREADS
	.align		4
.L_3842:
        /*00d8*/ 	.byte	0x04, 0x05
        /*00da*/ 	.short	(.L_3844 - .L_3843)
.L_3843:
        /*00dc*/ 	.word	0x00000080
        /*00e0*/ 	.word	0x00000001
        /*00e4*/ 	.word	0x00000001


	//----- nvinfo : EIATTR_CRS_STACK_SIZE
	.align		4
.L_3844:
        /*00e8*/ 	.byte	0x04, 0x1e
        /*00ea*/ 	.short	(.L_3846 - .L_3845)
.L_3845:
        /*00ec*/ 	.word	0x00000000


	//----- nvinfo : EIATTR_CBANK_PARAM_SIZE
	.align		4
.L_3846:
        /*00f0*/ 	.byte	0x03, 0x19
        /*00f2*/ 	.short	0x00e8


	//----- nvinfo : EIATTR_PARAM_CBANK
	.align		4
        /*00f4*/ 	.byte	0x04, 0x0a
        /*00f6*/ 	.short	(.L_3848 - .L_3847)
	.align		4
.L_3847:
        /*00f8*/ 	.word	index@(.nv.constant0._ZN10layer_norm13ln_fwd_kernelINS_13Kernel_traitsIfffffjLj1024ELj1ELj4ELj1ELj16ENS_18Kernel_traits_baseILj1024EfffffjLj128EEEEELb1ELb1ELb1ELb1EEEvNS_9FwdParamsE)
        /*00fc*/ 	.short	0x0210
        /*00fe*/ 	.short	0x00e8


	//----- nvinfo : EIATTR_SW_WAR
	.align		4
.L_3848:
        /*0100*/ 	.byte	0x04, 0x36
        /*0102*/ 	.short	(.L_3850 - .L_3849)
.L_3849:
        /*0104*/ 	.word	0x00000008
.L_3850:


//--------------------- .nv.callgraph             --------------------------
	.section	.nv.callgraph,"",@"SHT_CUDA_CALLGRAPH"
	.align	4
	.sectionentsize	8
	.align		4
        /*0000*/ 	.word	0x00000000
	.align		4
        /*0004*/ 	.word	0xffffffff
	.align		4
        /*0008*/ 	.word	0x00000000
	.align		4
        /*000c*/ 	.word	0xfffffffe
	.align		4
        /*0010*/ 	.word	0x00000000
	.align		4
        /*0014*/ 	.word	0xfffffffd
	.align		4
        /*0018*/ 	.word	0x00000000
	.align		4
        /*001c*/ 	.word	0xfffffffc


//--------------------- .nv.constant4             --------------------------
	.section	.nv.constant4,"a",@progbits
	.align	8
	.align		8
.nv.constant4:
        /*0000*/ 	.dword	precalc_xorwow_matrix
	.align		8
        /*0008*/ 	.dword	precalc_xorwow_offset_matrix
	.align		8
        /*0010*/ 	.dword	mrg32k3aM1
	.align		8
        /*0018*/ 	.dword	mrg32k3aM2
	.align		8
        /*0020*/ 	.dword	mrg32k3aM1SubSeq
	.align		8
        /*0028*/ 	.dword	mrg32k3aM2SubSeq
	.align		8
        /*0030*/ 	.dword	mrg32k3aM1Seq
	.align		8
        /*0038*/ 	.dword	mrg32k3aM2Seq


//--------------------- .nv.constant3             --------------------------
	.section	.nv.constant3,"a",@progbits
	.align	8
.nv.constant3:
	.type		__cr_lgamma_table,@object
	.size		__cr_lgamma_table,(.L_8 - __cr_lgamma_table)
__cr_lgamma_table:
        /*0000*/ 	.byte	0x00, 0x00, 0x00, 0x00, 0x00, 0x00, 0x00, 0x00, 0x00, 0x00, 0x00, 0x00, 0x00, 0x00, 0x00, 0x00
        /*0010*/ 	.byte	0xef, 0x39, 0xfa, 0xfe, 0x42, 0x2e, 0xe6, 0x3f, 0x02, 0x20, 0x2a, 0xfa, 0x0b, 0xab, 0xfc, 0x3f
        /*0020*/ 	.byte	0xf9, 0x2c, 0x92, 0x7c, 0xa7, 0x6c, 0x09, 0x40, 0xc9, 0x79, 0x44, 0x3c, 0x64, 0x26, 0x13, 0x40
        /*0030*/ 	.byte	0xca, 0x01, 0xcf, 0x3a, 0x27, 0x51, 0x1a, 0x40, 0x30, 0xcc, 0x2d, 0xf3, 0xe1, 0x0c, 0x21, 0x40
        /*0040*/ 	.byte	0x0d, 0xb7, 0xfc, 0x82, 0x8e, 0x35, 0x25, 0x40
.L_8:


//--------------------- .text._ZN10layer_norm13ln_fwd_kernelINS_13Kernel_traitsI13__nv_bfloat16S2_S2_S2_fjLj1024ELj1ELj4ELj1ELj16ENS_18Kernel_traits_baseILj1024ES2_S2_S2_S2_fjLj128EEEEELb0ELb0ELb0ELb0EEEvNS_9FwdParamsE --------------------------
	.section	.text._ZN10layer_norm13ln_fwd_kernelINS_13Kernel_traitsI13__nv_bfloat16S2_S2_S2_fjLj1024ELj1ELj4ELj1ELj16ENS_18Kernel_traits_baseILj1024ES2_S2_S2_S2_fjLj128EEEEELb0ELb0ELb0ELb0EEEvNS_9FwdParamsE,"ax",@progbits
	.align	128
        .global         _ZN10layer_norm13ln_fwd_kernelINS_13Kernel_traitsI13__nv_bfloat16S2_S2_S2_fjLj1024ELj1ELj4ELj1ELj16ENS_18Kernel_traits_baseILj1024ES2_S2_S2_S2_fjLj128EEEEELb0ELb0ELb0ELb0EEEvNS_9FwdParamsE
        .type           _ZN10layer_norm13ln_fwd_kernelINS_13Kernel_traitsI13__nv_bfloat16S2_S2_S2_fjLj1024ELj1ELj4ELj1ELj16ENS_18Kernel_traits_baseILj1024ES2_S2_S2_S2_fjLj128EEEEELb0ELb0ELb0ELb0EEEvNS_9FwdParamsE,@function
        .size           _ZN10layer_norm13ln_fwd_kernelINS_13Kernel_traitsI13__nv_bfloat16S2_S2_S2_fjLj1024ELj1ELj4ELj1ELj16ENS_18Kernel_traits_baseILj1024ES2_S2_S2_S2_fjLj128EEEEELb0ELb0ELb0ELb0EEEvNS_9FwdParamsE,(.L_x_30414 - _ZN10layer_norm13ln_fwd_kernelINS_13Kernel_traitsI13__nv_bfloat16S2_S2_S2_fjLj1024ELj1ELj4ELj1ELj16ENS_18Kernel_traits_baseILj1024ES2_S2_S2_S2_fjLj128EEEEELb0ELb0ELb0ELb0EEEvNS_9FwdParamsE)
        .other          _ZN10layer_norm13ln_fwd_kernelINS_13Kernel_traitsI13__nv_bfloat16S2_S2_S2_fjLj1024ELj1ELj4ELj1ELj16ENS_18Kernel_traits_baseILj1024ES2_S2_S2_S2_fjLj128EEEEELb0ELb0ELb0ELb0EEEvNS_9FwdParamsE,@"STO_CUDA_ENTRY STV_DEFAULT"
_ZN10layer_norm13ln_fwd_kernelINS_13Kernel_traitsI13__nv_bfloat16S2_S2_S2_fjLj1024ELj1ELj4ELj1ELj16ENS_18Kernel_traits_baseILj1024ES2_S2_S2_S2_fjLj128EEEEELb0ELb0ELb0ELb0EEEvNS_9FwdParamsE:
.text._ZN10layer_norm13ln_fwd_kernelINS_13Kernel_traitsI13__nv_bfloat16S2_S2_S2_fjLj1024ELj1ELj4ELj1ELj16ENS_18Kernel_traits_baseILj1024ES2_S2_S2_S2_fjLj128EEEEELb0ELb0ELb0ELb0EEEvNS_9FwdParamsE:
[----:B------:R-:W-:Y:S01]  /*0000*/  LDC R1, c[0x0][0x28] ;  /* 0x00000a00ff017b82 */ /* 0x000fe20000000800 */
[----:B------:R-:W0:Y:S07]  /*0010*/  S2R R25, SR_TID.X ;  /* 0x0000000000197919 */ /* 0x000e2e0000002100 */
[----:B------:R-:W1:Y:S01]  /*0020*/  LDC R5, c[0x0][0x218] ;  /* 0x00008600ff057b82 */ /* 0x000e620000000800 */
[----:B------:R-:W-:Y:S01]  /*0030*/  ULDC.64 UR4, c[0x0][0x208] ;  /* 0x0000820000047ab9 */ /* 0x000fe20000000a00 */
[----:B------:R-:W-:Y:S01]  /*0040*/  BSSY B0, `(.L_x_0) ;  /* 0x0000022000007945 */ /* 0x000fe20003800000 */
[----:B------:R-:W2:Y:S05]  /*0050*/  S2R R3, SR_CTAID.X ;  /* 0x0000000000037919 */ /* 0x000eaa0000002500 */
[----:B------:R-:W3:Y:S01]  /*0060*/  LDC.64 R46, c[0x0][0x270] ;  /* 0x00009c00ff2e7b82 */ /* 0x000ee20000000a00 */
[----:B-1----:R-:W-:-:S04]  /*0070*/  SHF.R.S32.HI R0, RZ, 0x1f, R5 ;  /* 0x0000001fff007819 */ /* 0x002fc80000011405 */
[----:B------:R-:W-:Y:S02]  /*0080*/  LEA.HI R0, R0, R5, RZ, 0x3 ;  /* 0x0000000500007211 */ /* 0x000fe400078f18ff */
[----:B0-----:R-:W-:Y:S02]  /*0090*/  LOP3.LUT R29, R25, 0x1f, RZ, 0xc, !PT ;  /* 0x0000001f191d7812 */ /* 0x001fe400078e0cff */
[----:B------:R-:W-:Y:S02]  /*00a0*/  SHF.R.U32.HI R76, RZ, 0x5, R25 ;  /* 0x00000005ff4c7819 */ /* 0x000fe40000011619 */
[----:B------:R-:W-:Y:S02]  /*00b0*/  LEA.HI.SX32 R29, R0, R29, 0x1d ;  /* 0x0000001d001d7211 */ /* 0x000fe400078feaff */
[----:B--2---:R-:W-:Y:S02]  /*00c0*/  LEA R76, R3, R76, 0x2 ;  /* 0x0000004c034c7211 */ /* 0x004fe400078e10ff */
[----:B------:R-:W-:-:S02]  /*00d0*/  LOP3.LUT P2, RZ, R29, 0xffffffe0, RZ, 0xc0, !PT ;  /* 0xffffffe01dff7812 */ /* 0x000fc4000784c0ff */
[C---:B------:R-:W-:Y:S02]  /*00e0*/  ISETP.GE.U32.AND P5, PT, R29.reuse, 0x40, PT ;  /* 0x000000401d00780c */ /* 0x040fe40003fa6070 */
[C---:B------:R-:W-:Y:S02]  /*00f0*/  ISETP.GE.U32.AND P4, PT, R29.reuse, 0x60, PT ;  /* 0x000000601d00780c */ /* 0x040fe40003f86070 */
[----:B------:R-:W-:Y:S02]  /*0100*/  ISETP.GE.U32.AND P3, PT, R29, 0x80, PT ;  /* 0x000000801d00780c */ /* 0x000fe40003f66070 */
[----:B------:R-:W-:Y:S02]  /*0110*/  P2R R0, PR, RZ, 0x20 ;  /* 0x00000020ff007803 */ /* 0x000fe40000000000 */
[----:B------:R-:W-:Y:S02]  /*0120*/  P2R R0, PR, RZ, 0x10 ;  /* 0x00000010ff007803 */ /* 0x000fe40000000000 */
[----:B------:R-:W-:-:S02]  /*0130*/  P2R R0, PR, RZ, 0x8 ;  /* 0x00000008ff007803 */ /* 0x000fc40000000000 */
[----:B------:R-:W-:Y:S01]  /*0140*/  LOP3.LUT R25, R25, 0x1f, RZ, 0xc0, !PT ;  /* 0x0000001f19197812 */ /* 0x000fe200078ec0ff */
[----:B---3--:R-:W-:Y:S06]  /*0150*/  @!P2 BRA `(.L_x_1) ;  /* 0x000000000040a947 */ /* 0x008fec0003800000 */
[----:B------:R-:W0:Y:S01]  /*0160*/  LDC.64 R20, c[0x0][0x260] ;  /* 0x00009800ff147b82 */ /* 0x000e220000000a00 */
[----:B------:R-:W-:Y:S02]  /*0170*/  ULDC.64 UR6, c[0x0][0x2c8] ;  /* 0x0000b20000067ab9 */ /* 0x000fe40000000a00 */
[----:B------:R-:W-:-:S04]  /*0180*/  ISETP.NE.U32.AND P0, PT, RZ, UR6, PT ;  /* 0x00000006ff007c0c */ /* 0x000fc8000bf05070 */
[----:B------:R-:W-:-:S13]  /*0190*/  ISETP.NE.AND.EX P0, PT, RZ, UR7, PT, P0 ;  /* 0x00000007ff007c0c */ /* 0x000fda000bf05300 */
[C---:B------:R-:W-:Y:S01]  /*01a0*/  @P0 LEA R2, P1, R25.reuse, UR6, 0x4 ;  /* 0x0000000619020c11 */ /* 0x040fe2000f8220ff */
[----:B0-----:R-:W-:-:S03]  /*01b0*/  IMAD.WIDE.U32 R20, R25, 0x10, R20 ;  /* 0x0000001019147825 */ /* 0x001fc600078e0014 */
[----:B------:R-:W-:-:S03]  /*01c0*/  @P0 LEA.HI.X R3, R25, UR7, RZ, 0x4, P1 ;  /* 0x0000000719030c11 */ /* 0x000fc600088f24ff */
[----:B------:R-:W2:Y:S04]  /*01d0*/  LDG.E.128 R20, desc[UR4][R20.64] ;  /* 0x0000000414147981 */ /* 0x000ea8000c1e1d00 */
[----:B------:R0:W5:Y:S01]  /*01e0*/  @P0 LDG.E.128 R8, desc[UR4][R2.64] ;  /* 0x0000000402080981 */ /* 0x000162000c1e1d00 */
[----:B------:R-:W-:Y:S02]  /*01f0*/  LOP3.LUT R25, R25, 0x20, RZ, 0xfc, !PT ;  /* 0x0000002019197812 */ /* 0x000fe400078efcff */
[----:B--2---:R-:W-:Y:S02]  /*0200*/  PRMT R77, R20, 0x7632, R77 ;  /* 0x00007632144d7816 */ /* 0x004fe4000000004d */
[----:B------:R-:W-:Y:S02]  /*0210*/  PRMT R74, R21, 0x7632, R74 ;  /* 0x00007632154a7816 */ /* 0x000fe4000000004a */
[----:B------:R-:W-:-:S02]  /*0220*/  PRMT R75, R22, 0x7632, R75 ;  /* 0x00007632164b7816 */ /* 0x000fc4000000004b */
[----:B------:R-:W-:Y:S02]  /*0230*/  @!P0 CS2R R8, SRZ ;  /* 0x0000000000088805 */ /* 0x000fe4000001ff00 */
[----:B------:R-:W-:Y:S02]  /*0240*/  PRMT R72, R23, 0x7632, R72 ;  /* 0x0000763217487816 */ /* 0x000fe40000000048 */
[----:B0-----:R-:W-:-:S07]  /*0250*/  @!P0 CS2R R10, SRZ ;  /* 0x00000000000a8805 */ /* 0x001fce000001ff00 */
.L_x_1:
[----:B------:R-:W-:Y:S05]  /*0260*/  BSYNC B0 ;  /* 0x0000000000007941 */ /* 0x000fea0003800000 */
.L_x_0:
[----:B------:R-:W-:Y:S04]  /*0270*/  BSSY B0, `(.L_x_2) ;  /* 0x0000012000007945 */ /* 0x000fe80003800000 */
[----:B------:R-:W-:Y:S05]  /*0280*/  @!P5 BRA `(.L_x_3) ;  /* 0x000000000040d947 */ /* 0x000fea0003800000 */
[----:B------:R-:W0:Y:S01]  /*0290*/  LDC.64 R2, c[0x0][0x260] ;  /* 0x00009800ff027b82 */ /* 0x000e220000000a00 */
[----:B------:R-:W-:Y:S02]  /*02a0*/  ULDC.64 UR6, c[0x0][0x2c8] ;  /* 0x0000b20000067ab9 */ /* 0x000fe40000000a00 */
[----:B------:R-:W-:-:S04]  /*02b0*/  ISETP.NE.U32.AND P0, PT, RZ, UR6, PT ;  /* 0x00000006ff007c0c */ /* 0x000fc8000bf05070 */
[----:B------:R-:W-:Y:S01]  /*02c0*/  ISETP.NE.AND.EX P0, PT, RZ, UR7, PT, P0 ;  /* 0x00000007ff007c0c */ /* 0x000fe2000bf05300 */
[----:B0-----:R-:W-:-:S12]  /*02d0*/  IMAD.WIDE.U32 R16, R25, 0x10, R2 ;  /* 0x0000001019107825 */ /* 0x001fd800078e0002 */
[----:B------:R-:W-:-:S04]  /*02e0*/  @P0 LEA R2, P1, R25, UR6, 0x4 ;  /* 0x0000000619020c11 */ /* 0x000fc8000f8220ff */
[C---:B------:R-:W-:Y:S01]  /*02f0*/  @P0 LEA.HI.X R3, R25.reuse, UR7, RZ, 0x4, P1 ;  /* 0x0000000719030c11 */ /* 0x040fe200088f24ff */
[----:B------:R-:W2:Y:S04]  /*0300*/  LDG.E.128 R16, desc[UR4][R16.64] ;  /* 0x0000000410107981 */ /* 0x000ea8000c1e1d00 */
[----:B------:R0:W5:Y:S01]  /*0310*/  @P0 LDG.E.128 R4, desc[UR4][R2.64] ;  /* 0x0000000402040981 */ /* 0x000162000c1e1d00 */
[----:B------:R-:W-:Y:S02]  /*0320*/  IADD3 R25, R25, 0x20, RZ ;  /* 0x0000002019197810 */ /* 0x000fe40007ffe0ff */
[----:B--2---:R-:W-:Y:S02]  /*0330*/  PRMT R73, R16, 0x7632, R73 ;  /* 0x0000763210497816 */ /* 0x004fe40000000049 */
[----:B------:R-:W-:-:S02]  /*0340*/  PRMT R70, R17, 0x7632, R70 ;  /* 0x0000763211467816 */ /* 0x000fc40000000046 */
[----:B------:R-:W-:Y:S02]  /*0350*/  PRMT R71, R18, 0x7632, R71 ;  /* 0x0000763212477816 */ /* 0x000fe40000000047 */
[----:B------:R-:W-:Y:S02]  /*0360*/  @!P0 CS2R R4, SRZ ;  /* 0x0000000000048805 */ /* 0x000fe4000001ff00 */
[----:B------:R-:W-:Y:S02]  /*0370*/  PRMT R68, R19, 0x7632, R68 ;  /* 0x0000763213447816 */ /* 0x000fe40000000044 */
[----:B0-----:R-:W-:-:S07]  /*0380*/  @!P0 CS2R R6, SRZ ;  /* 0x0000000000068805 */ /* 0x001fce000001ff00 */
.L_x_3:
[----:B------:R-:W-:Y:S05]  /*0390*/  BSYNC B0 ;  /* 0x0000000000007941 */ /* 0x000fea0003800000 */
.L_x_2:
        /* <DEDUP_REMOVED lines=18> */
.L_x_5:
[----:B------:R-:W-:Y:S05]  /*04c0*/  BSYNC B0 ;  /* 0x0000000000007941 */ /* 0x000fea0003800000 */
.L_x_4:
[----:B------:R-:W-:Y:S04]  /*04d0*/  BSSY B0, `(.L_x_6) ;  /* 0x000000d000007945 */ /* 0x000fe80003800000 */
[----:B------:R-:W-:Y:S05]  /*04e0*/  @!P3 BRA `(.L_x_7) ;  /* 0x00000000002cb947 */ /* 0x000fea0003800000 */
[----:B------:R-:W-:Y:S01]  /*04f0*/  ULDC.64 UR6, c[0x0][0x2c8] ;  /* 0x0000b20000067ab9 */ /* 0x000fe20000000a00 */
[----:B------:R-:W0:Y:S01]  /*0500*/  LDC.64 R36, c[0x0][0x260] ;  /* 0x00009800ff247b82 */ /* 0x000e220000000a00 */
[----:B------:R-:W-:-:S04]  /*0510*/  ISETP.NE.U32.AND P0, PT, RZ, UR6, PT ;  /* 0x00000006ff007c0c */ /* 0x000fc8000bf05070 */
[----:B------:R-:W-:-:S13]  /*0520*/  ISETP.NE.AND.EX P0, PT, RZ, UR7, PT, P0 ;  /* 0x00000007ff007c0c */ /* 0x000fda000bf05300 */
[----:B------:R-:W-:-:S04]  /*0530*/  @P0 LEA R2, P1, R25, UR6, 0x4 ;  /* 0x0000000619020c11 */ /* 0x000fc8000f8220ff */
[C---:B------:R-:W-:Y:S01]  /*0540*/  @P0 LEA.HI.X R3, R25.reuse, UR7, RZ, 0x4, P1 ;  /* 0x0000000719030c11 */ /* 0x040fe200088f24ff */
[----:B0-----:R-:W-:-:S04]  /*0550*/  IMAD.WIDE.U32 R36, R25, 0x10, R36 ;  /* 0x0000001019247825 */ /* 0x001fc800078e0024 */
[----:B------:R0:W5:Y:S04]  /*0560*/  @P0 LDG.E.128 R32, desc[UR4][R2.64] ;  /* 0x0000000402200981 */ /* 0x000168000c1e1d00 */
[----:B------:R-:W5:Y:S01]  /*0570*/  LDG.E.128 R36, desc[UR4][R36.64] ;  /* 0x0000000424247981 */ /* 0x000f62000c1e1d00 */
[----:B------:R-:W-:Y:S02]  /*0580*/  @!P0 CS2R R32, SRZ ;  /* 0x0000000000208805 */ /* 0x000fe4000001ff00 */
[----:B0-----:R-:W-:-:S07]  /*0590*/  @!P0 CS2R R34, SRZ ;  /* 0x0000000000228805 */ /* 0x001fce000001ff00 */
.L_x_7:
[----:B------:R-:W-:Y:S05]  /*05a0*/  BSYNC B0 ;  /* 0x0000000000007941 */ /* 0x000fea0003800000 */
.L_x_6:
[----:B------:R-:W-:Y:S02]  /*05b0*/  ULDC UR6, c[0x0][0x214] ;  /* 0x0000850000067ab9 */ /* 0x000fe40000000800 */
[----:B------:R-:W-:Y:S01]  /*05c0*/  ISETP.GE.AND P0, PT, R76, UR6, PT ;  /* 0x000000064c007c0c */ /* 0x000fe2000bf06270 */
[----:B------:R-:W-:Y:S02]  /*05d0*/  ULDC.64 UR6, c[0x0][0x230] ;  /* 0x00008c0000067ab9 */ /* 0x000fe40000000a00 */
[----:B------:R-:W-:-:S04]  /*05e0*/  LOP3.LUT P1, RZ, R46, UR6, RZ, 0xfc, !PT ;  /* 0x000000062eff7c12 */ /* 0x000fc8000f82fcff */
[----:B------:R-:W-:-:S06]  /*05f0*/  LOP3.LUT P1, RZ, R47, UR7, RZ, 0xfc, P1 ;  /* 0x000000072fff7c12 */ /* 0x000fcc000882fcff */
[----:B------:R-:W-:Y:S07]  /*0600*/  @P0 EXIT ;  /* 0x000000000000094d */ /* 0x000fee0003800000 */
[----:B------:R-:W-:Y:S01]  /*0610*/  IMAD.U32 R25, R22, 0x10000, RZ ;  /* 0x0001000016197824 */ /* 0x000fe200078e00ff */
[----:B-----5:R-:W-:Y:S01]  /*0620*/  PRMT R60, R4, 0x7632, R60 ;  /* 0x00007632043c7816 */ /* 0x020fe2000000003c */
[----:B------:R-:W-:Y:S01]  /*0630*/  IMAD.U32 R22, R19, 0x10000, RZ ;  /* 0x0001000013167824 */ /* 0x000fe200078e00ff */
[----:B------:R-:W-:Y:S01]  /*0640*/  SHF.L.U32 R19, R12, 0x10, RZ ;  /* 0x000000100c137819 */ /* 0x000fe200000006ff */
[----:B------:R-:W-:Y:S01]  /*0650*/  IMAD.U32 R0, R39, 0x10000, RZ ;  /* 0x0001000027007824 */ /* 0x000fe200078e00ff */
[----:B------:R-:W-:Y:S01]  /*0660*/  SHF.L.U32 R12, R4, 0x10, RZ ;  /* 0x00000010040c7819 */ /* 0x000fe200000006ff */
[----:B------:R-:W-:Y:S01]  /*0670*/  ULDC.U8 UR6, c[0x0][0x2a0] ;  /* 0x0000a80000067ab9 */ /* 0x000fe20000000000 */
[----:B------:R-:W-:Y:S01]  /*0680*/  ISETP.NE.U32.AND P0, PT, R46, RZ, PT ;  /* 0x000000ff2e00720c */ /* 0x000fe20003f05070 */
[----:B------:R-:W-:Y:S01]  /*0690*/  IMAD.U32 R74, R74, 0x10000, RZ ;  /* 0x000100004a4a7824 */ /* 0x000fe200078e00ff */
[----:B------:R-:W-:Y:S01]  /*06a0*/  SHF.L.U32 R28, R21, 0x10, RZ ;  /* 0x00000010151c7819 */ /* 0x000fe200000006ff */
[----:B------:R-:W-:Y:S01]  /*06b0*/  IMAD.U32 R68, R68, 0x10000, RZ ;  /* 0x0001000044447824 */ /* 0x000fe200078e00ff */
[----:B------:R-:W-:Y:S01]  /*06c0*/  PRMT R63, R9, 0x7632, R63 ;  /* 0x00007632093f7816 */ /* 0x000fe2000000003f */
[----:B------:R-:W-:Y:S01]  /*06d0*/  UISETP.NE.AND UP0, UPT, UR6, URZ, UPT ;  /* 0x0000003f0600728c */ /* 0x000fe2000bf05270 */
[----:B------:R-:W-:Y:S01]  /*06e0*/  PRMT R57, R7, 0x7632, R57 ;  /* 0x0000763207397816 */ /* 0x000fe20000000039 */
[----:B------:R-:W-:Y:S01]  /*06f0*/  ULDC UR7, c[0x0][0x218] ;  /* 0x0000860000077ab9 */ /* 0x000fe20000000800 */
[C---:B------:R-:W-:Y:S01]  /*0700*/  PRMT R53, R36.reuse, 0x7632, R53 ;  /* 0x0000763224357816 */ /* 0x040fe20000000035 */
[----:B------:R-:W-:Y:S01]  /*0710*/  IMAD.U32 R63, R63, 0x10000, RZ ;  /* 0x000100003f3f7824 */ /* 0x000fe200078e00ff */
[----:B------:R-:W-:Y:S01]  /*0720*/  SHF.L.U32 R4, R36, 0x10, RZ ;  /* 0x0000001024047819 */ /* 0x000fe200000006ff */
[----:B------:R-:W-:Y:S01]  /*0730*/  IMAD.U32 R57, R57, 0x10000, RZ ;  /* 0x0001000039397824 */ /* 0x000fe200078e00ff */
[----:B------:R-:W-:Y:S01]  /*0740*/  PRMT R50, R32, 0x7632, R50 ;  /* 0x0000763220327816 */ /* 0x000fe20000000032 */
[----:B------:R-:W-:Y:S01]  /*0750*/  ULDC UR6, c[0x0][0x2d8] ;  /* 0x0000b60000067ab9 */ /* 0x000fe20000000800 */
[----:B------:R-:W-:Y:S01]  /*0760*/  PRMT R44, R35, 0x7632, R44 ;  /* 0x00007632232c7816 */ /* 0x000fe2000000002c */
[----:B------:R-:W-:Y:S01]  /*0770*/  ULDC.64 UR8, c[0x0][0x230] ;  /* 0x00008c0000087ab9 */ /* 0x000fe20000000a00 */
[----:B------:R-:W-:Y:S01]  /*0780*/  SHF.L.U32 R27, R20, 0x10, RZ ;  /* 0x00000010141b7819 */ /* 0x000fe200000006ff */
[----:B------:R-:W-:Y:S01]  /*0790*/  IMAD.U32 R50, R50, 0x10000, RZ ;  /* 0x0001000032327824 */ /* 0x000fe200078e00ff */
[----:B------:R-:W-:Y:S01]  /*07a0*/  SHF.L.U32 R24, R17, 0x10, RZ ;  /* 0x0000001011187819 */ /* 0x000fe200000006ff */
[----:B------:R-:W-:Y:S01]  /*07b0*/  IMAD.U32 R44, R44, 0x10000, RZ ;  /* 0x000100002c2c7824 */ /* 0x000fe200078e00ff */
[----:B------:R-:W-:-:S02]  /*07c0*/  SHF.L.U32 R21, R18, 0x10, RZ ;  /* 0x0000001012157819 */ /* 0x000fc400000006ff */
[----:B------:R-:W-:Y:S02]  /*07d0*/  PRMT R64, R8, 0x7632, R64 ;  /* 0x0000763208407816 */ /* 0x000fe40000000040 */
[----:B------:R-:W-:Y:S02]  /*07e0*/  PRMT R62, R10, 0x7632, R62 ;  /* 0x000076320a3e7816 */ /* 0x000fe4000000003e */
[----:B------:R-:W-:Y:S02]  /*07f0*/  PRMT R61, R11, 0x7632, R61 ;  /* 0x000076320b3d7816 */ /* 0x000fe4000000003d */
[----:B------:R-:W-:Y:S02]  /*0800*/  PRMT R59, R5, 0x7632, R59 ;  /* 0x00007632053b7816 */ /* 0x000fe4000000003b */
[----:B------:R-:W-:Y:S02]  /*0810*/  PRMT R58, R6, 0x7632, R58 ;  /* 0x00007632063a7816 */ /* 0x000fe4000000003a */
[----:B------:R-:W-:-:S02]  /*0820*/  PRMT R56, R40, 0x7632, R56 ;  /* 0x0000763228387816 */ /* 0x000fc40000000038 */
        /* <DEDUP_REMOVED lines=8> */
[----:B------:R-:W-:Y:S02]  /*08b0*/  SHF.L.U32 R26, R23, 0x10, RZ ;  /* 0x00000010171a7819 */ /* 0x000fe400000006ff */
[----:B------:R-:W-:Y:S02]  /*08c0*/  SHF.L.U32 R20, R13, 0x10, RZ ;  /* 0x000000100d147819 */ /* 0x000fe400000006ff */
[----:B------:R-:W-:Y:S02]  /*08d0*/  SHF.L.U32 R17, R14, 0x10, RZ ;  /* 0x000000100e117819 */ /* 0x000fe400000006ff */
[----:B------:R-:W-:-:S02]  /*08e0*/  SHF.L.U32 R18, R15, 0x10, RZ ;  /* 0x000000100f127819 */ /* 0x000fc400000006ff */
[----:B------:R-:W-:Y:S01]  /*08f0*/  SHF.L.U32 R23, R16, 0x10, RZ ;  /* 0x0000001010177819 */ /* 0x000fe200000006ff */
[----:B------:R-:W-:Y:S01]  /*0900*/  IMAD.U32 R16, R8, 0x10000, RZ ;  /* 0x0001000008107824 */ /* 0x000fe200078e00ff */
[----:B------:R-:W-:Y:S02]  /*0910*/  SHF.L.U32 R15, R9, 0x10, RZ ;  /* 0x00000010090f7819 */ /* 0x000fe400000006ff */
[----:B------:R-:W-:Y:S02]  /*0920*/  SHF.L.U32 R14, R10, 0x10, RZ ;  /* 0x000000100a0e7819 */ /* 0x000fe400000006ff */
[----:B------:R-:W-:Y:S01]  /*0930*/  SHF.L.U32 R13, R11, 0x10, RZ ;  /* 0x000000100b0d7819 */ /* 0x000fe200000006ff */
[----:B------:R-:W-:Y:S01]  /*0940*/  IMAD.U32 R11, R5, 0x10000, RZ ;  /* 0x00010000050b7824 */ /* 0x000fe200078e00ff */
[----:B------:R-:W-:Y:S01]  /*0950*/  SHF.L.U32 R10, R6, 0x10, RZ ;  /* 0x00000010060a7819 */ /* 0x000fe200000006ff */
[----:B------:R-:W-:Y:S01]  /*0960*/  IMAD.U32 R6, R42, 0x10000, RZ ;  /* 0x000100002a067824 */ /* 0x000fe200078e00ff */
[----:B------:R-:W-:-:S02]  /*0970*/  SHF.L.U32 R9, R7, 0x10, RZ ;  /* 0x0000001007097819 */ /* 0x000fc400000006ff */
[----:B------:R-:W-:Y:S02]  /*0980*/  ISETP.NE.AND.EX P0, PT, R47, RZ, PT, P0 ;  /* 0x000000ff2f00720c */ /* 0x000fe40003f05300 */
[----:B------:R-:W-:Y:S02]  /*0990*/  SHF.L.U32 R8, R40, 0x10, RZ ;  /* 0x0000001028087819 */ /* 0x000fe400000006ff */
[----:B------:R-:W-:Y:S02]  /*09a0*/  SHF.L.U32 R7, R41, 0x10, RZ ;  /* 0x0000001029077819 */ /* 0x000fe400000006ff */
[----:B------:R-:W-:Y:S02]  /*09b0*/  SHF.L.U32 R5, R43, 0x10, RZ ;  /* 0x000000102b057819 */ /* 0x000fe400000006ff */
[----:B------:R-:W-:Y:S02]  /*09c0*/  SHF.L.U32 R3, R37, 0x10, RZ ;  /* 0x0000001025037819 */ /* 0x000fe400000006ff */
[----:B------:R-:W-:-:S02]  /*09d0*/  SHF.L.U32 R2, R38, 0x10, RZ ;  /* 0x0000001026027819 */ /* 0x000fc400000006ff */
[----:B------:R-:W-:Y:S02]  /*09e0*/  SHF.L.U32 R31, R32, 0x10, RZ ;  /* 0x00000010201f7819 */ /* 0x000fe400000006ff */
        /* <DEDUP_REMOVED lines=28> */
[----:B------:R-:W-:-:S07]  /*0bb0*/  SHF.L.U32 R47, R36, 0x10, RZ ;  /* 0x00000010242f7819 */ /* 0x000fce00000006ff */
.L_x_121:
[----:B------:R-:W0:Y:S02]  /*0bc0*/  @P0 LDC.64 R40, c[0x0][0x270] ;  /* 0x00009c00ff280b82 */ /* 0x000e240000000a00 */
[----:B0-----:R-:W-:-:S06]  /*0bd0*/  @P0 IMAD.WIDE R40, R76, 0x2, R40 ;  /* 0x000000024c280825 */ /* 0x001fcc00078e0228 */
[----:B------:R-:W2:Y:S01]  /*0be0*/  @P0 LDG.E.U16 R40, desc[UR4][R40.64] ;  /* 0x0000000428280981 */ /* 0x000ea2000c1e1500 */
[----:B------:R-:W-:Y:S01]  /*0bf0*/  IMAD R42, R76, UR7, RZ ;  /* 0x000000074c2a7c24 */ /* 0x000fe2000f8e02ff */
[----:B------:R-:W-:Y:S01]  /*0c00*/  HFMA2.MMA R113, -RZ, RZ, 1.875, 0 ;  /* 0x3f800000ff717435 */ /* 0x000fe200000001ff */
[----:B------:R-:W-:Y:S01]  /*0c10*/  BSSY B0, `(.L_x_8) ;  /* 0x0000068000007945 */ /* 0x000fe20003800000 */
[----:B------:R-:W0:Y:S02]  /*0c20*/  S2R R112, SR_TID.X ;  /* 0x0000000000707919 */ /* 0x000e240000002100 */
[----:B------:R-:W-:-:S04]  /*0c30*/  SHF.R.S32.HI R43, RZ, 0x1f, R42 ;  /* 0x0000001fff2b7819 */ /* 0x000fc8000001142a */
[----:B------:R-:W-:Y:S02]  /*0c40*/  LEA.HI R43, R43, R42, RZ, 0x3 ;  /* 0x0000002a2b2b7211 */ /* 0x000fe400078f18ff */
[----:B0-----:R-:W-:-:S04]  /*0c50*/  LOP3.LUT R112, R112, 0x1f, RZ, 0xc0, !PT ;  /* 0x0000001f70707812 */ /* 0x001fc800078ec0ff */
[----:B------:R-:W-:-:S04]  /*0c60*/  LEA.HI.SX32 R103, R43, R112, 0x1d ;  /* 0x000000702b677211 */ /* 0x000fc800078feaff */
[----:B------:R-:W-:Y:S02]  /*0c70*/  MOV R114, R103 ;  /* 0x0000006700727202 */ /* 0x000fe40000000f00 */
[----:B--2---:R-:W-:Y:S01]  /*0c80*/  @P0 SHF.L.U32 R113, R40, 0x10, RZ ;  /* 0x0000001028710819 */ /* 0x004fe200000006ff */
[----:B-----5:R-:W-:Y:S06]  /*0c90*/  @!P2 BRA `(.L_x_9) ;  /* 0x00000004007ca947 */ /* 0x020fec0003800000 */
[----:B------:R-:W0:Y:S01]  /*0ca0*/  LDC.64 R40, c[0x0][0x220] ;  /* 0x00008800ff287b82 */ /* 0x000e220000000a00 */
[----:B------:R-:W-:-:S04]  /*0cb0*/  ISETP.NE.U32.AND P3, PT, RZ, UR8, PT ;  /* 0x00000008ff007c0c */ /* 0x000fc8000bf65070 */
[----:B------:R-:W-:-:S13]  /*0cc0*/  ISETP.NE.AND.EX P3, PT, RZ, UR9, PT, P3 ;  /* 0x00000009ff007c0c */ /* 0x000fda000bf65330 */
[----:B------:R-:W-:-:S04]  /*0cd0*/  @P3 LEA R88, P4, R103, UR8, 0x4 ;  /* 0x0000000867583c11 */ /* 0x000fc8000f8820ff */
[C---:B------:R-:W-:Y:S01]  /*0ce0*/  @P3 LEA.HI.X R89, R103.reuse, UR9, RZ, 0x4, P4 ;  /* 0x0000000967593c11 */ /* 0x040fe2000a0f24ff */
[----:B0-----:R-:W-:-:S04]  /*0cf0*/  IMAD.WIDE.U32 R40, R103, 0x10, R40 ;  /* 0x0000001067287825 */ /* 0x001fc800078e0028 */
[----:B------:R0:W5:Y:S04]  /*0d00*/  @P3 LDG.E.128 R32, desc[UR4][R88.64] ;  /* 0x0000000458203981 */ /* 0x000168000c1e1d00 */
[----:B------:R-:W2:Y:S01]  /*0d10*/  LDG.E.128 R40, desc[UR4][R40.64] ;  /* 0x0000000428287981 */ /* 0x000ea2000c1e1d00 */
[----:B------:R-:W-:-:S04]  /*0d20*/  ISETP.NE.U32.AND P3, PT, RZ, UR8, PT ;  /* 0x00000008ff007c0c */ /* 0x000fc8000bf65070 */
[----:B------:R-:W-:Y:S02]  /*0d30*/  ISETP.NE.AND.EX P3, PT, RZ, UR9, PT, P3 ;  /* 0x00000009ff007c0c */ /* 0x000fe4000bf65330 */
[C---:B--2---:R-:W-:Y:S02]  /*0d40*/  SHF.L.U32 R80, R40.reuse, 0x10, RZ ;  /* 0x0000001028507819 */ /* 0x044fe400000006ff */
[----:B------:R-:W-:-:S03]  /*0d50*/  PRMT R78, R40, 0x7632, R78 ;  /* 0x00007632284e7816 */ /* 0x000fc6000000004e */
[----:B------:R-:W-:-:S06]  /*0d60*/  FMUL.FTZ R80, R80, R113 ;  /* 0x0000007150507220 */ /* 0x000fcc0000410000 */
[----:B0-----:R-:W-:Y:S05]  /*0d70*/  @P3 BRA `(.L_x_10) ;  /* 0x0000000000083947 */ /* 0x001fea0003800000 */
[----:B------:R-:W-:Y:S05]  /*0d80*/  @P1 BRA `(.L_x_11) ;  /* 0x00000000000c1947 */ /* 0x000fea0003800000 */
[----:B------:R-:W-:Y:S05]  /*0d90*/  BRA `(.L_x_12) ;  /* 0x0000000000107947 */ /* 0x000fea0003800000 */
.L_x_10:
[----:B-----5:R-:W-:-:S05]  /*0da0*/  SHF.L.U32 R89, R32, 0x10, RZ ;  /* 0x0000001020597819 */ /* 0x020fca00000006ff */
[----:B------:R-:W-:-:S07]  /*0db0*/  FADD.FTZ R80, R89, R80 ;  /* 0x0000005059507221 */ /* 0x000fce0000010000 */
.L_x_11:
[----:B------:R-:W-:-:S04]  /*0dc0*/  F2FP.BF16.F32.PACK_AB R40, RZ, R80 ;  /* 0x00000050ff28723e */ /* 0x000fc800000010ff */
[----:B------:R-:W-:-:S07]  /*0dd0*/  PRMT R36, R40, 0x7610, R36 ;  /* 0x0000761028247816 */ /* 0x000fce0000000024 */
.L_x_12:
[----:B------:R-:W-:-:S04]  /*0de0*/  IMAD.U32 R78, R78, 0x10000, RZ ;  /* 0x000100004e4e7824 */ /* 0x000fc800078e00ff */
[----:B------:R-:W-:Y:S01]  /*0df0*/  FMUL.FTZ R78, R78, R113 ;  /* 0x000000714e4e7220 */ /* 0x000fe20000410000 */
[----:B------:R-:W-:Y:S06]  /*0e00*/  @P3 BRA `(.L_x_13) ;  /* 0x0000000000083947 */ /* 0x000fec0003800000 */
[----:B------:R-:W-:Y:S05]  /*0e10*/  @P1 BRA `(.L_x_14) ;  /* 0x0000000000101947 */ /* 0x000fea0003800000 */
[----:B------:R-:W-:Y:S05]  /*0e20*/  BRA `(.L_x_15) ;  /* 0x0000000000147947 */ /* 0x000fea0003800000 */
.L_x_13:
[----:B-----5:R-:W-:-:S04]  /*0e30*/  PRMT R40, R32, 0x7632, R40 ;  /* 0x0000763220287816 */ /* 0x020fc80000000028 */
[----:B------:R-:W-:-:S05]  /*0e40*/  SHF.L.U32 R89, R40, 0x10, RZ ;  /* 0x0000001028597819 */ /* 0x000fca00000006ff */
[----:B------:R-:W-:-:S07]  /*0e50*/  FADD.FTZ R78, R89, R78 ;  /* 0x0000004e594e7221 */ /* 0x000fce0000010000 */
.L_x_14:
[----:B------:R-:W-:-:S04]  /*0e60*/  F2FP.BF16.F32.PACK_AB R40, RZ, R78 ;  /* 0x0000004eff28723e */ /* 0x000fc800000010ff */
[----:B------:R-:W-:-:S07]  /*0e70*/  PRMT R36, R36, 0x5410, R40 ;  /* 0x0000541024247816 */ /* 0x000fce0000000028 */
.L_x_15:
[C---:B------:R-:W-:Y:S02]  /*0e80*/  SHF.L.U32 R40, R41.reuse, 0x10, RZ ;  /* 0x0000001029287819 */ /* 0x040fe400000006ff */
[----:B------:R-:W-:-:S03]  /*0e90*/  PRMT R41, R41, 0x7632, R41 ;  /* 0x0000763229297816 */ /* 0x000fc60000000029 */
[----:B------:R-:W-:Y:S01]  /*0ea0*/  FMUL.FTZ R89, R40, R113 ;  /* 0x0000007128597220 */ /* 0x000fe20000410000 */
[----:B------:R-:W-:Y:S06]  /*0eb0*/  @P3 BRA `(.L_x_16) ;  /* 0x0000000000083947 */ /* 0x000fec0003800000 */
[----:B------:R-:W-:Y:S05]  /*0ec0*/  @P1 BRA `(.L_x_17) ;  /* 0x00000000000c1947 */ /* 0x000fea0003800000 */
[----:B------:R-:W-:Y:S05]  /*0ed0*/  BRA `(.L_x_18) ;  /* 0x0000000000107947 */ /* 0x000fea0003800000 */
.L_x_16:
[----:B-----5:R-:W-:-:S05]  /*0ee0*/  SHF.L.U32 R40, R33, 0x10, RZ ;  /* 0x0000001021287819 */ /* 0x020fca00000006ff */
[----:B------:R-:W-:-:S07]  /*0ef0*/  FADD.FTZ R89, R40, R89 ;  /* 0x0000005928597221 */ /* 0x000fce0000010000 */
.L_x_17:
[----:B------:R-:W-:-:S04]  /*0f00*/  F2FP.BF16.F32.PACK_AB R40, RZ, R89 ;  /* 0x00000059ff28723e */ /* 0x000fc800000010ff */
[----:B------:R-:W-:-:S07]  /*0f10*/  PRMT R37, R40, 0x7610, R37 ;  /* 0x0000761028257816 */ /* 0x000fce0000000025 */
.L_x_18:
[----:B------:R-:W-:-:S05]  /*0f20*/  SHF.L.U32 R88, R41, 0x10, RZ ;  /* 0x0000001029587819 */ /* 0x000fca00000006ff */
[----:B------:R-:W-:Y:S01]  /*0f30*/  FMUL.FTZ R88, R88, R113 ;  /* 0x0000007158587220 */ /* 0x000fe20000410000 */
[----:B------:R-:W-:Y:S06]  /*0f40*/  @P3 BRA `(.L_x_19) ;  /* 0x0000000000083947 */ /* 0x000fec0003800000 */
[----:B------:R-:W-:Y:S05]  /*0f50*/  @P1 BRA `(.L_x_20) ;  /* 0x0000000000101947 */ /* 0x000fea0003800000 */
[----:B------:R-:W-:Y:S05]  /*0f60*/  BRA `(.L_x_21) ;  /* 0x0000000000147947 */ /* 0x000fea0003800000 */
.L_x_19:
[----:B-----5:R-:W-:-:S04]  /*0f70*/  PRMT R40, R33, 0x7632, R40 ;  /* 0x0000763221287816 */ /* 0x020fc80000000028 */
[----:B------:R-:W-:-:S05]  /*0f80*/  SHF.L.U32 R41, R40, 0x10, RZ ;  /* 0x0000001028297819 */ /* 0x000fca00000006ff */
[----:B------:R-:W-:-:S07]  /*0f90*/  FADD.FTZ R88, R41, R88 ;  /* 0x0000005829587221 */ /* 0x000fce0000010000 */
.L_x_20:
[----:B------:R-:W-:-:S04]  /*0fa0*/  F2FP.BF16.F32.PACK_AB R40, RZ, R88 ;  /* 0x00000058ff28723e */ /* 0x000fc800000010ff */
[----:B------:R-:W-:-:S07]  /*0fb0*/  PRMT R37, R37, 0x5410, R40 ;  /* 0x0000541025257816 */ /* 0x000fce0000000028 */
.L_x_21:
[C---:B------:R-:W-:Y:S01]  /*0fc0*/  IMAD.U32 R40, R42.reuse, 0x10000, RZ ;  /* 0x000100002a287824 */ /* 0x040fe200078e00ff */
[----:B------:R-:W-:-:S03]  /*0fd0*/  PRMT R42, R42, 0x7632, R42 ;  /* 0x000076322a2a7816 */ /* 0x000fc6000000002a */
[----:B------:R-:W-:Y:S01]  /*0fe0*/  FMUL.FTZ R95, R40, R113 ;  /* 0x00000071285f7220 */ /* 0x000fe20000410000 */
[----:B------:R-:W-:Y:S06]  /*0ff0*/  @P3 BRA `(.L_x_22) ;  /* 0x0000000000083947 */ /* 0x000fec0003800000 */
[----:B------:R-:W-:Y:S05]  /*1000*/  @P1 BRA `(.L_x_23) ;  /* 0x00000000000c1947 */ /* 0x000fea0003800000 */
[----:B------:R-:W-:Y:S05]  /*1010*/  BRA `(.L_x_24) ;  /* 0x0000000000107947 */ /* 0x000fea0003800000 */
.L_x_22:
[----:B-----5:R-:W-:-:S05]  /*1020*/  SHF.L.U32 R40, R34, 0x10, RZ ;  /* 0x0000001022287819 */ /* 0x020fca00000006ff */
[----:B------:R-:W-:-:S07]  /*1030*/  FADD.FTZ R95, R40, R95 ;  /* 0x0000005f285f7221 */ /* 0x000fce0000010000 */
.L_x_23:
[----:B------:R-:W-:-:S04]  /*1040*/  F2FP.BF16.F32.PACK_AB R40, RZ, R95 ;  /* 0x0000005fff28723e */ /* 0x000fc800000010ff */
[----:B------:R-:W-:-:S07]  /*1050*/  PRMT R38, R40, 0x7610, R38 ;  /* 0x0000761028267816 */ /* 0x000fce0000000026 */
.L_x_24:
[----:B------:R-:W-:-:S05]  /*1060*/  SHF.L.U32 R42, R42, 0x10, RZ ;  /* 0x000000102a2a7819 */ /* 0x000fca00000006ff */
[----:B------:R-:W-:Y:S01]  /*1070*/  FMUL.FTZ R96, R42, R113 ;  /* 0x000000712a607220 */ /* 0x000fe20000410000 */
[----:B------:R-:W-:Y:S06]  /*1080*/  @P3 BRA `(.L_x_25) ;  /* 0x0000000000083947 */ /* 0x000fec0003800000 */
[----:B------:R-:W-:Y:S05]  /*1090*/  @P1 BRA `(.L_x_26) ;  /* 0x0000000000101947 */ /* 0x000fea0003800000 */
[----:B------:R-:W-:Y:S05]  /*10a0*/  BRA `(.L_x_27) ;  /* 0x0000000000147947 */ /* 0x000fea0003800000 */
.L_x_25:
[----:B-----5:R-:W-:-:S04]  /*10b0*/  PRMT R40, R34, 0x7632, R40 ;  /* 0x0000763222287816 */ /* 0x020fc80000000028 */
[----:B------:R-:W-:-:S05]  /*10c0*/  SHF.L.U32 R41, R40, 0x10, RZ ;  /* 0x0000001028297819 */ /* 0x000fca00000006ff */
[----:B------:R-:W-:-:S07]  /*10d0*/  FADD.FTZ R96, R41, R96 ;  /* 0x0000006029607221 */ /* 0x000fce0000010000 */
.L_x_26:
[----:B------:R-:W-:-:S04]  /*10e0*/  F2FP.BF16.F32.PACK_AB R40, RZ, R96 ;  /* 0x00000060ff28723e */ /* 0x000fc800000010ff */
[----:B------:R-:W-:-:S07]  /*10f0*/  PRMT R38, R38, 0x5410, R40 ;  /* 0x0000541026267816 */ /* 0x000fce0000000028 */
.L_x_27:
[C---:B------:R-:W-:Y:S02]  /*1100*/  SHF.L.U32 R104, R43.reuse, 0x10, RZ ;  /* 0x000000102b687819 */ /* 0x040fe400000006ff */
[----:B------:R-:W-:-:S03]  /*1110*/  PRMT R43, R43, 0x7632, R43 ;  /* 0x000076322b2b7816 */ /* 0x000fc6000000002b */
[----:B------:R-:W-:Y:S01]  /*1120*/  FMUL.FTZ R104, R104, R113 ;  /* 0x0000007168687220 */ /* 0x000fe20000410000 */
[----:B------:R-:W-:Y:S06]  /*1130*/  @P3 BRA `(.L_x_28) ;  /* 0x0000000000083947 */ /* 0x000fec0003800000 */
[----:B------:R-:W-:Y:S05]  /*1140*/  @P1 BRA `(.L_x_29) ;  /* 0x00000000000c1947 */ /* 0x000fea0003800000 */
[----:B------:R-:W-:Y:S05]  /*1150*/  BRA `(.L_x_30) ;  /* 0x0000000000107947 */ /* 0x000fea0003800000 */
.L_x_28:
[----:B-----5:R-:W-:-:S05]  /*1160*/  SHF.L.U32 R41, R35, 0x10, RZ ;  /* 0x0000001023297819 */ /* 0x020fca00000006ff */
[----:B------:R-:W-:-:S07]  /*1170*/  FADD.FTZ R104, R41, R104 ;  /* 0x0000006829687221 */ /* 0x000fce0000010000 */
.L_x_29:
[----:B------:R-:W-:-:S04]  /*1180*/  F2FP.BF16.F32.PACK_AB R40, RZ, R104 ;  /* 0x00000068ff28723e */ /* 0x000fc800000010ff */
[----:B------:R-:W-:-:S07]  /*1190*/  PRMT R39, R40, 0x7610, R39 ;  /* 0x0000761028277816 */ /* 0x000fce0000000027 */
.L_x_30:
[----:B------:R-:W-:-:S04]  /*11a0*/  IMAD.U32 R40, R43, 0x10000, RZ ;  /* 0x000100002b287824 */ /* 0x000fc800078e00ff */
[----:B------:R-:W-:Y:S01]  /*11b0*/  FMUL.FTZ R105, R40, R113 ;  /* 0x0000007128697220 */ /* 0x000fe20000410000 */
[----:B------:R-:W-:Y:S06]  /*11c0*/  @P3 BRA `(.L_x_31) ;  /* 0x0000000000083947 */ /* 0x000fec0003800000 */
[----:B------:R-:W-:Y:S05]  /*11d0*/  @P1 BRA `(.L_x_32) ;  /* 0x0000000000101947 */ /* 0x000fea0003800000 */
[----:B------:R-:W-:Y:S05]  /*11e0*/  BRA `(.L_x_33) ;  /* 0x0000000000147947 */ /* 0x000fea0003800000 */
.L_x_31:
[----:B-----5:R-:W-:-:S04]  /*11f0*/  PRMT R40, R35, 0x7632, R40 ;  /* 0x0000763223287816 */ /* 0x020fc80000000028 */
[----:B------:R-:W-:-:S05]  /*1200*/  SHF.L.U32 R40, R40, 0x10, RZ ;  /* 0x0000001028287819 */ /* 0x000fca00000006ff */
[----:B------:R-:W-:-:S07]  /*1210*/  FADD.FTZ R105, R40, R105 ;  /* 0x0000006928697221 */ /* 0x000fce0000010000 */
.L_x_32:
[----:B------:R-:W-:-:S04]  /*1220*/  F2FP.BF16.F32.PACK_AB R40, RZ, R105 ;  /* 0x00000069ff28723e */ /* 0x000fc800000010ff */
[----:B------:R-:W-:-:S07]  /*1230*/  PRMT R39, R39, 0x5410, R40 ;  /* 0x0000541027277816 */ /* 0x000fce0000000028 */
.L_x_33:
[----:B------:R-:W0:Y:S01]  /*1240*/  @P1 LDC.64 R40, c[0x0][0x238] ;  /* 0x00008e00ff281b82 */ /* 0x000e220000000a00 */
[C---:B------:R-:W-:Y:S02]  /*1250*/  IADD3 R114, R103.reuse, 0x20, RZ ;  /* 0x0000002067727810 */ /* 0x040fe40007ffe0ff */
[----:B0-----:R-:W-:-:S04]  /*1260*/  @P1 LEA R40, P3, R103, R40, 0x4 ;  /* 0x0000002867281211 */ /* 0x001fc800078620ff */
[----:B------:R-:W-:-:S05]  /*1270*/  @P1 LEA.HI.X R41, R103, R41, RZ, 0x4, P3 ;  /* 0x0000002967291211 */ /* 0x000fca00018f24ff */
[----:B------:R0:W-:Y:S04]  /*1280*/  @P1 STG.E.128 desc[UR4][R40.64], R36 ;  /* 0x0000002428001986 */ /* 0x0001e8000c101d04 */
.L_x_9:
[----:B------:R-:W-:Y:S05]  /*1290*/  BSYNC B0 ;  /* 0x0000000000007941 */ /* 0x000fea0003800000 */
.L_x_8:
[----:B------:R-:W-:Y:S01]  /*12a0*/  ISETP.GE.U32.AND P3, PT, R29, 0x40, PT ;  /* 0x000000401d00780c */ /* 0x000fe20003f66070 */
[----:B------:R-:W-:-:S12]  /*12b0*/  BSSY B0, `(.L_x_34) ;  /* 0x0000061000007945 */ /* 0x000fd80003800000 */
[----:B------:R-:W-:Y:S05]  /*12c0*/  @!P3 BRA `(.L_x_35) ;  /* 0x00000004007cb947 */ /* 0x000fea0003800000 */
[----:B0-----:R-:W0:Y:S01]  /*12d0*/  LDC.64 R40, c[0x0][0x220] ;  /* 0x00008800ff287b82 */ /* 0x001e220000000a00 */
[----:B------:R-:W-:-:S04]  /*12e0*/  ISETP.NE.U32.AND P3, PT, RZ, UR8, PT ;  /* 0x00000008ff007c0c */ /* 0x000fc8000bf65070 */
[----:B------:R-:W-:-:S13]  /*12f0*/  ISETP.NE.AND.EX P3, PT, RZ, UR9, PT, P3 ;  /* 0x00000009ff007c0c */ /* 0x000fda000bf65330 */
[----:B------:R-:W-:-:S04]  /*1300*/  @P3 LEA R106, P4, R114, UR8, 0x4 ;  /* 0x00000008726a3c11 */ /* 0x000fc8000f8820ff */
[C---:B------:R-:W-:Y:S01]  /*1310*/  @P3 LEA.HI.X R107, R114.reuse, UR9, RZ, 0x4, P4 ;  /* 0x00000009726b3c11 */ /* 0x040fe2000a0f24ff */
[----:B0-----:R-:W-:-:S04]  /*1320*/  IMAD.WIDE.U32 R40, R114, 0x10, R40 ;  /* 0x0000001072287825 */ /* 0x001fc800078e0028 */
[----:B-----5:R0:W5:Y:S04]  /*1330*/  @P3 LDG.E.128 R32, desc[UR4][R106.64] ;  /* 0x000000046a203981 */ /* 0x020168000c1e1d00 */
        /* <DEDUP_REMOVED lines=9> */
.L_x_36:
[----:B-----5:R-:W-:-:S05]  /*13d0*/  SHF.L.U32 R40, R32, 0x10, RZ ;  /* 0x0000001020287819 */ /* 0x020fca00000006ff */
[----:B------:R-:W-:-:S07]  /*13e0*/  FADD.FTZ R81, R40, R81 ;  /* 0x0000005128517221 */ /* 0x000fce0000010000 */
.L_x_37:
[----:B------:R-:W-:-:S04]  /*13f0*/  F2FP.BF16.F32.PACK_AB R40, RZ, R81 ;  /* 0x00000051ff28723e */ /* 0x000fc800000010ff */
[----:B------:R-:W-:-:S07]  /*1400*/  PRMT R36, R40, 0x7610, R36 ;  /* 0x0000761028247816 */ /* 0x000fce0000000024 */
.L_x_38:
[----:B------:R-:W-:-:S05]  /*1410*/  SHF.L.U32 R82, R87, 0x10, RZ ;  /* 0x0000001057527819 */ /* 0x000fca00000006ff */
[----:B------:R-:W-:Y:S01]  /*1420*/  FMUL.FTZ R82, R82, R113 ;  /* 0x0000007152527220 */ /* 0x000fe20000410000 */
[----:B------:R-:W-:Y:S06]  /*1430*/  @P3 BRA `(.L_x_39) ;  /* 0x0000000000083947 */ /* 0x000fec0003800000 */
[----:B------:R-:W-:Y:S05]  /*1440*/  @P1 BRA `(.L_x_40) ;  /* 0x0000000000101947 */ /* 0x000fea0003800000 */
[----:B------:R-:W-:Y:S05]  /*1450*/  BRA `(.L_x_41) ;  /* 0x0000000000147947 */ /* 0x000fea0003800000 */
.L_x_39:
[----:B-----5:R-:W-:-:S05]  /*1460*/  PRMT R40, R32, 0x7632, R40 ;  /* 0x0000763220287816 */ /* 0x020fca0000000028 */
[----:B------:R-:W-:-:S04]  /*1470*/  IMAD.U32 R87, R40, 0x10000, RZ ;  /* 0x0001000028577824 */ /* 0x000fc800078e00ff */
[----:B------:R-:W-:-:S07]  /*1480*/  FADD.FTZ R82, R87, R82 ;  /* 0x0000005257527221 */ /* 0x000fce0000010000 */
.L_x_40:
[----:B------:R-:W-:-:S04]  /*1490*/  F2FP.BF16.F32.PACK_AB R40, RZ, R82 ;  /* 0x00000052ff28723e */ /* 0x000fc800000010ff */
[----:B------:R-:W-:-:S07]  /*14a0*/  PRMT R36, R36, 0x5410, R40 ;  /* 0x0000541024247816 */ /* 0x000fce0000000028 */
.L_x_41:
[C---:B------:R-:W-:Y:S02]  /*14b0*/  SHF.L.U32 R40, R41.reuse, 0x10, RZ ;  /* 0x0000001029287819 */ /* 0x040fe400000006ff */
[----:B------:R-:W-:-:S03]  /*14c0*/  PRMT R41, R41, 0x7632, R41 ;  /* 0x0000763229297816 */ /* 0x000fc60000000029 */
[----:B------:R-:W-:Y:S01]  /*14d0*/  FMUL.FTZ R87, R40, R113 ;  /* 0x0000007128577220 */ /* 0x000fe20000410000 */
[----:B------:R-:W-:Y:S06]  /*14e0*/  @P3 BRA `(.L_x_42) ;  /* 0x0000000000083947 */ /* 0x000fec0003800000 */
[----:B------:R-:W-:Y:S05]  /*14f0*/  @P1 BRA `(.L_x_43) ;  /* 0x00000000000c1947 */ /* 0x000fea0003800000 */
[----:B------:R-:W-:Y:S05]  /*1500*/  BRA `(.L_x_44) ;  /* 0x0000000000107947 */ /* 0x000fea0003800000 */
.L_x_42:
[----:B-----5:R-:W-:-:S05]  /*1510*/  SHF.L.U32 R40, R33, 0x10, RZ ;  /* 0x0000001021287819 */ /* 0x020fca00000006ff */
[----:B------:R-:W-:-:S07]  /*1520*/  FADD.FTZ R87, R40, R87 ;  /* 0x0000005728577221 */ /* 0x000fce0000010000 */
.L_x_43:
[----:B------:R-:W-:-:S04]  /*1530*/  F2FP.BF16.F32.PACK_AB R40, RZ, R87 ;  /* 0x00000057ff28723e */ /* 0x000fc800000010ff */
[----:B------:R-:W-:-:S07]  /*1540*/  PRMT R37, R40, 0x7610, R37 ;  /* 0x0000761028257816 */ /* 0x000fce0000000025 */
.L_x_44:
[----:B------:R-:W-:-:S05]  /*1550*/  SHF.L.U32 R90, R41, 0x10, RZ ;  /* 0x00000010295a7819 */ /* 0x000fca00000006ff */
[----:B------:R-:W-:Y:S01]  /*1560*/  FMUL.FTZ R90, R90, R113 ;  /* 0x000000715a5a7220 */ /* 0x000fe20000410000 */
[----:B------:R-:W-:Y:S06]  /*1570*/  @P3 BRA `(.L_x_45) ;  /* 0x0000000000083947 */ /* 0x000fec0003800000 */
[----:B------:R-:W-:Y:S05]  /*1580*/  @P1 BRA `(.L_x_46) ;  /* 0x0000000000101947 */ /* 0x000fea0003800000 */
[----:B------:R-:W-:Y:S05]  /*1590*/  BRA `(.L_x_47) ;  /* 0x0000000000147947 */ /* 0x000fea0003800000 */
.L_x_45:
[----:B-----5:R-:W-:-:S04]  /*15a0*/  PRMT R40, R33, 0x7632, R40 ;  /* 0x0000763221287816 */ /* 0x020fc80000000028 */
[----:B------:R-:W-:-:S05]  /*15b0*/  SHF.L.U32 R41, R40, 0x10, RZ ;  /* 0x0000001028297819 */ /* 0x000fca00000006ff */
[----:B------:R-:W-:-:S07]  /*15c0*/  FADD.FTZ R90, R41, R90 ;  /* 0x0000005a295a7221 */ /* 0x000fce0000010000 */
.L_x_46:
[----:B------:R-:W-:-:S04]  /*15d0*/  F2FP.BF16.F32.PACK_AB R40, RZ, R90 ;  /* 0x0000005aff28723e */ /* 0x000fc800000010ff */
[----:B------:R-:W-:-:S07]  /*15e0*/  PRMT R37, R37, 0x5410, R40 ;  /* 0x0000541025257816 */ /* 0x000fce0000000028 */
.L_x_47:
[C---:B------:R-:W-:Y:S02]  /*15f0*/  SHF.L.U32 R40, R42.reuse, 0x10, RZ ;  /* 0x000000102a287819 */ /* 0x040fe400000006ff */
[----:B------:R-:W-:-:S03]  /*1600*/  PRMT R42, R42, 0x7632, R42 ;  /* 0x000076322a2a7816 */ /* 0x000fc6000000002a */
[----:B------:R-:W-:Y:S01]  /*1610*/  FMUL.FTZ R97, R40, R113 ;  /* 0x0000007128617220 */ /* 0x000fe20000410000 */
[----:B------:R-:W-:Y:S06]  /*1620*/  @P3 BRA `(.L_x_48) ;  /* 0x0000000000083947 */ /* 0x000fec0003800000 */
[----:B------:R-:W-:Y:S05]  /*1630*/  @P1 BRA `(.L_x_49) ;  /* 0x00000000000c1947 */ /* 0x000fea0003800000 */
[----:B------:R-:W-:Y:S05]  /*1640*/  BRA `(.L_x_50) ;  /* 0x0000000000107947 */ /* 0x000fea0003800000 */
.L_x_48:
[----:B-----5:R-:W-:-:S04]  /*1650*/  IMAD.U32 R40, R34, 0x10000, RZ ;  /* 0x0001000022287824 */ /* 0x020fc800078e00ff */
[----:B------:R-:W-:-:S07]  /*1660*/  FADD.FTZ R97, R40, R97 ;  /* 0x0000006128617221 */ /* 0x000fce0000010000 */
.L_x_49:
[----:B------:R-:W-:-:S04]  /*1670*/  F2FP.BF16.F32.PACK_AB R40, RZ, R97 ;  /* 0x00000061ff28723e */ /* 0x000fc800000010ff */
[----:B------:R-:W-:-:S07]  /*1680*/  PRMT R38, R40, 0x7610, R38 ;  /* 0x0000761028267816 */ /* 0x000fce0000000026 */
.L_x_50:
[----:B------:R-:W-:-:S05]  /*1690*/  SHF.L.U32 R42, R42, 0x10, RZ ;  /* 0x000000102a2a7819 */ /* 0x000fca00000006ff */
[----:B------:R-:W-:Y:S01]  /*16a0*/  FMUL.FTZ R98, R42, R113 ;  /* 0x000000712a627220 */ /* 0x000fe20000410000 */
[----:B------:R-:W-:Y:S06]  /*16b0*/  @P3 BRA `(.L_x_51) ;  /* 0x0000000000083947 */ /* 0x000fec0003800000 */
[----:B------:R-:W-:Y:S05]  /*16c0*/  @P1 BRA `(.L_x_52) ;  /* 0x0000000000101947 */ /* 0x000fea0003800000 */
[----:B------:R-:W-:Y:S05]  /*16d0*/  BRA `(.L_x_53) ;  /* 0x0000000000147947 */ /* 0x000fea0003800000 */
.L_x_51:
[----:B-----5:R-:W-:-:S04]  /*16e0*/  PRMT R40, R34, 0x7632, R40 ;  /* 0x0000763222287816 */ /* 0x020fc80000000028 */
[----:B------:R-:W-:-:S05]  /*16f0*/  SHF.L.U32 R41, R40, 0x10, RZ ;  /* 0x0000001028297819 */ /* 0x000fca00000006ff */
[----:B------:R-:W-:-:S07]  /*1700*/  FADD.FTZ R98, R41, R98 ;  /* 0x0000006229627221 */ /* 0x000fce0000010000 */
.L_x_52:
[----:B------:R-:W-:-:S04]  /*1710*/  F2FP.BF16.F32.PACK_AB R40, RZ, R98 ;  /* 0x00000062ff28723e */ /* 0x000fc800000010ff */
[----:B------:R-:W-:-:S07]  /*1720*/  PRMT R38, R38, 0x5410, R40 ;  /* 0x0000541026267816 */ /* 0x000fce0000000028 */
.L_x_53:
[C---:B------:R-:W-:Y:S02]  /*1730*/  SHF.L.U32 R106, R43.reuse, 0x10, RZ ;  /* 0x000000102b6a7819 */ /* 0x040fe400000006ff */
[----:B------:R-:W-:-:S03]  /*1740*/  PRMT R43, R43, 0x7632, R43 ;  /* 0x000076322b2b7816 */ /* 0x000fc6000000002b */
[----:B------:R-:W-:Y:S01]  /*1750*/  FMUL.FTZ R106, R106, R113 ;  /* 0x000000716a6a7220 */ /* 0x000fe20000410000 */
[----:B------:R-:W-:Y:S06]  /*1760*/  @P3 BRA `(.L_x_54) ;  /* 0x0000000000083947 */ /* 0x000fec0003800000 */
[----:B------:R-:W-:Y:S05]  /*1770*/  @P1 BRA `(.L_x_55) ;  /* 0x00000000000c1947 */ /* 0x000fea0003800000 */
[----:B------:R-:W-:Y:S05]  /*1780*/  BRA `(.L_x_56) ;  /* 0x0000000000107947 */ /* 0x000fea0003800000 */
.L_x_54:
[----:B-----5:R-:W-:-:S05]  /*1790*/  SHF.L.U32 R41, R35, 0x10, RZ ;  /* 0x0000001023297819 */ /* 0x020fca00000006ff */
[----:B------:R-:W-:-:S07]  /*17a0*/  FADD.FTZ R106, R41, R106 ;  /* 0x0000006a296a7221 */ /* 0x000fce0000010000 */
.L_x_55:
[----:B------:R-:W-:-:S04]  /*17b0*/  F2FP.BF16.F32.PACK_AB R40, RZ, R106 ;  /* 0x0000006aff28723e */ /* 0x000fc800000010ff */
[----:B------:R-:W-:-:S07]  /*17c0*/  PRMT R39, R40, 0x7610, R39 ;  /* 0x0000761028277816 */ /* 0x000fce0000000027 */
.L_x_56:
[----:B------:R-:W-:-:S05]  /*17d0*/  SHF.L.U32 R40, R43, 0x10, RZ ;  /* 0x000000102b287819 */ /* 0x000fca00000006ff */
[----:B------:R-:W-:Y:S01]  /*17e0*/  FMUL.FTZ R107, R40, R113 ;  /* 0x00000071286b7220 */ /* 0x000fe20000410000 */
[----:B------:R-:W-:Y:S06]  /*17f0*/  @P3 BRA `(.L_x_57) ;  /* 0x0000000000083947 */ /* 0x000fec0003800000 */
[----:B------:R-:W-:Y:S05]  /*1800*/  @P1 BRA `(.L_x_58) ;  /* 0x0000000000101947 */ /* 0x000fea0003800000 */
[----:B------:R-:W-:Y:S05]  /*1810*/  BRA `(.L_x_59) ;  /* 0x0000000000147947 */ /* 0x000fea0003800000 */
.L_x_57:
[----:B-----5:R-:W-:-:S05]  /*1820*/  PRMT R40, R35, 0x7632, R40 ;  /* 0x0000763223287816 */ /* 0x020fca0000000028 */
[----:B------:R-:W-:-:S04]  /*1830*/  IMAD.U32 R40, R40, 0x10000, RZ ;  /* 0x0001000028287824 */ /* 0x000fc800078e00ff */
[----:B------:R-:W-:-:S07]  /*1840*/  FADD.FTZ R107, R40, R107 ;  /* 0x0000006b286b7221 */ /* 0x000fce0000010000 */
.L_x_58:
[----:B------:R-:W-:-:S04]  /*1850*/  F2FP.BF16.F32.PACK_AB R40, RZ, R107 ;  /* 0x0000006bff28723e */ /* 0x000fc800000010ff */
[----:B------:R-:W-:-:S07]  /*1860*/  PRMT R39, R39, 0x5410, R40 ;  /* 0x0000541027277816 */ /* 0x000fce0000000028 */
.L_x_59:
[----:B------:R-:W0:Y:S02]  /*1870*/  @P1 LDC.64 R40, c[0x0][0x238] ;  /* 0x00008e00ff281b82 */ /* 0x000e240000000a00 */
[----:B0-----:R-:W-:-:S04]  /*1880*/  @P1 LEA R40, P3, R114, R40, 0x4 ;  /* 0x0000002872281211 */ /* 0x001fc800078620ff */
[C---:B------:R-:W-:Y:S02]  /*1890*/  @P1 LEA.HI.X R41, R114.reuse, R41, RZ, 0x4, P3 ;  /* 0x0000002972291211 */ /* 0x040fe400018f24ff */
[----:B------:R-:W-:-:S03]  /*18a0*/  IADD3 R114, R114, 0x20, RZ ;  /* 0x0000002072727810 */ /* 0x000fc60007ffe0ff */
[----:B------:R1:W-:Y:S04]  /*18b0*/  @P1 STG.E.128 desc[UR4][R40.64], R36 ;  /* 0x0000002428001986 */ /* 0x0003e8000c101d04 */
.L_x_35:
[----:B------:R-:W-:Y:S05]  /*18c0*/  BSYNC B0 ;  /* 0x0000000000007941 */ /* 0x000fea0003800000 */
.L_x_34:
[----:B------:R-:W-:Y:S01]  /*18d0*/  ISETP.GE.U32.AND P3, PT, R29, 0x60, PT ;  /* 0x000000601d00780c */ /* 0x000fe20003f66070 */
[----:B------:R-:W-:-:S12]  /*18e0*/  BSSY B0, `(.L_x_60) ;  /* 0x0000061000007945 */ /* 0x000fd80003800000 */
[----:B------:R-:W-:Y:S05]  /*18f0*/  @!P3 BRA `(.L_x_61) ;  /* 0x00000004007cb947 */ /* 0x000fea0003800000 */
[----:B01----:R-:W0:Y:S01]  /*1900*/  LDC.64 R40, c[0x0][0x220] ;  /* 0x00008800ff287b82 */ /* 0x003e220000000a00 */
        /* <DEDUP_REMOVED lines=15> */
.L_x_62:
[----:B-----5:R-:W-:-:S05]  /*1a00*/  SHF.L.U32 R40, R32, 0x10, RZ ;  /* 0x0000001020287819 */ /* 0x020fca00000006ff */
[----:B------:R-:W-:-:S07]  /*1a10*/  FADD.FTZ R83, R40, R83 ;  /* 0x0000005328537221 */ /* 0x000fce0000010000 */
.L_x_63:
[----:B------:R-:W-:-:S04]  /*1a20*/  F2FP.BF16.F32.PACK_AB R40, RZ, R83 ;  /* 0x00000053ff28723e */ /* 0x000fc800000010ff */
[----:B------:R-:W-:-:S07]  /*1a30*/  PRMT R36, R40, 0x7610, R36 ;  /* 0x0000761028247816 */ /* 0x000fce0000000024 */
.L_x_64:
[----:B------:R-:W-:-:S05]  /*1a40*/  SHF.L.U32 R84, R91, 0x10, RZ ;  /* 0x000000105b547819 */ /* 0x000fca00000006ff */
[----:B------:R-:W-:Y:S01]  /*1a50*/  FMUL.FTZ R84, R84, R113 ;  /* 0x0000007154547220 */ /* 0x000fe20000410000 */
[----:B------:R-:W-:Y:S06]  /*1a60*/  @P3 BRA `(.L_x_65) ;  /* 0x0000000000083947 */ /* 0x000fec0003800000 */
[----:B------:R-:W-:Y:S05]  /*1a70*/  @P1 BRA `(.L_x_66) ;  /* 0x0000000000101947 */ /* 0x000fea0003800000 */
[----:B------:R-:W-:Y:S05]  /*1a80*/  BRA `(.L_x_67) ;  /* 0x0000000000147947 */ /* 0x000fea0003800000 */
.L_x_65:
[----:B-----5:R-:W-:-:S04]  /*1a90*/  PRMT R40, R32, 0x7632, R40 ;  /* 0x0000763220287816 */ /* 0x020fc80000000028 */
[----:B------:R-:W-:-:S05]  /*1aa0*/  SHF.L.U32 R91, R40, 0x10, RZ ;  /* 0x00000010285b7819 */ /* 0x000fca00000006ff */
[----:B------:R-:W-:-:S07]  /*1ab0*/  FADD.FTZ R84, R91, R84 ;  /* 0x000000545b547221 */ /* 0x000fce0000010000 */
.L_x_66:
[----:B------:R-:W-:-:S04]  /*1ac0*/  F2FP.BF16.F32.PACK_AB R40, RZ, R84 ;  /* 0x00000054ff28723e */ /* 0x000fc800000010ff */
[----:B------:R-:W-:-:S07]  /*1ad0*/  PRMT R36, R36, 0x5410, R40 ;  /* 0x0000541024247816 */ /* 0x000fce0000000028 */
.L_x_67:
[C---:B------:R-:W-:Y:S01]  /*1ae0*/  IMAD.U32 R40, R41.reuse, 0x10000, RZ ;  /* 0x0001000029287824 */ /* 0x040fe200078e00ff */
[----:B------:R-:W-:-:S03]  /*1af0*/  PRMT R41, R41, 0x7632, R41 ;  /* 0x0000763229297816 */ /* 0x000fc60000000029 */
[----:B------:R-:W-:Y:S01]  /*1b00*/  FMUL.FTZ R91, R40, R113 ;  /* 0x00000071285b7220 */ /* 0x000fe20000410000 */
[----:B------:R-:W-:Y:S06]  /*1b10*/  @P3 BRA `(.L_x_68) ;  /* 0x0000000000083947 */ /* 0x000fec0003800000 */
[----:B------:R-:W-:Y:S05]  /*1b20*/  @P1 BRA `(.L_x_69) ;  /* 0x00000000000c1947 */ /* 0x000fea0003800000 */
[----:B------:R-:W-:Y:S05]  /*1b30*/  BRA `(.L_x_70) ;  /* 0x0000000000107947 */ /* 0x000fea0003800000 */
.L_x_68:
[----:B-----5:R-:W-:-:S05]  /*1b40*/  SHF.L.U32 R40, R33, 0x10, RZ ;  /* 0x0000001021287819 */ /* 0x020fca00000006ff */
[----:B------:R-:W-:-:S07]  /*1b50*/  FADD.FTZ R91, R40, R91 ;  /* 0x0000005b285b7221 */ /* 0x000fce0000010000 */
.L_x_69:
[----:B------:R-:W-:-:S04]  /*1b60*/  F2FP.BF16.F32.PACK_AB R40, RZ, R91 ;  /* 0x0000005bff28723e */ /* 0x000fc800000010ff */
[----:B------:R-:W-:-:S07]  /*1b70*/  PRMT R37, R40, 0x7610, R37 ;  /* 0x0000761028257816 */ /* 0x000fce0000000025 */
.L_x_70:
[----:B------:R-:W-:-:S05]  /*1b80*/  SHF.L.U32 R92, R41, 0x10, RZ ;  /* 0x00000010295c7819 */ /* 0x000fca00000006ff */
[----:B------:R-:W-:Y:S01]  /*1b90*/  FMUL.FTZ R92, R92, R113 ;  /* 0x000000715c5c7220 */ /* 0x000fe20000410000 */
[----:B------:R-:W-:Y:S06]  /*1ba0*/  @P3 BRA `(.L_x_71) ;  /* 0x0000000000083947 */ /* 0x000fec0003800000 */
[----:B------:R-:W-:Y:S05]  /*1bb0*/  @P1 BRA `(.L_x_72) ;  /* 0x0000000000101947 */ /* 0x000fea0003800000 */
[----:B------:R-:W-:Y:S05]  /*1bc0*/  BRA `(.L_x_73) ;  /* 0x0000000000147947 */ /* 0x000fea0003800000 */
.L_x_71:
[----:B-----5:R-:W-:-:S04]  /*1bd0*/  PRMT R40, R33, 0x7632, R40 ;  /* 0x0000763221287816 */ /* 0x020fc80000000028 */
[----:B------:R-:W-:-:S05]  /*1be0*/  SHF.L.U32 R41, R40, 0x10, RZ ;  /* 0x0000001028297819 */ /* 0x000fca00000006ff */
[----:B------:R-:W-:-:S07]  /*1bf0*/  FADD.FTZ R92, R41, R92 ;  /* 0x0000005c295c7221 */ /* 0x000fce0000010000 */
.L_x_72:
[----:B------:R-:W-:-:S04]  /*1c00*/  F2FP.BF16.F32.PACK_AB R40, RZ, R92 ;  /* 0x0000005cff28723e */ /* 0x000fc800000010ff */
[----:B------:R-:W-:-:S07]  /*1c10*/  PRMT R37, R37, 0x5410, R40 ;  /* 0x0000541025257816 */ /* 0x000fce0000000028 */
.L_x_73:
[C---:B------:R-:W-:Y:S02]  /*1c20*/  SHF.L.U32 R40, R42.reuse, 0x10, RZ ;  /* 0x000000102a287819 */ /* 0x040fe400000006ff */
[----:B------:R-:W-:-:S03]  /*1c30*/  PRMT R42, R42, 0x7632, R42 ;  /* 0x000076322a2a7816 */ /* 0x000fc6000000002a */
[----:B------:R-:W-:Y:S01]  /*1c40*/  FMUL.FTZ R99, R40, R113 ;  /* 0x0000007128637220 */ /* 0x000fe20000410000 */
[----:B------:R-:W-:Y:S06]  /*1c50*/  @P3 BRA `(.L_x_74) ;  /* 0x0000000000083947 */ /* 0x000fec0003800000 */
[----:B------:R-:W-:Y:S05]  /*1c60*/  @P1 BRA `(.L_x_75) ;  /* 0x00000000000c1947 */ /* 0x000fea0003800000 */
[----:B------:R-:W-:Y:S05]  /*1c70*/  BRA `(.L_x_76) ;  /* 0x0000000000107947 */ /* 0x000fea0003800000 */
.L_x_74:
[----:B-----5:R-:W-:-:S05]  /*1c80*/  SHF.L.U32 R40, R34, 0x10, RZ ;  /* 0x0000001022287819 */ /* 0x020fca00000006ff */
[----:B------:R-:W-:-:S07]  /*1c90*/  FADD.FTZ R99, R40, R99 ;  /* 0x0000006328637221 */ /* 0x000fce0000010000 */
.L_x_75:
[----:B------:R-:W-:-:S04]  /*1ca0*/  F2FP.BF16.F32.PACK_AB R40, RZ, R99 ;  /* 0x00000063ff28723e */ /* 0x000fc800000010ff */
[----:B------:R-:W-:-:S07]  /*1cb0*/  PRMT R38, R40, 0x7610, R38 ;  /* 0x0000761028267816 */ /* 0x000fce0000000026 */
.L_x_76:
[----:B------:R-:W-:-:S04]  /*1cc0*/  IMAD.U32 R42, R42, 0x10000, RZ ;  /* 0x000100002a2a7824 */ /* 0x000fc800078e00ff */
[----:B------:R-:W-:Y:S01]  /*1cd0*/  FMUL.FTZ R100, R42, R113 ;  /* 0x000000712a647220 */ /* 0x000fe20000410000 */
[----:B------:R-:W-:Y:S06]  /*1ce0*/  @P3 BRA `(.L_x_77) ;  /* 0x0000000000083947 */ /* 0x000fec0003800000 */
[----:B------:R-:W-:Y:S05]  /*1cf0*/  @P1 BRA `(.L_x_78) ;  /* 0x0000000000101947 */ /* 0x000fea0003800000 */
[----:B------:R-:W-:Y:S05]  /*1d00*/  BRA `(.L_x_79) ;  /* 0x0000000000147947 */ /* 0x000fea0003800000 */
.L_x_77:
[----:B-----5:R-:W-:-:S04]  /*1d10*/  PRMT R40, R34, 0x7632, R40 ;  /* 0x0000763222287816 */ /* 0x020fc80000000028 */
[----:B------:R-:W-:-:S05]  /*1d20*/  SHF.L.U32 R41, R40, 0x10, RZ ;  /* 0x0000001028297819 */ /* 0x000fca00000006ff */
[----:B------:R-:W-:-:S07]  /*1d30*/  FADD.FTZ R100, R41, R100 ;  /* 0x0000006429647221 */ /* 0x000fce0000010000 */
.L_x_78:
[----:B------:R-:W-:-:S04]  /*1d40*/  F2FP.BF16.F32.PACK_AB R40, RZ, R100 ;  /* 0x00000064ff28723e */ /* 0x000fc800000010ff */
[----:B------:R-:W-:-:S07]  /*1d50*/  PRMT R38, R38, 0x5410, R40 ;  /* 0x0000541026267816 */ /* 0x000fce0000000028 */
.L_x_79:
[C---:B------:R-:W-:Y:S02]  /*1d60*/  SHF.L.U32 R108, R43.reuse, 0x10, RZ ;  /* 0x000000102b6c7819 */ /* 0x040fe400000006ff */
[----:B------:R-:W-:-:S03]  /*1d70*/  PRMT R43, R43, 0x7632, R43 ;  /* 0x000076322b2b7816 */ /* 0x000fc6000000002b */
[----:B------:R-:W-:Y:S01]  /*1d80*/  FMUL.FTZ R108, R108, R113 ;  /* 0x000000716c6c7220 */ /* 0x000fe20000410000 */
[----:B------:R-:W-:Y:S06]  /*1d90*/  @P3 BRA `(.L_x_80) ;  /* 0x0000000000083947 */ /* 0x000fec0003800000 */
[----:B------:R-:W-:Y:S05]  /*1da0*/  @P1 BRA `(.L_x_81) ;  /* 0x00000000000c1947 */ /* 0x000fea0003800000 */
[----:B------:R-:W-:Y:S05]  /*1db0*/  BRA `(.L_x_82) ;  /* 0x0000000000107947 */ /* 0x000fea0003800000 */
.L_x_80:
[----:B-----5:R-:W-:-:S05]  /*1dc0*/  SHF.L.U32 R41, R35, 0x10, RZ ;  /* 0x0000001023297819 */ /* 0x020fca00000006ff */
[----:B------:R-:W-:-:S07]  /*1dd0*/  FADD.FTZ R108, R41, R108 ;  /* 0x0000006c296c7221 */ /* 0x000fce0000010000 */
.L_x_81:
[----:B------:R-:W-:-:S04]  /*1de0*/  F2FP.BF16.F32.PACK_AB R40, RZ, R108 ;  /* 0x0000006cff28723e */ /* 0x000fc800000010ff */
[----:B------:R-:W-:-:S07]  /*1df0*/  PRMT R39, R40, 0x7610, R39 ;  /* 0x0000761028277816 */ /* 0x000fce0000000027 */
.L_x_82:
[----:B------:R-:W-:-:S05]  /*1e00*/  SHF.L.U32 R40, R43, 0x10, RZ ;  /* 0x000000102b287819 */ /* 0x000fca00000006ff */
[----:B------:R-:W-:Y:S01]  /*1e10*/  FMUL.FTZ R109, R40, R113 ;  /* 0x00000071286d7220 */ /* 0x000fe20000410000 */
[----:B------:R-:W-:Y:S06]  /*1e20*/  @P3 BRA `(.L_x_83) ;  /* 0x0000000000083947 */ /* 0x000fec0003800000 */
[----:B------:R-:W-:Y:S05]  /*1e30*/  @P1 BRA `(.L_x_84) ;  /* 0x0000000000101947 */ /* 0x000fea0003800000 */
[----:B------:R-:W-:Y:S05]  /*1e40*/  BRA `(.L_x_85) ;  /* 0x0000000000147947 */ /* 0x000fea0003800000 */
.L_x_83:
[----:B-----5:R-:W-:-:S04]  /*1e50*/  PRMT R40, R35, 0x7632, R40 ;  /* 0x0000763223287816 */ /* 0x020fc80000000028 */
[----:B------:R-:W-:-:S05]  /*1e60*/  SHF.L.U32 R40, R40, 0x10, RZ ;  /* 0x0000001028287819 */ /* 0x000fca00000006ff */
[----:B------:R-:W-:-:S07]  /*1e70*/  FADD.FTZ R109, R40, R109 ;  /* 0x0000006d286d7221 */ /* 0x000fce0000010000 */
.L_x_84:
[----:B------:R-:W-:-:S04]  /*1e80*/  F2FP.BF16.F32.PACK_AB R40, RZ, R109 ;  /* 0x0000006dff28723e */ /* 0x000fc800000010ff */
[----:B------:R-:W-:-:S07]  /*1e90*/  PRMT R39, R39, 0x5410, R40 ;  /* 0x0000541027277816 */ /* 0x000fce0000000028 */
.L_x_85:
[----:B------:R-:W0:Y:S02]  /*1ea0*/  @P1 LDC.64 R40, c[0x0][0x238] ;  /* 0x00008e00ff281b82 */ /* 0x000e240000000a00 */
[----:B0-----:R-:W-:-:S04]  /*1eb0*/  @P1 LEA R40, P3, R114, R40, 0x4 ;  /* 0x0000002872281211 */ /* 0x001fc800078620ff */
[C---:B------:R-:W-:Y:S01]  /*1ec0*/  @P1 LEA.HI.X R41, R114.reuse, R41, RZ, 0x4, P3 ;  /* 0x0000002972291211 */ /* 0x040fe200018f24ff */
[----:B------:R-:W-:-:S04]  /*1ed0*/  VIADD R114, R114, 0x20 ;  /* 0x0000002072727836 */ /* 0x000fc80000000000 */
[----:B------:R2:W-:Y:S04]  /*1ee0*/  @P1 STG.E.128 desc[UR4][R40.64], R36 ;  /* 0x0000002428001986 */ /* 0x0005e8000c101d04 */
.L_x_61:
[----:B------:R-:W-:Y:S05]  /*1ef0*/  BSYNC B0 ;  /* 0x0000000000007941 */ /* 0x000fea0003800000 */
.L_x_60:
[----:B------:R-:W-:Y:S01]  /*1f00*/  ISETP.GE.U32.AND P3, PT, R29, 0x80, PT ;  /* 0x000000801d00780c */ /* 0x000fe20003f66070 */
[----:B------:R-:W-:-:S12]  /*1f10*/  BSSY B0, `(.L_x_86) ;  /* 0x0000060000007945 */ /* 0x000fd80003800000 */
[----:B------:R-:W-:Y:S05]  /*1f20*/  @!P3 BRA `(.L_x_87) ;  /* 0x000000040078b947 */ /* 0x000fea0003800000 */
[----:B012---:R-:W0:Y:S01]  /*1f30*/  LDC.64 R40, c[0x0][0x220] ;  /* 0x00008800ff287b82 */ /* 0x007e220000000a00 */
        /* <DEDUP_REMOVED lines=15> */
.L_x_88:
[----:B-----5:R-:W-:-:S05]  /*2030*/  SHF.L.U32 R40, R32, 0x10, RZ ;  /* 0x0000001020287819 */ /* 0x020fca00000006ff */
[----:B------:R-:W-:-:S07]  /*2040*/  FADD.FTZ R85, R40, R85 ;  /* 0x0000005528557221 */ /* 0x000fce0000010000 */
.L_x_89:
[----:B------:R-:W-:-:S04]  /*2050*/  F2FP.BF16.F32.PACK_AB R40, RZ, R85 ;  /* 0x00000055ff28723e */ /* 0x000fc800000010ff */
[----:B------:R-:W-:-:S07]  /*2060*/  PRMT R36, R40, 0x7610, R36 ;  /* 0x0000761028247816 */ /* 0x000fce0000000024 */
.L_x_90:
[----:B------:R-:W-:-:S05]  /*2070*/  SHF.L.U32 R86, R93, 0x10, RZ ;  /* 0x000000105d567819 */ /* 0x000fca00000006ff */
[----:B------:R-:W-:Y:S01]  /*2080*/  FMUL.FTZ R86, R86, R113 ;  /* 0x0000007156567220 */ /* 0x000fe20000410000 */
[----:B------:R-:W-:Y:S06]  /*2090*/  @P3 BRA `(.L_x_91) ;  /* 0x0000000000083947 */ /* 0x000fec0003800000 */
[----:B------:R-:W-:Y:S05]  /*20a0*/  @P1 BRA `(.L_x_92) ;  /* 0x0000000000101947 */ /* 0x000fea0003800000 */
[----:B------:R-:W-:Y:S05]  /*20b0*/  BRA `(.L_x_93) ;  /* 0x0000000000147947 */ /* 0x000fea0003800000 */
.L_x_91:
[----:B-----5:R-:W-:-:S04]  /*20c0*/  PRMT R40, R32, 0x7632, R40 ;  /* 0x0000763220287816 */ /* 0x020fc80000000028 */
[----:B------:R-:W-:-:S05]  /*20d0*/  SHF.L.U32 R93, R40, 0x10, RZ ;  /* 0x00000010285d7819 */ /* 0x000fca00000006ff */
[----:B------:R-:W-:-:S07]  /*20e0*/  FADD.FTZ R86, R93, R86 ;  /* 0x000000565d567221 */ /* 0x000fce0000010000 */
.L_x_92:
[----:B------:R-:W-:-:S04]  /*20f0*/  F2FP.BF16.F32.PACK_AB R40, RZ, R86 ;  /* 0x00000056ff28723e */ /* 0x000fc800000010ff */
[----:B------:R-:W-:-:S07]  /*2100*/  PRMT R36, R36, 0x5410, R40 ;  /* 0x0000541024247816 */ /* 0x000fce0000000028 */
.L_x_93:
[C---:B------:R-:W-:Y:S02]  /*2110*/  SHF.L.U32 R40, R41.reuse, 0x10, RZ ;  /* 0x0000001029287819 */ /* 0x040fe400000006ff */
[----:B------:R-:W-:-:S03]  /*2120*/  PRMT R41, R41, 0x7632, R41 ;  /* 0x0000763229297816 */ /* 0x000fc60000000029 */
[----:B------:R-:W-:Y:S01]  /*2130*/  FMUL.FTZ R93, R40, R113 ;  /* 0x00000071285d7220 */ /* 0x000fe20000410000 */
[----:B------:R-:W-:Y:S06]  /*2140*/  @P3 BRA `(.L_x_94) ;  /* 0x0000000000083947 */ /* 0x000fec0003800000 */
[----:B------:R-:W-:Y:S05]  /*2150*/  @P1 BRA `(.L_x_95) ;  /* 0x00000000000c1947 */ /* 0x000fea0003800000 */
[----:B------:R-:W-:Y:S05]  /*2160*/  BRA `(.L_x_96) ;  /* 0x0000000000107947 */ /* 0x000fea0003800000 */
.L_x_94:
[----:B-----5:R-:W-:-:S04]  /*2170*/  IMAD.U32 R40, R33, 0x10000, RZ ;  /* 0x0001000021287824 */ /* 0x020fc800078e00ff */
[----:B------:R-:W-:-:S07]  /*2180*/  FADD.FTZ R93, R40, R93 ;  /* 0x0000005d285d7221 */ /* 0x000fce0000010000 */
.L_x_95:
[----:B------:R-:W-:-:S04]  /*2190*/  F2FP.BF16.F32.PACK_AB R40, RZ, R93 ;  /* 0x0000005dff28723e */ /* 0x000fc800000010ff */
[----:B------:R-:W-:-:S07]  /*21a0*/  PRMT R37, R40, 0x7610, R37 ;  /* 0x0000761028257816 */ /* 0x000fce0000000025 */
.L_x_96:
[----:B------:R-:W-:-:S05]  /*21b0*/  SHF.L.U32 R94, R41, 0x10, RZ ;  /* 0x00000010295e7819 */ /* 0x000fca00000006ff */
[----:B------:R-:W-:Y:S01]  /*21c0*/  FMUL.FTZ R94, R94, R113 ;  /* 0x000000715e5e7220 */ /* 0x000fe20000410000 */
[----:B------:R-:W-:Y:S06]  /*21d0*/  @P3 BRA `(.L_x_97) ;  /* 0x0000000000083947 */ /* 0x000fec0003800000 */
[----:B------:R-:W-:Y:S05]  /*21e0*/  @P1 BRA `(.L_x_98) ;  /* 0x0000000000101947 */ /* 0x000fea0003800000 */
[----:B------:R-:W-:Y:S05]  /*21f0*/  BRA `(.L_x_99) ;  /* 0x0000000000147947 */ /* 0x000fea0003800000 */
.L_x_97:
[----:B-----5:R-:W-:-:S04]  /*2200*/  PRMT R40, R33, 0x7632, R40 ;  /* 0x0000763221287816 */ /* 0x020fc80000000028 */
[----:B------:R-:W-:-:S05]  /*2210*/  SHF.L.U32 R41, R40, 0x10, RZ ;  /* 0x0000001028297819 */ /* 0x000fca00000006ff */
[----:B------:R-:W-:-:S07]  /*2220*/  FADD.FTZ R94, R41, R94 ;  /* 0x0000005e295e7221 */ /* 0x000fce0000010000 */
.L_x_98:
[----:B------:R-:W-:-:S04]  /*2230*/  F2FP.BF16.F32.PACK_AB R40, RZ, R94 ;  /* 0x0000005eff28723e */ /* 0x000fc800000010ff */
[----:B------:R-:W-:-:S07]  /*2240*/  PRMT R37, R37, 0x5410, R40 ;  /* 0x0000541025257816 */ /* 0x000fce0000000028 */
.L_x_99:
[C---:B------:R-:W-:Y:S02]  /*2250*/  SHF.L.U32 R40, R42.reuse, 0x10, RZ ;  /* 0x000000102a287819 */ /* 0x040fe400000006ff */
[----:B------:R-:W-:-:S03]  /*2260*/  PRMT R42, R42, 0x7632, R42 ;  /* 0x000076322a2a7816 */ /* 0x000fc6000000002a */
[----:B------:R-:W-:Y:S01]  /*2270*/  FMUL.FTZ R101, R40, R113 ;  /* 0x0000007128657220 */ /* 0x000fe20000410000 */
[----:B------:R-:W-:Y:S06]  /*2280*/  @P3 BRA `(.L_x_100) ;  /* 0x0000000000083947 */ /* 0x000fec0003800000 */
[----:B------:R-:W-:Y:S05]  /*2290*/  @P1 BRA `(.L_x_101) ;  /* 0x00000000000c1947 */ /* 0x000fea0003800000 */
[----:B------:R-:W-:Y:S05]  /*22a0*/  BRA `(.L_x_102) ;  /* 0x0000000000107947 */ /* 0x000fea0003800000 */
.L_x_100:
[----:B-----5:R-:W-:-:S05]  /*22b0*/  SHF.L.U32 R40, R34, 0x10, RZ ;  /* 0x0000001022287819 */ /* 0x020fca00000006ff */
[----:B------:R-:W-:-:S07]  /*22c0*/  FADD.FTZ R101, R40, R101 ;  /* 0x0000006528657221 */ /* 0x000fce0000010000 */
.L_x_101:
[----:B------:R-:W-:-:S04]  /*22d0*/  F2FP.BF16.F32.PACK_AB R40, RZ, R101 ;  /* 0x00000065ff28723e */ /* 0x000fc800000010ff */
[----:B------:R-:W-:-:S07]  /*22e0*/  PRMT R38, R40, 0x7610, R38 ;  /* 0x0000761028267816 */ /* 0x000fce0000000026 */
.L_x_102:
[----:B------:R-:W-:-:S05]  /*22f0*/  SHF.L.U32 R42, R42, 0x10, RZ ;  /* 0x000000102a2a7819 */ /* 0x000fca00000006ff */
[----:B------:R-:W-:Y:S01]  /*2300*/  FMUL.FTZ R102, R42, R113 ;  /* 0x000000712a667220 */ /* 0x000fe20000410000 */
[----:B------:R-:W-:Y:S06]  /*2310*/  @P3 BRA `(.L_x_103) ;  /* 0x0000000000083947 */ /* 0x000fec0003800000 */
[----:B------:R-:W-:Y:S05]  /*2320*/  @P1 BRA `(.L_x_104) ;  /* 0x0000000000101947 */ /* 0x000fea0003800000 */
[----:B------:R-:W-:Y:S05]  /*2330*/  BRA `(.L_x_105) ;  /* 0x0000000000147947 */ /* 0x000fea0003800000 */
.L_x_103:
[----:B-----5:R-:W-:-:S05]  /*2340*/  PRMT R40, R34, 0x7632, R40 ;  /* 0x0000763222287816 */ /* 0x020fca0000000028 */
[----:B------:R-:W-:-:S04]  /*2350*/  IMAD.U32 R41, R40, 0x10000, RZ ;  /* 0x0001000028297824 */ /* 0x000fc800078e00ff */
[----:B------:R-:W-:-:S07]  /*2360*/  FADD.FTZ R102, R41, R102 ;  /* 0x0000006629667221 */ /* 0x000fce0000010000 */
.L_x_104:
[----:B------:R-:W-:-:S04]  /*2370*/  F2FP.BF16.F32.PACK_AB R40, RZ, R102 ;  /* 0x00000066ff28723e */ /* 0x000fc800000010ff */
[----:B------:R-:W-:-:S07]  /*2380*/  PRMT R38, R38, 0x5410, R40 ;  /* 0x0000541026267816 */ /* 0x000fce0000000028 */
.L_x_105:
[C---:B------:R-:W-:Y:S02]  /*2390*/  SHF.L.U32 R110, R43.reuse, 0x10, RZ ;  /* 0x000000102b6e7819 */ /* 0x040fe400000006ff */
[----:B------:R-:W-:-:S03]  /*23a0*/  PRMT R43, R43, 0x7632, R43 ;  /* 0x000076322b2b7816 */ /* 0x000fc6000000002b */
[----:B------:R-:W-:Y:S01]  /*23b0*/  FMUL.FTZ R110, R110, R113 ;  /* 0x000000716e6e7220 */ /* 0x000fe20000410000 */
[----:B------:R-:W-:Y:S06]  /*23c0*/  @P3 BRA `(.L_x_106) ;  /* 0x0000000000083947 */ /* 0x000fec0003800000 */
[----:B------:R-:W-:Y:S05]  /*23d0*/  @P1 BRA `(.L_x_107) ;  /* 0x00000000000c1947 */ /* 0x000fea0003800000 */
[----:B------:R-:W-:Y:S05]  /*23e0*/  BRA `(.L_x_108) ;  /* 0x0000000000107947 */ /* 0x000fea0003800000 */
.L_x_106:
[----:B-----5:R-:W-:-:S05]  /*23f0*/  SHF.L.U32 R41, R35, 0x10, RZ ;  /* 0x0000001023297819 */ /* 0x020fca00000006ff */
[----:B------:R-:W-:-:S07]  /*2400*/  FADD.FTZ R110, R41, R110 ;  /* 0x0000006e296e7221 */ /* 0x000fce0000010000 */
.L_x_107:
[----:B------:R-:W-:-:S04]  /*2410*/  F2FP.BF16.F32.PACK_AB R40, RZ, R110 ;  /* 0x0000006eff28723e */ /* 0x000fc800000010ff */
[----:B------:R-:W-:-:S07]  /*2420*/  PRMT R39, R40, 0x7610, R39 ;  /* 0x0000761028277816 */ /* 0x000fce0000000027 */
.L_x_108:
[----:B------:R-:W-:-:S05]  /*2430*/  SHF.L.U32 R40, R43, 0x10, RZ ;  /* 0x000000102b287819 */ /* 0x000fca00000006ff */
[----:B------:R-:W-:Y:S01]  /*2440*/  FMUL.FTZ R111, R40, R113 ;  /* 0x00000071286f7220 */ /* 0x000fe20000410000 */
[----:B------:R-:W-:Y:S06]  /*2450*/  @P3 BRA `(.L_x_109) ;  /* 0x0000000000083947 */ /* 0x000fec0003800000 */
[----:B------:R-:W-:Y:S05]  /*2460*/  @P1 BRA `(.L_x_110) ;  /* 0x0000000000101947 */ /* 0x000fea0003800000 */
[----:B------:R-:W-:Y:S05]  /*2470*/  BRA `(.L_x_111) ;  /* 0x0000000000147947 */ /* 0x000fea0003800000 */
.L_x_109:
[----:B-----5:R-:W-:-:S04]  /*2480*/  PRMT R40, R35, 0x7632, R40 ;  /* 0x0000763223287816 */ /* 0x020fc80000000028 */
[----:B------:R-:W-:-:S05]  /*2490*/  SHF.L.U32 R40, R40, 0x10, RZ ;  /* 0x0000001028287819 */ /* 0x000fca00000006ff */
[----:B------:R-:W-:-:S07]  /*24a0*/  FADD.FTZ R111, R40, R111 ;  /* 0x0000006f286f7221 */ /* 0x000fce0000010000 */
.L_x_110:
[----:B------:R-:W-:-:S04]  /*24b0*/  F2FP.BF16.F32.PACK_AB R40, RZ, R111 ;  /* 0x0000006fff28723e */ /* 0x000fc800000010ff */
[----:B------:R-:W-:-:S07]  /*24c0*/  PRMT R39, R39, 0x5410, R40 ;  /* 0x0000541027277816 */ /* 0x000fce0000000028 */
.L_x_111:
[----:B------:R-:W0:Y:S02]  /*24d0*/  @P1 LDC.64 R40, c[0x0][0x238] ;  /* 0x00008e00ff281b82 */ /* 0x000e240000000a00 */
[----:B0-----:R-:W-:-:S04]  /*24e0*/  @P1 LEA R40, P3, R114, R40, 0x4 ;  /* 0x0000002872281211 */ /* 0x001fc800078620ff */
[----:B------:R-:W-:-:S05]  /*24f0*/  @P1 LEA.HI.X R41, R114, R41, RZ, 0x4, P3 ;  /* 0x0000002972291211 */ /* 0x000fca00018f24ff */
[----:B------:R3:W-:Y:S04]  /*2500*/  @P1 STG.E.128 desc[UR4][R40.64], R36 ;  /* 0x0000002428001986 */ /* 0x0007e8000c101d04 */
.L_x_87:
[----:B------:R-:W-:Y:S05]  /*2510*/  BSYNC B0 ;  /* 0x0000000000007941 */ /* 0x000fea0003800000 */
.L_x_86:
[----:B0123--:R-:W-:Y:S01]  /*2520*/  FADD.FTZ R41, RZ, R80 ;  /* 0x00000050ff297221 */ /* 0x00ffe20000010000 */
[C---:B------:R-:W-:Y:S01]  /*2530*/  ISETP.GT.U32.AND P3, PT, R29.reuse, 0x3f, PT ;  /* 0x0000003f1d00780c */ /* 0x040fe20003f64070 */
[----:B------:R-:W-:Y:S01]  /*2540*/  UMOV UR10, 0xffffffff ;  /* 0xffffffff000a7882 */ /* 0x000fe20000000000 */
[----:B------:R-:W-:Y:S01]  /*2550*/  ISETP.GT.U32.AND P4, PT, R29, 0x7f, PT ;  /* 0x0000007f1d00780c */ /* 0x000fe20003f84070 */
[----:B------:R-:W-:Y:S01]  /*2560*/  FADD.FTZ R40, R78, R41 ;  /* 0x000000294e287221 */ /* 0x000fe20000010000 */
[----:B------:R-:W-:-:S03]  /*2570*/  ISETP.NE.AND P5, PT, R112, RZ, PT ;  /* 0x000000ff7000720c */ /* 0x000fc60003fa5270 */
[----:B------:R-:W-:-:S04]  /*2580*/  FADD.FTZ R41, R89, R40 ;  /* 0x0000002859297221 */ /* 0x000fc80000010000 */
[----:B------:R-:W-:-:S04]  /*2590*/  FADD.FTZ R40, R88, R41 ;  /* 0x0000002958287221 */ /* 0x000fc80000010000 */
[----:B------:R-:W-:-:S04]  /*25a0*/  FADD.FTZ R41, R95, R40 ;  /* 0x000000285f297221 */ /* 0x000fc80000010000 */
[----:B------:R-:W-:-:S04]  /*25b0*/  FADD.FTZ R41, R96, R41 ;  /* 0x0000002960297221 */ /* 0x000fc80000010000 */
[----:B------:R-:W-:-:S04]  /*25c0*/  FADD.FTZ R40, R104, R41 ;  /* 0x0000002968287221 */ /* 0x000fc80000010000 */
[----:B------:R-:W-:-:S05]  /*25d0*/  FADD.FTZ R40, R105, R40 ;  /* 0x0000002869287221 */ /* 0x000fca0000010000 */
[----:B------:R-:W-:-:S05]  /*25e0*/  FSEL R40, R40, RZ, P2 ;  /* 0x000000ff28287208 */ /* 0x000fca0001000000 */
[----:B------:R-:W-:-:S04]  /*25f0*/  FADD.FTZ R41, R81, R40 ;  /* 0x0000002851297221 */ /* 0x000fc80000010000 */
[----:B------:R-:W-:-:S04]  /*2600*/  FADD.FTZ R42, R82, R41 ;  /* 0x00000029522a7221 */ /* 0x000fc80000010000 */
[----:B------:R-:W-:-:S04]  /*2610*/  FADD.FTZ R41, R87, R42 ;  /* 0x0000002a57297221 */ /* 0x000fc80000010000 */
[----:B------:R-:W-:-:S04]  /*2620*/  FADD.FTZ R42, R90, R41 ;  /* 0x000000295a2a7221 */ /* 0x000fc80000010000 */
[----:B------:R-:W-:-:S04]  /*2630*/  FADD.FTZ R41, R97, R42 ;  /* 0x0000002a61297221 */ /* 0x000fc80000010000 */
[----:B------:R-:W-:-:S04]  /*2640*/  FADD.FTZ R41, R98, R41 ;  /* 0x0000002962297221 */ /* 0x000fc80000010000 */
[----:B------:R-:W-:Y:S01]  /*2650*/  FADD.FTZ R42, R106, R41 ;  /* 0x000000296a2a7221 */ /* 0x000fe20000010000 */
[----:B------:R-:W-:-:S03]  /*2660*/  P2R R41, PR, RZ, 0x8 ;  /* 0x00000008ff297803 */ /* 0x000fc60000000000 */
[----:B------:R-:W-:Y:S01]  /*2670*/  @P3 FADD.FTZ R40, R107, R42 ;  /* 0x0000002a6b283221 */ /* 0x000fe20000010000 */
[----:B------:R-:W-:-:S03]  /*2680*/  ISETP.GT.U32.AND P3, PT, R29, 0x5f, PT ;  /* 0x0000005f1d00780c */ /* 0x000fc60003f64070 */
[----:B------:R-:W-:-:S04]  /*2690*/  FADD.FTZ R41, R83, R40 ;  /* 0x0000002853297221 */ /* 0x000fc80000010000 */
[----:B------:R-:W-:-:S04]  /*26a0*/  FADD.FTZ R42, R84, R41 ;  /* 0x00000029542a7221 */ /* 0x000fc80000010000 */
[----:B------:R-:W-:-:S04]  /*26b0*/  FADD.FTZ R41, R91, R42 ;  /* 0x0000002a5b297221 */ /* 0x000fc80000010000 */
[----:B------:R-:W-:-:S04]  /*26c0*/  FADD.FTZ R42, R92, R41 ;  /* 0x000000295c2a7221 */ /* 0x000fc80000010000 */
[----:B------:R-:W-:-:S04]  /*26d0*/  FADD.FTZ R41, R99, R42 ;  /* 0x0000002a63297221 */ /* 0x000fc80000010000 */
[----:B------:R-:W-:-:S04]  /*26e0*/  FADD.FTZ R41, R100, R41 ;  /* 0x0000002964297221 */ /* 0x000fc80000010000 */
[----:B------:R-:W-:-:S04]  /*26f0*/  FADD.FTZ R42, R108, R41 ;  /* 0x000000296c2a7221 */ /* 0x000fc80000010000 */
[----:B------:R-:W-:-:S04]  /*2700*/  @P3 FADD.FTZ R40, R109, R42 ;  /* 0x0000002a6d283221 */ /* 0x000fc80000010000 */
[----:B------:R-:W-:-:S04]  /*2710*/  FADD.FTZ R41, R85, R40 ;  /* 0x0000002855297221 */ /* 0x000fc80000010000 */
[----:B------:R-:W-:-:S04]  /*2720*/  FADD.FTZ R42, R86, R41 ;  /* 0x00000029562a7221 */ /* 0x000fc80000010000 */
[----:B------:R-:W-:-:S04]  /*2730*/  FADD.FTZ R41, R93, R42 ;  /* 0x0000002a5d297221 */ /* 0x000fc80000010000 */
[----:B------:R-:W-:-:S04]  /*2740*/  FADD.FTZ R42, R94, R41 ;  /* 0x000000295e2a7221 */ /* 0x000fc80000010000 */
[----:B------:R-:W-:-:S04]  /*2750*/  FADD.FTZ R41, R101, R42 ;  /* 0x0000002a65297221 */ /* 0x000fc80000010000 */
[----:B------:R-:W-:-:S04]  /*2760*/  FADD.FTZ R41, R102, R41 ;  /* 0x0000002966297221 */ /* 0x000fc80000010000 */
[----:B------:R-:W-:-:S04]  /*2770*/  FADD.FTZ R42, R110, R41 ;  /* 0x000000296e2a7221 */ /* 0x000fc80000010000 */
[----:B------:R-:W-:Y:S01]  /*2780*/  @P4 FADD.FTZ R40, R111, R42 ;  /* 0x0000002a6f284221 */ /* 0x000fe20000010000 */
[----:B------:R-:W-:Y:S06]  /*2790*/  BRA.DIV UR10, `(.L_x_112) ;  /* 0x0000000e0ae47947 */ /* 0x000fec000b800000 */
[----:B------:R-:W0:Y:S01]  /*27a0*/  SHFL.BFLY PT, R41, R40, 0x1, 0x1f ;  /* 0x0c201f0028297f89 */ /* 0x000e2200000e0000 */
[----:B------:R-:W-:Y:S01]  /*27b0*/  ISETP.GT.U32.AND P6, PT, R29, 0x3f, PT ;  /* 0x0000003f1d00780c */ /* 0x000fe20003fc4070 */
[----:B0-----:R-:W-:-:S05]  /*27c0*/  FADD.FTZ R42, R40, R41 ;  /* 0x00000029282a7221 */ /* 0x001fca0000010000 */
[----:B------:R-:W0:Y:S02]  /*27d0*/  SHFL.BFLY PT, R41, R42, 0x2, 0x1f ;  /* 0x0c401f002a297f89 */ /* 0x000e2400000e0000 */
[----:B0-----:R-:W-:-:S05]  /*27e0*/  FADD.FTZ R43, R42, R41 ;  /* 0x000000292a2b7221 */ /* 0x001fca0000010000 */
[----:B------:R-:W0:Y:S02]  /*27f0*/  SHFL.BFLY PT, R112, R43, 0x4, 0x1f ;  /* 0x0c801f002b707f89 */ /* 0x000e2400000e0000 */
[----:B0-----:R-:W-:-:S05]  /*2800*/  FADD.FTZ R112, R43, R112 ;  /* 0x000000702b707221 */ /* 0x001fca0000010000 */
[----:B------:R-:W0:Y:S02]  /*2810*/  SHFL.BFLY PT, R41, R112, 0x8, 0x1f ;  /* 0x0d001f0070297f89 */ /* 0x000e2400000e0000 */
[----:B0-----:R-:W-:Y:S02]  /*2820*/  FADD.FTZ R114, R112, R41 ;  /* 0x0000002970727221 */ /* 0x001fe40000010000 */
[----:B------:R-:W0:Y:S03]  /*2830*/  LDC R41, c[0x0][0x290] ;  /* 0x0000a400ff297b82 */ /* 0x000e260000000800 */
[----:B------:R-:W1:Y:S02]  /*2840*/  SHFL.BFLY PT, R113, R114, 0x10, 0x1f ;  /* 0x0e001f0072717f89 */ /* 0x000e6400000e0000 */
[----:B-1----:R-:W-:-:S04]  /*2850*/  FADD.FTZ R116, R114, R113 ;  /* 0x0000007172747221 */ /* 0x002fc80000010000 */
[----:B0-----:R-:W-:-:S04]  /*2860*/  FMUL.FTZ R113, R116, R41 ;  /* 0x0000002974717220 */ /* 0x001fc80000410000 */
[--C-:B------:R-:W-:Y:S01]  /*2870*/  FADD.FTZ R40, R80, -R113.reuse ;  /* 0x8000007150287221 */ /* 0x100fe20000010000 */
[--C-:B------:R-:W-:Y:S01]  /*2880*/  FADD.FTZ R115, R78, -R113.reuse ;  /* 0x800000714e737221 */ /* 0x100fe20000010000 */
[--C-:B------:R-:W-:Y:S01]  /*2890*/  FADD.FTZ R43, R89, -R113.reuse ;  /* 0x80000071592b7221 */ /* 0x100fe20000010000 */
[--C-:B------:R-:W-:Y:S01]  /*28a0*/  FADD.FTZ R42, R82, -R113.reuse ;  /* 0x80000071522a7221 */ /* 0x100fe20000010000 */
[----:B------:R-:W-:Y:S01]  /*28b0*/  FFMA.FTZ R40, R40, R40, RZ ;  /* 0x0000002828287223 */ /* 0x000fe200000100ff */
[----:B------:R-:W-:-:S03]  /*28c0*/  FADD.FTZ R112, R87, -R113 ;  /* 0x8000007157707221 */ /* 0x000fc60000010000 */
[----:B------:R-:W-:Y:S01]  /*28d0*/  FFMA.FTZ R40, R115, R115, R40 ;  /* 0x0000007373287223 */ /* 0x000fe20000010028 */
        /* <DEDUP_REMOVED lines=11> */
[----:B------:R-:W-:-:S05]  /*2990*/  FFMA.FTZ R40, R115, R115, R40 ;  /* 0x0000007373287223 */ /* 0x000fca0000010028 */
[----:B------:R-:W-:-:S05]  /*29a0*/  FSEL R40, R40, RZ, P2 ;  /* 0x000000ff28287208 */ /* 0x000fca0001000000 */
[----:B------:R-:W-:-:S04]  /*29b0*/  FFMA.FTZ R43, R43, R43, R40 ;  /* 0x0000002b2b2b7223 */ /* 0x000fc80000010028 */
        /* <DEDUP_REMOVED lines=12> */
[----:B------:R-:W-:Y:S01]  /*2a80*/  @P6 FFMA.FTZ R40, R42, R42, R43 ;  /* 0x0000002a2a286223 */ /* 0x000fe2000001002b */
[--C-:B------:R-:W-:Y:S01]  /*2a90*/  FADD.FTZ R43, R83, -R113.reuse ;  /* 0x80000071532b7221 */ /* 0x100fe20000010000 */
[----:B------:R-:W-:-:S03]  /*2aa0*/  FADD.FTZ R42, R84, -R113 ;  /* 0x80000071542a7221 */ /* 0x000fc60000010000 */
        /* <DEDUP_REMOVED lines=27> */
[----:B------:R-:W-:-:S04]  /*2c60*/  FFMA.FTZ R43, R112, R112, R43 ;  /* 0x00000070702b7223 */ /* 0x000fc8000001002b */
[----:B------:R-:W-:-:S05]  /*2c70*/  @P4 FFMA.FTZ R40, R42, R42, R43 ;  /* 0x0000002a2a284223 */ /* 0x000fca000001002b */
[----:B------:R-:W0:Y:S02]  /*2c80*/  SHFL.BFLY PT, R43, R40, 0x1, 0x1f ;  /* 0x0c201f00282b7f89 */ /* 0x000e2400000e0000 */
[----:B0-----:R-:W-:-:S05]  /*2c90*/  FADD.FTZ R43, R40, R43 ;  /* 0x0000002b282b7221 */ /* 0x001fca0000010000 */
[----:B------:R-:W0:Y:S02]  /*2ca0*/  SHFL.BFLY PT, R42, R43, 0x2, 0x1f ;  /* 0x0c401f002b2a7f89 */ /* 0x000e2400000e0000 */
[----:B0-----:R-:W-:-:S05]  /*2cb0*/  FADD.FTZ R42, R43, R42 ;  /* 0x0000002a2b2a7221 */ /* 0x001fca0000010000 */
[----:B------:R-:W0:Y:S02]  /*2cc0*/  SHFL.BFLY PT, R115, R42, 0x4, 0x1f ;  /* 0x0c801f002a737f89 */ /* 0x000e2400000e0000 */
[----:B0-----:R-:W-:-:S05]  /*2cd0*/  FADD.FTZ R115, R42, R115 ;  /* 0x000000732a737221 */ /* 0x001fca0000010000 */
[----:B------:R-:W0:Y:S02]  /*2ce0*/  SHFL.BFLY PT, R112, R115, 0x8, 0x1f ;  /* 0x0d001f0073707f89 */ /* 0x000e2400000e0000 */
[----:B0-----:R-:W-:-:S05]  /*2cf0*/  FADD.FTZ R112, R115, R112 ;  /* 0x0000007073707221 */ /* 0x001fca0000010000 */
[----:B------:R0:W1:Y:S02]  /*2d00*/  SHFL.BFLY PT, R117, R112, 0x10, 0x1f ;  /* 0x0e001f0070757f89 */ /* 0x00006400000e0000 */
.L_x_133:
[----:B------:R-:W-:Y:S01]  /*2d10*/  FMUL.FTZ R40, R113, R113 ;  /* 0x0000007171287220 */ /* 0x000fe20000410000 */
[----:B------:R-:W-:Y:S01]  /*2d20*/  PLOP3.LUT P3, PT, PT, PT, UP0, 0x40, 0x0 ;  /* 0x000000000000781c */ /* 0x000fe20003f6e808 */
[----:B01----:R-:W-:Y:S01]  /*2d30*/  FADD.FTZ R112, R112, R117 ;  /* 0x0000007570707221 */ /* 0x003fe20000010000 */
[----:B------:R-:W0:Y:S01]  /*2d40*/  @!P5 LDC.64 R42, c[0x0][0x250] ;  /* 0x00009400ff2adb82 */ /* 0x000e220000000a00 */
[----:B------:R-:W-:Y:S01]  /*2d50*/  BSSY B0, `(.L_x_113) ;  /* 0x000002d000007945 */ /* 0x000fe20003800000 */
[----:B------:R-:W-:Y:S01]  /*2d60*/  FSEL R119, R40, RZ, !P3 ;  /* 0x000000ff28777208 */ /* 0x000fe20005800000 */
[----:B------:R-:W-:Y:S01]  /*2d70*/  FFMA.FTZ R112, R112, R41, UR6 ;  /* 0x0000000670707e23 */ /* 0x000fe20008010029 */
[----:B------:R-:W-:-:S03]  /*2d80*/  PLOP3.LUT P3, PT, PT, PT, UP0, 0x40, 0x0 ;  /* 0x000000000000781c */ /* 0x000fc60003f6e808 */
[----:B------:R-:W-:Y:S01]  /*2d90*/  FADD.FTZ R112, R112, R119 ;  /* 0x0000007770707221 */ /* 0x000fe20000010000 */
[----:B------:R-:W1:Y:S01]  /*2da0*/  @!P5 LDC.64 R40, c[0x0][0x258] ;  /* 0x00009600ff28db82 */ /* 0x000e620000000a00 */
[----:B------:R-:W-:Y:S02]  /*2db0*/  FSEL R115, R113, RZ, P3 ;  /* 0x000000ff71737208 */ /* 0x000fe40001800000 */
[----:B------:R-:W2:Y:S01]  /*2dc0*/  MUFU.RSQ R114, R112 ;  /* 0x0000007000727308 */ /* 0x000ea20000001400 */
[----:B0-----:R-:W-:-:S05]  /*2dd0*/  @!P5 IMAD.WIDE R42, R76, 0x4, R42 ;  /* 0x000000044c2ad825 */ /* 0x001fca00078e022a */
[----:B------:R0:W-:Y:S01]  /*2de0*/  @!P5 STG.E desc[UR4][R42.64], R113 ;  /* 0x000000712a00d986 */ /* 0x0001e2000c101904 */
[----:B-1----:R-:W-:-:S05]  /*2df0*/  @!P5 IMAD.WIDE R40, R76, 0x4, R40 ;  /* 0x000000044c28d825 */ /* 0x002fca00078e0228 */
[----:B--2---:R0:W-:Y:S01]  /*2e00*/  @!P5 STG.E desc[UR4][R40.64], R114 ;  /* 0x000000722800d986 */ /* 0x0041e2000c101904 */
[----:B------:R-:W-:Y:S05]  /*2e10*/  @!P2 BRA `(.L_x_114) ;  /* 0x000000000080a947 */ /* 0x000fea0003800000 */
[--C-:B0-----:R-:W-:Y:S01]  /*2e20*/  FADD.FTZ R41, R80, -R115.reuse ;  /* 0x8000007350297221 */ /* 0x101fe20000010000 */
[--C-:B------:R-:W-:Y:S01]  /*2e30*/  FADD.FTZ R43, R78, -R115.reuse ;  /* 0x800000734e2b7221 */ /* 0x100fe20000010000 */
[----:B------:R-:W0:Y:S01]  /*2e40*/  LDC.64 R112, c[0x0][0x2b8] ;  /* 0x0000ae00ff707b82 */ /* 0x000e220000000a00 */
[--C-:B------:R-:W-:Y:S01]  /*2e50*/  FADD.FTZ R117, R88, -R115.reuse ;  /* 0x8000007358757221 */ /* 0x100fe20000010000 */
[C---:B------:R-:W-:Y:S01]  /*2e60*/  FMUL.FTZ R41, R114.reuse, R41 ;  /* 0x0000002972297220 */ /* 0x040fe20000410000 */
[----:B------:R-:W-:Y:S01]  /*2e70*/  FMUL.FTZ R43, R114, R43 ;  /* 0x0000002b722b7220 */ /* 0x000fe20000410000 */
[--C-:B------:R-:W-:Y:S01]  /*2e80*/  FADD.FTZ R119, R96, -R115.reuse ;  /* 0x8000007360777221 */ /* 0x100fe20000010000 */
[--C-:B------:R-:W-:Y:S01]  /*2e90*/  FADD.FTZ R121, R104, -R115.reuse ;  /* 0x8000007368797221 */ /* 0x100fe20000010000 */
[----:B------:R-:W-:Y:S01]  /*2ea0*/  FFMA.FTZ R40, R27, R41, R16 ;  /* 0x000000291b287223 */ /* 0x000fe20000010010 */
[----:B------:R-:W-:Y:S01]  /*2eb0*/  FFMA.FTZ R43, R77, R43, R64 ;  /* 0x0000002b4d2b7223 */ /* 0x000fe20000010040 */
[--C-:B------:R-:W-:Y:S01]  /*2ec0*/  FADD.FTZ R41, R89, -R115.reuse ;  /* 0x8000007359297221 */ /* 0x100fe20000010000 */
[--C-:B------:R-:W-:Y:S01]  /*2ed0*/  FADD.FTZ R123, R105, -R115.reuse ;  /* 0x80000073697b7221 */ /* 0x100fe20000010000 */
[C---:B------:R-:W-:Y:S01]  /*2ee0*/  FMUL.FTZ R117, R114.reuse, R117 ;  /* 0x0000007572757220 */ /* 0x040fe20000410000 */
[C---:B------:R-:W-:Y:S01]  /*2ef0*/  FMUL.FTZ R119, R114.reuse, R119 ;  /* 0x0000007772777220 */ /* 0x040fe20000410000 */
[----:B------:R-:W-:Y:S01]  /*2f00*/  F2FP.BF16.F32.PACK_AB R40, R43, R40 ;  /* 0x000000282b28723e */ /* 0x000fe200000010ff */
[----:B------:R-:W-:Y:S01]  /*2f10*/  FADD.FTZ R43, R95, -R115 ;  /* 0x800000735f2b7221 */ /* 0x000fe20000010000 */
[C---:B------:R-:W-:Y:S01]  /*2f20*/  FMUL.FTZ R41, R114.reuse, R41 ;  /* 0x0000002972297220 */ /* 0x040fe20000410000 */
[C---:B------:R-:W-:Y:S01]  /*2f30*/  FMUL.FTZ R121, R114.reuse, R121 ;  /* 0x0000007972797220 */ /* 0x040fe20000410000 */
[C---:B------:R-:W-:Y:S01]  /*2f40*/  FMUL.FTZ R123, R114.reuse, R123 ;  /* 0x0000007b727b7220 */ /* 0x040fe20000410000 */
[----:B------:R-:W-:Y:S01]  /*2f50*/  FMUL.FTZ R43, R114, R43 ;  /* 0x0000002b722b7220 */ /* 0x000fe20000410000 */
[----:B------:R-:W-:Y:S01]  /*2f60*/  FFMA.FTZ R41, R28, R41, R15 ;  /* 0x000000291c297223 */ /* 0x000fe2000001000f */
[----:B------:R-:W-:Y:S01]  /*2f70*/  FFMA.FTZ R42, R74, R117, R63 ;  /* 0x000000754a2a7223 */ /* 0x000fe2000001003f */
[----:B------:R-:W-:Y:S01]  /*2f80*/  FFMA.FTZ R116, R75, R119, R62 ;  /* 0x000000774b747223 */ /* 0x000fe2000001003e */
[----:B------:R-:W-:Y:S01]  /*2f90*/  FFMA.FTZ R43, R25, R43, R14 ;  /* 0x0000002b192b7223 */ /* 0x000fe2000001000e */
[----:B------:R-:W-:Y:S01]  /*2fa0*/  FFMA.FTZ R121, R26, R121, R13 ;  /* 0x000000791a797223 */ /* 0x000fe2000001000d */
[----:B------:R-:W-:Y:S01]  /*2fb0*/  FFMA.FTZ R118, R72, R123, R61 ;  /* 0x0000007b48767223 */ /* 0x000fe2000001003d */
[----:B------:R-:W-:Y:S01]  /*2fc0*/  F2FP.BF16.F32.PACK_AB R41, R42, R41 ;  /* 0x000000292a29723e */ /* 0x000fe200000010ff */
[----:B0-----:R-:W-:Y:S01]  /*2fd0*/  IMAD.WIDE.U32 R112, R103, 0x10, R112 ;  /* 0x0000001067707825 */ /* 0x001fe200078e0070 */
[----:B------:R-:W-:-:S02]  /*2fe0*/  F2FP.BF16.F32.PACK_AB R42, R116, R43 ;  /* 0x0000002b742a723e */ /* 0x000fc400000010ff */
[----:B------:R-:W-:Y:S02]  /*2ff0*/  F2FP.BF16.F32.PACK_AB R43, R118, R121 ;  /* 0x00000079762b723e */ /* 0x000fe400000010ff */
[----:B------:R-:W-:-:S03]  /*3000*/  IADD3 R103, R103, 0x20, RZ ;  /* 0x0000002067677810 */ /* 0x000fc60007ffe0ff */
[----:B------:R1:W-:Y:S04]  /*3010*/  STG.E.128 desc[UR4][R112.64], R40 ;  /* 0x0000002870007986 */ /* 0x0003e8000c101d04 */
.L_x_114:
[----:B------:R-:W-:Y:S05]  /*3020*/  BSYNC B0 ;  /* 0x0000000000007941 */ /* 0x000fea0003800000 */
.L_x_113:
[----:B------:R-:W-:Y:S01]  /*3030*/  ISETP.GE.U32.AND P3, PT, R29, 0x40, PT ;  /* 0x000000401d00780c */ /* 0x000fe20003f66070 */
[----:B------:R-:W-:-:S12]  /*3040*/  BSSY B0, `(.L_x_115) ;  /* 0x0000022000007945 */ /* 0x000fd80003800000 */
[----:B------:R-:W-:Y:S05]  /*3050*/  @!P3 BRA `(.L_x_116) ;  /* 0x000000000080b947 */ /* 0x000fea0003800000 */
[--C-:B01----:R-:W-:Y:S01]  /*3060*/  FADD.FTZ R41, R81, -R115.reuse ;  /* 0x8000007351297221 */ /* 0x103fe20000010000 */
        /* <DEDUP_REMOVED lines=28> */
[----:B------:R-:W-:Y:S01]  /*3230*/  F2FP.BF16.F32.PACK_AB R43, R118, R121 ;  /* 0x00000079762b723e */ /* 0x000fe200000010ff */
[----:B------:R-:W-:-:S04]  /*3240*/  VIADD R103, R103, 0x20 ;  /* 0x0000002067677836 */ /* 0x000fc80000000000 */
[----:B------:R2:W-:Y:S03]  /*3250*/  STG.E.128 desc[UR4][R112.64], R40 ;  /* 0x0000002870007986 */ /* 0x0005e6000c101d04 */
.L_x_116:
[----:B------:R-:W-:Y:S05]  /*3260*/  BSYNC B0 ;  /* 0x0000000000007941 */ /* 0x000fea0003800000 */
.L_x_115:
[----:B------:R-:W-:Y:S01]  /*3270*/  ISETP.GE.U32.AND P3, PT, R29, 0x60, PT ;  /* 0x000000601d00780c */ /* 0x000fe20003f66070 */
[----:B------:R-:W-:-:S12]  /*3280*/  BSSY B0, `(.L_x_117) ;  /* 0x0000022000007945 */ /* 0x000fd80003800000 */
[----:B------:R-:W-:Y:S05]  /*3290*/  @!P3 BRA `(.L_x_118) ;  /* 0x000000000080b947 */ /* 0x000fea0003800000 */
[--C-:B012---:R-:W-:Y:S01]  /*32a0*/  FADD.FTZ R41, R83, -R115.reuse ;  /* 0x8000007353297221 */ /* 0x107fe20000010000 */
        /* <DEDUP_REMOVED lines=31> */
.L_x_118:
[----:B------:R-:W-:Y:S05]  /*34a0*/  BSYNC B0 ;  /* 0x0000000000007941 */ /* 0x000fea0003800000 */
.L_x_117:
[----:B------:R-:W-:Y:S01]  /*34b0*/  ISETP.GE.U32.AND P3, PT, R29, 0x80, PT ;  /* 0x000000801d00780c */ /* 0x000fe20003f66070 */
[----:B------:R-:W-:-:S12]  /*34c0*/  BSSY B0, `(.L_x_119) ;  /* 0x0000021000007945 */ /* 0x000fd80003800000 */
[----:B------:R-:W-:Y:S05]  /*34d0*/  @!P3 BRA `(.L_x_120) ;  /* 0x00000000007cb947 */ /* 0x000fea0003800000 */
[--C-:B0123--:R-:W-:Y:S01]  /*34e0*/  FADD.FTZ R113, R85, -R115.reuse ;  /* 0x8000007355717221 */ /* 0x10ffe20000010000 */
[--C-:B------:R-:W-:Y:S01]  /*34f0*/  FADD.FTZ R117, R86, -R115.reuse ;  /* 0x8000007356757221 */ /* 0x100fe20000010000 */
[--C-:B------:R-:W-:Y:S01]  /*3500*/  FADD.FTZ R43, R93, -R115.reuse ;  /* 0x800000735d2b7221 */ /* 0x100fe20000010000 */
[--C-:B------:R-:W-:Y:S01]  /*3510*/  FADD.FTZ R41, R94, -R115.reuse ;  /* 0x800000735e297221 */ /* 0x100fe20000010000 */
[----:B------:R-:W-:Y:S01]  /*3520*/  FMUL.FTZ R40, R114, R113 ;  /* 0x0000007172287220 */ /* 0x000fe20000410000 */
[--C-:B------:R-:W-:Y:S01]  /*3530*/  FADD.FTZ R119, R101, -R115.reuse ;  /* 0x8000007365777221 */ /* 0x100fe20000010000 */
[----:B------:R-:W0:Y:S01]  /*3540*/  LDC.64 R112, c[0x0][0x2b8] ;  /* 0x0000ae00ff707b82 */ /* 0x000e220000000a00 */
[--C-:B------:R-:W-:Y:S01]  /*3550*/  FADD.FTZ R121, R102, -R115.reuse ;  /* 0x8000007366797221 */ /* 0x100fe20000010000 */
[--C-:B------:R-:W-:Y:S01]  /*3560*/  FADD.FTZ R123, R110, -R115.reuse ;  /* 0x800000736e7b7221 */ /* 0x100fe20000010000 */
[----:B------:R-:W-:Y:S01]  /*3570*/  FADD.FTZ R115, R111, -R115 ;  /* 0x800000736f737221 */ /* 0x000fe20000010000 */
[C---:B------:R-:W-:Y:S01]  /*3580*/  FMUL.FTZ R119, R114.reuse, R119 ;  /* 0x0000007772777220 */ /* 0x040fe20000410000 */
[C---:B------:R-:W-:Y:S01]  /*3590*/  FMUL.FTZ R121, R114.reuse, R121 ;  /* 0x0000007972797220 */ /* 0x040fe20000410000 */
[C---:B------:R-:W-:Y:S01]  /*35a0*/  FMUL.FTZ R123, R114.reuse, R123 ;  /* 0x0000007b727b7220 */ /* 0x040fe20000410000 */
[C---:B------:R-:W-:Y:S01]  /*35b0*/  FMUL.FTZ R115, R114.reuse, R115 ;  /* 0x0000007372737220 */ /* 0x040fe20000410000 */
[----:B------:R-:W-:Y:S01]  /*35c0*/  FMUL.FTZ R117, R114, R117 ;  /* 0x0000007572757220 */ /* 0x000fe20000410000 */
[----:B------:R-:W-:Y:S01]  /*35d0*/  FFMA.FTZ R42, R2, R119, R45 ;  /* 0x00000077022a7223 */ /* 0x000fe2000001002d */
[----:B------:R-:W-:Y:S01]  /*35e0*/  FFMA.FTZ R123, R0, R123, R79 ;  /* 0x0000007b007b7223 */ /* 0x000fe2000001004f */
[----:B------:R-:W-:Y:S01]  /*35f0*/  FFMA.FTZ R116, R47, R115, R44 ;  /* 0x000000732f747223 */ /* 0x000fe2000001002c */
[C---:B------:R-:W-:Y:S01]  /*3600*/  FMUL.FTZ R115, R114.reuse, R43 ;  /* 0x0000002b72737220 */ /* 0x040fe20000410000 */
[----:B------:R-:W-:Y:S01]  /*3610*/  FMUL.FTZ R114, R114, R41 ;  /* 0x0000002972727220 */ /* 0x000fe20000410000 */
[----:B------:R-:W-:Y:S01]  /*3620*/  FFMA.FTZ R121, R49, R121, R46 ;  /* 0x0000007931797223 */ /* 0x000fe2000001002e */
[----:B------:R-:W-:Y:S01]  /*3630*/  FFMA.FTZ R40, R4, R40, R31 ;  /* 0x0000002804287223 */ /* 0x000fe2000001001f */
[----:B------:R-:W-:Y:S01]  /*3640*/  FFMA.FTZ R41, R3, R115, R30 ;  /* 0x0000007303297223 */ /* 0x000fe2000001001e */
[----:B------:R-:W-:Y:S01]  /*3650*/  FFMA.FTZ R114, R51, R114, R48 ;  /* 0x0000007233727223 */ /* 0x000fe20000010030 */
[----:B------:R-:W-:Y:S01]  /*3660*/  FFMA.FTZ R117, R53, R117, R50 ;  /* 0x0000007535757223 */ /* 0x000fe20000010032 */
[----:B------:R-:W-:-:S02]  /*3670*/  F2FP.BF16.F32.PACK_AB R43, R116, R123 ;  /* 0x0000007b742b723e */ /* 0x000fc400000010ff */
[----:B------:R-:W-:Y:S02]  /*3680*/  F2FP.BF16.F32.PACK_AB R42, R121, R42 ;  /* 0x0000002a792a723e */ /* 0x000fe400000010ff */
[----:B------:R-:W-:Y:S01]  /*3690*/  F2FP.BF16.F32.PACK_AB R41, R114, R41 ;  /* 0x000000297229723e */ /* 0x000fe200000010ff */
[----:B0-----:R-:W-:Y:S01]  /*36a0*/  IMAD.WIDE.U32 R112, R103, 0x10, R112 ;  /* 0x0000001067707825 */ /* 0x001fe200078e0070 */
[----:B------:R-:W-:-:S05]  /*36b0*/  F2FP.BF16.F32.PACK_AB R40, R117, R40 ;  /* 0x000000287528723e */ /* 0x000fca00000010ff */
[----:B------:R4:W-:Y:S02]  /*36c0*/  STG.E.128 desc[UR4][R112.64], R40 ;  /* 0x0000002870007986 */ /* 0x0009e4000c101d04 */
.L_x_120:
[----:B------:R-:W-:Y:S05]  /*36d0*/  BSYNC B0 ;  /* 0x0000000000007941 */ /* 0x000fea0003800000 */
.L_x_119:
[----:B01234-:R-:W0:Y:S02]  /*36e0*/  LDC.64 R40, c[0x0][0x210] ;  /* 0x00008400ff287b82 */ /* 0x01fe240000000a00 */
[----:B0-----:R-:W-:-:S04]  /*36f0*/  LEA R76, R40, R76, 0x2 ;  /* 0x0000004c284c7211 */ /* 0x001fc800078e10ff */
[----:B------:R-:W-:-:S13]  /*3700*/  ISETP.GE.AND P3, PT, R76, R41, PT ;  /* 0x000000294c00720c */ /* 0x000fda0003f66270 */
[----:B------:R-:W-:Y:S05]  /*3710*/  @!P3 BRA `(.L_x_121) ;  /* 0xffffffd40028b947 */ /* 0x000fea000383ffff */
[----:B------:R-:W-:Y:S05]  /*3720*/  EXIT ;  /* 0x000000000000794d */ /* 0x000fea0003800000 */
.L_x_112:
[----:B------:R-:W-:Y:S01]  /*3730*/  HFMA2.MMA R118, -RZ, RZ, 0, 5.9604644775390625e-08 ;  /* 0x00000001ff767435 */ /* 0x000fe200000001ff */
[----:B------:R-:W-:Y:S01]  /*3740*/  BSSY B0, `(.L_x_122) ;  /* 0x0000007000007945 */ /* 0x000fe20003800000 */
[----:B------:R-:W-:Y:S01]  /*3750*/  MOV R119, R40 ;  /* 0x0000002800777202 */ /* 0x000fe20000000f00 */
[----:B------:R-:W-:Y:S01]  /*3760*/  IMAD.MOV.U32 R116, RZ, RZ, -0x1 ;  /* 0xffffffffff747424 */ /* 0x000fe200078e00ff */
[----:B------:R-:W-:-:S07]  /*3770*/  MOV R121, 0x1f ;  /* 0x0000001f00797802 */ /* 0x000fce0000000f00 */
[----:B-----5:R-:W-:Y:S05]  /*3780*/  WARPSYNC.COLLECTIVE R116, `(.L_x_123) ;  /* 0x0000000074087348 */ /* 0x020fea0003c00000 */
[----:B------:R0:W1:Y:S02]  /*3790*/  SHFL.BFLY P6, R117, R119, R118, R121 ;  /* 0x0c00007677757389 */ /* 0x00006400000c0079 */
[----:B01---5:R-:W-:Y:S01]  /*37a0*/  ENDCOLLECTIVE ;  /* 0x000000000000791b */ /* 0x023fe20003800000 */
.L_x_123:
[----:B------:R-:W-:Y:S05]  /*37b0*/  BSYNC B0 ;  /* 0x0000000000007941 */ /* 0x000fea0003800000 */
.L_x_122:
[----:B------:R-:W-:Y:S01]  /*37c0*/  MOV R41, R117 ;  /* 0x0000007500297202 */ /* 0x000fe20000000f00 */
[----:B------:R-:W-:Y:S01]  /*37d0*/  HFMA2.MMA R118, -RZ, RZ, 0, 1.1920928955078125e-07 ;  /* 0x00000002ff767435 */ /* 0x000fe200000001ff */
[----:B------:R-:W-:Y:S02]  /*37e0*/  MOV R121, 0x1f ;  /* 0x0000001f00797802 */ /* 0x000fe40000000f00 */
[----:B------:R-:W-:Y:S01]  /*37f0*/  MOV R116, 0xffffffff ;  /* 0xffffffff00747802 */ /* 0x000fe20000000f00 */
[----:B------:R-:W-:-:S05]  /*3800*/  FADD.FTZ R42, R40, R41 ;  /* 0x00000029282a7221 */ /* 0x000fca0000010000 */
[----:B------:R-:W-:-:S07]  /*3810*/  MOV R119, R42 ;  /* 0x0000002a00777202 */ /* 0x000fce0000000f00 */
[----:B------:R-:W-:Y:S05]  /*3820*/  WARPSYNC.COLLECTIVE R116, `(.L_x_124) ;  /* 0x0000000074087348 */ /* 0x000fea0003c00000 */
[----:B------:R0:W1:Y:S02]  /*3830*/  SHFL.BFLY P6, R117, R119, R118, R121 ;  /* 0x0c00007677757389 */ /* 0x00006400000c0079 */
[----:B01----:R-:W-:Y:S01]  /*3840*/  ENDCOLLECTIVE ;  /* 0x000000000000791b */ /* 0x003fe20003800000 */
.L_x_124:
[----:B------:R-:W-:Y:S01]  /*3850*/  HFMA2.MMA R118, -RZ, RZ, 0, 2.384185791015625e-07 ;  /* 0x00000004ff767435 */ /* 0x000fe200000001ff */
[----:B------:R-:W-:-:S04]  /*3860*/  IMAD.MOV.U32 R41, RZ, RZ, R117 ;  /* 0x000000ffff297224 */ /* 0x000fc800078e0075 */
[----:B------:R-:W-:-:S05]  /*3870*/  FADD.FTZ R43, R42, R41 ;  /* 0x000000292a2b7221 */ /* 0x000fca0000010000 */
[----:B------:R-:W-:-:S07]  /*3880*/  MOV R119, R43 ;  /* 0x0000002b00777202 */ /* 0x000fce0000000f00 */
[----:B------:R-:W-:Y:S05]  /*3890*/  WARPSYNC.COLLECTIVE R116, `(.L_x_125) ;  /* 0x0000000074087348 */ /* 0x000fea0003c00000 */
[----:B------:R0:W1:Y:S02]  /*38a0*/  SHFL.BFLY P6, R117, R119, R118, R121 ;  /* 0x0c00007677757389 */ /* 0x00006400000c0079 */
[----:B01----:R-:W-:Y:S01]  /*38b0*/  ENDCOLLECTIVE ;  /* 0x000000000000791b */ /* 0x003fe20003800000 */
.L_x_125:
[----:B------:R-:W-:Y:S01]  /*38c0*/  HFMA2.MMA R118, -RZ, RZ, 0, 4.76837158203125e-07 ;  /* 0x00000008ff767435 */ /* 0x000fe200000001ff */
[----:B------:R-:W-:-:S05]  /*38d0*/  MOV R112, R117 ;  /* 0x0000007500707202 */ /* 0x000fca0000000f00 */
[----:B------:R-:W-:-:S05]  /*38e0*/  FADD.FTZ R112, R43, R112 ;  /* 0x000000702b707221 */ /* 0x000fca0000010000 */
[----:B------:R-:W-:-:S07]  /*38f0*/  MOV R119, R112 ;  /* 0x0000007000777202 */ /* 0x000fce0000000f00 */
[----:B------:R-:W-:Y:S05]  /*3900*/  WARPSYNC.COLLECTIVE R116, `(.L_x_126) ;  /* 0x0000000074087348 */ /* 0x000fea0003c00000 */
[----:B------:R0:W1:Y:S02]  /*3910*/  SHFL.BFLY P6, R117, R119, R118, R121 ;  /* 0x0c00007677757389 */ /* 0x00006400000c0079 */
[----:B01----:R-:W-:Y:S01]  /*3920*/  ENDCOLLECTIVE ;  /* 0x000000000000791b */ /* 0x003fe20003800000 */
.L_x_126:
[----:B------:R-:W-:Y:S01]  /*3930*/  HFMA2.MMA R118, -RZ, RZ, 0, 9.5367431640625e-07 ;  /* 0x00000010ff767435 */ /* 0x000fe200000001ff */
[----:B------:R-:W-:-:S04]  /*3940*/  IMAD.MOV.U32 R41, RZ, RZ, R117 ;  /* 0x000000ffff297224 */ /* 0x000fc800078e0075 */
[----:B------:R-:W-:Y:S02]  /*3950*/  FADD.FTZ R114, R112, R41 ;  /* 0x0000002970727221 */ /* 0x000fe40000010000 */
[----:B------:R-:W0:Y:S03]  /*3960*/  LDC R41, c[0x0][0x290] ;  /* 0x0000a400ff297b82 */ /* 0x000e260000000800 */
[----:B------:R-:W-:-:S07]  /*3970*/  MOV R119, R114 ;  /* 0x0000007200777202 */ /* 0x000fce0000000f00 */
[----:B0-----:R-:W-:Y:S05]  /*3980*/  WARPSYNC.COLLECTIVE R116, `(.L_x_127) ;  /* 0x0000000074087348 */ /* 0x001fea0003c00000 */
[----:B------:R1:W2:Y:S02]  /*3990*/  SHFL.BFLY P6, R117, R119, R118, R121 ;  /* 0x0c00007677757389 */ /* 0x0002a400000c0079 */
[----:B012---:R-:W-:Y:S01]  /*39a0*/  ENDCOLLECTIVE ;  /* 0x000000000000791b */ /* 0x007fe20003800000 */
.L_x_127:
[----:B------:R-:W-:Y:S01]  /*39b0*/  HFMA2.MMA R118, -RZ, RZ, 0, 5.9604644775390625e-08 ;  /* 0x00000001ff767435 */ /* 0x000fe200000001ff */
[----:B------:R-:W-:Y:S02]  /*39c0*/  MOV R113, R117 ;  /* 0x0000007500717202 */ /* 0x000fe40000000f00 */
[----:B------:R-:W-:-:S03]  /*39d0*/  ISETP.GT.U32.AND P6, PT, R29, 0x3f, PT ;  /* 0x0000003f1d00780c */ /* 0x000fc60003fc4070 */
[----:B------:R-:W-:-:S04]  /*39e0*/  FADD.FTZ R114, R114, R113 ;  /* 0x0000007172727221 */ /* 0x000fc80000010000 */
[----:B------:R-:W-:-:S04]  /*39f0*/  FMUL.FTZ R113, R114, R41 ;  /* 0x0000002972717220 */ /* 0x000fc80000410000 */
[--C-:B------:R-:W-:Y:S01]  /*3a00*/  FADD.FTZ R40, R80, -R113.reuse ;  /* 0x8000007150287221 */ /* 0x100fe20000010000 */
[--C-:B------:R-:W-:Y:S01]  /*3a10*/  FADD.FTZ R43, R78, -R113.reuse ;  /* 0x800000714e2b7221 */ /* 0x100fe20000010000 */
[----:B------:R-:W-:Y:S02]  /*3a20*/  FADD.FTZ R42, R82, -R113 ;  /* 0x80000071522a7221 */ /* 0x000fe40000010000 */
[----:B------:R-:W-:-:S04]  /*3a30*/  FFMA.FTZ R40, R40, R40, RZ ;  /* 0x0000002828287223 */ /* 0x000fc800000100ff */
[----:B------:R-:W-:Y:S01]  /*3a40*/  FFMA.FTZ R40, R43, R43, R40 ;  /* 0x0000002b2b287223 */ /* 0x000fe20000010028 */
[----:B------:R-:W-:-:S04]  /*3a50*/  FADD.FTZ R43, R89, -R113 ;  /* 0x80000071592b7221 */ /* 0x000fc80000010000 */
        /* <DEDUP_REMOVED lines=12> */
[----:B------:R-:W-:-:S05]  /*3b20*/  FSEL R40, R40, RZ, P2 ;  /* 0x000000ff28287208 */ /* 0x000fca0001000000 */
[----:B------:R-:W-:-:S04]  /*3b30*/  FFMA.FTZ R43, R43, R43, R40 ;  /* 0x0000002b2b2b7223 */ /* 0x000fc80000010028 */
        /* <DEDUP_REMOVED lines=12> */
[----:B------:R-:W-:Y:S01]  /*3c00*/  @P6 FFMA.FTZ R40, R42, R42, R43 ;  /* 0x0000002a2a286223 */ /* 0x000fe2000001002b */
[--C-:B------:R-:W-:Y:S01]  /*3c10*/  FADD.FTZ R43, R83, -R113.reuse ;  /* 0x80000071532b7221 */ /* 0x100fe20000010000 */
[----:B------:R-:W-:-:S03]  /*3c20*/  FADD.FTZ R42, R84, -R113 ;  /* 0x80000071542a7221 */ /* 0x000fc60000010000 */
        /* <DEDUP_REMOVED lines=29> */
[----:B------:R-:W-:-:S05]  /*3e00*/  @P4 FFMA.FTZ R40, R42, R42, R43 ;  /* 0x0000002a2a284223 */ /* 0x000fca000001002b */
[----:B------:R-:W-:-:S07]  /*3e10*/  MOV R119, R40 ;  /* 0x0000002800777202 */ /* 0x000fce0000000f00 */
[----:B------:R-:W-:Y:S05]  /*3e20*/  WARPSYNC.COLLECTIVE R116, `(.L_x_128) ;  /* 0x0000000074087348 */ /* 0x000fea0003c00000 */
[----:B------:R0:W1:Y:S02]  /*3e30*/  SHFL.BFLY P6, R117, R119, R118, R121 ;  /* 0x0c00007677757389 */ /* 0x00006400000c0079 */
[----:B01----:R-:W-:Y:S01]  /*3e40*/  ENDCOLLECTIVE ;  /* 0x000000000000791b */ /* 0x003fe20003800000 */
.L_x_128:
[----:B------:R-:W-:Y:S01]  /*3e50*/  HFMA2.MMA R118, -RZ, RZ, 0, 1.1920928955078125e-07 ;  /* 0x00000002ff767435 */ /* 0x000fe200000001ff */
[----:B------:R-:W-:-:S04]  /*3e60*/  IMAD.MOV.U32 R43, RZ, RZ, R117 ;  /* 0x000000ffff2b7224 */ /* 0x000fc800078e0075 */
[----:B------:R-:W-:-:S05]  /*3e70*/  FADD.FTZ R43, R40, R43 ;  /* 0x0000002b282b7221 */ /* 0x000fca0000010000 */
[----:B------:R-:W-:-:S07]  /*3e80*/  MOV R119, R43 ;  /* 0x0000002b00777202 */ /* 0x000fce0000000f00 */
[----:B------:R-:W-:Y:S05]  /*3e90*/  WARPSYNC.COLLECTIVE R116, `(.L_x_129) ;  /* 0x0000000074087348 */ /* 0x000fea0003c00000 */
[----:B------:R0:W1:Y:S02]  /*3ea0*/  SHFL.BFLY P6, R117, R119, R118, R121 ;  /* 0x0c00007677757389 */ /* 0x00006400000c0079 */
[----:B01----:R-:W-:Y:S01]  /*3eb0*/  ENDCOLLECTIVE ;  /* 0x000000000000791b */ /* 0x003fe20003800000 */
.L_x_129:
[----:B------:R-:W-:Y:S01]  /*3ec0*/  HFMA2.MMA R118, -RZ, RZ, 0, 2.384185791015625e-07 ;  /* 0x00000004ff767435 */ /* 0x000fe200000001ff */
[----:B------:R-:W-:-:S05]  /*3ed0*/  MOV R42, R117 ;  /* 0x00000075002a7202 */ /* 0x000fca0000000f00 */
[----:B------:R-:W-:-:S05]  /*3ee0*/  FADD.FTZ R42, R43, R42 ;  /* 0x0000002a2b2a7221 */ /* 0x000fca0000010000 */
[----:B------:R-:W-:-:S07]  /*3ef0*/  MOV R119, R42 ;  /* 0x0000002a00777202 */ /* 0x000fce0000000f00 */
[----:B------:R-:W-:Y:S05]  /*3f00*/  WARPSYNC.COLLECTIVE R116, `(.L_x_130) ;  /* 0x0000000074087348 */ /* 0x000fea0003c00000 */
[----:B------:R0:W1:Y:S02]  /*3f10*/  SHFL.BFLY P6, R117, R119, R118, R121 ;  /* 0x0c00007677757389 */ /* 0x00006400000c0079 */
[----:B01----:R-:W-:Y:S01]  /*3f20*/  ENDCOLLECTIVE ;  /* 0x000000000000791b */ /* 0x003fe20003800000 */
.L_x_130:
[----:B------:R-:W-:Y:S01]  /*3f30*/  HFMA2.MMA R118, -RZ, RZ, 0, 4.76837158203125e-07 ;  /* 0x00000008ff767435 */ /* 0x000fe200000001ff */
[----:B------:R-:W-:-:S04]  /*3f40*/  IMAD.MOV.U32 R115, RZ, RZ, R117 ;  /* 0x000000ffff737224 */ /* 0x000fc800078e0075 */
[----:B------:R-:W-:-:S05]  /*3f50*/  FADD.FTZ R115, R42, R115 ;  /* 0x000000732a737221 */ /* 0x000fca0000010000 */
[----:B------:R-:W-:-:S07]  /*3f60*/  MOV R119, R115 ;  /* 0x0000007300777202 */ /* 0x000fce0000000f00 */
[----:B------:R-:W-:Y:S05]  /*3f70*/  WARPSYNC.COLLECTIVE R116, `(.L_x_131) ;  /* 0x0000000074087348 */ /* 0x000fea0003c00000 */
[----:B------:R0:W1:Y:S02]  /*3f80*/  SHFL.BFLY P6, R117, R119, R118, R121 ;  /* 0x0c00007677757389 */ /* 0x00006400000c0079 */
[----:B01----:R-:W-:Y:S01]  /*3f90*/  ENDCOLLECTIVE ;  /* 0x000000000000791b */ /* 0x003fe20003800000 */
.L_x_131:
[----:B------:R-:W-:Y:S01]  /*3fa0*/  HFMA2.MMA R118, -RZ, RZ, 0, 9.5367431640625e-07 ;  /* 0x00000010ff767435 */ /* 0x000fe200000001ff */
[----:B------:R-:W-:-:S05]  /*3fb0*/  MOV R112, R117 ;  /* 0x0000007500707202 */ /* 0x000fca0000000f00 */
[----:B------:R-:W-:-:S05]  /*3fc0*/  FADD.FTZ R112, R115, R112 ;  /* 0x0000007073707221 */ /* 0x000fca0000010000 */
[----:B------:R-:W-:-:S07]  /*3fd0*/  MOV R119, R112 ;  /* 0x0000007000777202 */ /* 0x000fce0000000f00 */
[----:B------:R-:W-:Y:S05]  /*3fe0*/  WARPSYNC.COLLECTIVE R116, `(.L_x_132) ;  /* 0x0000000074087348 */ /* 0x000fea0003c00000 */
[----:B------:R0:W1:Y:S02]  /*3ff0*/  SHFL.BFLY P6, R117, R119, R118, R121 ;  /* 0x0c00007677757389 */ /* 0x00006400000c0079 */
[----:B01----:R-:W-:Y:S01]  /*4000*/  ENDCOLLECTIVE ;  /* 0x000000000000791b */ /* 0x003fe20003800000 */
.L_x_132:
[----:B------:R-:W-:Y:S05]  /*4010*/  BRA `(.L_x_133) ;  /* 0xffffffec003c7947 */ /* 0x000fea000383ffff */
.L_x_134:
[----:B------:R-:W-:-:S00]  /*4020*/  BRA `(.L_x_134) ;  /* 0xfffffffc00fc7947 */ /* 0x000fc0000383ffff */
[----:B------:R-:W-:-:S00]  /*4030*/  NOP ;  /* 0x0000000000007918 */ /* 0x000fc00000000000 */
        /* <DEDUP_REMOVED lines=12> */
.L_x_30414:


//--------------------- .text._ZN10layer_norm13ln_fwd_kernelINS_13Kernel_traitsI13__nv_bfloat16S2_S2_S2_fjLj1024ELj1ELj4ELj1ELj16ENS_18Kernel_traits_baseILj1024ES2_S2_S2_S2_fjLj128EEEEELb0ELb0ELb0ELb1EEEvNS_9FwdParamsE --------------------------
	.section	.text._ZN10layer_norm13ln_fwd_kernelINS_13Kernel_traitsI13__nv_bfloat16S2_S2_S2_fjLj1024ELj1ELj4ELj1ELj16ENS_18Kernel_traits_baseILj1024ES2_S2_S2_S2_fjLj128EEEEELb0ELb0ELb0ELb1EEEvNS_9FwdParamsE,"ax",@progbits
	.align	128
        .global         _ZN10layer_norm13ln_fwd_kernelINS_13Kernel_traitsI13__nv_bfloat16S2_S2_S2_fjLj1024ELj1ELj4ELj1ELj16ENS_18Kernel_traits_baseILj1024ES2_S2_S2_S2_fjLj128EEEEELb0ELb0ELb0ELb1EEEvNS_9FwdParamsE
        .type           _ZN10layer_norm13ln_fwd_kernelINS_13Kernel_traitsI13__nv_bfloat16S2_S2_S2_fjLj1024ELj1ELj4ELj1ELj16ENS_18Kernel_traits_baseILj1024ES2_S2_S2_S2_fjLj128EEEEELb0ELb0ELb0ELb1EEEvNS_9FwdParamsE,@function
        .size           _ZN10layer_norm13ln_fwd_kernelINS_13Kernel_traitsI13__nv_bfloat16S2_S2_S2_fjLj1024ELj1ELj4ELj1ELj16ENS_18Kernel_traits_baseILj1024ES2_S2_S2_S2_fjLj128EEEEELb0ELb0ELb0ELb1EEEvNS_9FwdParamsE,(.L_x_30415 - _ZN10layer_norm13ln_fwd_kernelINS_13Kernel_traitsI13__nv_bfloat16S2_S2_S2_fjLj1024ELj1ELj4ELj1ELj16ENS_18Kernel_traits_baseILj1024ES2_S2_S2_S2_fjLj128EEEEELb0ELb0ELb0ELb1EEEvNS_9FwdParamsE)
        .other          _ZN10layer_norm13ln_fwd_kernelINS_13Kernel_traitsI13__nv_bfloat16S2_S2_S2_fjLj1024ELj1ELj4ELj1ELj16ENS_18Kernel_traits_baseILj1024ES2_S2_S2_S2_fjLj128EEEEELb0ELb0ELb0ELb1EEEvNS_9FwdParamsE,@"STO_CUDA_ENTRY STV_DEFAULT"
_ZN10layer_norm13ln_fwd_kernelINS_13Kernel_traitsI13__nv_bfloat16S2_S2_S2_fjLj1024ELj1ELj4ELj1ELj16ENS_18Kernel_traits_baseILj1024ES2_S2_S2_S2_fjLj128EEEEELb0ELb0ELb0ELb1EEEvNS_9FwdParamsE:
.text._ZN10layer_norm13ln_fwd_kernelINS_13Kernel_traitsI13__nv_bfloat16S2_S2_S2_fjLj1024ELj1ELj4ELj1ELj16ENS_18Kernel_traits_baseILj1024ES2_S2_S2_S2_fjLj128EEEEELb0ELb0ELb0ELb1EEEvNS_9FwdParamsE:
[----:B------:R-:W-:Y:S01]  /*0000*/  LDC R1, c[0x0][0x28] ;  /* 0x00000a00ff017b82 */ /* 0x000fe20000000800 */
[----:B------:R-:W0:Y:S01]  /*0010*/  S2R R52, SR_TID.X ;  /* 0x0000000000347919 */ /* 0x000e220000002100 */
[----:B------:R-:W-:-:S06]  /*0020*/  ULDC.64 UR4, c[0x0][0x2c8] ;  /* 0x0000b20000047ab9 */ /* 0x000fcc0000000a00 */
[----:B------:R-:W1:Y:S01]  /*0030*/  LDC.64 R40, c[0x0][0x270] ;  /* 0x00009c00ff287b82 */ /* 0x000e620000000a00 */
[----:B------:R-:W-:Y:S01]  /*0040*/  ISETP.NE.U32.AND P1, PT, RZ, UR4, PT ;  /* 0x00000004ff007c0c */ /* 0x000fe2000bf25070 */
[----:B------:R-:W2:Y:S01]  /*0050*/  S2R R3, SR_CTAID.X ;  /* 0x0000000000037919 */ /* 0x000ea20000002500 */
[----:B------:R-:W-:Y:S02]  /*0060*/  ULDC.64 UR6, c[0x0][0x260] ;  /* 0x0000980000067ab9 */ /* 0x000fe40000000a00 */
[----:B------:R-:W-:Y:S02]  /*0070*/  ISETP.NE.AND.EX P1, PT, RZ, UR5, PT, P1 ;  /* 0x00000005ff007c0c */ /* 0x000fe4000bf25310 */
[----:B0-----:R-:W-:-:S04]  /*0080*/  SHF.L.U32 R0, R52, 0x4, RZ ;  /* 0x0000000434007819 */ /* 0x001fc800000006ff */
[----:B------:R-:W-:-:S04]  /*0090*/  LOP3.LUT R2, R0, 0x1f0, RZ, 0xc0, !PT ;  /* 0x000001f000027812 */ /* 0x000fc800078ec0ff */
[----:B------:R-:W-:-:S04]  /*00a0*/  IADD3 R4, P0, R2, UR4, RZ ;  /* 0x0000000402047c10 */ /* 0x000fc8000ff1e0ff */
[----:B------:R-:W-:Y:S01]  /*00b0*/  IADD3.X R5, RZ, UR5, RZ, P0, !PT ;  /* 0x00000005ff057c10 */ /* 0x000fe200087fe4ff */
[----:B------:R-:W-:-:S04]  /*00c0*/  ULDC.64 UR4, c[0x0][0x208] ;  /* 0x0000820000047ab9 */ /* 0x000fc80000000a00 */
[----:B------:R0:W5:Y:S04]  /*00d0*/  @P1 LDG.E.128 R20, desc[UR4][R4.64] ;  /* 0x0000000404141981 */ /* 0x000168000c1e1d00 */
[----:B------:R0:W5:Y:S04]  /*00e0*/  @P1 LDG.E.128 R16, desc[UR4][R4.64+0x200] ;  /* 0x0002000404101981 */ /* 0x000168000c1e1d00 */
[----:B------:R0:W5:Y:S01]  /*00f0*/  @P1 LDG.E.128 R12, desc[UR4][R4.64+0x400] ;  /* 0x00040004040c1981 */ /* 0x000162000c1e1d00 */
[----:B------:R-:W-:Y:S02]  /*0100*/  SHF.R.U32.HI R0, RZ, 0x5, R52 ;  /* 0x00000005ff007819 */ /* 0x000fe40000011634 */
[----:B------:R-:W-:Y:S01]  /*0110*/  IADD3 R2, P0, R2, UR6, RZ ;  /* 0x0000000602027c10 */ /* 0x000fe2000ff1e0ff */
[----:B------:R0:W5:Y:S01]  /*0120*/  @P1 LDG.E.128 R8, desc[UR4][R4.64+0x600] ;  /* 0x0006000404081981 */ /* 0x000162000c1e1d00 */
[----:B--2---:R-:W-:Y:S01]  /*0130*/  LEA R54, R3, R0, 0x2 ;  /* 0x0000000003367211 */ /* 0x004fe200078e10ff */
[----:B------:R-:W-:Y:S01]  /*0140*/  ULDC UR6, c[0x0][0x214] ;  /* 0x0000850000067ab9 */ /* 0x000fe20000000800 */
[----:B------:R-:W-:-:S02]  /*0150*/  IADD3.X R3, RZ, UR7, RZ, P0, !PT ;  /* 0x00000007ff037c10 */ /* 0x000fc400087fe4ff */
[----:B------:R-:W-:Y:S01]  /*0160*/  ISETP.GE.AND P2, PT, R54, UR6, PT ;  /* 0x0000000636007c0c */ /* 0x000fe2000bf46270 */
[----:B------:R-:W-:Y:S02]  /*0170*/  ULDC.64 UR6, c[0x0][0x230] ;  /* 0x00008c0000067ab9 */ /* 0x000fe40000000a00 */
[----:B-1----:R-:W-:-:S04]  /*0180*/  LOP3.LUT P0, RZ, R40, UR6, RZ, 0xfc, !PT ;  /* 0x0000000628ff7c12 */ /* 0x002fc8000f80fcff */
[----:B------:R-:W-:-:S06]  /*0190*/  LOP3.LUT P0, RZ, R41, UR7, RZ, 0xfc, P0 ;  /* 0x0000000729ff7c12 */ /* 0x000fcc000800fcff */
[----:B0-----:R-:W-:Y:S07]  /*01a0*/  @P2 EXIT ;  /* 0x000000000000294d */ /* 0x001fee0003800000 */
[----:B------:R-:W2:Y:S04]  /*01b0*/  LDG.E.128 R4, desc[UR4][R2.64] ;  /* 0x0000000402047981 */ /* 0x000ea8000c1e1d00 */
[----:B------:R-:W3:Y:S04]  /*01c0*/  LDG.E.128 R36, desc[UR4][R2.64+0x200] ;  /* 0x0002000402247981 */ /* 0x000ee8000c1e1d00 */
[----:B------:R-:W4:Y:S04]  /*01d0*/  LDG.E.128 R32, desc[UR4][R2.64+0x400] ;  /* 0x0004000402207981 */ /* 0x000f28000c1e1d00 */
[----:B------:R-:W4:Y:S01]  /*01e0*/  LDG.E.128 R28, desc[UR4][R2.64+0x600] ;  /* 0x00060004021c7981 */ /* 0x000f22000c1e1d00 */
[----:B-----5:R-:W-:-:S02]  /*01f0*/  @!P1 CS2R R20, SRZ ;  /* 0x0000000000149805 */ /* 0x020fc4000001ff00 */
[----:B------:R-:W-:Y:S02]  /*0200*/  @!P1 CS2R R22, SRZ ;  /* 0x0000000000169805 */ /* 0x000fe4000001ff00 */
[----:B------:R-:W-:Y:S02]  /*0210*/  @!P1 CS2R R10, SRZ ;  /* 0x00000000000a9805 */ /* 0x000fe4000001ff00 */
[----:B------:R-:W-:Y:S02]  /*0220*/  @!P1 CS2R R16, SRZ ;  /* 0x0000000000109805 */ /* 0x000fe4000001ff00 */
[----:B------:R-:W-:Y:S02]  /*0230*/  @!P1 CS2R R18, SRZ ;  /* 0x0000000000129805 */ /* 0x000fe4000001ff00 */
[----:B------:R-:W-:Y:S02]  /*0240*/  @!P1 CS2R R12, SRZ ;  /* 0x00000000000c9805 */ /* 0x000fe4000001ff00 */
[----:B------:R-:W-:-:S02]  /*0250*/  @!P1 CS2R R14, SRZ ;  /* 0x00000000000e9805 */ /* 0x000fc4000001ff00 */
[----:B------:R-:W-:Y:S02]  /*0260*/  @!P1 CS2R R8, SRZ ;  /* 0x0000000000089805 */ /* 0x000fe4000001ff00 */
[C---:B------:R-:W-:Y:S01]  /*0270*/  PRMT R55, R20.reuse, 0x7632, R55 ;  /* 0x0000763214377816 */ /* 0x040fe20000000037 */
[----:B------:R-:W-:Y:S01]  /*0280*/  ULDC.U8 UR6, c[0x0][0x2a0] ;  /* 0x0000a80000067ab9 */ /* 0x000fe20000000000 */
[----:B------:R-:W-:Y:S01]  /*0290*/  SHF.L.U32 R49, R20, 0x10, RZ ;  /* 0x0000001014317819 */ /* 0x000fe200000006ff */
[----:B------:R-:W-:Y:S01]  /*02a0*/  ULDC UR7, c[0x0][0x218] ;  /* 0x0000860000077ab9 */ /* 0x000fe20000000800 */
[C---:B------:R-:W-:Y:S01]  /*02b0*/  PRMT R57, R22.reuse, 0x7632, R57 ;  /* 0x0000763216397816 */ /* 0x040fe20000000039 */
[----:B------:R-:W-:Y:S01]  /*02c0*/  ULDC UR8, c[0x0][0x2d8] ;  /* 0x0000b60000087ab9 */ /* 0x000fe20000000800 */
[----:B------:R-:W-:Y:S01]  /*02d0*/  SHF.L.U32 R27, R22, 0x10, RZ ;  /* 0x00000010161b7819 */ /* 0x000fe200000006ff */
[----:B------:R-:W-:Y:S01]  /*02e0*/  ULDC.64 UR12, c[0x0][0x230] ;  /* 0x00008c00000c7ab9 */ /* 0x000fe20000000a00 */
[C---:B------:R-:W-:Y:S01]  /*02f0*/  PRMT R58, R23.reuse, 0x7632, R58 ;  /* 0x00007632173a7816 */ /* 0x040fe2000000003a */
[----:B------:R-:W-:Y:S01]  /*0300*/  ULDC.64 UR10, c[0x0][0x2b8] ;  /* 0x0000ae00000a7ab9 */ /* 0x000fe20000000a00 */
[----:B------:R-:W-:-:S02]  /*0310*/  SHF.L.U32 R24, R23, 0x10, RZ ;  /* 0x0000001017187819 */ /* 0x000fc400000006ff */
[----:B------:R-:W-:Y:S02]  /*0320*/  PRMT R70, R11, 0x7632, R70 ;  /* 0x000076320b467816 */ /* 0x000fe40000000046 */
[----:B------:R-:W-:Y:S02]  /*0330*/  ISETP.NE.U32.AND P2, PT, R40, RZ, PT ;  /* 0x000000ff2800720c */ /* 0x000fe40003f45070 */
[----:B------:R-:W-:Y:S01]  /*0340*/  PRMT R56, R21, 0x7632, R56 ;  /* 0x0000763215387816 */ /* 0x000fe20000000038 */
[----:B------:R-:W-:Y:S01]  /*0350*/  IMAD.U32 R70, R70, 0x10000, RZ ;  /* 0x0001000046467824 */ /* 0x000fe200078e00ff */
[----:B------:R-:W-:Y:S02]  /*0360*/  PRMT R59, R16, 0x7632, R59 ;  /* 0x00007632103b7816 */ /* 0x000fe4000000003b */
[C---:B------:R-:W-:Y:S02]  /*0370*/  PRMT R60, R17.reuse, 0x7632, R60 ;  /* 0x00007632113c7816 */ /* 0x040fe4000000003c */
[----:B------:R-:W-:-:S02]  /*0380*/  SHF.L.U32 R22, R17, 0x10, RZ ;  /* 0x0000001011167819 */ /* 0x000fc400000006ff */
[C---:B------:R-:W-:Y:S02]  /*0390*/  PRMT R61, R18.reuse, 0x7632, R61 ;  /* 0x00007632123d7816 */ /* 0x040fe4000000003d */
[----:B------:R-:W-:Y:S02]  /*03a0*/  SHF.L.U32 R23, R18, 0x10, RZ ;  /* 0x0000001012177819 */ /* 0x000fe400000006ff */
[C---:B------:R-:W-:Y:S02]  /*03b0*/  PRMT R62, R19.reuse, 0x7632, R62 ;  /* 0x00007632133e7816 */ /* 0x040fe4000000003e */
[----:B------:R-:W-:Y:S02]  /*03c0*/  SHF.L.U32 R20, R19, 0x10, RZ ;  /* 0x0000001013147819 */ /* 0x000fe400000006ff */
[----:B------:R-:W-:Y:S02]  /*03d0*/  PRMT R63, R12, 0x7632, R63 ;  /* 0x000076320c3f7816 */ /* 0x000fe4000000003f */
[----:B------:R-:W-:-:S02]  /*03e0*/  PRMT R64, R13, 0x7632, R64 ;  /* 0x000076320d407816 */ /* 0x000fc40000000040 */
[----:B------:R-:W-:Y:S02]  /*03f0*/  PRMT R65, R14, 0x7632, R65 ;  /* 0x000076320e417816 */ /* 0x000fe40000000041 */
[----:B------:R-:W-:Y:S02]  /*0400*/  PRMT R66, R15, 0x7632, R66 ;  /* 0x000076320f427816 */ /* 0x000fe40000000042 */
[----:B------:R-:W-:Y:S02]  /*0410*/  PRMT R67, R8, 0x7632, R67 ;  /* 0x0000763208437816 */ /* 0x000fe40000000043 */
[----:B------:R-:W-:Y:S02]  /*0420*/  PRMT R68, R9, 0x7632, R68 ;  /* 0x0000763209447816 */ /* 0x000fe40000000044 */
[----:B------:R-:W-:Y:S02]  /*0430*/  PRMT R69, R10, 0x7632, R69 ;  /* 0x000076320a457816 */ /* 0x000fe40000000045 */
[----:B------:R-:W-:-:S02]  /*0440*/  SHF.L.U32 R26, R21, 0x10, RZ ;  /* 0x00000010151a7819 */ /* 0x000fc400000006ff */
[----:B------:R-:W-:Y:S02]  /*0450*/  SHF.L.U32 R18, R13, 0x10, RZ ;  /* 0x000000100d127819 */ /* 0x000fe400000006ff */
[----:B------:R-:W-:Y:S02]  /*0460*/  SHF.L.U32 R19, R14, 0x10, RZ ;  /* 0x000000100e137819 */ /* 0x000fe400000006ff */
[----:B------:R-:W-:Y:S01]  /*0470*/  SHF.L.U32 R17, R15, 0x10, RZ ;  /* 0x000000100f117819 */ /* 0x000fe200000006ff */
[----:B------:R-:W-:Y:S01]  /*0480*/  IMAD.U32 R15, R9, 0x10000, RZ ;  /* 0x00010000090f7824 */ /* 0x000fe200078e00ff */
[----:B------:R-:W-:Y:S02]  /*0490*/  SHF.L.U32 R25, R16, 0x10, RZ ;  /* 0x0000001010197819 */ /* 0x000fe400000006ff */
[----:B------:R-:W-:Y:S02]  /*04a0*/  SHF.L.U32 R21, R12, 0x10, RZ ;  /* 0x000000100c157819 */ /* 0x000fe400000006ff */
[----:B------:R-:W-:-:S02]  /*04b0*/  SHF.L.U32 R14, R10, 0x10, RZ ;  /* 0x000000100a0e7819 */ /* 0x000fc400000006ff */
[----:B------:R-:W-:Y:S02]  /*04c0*/  SHF.L.U32 R13, R11, 0x10, RZ ;  /* 0x000000100b0d7819 */ /* 0x000fe400000006ff */
[----:B------:R-:W-:Y:S02]  /*04d0*/  SHF.L.U32 R16, R8, 0x10, RZ ;  /* 0x0000001008107819 */ /* 0x000fe400000006ff */
[----:B------:R-:W-:Y:S02]  /*04e0*/  ISETP.NE.AND.EX P1, PT, R41, RZ, PT, P2 ;  /* 0x000000ff2900720c */ /* 0x000fe40003f25320 */
[----:B------:R-:W-:Y:S02]  /*04f0*/  LOP3.LUT R52, R52, 0x1f, RZ, 0xc0, !PT ;  /* 0x0000001f34347812 */ /* 0x000fe400078ec0ff */
[----:B------:R-:W-:Y:S02]  /*0500*/  ISETP.NE.AND P4, PT, RZ, UR6, PT ;  /* 0x00000006ff007c0c */ /* 0x000fe4000bf85270 */
        /* <DEDUP_REMOVED lines=15> */
[----:B--2---:R-:W-:Y:S02]  /*0600*/  PRMT R72, R4, 0x7632, R72 ;  /* 0x0000763204487816 */ /* 0x004fe40000000048 */
[----:B------:R-:W-:Y:S02]  /*0610*/  PRMT R71, R5, 0x7632, R71 ;  /* 0x0000763205477816 */ /* 0x000fe40000000047 */
[----:B------:R-:W-:Y:S02]  /*0620*/  PRMT R76, R6, 0x7632, R76 ;  /* 0x00007632064c7816 */ /* 0x000fe4000000004c */
[----:B------:R-:W-:-:S02]  /*0630*/  PRMT R73, R7, 0x7632, R73 ;  /* 0x0000763207497816 */ /* 0x000fc40000000049 */
[----:B---3--:R-:W-:Y:S02]  /*0640*/  PRMT R78, R36, 0x7632, R78 ;  /* 0x00007632244e7816 */ /* 0x008fe4000000004e */
[----:B------:R-:W-:Y:S02]  /*0650*/  PRMT R77, R37, 0x7632, R77 ;  /* 0x00007632254d7816 */ /* 0x000fe4000000004d */
[----:B------:R-:W-:Y:S01]  /*0660*/  PRMT R80, R38, 0x7632, R80 ;  /* 0x0000763226507816 */ /* 0x000fe20000000050 */
[----:B----4-:R-:W-:Y:S01]  /*0670*/  IMAD.U32 R53, R30, 0x10000, RZ ;  /* 0x000100001e357824 */ /* 0x010fe200078e00ff */
        /* <DEDUP_REMOVED lines=39> */
[----:B------:R-:W-:-:S07]  /*08f0*/  SHF.L.U32 R87, R87, 0x10, RZ ;  /* 0x0000001057577819 */ /* 0x000fce00000006ff */
.L_x_232:
[----:B-1----:R-:W0:Y:S01]  /*0900*/  @P1 LDC.64 R44, c[0x0][0x270] ;  /* 0x00009c00ff2c1b82 */ /* 0x002e220000000a00 */
[----:B------:R-:W-:Y:S01]  /*0910*/  IMAD R36, R54, UR7, RZ ;  /* 0x0000000736247c24 */ /* 0x000fe2000f8e02ff */
[----:B------:R-:W-:-:S04]  /*0920*/  ISETP.NE.U32.AND P2, PT, RZ, UR12, PT ;  /* 0x0000000cff007c0c */ /* 0x000fc8000bf45070 */
[----:B------:R-:W-:Y:S02]  /*0930*/  SHF.R.S32.HI R37, RZ, 0x1f, R36 ;  /* 0x0000001fff257819 */ /* 0x000fe40000011424 */
[----:B------:R-:W1:Y:S01]  /*0940*/  LDC.64 R40, c[0x0][0x220] ;  /* 0x00008800ff287b82 */ /* 0x000e620000000a00 */
[----:B------:R-:W-:Y:S02]  /*0950*/  ISETP.NE.AND.EX P2, PT, RZ, UR13, PT, P2 ;  /* 0x0000000dff007c0c */ /* 0x000fe4000bf45320 */
[----:B------:R-:W-:-:S04]  /*0960*/  LEA.HI R37, R37, R36, RZ, 0x3 ;  /* 0x0000002425257211 */ /* 0x000fc800078f18ff */
[----:B------:R-:W-:Y:S01]  /*0970*/  LEA.HI.SX32 R47, R37, R52, 0x1d ;  /* 0x00000034252f7211 */ /* 0x000fe200078feaff */
[----:B0-----:R-:W-:-:S06]  /*0980*/  @P1 IMAD.WIDE R44, R54, 0x2, R44 ;  /* 0x00000002362c1825 */ /* 0x001fcc00078e022c */
[C---:B------:R-:W-:Y:S01]  /*0990*/  @P2 LEA R42, P3, R47.reuse, UR12, 0x4 ;  /* 0x0000000c2f2a2c11 */ /* 0x040fe2000f8620ff */
[----:B------:R-:W2:Y:S01]  /*09a0*/  @P1 LDG.E.U16 R44, desc[UR4][R44.64] ;  /* 0x000000042c2c1981 */ /* 0x000ea2000c1e1500 */
[C---:B-1----:R-:W-:Y:S02]  /*09b0*/  IMAD.WIDE.U32 R36, R47.reuse, 0x10, R40 ;  /* 0x000000102f247825 */ /* 0x042fe400078e0028 */
[----:B------:R-:W-:-:S04]  /*09c0*/  @P2 LEA.HI.X R43, R47, UR13, RZ, 0x4, P3 ;  /* 0x0000000d2f2b2c11 */ /* 0x000fc800098f24ff */
[----:B------:R-:W3:Y:S04]  /*09d0*/  LDG.E.128 R36, desc[UR4][R36.64] ;  /* 0x0000000424247981 */ /* 0x000ee8000c1e1d00 */
[----:B-----5:R0:W5:Y:S01]  /*09e0*/  @P2 LDG.E.128 R28, desc[UR4][R42.64] ;  /* 0x000000042a1c2981 */ /* 0x020162000c1e1d00 */
[----:B------:R-:W-:-:S04]  /*09f0*/  ISETP.NE.U32.AND P3, PT, RZ, UR12, PT ;  /* 0x0000000cff007c0c */ /* 0x000fc8000bf65070 */
[----:B------:R-:W-:Y:S01]  /*0a00*/  ISETP.NE.AND.EX P3, PT, RZ, UR13, PT, P3 ;  /* 0x0000000dff007c0c */ /* 0x000fe2000bf65330 */
[----:B------:R-:W-:Y:S01]  /*0a10*/  IMAD.MOV.U32 R96, RZ, RZ, 0x3f800000 ;  /* 0x3f800000ff607424 */ /* 0x000fe200078e00ff */
[----:B--2---:R-:W-:Y:S02]  /*0a20*/  @P1 SHF.L.U32 R96, R44, 0x10, RZ ;  /* 0x000000102c601819 */ /* 0x004fe400000006ff */
[C---:B---3--:R-:W-:Y:S02]  /*0a30*/  SHF.L.U32 R75, R36.reuse, 0x10, RZ ;  /* 0x00000010244b7819 */ /* 0x048fe400000006ff */
[----:B------:R-:W-:-:S03]  /*0a40*/  PRMT R46, R36, 0x7632, R46 ;  /* 0x00007632242e7816 */ /* 0x000fc6000000002e */
[----:B------:R-:W-:-:S04]  /*0a50*/  FMUL.FTZ R74, R75, R96 ;  /* 0x000000604b4a7220 */ /* 0x000fc80000410000 */
[----:B0-----:R-:W-:Y:S05]  /*0a60*/  @P3 BRA `(.L_x_135) ;  /* 0x0000000000083947 */ /* 0x001fea0003800000 */
[----:B------:R-:W-:Y:S05]  /*0a70*/  @P0 BRA `(.L_x_136) ;  /* 0x00000000000c0947 */ /* 0x000fea0003800000 */
[----:B------:R-:W-:Y:S05]  /*0a80*/  BRA `(.L_x_137) ;  /* 0x0000000000107947 */ /* 0x000fea0003800000 */
.L_x_135:
[----:B-----5:R-:W-:-:S05]  /*0a90*/  SHF.L.U32 R43, R28, 0x10, RZ ;  /* 0x000000101c2b7819 */ /* 0x020fca00000006ff */
[----:B------:R-:W-:-:S07]  /*0aa0*/  FADD.FTZ R74, R74, R43 ;  /* 0x0000002b4a4a7221 */ /* 0x000fce0000010000 */
.L_x_136:
[----:B------:R-:W-:-:S04]  /*0ab0*/  F2FP.BF16.F32.PACK_AB R36, RZ, R74 ;  /* 0x0000004aff24723e */ /* 0x000fc800000010ff */
[----:B------:R-:W-:-:S07]  /*0ac0*/  PRMT R32, R36, 0x7610, R32 ;  /* 0x0000761024207816 */ /* 0x000fce0000000020 */
.L_x_137:
[----:B------:R-:W-:-:S05]  /*0ad0*/  SHF.L.U32 R43, R46, 0x10, RZ ;  /* 0x000000102e2b7819 */ /* 0x000fca00000006ff */
[----:B------:R-:W-:Y:S01]  /*0ae0*/  FMUL.FTZ R46, R43, R96 ;  /* 0x000000602b2e7220 */ /* 0x000fe20000410000 */
[----:B------:R-:W-:Y:S06]  /*0af0*/  @P3 BRA `(.L_x_138) ;  /* 0x0000000000083947 */ /* 0x000fec0003800000 */
[----:B------:R-:W-:Y:S05]  /*0b00*/  @P0 BRA `(.L_x_139) ;  /* 0x0000000000100947 */ /* 0x000fea0003800000 */
[----:B------:R-:W-:Y:S05]  /*0b10*/  BRA `(.L_x_140) ;  /* 0x0000000000147947 */ /* 0x000fea0003800000 */
.L_x_138:
[----:B-----5:R-:W-:-:S04]  /*0b20*/  PRMT R36, R28, 0x7632, R36 ;  /* 0x000076321c247816 */ /* 0x020fc80000000024 */
[----:B------:R-:W-:-:S05]  /*0b30*/  SHF.L.U32 R43, R36, 0x10, RZ ;  /* 0x00000010242b7819 */ /* 0x000fca00000006ff */
[----:B------:R-:W-:-:S07]  /*0b40*/  FADD.FTZ R46, R46, R43 ;  /* 0x0000002b2e2e7221 */ /* 0x000fce0000010000 */
.L_x_139:
[----:B------:R-:W-:-:S04]  /*0b50*/  F2FP.BF16.F32.PACK_AB R36, RZ, R46 ;  /* 0x0000002eff24723e */ /* 0x000fc800000010ff */
[----:B------:R-:W-:-:S07]  /*0b60*/  PRMT R32, R32, 0x5410, R36 ;  /* 0x0000541020207816 */ /* 0x000fce0000000024 */
.L_x_140:
[C---:B------:R-:W-:Y:S02]  /*0b70*/  SHF.L.U32 R43, R37.reuse, 0x10, RZ ;  /* 0x00000010252b7819 */ /* 0x040fe400000006ff */
[----:B------:R-:W-:-:S03]  /*0b80*/  PRMT R37, R37, 0x7632, R37 ;  /* 0x0000763225257816 */ /* 0x000fc60000000025 */
[----:B------:R-:W-:Y:S01]  /*0b90*/  FMUL.FTZ R90, R43, R96 ;  /* 0x000000602b5a7220 */ /* 0x000fe20000410000 */
[----:B------:R-:W-:Y:S06]  /*0ba0*/  @P3 BRA `(.L_x_141) ;  /* 0x0000000000083947 */ /* 0x000fec0003800000 */
[----:B------:R-:W-:Y:S05]  /*0bb0*/  @P0 BRA `(.L_x_142) ;  /* 0x00000000000c0947 */ /* 0x000fea0003800000 */
[----:B------:R-:W-:Y:S05]  /*0bc0*/  BRA `(.L_x_143) ;  /* 0x0000000000107947 */ /* 0x000fea0003800000 */
.L_x_141:
[----:B-----5:R-:W-:-:S05]  /*0bd0*/  SHF.L.U32 R43, R29, 0x10, RZ ;  /* 0x000000101d2b7819 */ /* 0x020fca00000006ff */
[----:B------:R-:W-:-:S07]  /*0be0*/  FADD.FTZ R90, R90, R43 ;  /* 0x0000002b5a5a7221 */ /* 0x000fce0000010000 */
.L_x_142:
[----:B------:R-:W-:-:S04]  /*0bf0*/  F2FP.BF16.F32.PACK_AB R36, RZ, R90 ;  /* 0x0000005aff24723e */ /* 0x000fc800000010ff */
[----:B------:R-:W-:-:S07]  /*0c00*/  PRMT R33, R36, 0x7610, R33 ;  /* 0x0000761024217816 */ /* 0x000fce0000000021 */
.L_x_143:
[----:B------:R-:W-:-:S05]  /*0c10*/  SHF.L.U32 R37, R37, 0x10, RZ ;  /* 0x0000001025257819 */ /* 0x000fca00000006ff */
[----:B------:R-:W-:Y:S01]  /*0c20*/  FMUL.FTZ R75, R37, R96 ;  /* 0x00000060254b7220 */ /* 0x000fe20000410000 */
[----:B------:R-:W-:Y:S06]  /*0c30*/  @P3 BRA `(.L_x_144) ;  /* 0x0000000000083947 */ /* 0x000fec0003800000 */
[----:B------:R-:W-:Y:S05]  /*0c40*/  @P0 BRA `(.L_x_145) ;  /* 0x0000000000100947 */ /* 0x000fea0003800000 */
[----:B------:R-:W-:Y:S05]  /*0c50*/  BRA `(.L_x_146) ;  /* 0x0000000000147947 */ /* 0x000fea0003800000 */
.L_x_144:
[----:B-----5:R-:W-:-:S04]  /*0c60*/  PRMT R36, R29, 0x7632, R36 ;  /* 0x000076321d247816 */ /* 0x020fc80000000024 */
[----:B------:R-:W-:-:S05]  /*0c70*/  SHF.L.U32 R36, R36, 0x10, RZ ;  /* 0x0000001024247819 */ /* 0x000fca00000006ff */
[----:B------:R-:W-:-:S07]  /*0c80*/  FADD.FTZ R75, R75, R36 ;  /* 0x000000244b4b7221 */ /* 0x000fce0000010000 */
.L_x_145:
[----:B------:R-:W-:-:S04]  /*0c90*/  F2FP.BF16.F32.PACK_AB R36, RZ, R75 ;  /* 0x0000004bff24723e */ /* 0x000fc800000010ff */
[----:B------:R-:W-:-:S07]  /*0ca0*/  PRMT R33, R33, 0x5410, R36 ;  /* 0x0000541021217816 */ /* 0x000fce0000000024 */
.L_x_146:
[C---:B------:R-:W-:Y:S02]  /*0cb0*/  SHF.L.U32 R93, R38.reuse, 0x10, RZ ;  /* 0x00000010265d7819 */ /* 0x040fe400000006ff */
[----:B------:R-:W-:-:S03]  /*0cc0*/  PRMT R38, R38, 0x7632, R38 ;  /* 0x0000763226267816 */ /* 0x000fc60000000026 */
[----:B------:R-:W-:Y:S01]  /*0cd0*/  FMUL.FTZ R93, R93, R96 ;  /* 0x000000605d5d7220 */ /* 0x000fe20000410000 */
[----:B------:R-:W-:Y:S06]  /*0ce0*/  @P3 BRA `(.L_x_147) ;  /* 0x0000000000083947 */ /* 0x000fec0003800000 */
[----:B------:R-:W-:Y:S05]  /*0cf0*/  @P0 BRA `(.L_x_148) ;  /* 0x00000000000c0947 */ /* 0x000fea0003800000 */
[----:B------:R-:W-:Y:S05]  /*0d00*/  BRA `(.L_x_149) ;  /* 0x0000000000107947 */ /* 0x000fea0003800000 */
.L_x_147:
[----:B-----5:R-:W-:-:S05]  /*0d10*/  SHF.L.U32 R36, R30, 0x10, RZ ;  /* 0x000000101e247819 */ /* 0x020fca00000006ff */
[----:B------:R-:W-:-:S07]  /*0d20*/  FADD.FTZ R93, R93, R36 ;  /* 0x000000245d5d7221 */ /* 0x000fce0000010000 */
.L_x_148:
[----:B------:R-:W-:-:S04]  /*0d30*/  F2FP.BF16.F32.PACK_AB R36, RZ, R93 ;  /* 0x0000005dff24723e */ /* 0x000fc800000010ff */
[----:B------:R-:W-:-:S07]  /*0d40*/  PRMT R34, R36, 0x7610, R34 ;  /* 0x0000761024227816 */ /* 0x000fce0000000022 */
.L_x_149:
[----:B------:R-:W-:-:S05]  /*0d50*/  SHF.L.U32 R37, R38, 0x10, RZ ;  /* 0x0000001026257819 */ /* 0x000fca00000006ff */
[----:B------:R-:W-:Y:S01]  /*0d60*/  FMUL.FTZ R92, R37, R96 ;  /* 0x00000060255c7220 */ /* 0x000fe20000410000 */
[----:B------:R-:W-:Y:S06]  /*0d70*/  @P3 BRA `(.L_x_150) ;  /* 0x0000000000083947 */ /* 0x000fec0003800000 */
[----:B------:R-:W-:Y:S05]  /*0d80*/  @P0 BRA `(.L_x_151) ;  /* 0x0000000000100947 */ /* 0x000fea0003800000 */
[----:B------:R-:W-:Y:S05]  /*0d90*/  BRA `(.L_x_152) ;  /* 0x0000000000147947 */ /* 0x000fea0003800000 */
.L_x_150:
[----:B-----5:R-:W-:-:S04]  /*0da0*/  PRMT R36, R30, 0x7632, R36 ;  /* 0x000076321e247816 */ /* 0x020fc80000000024 */
[----:B------:R-:W-:-:S05]  /*0db0*/  SHF.L.U32 R37, R36, 0x10, RZ ;  /* 0x0000001024257819 */ /* 0x000fca00000006ff */
[----:B------:R-:W-:-:S07]  /*0dc0*/  FADD.FTZ R92, R92, R37 ;  /* 0x000000255c5c7221 */ /* 0x000fce0000010000 */
.L_x_151:
[----:B------:R-:W-:-:S04]  /*0dd0*/  F2FP.BF16.F32.PACK_AB R36, RZ, R92 ;  /* 0x0000005cff24723e */ /* 0x000fc800000010ff */
[----:B------:R-:W-:-:S07]  /*0de0*/  PRMT R34, R34, 0x5410, R36 ;  /* 0x0000541022227816 */ /* 0x000fce0000000024 */
.L_x_152:
[C---:B------:R-:W-:Y:S02]  /*0df0*/  SHF.L.U32 R95, R39.reuse, 0x10, RZ ;  /* 0x00000010275f7819 */ /* 0x040fe400000006ff */
[----:B------:R-:W-:-:S03]  /*0e00*/  PRMT R39, R39, 0x7632, R39 ;  /* 0x0000763227277816 */ /* 0x000fc60000000027 */
[----:B------:R-:W-:Y:S01]  /*0e10*/  FMUL.FTZ R95, R95, R96 ;  /* 0x000000605f5f7220 */ /* 0x000fe20000410000 */
[----:B------:R-:W-:Y:S06]  /*0e20*/  @P3 BRA `(.L_x_153) ;  /* 0x0000000000083947 */ /* 0x000fec0003800000 */
[----:B------:R-:W-:Y:S05]  /*0e30*/  @P0 BRA `(.L_x_154) ;  /* 0x00000000000c0947 */ /* 0x000fea0003800000 */
[----:B------:R-:W-:Y:S05]  /*0e40*/  BRA `(.L_x_155) ;  /* 0x0000000000107947 */ /* 0x000fea0003800000 */
.L_x_153:
[----:B-----5:R-:W-:-:S05]  /*0e50*/  SHF.L.U32 R36, R31, 0x10, RZ ;  /* 0x000000101f247819 */ /* 0x020fca00000006ff */
[----:B------:R-:W-:-:S07]  /*0e60*/  FADD.FTZ R95, R95, R36 ;  /* 0x000000245f5f7221 */ /* 0x000fce0000010000 */
.L_x_154:
[----:B------:R-:W-:-:S04]  /*0e70*/  F2FP.BF16.F32.PACK_AB R36, RZ, R95 ;  /* 0x0000005fff24723e */ /* 0x000fc800000010ff */
[----:B------:R-:W-:-:S07]  /*0e80*/  PRMT R35, R36, 0x7610, R35 ;  /* 0x0000761024237816 */ /* 0x000fce0000000023 */
.L_x_155:
[----:B------:R-:W-:-:S05]  /*0e90*/  SHF.L.U32 R39, R39, 0x10, RZ ;  /* 0x0000001027277819 */ /* 0x000fca00000006ff */
[----:B------:R-:W-:Y:S01]  /*0ea0*/  FMUL.FTZ R94, R39, R96 ;  /* 0x00000060275e7220 */ /* 0x000fe20000410000 */
[----:B------:R-:W-:Y:S06]  /*0eb0*/  @P3 BRA `(.L_x_156) ;  /* 0x0000000000083947 */ /* 0x000fec0003800000 */
[----:B------:R-:W-:Y:S05]  /*0ec0*/  @P0 BRA `(.L_x_157) ;  /* 0x0000000000100947 */ /* 0x000fea0003800000 */
[----:B------:R-:W-:Y:S05]  /*0ed0*/  BRA `(.L_x_158) ;  /* 0x0000000000147947 */ /* 0x000fea0003800000 */
.L_x_156:
[----:B-----5:R-:W-:-:S05]  /*0ee0*/  PRMT R36, R31, 0x7632, R36 ;  /* 0x000076321f247816 */ /* 0x020fca0000000024 */
[----:B------:R-:W-:-:S04]  /*0ef0*/  IMAD.U32 R37, R36, 0x10000, RZ ;  /* 0x0001000024257824 */ /* 0x000fc800078e00ff */
[----:B------:R-:W-:-:S07]  /*0f00*/  FADD.FTZ R94, R94, R37 ;  /* 0x000000255e5e7221 */ /* 0x000fce0000010000 */
.L_x_157:
[----:B------:R-:W-:-:S04]  /*0f10*/  F2FP.BF16.F32.PACK_AB R36, RZ, R94 ;  /* 0x0000005eff24723e */ /* 0x000fc800000010ff */
[----:B------:R-:W-:-:S07]  /*0f20*/  PRMT R35, R35, 0x5410, R36 ;  /* 0x0000541023237816 */ /* 0x000fce0000000024 */
.L_x_158:
[----:B------:R-:W0:Y:S01]  /*0f30*/  @P0 LDC.64 R36, c[0x0][0x238] ;  /* 0x00008e00ff240b82 */ /* 0x000e220000000a00 */
[C---:B------:R-:W-:Y:S02]  /*0f40*/  IADD3 R89, R47.reuse, 0x20, RZ ;  /* 0x000000202f597810 */ /* 0x040fe40007ffe0ff */
[----:B0-----:R-:W-:-:S04]  /*0f50*/  @P0 LEA R44, P5, R47, R36, 0x4 ;  /* 0x000000242f2c0211 */ /* 0x001fc800078a20ff */
[----:B------:R-:W-:Y:S01]  /*0f60*/  @P0 LEA.HI.X R45, R47, R37, RZ, 0x4, P5 ;  /* 0x000000252f2d0211 */ /* 0x000fe200028f24ff */
[C---:B------:R-:W-:Y:S01]  /*0f70*/  IMAD.WIDE.U32 R36, R89.reuse, 0x10, R40 ;  /* 0x0000001059247825 */ /* 0x040fe200078e0028 */
[----:B------:R-:W-:-:S03]  /*0f80*/  @P2 LEA R42, P5, R89, UR12, 0x4 ;  /* 0x0000000c592a2c11 */ /* 0x000fc6000f8a20ff */
[----:B------:R0:W-:Y:S04]  /*0f90*/  @P0 STG.E.128 desc[UR4][R44.64], R32 ;  /* 0x000000202c000986 */ /* 0x0001e8000c101d04 */
[----:B------:R-:W2:Y:S01]  /*0fa0*/  LDG.E.128 R36, desc[UR4][R36.64] ;  /* 0x0000000424247981 */ /* 0x000ea2000c1e1d00 */
[----:B------:R-:W-:-:S05]  /*0fb0*/  @P2 LEA.HI.X R43, R89, UR13, RZ, 0x4, P5 ;  /* 0x0000000d592b2c11 */ /* 0x000fca000a8f24ff */
[----:B-----5:R0:W5:Y:S01]  /*0fc0*/  @P2 LDG.E.128 R28, desc[UR4][R42.64] ;  /* 0x000000042a1c2981 */ /* 0x020162000c1e1d00 */
[C---:B--2---:R-:W-:Y:S02]  /*0fd0*/  SHF.L.U32 R99, R36.reuse, 0x10, RZ ;  /* 0x0000001024637819 */ /* 0x044fe400000006ff */
[----:B------:R-:W-:-:S03]  /*0fe0*/  PRMT R91, R36, 0x7632, R91 ;  /* 0x00007632245b7816 */ /* 0x000fc6000000005b */
[----:B------:R-:W-:Y:S01]  /*0ff0*/  FMUL.FTZ R99, R99, R96 ;  /* 0x0000006063637220 */ /* 0x000fe20000410000 */
[----:B0-----:R-:W-:Y:S06]  /*1000*/  @P3 BRA `(.L_x_159) ;  /* 0x0000000000083947 */ /* 0x001fec0003800000 */
[----:B------:R-:W-:Y:S05]  /*1010*/  @P0 BRA `(.L_x_160) ;  /* 0x00000000000c0947 */ /* 0x000fea0003800000 */
[----:B------:R-:W-:Y:S05]  /*1020*/  BRA `(.L_x_161) ;  /* 0x0000000000107947 */ /* 0x000fea0003800000 */
.L_x_159:
[----:B-----5:R-:W-:-:S05]  /*1030*/  SHF.L.U32 R36, R28, 0x10, RZ ;  /* 0x000000101c247819 */ /* 0x020fca00000006ff */
[----:B------:R-:W-:-:S07]  /*1040*/  FADD.FTZ R99, R36, R99 ;  /* 0x0000006324637221 */ /* 0x000fce0000010000 */
.L_x_160:
[----:B------:R-:W-:-:S04]  /*1050*/  F2FP.BF16.F32.PACK_AB R36, RZ, R99 ;  /* 0x00000063ff24723e */ /* 0x000fc800000010ff */
[----:B------:R-:W-:-:S07]  /*1060*/  PRMT R32, R36, 0x7610, R32 ;  /* 0x0000761024207816 */ /* 0x000fce0000000020 */
.L_x_161:
[----:B------:R-:W-:-:S05]  /*1070*/  SHF.L.U32 R91, R91, 0x10, RZ ;  /* 0x000000105b5b7819 */ /* 0x000fca00000006ff */
[----:B------:R-:W-:Y:S01]  /*1080*/  FMUL.FTZ R98, R91, R96 ;  /* 0x000000605b627220 */ /* 0x000fe20000410000 */
[----:B------:R-:W-:Y:S06]  /*1090*/  @P3 BRA `(.L_x_162) ;  /* 0x0000000000083947 */ /* 0x000fec0003800000 */
[----:B------:R-:W-:Y:S05]  /*10a0*/  @P0 BRA `(.L_x_163) ;  /* 0x0000000000100947 */ /* 0x000fea0003800000 */
[----:B------:R-:W-:Y:S05]  /*10b0*/  BRA `(.L_x_164) ;  /* 0x0000000000147947 */ /* 0x000fea0003800000 */
.L_x_162:
[----:B-----5:R-:W-:-:S04]  /*10c0*/  PRMT R36, R28, 0x7632, R36 ;  /* 0x000076321c247816 */ /* 0x020fc80000000024 */
[----:B------:R-:W-:-:S05]  /*10d0*/  SHF.L.U32 R43, R36, 0x10, RZ ;  /* 0x00000010242b7819 */ /* 0x000fca00000006ff */
[----:B------:R-:W-:-:S07]  /*10e0*/  FADD.FTZ R98, R98, R43 ;  /* 0x0000002b62627221 */ /* 0x000fce0000010000 */
.L_x_163:
[----:B------:R-:W-:-:S04]  /*10f0*/  F2FP.BF16.F32.PACK_AB R36, RZ, R98 ;  /* 0x00000062ff24723e */ /* 0x000fc800000010ff */
[----:B------:R-:W-:-:S07]  /*1100*/  PRMT R32, R32, 0x5410, R36 ;  /* 0x0000541020207816 */ /* 0x000fce0000000024 */
.L_x_164:
[C---:B------:R-:W-:Y:S02]  /*1110*/  SHF.L.U32 R101, R37.reuse, 0x10, RZ ;  /* 0x0000001025657819 */ /* 0x040fe400000006ff */
[----:B------:R-:W-:-:S03]  /*1120*/  PRMT R37, R37, 0x7632, R37 ;  /* 0x0000763225257816 */ /* 0x000fc60000000025 */
[----:B------:R-:W-:Y:S01]  /*1130*/  FMUL.FTZ R101, R101, R96 ;  /* 0x0000006065657220 */ /* 0x000fe20000410000 */
[----:B------:R-:W-:Y:S06]  /*1140*/  @P3 BRA `(.L_x_165) ;  /* 0x0000000000083947 */ /* 0x000fec0003800000 */
[----:B------:R-:W-:Y:S05]  /*1150*/  @P0 BRA `(.L_x_166) ;  /* 0x00000000000c0947 */ /* 0x000fea0003800000 */
[----:B------:R-:W-:Y:S05]  /*1160*/  BRA `(.L_x_167) ;  /* 0x0000000000107947 */ /* 0x000fea0003800000 */
.L_x_165:
[----:B-----5:R-:W-:-:S05]  /*1170*/  SHF.L.U32 R36, R29, 0x10, RZ ;  /* 0x000000101d247819 */ /* 0x020fca00000006ff */
[----:B------:R-:W-:-:S07]  /*1180*/  FADD.FTZ R101, R36, R101 ;  /* 0x0000006524657221 */ /* 0x000fce0000010000 */
.L_x_166:
[----:B------:R-:W-:-:S04]  /*1190*/  F2FP.BF16.F32.PACK_AB R36, RZ, R101 ;  /* 0x00000065ff24723e */ /* 0x000fc800000010ff */
[----:B------:R-:W-:-:S07]  /*11a0*/  PRMT R33, R36, 0x7610, R33 ;  /* 0x0000761024217816 */ /* 0x000fce0000000021 */
.L_x_167:
[----:B------:R-:W-:-:S05]  /*11b0*/  SHF.L.U32 R37, R37, 0x10, RZ ;  /* 0x0000001025257819 */ /* 0x000fca00000006ff */
[----:B------:R-:W-:Y:S01]  /*11c0*/  FMUL.FTZ R100, R37, R96 ;  /* 0x0000006025647220 */ /* 0x000fe20000410000 */
[----:B------:R-:W-:Y:S06]  /*11d0*/  @P3 BRA `(.L_x_168) ;  /* 0x0000000000083947 */ /* 0x000fec0003800000 */
[----:B------:R-:W-:Y:S05]  /*11e0*/  @P0 BRA `(.L_x_169) ;  /* 0x0000000000100947 */ /* 0x000fea0003800000 */
[----:B------:R-:W-:Y:S05]  /*11f0*/  BRA `(.L_x_170) ;  /* 0x0000000000147947 */ /* 0x000fea0003800000 */
.L_x_168:
[----:B-----5:R-:W-:-:S04]  /*1200*/  PRMT R36, R29, 0x7632, R36 ;  /* 0x000076321d247816 */ /* 0x020fc80000000024 */
[----:B------:R-:W-:-:S05]  /*1210*/  SHF.L.U32 R37, R36, 0x10, RZ ;  /* 0x0000001024257819 */ /* 0x000fca00000006ff */
[----:B------:R-:W-:-:S07]  /*1220*/  FADD.FTZ R100, R100, R37 ;  /* 0x0000002564647221 */ /* 0x000fce0000010000 */
.L_x_169:
[----:B------:R-:W-:-:S04]  /*1230*/  F2FP.BF16.F32.PACK_AB R36, RZ, R100 ;  /* 0x00000064ff24723e */ /* 0x000fc800000010ff */
[----:B------:R-:W-:-:S07]  /*1240*/  PRMT R33, R33, 0x5410, R36 ;  /* 0x0000541021217816 */ /* 0x000fce0000000024 */
.L_x_170:
[C---:B------:R-:W-:Y:S02]  /*1250*/  SHF.L.U32 R103, R38.reuse, 0x10, RZ ;  /* 0x0000001026677819 */ /* 0x040fe400000006ff */
[----:B------:R-:W-:-:S03]  /*1260*/  PRMT R38, R38, 0x7632, R38 ;  /* 0x0000763226267816 */ /* 0x000fc60000000026 */
[----:B------:R-:W-:Y:S01]  /*1270*/  FMUL.FTZ R103, R103, R96 ;  /* 0x0000006067677220 */ /* 0x000fe20000410000 */
[----:B------:R-:W-:Y:S06]  /*1280*/  @P3 BRA `(.L_x_171) ;  /* 0x0000000000083947 */ /* 0x000fec0003800000 */
[----:B------:R-:W-:Y:S05]  /*1290*/  @P0 BRA `(.L_x_172) ;  /* 0x00000000000c0947 */ /* 0x000fea0003800000 */
[----:B------:R-:W-:Y:S05]  /*12a0*/  BRA `(.L_x_173) ;  /* 0x0000000000107947 */ /* 0x000fea0003800000 */
.L_x_171:
[----:B-----5:R-:W-:-:S05]  /*12b0*/  SHF.L.U32 R36, R30, 0x10, RZ ;  /* 0x000000101e247819 */ /* 0x020fca00000006ff */
[----:B------:R-:W-:-:S07]  /*12c0*/  FADD.FTZ R103, R36, R103 ;  /* 0x0000006724677221 */ /* 0x000fce0000010000 */
.L_x_172:
[----:B------:R-:W-:-:S04]  /*12d0*/  F2FP.BF16.F32.PACK_AB R36, RZ, R103 ;  /* 0x00000067ff24723e */ /* 0x000fc800000010ff */
[----:B------:R-:W-:-:S07]  /*12e0*/  PRMT R34, R36, 0x7610, R34 ;  /* 0x0000761024227816 */ /* 0x000fce0000000022 */
.L_x_173:
[----:B------:R-:W-:-:S05]  /*12f0*/  SHF.L.U32 R37, R38, 0x10, RZ ;  /* 0x0000001026257819 */ /* 0x000fca00000006ff */
[----:B------:R-:W-:Y:S01]  /*1300*/  FMUL.FTZ R102, R37, R96 ;  /* 0x0000006025667220 */ /* 0x000fe20000410000 */
[----:B------:R-:W-:Y:S06]  /*1310*/  @P3 BRA `(.L_x_174) ;  /* 0x0000000000083947 */ /* 0x000fec0003800000 */
[----:B------:R-:W-:Y:S05]  /*1320*/  @P0 BRA `(.L_x_175) ;  /* 0x0000000000100947 */ /* 0x000fea0003800000 */
[----:B------:R-:W-:Y:S05]  /*1330*/  BRA `(.L_x_176) ;  /* 0x0000000000147947 */ /* 0x000fea0003800000 */
.L_x_174:
[----:B-----5:R-:W-:-:S04]  /*1340*/  PRMT R36, R30, 0x7632, R36 ;  /* 0x000076321e247816 */ /* 0x020fc80000000024 */
[----:B------:R-:W-:-:S05]  /*1350*/  SHF.L.U32 R37, R36, 0x10, RZ ;  /* 0x0000001024257819 */ /* 0x000fca00000006ff */
[----:B------:R-:W-:-:S07]  /*1360*/  FADD.FTZ R102, R102, R37 ;  /* 0x0000002566667221 */ /* 0x000fce0000010000 */
.L_x_175:
[----:B------:R-:W-:-:S04]  /*1370*/  F2FP.BF16.F32.PACK_AB R36, RZ, R102 ;  /* 0x00000066ff24723e */ /* 0x000fc800000010ff */
[----:B------:R-:W-:-:S07]  /*1380*/  PRMT R34, R34, 0x5410, R36 ;  /* 0x0000541022227816 */ /* 0x000fce0000000024 */
.L_x_176:
[C---:B------:R-:W-:Y:S02]  /*1390*/  SHF.L.U32 R105, R39.reuse, 0x10, RZ ;  /* 0x0000001027697819 */ /* 0x040fe400000006ff */
[----:B------:R-:W-:-:S03]  /*13a0*/  PRMT R39, R39, 0x7632, R39 ;  /* 0x0000763227277816 */ /* 0x000fc60000000027 */
[----:B------:R-:W-:Y:S01]  /*13b0*/  FMUL.FTZ R105, R105, R96 ;  /* 0x0000006069697220 */ /* 0x000fe20000410000 */
[----:B------:R-:W-:Y:S06]  /*13c0*/  @P3 BRA `(.L_x_177) ;  /* 0x0000000000083947 */ /* 0x000fec0003800000 */
[----:B------:R-:W-:Y:S05]  /*13d0*/  @P0 BRA `(.L_x_178) ;  /* 0x00000000000c0947 */ /* 0x000fea0003800000 */
[----:B------:R-:W-:Y:S05]  /*13e0*/  BRA `(.L_x_179) ;  /* 0x0000000000107947 */ /* 0x000fea0003800000 */
.L_x_177:
[----:B-----5:R-:W-:-:S05]  /*13f0*/  SHF.L.U32 R36, R31, 0x10, RZ ;  /* 0x000000101f247819 */ /* 0x020fca00000006ff */
[----:B------:R-:W-:-:S07]  /*1400*/  FADD.FTZ R105, R36, R105 ;  /* 0x0000006924697221 */ /* 0x000fce0000010000 */
.L_x_178:
[----:B------:R-:W-:-:S04]  /*1410*/  F2FP.BF16.F32.PACK_AB R36, RZ, R105 ;  /* 0x00000069ff24723e */ /* 0x000fc800000010ff */
[----:B------:R-:W-:-:S07]  /*1420*/  PRMT R35, R36, 0x7610, R35 ;  /* 0x0000761024237816 */ /* 0x000fce0000000023 */
.L_x_179:
[----:B------:R-:W-:-:S05]  /*1430*/  SHF.L.U32 R39, R39, 0x10, RZ ;  /* 0x0000001027277819 */ /* 0x000fca00000006ff */
[----:B------:R-:W-:Y:S01]  /*1440*/  FMUL.FTZ R104, R39, R96 ;  /* 0x0000006027687220 */ /* 0x000fe20000410000 */
[----:B------:R-:W-:Y:S06]  /*1450*/  @P3 BRA `(.L_x_180) ;  /* 0x0000000000083947 */ /* 0x000fec0003800000 */
[----:B------:R-:W-:Y:S05]  /*1460*/  @P0 BRA `(.L_x_181) ;  /* 0x0000000000100947 */ /* 0x000fea0003800000 */
[----:B------:R-:W-:Y:S05]  /*1470*/  BRA `(.L_x_182) ;  /* 0x0000000000147947 */ /* 0x000fea0003800000 */
.L_x_180:
[----:B-----5:R-:W-:-:S05]  /*1480*/  PRMT R36, R31, 0x7632, R36 ;  /* 0x000076321f247816 */ /* 0x020fca0000000024 */
[----:B------:R-:W-:-:S04]  /*1490*/  IMAD.U32 R37, R36, 0x10000, RZ ;  /* 0x0001000024257824 */ /* 0x000fc800078e00ff */
[----:B------:R-:W-:-:S07]  /*14a0*/  FADD.FTZ R104, R104, R37 ;  /* 0x0000002568687221 */ /* 0x000fce0000010000 */
.L_x_181:
[----:B------:R-:W-:-:S04]  /*14b0*/  F2FP.BF16.F32.PACK_AB R36, RZ, R104 ;  /* 0x00000068ff24723e */ /* 0x000fc800000010ff */
[----:B------:R-:W-:-:S07]  /*14c0*/  PRMT R35, R35, 0x5410, R36 ;  /* 0x0000541023237816 */ /* 0x000fce0000000024 */
.L_x_182:
[----:B------:R-:W0:Y:S01]  /*14d0*/  @P0 LDC.64 R36, c[0x0][0x238] ;  /* 0x00008e00ff240b82 */ /* 0x000e220000000a00 */
[----:B------:R-:W-:Y:S02]  /*14e0*/  IADD3 R91, R47, 0x40, RZ ;  /* 0x000000402f5b7810 */ /* 0x000fe40007ffe0ff */
        /* <DEDUP_REMOVED lines=14> */
.L_x_183:
[----:B-----5:R-:W-:-:S05]  /*15d0*/  SHF.L.U32 R43, R28, 0x10, RZ ;  /* 0x000000101c2b7819 */ /* 0x020fca00000006ff */
[----:B------:R-:W-:-:S07]  /*15e0*/  FADD.FTZ R106, R43, R106 ;  /* 0x0000006a2b6a7221 */ /* 0x000fce0000010000 */
.L_x_184:
[----:B------:R-:W-:-:S04]  /*15f0*/  F2FP.BF16.F32.PACK_AB R36, RZ, R106 ;  /* 0x0000006aff24723e */ /* 0x000fc800000010ff */
[----:B------:R-:W-:-:S07]  /*1600*/  PRMT R32, R36, 0x7610, R32 ;  /* 0x0000761024207816 */ /* 0x000fce0000000020 */
.L_x_185:
[----:B------:R-:W-:-:S05]  /*1610*/  SHF.L.U32 R107, R107, 0x10, RZ ;  /* 0x000000106b6b7819 */ /* 0x000fca00000006ff */
[----:B------:R-:W-:Y:S01]  /*1620*/  FMUL.FTZ R44, R107, R96 ;  /* 0x000000606b2c7220 */ /* 0x000fe20000410000 */
[----:B------:R-:W-:Y:S06]  /*1630*/  @P3 BRA `(.L_x_186) ;  /* 0x0000000000083947 */ /* 0x000fec0003800000 */
[----:B------:R-:W-:Y:S05]  /*1640*/  @P0 BRA `(.L_x_187) ;  /* 0x0000000000100947 */ /* 0x000fea0003800000 */
[----:B------:R-:W-:Y:S05]  /*1650*/  BRA `(.L_x_188) ;  /* 0x0000000000147947 */ /* 0x000fea0003800000 */
.L_x_186:
[----:B-----5:R-:W-:-:S04]  /*1660*/  PRMT R36, R28, 0x7632, R36 ;  /* 0x000076321c247816 */ /* 0x020fc80000000024 */
[----:B------:R-:W-:-:S05]  /*1670*/  SHF.L.U32 R43, R36, 0x10, RZ ;  /* 0x00000010242b7819 */ /* 0x000fca00000006ff */
[----:B------:R-:W-:-:S07]  /*1680*/  FADD.FTZ R44, R44, R43 ;  /* 0x0000002b2c2c7221 */ /* 0x000fce0000010000 */
.L_x_187:
[----:B------:R-:W-:-:S04]  /*1690*/  F2FP.BF16.F32.PACK_AB R36, RZ, R44 ;  /* 0x0000002cff24723e */ /* 0x000fc800000010ff */
[----:B------:R-:W-:-:S07]  /*16a0*/  PRMT R32, R32, 0x5410, R36 ;  /* 0x0000541020207816 */ /* 0x000fce0000000024 */
.L_x_188:
[C---:B------:R-:W-:Y:S02]  /*16b0*/  SHF.L.U32 R107, R37.reuse, 0x10, RZ ;  /* 0x00000010256b7819 */ /* 0x040fe400000006ff */
[----:B------:R-:W-:-:S03]  /*16c0*/  PRMT R37, R37, 0x7632, R37 ;  /* 0x0000763225257816 */ /* 0x000fc60000000025 */
[----:B------:R-:W-:Y:S01]  /*16d0*/  FMUL.FTZ R107, R107, R96 ;  /* 0x000000606b6b7220 */ /* 0x000fe20000410000 */
[----:B------:R-:W-:Y:S06]  /*16e0*/  @P3 BRA `(.L_x_189) ;  /* 0x0000000000083947 */ /* 0x000fec0003800000 */
[----:B------:R-:W-:Y:S05]  /*16f0*/  @P0 BRA `(.L_x_190) ;  /* 0x00000000000c0947 */ /* 0x000fea0003800000 */
[----:B------:R-:W-:Y:S05]  /*1700*/  BRA `(.L_x_191) ;  /* 0x0000000000107947 */ /* 0x000fea0003800000 */
.L_x_189:
[----:B-----5:R-:W-:-:S05]  /*1710*/  SHF.L.U32 R36, R29, 0x10, RZ ;  /* 0x000000101d247819 */ /* 0x020fca00000006ff */
[----:B------:R-:W-:-:S07]  /*1720*/  FADD.FTZ R107, R36, R107 ;  /* 0x0000006b246b7221 */ /* 0x000fce0000010000 */
.L_x_190:
[----:B------:R-:W-:-:S04]  /*1730*/  F2FP.BF16.F32.PACK_AB R36, RZ, R107 ;  /* 0x0000006bff24723e */ /* 0x000fc800000010ff */
[----:B------:R-:W-:-:S07]  /*1740*/  PRMT R33, R36, 0x7610, R33 ;  /* 0x0000761024217816 */ /* 0x000fce0000000021 */
.L_x_191:
[----:B------:R-:W-:-:S05]  /*1750*/  SHF.L.U32 R37, R37, 0x10, RZ ;  /* 0x0000001025257819 */ /* 0x000fca00000006ff */
[----:B------:R-:W-:Y:S01]  /*1760*/  FMUL.FTZ R45, R37, R96 ;  /* 0x00000060252d7220 */ /* 0x000fe20000410000 */
[----:B------:R-:W-:Y:S06]  /*1770*/  @P3 BRA `(.L_x_192) ;  /* 0x0000000000083947 */ /* 0x000fec0003800000 */
[----:B------:R-:W-:Y:S05]  /*1780*/  @P0 BRA `(.L_x_193) ;  /* 0x0000000000100947 */ /* 0x000fea0003800000 */
[----:B------:R-:W-:Y:S05]  /*1790*/  BRA `(.L_x_194) ;  /* 0x0000000000147947 */ /* 0x000fea0003800000 */
.L_x_192:
[----:B-----5:R-:W-:-:S04]  /*17a0*/  PRMT R36, R29, 0x7632, R36 ;  /* 0x000076321d247816 */ /* 0x020fc80000000024 */
[----:B------:R-:W-:-:S05]  /*17b0*/  SHF.L.U32 R36, R36, 0x10, RZ ;  /* 0x0000001024247819 */ /* 0x000fca00000006ff */
[----:B------:R-:W-:-:S07]  /*17c0*/  FADD.FTZ R45, R45, R36 ;  /* 0x000000242d2d7221 */ /* 0x000fce0000010000 */
.L_x_193:
[----:B------:R-:W-:-:S04]  /*17d0*/  F2FP.BF16.F32.PACK_AB R36, RZ, R45 ;  /* 0x0000002dff24723e */ /* 0x000fc800000010ff */
[----:B------:R-:W-:-:S07]  /*17e0*/  PRMT R33, R33, 0x5410, R36 ;  /* 0x0000541021217816 */ /* 0x000fce0000000024 */
.L_x_194:
[C---:B------:R-:W-:Y:S02]  /*17f0*/  SHF.L.U32 R109, R38.reuse, 0x10, RZ ;  /* 0x00000010266d7819 */ /* 0x040fe400000006ff */
[----:B------:R-:W-:-:S03]  /*1800*/  PRMT R38, R38, 0x7632, R38 ;  /* 0x0000763226267816 */ /* 0x000fc60000000026 */
[----:B------:R-:W-:Y:S01]  /*1810*/  FMUL.FTZ R109, R109, R96 ;  /* 0x000000606d6d7220 */ /* 0x000fe20000410000 */
[----:B------:R-:W-:Y:S06]  /*1820*/  @P3 BRA `(.L_x_195) ;  /* 0x0000000000083947 */ /* 0x000fec0003800000 */
[----:B------:R-:W-:Y:S05]  /*1830*/  @P0 BRA `(.L_x_196) ;  /* 0x00000000000c0947 */ /* 0x000fea0003800000 */
[----:B------:R-:W-:Y:S05]  /*1840*/  BRA `(.L_x_197) ;  /* 0x0000000000107947 */ /* 0x000fea0003800000 */
.L_x_195:
[----:B-----5:R-:W-:-:S05]  /*1850*/  SHF.L.U32 R36, R30, 0x10, RZ ;  /* 0x000000101e247819 */ /* 0x020fca00000006ff */
[----:B------:R-:W-:-:S07]  /*1860*/  FADD.FTZ R109, R36, R109 ;  /* 0x0000006d246d7221 */ /* 0x000fce0000010000 */
.L_x_196:
[----:B------:R-:W-:-:S04]  /*1870*/  F2FP.BF16.F32.PACK_AB R36, RZ, R109 ;  /* 0x0000006dff24723e */ /* 0x000fc800000010ff */
[----:B------:R-:W-:-:S07]  /*1880*/  PRMT R34, R36, 0x7610, R34 ;  /* 0x0000761024227816 */ /* 0x000fce0000000022 */
.L_x_197:
[----:B------:R-:W-:-:S05]  /*1890*/  SHF.L.U32 R37, R38, 0x10, RZ ;  /* 0x0000001026257819 */ /* 0x000fca00000006ff */
[----:B------:R-:W-:Y:S01]  /*18a0*/  FMUL.FTZ R108, R37, R96 ;  /* 0x00000060256c7220 */ /* 0x000fe20000410000 */
[----:B------:R-:W-:Y:S06]  /*18b0*/  @P3 BRA `(.L_x_198) ;  /* 0x0000000000083947 */ /* 0x000fec0003800000 */
[----:B------:R-:W-:Y:S05]  /*18c0*/  @P0 BRA `(.L_x_199) ;  /* 0x0000000000100947 */ /* 0x000fea0003800000 */
[----:B------:R-:W-:Y:S05]  /*18d0*/  BRA `(.L_x_200) ;  /* 0x0000000000147947 */ /* 0x000fea0003800000 */
.L_x_198:
[----:B-----5:R-:W-:-:S04]  /*18e0*/  PRMT R36, R30, 0x7632, R36 ;  /* 0x000076321e247816 */ /* 0x020fc80000000024 */
[----:B------:R-:W-:-:S05]  /*18f0*/  SHF.L.U32 R37, R36, 0x10, RZ ;  /* 0x0000001024257819 */ /* 0x000fca00000006ff */
[----:B------:R-:W-:-:S07]  /*1900*/  FADD.FTZ R108, R108, R37 ;  /* 0x000000256c6c7221 */ /* 0x000fce0000010000 */
.L_x_199:
[----:B------:R-:W-:-:S04]  /*1910*/  F2FP.BF16.F32.PACK_AB R36, RZ, R108 ;  /* 0x0000006cff24723e */ /* 0x000fc800000010ff */
[----:B------:R-:W-:-:S07]  /*1920*/  PRMT R34, R34, 0x5410, R36 ;  /* 0x0000541022227816 */ /* 0x000fce0000000024 */
.L_x_200:
[C---:B------:R-:W-:Y:S02]  /*1930*/  SHF.L.U32 R37, R39.reuse, 0x10, RZ ;  /* 0x0000001027257819 */ /* 0x040fe400000006ff */
[----:B------:R-:W-:-:S03]  /*1940*/  PRMT R39, R39, 0x7632, R39 ;  /* 0x0000763227277816 */ /* 0x000fc60000000027 */
[----:B------:R-:W-:Y:S01]  /*1950*/  FMUL.FTZ R110, R37, R96 ;  /* 0x00000060256e7220 */ /* 0x000fe20000410000 */
[----:B------:R-:W-:Y:S06]  /*1960*/  @P3 BRA `(.L_x_201) ;  /* 0x0000000000083947 */ /* 0x000fec0003800000 */
[----:B------:R-:W-:Y:S05]  /*1970*/  @P0 BRA `(.L_x_202) ;  /* 0x00000000000c0947 */ /* 0x000fea0003800000 */
[----:B------:R-:W-:Y:S05]  /*1980*/  BRA `(.L_x_203) ;  /* 0x0000000000107947 */ /* 0x000fea0003800000 */
.L_x_201:
[----:B-----5:R-:W-:-:S05]  /*1990*/  SHF.L.U32 R37, R31, 0x10, RZ ;  /* 0x000000101f257819 */ /* 0x020fca00000006ff */
[----:B------:R-:W-:-:S07]  /*19a0*/  FADD.FTZ R110, R37, R110 ;  /* 0x0000006e256e7221 */ /* 0x000fce0000010000 */
.L_x_202:
[----:B------:R-:W-:-:S04]  /*19b0*/  F2FP.BF16.F32.PACK_AB R36, RZ, R110 ;  /* 0x0000006eff24723e */ /* 0x000fc800000010ff */
[----:B------:R-:W-:-:S07]  /*19c0*/  PRMT R35, R36, 0x7610, R35 ;  /* 0x0000761024237816 */ /* 0x000fce0000000023 */
.L_x_203:
[----:B------:R-:W-:-:S05]  /*19d0*/  SHF.L.U32 R39, R39, 0x10, RZ ;  /* 0x0000001027277819 */ /* 0x000fca00000006ff */
[----:B------:R-:W-:Y:S01]  /*19e0*/  FMUL.FTZ R111, R39, R96 ;  /* 0x00000060276f7220 */ /* 0x000fe20000410000 */
[----:B------:R-:W-:Y:S06]  /*19f0*/  @P3 BRA `(.L_x_204) ;  /* 0x0000000000083947 */ /* 0x000fec0003800000 */
[----:B------:R-:W-:Y:S05]  /*1a00*/  @P0 BRA `(.L_x_205) ;  /* 0x0000000000100947 */ /* 0x000fea0003800000 */
[----:B------:R-:W-:Y:S05]  /*1a10*/  BRA `(.L_x_206) ;  /* 0x0000000000147947 */ /* 0x000fea0003800000 */
.L_x_204:
[----:B-----5:R-:W-:-:S05]  /*1a20*/  PRMT R36, R31, 0x7632, R36 ;  /* 0x000076321f247816 */ /* 0x020fca0000000024 */
[----:B------:R-:W-:-:S04]  /*1a30*/  IMAD.U32 R36, R36, 0x10000, RZ ;  /* 0x0001000024247824 */ /* 0x000fc800078e00ff */
[----:B------:R-:W-:-:S07]  /*1a40*/  FADD.FTZ R111, R111, R36 ;  /* 0x000000246f6f7221 */ /* 0x000fce0000010000 */
.L_x_205:
[----:B------:R-:W-:-:S04]  /*1a50*/  F2FP.BF16.F32.PACK_AB R36, RZ, R111 ;  /* 0x0000006fff24723e */ /* 0x000fc800000010ff */
[----:B------:R-:W-:-:S07]  /*1a60*/  PRMT R35, R35, 0x5410, R36 ;  /* 0x0000541023237816 */ /* 0x000fce0000000024 */
.L_x_206:
        /* <DEDUP_REMOVED lines=16> */
.L_x_207:
[----:B-----5:R-:W-:-:S05]  /*1b70*/  SHF.L.U32 R41, R28, 0x10, RZ ;  /* 0x000000101c297819 */ /* 0x020fca00000006ff */
[----:B------:R-:W-:-:S07]  /*1b80*/  FADD.FTZ R112, R41, R112 ;  /* 0x0000007029707221 */ /* 0x000fce0000010000 */
.L_x_208:
[----:B------:R-:W-:-:S04]  /*1b90*/  F2FP.BF16.F32.PACK_AB R36, RZ, R112 ;  /* 0x00000070ff24723e */ /* 0x000fc800000010ff */
[----:B------:R-:W-:-:S07]  /*1ba0*/  PRMT R32, R36, 0x7610, R32 ;  /* 0x0000761024207816 */ /* 0x000fce0000000020 */
.L_x_209:
[----:B------:R-:W-:-:S05]  /*1bb0*/  SHF.L.U32 R41, R114, 0x10, RZ ;  /* 0x0000001072297819 */ /* 0x000fca00000006ff */
[----:B------:R-:W-:Y:S01]  /*1bc0*/  FMUL.FTZ R40, R41, R96 ;  /* 0x0000006029287220 */ /* 0x000fe20000410000 */
[----:B------:R-:W-:Y:S06]  /*1bd0*/  @P3 BRA `(.L_x_210) ;  /* 0x0000000000083947 */ /* 0x000fec0003800000 */
[----:B------:R-:W-:Y:S05]  /*1be0*/  @P0 BRA `(.L_x_211) ;  /* 0x0000000000100947 */ /* 0x000fea0003800000 */
[----:B------:R-:W-:Y:S05]  /*1bf0*/  BRA `(.L_x_212) ;  /* 0x0000000000147947 */ /* 0x000fea0003800000 */
.L_x_210:
[----:B-----5:R-:W-:-:S04]  /*1c00*/  PRMT R36, R28, 0x7632, R36 ;  /* 0x000076321c247816 */ /* 0x020fc80000000024 */
[----:B------:R-:W-:-:S05]  /*1c10*/  SHF.L.U32 R41, R36, 0x10, RZ ;  /* 0x0000001024297819 */ /* 0x000fca00000006ff */
[----:B------:R-:W-:-:S07]  /*1c20*/  FADD.FTZ R40, R40, R41 ;  /* 0x0000002928287221 */ /* 0x000fce0000010000 */
.L_x_211:
[----:B------:R-:W-:-:S04]  /*1c30*/  F2FP.BF16.F32.PACK_AB R36, RZ, R40 ;  /* 0x00000028ff24723e */ /* 0x000fc800000010ff */
[----:B------:R-:W-:-:S07]  /*1c40*/  PRMT R32, R32, 0x5410, R36 ;  /* 0x0000541020207816 */ /* 0x000fce0000000024 */
.L_x_212:
[C---:B------:R-:W-:Y:S02]  /*1c50*/  SHF.L.U32 R41, R37.reuse, 0x10, RZ ;  /* 0x0000001025297819 */ /* 0x040fe400000006ff */
[----:B------:R-:W-:-:S03]  /*1c60*/  PRMT R37, R37, 0x7632, R37 ;  /* 0x0000763225257816 */ /* 0x000fc60000000025 */
[----:B------:R-:W-:Y:S01]  /*1c70*/  FMUL.FTZ R41, R41, R96 ;  /* 0x0000006029297220 */ /* 0x000fe20000410000 */
[----:B------:R-:W-:Y:S06]  /*1c80*/  @P3 BRA `(.L_x_213) ;  /* 0x0000000000083947 */ /* 0x000fec0003800000 */
[----:B------:R-:W-:Y:S05]  /*1c90*/  @P0 BRA `(.L_x_214) ;  /* 0x00000000000c0947 */ /* 0x000fea0003800000 */
[----:B------:R-:W-:Y:S05]  /*1ca0*/  BRA `(.L_x_215) ;  /* 0x0000000000107947 */ /* 0x000fea0003800000 */
.L_x_213:
[----:B-----5:R-:W-:-:S05]  /*1cb0*/  SHF.L.U32 R36, R29, 0x10, RZ ;  /* 0x000000101d247819 */ /* 0x020fca00000006ff */
[----:B------:R-:W-:-:S07]  /*1cc0*/  FADD.FTZ R41, R36, R41 ;  /* 0x0000002924297221 */ /* 0x000fce0000010000 */
.L_x_214:
[----:B------:R-:W-:-:S04]  /*1cd0*/  F2FP.BF16.F32.PACK_AB R36, RZ, R41 ;  /* 0x00000029ff24723e */ /* 0x000fc800000010ff */
[----:B------:R-:W-:-:S07]  /*1ce0*/  PRMT R33, R36, 0x7610, R33 ;  /* 0x0000761024217816 */ /* 0x000fce0000000021 */
.L_x_215:
[----:B------:R-:W-:-:S05]  /*1cf0*/  SHF.L.U32 R37, R37, 0x10, RZ ;  /* 0x0000001025257819 */ /* 0x000fca00000006ff */
[----:B------:R-:W-:Y:S01]  /*1d00*/  FMUL.FTZ R42, R37, R96 ;  /* 0x00000060252a7220 */ /* 0x000fe20000410000 */
[----:B------:R-:W-:Y:S06]  /*1d10*/  @P3 BRA `(.L_x_216) ;  /* 0x0000000000083947 */ /* 0x000fec0003800000 */
[----:B------:R-:W-:Y:S05]  /*1d20*/  @P0 BRA `(.L_x_217) ;  /* 0x0000000000100947 */ /* 0x000fea0003800000 */
[----:B------:R-:W-:Y:S05]  /*1d30*/  BRA `(.L_x_218) ;  /* 0x0000000000147947 */ /* 0x000fea0003800000 */
.L_x_216:
[----:B-----5:R-:W-:-:S04]  /*1d40*/  PRMT R36, R29, 0x7632, R36 ;  /* 0x000076321d247816 */ /* 0x020fc80000000024 */
[----:B------:R-:W-:-:S05]  /*1d50*/  SHF.L.U32 R37, R36, 0x10, RZ ;  /* 0x0000001024257819 */ /* 0x000fca00000006ff */
[----:B------:R-:W-:-:S07]  /*1d60*/  FADD.FTZ R42, R42, R37 ;  /* 0x000000252a2a7221 */ /* 0x000fce0000010000 */
.L_x_217:
[----:B------:R-:W-:-:S04]  /*1d70*/  F2FP.BF16.F32.PACK_AB R36, RZ, R42 ;  /* 0x0000002aff24723e */ /* 0x000fc800000010ff */
[----:B------:R-:W-:-:S07]  /*1d80*/  PRMT R33, R33, 0x5410, R36 ;  /* 0x0000541021217816 */ /* 0x000fce0000000024 */
.L_x_218:
[C---:B------:R-:W-:Y:S02]  /*1d90*/  SHF.L.U32 R43, R38.reuse, 0x10, RZ ;  /* 0x00000010262b7819 */ /* 0x040fe400000006ff */
[----:B------:R-:W-:-:S03]  /*1da0*/  PRMT R38, R38, 0x7632, R38 ;  /* 0x0000763226267816 */ /* 0x000fc60000000026 */
[----:B------:R-:W-:Y:S01]  /*1db0*/  FMUL.FTZ R43, R43, R96 ;  /* 0x000000602b2b7220 */ /* 0x000fe20000410000 */
[----:B------:R-:W-:Y:S06]  /*1dc0*/  @P3 BRA `(.L_x_219) ;  /* 0x0000000000083947 */ /* 0x000fec0003800000 */
[----:B------:R-:W-:Y:S05]  /*1dd0*/  @P0 BRA `(.L_x_220) ;  /* 0x00000000000c0947 */ /* 0x000fea0003800000 */
[----:B------:R-:W-:Y:S05]  /*1de0*/  BRA `(.L_x_221) ;  /* 0x0000000000107947 */ /* 0x000fea0003800000 */
.L_x_219:
[----:B-----5:R-:W-:-:S05]  /*1df0*/  SHF.L.U32 R36, R30, 0x10, RZ ;  /* 0x000000101e247819 */ /* 0x020fca00000006ff */
[----:B------:R-:W-:-:S07]  /*1e00*/  FADD.FTZ R43, R36, R43 ;  /* 0x0000002b242b7221 */ /* 0x000fce0000010000 */
.L_x_220:
[----:B------:R-:W-:-:S04]  /*1e10*/  F2FP.BF16.F32.PACK_AB R36, RZ, R43 ;  /* 0x0000002bff24723e */ /* 0x000fc800000010ff */
[----:B------:R-:W-:-:S07]  /*1e20*/  PRMT R34, R36, 0x7610, R34 ;  /* 0x0000761024227816 */ /* 0x000fce0000000022 */
.L_x_221:
[----:B------:R-:W-:-:S05]  /*1e30*/  SHF.L.U32 R37, R38, 0x10, RZ ;  /* 0x0000001026257819 */ /* 0x000fca00000006ff */
[----:B------:R-:W-:Y:S01]  /*1e40*/  FMUL.FTZ R38, R37, R96 ;  /* 0x0000006025267220 */ /* 0x000fe20000410000 */
[----:B------:R-:W-:Y:S06]  /*1e50*/  @P3 BRA `(.L_x_222) ;  /* 0x0000000000083947 */ /* 0x000fec0003800000 */
[----:B------:R-:W-:Y:S05]  /*1e60*/  @P0 BRA `(.L_x_223) ;  /* 0x0000000000100947 */ /* 0x000fea0003800000 */
[----:B------:R-:W-:Y:S05]  /*1e70*/  BRA `(.L_x_224) ;  /* 0x0000000000147947 */ /* 0x000fea0003800000 */
.L_x_222:
[----:B-----5:R-:W-:-:S04]  /*1e80*/  PRMT R36, R30, 0x7632, R36 ;  /* 0x000076321e247816 */ /* 0x020fc80000000024 */
[----:B------:R-:W-:-:S05]  /*1e90*/  SHF.L.U32 R37, R36, 0x10, RZ ;  /* 0x0000001024257819 */ /* 0x000fca00000006ff */
[----:B------:R-:W-:-:S07]  /*1ea0*/  FADD.FTZ R38, R38, R37 ;  /* 0x0000002526267221 */ /* 0x000fce0000010000 */
.L_x_223:
[----:B------:R-:W-:-:S04]  /*1eb0*/  F2FP.BF16.F32.PACK_AB R36, RZ, R38 ;  /* 0x00000026ff24723e */ /* 0x000fc800000010ff */
[----:B------:R-:W-:-:S07]  /*1ec0*/  PRMT R34, R34, 0x5410, R36 ;  /* 0x0000541022227816 */ /* 0x000fce0000000024 */
.L_x_224:
[C---:B------:R-:W-:Y:S02]  /*1ed0*/  SHF.L.U32 R37, R39.reuse, 0x10, RZ ;  /* 0x0000001027257819 */ /* 0x040fe400000006ff */
[----:B------:R-:W-:-:S03]  /*1ee0*/  PRMT R36, R39, 0x7632, R36 ;  /* 0x0000763227247816 */ /* 0x000fc60000000024 */
[----:B------:R-:W-:Y:S01]  /*1ef0*/  FMUL.FTZ R39, R37, R96 ;  /* 0x0000006025277220 */ /* 0x000fe20000410000 */
[----:B------:R-:W-:Y:S06]  /*1f00*/  @P3 BRA `(.L_x_225) ;  /* 0x0000000000083947 */ /* 0x000fec0003800000 */
[----:B------:R-:W-:Y:S05]  /*1f10*/  @P0 BRA `(.L_x_226) ;  /* 0x00000000000c0947 */ /* 0x000fea0003800000 */
[----:B------:R-:W-:Y:S05]  /*1f20*/  BRA `(.L_x_227) ;  /* 0x0000000000107947 */ /* 0x000fea0003800000 */
.L_x_225:
[----:B-----5:R-:W-:-:S05]  /*1f30*/  SHF.L.U32 R114, R31, 0x10, RZ ;  /* 0x000000101f727819 */ /* 0x020fca00000006ff */
[----:B------:R-:W-:-:S07]  /*1f40*/  FADD.FTZ R39, R114, R39 ;  /* 0x0000002772277221 */ /* 0x000fce0000010000 */
.L_x_226:
[----:B------:R-:W-:-:S04]  /*1f50*/  F2FP.BF16.F32.PACK_AB R37, RZ, R39 ;  /* 0x00000027ff25723e */ /* 0x000fc800000010ff */
[----:B------:R-:W-:-:S07]  /*1f60*/  PRMT R35, R37, 0x7610, R35 ;  /* 0x0000761025237816 */ /* 0x000fce0000000023 */
.L_x_227:
[----:B------:R-:W-:-:S05]  /*1f70*/  SHF.L.U32 R37, R36, 0x10, RZ ;  /* 0x0000001024257819 */ /* 0x000fca00000006ff */
[----:B------:R-:W-:Y:S01]  /*1f80*/  FMUL.FTZ R96, R37, R96 ;  /* 0x0000006025607220 */ /* 0x000fe20000410000 */
[----:B------:R-:W-:Y:S06]  /*1f90*/  @P3 BRA `(.L_x_228) ;  /* 0x0000000000083947 */ /* 0x000fec0003800000 */
[----:B------:R-:W-:Y:S05]  /*1fa0*/  @P0 BRA `(.L_x_229) ;  /* 0x0000000000100947 */ /* 0x000fea0003800000 */
[----:B------:R-:W-:Y:S05]  /*1fb0*/  BRA `(.L_x_230) ;  /* 0x0000000000147947 */ /* 0x000fea0003800000 */
.L_x_228:
[----:B-----5:R-:W-:-:S05]  /*1fc0*/  PRMT R36, R31, 0x7632, R36 ;  /* 0x000076321f247816 */ /* 0x020fca0000000024 */
[----:B------:R-:W-:-:S04]  /*1fd0*/  IMAD.U32 R37, R36, 0x10000, RZ ;  /* 0x0001000024257824 */ /* 0x000fc800078e00ff */
[----:B------:R-:W-:-:S07]  /*1fe0*/  FADD.FTZ R96, R96, R37 ;  /* 0x0000002560607221 */ /* 0x000fce0000010000 */
.L_x_229:
[----:B------:R-:W-:-:S04]  /*1ff0*/  F2FP.BF16.F32.PACK_AB R36, RZ, R96 ;  /* 0x00000060ff24723e */ /* 0x000fc800000010ff */
[----:B------:R-:W-:-:S07]  /*2000*/  PRMT R35, R35, 0x5410, R36 ;  /* 0x0000541023237816 */ /* 0x000fce0000000024 */
.L_x_230:
[----:B------:R-:W-:Y:S01]  /*2010*/  FADD.FTZ R37, RZ, R74 ;  /* 0x0000004aff257221 */ /* 0x000fe20000010000 */
[----:B------:R-:W-:-:S03]  /*2020*/  UMOV UR6, 0xffffffff ;  /* 0xffffffff00067882 */ /* 0x000fc60000000000 */
[----:B------:R-:W-:-:S04]  /*2030*/  FADD.FTZ R37, R37, R46 ;  /* 0x0000002e25257221 */ /* 0x000fc80000010000 */
        /* <DEDUP_REMOVED lines=16> */
[----:B------:R-:W-:Y:S02]  /*2140*/  FADD.FTZ R114, R36, R107 ;  /* 0x0000006b24727221 */ /* 0x000fe40000010000 */
[----:B------:R-:W0:Y:S02]  /*2150*/  @P0 LDC.64 R36, c[0x0][0x238] ;  /* 0x00008e00ff240b82 */ /* 0x000e240000000a00 */
[----:B------:R-:W-:-:S04]  /*2160*/  FADD.FTZ R114, R114, R45 ;  /* 0x0000002d72727221 */ /* 0x000fc80000010000 */
[----:B------:R-:W-:-:S04]  /*2170*/  FADD.FTZ R113, R114, R109 ;  /* 0x0000006d72717221 */ /* 0x000fc80000010000 */
[----:B------:R-:W-:-:S04]  /*2180*/  FADD.FTZ R113, R113, R108 ;  /* 0x0000006c71717221 */ /* 0x000fc80000010000 */
[----:B------:R-:W-:-:S04]  /*2190*/  FADD.FTZ R114, R113, R110 ;  /* 0x0000006e71727221 */ /* 0x000fc80000010000 */
[----:B------:R-:W-:-:S04]  /*21a0*/  FADD.FTZ R113, R114, R111 ;  /* 0x0000006f72717221 */ /* 0x000fc80000010000 */
[----:B------:R-:W-:Y:S01]  /*21b0*/  FADD.FTZ R113, R113, R112 ;  /* 0x0000007071717221 */ /* 0x000fe20000010000 */
[----:B0-----:R-:W-:-:S03]  /*21c0*/  @P0 LEA R36, P2, R97, R36, 0x4 ;  /* 0x0000002461240211 */ /* 0x001fc600078420ff */
[----:B------:R-:W-:Y:S01]  /*21d0*/  FADD.FTZ R114, R113, R40 ;  /* 0x0000002871727221 */ /* 0x000fe20000010000 */
[----:B------:R-:W-:-:S03]  /*21e0*/  @P0 LEA.HI.X R37, R97, R37, RZ, 0x4, P2 ;  /* 0x0000002561250211 */ /* 0x000fc600010f24ff */
[----:B------:R-:W-:Y:S01]  /*21f0*/  FADD.FTZ R113, R114, R41 ;  /* 0x0000002972717221 */ /* 0x000fe20000010000 */
[----:B------:R-:W-:Y:S01]  /*2200*/  ISETP.NE.AND P2, PT, R52, RZ, PT ;  /* 0x000000ff3400720c */ /* 0x000fe20003f45270 */
[----:B------:R0:W-:Y:S02]  /*2210*/  @P0 STG.E.128 desc[UR4][R36.64], R32 ;  /* 0x0000002024000986 */ /* 0x0001e4000c101d04 */
[----:B------:R-:W-:-:S04]  /*2220*/  FADD.FTZ R114, R113, R42 ;  /* 0x0000002a71727221 */ /* 0x000fc80000010000 */
[----:B------:R-:W-:-:S04]  /*2230*/  FADD.FTZ R113, R114, R43 ;  /* 0x0000002b72717221 */ /* 0x000fc80000010000 */
[----:B------:R-:W-:-:S04]  /*2240*/  FADD.FTZ R114, R113, R38 ;  /* 0x0000002671727221 */ /* 0x000fc80000010000 */
[----:B------:R-:W-:-:S04]  /*2250*/  FADD.FTZ R113, R114, R39 ;  /* 0x0000002772717221 */ /* 0x000fc80000010000 */
[----:B------:R-:W-:Y:S01]  /*2260*/  FADD.FTZ R115, R113, R96 ;  /* 0x0000006071737221 */ /* 0x000fe20000010000 */
[----:B0-----:R-:W-:Y:S06]  /*2270*/  BRA.DIV UR6, `(.L_x_231) ;  /* 0x0000000e068c7947 */ /* 0x001fec000b800000 */
        /* <DEDUP_REMOVED lines=8> */
[----:B-1----:R-:W-:-:S05]  /*2300*/  FADD.FTZ R120, R119, R36 ;  /* 0x0000002477787221 */ /* 0x002fca0000010000 */
[----:B------:R-:W1:Y:S02]  /*2310*/  SHFL.BFLY PT, R121, R120, 0x10, 0x1f ;  /* 0x0e001f0078797f89 */ /* 0x000e6400000e0000 */
[----:B-1----:R-:W-:-:S04]  /*2320*/  FADD.FTZ R36, R120, R121 ;  /* 0x0000007978247221 */ /* 0x002fc80000010000 */
[----:B0-----:R-:W-:-:S04]  /*2330*/  FMUL.FTZ R115, R36, R113 ;  /* 0x0000007124737220 */ /* 0x001fc80000410000 */
[C---:B------:R-:W-:Y:S01]  /*2340*/  FADD.FTZ R36, -R115.reuse, R74 ;  /* 0x0000004a73247221 */ /* 0x040fe20000010100 */
[----:B------:R-:W-:-:S03]  /*2350*/  FADD.FTZ R37, -R115, R46 ;  /* 0x0000002e73257221 */ /* 0x000fc60000010100 */
[----:B------:R-:W-:-:S04]  /*2360*/  FFMA.FTZ R36, R36, R36, RZ ;  /* 0x0000002424247223 */ /* 0x000fc800000100ff */
[----:B------:R-:W-:Y:S01]  /*2370*/  FFMA.FTZ R36, R37, R37, R36 ;  /* 0x0000002525247223 */ /* 0x000fe20000010024 */
[----:B------:R-:W-:-:S04]  /*2380*/  FADD.FTZ R37, -R115, R90 ;  /* 0x0000005a73257221 */ /* 0x000fc80000010100 */
        /* <DEDUP_REMOVED lines=58> */
[----:B------:R-:W-:-:S05]  /*2730*/  FFMA.FTZ R36, R37, R37, R36 ;  /* 0x0000002525247223 */ /* 0x000fca0000010024 */
        /* <DEDUP_REMOVED lines=9> */
.L_x_244:
[----:B------:R-:W2:Y:S01]  /*27d0*/  @!P2 LDC.64 R36, c[0x0][0x250] ;  /* 0x00009400ff24ab82 */ /* 0x000ea20000000a00 */
[----:B------:R-:W-:Y:S01]  /*27e0*/  FMUL.FTZ R116, R115, R115 ;  /* 0x0000007373747220 */ /* 0x000fe20000410000 */
[----:B-1----:R-:W-:-:S04]  /*27f0*/  FADD.FTZ R114, R120, R121 ;  /* 0x0000007978727221 */ /* 0x002fc80000010000 */
[----:B------:R-:W-:Y:S01]  /*2800*/  FSEL R117, R116, RZ, P4 ;  /* 0x000000ff74757208 */ /* 0x000fe20002000000 */
[----:B------:R-:W-:Y:S01]  /*2810*/  FFMA.FTZ R114, R114, R113, UR8 ;  /* 0x0000000872727e23 */ /* 0x000fe20008010071 */
[----:B------:R-:W-:-:S03]  /*2820*/  FSEL R113, R115, RZ, !P4 ;  /* 0x000000ff73717208 */ /* 0x000fc60006000000 */
[----:B------:R-:W-:Y:S02]  /*2830*/  FADD.FTZ R114, R114, R117 ;  /* 0x0000007572727221 */ /* 0x000fe40000010000 */
[C---:B------:R-:W-:Y:S01]  /*2840*/  FADD.FTZ R118, -R113.reuse, R45 ;  /* 0x0000002d71767221 */ /* 0x040fe20000010100 */
[C---:B------:R-:W-:Y:S01]  /*2850*/  FADD.FTZ R124, -R113.reuse, R40 ;  /* 0x00000028717c7221 */ /* 0x040fe20000010100 */
[C---:B------:R-:W-:Y:S01]  /*2860*/  FADD.FTZ R45, -R113.reuse, R41 ;  /* 0x00000029712d7221 */ /* 0x040fe20000010100 */
[C---:B------:R-:W-:Y:S01]  /*2870*/  FADD.FTZ R74, -R113.reuse, R74 ;  /* 0x0000004a714a7221 */ /* 0x040fe20000010100 */
[----:B------:R-:W1:Y:S01]  /*2880*/  @!P2 LDC.64 R40, c[0x0][0x258] ;  /* 0x00009600ff28ab82 */ /* 0x000e620000000a00 */
[C---:B------:R-:W-:Y:S01]  /*2890*/  FADD.FTZ R46, -R113.reuse, R46 ;  /* 0x0000002e712e7221 */ /* 0x040fe20000010100 */
[C---:B------:R-:W-:Y:S01]  /*28a0*/  FADD.FTZ R93, -R113.reuse, R93 ;  /* 0x0000005d715d7221 */ /* 0x040fe20000010100 */
[C---:B------:R-:W-:Y:S01]  /*28b0*/  FADD.FTZ R90, -R113.reuse, R90 ;  /* 0x0000005a715a7221 */ /* 0x040fe20000010100 */
[C---:B------:R-:W-:Y:S01]  /*28c0*/  FADD.FTZ R75, -R113.reuse, R75 ;  /* 0x0000004b714b7221 */ /* 0x040fe20000010100 */
[C---:B------:R-:W-:Y:S01]  /*28d0*/  FADD.FTZ R92, -R113.reuse, R92 ;  /* 0x0000005c715c7221 */ /* 0x040fe20000010100 */
[----:B------:R-:W-:Y:S01]  /*28e0*/  FADD.FTZ R95, -R113, R95 ;  /* 0x0000005f715f7221 */ /* 0x000fe20000010100 */
[----:B--2---:R-:W-:-:S04]  /*28f0*/  @!P2 IMAD.WIDE R36, R54, 0x4, R36 ;  /* 0x000000043624a825 */ /* 0x004fc800078e0224 */
[C---:B------:R-:W-:Y:S01]  /*2900*/  FADD.FTZ R94, -R113.reuse, R94 ;  /* 0x0000005e715e7221 */ /* 0x040fe20000010100 */
[C---:B0-----:R-:W-:Y:S01]  /*2910*/  FADD.FTZ R120, -R113.reuse, R109 ;  /* 0x0000006d71787221 */ /* 0x041fe20000010100 */
[C---:B------:R-:W-:Y:S01]  /*2920*/  FADD.FTZ R122, -R113.reuse, R111 ;  /* 0x0000006f717a7221 */ /* 0x040fe20000010100 */
[C---:B------:R-:W-:Y:S01]  /*2930*/  FADD.FTZ R109, -R113.reuse, R38 ;  /* 0x00000026716d7221 */ /* 0x040fe20000010100 */
[----:B------:R0:W-:Y:S01]  /*2940*/  @!P2 STG.E desc[UR4][R36.64], R115 ;  /* 0x000000732400a986 */ /* 0x0001e2000c101904 */
[C---:B------:R-:W-:Y:S01]  /*2950*/  FADD.FTZ R116, -R113.reuse, R107 ;  /* 0x0000006b71747221 */ /* 0x040fe20000010100 */
[C---:B------:R-:W-:Y:S01]  /*2960*/  FADD.FTZ R111, -R113.reuse, R39 ;  /* 0x00000027716f7221 */ /* 0x040fe20000010100 */
[----:B------:R-:W-:Y:S01]  /*2970*/  FADD.FTZ R107, -R113, R42 ;  /* 0x0000002a716b7221 */ /* 0x000fe20000010100 */
[----:B------:R-:W-:Y:S01]  /*2980*/  LEA R42, P3, R47, UR10, 0x4 ;  /* 0x0000000a2f2a7c11 */ /* 0x000fe2000f8620ff */
[C---:B------:R-:W-:Y:S01]  /*2990*/  FADD.FTZ R108, -R113.reuse, R108 ;  /* 0x0000006c716c7221 */ /* 0x040fe20000010100 */
[C---:B------:R-:W-:Y:S01]  /*29a0*/  FADD.FTZ R106, -R113.reuse, R106 ;  /* 0x0000006a716a7221 */ /* 0x040fe20000010100 */
[C---:B------:R-:W-:Y:S01]  /*29b0*/  FADD.FTZ R44, -R113.reuse, R44 ;  /* 0x0000002c712c7221 */ /* 0x040fe20000010100 */
[C---:B------:R-:W-:Y:S01]  /*29c0*/  FADD.FTZ R110, -R113.reuse, R110 ;  /* 0x0000006e716e7221 */ /* 0x040fe20000010100 */
[C---:B------:R-:W-:Y:S01]  /*29d0*/  FADD.FTZ R99, -R113.reuse, R99 ;  /* 0x0000006371637221 */ /* 0x040fe20000010100 */
[C---:B------:R-:W-:Y:S01]  /*29e0*/  FADD.FTZ R98, -R113.reuse, R98 ;  /* 0x0000006271627221 */ /* 0x040fe20000010100 */
[----:B------:R-:W-:Y:S01]  /*29f0*/  FADD.FTZ R96, -R113, R96 ;  /* 0x0000006071607221 */ /* 0x000fe20000010100 */
[----:B0-----:R0:W2:Y:S01]  /*2a00*/  MUFU.RSQ R115, R114 ;  /* 0x0000007200737308 */ /* 0x0010a20000001400 */
[----:B-1----:R-:W-:-:S04]  /*2a10*/  @!P2 IMAD.WIDE R40, R54, 0x4, R40 ;  /* 0x000000043628a825 */ /* 0x002fc800078e0228 */
[C---:B------:R-:W-:Y:S01]  /*2a20*/  FADD.FTZ R101, -R113.reuse, R101 ;  /* 0x0000006571657221 */ /* 0x040fe20000010100 */
[C---:B------:R-:W-:Y:S01]  /*2a30*/  FADD.FTZ R100, -R113.reuse, R100 ;  /* 0x0000006471647221 */ /* 0x040fe20000010100 */
[C---:B------:R-:W-:Y:S01]  /*2a40*/  FADD.FTZ R103, -R113.reuse, R103 ;  /* 0x0000006771677221 */ /* 0x040fe20000010100 */
[C---:B------:R-:W-:Y:S01]  /*2a50*/  FADD.FTZ R102, -R113.reuse, R102 ;  /* 0x0000006671667221 */ /* 0x040fe20000010100 */
[C---:B------:R-:W-:Y:S01]  /*2a60*/  FADD.FTZ R105, -R113.reuse, R105 ;  /* 0x0000006971697221 */ /* 0x040fe20000010100 */
[C---:B------:R-:W-:Y:S01]  /*2a70*/  FADD.FTZ R104, -R113.reuse, R104 ;  /* 0x0000006871687221 */ /* 0x040fe20000010100 */
[C---:B------:R-:W-:Y:S01]  /*2a80*/  FADD.FTZ R112, -R113.reuse, R112 ;  /* 0x0000007071707221 */ /* 0x040fe20000010100 */
[----:B0-----:R-:W-:Y:S01]  /*2a90*/  FADD.FTZ R114, -R113, R43 ;  /* 0x0000002b71727221 */ /* 0x001fe20000010100 */
[C---:B--2---:R-:W-:Y:S01]  /*2aa0*/  FMUL.FTZ R74, R115.reuse, R74 ;  /* 0x0000004a734a7220 */ /* 0x044fe20000410000 */
[C---:B------:R-:W-:Y:S01]  /*2ab0*/  FMUL.FTZ R46, R115.reuse, R46 ;  /* 0x0000002e732e7220 */ /* 0x040fe20000410000 */
[C---:B------:R-:W-:Y:S01]  /*2ac0*/  FMUL.FTZ R93, R115.reuse, R93 ;  /* 0x0000005d735d7220 */ /* 0x040fe20000410000 */
        /* <DEDUP_REMOVED lines=11> */
[----:B------:R-:W-:Y:S01]  /*2b80*/  FFMA.FTZ R93, R76, R92, R57 ;  /* 0x0000005c4c5d7223 */ /* 0x000fe20000010039 */
[----:B------:R-:W-:Y:S01]  /*2b90*/  FFMA.FTZ R74, R71, R75, R56 ;  /* 0x0000004b474a7223 */ /* 0x000fe20000010038 */
[----:B------:R-:W-:Y:S01]  /*2ba0*/  F2FP.BF16.F32.PACK_AB R36, R43, R36 ;  /* 0x000000242b24723e */ /* 0x000fe200000010ff */
[C---:B------:R-:W-:Y:S01]  /*2bb0*/  FMUL.FTZ R120, R115.reuse, R120 ;  /* 0x0000007873787220 */ /* 0x040fe20000410000 */
[----:B------:R-:W-:Y:S01]  /*2bc0*/  F2FP.BF16.F32.PACK_AB R39, R94, R39 ;  /* 0x000000275e27723e */ /* 0x000fe200000010ff */
[----:B------:R-:W-:Y:S01]  /*2bd0*/  FMUL.FTZ R108, R115, R108 ;  /* 0x0000006c736c7220 */ /* 0x000fe20000410000 */
[----:B------:R-:W-:Y:S01]  /*2be0*/  F2FP.BF16.F32.PACK_AB R38, R93, R38 ;  /* 0x000000265d26723e */ /* 0x000fe200000010ff */
[----:B------:R0:W-:Y:S01]  /*2bf0*/  @!P2 STG.E desc[UR4][R40.64], R115 ;  /* 0x000000732800a986 */ /* 0x0001e2000c101904 */
[----:B------:R-:W-:Y:S01]  /*2c00*/  F2FP.BF16.F32.PACK_AB R37, R74, R37 ;  /* 0x000000254a25723e */ /* 0x000fe200000010ff */
[----:B------:R-:W-:Y:S01]  /*2c10*/  FFMA.FTZ R75, R84, R108, R65 ;  /* 0x0000006c544b7223 */ /* 0x000fe20000010041 */
[----:B------:R-:W-:Y:S01]  /*2c20*/  LEA.HI.X R43, R47, UR11, RZ, 0x4, P3 ;  /* 0x0000000b2f2b7c11 */ /* 0x000fe200098f24ff */
[C---:B------:R-:W-:Y:S01]  /*2c30*/  FMUL.FTZ R106, R115.reuse, R106 ;  /* 0x0000006a736a7220 */ /* 0x040fe20000410000 */
[C---:B------:R-:W-:Y:S01]  /*2c40*/  FMUL.FTZ R44, R115.reuse, R44 ;  /* 0x0000002c732c7220 */ /* 0x040fe20000410000 */
[C---:B------:R-:W-:Y:S01]  /*2c50*/  FMUL.FTZ R110, R115.reuse, R110 ;  /* 0x0000006e736e7220 */ /* 0x040fe20000410000 */
[C---:B------:R-:W-:Y:S01]  /*2c60*/  FMUL.FTZ R122, R115.reuse, R122 ;  /* 0x0000007a737a7220 */ /* 0x040fe20000410000 */
[----:B------:R1:W-:Y:S01]  /*2c70*/  STG.E.128 desc[UR4][R42.64], R36 ;  /* 0x000000242a007986 */ /* 0x0003e2000c101d04 */
[C---:B------:R-:W-:Y:S01]  /*2c80*/  FMUL.FTZ R99, R115.reuse, R99 ;  /* 0x0000006373637220 */ /* 0x040fe20000410000 */
[C---:B------:R-:W-:Y:S01]  /*2c90*/  FMUL.FTZ R98, R115.reuse, R98 ;  /* 0x0000006273627220 */ /* 0x040fe20000410000 */
[C---:B------:R-:W-:Y:S01]  /*2ca0*/  FMUL.FTZ R111, R115.reuse, R111 ;  /* 0x0000006f736f7220 */ /* 0x040fe20000410000 */
[----:B------:R-:W-:Y:S01]  /*2cb0*/  FMUL.FTZ R96, R115, R96 ;  /* 0x0000006073607220 */ /* 0x000fe20000410000 */
[----:B------:R-:W-:Y:S01]  /*2cc0*/  FFMA.FTZ R110, R0, R110, R17 ;  /* 0x0000006e006e7223 */ /* 0x000fe20000010011 */
[----:B0-----:R-:W-:Y:S01]  /*2cd0*/  FFMA.FTZ R41, R83, R122, R66 ;  /* 0x0000007a53297223 */ /* 0x001fe20000010042 */
[----:B------:R-:W-:Y:S01]  /*2ce0*/  FFMA.FTZ R40, R4, R106, R21 ;  /* 0x0000006a04287223 */ /* 0x000fe20000010015 */
[----:B------:R-:W-:Y:S01]  /*2cf0*/  FFMA.FTZ R47, R82, R44, R63 ;  /* 0x0000002c522f7223 */ /* 0x000fe2000001003f */
        /* <DEDUP_REMOVED lines=9> */
[----:B-1----:R-:W-:Y:S01]  /*2d90*/  FFMA.FTZ R42, R2, R120, R19 ;  /* 0x00000078022a7223 */ /* 0x002fe20000010013 */
[----:B------:R-:W-:Y:S01]  /*2da0*/  FFMA.FTZ R96, R87, R96, R70 ;  /* 0x0000006057607223 */ /* 0x000fe20000010046 */
[C---:B------:R-:W-:Y:S01]  /*2db0*/  FMUL.FTZ R116, R115.reuse, R116 ;  /* 0x0000007473747220 */ /* 0x040fe20000410000 */
[C---:B------:R-:W-:Y:S01]  /*2dc0*/  FMUL.FTZ R118, R115.reuse, R118 ;  /* 0x0000007673767220 */ /* 0x040fe20000410000 */
[----:B------:R-:W-:Y:S01]  /*2dd0*/  FMUL.FTZ R112, R115, R112 ;  /* 0x0000007073707220 */ /* 0x000fe20000410000 */
[----:B------:R-:W-:Y:S01]  /*2de0*/  F2FP.BF16.F32.PACK_AB R42, R75, R42 ;  /* 0x0000002a4b2a723e */ /* 0x000fe200000010ff */
[C---:B------:R-:W-:Y:S01]  /*2df0*/  FMUL.FTZ R124, R115.reuse, R124 ;  /* 0x0000007c737c7220 */ /* 0x040fe20000410000 */
[----:B------:R-:W0:Y:S01]  /*2e00*/  LDC.64 R74, c[0x0][0x210] ;  /* 0x00008400ff4a7b82 */ /* 0x000e220000000a00 */
        /* <DEDUP_REMOVED lines=11> */
[----:B------:R-:W-:Y:S01]  /*2ec0*/  FFMA.FTZ R41, R3, R116, R18 ;  /* 0x0000007403297223 */ /* 0x000fe20000010012 */
[----:B------:R-:W-:Y:S01]  /*2ed0*/  F2FP.BF16.F32.PACK_AB R40, R47, R40 ;  /* 0x000000282f28723e */ /* 0x000fe200000010ff */
[----:B------:R-:W-:Y:S01]  /*2ee0*/  FFMA.FTZ R118, R81, R118, R64 ;  /* 0x0000007651767223 */ /* 0x000fe20000010040 */
[----:B------:R-:W-:Y:S01]  /*2ef0*/  F2FP.BF16.F32.PACK_AB R36, R98, R99 ;  /* 0x000000636224723e */ /* 0x000fe200000010ff */
[----:B------:R-:W-:Y:S01]  /*2f00*/  FFMA.FTZ R46, R53, R114, R14 ;  /* 0x00000072352e7223 */ /* 0x000fe2000001000e */
[----:B------:R-:W-:Y:S01]  /*2f10*/  F2FP.BF16.F32.PACK_AB R47, R96, R111 ;  /* 0x0000006f602f723e */ /* 0x000fe200000010ff */
[----:B------:R-:W-:Y:S01]  /*2f20*/  FFMA.FTZ R109, R88, R109, R69 ;  /* 0x0000006d586d7223 */ /* 0x000fe20000010045 */
[----:B------:R-:W-:Y:S01]  /*2f30*/  LEA R94, P2, R89, UR10, 0x4 ;  /* 0x0000000a595e7c11 */ /* 0x000fe2000f8420ff */
[----:B------:R-:W-:Y:S01]  /*2f40*/  FFMA.FTZ R45, R48, R45, R15 ;  /* 0x0000002d302d7223 */ /* 0x000fe2000001000f */
[----:B------:R-:W-:Y:S01]  /*2f50*/  LEA R92, P3, R91, UR10, 0x4 ;  /* 0x0000000a5b5c7c11 */ /* 0x000fe2000f8620ff */
[----:B------:R-:W-:Y:S01]  /*2f60*/  FFMA.FTZ R96, R85, R107, R68 ;  /* 0x0000006b55607223 */ /* 0x000fe20000010044 */
[----:B------:R-:W-:Y:S01]  /*2f70*/  FFMA.FTZ R44, R51, R112, R16 ;  /* 0x00000070332c7223 */ /* 0x000fe20000010010 */
[----:B------:R-:W-:Y:S01]  /*2f80*/  FFMA.FTZ R99, R86, R124, R67 ;  /* 0x0000007c56637223 */ /* 0x000fe20000010043 */
[----:B------:R-:W-:-:S02]  /*2f90*/  LEA R90, P5, R97, UR10, 0x4 ;  /* 0x0000000a615a7c11 */ /* 0x000fc4000f8a20ff */
[----:B------:R-:W-:Y:S02]  /*2fa0*/  F2FP.BF16.F32.PACK_AB R39, R104, R105 ;  /* 0x000000696827723e */ /* 0x000fe400000010ff */
[----:B------:R-:W-:Y:S02]  /*2fb0*/  F2FP.BF16.F32.PACK_AB R38, R102, R103 ;  /* 0x000000676626723e */ /* 0x000fe400000010ff */
[----:B------:R-:W-:Y:S02]  /*2fc0*/  F2FP.BF16.F32.PACK_AB R37, R100, R101 ;  /* 0x000000656425723e */ /* 0x000fe400000010ff */
[----:B------:R-:W-:Y:S02]  /*2fd0*/  LEA.HI.X R95, R89, UR11, RZ, 0x4, P2 ;  /* 0x0000000b595f7c11 */ /* 0x000fe400090f24ff */
[----:B------:R-:W-:Y:S02]  /*2fe0*/  F2FP.BF16.F32.PACK_AB R41, R118, R41 ;  /* 0x000000297629723e */ /* 0x000fe400000010ff */
[----:B------:R-:W-:Y:S01]  /*2ff0*/  LEA.HI.X R93, R91, UR11, RZ, 0x4, P3 ;  /* 0x0000000b5b5d7c11 */ /* 0x000fe200098f24ff */
[----:B------:R1:W-:Y:S01]  /*3000*/  STG.E.128 desc[UR4][R94.64], R36 ;  /* 0x000000245e007986 */ /* 0x0003e2000c101d04 */
[----:B------:R-:W-:-:S02]  /*3010*/  F2FP.BF16.F32.PACK_AB R46, R109, R46 ;  /* 0x0000002e6d2e723e */ /* 0x000fc400000010ff */
[----:B------:R-:W-:Y:S01]  /*3020*/  F2FP.BF16.F32.PACK_AB R45, R96, R45 ;  /* 0x0000002d602d723e */ /* 0x000fe200000010ff */
[----:B------:R1:W-:Y:S01]  /*3030*/  STG.E.128 desc[UR4][R92.64], R40 ;  /* 0x000000285c007986 */ /* 0x0003e2000c101d04 */
[----:B------:R-:W-:Y:S02]  /*3040*/  F2FP.BF16.F32.PACK_AB R44, R99, R44 ;  /* 0x0000002c632c723e */ /* 0x000fe400000010ff */
[----:B------:R-:W-:Y:S02]  /*3050*/  LEA.HI.X R91, R97, UR11, RZ, 0x4, P5 ;  /* 0x0000000b615b7c11 */ /* 0x000fe4000a8f24ff */
[----:B0-----:R-:W-:-:S03]  /*3060*/  LEA R54, R74, R54, 0x2 ;  /* 0x000000364a367211 */ /* 0x001fc600078e10ff */
[----:B------:R1:W-:Y:S01]  /*3070*/  STG.E.128 desc[UR4][R90.64], R44 ;  /* 0x0000002c5a007986 */ /* 0x0003e2000c101d04 */
[----:B------:R-:W-:-:S13]  /*3080*/  ISETP.GE.AND P2, PT, R54, R75, PT ;  /* 0x0000004b3600720c */ /* 0x000fda0003f46270 */
[----:B------:R-:W-:Y:S05]  /*3090*/  @!P2 BRA `(.L_x_232) ;  /* 0xffffffd80018a947 */ /* 0x000fea000383ffff */
[----:B------:R-:W-:Y:S05]  /*30a0*/  EXIT ;  /* 0x000000000000794d */ /* 0x000fea0003800000 */
.L_x_231:
[----:B------:R-:W-:Y:S01]  /*30b0*/  HFMA2.MMA R37, -RZ, RZ, 0, 5.9604644775390625e-08 ;  /* 0x00000001ff257435 */ /* 0x000fe200000001ff */
[----:B------:R-:W-:Y:S01]  /*30c0*/  BSSY B0, `(.L_x_233) ;  /* 0x0000007000007945 */ /* 0x000fe20003800000 */
[----:B------:R-:W-:Y:S02]  /*30d0*/  MOV R123, R115 ;  /* 0x00000073007b7202 */ /* 0x000fe40000000f00 */
[----:B------:R-:W-:Y:S02]  /*30e0*/  MOV R114, 0x1f ;  /* 0x0000001f00727802 */ /* 0x000fe40000000f00 */
[----:B------:R-:W-:-:S07]  /*30f0*/  MOV R116, 0xffffffff ;  /* 0xffffffff00747802 */ /* 0x000fce0000000f00 */
[----:B-----5:R-:W-:Y:S05]  /*3100*/  WARPSYNC.COLLECTIVE R116, `(.L_x_234) ;  /* 0x0000000074087348 */ /* 0x020fea0003c00000 */
[----:B------:R0:W1:Y:S02]  /*3110*/  SHFL.BFLY P3, R121, R123, R37, R114 ;  /* 0x0c0000257b797389 */ /* 0x0000640000060072 */
[----:B01---5:R-:W-:Y:S01]  /*3120*/  ENDCOLLECTIVE ;  /* 0x000000000000791b */ /* 0x023fe20003800000 */
.L_x_234:
[----:B------:R-:W-:Y:S05]  /*3130*/  BSYNC B0 ;  /* 0x0000000000007941 */ /* 0x000fea0003800000 */
.L_x_233:
        /* <DEDUP_REMOVED lines=9> */
.L_x_235:
[----:B------:R-:W-:Y:S01]  /*31d0*/  HFMA2.MMA R37, -RZ, RZ, 0, 2.384185791015625e-07 ;  /* 0x00000004ff257435 */ /* 0x000fe200000001ff */
[----:B------:R-:W-:-:S05]  /*31e0*/  MOV R36, R121 ;  /* 0x0000007900247202 */ /* 0x000fca0000000f00 */
[----:B------:R-:W-:-:S05]  /*31f0*/  FADD.FTZ R118, R117, R36 ;  /* 0x0000002475767221 */ /* 0x000fca0000010000 */
[----:B------:R-:W-:-:S07]  /*3200*/  MOV R123, R118 ;  /* 0x00000076007b7202 */ /* 0x000fce0000000f00 */
[----:B------:R-:W-:Y:S05]  /*3210*/  WARPSYNC.COLLECTIVE R116, `(.L_x_236) ;  /* 0x0000000074087348 */ /* 0x000fea0003c00000 */
[----:B------:R0:W1:Y:S02]  /*3220*/  SHFL.BFLY P3, R121, R123, R37, R114 ;  /* 0x0c0000257b797389 */ /* 0x0000640000060072 */
[----:B01----:R-:W-:Y:S01]  /*3230*/  ENDCOLLECTIVE ;  /* 0x000000000000791b */ /* 0x003fe20003800000 */
.L_x_236:
[----:B------:R-:W-:Y:S01]  /*3240*/  HFMA2.MMA R37, -RZ, RZ, 0, 4.76837158203125e-07 ;  /* 0x00000008ff257435 */ /* 0x000fe200000001ff */
[----:B------:R-:W-:-:S05]  /*3250*/  MOV R113, R121 ;  /* 0x0000007900717202 */ /* 0x000fca0000000f00 */
[----:B------:R-:W-:Y:S02]  /*3260*/  FADD.FTZ R119, R118, R113 ;  /* 0x0000007176777221 */ /* 0x000fe40000010000 */
[----:B------:R-:W0:Y:S03]  /*3270*/  LDC R113, c[0x0][0x290] ;  /* 0x0000a400ff717b82 */ /* 0x000e260000000800 */
[----:B------:R-:W-:-:S07]  /*3280*/  MOV R123, R119 ;  /* 0x00000077007b7202 */ /* 0x000fce0000000f00 */
[----:B0-----:R-:W-:Y:S05]  /*3290*/  WARPSYNC.COLLECTIVE R116, `(.L_x_237) ;  /* 0x0000000074087348 */ /* 0x001fea0003c00000 */
[----:B------:R1:W2:Y:S02]  /*32a0*/  SHFL.BFLY P3, R121, R123, R37, R114 ;  /* 0x0c0000257b797389 */ /* 0x0002a40000060072 */
[----:B012---:R-:W-:Y:S01]  /*32b0*/  ENDCOLLECTIVE ;  /* 0x000000000000791b */ /* 0x007fe20003800000 */
.L_x_237:
[----:B------:R-:W-:Y:S01]  /*32c0*/  HFMA2.MMA R37, -RZ, RZ, 0, 9.5367431640625e-07 ;  /* 0x00000010ff257435 */ /* 0x000fe200000001ff */
[----:B------:R-:W-:-:S04]  /*32d0*/  IMAD.MOV.U32 R36, RZ, RZ, R121 ;  /* 0x000000ffff247224 */ /* 0x000fc800078e0079 */
[----:B------:R-:W-:-:S05]  /*32e0*/  FADD.FTZ R120, R119, R36 ;  /* 0x0000002477787221 */ /* 0x000fca0000010000 */
[----:B------:R-:W-:-:S07]  /*32f0*/  MOV R123, R120 ;  /* 0x00000078007b7202 */ /* 0x000fce0000000f00 */
[----:B------:R-:W-:Y:S05]  /*3300*/  WARPSYNC.COLLECTIVE R116, `(.L_x_238) ;  /* 0x0000000074087348 */ /* 0x000fea0003c00000 */
[----:B------:R0:W1:Y:S02]  /*3310*/  SHFL.BFLY P3, R121, R123, R37, R114 ;  /* 0x0c0000257b797389 */ /* 0x0000640000060072 */
[----:B01----:R-:W-:Y:S01]  /*3320*/  ENDCOLLECTIVE ;  /* 0x000000000000791b */ /* 0x003fe20003800000 */
.L_x_238:
[----:B------:R-:W-:-:S04]  /*3330*/  FADD.FTZ R120, R120, R121 ;  /* 0x0000007978787221 */ /* 0x000fc80000010000 */
[----:B------:R-:W-:-:S04]  /*3340*/  FMUL.FTZ R115, R120, R113 ;  /* 0x0000007178737220 */ /* 0x000fc80000410000 */
[C---:B------:R-:W-:Y:S01]  /*3350*/  FADD.FTZ R36, -R115.reuse, R74 ;  /* 0x0000004a73247221 */ /* 0x040fe20000010100 */
[C---:B------:R-:W-:Y:S01]  /*3360*/  FADD.FTZ R117, -R115.reuse, R46 ;  /* 0x0000002e73757221 */ /* 0x040fe20000010100 */
[----:B------:R-:W-:Y:S02]  /*3370*/  FADD.FTZ R37, -R115, R75 ;  /* 0x0000004b73257221 */ /* 0x000fe40000010100 */
[----:B------:R-:W-:-:S04]  /*3380*/  FFMA.FTZ R36, R36, R36, RZ ;  /* 0x0000002424247223 */ /* 0x000fc800000100ff */
[----:B------:R-:W-:Y:S01]  /*3390*/  FFMA.FTZ R36, R117, R117, R36 ;  /* 0x0000007575247223 */ /* 0x000fe20000010024 */
[----:B------:R-:W-:-:S04]  /*33a0*/  FADD.FTZ R117, -R115, R90 ;  /* 0x0000005a73757221 */ /* 0x000fc80000010100 */
[----:B------:R-:W-:-:S04]  /*33b0*/  FFMA.FTZ R36, R117, R117, R36 ;  /* 0x0000007575247223 */ /* 0x000fc80000010024 */
        /* <DEDUP_REMOVED lines=57> */
[----:B------:R-:W-:-:S04]  /*3750*/  HFMA2.MMA R37, -RZ, RZ, 0, 5.9604644775390625e-08 ;  /* 0x00000001ff257435 */ /* 0x000fc800000001ff */
[----:B------:R-:W-:-:S07]  /*3760*/  MOV R123, R36 ;  /* 0x00000024007b7202 */ /* 0x000fce0000000f00 */
[----:B------:R-:W-:Y:S05]  /*3770*/  WARPSYNC.COLLECTIVE R116, `(.L_x_239) ;  /* 0x0000000074087348 */ /* 0x000fea0003c00000 */
[----:B------:R0:W1:Y:S02]  /*3780*/  SHFL.BFLY P3, R121, R123, R37, R114 ;  /* 0x0c0000257b797389 */ /* 0x0000640000060072 */
[----:B01----:R-:W-:Y:S01]  /*3790*/  ENDCOLLECTIVE ;  /* 0x000000000000791b */ /* 0x003fe20003800000 */
.L_x_239:
[----:B------:R-:W-:Y:S01]  /*37a0*/  HFMA2.MMA R37, -RZ, RZ, 0, 1.1920928955078125e-07 ;  /* 0x00000002ff257435 */ /* 0x000fe200000001ff */
[----:B------:R-:W-:-:S05]  /*37b0*/  MOV R117, R121 ;  /* 0x0000007900757202 */ /* 0x000fca0000000f00 */
[----:B------:R-:W-:-:S05]  /*37c0*/  FADD.FTZ R117, R36, R117 ;  /* 0x0000007524757221 */ /* 0x000fca0000010000 */
[----:B------:R-:W-:-:S07]  /*37d0*/  MOV R123, R117 ;  /* 0x00000075007b7202 */ /* 0x000fce0000000f00 */
[----:B------:R-:W-:Y:S05]  /*37e0*/  WARPSYNC.COLLECTIVE R116, `(.L_x_240) ;  /* 0x0000000074087348 */ /* 0x000fea0003c00000 */
[----:B------:R0:W1:Y:S02]  /*37f0*/  SHFL.BFLY P3, R121, R123, R37, R114 ;  /* 0x0c0000257b797389 */ /* 0x0000640000060072 */
[----:B01----:R-:W-:Y:S01]  /*3800*/  ENDCOLLECTIVE ;  /* 0x000000000000791b */ /* 0x003fe20003800000 */
.L_x_240:
[----:B------:R-:W-:Y:S01]  /*3810*/  HFMA2.MMA R37, -RZ, RZ, 0, 2.384185791015625e-07 ;  /* 0x00000004ff257435 */ /* 0x000fe200000001ff */
[----:B------:R-:W-:-:S05]  /*3820*/  MOV R118, R121 ;  /* 0x0000007900767202 */ /* 0x000fca0000000f00 */
[----:B------:R-:W-:-:S05]  /*3830*/  FADD.FTZ R118, R117, R118 ;  /* 0x0000007675767221 */ /* 0x000fca0000010000 */
[----:B------:R-:W-:-:S07]  /*3840*/  MOV R123, R118 ;  /* 0x00000076007b7202 */ /* 0x000fce0000000f00 */
[----:B------:R-:W-:Y:S05]  /*3850*/  WARPSYNC.COLLECTIVE R116, `(.L_x_241) ;  /* 0x0000000074087348 */ /* 0x000fea0003c00000 */
[----:B------:R0:W1:Y:S02]  /*3860*/  SHFL.BFLY P3, R121, R123, R37, R114 ;  /* 0x0c0000257b797389 */ /* 0x0000640000060072 */
[----:B01----:R-:W-:Y:S01]  /*3870*/  ENDCOLLECTIVE ;  /* 0x000000000000791b */ /* 0x003fe20003800000 */
.L_x_241:
[----:B------:R-:W-:Y:S01]  /*3880*/  HFMA2.MMA R37, -RZ, RZ, 0, 4.76837158203125e-07 ;  /* 0x00000008ff257435 */ /* 0x000fe200000001ff */
[----:B------:R-:W-:-:S05]  /*3890*/  MOV R119, R121 ;  /* 0x0000007900777202 */ /* 0x000fca0000000f00 */
[----:B------:R-:W-:-:S05]  /*38a0*/  FADD.FTZ R119, R118, R119 ;  /* 0x0000007776777221 */ /* 0x000fca0000010000 */
[----:B------:R-:W-:-:S07]  /*38b0*/  MOV R123, R119 ;  /* 0x00000077007b7202 */ /* 0x000fce0000000f00 */
[----:B------:R-:W-:Y:S05]  /*38c0*/  WARPSYNC.COLLECTIVE R116, `(.L_x_242) ;  /* 0x0000000074087348 */ /* 0x000fea0003c00000 */
[----:B------:R0:W1:Y:S02]  /*38d0*/  SHFL.BFLY P3, R121, R123, R37, R114 ;  /* 0x0c0000257b797389 */ /* 0x0000640000060072 */
[----:B01----:R-:W-:Y:S01]  /*38e0*/  ENDCOLLECTIVE ;  /* 0x000000000000791b */ /* 0x003fe20003800000 */
.L_x_242:
[----:B------:R-:W-:Y:S01]  /*38f0*/  HFMA2.MMA R37, -RZ, RZ, 0, 9.5367431640625e-07 ;  /* 0x00000010ff257435 */ /* 0x000fe200000001ff */
[----:B------:R-:W-:-:S05]  /*3900*/  MOV R120, R121 ;  /* 0x0000007900787202 */ /* 0x000fca0000000f00 */
[----:B------:R-:W-:-:S05]  /*3910*/  FADD.FTZ R120, R119, R120 ;  /* 0x0000007877787221 */ /* 0x000fca0000010000 */
[----:B------:R-:W-:-:S07]  /*3920*/  MOV R123, R120 ;  /* 0x00000078007b7202 */ /* 0x000fce0000000f00 */
[----:B------:R-:W-:Y:S05]  /*3930*/  WARPSYNC.COLLECTIVE R116, `(.L_x_243) ;  /* 0x0000000074087348 */ /* 0x000fea0003c00000 */
[----:B------:R0:W1:Y:S02]  /*3940*/  SHFL.BFLY P3, R121, R123, R37, R114 ;  /* 0x0c0000257b797389 */ /* 0x0000640000060072 */
[----:B01----:R-:W-:Y:S01]  /*3950*/  ENDCOLLECTIVE ;  /* 0x000000000000791b */ /* 0x003fe20003800000 */
.L_x_243:
[----:B------:R-:W-:Y:S05]  /*3960*/  BRA `(.L_x_244) ;  /* 0xffffffec00987947 */ /* 0x000fea000383ffff */
.L_x_245:
        /* <DEDUP_REMOVED lines=9> */
.L_x_30415:


//--------------------- .text._ZN10layer_norm13ln_fwd_kernelINS_13Kernel_traitsI13__nv_bfloat16S2_S2_S2_fjLj1024ELj1ELj4ELj1ELj16ENS_18Kernel_traits_baseILj1024ES2_S2_S2_S2_fjLj128EEEEELb0ELb0ELb1ELb0EEEvNS_9FwdParamsE --------------------------
	.section	.text._ZN10layer_norm13ln_fwd_kernelINS_13Kernel_traitsI13__nv_bfloat16S2_S2_S2_fjLj1024ELj1ELj4ELj1ELj16ENS_18Kernel_traits_baseILj1024ES2_S2_S2_S2_fjLj128EEEEELb0ELb0ELb1ELb0EEEvNS_9FwdParamsE,"ax",@progbits
	.align	128
        .global         _ZN10layer_norm13ln_fwd_kernelINS_13Kernel_traitsI13__nv_bfloat16S2_S2_S2_fjLj1024ELj1ELj4ELj1ELj16ENS_18Kernel_traits_baseILj1024ES2_S2_S2_S2_fjLj128EEEEELb0ELb0ELb1ELb0EEEvNS_9FwdParamsE
        .type           _ZN10layer_norm13ln_fwd_kernelINS_13Kernel_traitsI13__nv_bfloat16S2_S2_S2_fjLj1024ELj1ELj4ELj1ELj16ENS_18Kernel_traits_baseILj1024ES2_S2_S2_S2_fjLj128EEEEELb0ELb0ELb1ELb0EEEvNS_9FwdParamsE,@function
        .size           _ZN10layer_norm13ln_fwd_kernelINS_13Kernel_traitsI13__nv_bfloat16S2_S2_S2_fjLj1024ELj1ELj4ELj1ELj16ENS_18Kernel_traits_baseILj1024ES2_S2_S2_S2_fjLj128EEEEELb0ELb0ELb1ELb0EEEvNS_9FwdParamsE,(.L_x_30416 - _ZN10layer_norm13ln_fwd_kernelINS_13Kernel_traitsI13__nv_bfloat16S2_S2_S2_fjLj1024ELj1ELj4ELj1ELj16ENS_18Kernel_traits_baseILj1024ES2_S2_S2_S2_fjLj128EEEEELb0ELb0ELb1ELb0EEEvNS_9FwdParamsE)
        .other          _ZN10layer_norm13ln_fwd_kernelINS_13Kernel_traitsI13__nv_bfloat16S2_S2_S2_fjLj1024ELj1ELj4ELj1ELj16ENS_18Kernel_traits_baseILj1024ES2_S2_S2_S2_fjLj128EEEEELb0ELb0ELb1ELb0EEEvNS_9FwdParamsE,@"STO_CUDA_ENTRY STV_DEFAULT"
_ZN10layer_norm13ln_fwd_kernelINS_13Kernel_traitsI13__nv_bfloat16S2_S2_S2_fjLj1024ELj1ELj4ELj1ELj16ENS_18Kernel_traits_baseILj1024ES2_S2_S2_S2_fjLj128EEEEELb0ELb0ELb1ELb0EEEvNS_9FwdParamsE:
.text._ZN10layer_norm13ln_fwd_kernelINS_13Kernel_traitsI13__nv_bfloat16S2_S2_S2_fjLj1024ELj1ELj4ELj1ELj16ENS_18Kernel_traits_baseILj1024ES2_S2_S2_S2_fjLj128EEEEELb0ELb0ELb1ELb0EEEvNS_9FwdParamsE:
[----:B------:R-:W-:Y:S01]  /*0000*/  LDC R1, c[0x0][0x28] ;  /* 0x00000a00ff017b82 */ /* 0x000fe20000000800 */
[----:B------:R-:W0:Y:S07]  /*0010*/  S2R R23, SR_TID.X ;  /* 0x0000000000177919 */ /* 0x000e2e0000002100 */
[----:B------:R-:W1:Y:S01]  /*0020*/  LDC R3, c[0x0][0x218] ;  /* 0x00008600ff037b82 */ /* 0x000e620000000800 */
[----:B------:R-:W-:Y:S01]  /*0030*/  ULDC.64 UR4, c[0x0][0x208] ;  /* 0x0000820000047ab9 */ /* 0x000fe20000000a00 */
[----:B------:R-:W-:Y:S01]  /*0040*/  BSSY B0, `(.L_x_246) ;  /* 0x0000021000007945 */ /* 0x000fe20003800000 */
[----:B------:R-:W2:Y:S01]  /*0050*/  S2R R5, SR_CTAID.X ;  /* 0x0000000000057919 */ /* 0x000ea20000002500 */
[----:B-1----:R-:W-:-:S04]  /*0060*/  SHF.R.S32.HI R0, RZ, 0x1f, R3 ;  /* 0x0000001fff007819 */ /* 0x002fc80000011403 */
[----:B------:R-:W-:Y:S02]  /*0070*/  LEA.HI R0, R0, R3, RZ, 0x3 ;  /* 0x0000000300007211 */ /* 0x000fe400078f18ff */
[----:B0-----:R-:W-:Y:S02]  /*0080*/  LOP3.LUT R22, R23, 0x1f, RZ, 0xc0, !PT ;  /* 0x0000001f17167812 */ /* 0x001fe400078ec0ff */
[----:B------:R-:W-:Y:S02]  /*0090*/  SHF.R.U32.HI R114, RZ, 0x5, R23 ;  /* 0x00000005ff727819 */ /* 0x000fe40000011617 */
[----:B------:R-:W-:Y:S02]  /*00a0*/  LOP3.LUT R3, R22, 0x1f, RZ, 0x3c, !PT ;  /* 0x0000001f16037812 */ /* 0x000fe400078e3cff */
[----:B--2---:R-:W-:Y:S02]  /*00b0*/  LEA R114, R5, R114, 0x2 ;  /* 0x0000007205727211 */ /* 0x004fe400078e10ff */
[----:B------:R-:W-:-:S02]  /*00c0*/  LEA.HI.SX32 R20, R0, R3, 0x1d ;  /* 0x0000000300147211 */ /* 0x000fc400078feaff */
[----:B------:R-:W-:Y:S02]  /*00d0*/  MOV R17, R22 ;  /* 0x0000001600117202 */ /* 0x000fe40000000f00 */
[C---:B------:R-:W-:Y:S02]  /*00e0*/  LOP3.LUT P0, RZ, R20.reuse, 0xffffffe0, RZ, 0xc0, !PT ;  /* 0xffffffe014ff7812 */ /* 0x040fe4000780c0ff */
[C---:B------:R-:W-:Y:S02]  /*00f0*/  ISETP.GE.U32.AND P5, PT, R20.reuse, 0x40, PT ;  /* 0x000000401400780c */ /* 0x040fe40003fa6070 */
[C---:B------:R-:W-:Y:S02]  /*0100*/  ISETP.GE.U32.AND P4, PT, R20.reuse, 0x60, PT ;  /* 0x000000601400780c */ /* 0x040fe40003f86070 */
[----:B------:R-:W-:Y:S02]  /*0110*/  ISETP.GE.U32.AND P1, PT, R20, 0x80, PT ;  /* 0x000000801400780c */ /* 0x000fe40003f26070 */
[----:B------:R-:W-:-:S02]  /*0120*/  P2R R24, PR, RZ, 0x20 ;  /* 0x00000020ff187803 */ /* 0x000fc40000000000 */
[----:B------:R-:W-:-:S03]  /*0130*/  P2R R25, PR, RZ, 0x10 ;  /* 0x00000010ff197803 */ /* 0x000fc60000000000 */
[----:B------:R-:W-:Y:S06]  /*0140*/  @!P0 BRA `(.L_x_247) ;  /* 0x0000000000408947 */ /* 0x000fec0003800000 */
        /* <DEDUP_REMOVED lines=16> */
.L_x_247:
[----:B------:R-:W-:Y:S05]  /*0250*/  BSYNC B0 ;  /* 0x0000000000007941 */ /* 0x000fea0003800000 */
.L_x_246:
        /* <DEDUP_REMOVED lines=18> */
.L_x_249:
[----:B------:R-:W-:Y:S05]  /*0380*/  BSYNC B0 ;  /* 0x0000000000007941 */ /* 0x000fea0003800000 */
.L_x_248:
        /* <DEDUP_REMOVED lines=18> */
.L_x_251:
[----:B------:R-:W-:Y:S05]  /*04b0*/  BSYNC B0 ;  /* 0x0000000000007941 */ /* 0x000fea0003800000 */
.L_x_250:
        /* <DEDUP_REMOVED lines=13> */
.L_x_253:
[----:B------:R-:W-:Y:S05]  /*0590*/  BSYNC B0 ;  /* 0x0000000000007941 */ /* 0x000fea0003800000 */
.L_x_252:
[----:B------:R-:W-:Y:S02]  /*05a0*/  ULDC UR6, c[0x0][0x214] ;  /* 0x0000850000067ab9 */ /* 0x000fe40000000800 */
[----:B------:R-:W-:-:S13]  /*05b0*/  ISETP.GE.AND P2, PT, R114, UR6, PT ;  /* 0x0000000672007c0c */ /* 0x000fda000bf46270 */
[----:B------:R-:W-:Y:S05]  /*05c0*/  @P2 EXIT ;  /* 0x000000000000294d */ /* 0x000fea0003800000 */
[----:B-----5:R-:W-:Y:S01]  /*05d0*/  PRMT R77, R45, 0x7632, R77 ;  /* 0x000076322d4d7816 */ /* 0x020fe2000000004d */
[----:B------:R-:W-:Y:S01]  /*05e0*/  IMAD.U32 R16, R15, 0x10000, RZ ;  /* 0x000100000f107824 */ /* 0x000fe200078e00ff */
[----:B------:R-:W-:Y:S01]  /*05f0*/  PRMT R70, R36, 0x7632, R70 ;  /* 0x0000763224467816 */ /* 0x000fe20000000046 */
[----:B------:R-:W-:Y:S01]  /*0600*/  IMAD.U32 R3, R41, 0x10000, RZ ;  /* 0x0001000029037824 */ /* 0x000fe200078e00ff */
[----:B------:R-:W-:Y:S01]  /*0610*/  PRMT R63, R30, 0x7632, R63 ;  /* 0x000076321e3f7816 */ /* 0x000fe2000000003f */
[----:B------:R-:W-:Y:S01]  /*0620*/  IMAD.U32 R90, R35, 0x10000, RZ ;  /* 0x00010000235a7824 */ /* 0x000fe200078e00ff */
[----:B------:R-:W-:Y:S01]  /*0630*/  SHF.L.U32 R18, R13, 0x10, RZ ;  /* 0x000000100d127819 */ /* 0x000fe200000006ff */
[----:B------:R-:W-:Y:S01]  /*0640*/  ULDC.U8 UR6, c[0x0][0x2a0] ;  /* 0x0000a80000067ab9 */ /* 0x000fe20000000000 */
[----:B------:R-:W-:Y:S01]  /*0650*/  SHF.L.U32 R19, R14, 0x10, RZ ;  /* 0x000000100e137819 */ /* 0x000fe200000006ff */
[----:B------:R-:W-:Y:S01]  /*0660*/  IMAD.U32 R85, R85, 0x10000, RZ ;  /* 0x0001000055557824 */ /* 0x000fe200078e00ff */
[----:B------:R-:W-:Y:S01]  /*0670*/  PRMT R78, R44, 0x7632, R78 ;  /* 0x000076322c4e7816 */ /* 0x000fe2000000004e */
[----:B------:R-:W-:Y:S01]  /*0680*/  IMAD.U32 R77, R77, 0x10000, RZ ;  /* 0x000100004d4d7824 */ /* 0x000fe200078e00ff */
[----:B------:R-:W-:Y:S01]  /*0690*/  PRMT R76, R46, 0x7632, R76 ;  /* 0x000076322e4c7816 */ /* 0x000fe2000000004c */
[----:B------:R-:W-:Y:S01]  /*06a0*/  IMAD.U32 R70, R70, 0x10000, RZ ;  /* 0x0001000046467824 */ /* 0x000fe200078e00ff */
[----:B------:R-:W-:Y:S01]  /*06b0*/  PRMT R75, R47, 0x7632, R75 ;  /* 0x000076322f4b7816 */ /* 0x000fe2000000004b */
[----:B------:R-:W-:Y:S01]  /*06c0*/  IMAD.U32 R63, R63, 0x10000, RZ ;  /* 0x000100003f3f7824 */ /* 0x000fe200078e00ff */
[----:B------:R-:W-:Y:S01]  /*06d0*/  PRMT R74, R40, 0x7632, R74 ;  /* 0x00007632284a7816 */ /* 0x000fe2000000004a */
[----:B------:R-:W-:Y:S01]  /*06e0*/  UISETP.NE.AND UP0, UPT, UR6, URZ, UPT ;  /* 0x0000003f0600728c */ /* 0x000fe2000bf05270 */
[----:B------:R-:W-:Y:S01]  /*06f0*/  PRMT R73, R41, 0x7632, R73 ;  /* 0x0000763229497816 */ /* 0x000fe20000000049 */
[----:B------:R-:W-:Y:S01]  /*0700*/  ULDC UR8, c[0x0][0x29c] ;  /* 0x0000a70000087ab9 */ /* 0x000fe20000000800 */
[----:B------:R-:W-:Y:S01]  /*0710*/  PRMT R72, R42, 0x7632, R72 ;  /* 0x000076322a487816 */ /* 0x000fe20000000048 */
[----:B------:R-:W-:Y:S01]  /*0720*/  ULDC UR9, c[0x0][0x2d8] ;  /* 0x0000b60000097ab9 */ /* 0x000fe20000000800 */
[----:B------:R-:W-:Y:S01]  /*0730*/  PRMT R71, R43, 0x7632, R71 ;  /* 0x000076322b477816 */ /* 0x000fe20000000047 */
[----:B------:R-:W-:Y:S01]  /*0740*/  ULDC.64 UR6, c[0x0][0x230] ;  /* 0x00008c0000067ab9 */ /* 0x000fe20000000a00 */
        /* <DEDUP_REMOVED lines=10> */
[----:B------:R-:W-:Y:S02]  /*07f0*/  SHF.L.U32 R21, R12, 0x10, RZ ;  /* 0x000000100c157819 */ /* 0x000fe400000006ff */
[----:B------:R-:W-:Y:S02]  /*0800*/  SHF.L.U32 R14, R9, 0x10, RZ ;  /* 0x00000010090e7819 */ /* 0x000fe400000006ff */
[----:B------:R-:W-:Y:S01]  /*0810*/  SHF.L.U32 R15, R10, 0x10, RZ ;  /* 0x000000100a0f7819 */ /* 0x000fe200000006ff */
[----:B------:R-:W-:Y:S01]  /*0820*/  IMAD.U32 R10, R6, 0x10000, RZ ;  /* 0x00010000060a7824 */ /* 0x000fe200078e00ff */
        /* <DEDUP_REMOVED lines=10> */
[----:B------:R-:W-:Y:S01]  /*08d0*/  SHF.L.U32 R2, R42, 0x10, RZ ;  /* 0x000000102a027819 */ /* 0x000fe200000006ff */
[----:B------:R-:W-:Y:S01]  /*08e0*/  IMAD.U32 R42, R28, 0x10000, RZ ;  /* 0x000100001c2a7824 */ /* 0x000fe200078e00ff */
        /* <DEDUP_REMOVED lines=39> */
.L_x_367:
[----:B0-----:R-:W0:Y:S08]  /*0b60*/  LDC.64 R36, c[0x0][0x280] ;  /* 0x0000a000ff247b82 */ /* 0x001e300000000a00 */
[----:B------:R-:W1:Y:S01]  /*0b70*/  LDC R115, c[0x0][0x218] ;  /* 0x00008600ff737b82 */ /* 0x000e620000000800 */
[----:B0-----:R-:W-:-:S07]  /*0b80*/  IMAD.WIDE R38, R114, 0x4, R36 ;  /* 0x0000000472267825 */ /* 0x001fce00078e0224 */
[----:B------:R-:W0:Y:S01]  /*0b90*/  LDC.64 R36, c[0x0][0x288] ;  /* 0x0000a200ff247b82 */ /* 0x000e220000000a00 */
[----:B------:R-:W2:Y:S01]  /*0ba0*/  LDG.E R117, desc[UR4][R38.64] ;  /* 0x0000000426757981 */ /* 0x000ea2000c1e1900 */
[----:B0-----:R-:W-:-:S05]  /*0bb0*/  IMAD.WIDE R36, R114, 0x4, R36 ;  /* 0x0000000472247825 */ /* 0x001fca00078e0224 */
[----:B------:R0:W5:Y:S01]  /*0bc0*/  LDG.E R116, desc[UR4][R36.64] ;  /* 0x0000000424747981 */ /* 0x000162000c1e1900 */
[----:B-1----:R-:W-:Y:S01]  /*0bd0*/  IMAD R118, R114, R115, RZ ;  /* 0x0000007372767224 */ /* 0x002fe200078e02ff */
[----:B------:R-:W-:Y:S04]  /*0be0*/  BSSY B0, `(.L_x_254) ;  /* 0x0000083000007945 */ /* 0x000fe80003800000 */
[----:B------:R-:W-:-:S04]  /*0bf0*/  SHF.R.S32.HI R119, RZ, 0x1f, R118 ;  /* 0x0000001fff777819 */ /* 0x000fc80000011476 */
[----:B------:R-:W-:-:S04]  /*0c00*/  LEA.HI R119, R119, R118, RZ, 0x3 ;  /* 0x0000007677777211 */ /* 0x000fc800078f18ff */
[----:B------:R-:W-:Y:S01]  /*0c10*/  LEA.HI.SX32 R118, R119, R22, 0x1d ;  /* 0x0000001677767211 */ /* 0x000fe200078feaff */
[----:B------:R-:W-:Y:S01]  /*0c20*/  HFMA2.MMA R119, -RZ, RZ, 0, 0 ;  /* 0x00000000ff777435 */ /* 0x000fe200000001ff */
[----:B--2---:R-:W-:-:S13]  /*0c30*/  ISETP.GE.AND P3, PT, R117, 0x1, PT ;  /* 0x000000017500780c */ /* 0x004fda0003f66270 */
[----:B------:R-:W-:Y:S02]  /*0c40*/  @P3 IADD3 R120, R117, -0x1, RZ ;  /* 0xffffffff75783810 */ /* 0x000fe40007ffe0ff */
[----:B------:R-:W-:-:S03]  /*0c50*/  @P3 LOP3.LUT R22, R23, 0x1f, RZ, 0xc0, !PT ;  /* 0x0000001f17163812 */ /* 0x000fc600078ec0ff */
[----:B------:R-:W-:-:S05]  /*0c60*/  @P3 IMAD R120, R120, R115, RZ ;  /* 0x0000007378783224 */ /* 0x000fca00078e02ff */
[----:B------:R-:W-:-:S04]  /*0c70*/  @P3 SHF.R.S32.HI R39, RZ, 0x1f, R120 ;  /* 0x0000001fff273819 */ /* 0x000fc80000011478 */
[----:B------:R-:W-:-:S04]  /*0c80*/  @P3 LEA.HI R39, R39, R120, RZ, 0x3 ;  /* 0x0000007827273211 */ /* 0x000fc800078f18ff */
[----:B------:R-:W-:Y:S01]  /*0c90*/  @P3 LEA.HI.SX32 R119, R39, R22, 0x1d ;  /* 0x0000001627773211 */ /* 0x000fe200078feaff */
[----:B0-----:R-:W-:Y:S06]  /*0ca0*/  @!P0 BRA `(.L_x_255) ;  /* 0x0000000400d88947 */ /* 0x001fec0003800000 */
[----:B------:R-:W-:Y:S01]  /*0cb0*/  ISETP.NE.U32.AND P2, PT, RZ, UR6, PT ;  /* 0x00000006ff007c0c */ /* 0x000fe2000bf45070 */
[----:B------:R-:W0:Y:S03]  /*0cc0*/  @P3 LDC.64 R38, c[0x0][0x220] ;  /* 0x00008800ff263b82 */ /* 0x000e260000000a00 */
[----:B------:R-:W-:-:S13]  /*0cd0*/  ISETP.NE.AND.EX P2, PT, RZ, UR7, PT, P2 ;  /* 0x00000007ff007c0c */ /* 0x000fda000bf45320 */
[----:B------:R-:W1:Y:S01]  /*0ce0*/  @P2 LDC.64 R36, c[0x0][0x230] ;  /* 0x00008c00ff242b82 */ /* 0x000e620000000a00 */
[----:B0-----:R-:W-:-:S05]  /*0cf0*/  @P3 IMAD.WIDE.U32 R38, R119, 0x10, R38 ;  /* 0x0000001077263825 */ /* 0x001fca00078e0026 */
[----:B------:R0:W5:Y:S01]  /*0d00*/  @P3 LDG.E.128 R28, desc[UR4][R38.64] ;  /* 0x00000004261c3981 */ /* 0x000162000c1e1d00 */
[----:B-1----:R-:W-:-:S05]  /*0d10*/  @P2 IMAD.WIDE.U32 R36, R118, 0x10, R36 ;  /* 0x0000001076242825 */ /* 0x002fca00078e0024 */
[----:B------:R0:W5:Y:S01]  /*0d20*/  @P2 LDG.E.128 R32, desc[UR4][R36.64] ;  /* 0x0000000424202981 */ /* 0x000162000c1e1d00 */
[----:B------:R-:W-:Y:S01]  /*0d30*/  ISETP.GT.AND P4, PT, R117, RZ, PT ;  /* 0x000000ff7500720c */ /* 0x000fe20003f84270 */
[----:B------:R-:W-:-:S12]  /*0d40*/  BSSY B1, `(.L_x_256) ;  /* 0x000000a000017945 */ /* 0x000fd80003800000 */
[----:B0-----:R-:W-:Y:S05]  /*0d50*/  @P4 BRA `(.L_x_257) ;  /* 0x0000000000104947 */ /* 0x001fea0003800000 */
[----:B------:R-:W-:Y:S01]  /*0d60*/  MOV R59, RZ ;  /* 0x000000ff003b7202 */ /* 0x000fe20000000f00 */
[----:B------:R-:W-:Y:S06]  /*0d70*/  @!P2 BRA `(.L_x_258) ;  /* 0x000000000018a947 */ /* 0x000fec0003800000 */
[----:B-----5:R-:W-:Y:S01]  /*0d80*/  SHF.L.U32 R59, R32, 0x10, RZ ;  /* 0x00000010203b7819 */ /* 0x020fe200000006ff */
[----:B------:R-:W-:Y:S06]  /*0d90*/  BRA `(.L_x_258) ;  /* 0x0000000000107947 */ /* 0x000fec0003800000 */
.L_x_257:
[----:B-----5:R-:W-:Y:S01]  /*0da0*/  IMAD.U32 R59, R28, 0x10000, RZ ;  /* 0x000100001c3b7824 */ /* 0x020fe200078e00ff */
[----:B------:R-:W-:-:S03]  /*0db0*/  @P2 SHF.L.U32 R36, R32, 0x10, RZ ;  /* 0x0000001020242819 */ /* 0x000fc600000006ff */
[----:B------:R-:W-:-:S04]  /*0dc0*/  FMUL.FTZ R59, R59, UR8 ;  /* 0x000000083b3b7c20 */ /* 0x000fc80008410000 */
[----:B------:R-:W-:-:S07]  /*0dd0*/  @P2 FADD.FTZ R59, R36, R59 ;  /* 0x0000003b243b2221 */ /* 0x000fce0000010000 */
.L_x_258:
[----:B------:R-:W-:Y:S05]  /*0de0*/  BSYNC B1 ;  /* 0x0000000000017941 */ /* 0x000fea0003800000 */
.L_x_256:
[----:B------:R-:W-:Y:S04]  /*0df0*/  BSSY B1, `(.L_x_259) ;  /* 0x000000d000017945 */ /* 0x000fe80003800000 */
[----:B------:R-:W-:Y:S05]  /*0e00*/  @P4 BRA `(.L_x_260) ;  /* 0x0000000000144947 */ /* 0x000fea0003800000 */
[----:B------:R-:W-:Y:S01]  /*0e10*/  HFMA2.MMA R56, -RZ, RZ, 0, 0 ;  /* 0x00000000ff387435 */ /* 0x000fe200000001ff */
[----:B------:R-:W-:Y:S10]  /*0e20*/  @!P2 BRA `(.L_x_261) ;  /* 0x000000000024a947 */ /* 0x000ff40003800000 */
[----:B-----5:R-:W-:-:S04]  /*0e30*/  PRMT R56, R32, 0x7632, R56 ;  /* 0x0000763220387816 */ /* 0x020fc80000000038 */
[----:B------:R-:W-:Y:S01]  /*0e40*/  SHF.L.U32 R56, R56, 0x10, RZ ;  /* 0x0000001038387819 */ /* 0x000fe200000006ff */
[----:B------:R-:W-:Y:S06]  /*0e50*/  BRA `(.L_x_261) ;  /* 0x0000000000187947 */ /* 0x000fec0003800000 */
.L_x_260:
[----:B-----5:R-:W-:Y:S02]  /*0e60*/  PRMT R36, R28, 0x7632, R36 ;  /* 0x000076321c247816 */ /* 0x020fe40000000024 */
[----:B------:R-:W-:Y:S02]  /*0e70*/  @P2 PRMT R37, R32, 0x7632, R37 ;  /* 0x0000763220252816 */ /* 0x000fe40000000025 */
[----:B------:R-:W-:Y:S02]  /*0e80*/  SHF.L.U32 R36, R36, 0x10, RZ ;  /* 0x0000001024247819 */ /* 0x000fe400000006ff */
[----:B------:R-:W-:-:S03]  /*0e90*/  @P2 SHF.L.U32 R37, R37, 0x10, RZ ;  /* 0x0000001025252819 */ /* 0x000fc600000006ff */
[----:B------:R-:W-:-:S04]  /*0ea0*/  FMUL.FTZ R56, R36, UR8 ;  /* 0x0000000824387c20 */ /* 0x000fc80008410000 */
[----:B------:R-:W-:-:S07]  /*0eb0*/  @P2 FADD.FTZ R56, R37, R56 ;  /* 0x0000003825382221 */ /* 0x000fce0000010000 */
.L_x_261:
[----:B------:R-:W-:Y:S05]  /*0ec0*/  BSYNC B1 ;  /* 0x0000000000017941 */ /* 0x000fea0003800000 */
.L_x_259:
[----:B------:R-:W-:Y:S04]  /*0ed0*/  BSSY B1, `(.L_x_262) ;  /* 0x000000a000017945 */ /* 0x000fe80003800000 */
[----:B------:R-:W-:Y:S05]  /*0ee0*/  @P4 BRA `(.L_x_263) ;  /* 0x0000000000104947 */ /* 0x000fea0003800000 */
[----:B------:R-:W-:Y:S01]  /*0ef0*/  MOV R57, RZ ;  /* 0x000000ff00397202 */ /* 0x000fe20000000f00 */
[----:B------:R-:W-:Y:S06]  /*0f00*/  @!P2 BRA `(.L_x_264) ;  /* 0x000000000018a947 */ /* 0x000fec0003800000 */
[----:B-----5:R-:W-:Y:S01]  /*0f10*/  SHF.L.U32 R57, R33, 0x10, RZ ;  /* 0x0000001021397819 */ /* 0x020fe200000006ff */
[----:B------:R-:W-:Y:S06]  /*0f20*/  BRA `(.L_x_264) ;  /* 0x0000000000107947 */ /* 0x000fec0003800000 */
.L_x_263:
[----:B-----5:R-:W-:Y:S01]  /*0f30*/  IMAD.U32 R57, R29, 0x10000, RZ ;  /* 0x000100001d397824 */ /* 0x020fe200078e00ff */
[----:B------:R-:W-:-:S03]  /*0f40*/  @P2 SHF.L.U32 R36, R33, 0x10, RZ ;  /* 0x0000001021242819 */ /* 0x000fc600000006ff */
[----:B------:R-:W-:-:S04]  /*0f50*/  FMUL.FTZ R57, R57, UR8 ;  /* 0x0000000839397c20 */ /* 0x000fc80008410000 */
[----:B------:R-:W-:-:S07]  /*0f60*/  @P2 FADD.FTZ R57, R36, R57 ;  /* 0x0000003924392221 */ /* 0x000fce0000010000 */
.L_x_264:
[----:B------:R-:W-:Y:S05]  /*0f70*/  BSYNC B1 ;  /* 0x0000000000017941 */ /* 0x000fea0003800000 */
.L_x_262:
[----:B------:R-:W-:Y:S04]  /*0f80*/  BSSY B1, `(.L_x_265) ;  /* 0x000000d000017945 */ /* 0x000fe80003800000 */
[----:B------:R-:W-:Y:S05]  /*0f90*/  @P4 BRA `(.L_x_266) ;  /* 0x0000000000144947 */ /* 0x000fea0003800000 */
[----:B------:R-:W-:Y:S01]  /*0fa0*/  HFMA2.MMA R54, -RZ, RZ, 0, 0 ;  /* 0x00000000ff367435 */ /* 0x000fe200000001ff */
[----:B------:R-:W-:Y:S10]  /*0fb0*/  @!P2 BRA `(.L_x_267) ;  /* 0x000000000024a947 */ /* 0x000ff40003800000 */
[----:B-----5:R-:W-:-:S04]  /*0fc0*/  PRMT R54, R33, 0x7632, R54 ;  /* 0x0000763221367816 */ /* 0x020fc80000000036 */
[----:B------:R-:W-:Y:S01]  /*0fd0*/  SHF.L.U32 R54, R54, 0x10, RZ ;  /* 0x0000001036367819 */ /* 0x000fe200000006ff */
[----:B------:R-:W-:Y:S06]  /*0fe0*/  BRA `(.L_x_267) ;  /* 0x0000000000187947 */ /* 0x000fec0003800000 */
.L_x_266:
[----:B-----5:R-:W-:Y:S02]  /*0ff0*/  PRMT R36, R29, 0x7632, R36 ;  /* 0x000076321d247816 */ /* 0x020fe40000000024 */
[----:B------:R-:W-:Y:S02]  /*1000*/  @P2 PRMT R37, R33, 0x7632, R37 ;  /* 0x0000763221252816 */ /* 0x000fe40000000025 */
[----:B------:R-:W-:Y:S02]  /*1010*/  SHF.L.U32 R36, R36, 0x10, RZ ;  /* 0x0000001024247819 */ /* 0x000fe400000006ff */
[----:B------:R-:W-:-:S03]  /*1020*/  @P2 SHF.L.U32 R37, R37, 0x10, RZ ;  /* 0x0000001025252819 */ /* 0x000fc600000006ff */
[----:B------:R-:W-:-:S04]  /*1030*/  FMUL.FTZ R54, R36, UR8 ;  /* 0x0000000824367c20 */ /* 0x000fc80008410000 */
[----:B------:R-:W-:-:S07]  /*1040*/  @P2 FADD.FTZ R54, R37, R54 ;  /* 0x0000003625362221 */ /* 0x000fce0000010000 */
.L_x_267:
[----:B------:R-:W-:Y:S05]  /*1050*/  BSYNC B1 ;  /* 0x0000000000017941 */ /* 0x000fea0003800000 */
.L_x_265:
[----:B------:R-:W-:Y:S04]  /*1060*/  BSSY B1, `(.L_x_268) ;  /* 0x000000a000017945 */ /* 0x000fe80003800000 */
[----:B------:R-:W-:Y:S05]  /*1070*/  @P4 BRA `(.L_x_269) ;  /* 0x0000000000104947 */ /* 0x000fea0003800000 */
[----:B------:R-:W-:Y:S01]  /*1080*/  MOV R55, RZ ;  /* 0x000000ff00377202 */ /* 0x000fe20000000f00 */
[----:B------:R-:W-:Y:S06]  /*1090*/  @!P2 BRA `(.L_x_270) ;  /* 0x000000000018a947 */ /* 0x000fec0003800000 */
[----:B-----5:R-:W-:Y:S01]  /*10a0*/  SHF.L.U32 R55, R34, 0x10, RZ ;  /* 0x0000001022377819 */ /* 0x020fe200000006ff */
[----:B------:R-:W-:Y:S06]  /*10b0*/  BRA `(.L_x_270) ;  /* 0x0000000000107947 */ /* 0x000fec0003800000 */
.L_x_269:
[----:B-----5:R-:W-:Y:S01]  /*10c0*/  IMAD.U32 R55, R30, 0x10000, RZ ;  /* 0x000100001e377824 */ /* 0x020fe200078e00ff */
[----:B------:R-:W-:-:S03]  /*10d0*/  @P2 SHF.L.U32 R36, R34, 0x10, RZ ;  /* 0x0000001022242819 */ /* 0x000fc600000006ff */
[----:B------:R-:W-:-:S04]  /*10e0*/  FMUL.FTZ R55, R55, UR8 ;  /* 0x0000000837377c20 */ /* 0x000fc80008410000 */
[----:B------:R-:W-:-:S07]  /*10f0*/  @P2 FADD.FTZ R55, R36, R55 ;  /* 0x0000003724372221 */ /* 0x000fce0000010000 */
.L_x_270:
[----:B------:R-:W-:Y:S05]  /*1100*/  BSYNC B1 ;  /* 0x0000000000017941 */ /* 0x000fea0003800000 */
.L_x_268:
[----:B------:R-:W-:Y:S04]  /*1110*/  BSSY B1, `(.L_x_271) ;  /* 0x000000d000017945 */ /* 0x000fe80003800000 */
[----:B------:R-:W-:Y:S05]  /*1120*/  @P4 BRA `(.L_x_272) ;  /* 0x0000000000144947 */ /* 0x000fea0003800000 */
[----:B------:R-:W-:Y:S01]  /*1130*/  HFMA2.MMA R52, -RZ, RZ, 0, 0 ;  /* 0x00000000ff347435 */ /* 0x000fe200000001ff */
[----:B------:R-:W-:Y:S10]  /*1140*/  @!P2 BRA `(.L_x_273) ;  /* 0x000000000024a947 */ /* 0x000ff40003800000 */
[----:B-----5:R-:W-:-:S04]  /*1150*/  PRMT R52, R34, 0x7632, R52 ;  /* 0x0000763222347816 */ /* 0x020fc80000000034 */
[----:B------:R-:W-:Y:S01]  /*1160*/  SHF.L.U32 R52, R52, 0x10, RZ ;  /* 0x0000001034347819 */ /* 0x000fe200000006ff */
[----:B------:R-:W-:Y:S06]  /*1170*/  BRA `(.L_x_273) ;  /* 0x0000000000187947 */ /* 0x000fec0003800000 */
.L_x_272:
[----:B-----5:R-:W-:Y:S02]  /*1180*/  PRMT R36, R30, 0x7632, R36 ;  /* 0x000076321e247816 */ /* 0x020fe40000000024 */
[----:B------:R-:W-:Y:S02]  /*1190*/  @P2 PRMT R37, R34, 0x7632, R37 ;  /* 0x0000763222252816 */ /* 0x000fe40000000025 */
[----:B------:R-:W-:Y:S02]  /*11a0*/  SHF.L.U32 R36, R36, 0x10, RZ ;  /* 0x0000001024247819 */ /* 0x000fe400000006ff */
[----:B------:R-:W-:-:S03]  /*11b0*/  @P2 SHF.L.U32 R37, R37, 0x10, RZ ;  /* 0x0000001025252819 */ /* 0x000fc600000006ff */
[----:B------:R-:W-:-:S04]  /*11c0*/  FMUL.FTZ R52, R36, UR8 ;  /* 0x0000000824347c20 */ /* 0x000fc80008410000 */
[----:B------:R-:W-:-:S07]  /*11d0*/  @P2 FADD.FTZ R52, R37, R52 ;  /* 0x0000003425342221 */ /* 0x000fce0000010000 */
.L_x_273:
[----:B------:R-:W-:Y:S05]  /*11e0*/  BSYNC B1 ;  /* 0x0000000000017941 */ /* 0x000fea0003800000 */
.L_x_271:
[----:B------:R-:W-:Y:S04]  /*11f0*/  BSSY B1, `(.L_x_274) ;  /* 0x000000a000017945 */ /* 0x000fe80003800000 */
[----:B------:R-:W-:Y:S05]  /*1200*/  @P4 BRA `(.L_x_275) ;  /* 0x0000000000104947 */ /* 0x000fea0003800000 */
[----:B------:R-:W-:Y:S01]  /*1210*/  MOV R53, RZ ;  /* 0x000000ff00357202 */ /* 0x000fe20000000f00 */
[----:B------:R-:W-:Y:S06]  /*1220*/  @!P2 BRA `(.L_x_276) ;  /* 0x000000000018a947 */ /* 0x000fec0003800000 */
[----:B-----5:R-:W-:Y:S01]  /*1230*/  SHF.L.U32 R53, R35, 0x10, RZ ;  /* 0x0000001023357819 */ /* 0x020fe200000006ff */
[----:B------:R-:W-:Y:S06]  /*1240*/  BRA `(.L_x_276) ;  /* 0x0000000000107947 */ /* 0x000fec0003800000 */
.L_x_275:
[----:B-----5:R-:W-:Y:S01]  /*1250*/  IMAD.U32 R53, R31, 0x10000, RZ ;  /* 0x000100001f357824 */ /* 0x020fe200078e00ff */
[----:B------:R-:W-:-:S03]  /*1260*/  @P2 SHF.L.U32 R36, R35, 0x10, RZ ;  /* 0x0000001023242819 */ /* 0x000fc600000006ff */
[----:B------:R-:W-:-:S04]  /*1270*/  FMUL.FTZ R53, R53, UR8 ;  /* 0x0000000835357c20 */ /* 0x000fc80008410000 */
[----:B------:R-:W-:-:S07]  /*1280*/  @P2 FADD.FTZ R53, R36, R53 ;  /* 0x0000003524352221 */ /* 0x000fce0000010000 */
.L_x_276:
[----:B------:R-:W-:Y:S05]  /*1290*/  BSYNC B1 ;  /* 0x0000000000017941 */ /* 0x000fea0003800000 */
.L_x_274:
[----:B------:R-:W-:Y:S04]  /*12a0*/  BSSY B1, `(.L_x_277) ;  /* 0x000000d000017945 */ /* 0x000fe80003800000 */
[----:B------:R-:W-:Y:S05]  /*12b0*/  @P4 BRA `(.L_x_278) ;  /* 0x0000000000144947 */ /* 0x000fea0003800000 */
[----:B------:R-:W-:Y:S01]  /*12c0*/  HFMA2.MMA R50, -RZ, RZ, 0, 0 ;  /* 0x00000000ff327435 */ /* 0x000fe200000001ff */
[----:B------:R-:W-:Y:S10]  /*12d0*/  @!P2 BRA `(.L_x_279) ;  /* 0x000000000024a947 */ /* 0x000ff40003800000 */
[----:B-----5:R-:W-:-:S04]  /*12e0*/  PRMT R50, R35, 0x7632, R50 ;  /* 0x0000763223327816 */ /* 0x020fc80000000032 */
[----:B------:R-:W-:Y:S01]  /*12f0*/  SHF.L.U32 R50, R50, 0x10, RZ ;  /* 0x0000001032327819 */ /* 0x000fe200000006ff */
[----:B------:R-:W-:Y:S06]  /*1300*/  BRA `(.L_x_279) ;  /* 0x0000000000187947 */ /* 0x000fec0003800000 */
.L_x_278:
[----:B-----5:R-:W-:Y:S02]  /*1310*/  PRMT R36, R31, 0x7632, R36 ;  /* 0x000076321f247816 */ /* 0x020fe40000000024 */
[----:B------:R-:W-:Y:S02]  /*1320*/  @P2 PRMT R37, R35, 0x7632, R37 ;  /* 0x0000763223252816 */ /* 0x000fe40000000025 */
[----:B------:R-:W-:Y:S02]  /*1330*/  SHF.L.U32 R36, R36, 0x10, RZ ;  /* 0x0000001024247819 */ /* 0x000fe400000006ff */
[----:B------:R-:W-:-:S03]  /*1340*/  @P2 SHF.L.U32 R37, R37, 0x10, RZ ;  /* 0x0000001025252819 */ /* 0x000fc600000006ff */
[----:B------:R-:W-:-:S04]  /*1350*/  FMUL.FTZ R50, R36, UR8 ;  /* 0x0000000824327c20 */ /* 0x000fc80008410000 */
[----:B------:R-:W-:-:S07]  /*1360*/  @P2 FADD.FTZ R50, R37, R50 ;  /* 0x0000003225322221 */ /* 0x000fce0000010000 */
.L_x_279:
[----:B------:R-:W-:Y:S05]  /*1370*/  BSYNC B1 ;  /* 0x0000000000017941 */ /* 0x000fea0003800000 */
.L_x_277:
[----:B------:R-:W0:Y:S01]  /*1380*/  LDC.64 R120, c[0x0][0x238] ;  /* 0x00008e00ff787b82 */ /* 0x000e220000000a00 */
[----:B------:R-:W-:Y:S02]  /*1390*/  F2FP.BF16.F32.PACK_AB R39, R50, R53 ;  /* 0x000000353227723e */ /* 0x000fe400000010ff */
[----:B------:R-:W-:Y:S02]  /*13a0*/  F2FP.BF16.F32.PACK_AB R38, R52, R55 ;  /* 0x000000373426723e */ /* 0x000fe400000010ff */
[----:B------:R-:W-:Y:S02]  /*13b0*/  F2FP.BF16.F32.PACK_AB R37, R54, R57 ;  /* 0x000000393625723e */ /* 0x000fe400000010ff */
[----:B------:R-:W-:Y:S02]  /*13c0*/  F2FP.BF16.F32.PACK_AB R36, R56, R59 ;  /* 0x0000003b3824723e */ /* 0x000fe400000010ff */
[----:B------:R-:W-:Y:S01]  /*13d0*/  IADD3 R119, R119, 0x20, RZ ;  /* 0x0000002077777810 */ /* 0x000fe20007ffe0ff */
[C---:B0-----:R-:W-:Y:S01]  /*13e0*/  IMAD.WIDE.U32 R120, R118.reuse, 0x10, R120 ;  /* 0x0000001076787825 */ /* 0x041fe200078e0078 */
[----:B------:R-:W-:-:S04]  /*13f0*/  IADD3 R118, R118, 0x20, RZ ;  /* 0x0000002076767810 */ /* 0x000fc80007ffe0ff */
[----:B------:R0:W-:Y:S03]  /*1400*/  STG.E.128 desc[UR4][R120.64], R36 ;  /* 0x0000002478007986 */ /* 0x0001e6000c101d04 */
.L_x_255:
[----:B------:R-:W-:Y:S05]  /*1410*/  BSYNC B0 ;  /* 0x0000000000007941 */ /* 0x000fea0003800000 */
.L_x_254:
[----:B------:R-:W-:Y:S01]  /*1420*/  ISETP.NE.AND P2, PT, R24, RZ, PT ;  /* 0x000000ff1800720c */ /* 0x000fe20003f45270 */
[----:B------:R-:W-:-:S12]  /*1430*/  BSSY B0, `(.L_x_280) ;  /* 0x0000078000007945 */ /* 0x000fd80003800000 */
[----:B------:R-:W-:Y:S05]  /*1440*/  @!P2 BRA `(.L_x_281) ;  /* 0x0000000400d8a947 */ /* 0x000fea0003800000 */
[----:B------:R-:W-:Y:S01]  /*1450*/  ISETP.NE.U32.AND P2, PT, RZ, UR6, PT ;  /* 0x00000006ff007c0c */ /* 0x000fe2000bf45070 */
[----:B0-----:R-:W0:Y:S03]  /*1460*/  @P3 LDC.64 R38, c[0x0][0x220] ;  /* 0x00008800ff263b82 */ /* 0x001e260000000a00 */
[----:B------:R-:W-:-:S13]  /*1470*/  ISETP.NE.AND.EX P2, PT, RZ, UR7, PT, P2 ;  /* 0x00000007ff007c0c */ /* 0x000fda000bf45320 */
[----:B------:R-:W1:Y:S01]  /*1480*/  @P2 LDC.64 R36, c[0x0][0x230] ;  /* 0x00008c00ff242b82 */ /* 0x000e620000000a00 */
[----:B0-----:R-:W-:-:S05]  /*1490*/  @P3 IMAD.WIDE.U32 R38, R119, 0x10, R38 ;  /* 0x0000001077263825 */ /* 0x001fca00078e0026 */
[----:B-----5:R0:W5:Y:S01]  /*14a0*/  @P3 LDG.E.128 R28, desc[UR4][R38.64] ;  /* 0x00000004261c3981 */ /* 0x020162000c1e1d00 */
[----:B-1----:R-:W-:-:S05]  /*14b0*/  @P2 IMAD.WIDE.U32 R36, R118, 0x10, R36 ;  /* 0x0000001076242825 */ /* 0x002fca00078e0024 */
[----:B------:R0:W5:Y:S01]  /*14c0*/  @P2 LDG.E.128 R32, desc[UR4][R36.64] ;  /* 0x0000000424202981 */ /* 0x000162000c1e1d00 */
[----:B------:R-:W-:Y:S01]  /*14d0*/  ISETP.GT.AND P4, PT, R117, RZ, PT ;  /* 0x000000ff7500720c */ /* 0x000fe20003f84270 */
[----:B------:R-:W-:-:S12]  /*14e0*/  BSSY B1, `(.L_x_282) ;  /* 0x000000a000017945 */ /* 0x000fd80003800000 */
[----:B0-----:R-:W-:Y:S05]  /*14f0*/  @P4 BRA `(.L_x_283) ;  /* 0x0000000000104947 */ /* 0x001fea0003800000 */
[----:B------:R-:W-:Y:S01]  /*1500*/  IMAD.MOV.U32 R51, RZ, RZ, RZ ;  /* 0x000000ffff337224 */ /* 0x000fe200078e00ff */
[----:B------:R-:W-:Y:S06]  /*1510*/  @!P2 BRA `(.L_x_284) ;  /* 0x000000000018a947 */ /* 0x000fec0003800000 */
[----:B-----5:R-:W-:Y:S01]  /*1520*/  SHF.L.U32 R51, R32, 0x10, RZ ;  /* 0x0000001020337819 */ /* 0x020fe200000006ff */
[----:B------:R-:W-:Y:S06]  /*1530*/  BRA `(.L_x_284) ;  /* 0x0000000000107947 */ /* 0x000fec0003800000 */
.L_x_283:
[----:B-----5:R-:W-:Y:S02]  /*1540*/  SHF.L.U32 R51, R28, 0x10, RZ ;  /* 0x000000101c337819 */ /* 0x020fe400000006ff */
[----:B------:R-:W-:-:S03]  /*1550*/  @P2 SHF.L.U32 R36, R32, 0x10, RZ ;  /* 0x0000001020242819 */ /* 0x000fc600000006ff */
[----:B------:R-:W-:-:S04]  /*1560*/  FMUL.FTZ R51, R51, UR8 ;  /* 0x0000000833337c20 */ /* 0x000fc80008410000 */
[----:B------:R-:W-:-:S07]  /*1570*/  @P2 FADD.FTZ R51, R36, R51 ;  /* 0x0000003324332221 */ /* 0x000fce0000010000 */
.L_x_284:
[----:B------:R-:W-:Y:S05]  /*1580*/  BSYNC B1 ;  /* 0x0000000000017941 */ /* 0x000fea0003800000 */
.L_x_282:
[----:B------:R-:W-:Y:S04]  /*1590*/  BSSY B1, `(.L_x_285) ;  /* 0x000000d000017945 */ /* 0x000fe80003800000 */
[----:B------:R-:W-:Y:S05]  /*15a0*/  @P4 BRA `(.L_x_286) ;  /* 0x0000000000144947 */ /* 0x000fea0003800000 */
[----:B------:R-:W-:Y:S01]  /*15b0*/  MOV R48, RZ ;  /* 0x000000ff00307202 */ /* 0x000fe20000000f00 */
[----:B------:R-:W-:Y:S06]  /*15c0*/  @!P2 BRA `(.L_x_287) ;  /* 0x000000000024a947 */ /* 0x000fec0003800000 */
[----:B-----5:R-:W-:-:S04]  /*15d0*/  PRMT R48, R32, 0x7632, R48 ;  /* 0x0000763220307816 */ /* 0x020fc80000000030 */
[----:B------:R-:W-:Y:S01]  /*15e0*/  SHF.L.U32 R48, R48, 0x10, RZ ;  /* 0x0000001030307819 */ /* 0x000fe200000006ff */
[----:B------:R-:W-:Y:S06]  /*15f0*/  BRA `(.L_x_287) ;  /* 0x0000000000187947 */ /* 0x000fec0003800000 */
.L_x_286:
[----:B-----5:R-:W-:Y:S02]  /*1600*/  PRMT R36, R28, 0x7632, R36 ;  /* 0x000076321c247816 */ /* 0x020fe40000000024 */
[----:B------:R-:W-:Y:S02]  /*1610*/  @P2 PRMT R37, R32, 0x7632, R37 ;  /* 0x0000763220252816 */ /* 0x000fe40000000025 */
[----:B------:R-:W-:Y:S02]  /*1620*/  SHF.L.U32 R36, R36, 0x10, RZ ;  /* 0x0000001024247819 */ /* 0x000fe400000006ff */
[----:B------:R-:W-:-:S03]  /*1630*/  @P2 SHF.L.U32 R37, R37, 0x10, RZ ;  /* 0x0000001025252819 */ /* 0x000fc600000006ff */
[----:B------:R-:W-:-:S04]  /*1640*/  FMUL.FTZ R48, R36, UR8 ;  /* 0x0000000824307c20 */ /* 0x000fc80008410000 */
[----:B------:R-:W-:-:S07]  /*1650*/  @P2 FADD.FTZ R48, R37, R48 ;  /* 0x0000003025302221 */ /* 0x000fce0000010000 */
.L_x_287:
[----:B------:R-:W-:Y:S05]  /*1660*/  BSYNC B1 ;  /* 0x0000000000017941 */ /* 0x000fea0003800000 */
.L_x_285:
[----:B------:R-:W-:Y:S04]  /*1670*/  BSSY B1, `(.L_x_288) ;  /* 0x000000a000017945 */ /* 0x000fe80003800000 */
[----:B------:R-:W-:Y:S05]  /*1680*/  @P4 BRA `(.L_x_289) ;  /* 0x0000000000104947 */ /* 0x000fea0003800000 */
[----:B------:R-:W-:Y:S01]  /*1690*/  IMAD.MOV.U32 R92, RZ, RZ, RZ ;  /* 0x000000ffff5c7224 */ /* 0x000fe200078e00ff */
[----:B------:R-:W-:Y:S06]  /*16a0*/  @!P2 BRA `(.L_x_290) ;  /* 0x000000000018a947 */ /* 0x000fec0003800000 */
[----:B-----5:R-:W-:Y:S01]  /*16b0*/  SHF.L.U32 R92, R33, 0x10, RZ ;  /* 0x00000010215c7819 */ /* 0x020fe200000006ff */
[----:B------:R-:W-:Y:S06]  /*16c0*/  BRA `(.L_x_290) ;  /* 0x0000000000107947 */ /* 0x000fec0003800000 */
.L_x_289:
[----:B-----5:R-:W-:Y:S02]  /*16d0*/  SHF.L.U32 R92, R29, 0x10, RZ ;  /* 0x000000101d5c7819 */ /* 0x020fe400000006ff */
[----:B------:R-:W-:-:S03]  /*16e0*/  @P2 SHF.L.U32 R37, R33, 0x10, RZ ;  /* 0x0000001021252819 */ /* 0x000fc600000006ff */
[----:B------:R-:W-:-:S04]  /*16f0*/  FMUL.FTZ R92, R92, UR8 ;  /* 0x000000085c5c7c20 */ /* 0x000fc80008410000 */
[----:B------:R-:W-:-:S07]  /*1700*/  @P2 FADD.FTZ R92, R37, R92 ;  /* 0x0000005c255c2221 */ /* 0x000fce0000010000 */
.L_x_290:
[----:B------:R-:W-:Y:S05]  /*1710*/  BSYNC B1 ;  /* 0x0000000000017941 */ /* 0x000fea0003800000 */
.L_x_288:
[----:B------:R-:W-:Y:S04]  /*1720*/  BSSY B1, `(.L_x_291) ;  /* 0x000000d000017945 */ /* 0x000fe80003800000 */
[----:B------:R-:W-:Y:S05]  /*1730*/  @P4 BRA `(.L_x_292) ;  /* 0x0000000000144947 */ /* 0x000fea0003800000 */
[----:B------:R-:W-:Y:S01]  /*1740*/  HFMA2.MMA R93, -RZ, RZ, 0, 0 ;  /* 0x00000000ff5d7435 */ /* 0x000fe200000001ff */
[----:B------:R-:W-:Y:S10]  /*1750*/  @!P2 BRA `(.L_x_293) ;  /* 0x000000000024a947 */ /* 0x000ff40003800000 */
[----:B-----5:R-:W-:-:S04]  /*1760*/  PRMT R93, R33, 0x7632, R93 ;  /* 0x00007632215d7816 */ /* 0x020fc8000000005d */
[----:B------:R-:W-:Y:S01]  /*1770*/  SHF.L.U32 R93, R93, 0x10, RZ ;  /* 0x000000105d5d7819 */ /* 0x000fe200000006ff */
[----:B------:R-:W-:Y:S06]  /*1780*/  BRA `(.L_x_293) ;  /* 0x0000000000187947 */ /* 0x000fec0003800000 */
.L_x_292:
[----:B-----5:R-:W-:Y:S02]  /*1790*/  PRMT R36, R29, 0x7632, R36 ;  /* 0x000076321d247816 */ /* 0x020fe40000000024 */
[----:B------:R-:W-:Y:S02]  /*17a0*/  @P2 PRMT R37, R33, 0x7632, R37 ;  /* 0x0000763221252816 */ /* 0x000fe40000000025 */
[----:B------:R-:W-:Y:S02]  /*17b0*/  SHF.L.U32 R36, R36, 0x10, RZ ;  /* 0x0000001024247819 */ /* 0x000fe400000006ff */
[----:B------:R-:W-:-:S03]  /*17c0*/  @P2 SHF.L.U32 R38, R37, 0x10, RZ ;  /* 0x0000001025262819 */ /* 0x000fc600000006ff */
[----:B------:R-:W-:-:S04]  /*17d0*/  FMUL.FTZ R93, R36, UR8 ;  /* 0x00000008245d7c20 */ /* 0x000fc80008410000 */
[----:B------:R-:W-:-:S07]  /*17e0*/  @P2 FADD.FTZ R93, R38, R93 ;  /* 0x0000005d265d2221 */ /* 0x000fce0000010000 */
.L_x_293:
[----:B------:R-:W-:Y:S05]  /*17f0*/  BSYNC B1 ;  /* 0x0000000000017941 */ /* 0x000fea0003800000 */
.L_x_291:
[----:B------:R-:W-:Y:S04]  /*1800*/  BSSY B1, `(.L_x_294) ;  /* 0x000000a000017945 */ /* 0x000fe80003800000 */
[----:B------:R-:W-:Y:S05]  /*1810*/  @P4 BRA `(.L_x_295) ;  /* 0x0000000000104947 */ /* 0x000fea0003800000 */
[----:B------:R-:W-:Y:S01]  /*1820*/  IMAD.MOV.U32 R94, RZ, RZ, RZ ;  /* 0x000000ffff5e7224 */ /* 0x000fe200078e00ff */
[----:B------:R-:W-:Y:S06]  /*1830*/  @!P2 BRA `(.L_x_296) ;  /* 0x000000000018a947 */ /* 0x000fec0003800000 */
[----:B-----5:R-:W-:Y:S01]  /*1840*/  SHF.L.U32 R94, R34, 0x10, RZ ;  /* 0x00000010225e7819 */ /* 0x020fe200000006ff */
[----:B------:R-:W-:Y:S06]  /*1850*/  BRA `(.L_x_296) ;  /* 0x0000000000107947 */ /* 0x000fec0003800000 */
.L_x_295:
[----:B-----5:R-:W-:Y:S02]  /*1860*/  SHF.L.U32 R94, R30, 0x10, RZ ;  /* 0x000000101e5e7819 */ /* 0x020fe400000006ff */
[----:B------:R-:W-:-:S03]  /*1870*/  @P2 SHF.L.U32 R37, R34, 0x10, RZ ;  /* 0x0000001022252819 */ /* 0x000fc600000006ff */
[----:B------:R-:W-:-:S04]  /*1880*/  FMUL.FTZ R94, R94, UR8 ;  /* 0x000000085e5e7c20 */ /* 0x000fc80008410000 */
[----:B------:R-:W-:-:S07]  /*1890*/  @P2 FADD.FTZ R94, R37, R94 ;  /* 0x0000005e255e2221 */ /* 0x000fce0000010000 */
.L_x_296:
[----:B------:R-:W-:Y:S05]  /*18a0*/  BSYNC B1 ;  /* 0x0000000000017941 */ /* 0x000fea0003800000 */
.L_x_294:
[----:B------:R-:W-:Y:S04]  /*18b0*/  BSSY B1, `(.L_x_297) ;  /* 0x000000d000017945 */ /* 0x000fe80003800000 */
[----:B------:R-:W-:Y:S05]  /*18c0*/  @P4 BRA `(.L_x_298) ;  /* 0x0000000000144947 */ /* 0x000fea0003800000 */
[----:B------:R-:W-:Y:S01]  /*18d0*/  MOV R95, RZ ;  /* 0x000000ff005f7202 */ /* 0x000fe20000000f00 */
[----:B------:R-:W-:Y:S06]  /*18e0*/  @!P2 BRA `(.L_x_299) ;  /* 0x000000000024a947 */ /* 0x000fec0003800000 */
[----:B-----5:R-:W-:-:S04]  /*18f0*/  PRMT R95, R34, 0x7632, R95 ;  /* 0x00007632225f7816 */ /* 0x020fc8000000005f */
[----:B------:R-:W-:Y:S01]  /*1900*/  SHF.L.U32 R95, R95, 0x10, RZ ;  /* 0x000000105f5f7819 */ /* 0x000fe200000006ff */
[----:B------:R-:W-:Y:S06]  /*1910*/  BRA `(.L_x_299) ;  /* 0x0000000000187947 */ /* 0x000fec0003800000 */
.L_x_298:
[----:B-----5:R-:W-:Y:S02]  /*1920*/  PRMT R36, R30, 0x7632, R36 ;  /* 0x000076321e247816 */ /* 0x020fe40000000024 */
[----:B------:R-:W-:Y:S02]  /*1930*/  @P2 PRMT R37, R34, 0x7632, R37 ;  /* 0x0000763222252816 */ /* 0x000fe40000000025 */
[----:B------:R-:W-:Y:S02]  /*1940*/  SHF.L.U32 R36, R36, 0x10, RZ ;  /* 0x0000001024247819 */ /* 0x000fe400000006ff */
[----:B------:R-:W-:-:S03]  /*1950*/  @P2 SHF.L.U32 R38, R37, 0x10, RZ ;  /* 0x0000001025262819 */ /* 0x000fc600000006ff */
[----:B------:R-:W-:-:S04]  /*1960*/  FMUL.FTZ R95, R36, UR8 ;  /* 0x00000008245f7c20 */ /* 0x000fc80008410000 */
[----:B------:R-:W-:-:S07]  /*1970*/  @P2 FADD.FTZ R95, R38, R95 ;  /* 0x0000005f265f2221 */ /* 0x000fce0000010000 */
.L_x_299:
[----:B------:R-:W-:Y:S05]  /*1980*/  BSYNC B1 ;  /* 0x0000000000017941 */ /* 0x000fea0003800000 */
.L_x_297:
[----:B------:R-:W-:Y:S04]  /*1990*/  BSSY B1, `(.L_x_300) ;  /* 0x000000a000017945 */ /* 0x000fe80003800000 */
[----:B------:R-:W-:Y:S05]  /*19a0*/  @P4 BRA `(.L_x_301) ;  /* 0x0000000000104947 */ /* 0x000fea0003800000 */
[----:B------:R-:W-:Y:S01]  /*19b0*/  IMAD.MOV.U32 R96, RZ, RZ, RZ ;  /* 0x000000ffff607224 */ /* 0x000fe200078e00ff */
[----:B------:R-:W-:Y:S06]  /*19c0*/  @!P2 BRA `(.L_x_302) ;  /* 0x000000000018a947 */ /* 0x000fec0003800000 */
[----:B-----5:R-:W-:Y:S01]  /*19d0*/  SHF.L.U32 R96, R35, 0x10, RZ ;  /* 0x0000001023607819 */ /* 0x020fe200000006ff */
[----:B------:R-:W-:Y:S06]  /*19e0*/  BRA `(.L_x_302) ;  /* 0x0000000000107947 */ /* 0x000fec0003800000 */
.L_x_301:
[----:B-----5:R-:W-:Y:S02]  /*19f0*/  SHF.L.U32 R96, R31, 0x10, RZ ;  /* 0x000000101f607819 */ /* 0x020fe400000006ff */
[----:B------:R-:W-:-:S03]  /*1a00*/  @P2 SHF.L.U32 R37, R35, 0x10, RZ ;  /* 0x0000001023252819 */ /* 0x000fc600000006ff */
[----:B------:R-:W-:-:S04]  /*1a10*/  FMUL.FTZ R96, R96, UR8 ;  /* 0x0000000860607c20 */ /* 0x000fc80008410000 */
[----:B------:R-:W-:-:S07]  /*1a20*/  @P2 FADD.FTZ R96, R37, R96 ;  /* 0x0000006025602221 */ /* 0x000fce0000010000 */
.L_x_302:
[----:B------:R-:W-:Y:S05]  /*1a30*/  BSYNC B1 ;  /* 0x0000000000017941 */ /* 0x000fea0003800000 */
.L_x_300:
[----:B------:R-:W-:Y:S04]  /*1a40*/  BSSY B1, `(.L_x_303) ;  /* 0x000000d000017945 */ /* 0x000fe80003800000 */
[----:B------:R-:W-:Y:S05]  /*1a50*/  @P4 BRA `(.L_x_304) ;  /* 0x0000000000144947 */ /* 0x000fea0003800000 */
[----:B------:R-:W-:Y:S01]  /*1a60*/  HFMA2.MMA R97, -RZ, RZ, 0, 0 ;  /* 0x00000000ff617435 */ /* 0x000fe200000001ff */
[----:B------:R-:W-:Y:S10]  /*1a70*/  @!P2 BRA `(.L_x_305) ;  /* 0x000000000024a947 */ /* 0x000ff40003800000 */
[----:B-----5:R-:W-:-:S04]  /*1a80*/  PRMT R97, R35, 0x7632, R97 ;  /* 0x0000763223617816 */ /* 0x020fc80000000061 */
[----:B------:R-:W-:Y:S01]  /*1a90*/  SHF.L.U32 R97, R97, 0x10, RZ ;  /* 0x0000001061617819 */ /* 0x000fe200000006ff */
[----:B------:R-:W-:Y:S06]  /*1aa0*/  BRA `(.L_x_305) ;  /* 0x0000000000187947 */ /* 0x000fec0003800000 */
.L_x_304:
[----:B-----5:R-:W-:Y:S02]  /*1ab0*/  PRMT R36, R31, 0x7632, R36 ;  /* 0x000076321f247816 */ /* 0x020fe40000000024 */
[----:B------:R-:W-:Y:S02]  /*1ac0*/  @P2 PRMT R37, R35, 0x7632, R37 ;  /* 0x0000763223252816 */ /* 0x000fe40000000025 */
[----:B------:R-:W-:Y:S02]  /*1ad0*/  SHF.L.U32 R36, R36, 0x10, RZ ;  /* 0x0000001024247819 */ /* 0x000fe400000006ff */
[----:B------:R-:W-:-:S03]  /*1ae0*/  @P2 SHF.L.U32 R38, R37, 0x10, RZ ;  /* 0x0000001025262819 */ /* 0x000fc600000006ff */
[----:B------:R-:W-:-:S04]  /*1af0*/  FMUL.FTZ R97, R36, UR8 ;  /* 0x0000000824617c20 */ /* 0x000fc80008410000 */
[----:B------:R-:W-:-:S07]  /*1b00*/  @P2 FADD.FTZ R97, R38, R97 ;  /* 0x0000006126612221 */ /* 0x000fce0000010000 */
.L_x_305:
[----:B------:R-:W-:Y:S05]  /*1b10*/  BSYNC B1 ;  /* 0x0000000000017941 */ /* 0x000fea0003800000 */
.L_x_303:
[----:B------:R-:W0:Y:S01]  /*1b20*/  LDC.64 R120, c[0x0][0x238] ;  /* 0x00008e00ff787b82 */ /* 0x000e220000000a00 */
[----:B------:R-:W-:Y:S01]  /*1b30*/  F2FP.BF16.F32.PACK_AB R39, R97, R96 ;  /* 0x000000606127723e */ /* 0x000fe200000010ff */
[----:B------:R-:W-:Y:S01]  /*1b40*/  VIADD R119, R119, 0x20 ;  /* 0x0000002077777836 */ /* 0x000fe20000000000 */
[----:B------:R-:W-:Y:S02]  /*1b50*/  F2FP.BF16.F32.PACK_AB R38, R95, R94 ;  /* 0x0000005e5f26723e */ /* 0x000fe400000010ff */
[----:B------:R-:W-:Y:S02]  /*1b60*/  F2FP.BF16.F32.PACK_AB R37, R93, R92 ;  /* 0x0000005c5d25723e */ /* 0x000fe400000010ff */
[----:B------:R-:W-:Y:S01]  /*1b70*/  F2FP.BF16.F32.PACK_AB R36, R48, R51 ;  /* 0x000000333024723e */ /* 0x000fe200000010ff */
[C---:B0-----:R-:W-:Y:S01]  /*1b80*/  IMAD.WIDE.U32 R120, R118.reuse, 0x10, R120 ;  /* 0x0000001076787825 */ /* 0x041fe200078e0078 */
[----:B------:R-:W-:-:S04]  /*1b90*/  IADD3 R118, R118, 0x20, RZ ;  /* 0x0000002076767810 */ /* 0x000fc80007ffe0ff */
[----:B------:R1:W-:Y:S03]  /*1ba0*/  STG.E.128 desc[UR4][R120.64], R36 ;  /* 0x0000002478007986 */ /* 0x0003e6000c101d04 */
.L_x_281:
[----:B------:R-:W-:Y:S05]  /*1bb0*/  BSYNC B0 ;  /* 0x0000000000007941 */ /* 0x000fea0003800000 */
.L_x_280:
[----:B------:R-:W-:Y:S01]  /*1bc0*/  ISETP.NE.AND P2, PT, R25, RZ, PT ;  /* 0x000000ff1900720c */ /* 0x000fe20003f45270 */
[----:B------:R-:W-:-:S12]  /*1bd0*/  BSSY B0, `(.L_x_306) ;  /* 0x0000078000007945 */ /* 0x000fd80003800000 */
[----:B------:R-:W-:Y:S05]  /*1be0*/  @!P2 BRA `(.L_x_307) ;  /* 0x0000000400d8a947 */ /* 0x000fea0003800000 */
[----:B------:R-:W-:Y:S01]  /*1bf0*/  ISETP.NE.U32.AND P2, PT, RZ, UR6, PT ;  /* 0x00000006ff007c0c */ /* 0x000fe2000bf45070 */
[----:B01----:R-:W0:Y:S03]  /*1c00*/  @P3 LDC.64 R38, c[0x0][0x220] ;  /* 0x00008800ff263b82 */ /* 0x003e260000000a00 */
        /* <DEDUP_REMOVED lines=13> */
.L_x_309:
[----:B-----5:R-:W-:Y:S02]  /*1ce0*/  SHF.L.U32 R98, R28, 0x10, RZ ;  /* 0x000000101c627819 */ /* 0x020fe400000006ff */
[----:B------:R-:W-:-:S03]  /*1cf0*/  @P2 SHF.L.U32 R37, R32, 0x10, RZ ;  /* 0x0000001020252819 */ /* 0x000fc600000006ff */
[----:B------:R-:W-:-:S04]  /*1d00*/  FMUL.FTZ R98, R98, UR8 ;  /* 0x0000000862627c20 */ /* 0x000fc80008410000 */
[----:B------:R-:W-:-:S07]  /*1d10*/  @P2 FADD.FTZ R98, R37, R98 ;  /* 0x0000006225622221 */ /* 0x000fce0000010000 */
.L_x_310:
[----:B------:R-:W-:Y:S05]  /*1d20*/  BSYNC B1 ;  /* 0x0000000000017941 */ /* 0x000fea0003800000 */
.L_x_308:
[----:B------:R-:W-:Y:S04]  /*1d30*/  BSSY B1, `(.L_x_311) ;  /* 0x000000d000017945 */ /* 0x000fe80003800000 */
[----:B------:R-:W-:Y:S05]  /*1d40*/  @P4 BRA `(.L_x_312) ;  /* 0x0000000000144947 */ /* 0x000fea0003800000 */
[----:B------:R-:W-:Y:S01]  /*1d50*/  HFMA2.MMA R99, -RZ, RZ, 0, 0 ;  /* 0x00000000ff637435 */ /* 0x000fe200000001ff */
[----:B------:R-:W-:Y:S10]  /*1d60*/  @!P2 BRA `(.L_x_313) ;  /* 0x000000000024a947 */ /* 0x000ff40003800000 */
[----:B-----5:R-:W-:-:S04]  /*1d70*/  PRMT R99, R32, 0x7632, R99 ;  /* 0x0000763220637816 */ /* 0x020fc80000000063 */
[----:B------:R-:W-:Y:S01]  /*1d80*/  SHF.L.U32 R99, R99, 0x10, RZ ;  /* 0x0000001063637819 */ /* 0x000fe200000006ff */
[----:B------:R-:W-:Y:S06]  /*1d90*/  BRA `(.L_x_313) ;  /* 0x0000000000187947 */ /* 0x000fec0003800000 */
.L_x_312:
[----:B-----5:R-:W-:Y:S02]  /*1da0*/  PRMT R36, R28, 0x7632, R36 ;  /* 0x000076321c247816 */ /* 0x020fe40000000024 */
[----:B------:R-:W-:-:S03]  /*1db0*/  @P2 PRMT R37, R32, 0x7632, R37 ;  /* 0x0000763220252816 */ /* 0x000fc60000000025 */
[----:B------:R-:W-:Y:S01]  /*1dc0*/  IMAD.U32 R36, R36, 0x10000, RZ ;  /* 0x0001000024247824 */ /* 0x000fe200078e00ff */
[----:B------:R-:W-:-:S03]  /*1dd0*/  @P2 SHF.L.U32 R38, R37, 0x10, RZ ;  /* 0x0000001025262819 */ /* 0x000fc600000006ff */
[----:B------:R-:W-:-:S04]  /*1de0*/  FMUL.FTZ R99, R36, UR8 ;  /* 0x0000000824637c20 */ /* 0x000fc80008410000 */
[----:B------:R-:W-:-:S07]  /*1df0*/  @P2 FADD.FTZ R99, R38, R99 ;  /* 0x0000006326632221 */ /* 0x000fce0000010000 */
.L_x_313:
[----:B------:R-:W-:Y:S05]  /*1e00*/  BSYNC B1 ;  /* 0x0000000000017941 */ /* 0x000fea0003800000 */
.L_x_311:
[----:B------:R-:W-:Y:S04]  /*1e10*/  BSSY B1, `(.L_x_314) ;  /* 0x000000a000017945 */ /* 0x000fe80003800000 */
[----:B------:R-:W-:Y:S05]  /*1e20*/  @P4 BRA `(.L_x_315) ;  /* 0x0000000000104947 */ /* 0x000fea0003800000 */
[----:B------:R-:W-:Y:S01]  /*1e30*/  MOV R100, RZ ;  /* 0x000000ff00647202 */ /* 0x000fe20000000f00 */
[----:B------:R-:W-:Y:S06]  /*1e40*/  @!P2 BRA `(.L_x_316) ;  /* 0x000000000018a947 */ /* 0x000fec0003800000 */
[----:B-----5:R-:W-:Y:S01]  /*1e50*/  SHF.L.U32 R100, R33, 0x10, RZ ;  /* 0x0000001021647819 */ /* 0x020fe200000006ff */
[----:B------:R-:W-:Y:S06]  /*1e60*/  BRA `(.L_x_316) ;  /* 0x0000000000107947 */ /* 0x000fec0003800000 */
.L_x_315:
[----:B-----5:R-:W-:Y:S02]  /*1e70*/  SHF.L.U32 R100, R29, 0x10, RZ ;  /* 0x000000101d647819 */ /* 0x020fe400000006ff */
[----:B------:R-:W-:-:S03]  /*1e80*/  @P2 SHF.L.U32 R37, R33, 0x10, RZ ;  /* 0x0000001021252819 */ /* 0x000fc600000006ff */
[----:B------:R-:W-:-:S04]  /*1e90*/  FMUL.FTZ R100, R100, UR8 ;  /* 0x0000000864647c20 */ /* 0x000fc80008410000 */
[----:B------:R-:W-:-:S07]  /*1ea0*/  @P2 FADD.FTZ R100, R37, R100 ;  /* 0x0000006425642221 */ /* 0x000fce0000010000 */
.L_x_316:
[----:B------:R-:W-:Y:S05]  /*1eb0*/  BSYNC B1 ;  /* 0x0000000000017941 */ /* 0x000fea0003800000 */
.L_x_314:
[----:B------:R-:W-:Y:S04]  /*1ec0*/  BSSY B1, `(.L_x_317) ;  /* 0x000000d000017945 */ /* 0x000fe80003800000 */
[----:B------:R-:W-:Y:S05]  /*1ed0*/  @P4 BRA `(.L_x_318) ;  /* 0x0000000000144947 */ /* 0x000fea0003800000 */
[----:B------:R-:W-:Y:S01]  /*1ee0*/  HFMA2.MMA R101, -RZ, RZ, 0, 0 ;  /* 0x00000000ff657435 */ /* 0x000fe200000001ff */
[----:B------:R-:W-:Y:S10]  /*1ef0*/  @!P2 BRA `(.L_x_319) ;  /* 0x000000000024a947 */ /* 0x000ff40003800000 */
[----:B-----5:R-:W-:-:S04]  /*1f00*/  PRMT R101, R33, 0x7632, R101 ;  /* 0x0000763221657816 */ /* 0x020fc80000000065 */
[----:B------:R-:W-:Y:S01]  /*1f10*/  SHF.L.U32 R101, R101, 0x10, RZ ;  /* 0x0000001065657819 */ /* 0x000fe200000006ff */
[----:B------:R-:W-:Y:S06]  /*1f20*/  BRA `(.L_x_319) ;  /* 0x0000000000187947 */ /* 0x000fec0003800000 */
.L_x_318:
[----:B-----5:R-:W-:Y:S02]  /*1f30*/  PRMT R36, R29, 0x7632, R36 ;  /* 0x000076321d247816 */ /* 0x020fe40000000024 */
[----:B------:R-:W-:-:S03]  /*1f40*/  @P2 PRMT R37, R33, 0x7632, R37 ;  /* 0x0000763221252816 */ /* 0x000fc60000000025 */
[----:B------:R-:W-:Y:S01]  /*1f50*/  IMAD.U32 R36, R36, 0x10000, RZ ;  /* 0x0001000024247824 */ /* 0x000fe200078e00ff */
[----:B------:R-:W-:-:S03]  /*1f60*/  @P2 SHF.L.U32 R38, R37, 0x10, RZ ;  /* 0x0000001025262819 */ /* 0x000fc600000006ff */
[----:B------:R-:W-:-:S04]  /*1f70*/  FMUL.FTZ R101, R36, UR8 ;  /* 0x0000000824657c20 */ /* 0x000fc80008410000 */
[----:B------:R-:W-:-:S07]  /*1f80*/  @P2 FADD.FTZ R101, R38, R101 ;  /* 0x0000006526652221 */ /* 0x000fce0000010000 */
.L_x_319:
[----:B------:R-:W-:Y:S05]  /*1f90*/  BSYNC B1 ;  /* 0x0000000000017941 */ /* 0x000fea0003800000 */
.L_x_317:
[----:B------:R-:W-:Y:S04]  /*1fa0*/  BSSY B1, `(.L_x_320) ;  /* 0x000000a000017945 */ /* 0x000fe80003800000 */
[----:B------:R-:W-:Y:S05]  /*1fb0*/  @P4 BRA `(.L_x_321) ;  /* 0x0000000000104947 */ /* 0x000fea0003800000 */
[----:B------:R-:W-:Y:S01]  /*1fc0*/  MOV R102, RZ ;  /* 0x000000ff00667202 */ /* 0x000fe20000000f00 */
[----:B------:R-:W-:Y:S06]  /*1fd0*/  @!P2 BRA `(.L_x_322) ;  /* 0x000000000018a947 */ /* 0x000fec0003800000 */
[----:B-----5:R-:W-:Y:S01]  /*1fe0*/  SHF.L.U32 R102, R34, 0x10, RZ ;  /* 0x0000001022667819 */ /* 0x020fe200000006ff */
[----:B------:R-:W-:Y:S06]  /*1ff0*/  BRA `(.L_x_322) ;  /* 0x0000000000107947 */ /* 0x000fec0003800000 */
.L_x_321:
[----:B-----5:R-:W-:Y:S02]  /*2000*/  SHF.L.U32 R102, R30, 0x10, RZ ;  /* 0x000000101e667819 */ /* 0x020fe400000006ff */
[----:B------:R-:W-:-:S03]  /*2010*/  @P2 SHF.L.U32 R37, R34, 0x10, RZ ;  /* 0x0000001022252819 */ /* 0x000fc600000006ff */
[----:B------:R-:W-:-:S04]  /*2020*/  FMUL.FTZ R102, R102, UR8 ;  /* 0x0000000866667c20 */ /* 0x000fc80008410000 */
[----:B------:R-:W-:-:S07]  /*2030*/  @P2 FADD.FTZ R102, R37, R102 ;  /* 0x0000006625662221 */ /* 0x000fce0000010000 */
.L_x_322:
[----:B------:R-:W-:Y:S05]  /*2040*/  BSYNC B1 ;  /* 0x0000000000017941 */ /* 0x000fea0003800000 */
.L_x_320:
[----:B------:R-:W-:Y:S04]  /*2050*/  BSSY B1, `(.L_x_323) ;  /* 0x000000d000017945 */ /* 0x000fe80003800000 */
[----:B------:R-:W-:Y:S05]  /*2060*/  @P4 BRA `(.L_x_324) ;  /* 0x0000000000144947 */ /* 0x000fea0003800000 */
[----:B------:R-:W-:Y:S01]  /*2070*/  HFMA2.MMA R103, -RZ, RZ, 0, 0 ;  /* 0x00000000ff677435 */ /* 0x000fe200000001ff */
[----:B------:R-:W-:Y:S10]  /*2080*/  @!P2 BRA `(.L_x_325) ;  /* 0x000000000024a947 */ /* 0x000ff40003800000 */
[----:B-----5:R-:W-:-:S04]  /*2090*/  PRMT R103, R34, 0x7632, R103 ;  /* 0x0000763222677816 */ /* 0x020fc80000000067 */
[----:B------:R-:W-:Y:S01]  /*20a0*/  SHF.L.U32 R103, R103, 0x10, RZ ;  /* 0x0000001067677819 */ /* 0x000fe200000006ff */
[----:B------:R-:W-:Y:S06]  /*20b0*/  BRA `(.L_x_325) ;  /* 0x0000000000187947 */ /* 0x000fec0003800000 */
.L_x_324:
[----:B-----5:R-:W-:Y:S02]  /*20c0*/  PRMT R36, R30, 0x7632, R36 ;  /* 0x000076321e247816 */ /* 0x020fe40000000024 */
[----:B------:R-:W-:-:S03]  /*20d0*/  @P2 PRMT R37, R34, 0x7632, R37 ;  /* 0x0000763222252816 */ /* 0x000fc60000000025 */
[----:B------:R-:W-:Y:S01]  /*20e0*/  IMAD.U32 R36, R36, 0x10000, RZ ;  /* 0x0001000024247824 */ /* 0x000fe200078e00ff */
[----:B------:R-:W-:-:S03]  /*20f0*/  @P2 SHF.L.U32 R38, R37, 0x10, RZ ;  /* 0x0000001025262819 */ /* 0x000fc600000006ff */
[----:B------:R-:W-:-:S04]  /*2100*/  FMUL.FTZ R103, R36, UR8 ;  /* 0x0000000824677c20 */ /* 0x000fc80008410000 */
[----:B------:R-:W-:-:S07]  /*2110*/  @P2 FADD.FTZ R103, R38, R103 ;  /* 0x0000006726672221 */ /* 0x000fce0000010000 */
.L_x_325:
[----:B------:R-:W-:Y:S05]  /*2120*/  BSYNC B1 ;  /* 0x0000000000017941 */ /* 0x000fea0003800000 */
.L_x_323:
[----:B------:R-:W-:Y:S04]  /*2130*/  BSSY B1, `(.L_x_326) ;  /* 0x000000a000017945 */ /* 0x000fe80003800000 */
[----:B------:R-:W-:Y:S05]  /*2140*/  @P4 BRA `(.L_x_327) ;  /* 0x0000000000104947 */ /* 0x000fea0003800000 */
[----:B------:R-:W-:Y:S01]  /*2150*/  MOV R104, RZ ;  /* 0x000000ff00687202 */ /* 0x000fe20000000f00 */
[----:B------:R-:W-:Y:S06]  /*2160*/  @!P2 BRA `(.L_x_328) ;  /* 0x000000000018a947 */ /* 0x000fec0003800000 */
[----:B-----5:R-:W-:Y:S01]  /*2170*/  SHF.L.U32 R104, R35, 0x10, RZ ;  /* 0x0000001023687819 */ /* 0x020fe200000006ff */
[----:B------:R-:W-:Y:S06]  /*2180*/  BRA `(.L_x_328) ;  /* 0x0000000000107947 */ /* 0x000fec0003800000 */
.L_x_327:
[----:B-----5:R-:W-:Y:S02]  /*2190*/  SHF.L.U32 R104, R31, 0x10, RZ ;  /* 0x000000101f687819 */ /* 0x020fe400000006ff */
[----:B------:R-:W-:-:S03]  /*21a0*/  @P2 SHF.L.U32 R37, R35, 0x10, RZ ;  /* 0x0000001023252819 */ /* 0x000fc600000006ff */
[----:B------:R-:W-:-:S04]  /*21b0*/  FMUL.FTZ R104, R104, UR8 ;  /* 0x0000000868687c20 */ /* 0x000fc80008410000 */
[----:B------:R-:W-:-:S07]  /*21c0*/  @P2 FADD.FTZ R104, R37, R104 ;  /* 0x0000006825682221 */ /* 0x000fce0000010000 */
.L_x_328:
[----:B------:R-:W-:Y:S05]  /*21d0*/  BSYNC B1 ;  /* 0x0000000000017941 */ /* 0x000fea0003800000 */
.L_x_326:
[----:B------:R-:W-:Y:S04]  /*21e0*/  BSSY B1, `(.L_x_329) ;  /* 0x000000d000017945 */ /* 0x000fe80003800000 */
[----:B------:R-:W-:Y:S05]  /*21f0*/  @P4 BRA `(.L_x_330) ;  /* 0x0000000000144947 */ /* 0x000fea0003800000 */
[----:B------:R-:W-:Y:S01]  /*2200*/  HFMA2.MMA R105, -RZ, RZ, 0, 0 ;  /* 0x00000000ff697435 */ /* 0x000fe200000001ff */
[----:B------:R-:W-:Y:S10]  /*2210*/  @!P2 BRA `(.L_x_331) ;  /* 0x000000000024a947 */ /* 0x000ff40003800000 */
[----:B-----5:R-:W-:-:S04]  /*2220*/  PRMT R105, R35, 0x7632, R105 ;  /* 0x0000763223697816 */ /* 0x020fc80000000069 */
[----:B------:R-:W-:Y:S01]  /*2230*/  SHF.L.U32 R105, R105, 0x10, RZ ;  /* 0x0000001069697819 */ /* 0x000fe200000006ff */
[----:B------:R-:W-:Y:S06]  /*2240*/  BRA `(.L_x_331) ;  /* 0x0000000000187947 */ /* 0x000fec0003800000 */
.L_x_330:
[----:B-----5:R-:W-:Y:S02]  /*2250*/  PRMT R36, R31, 0x7632, R36 ;  /* 0x000076321f247816 */ /* 0x020fe40000000024 */
[----:B------:R-:W-:-:S03]  /*2260*/  @P2 PRMT R37, R35, 0x7632, R37 ;  /* 0x0000763223252816 */ /* 0x000fc60000000025 */
[----:B------:R-:W-:Y:S01]  /*2270*/  IMAD.U32 R36, R36, 0x10000, RZ ;  /* 0x0001000024247824 */ /* 0x000fe200078e00ff */
[----:B------:R-:W-:-:S03]  /*2280*/  @P2 SHF.L.U32 R38, R37, 0x10, RZ ;  /* 0x0000001025262819 */ /* 0x000fc600000006ff */
[----:B------:R-:W-:-:S04]  /*2290*/  FMUL.FTZ R105, R36, UR8 ;  /* 0x0000000824697c20 */ /* 0x000fc80008410000 */
[----:B------:R-:W-:-:S07]  /*22a0*/  @P2 FADD.FTZ R105, R38, R105 ;  /* 0x0000006926692221 */ /* 0x000fce0000010000 */
.L_x_331:
[----:B------:R-:W-:Y:S05]  /*22b0*/  BSYNC B1 ;  /* 0x0000000000017941 */ /* 0x000fea0003800000 */
.L_x_329:
        /* <DEDUP_REMOVED lines=9> */
.L_x_307:
[----:B------:R-:W-:Y:S05]  /*2350*/  BSYNC B0 ;  /* 0x0000000000007941 */ /* 0x000fea0003800000 */
.L_x_306:
[----:B------:R-:W-:Y:S04]  /*2360*/  BSSY B0, `(.L_x_332) ;  /* 0x0000076000007945 */ /* 0x000fe80003800000 */
[----:B------:R-:W-:Y:S05]  /*2370*/  @!P1 BRA `(.L_x_333) ;  /* 0x0000000400d09947 */ /* 0x000fea0003800000 */
[----:B------:R-:W-:Y:S01]  /*2380*/  ISETP.NE.U32.AND P2, PT, RZ, UR6, PT ;  /* 0x00000006ff007c0c */ /* 0x000fe2000bf45070 */
[----:B012---:R-:W0:Y:S03]  /*2390*/  @P3 LDC.64 R38, c[0x0][0x220] ;  /* 0x00008800ff263b82 */ /* 0x007e260000000a00 */
        /* <DEDUP_REMOVED lines=13> */
.L_x_335:
[----:B-----5:R-:W-:Y:S02]  /*2470*/  SHF.L.U32 R106, R28, 0x10, RZ ;  /* 0x000000101c6a7819 */ /* 0x020fe400000006ff */
[----:B------:R-:W-:-:S03]  /*2480*/  @P2 SHF.L.U32 R37, R32, 0x10, RZ ;  /* 0x0000001020252819 */ /* 0x000fc600000006ff */
[----:B------:R-:W-:-:S04]  /*2490*/  FMUL.FTZ R106, R106, UR8 ;  /* 0x000000086a6a7c20 */ /* 0x000fc80008410000 */
[----:B------:R-:W-:-:S07]  /*24a0*/  @P2 FADD.FTZ R106, R37, R106 ;  /* 0x0000006a256a2221 */ /* 0x000fce0000010000 */
.L_x_336:
[----:B------:R-:W-:Y:S05]  /*24b0*/  BSYNC B1 ;  /* 0x0000000000017941 */ /* 0x000fea0003800000 */
.L_x_334:
[----:B------:R-:W-:Y:S04]  /*24c0*/  BSSY B1, `(.L_x_337) ;  /* 0x000000d000017945 */ /* 0x000fe80003800000 */
[----:B------:R-:W-:Y:S05]  /*24d0*/  @P3 BRA `(.L_x_338) ;  /* 0x0000000000143947 */ /* 0x000fea0003800000 */
[----:B------:R-:W-:Y:S01]  /*24e0*/  IMAD.MOV.U32 R107, RZ, RZ, RZ ;  /* 0x000000ffff6b7224 */ /* 0x000fe200078e00ff */
[----:B------:R-:W-:Y:S06]  /*24f0*/  @!P2 BRA `(.L_x_339) ;  /* 0x000000000024a947 */ /* 0x000fec0003800000 */
[----:B-----5:R-:W-:-:S04]  /*2500*/  PRMT R107, R32, 0x7632, R107 ;  /* 0x00007632206b7816 */ /* 0x020fc8000000006b */
[----:B------:R-:W-:Y:S01]  /*2510*/  SHF.L.U32 R107, R107, 0x10, RZ ;  /* 0x000000106b6b7819 */ /* 0x000fe200000006ff */
[----:B------:R-:W-:Y:S06]  /*2520*/  BRA `(.L_x_339) ;  /* 0x0000000000187947 */ /* 0x000fec0003800000 */
.L_x_338:
[----:B-----5:R-:W-:Y:S02]  /*2530*/  PRMT R36, R28, 0x7632, R36 ;  /* 0x000076321c247816 */ /* 0x020fe40000000024 */
[----:B------:R-:W-:Y:S02]  /*2540*/  @P2 PRMT R37, R32, 0x7632, R37 ;  /* 0x0000763220252816 */ /* 0x000fe40000000025 */
[----:B------:R-:W-:Y:S02]  /*2550*/  SHF.L.U32 R36, R36, 0x10, RZ ;  /* 0x0000001024247819 */ /* 0x000fe400000006ff */
[----:B------:R-:W-:-:S03]  /*2560*/  @P2 SHF.L.U32 R38, R37, 0x10, RZ ;  /* 0x0000001025262819 */ /* 0x000fc600000006ff */
[----:B------:R-:W-:-:S04]  /*2570*/  FMUL.FTZ R107, R36, UR8 ;  /* 0x00000008246b7c20 */ /* 0x000fc80008410000 */
[----:B------:R-:W-:-:S07]  /*2580*/  @P2 FADD.FTZ R107, R38, R107 ;  /* 0x0000006b266b2221 */ /* 0x000fce0000010000 */
.L_x_339:
[----:B------:R-:W-:Y:S05]  /*2590*/  BSYNC B1 ;  /* 0x0000000000017941 */ /* 0x000fea0003800000 */
.L_x_337:
[----:B------:R-:W-:Y:S04]  /*25a0*/  BSSY B1, `(.L_x_340) ;  /* 0x000000a000017945 */ /* 0x000fe80003800000 */
[----:B------:R-:W-:Y:S05]  /*25b0*/  @P3 BRA `(.L_x_341) ;  /* 0x0000000000103947 */ /* 0x000fea0003800000 */
[----:B------:R-:W-:Y:S01]  /*25c0*/  HFMA2.MMA R108, -RZ, RZ, 0, 0 ;  /* 0x00000000ff6c7435 */ /* 0x000fe200000001ff */
[----:B------:R-:W-:Y:S10]  /*25d0*/  @!P2 BRA `(.L_x_342) ;  /* 0x000000000018a947 */ /* 0x000ff40003800000 */
[----:B-----5:R-:W-:Y:S01]  /*25e0*/  SHF.L.U32 R108, R33, 0x10, RZ ;  /* 0x00000010216c7819 */ /* 0x020fe200000006ff */
[----:B------:R-:W-:Y:S06]  /*25f0*/  BRA `(.L_x_342) ;  /* 0x0000000000107947 */ /* 0x000fec0003800000 */
.L_x_341:
[----:B-----5:R-:W-:Y:S02]  /*2600*/  SHF.L.U32 R108, R29, 0x10, RZ ;  /* 0x000000101d6c7819 */ /* 0x020fe400000006ff */
[----:B------:R-:W-:-:S03]  /*2610*/  @P2 SHF.L.U32 R37, R33, 0x10, RZ ;  /* 0x0000001021252819 */ /* 0x000fc600000006ff */
[----:B------:R-:W-:-:S04]  /*2620*/  FMUL.FTZ R108, R108, UR8 ;  /* 0x000000086c6c7c20 */ /* 0x000fc80008410000 */
[----:B------:R-:W-:-:S07]  /*2630*/  @P2 FADD.FTZ R108, R37, R108 ;  /* 0x0000006c256c2221 */ /* 0x000fce0000010000 */
.L_x_342:
[----:B------:R-:W-:Y:S05]  /*2640*/  BSYNC B1 ;  /* 0x0000000000017941 */ /* 0x000fea0003800000 */
.L_x_340:
[----:B------:R-:W-:Y:S04]  /*2650*/  BSSY B1, `(.L_x_343) ;  /* 0x000000d000017945 */ /* 0x000fe80003800000 */
[----:B------:R-:W-:Y:S05]  /*2660*/  @P3 BRA `(.L_x_344) ;  /* 0x0000000000143947 */ /* 0x000fea0003800000 */
[----:B------:R-:W-:Y:S01]  /*2670*/  IMAD.MOV.U32 R109, RZ, RZ, RZ ;  /* 0x000000ffff6d7224 */ /* 0x000fe200078e00ff */
[----:B------:R-:W-:Y:S06]  /*2680*/  @!P2 BRA `(.L_x_345) ;  /* 0x000000000024a947 */ /* 0x000fec0003800000 */
[----:B-----5:R-:W-:-:S04]  /*2690*/  PRMT R109, R33, 0x7632, R109 ;  /* 0x00007632216d7816 */ /* 0x020fc8000000006d */
[----:B------:R-:W-:Y:S01]  /*26a0*/  SHF.L.U32 R109, R109, 0x10, RZ ;  /* 0x000000106d6d7819 */ /* 0x000fe200000006ff */
[----:B------:R-:W-:Y:S06]  /*26b0*/  BRA `(.L_x_345) ;  /* 0x0000000000187947 */ /* 0x000fec0003800000 */
.L_x_344:
[----:B-----5:R-:W-:Y:S02]  /*26c0*/  PRMT R36, R29, 0x7632, R36 ;  /* 0x000076321d247816 */ /* 0x020fe40000000024 */
[----:B------:R-:W-:Y:S02]  /*26d0*/  @P2 PRMT R37, R33, 0x7632, R37 ;  /* 0x0000763221252816 */ /* 0x000fe40000000025 */
[----:B------:R-:W-:Y:S02]  /*26e0*/  SHF.L.U32 R36, R36, 0x10, RZ ;  /* 0x0000001024247819 */ /* 0x000fe400000006ff */
[----:B------:R-:W-:-:S03]  /*26f0*/  @P2 SHF.L.U32 R38, R37, 0x10, RZ ;  /* 0x0000001025262819 */ /* 0x000fc600000006ff */
[----:B------:R-:W-:-:S04]  /*2700*/  FMUL.FTZ R109, R36, UR8 ;  /* 0x00000008246d7c20 */ /* 0x000fc80008410000 */
[----:B------:R-:W-:-:S07]  /*2710*/  @P2 FADD.FTZ R109, R38, R109 ;  /* 0x0000006d266d2221 */ /* 0x000fce0000010000 */
.L_x_345:
[----:B------:R-:W-:Y:S05]  /*2720*/  BSYNC B1 ;  /* 0x0000000000017941 */ /* 0x000fea0003800000 */
.L_x_343:
[----:B------:R-:W-:Y:S04]  /*2730*/  BSSY B1, `(.L_x_346) ;  /* 0x000000a000017945 */ /* 0x000fe80003800000 */
[----:B------:R-:W-:Y:S05]  /*2740*/  @P3 BRA `(.L_x_347) ;  /* 0x0000000000103947 */ /* 0x000fea0003800000 */
[----:B------:R-:W-:Y:S01]  /*2750*/  MOV R110, RZ ;  /* 0x000000ff006e7202 */ /* 0x000fe20000000f00 */
[----:B------:R-:W-:Y:S06]  /*2760*/  @!P2 BRA `(.L_x_348) ;  /* 0x000000000018a947 */ /* 0x000fec0003800000 */
[----:B-----5:R-:W-:Y:S01]  /*2770*/  SHF.L.U32 R110, R34, 0x10, RZ ;  /* 0x00000010226e7819 */ /* 0x020fe200000006ff */
[----:B------:R-:W-:Y:S06]  /*2780*/  BRA `(.L_x_348) ;  /* 0x0000000000107947 */ /* 0x000fec0003800000 */
.L_x_347:
[----:B-----5:R-:W-:Y:S02]  /*2790*/  SHF.L.U32 R110, R30, 0x10, RZ ;  /* 0x000000101e6e7819 */ /* 0x020fe400000006ff */
[----:B------:R-:W-:-:S03]  /*27a0*/  @P2 SHF.L.U32 R37, R34, 0x10, RZ ;  /* 0x0000001022252819 */ /* 0x000fc600000006ff */
[----:B------:R-:W-:-:S04]  /*27b0*/  FMUL.FTZ R110, R110, UR8 ;  /* 0x000000086e6e7c20 */ /* 0x000fc80008410000 */
[----:B------:R-:W-:-:S07]  /*27c0*/  @P2 FADD.FTZ R110, R37, R110 ;  /* 0x0000006e256e2221 */ /* 0x000fce0000010000 */
.L_x_348:
[----:B------:R-:W-:Y:S05]  /*27d0*/  BSYNC B1 ;  /* 0x0000000000017941 */ /* 0x000fea0003800000 */
.L_x_346:
[----:B------:R-:W-:Y:S04]  /*27e0*/  BSSY B1, `(.L_x_349) ;  /* 0x000000d000017945 */ /* 0x000fe80003800000 */
[----:B------:R-:W-:Y:S05]  /*27f0*/  @P3 BRA `(.L_x_350) ;  /* 0x0000000000143947 */ /* 0x000fea0003800000 */
[----:B------:R-:W-:Y:S01]  /*2800*/  IMAD.MOV.U32 R111, RZ, RZ, RZ ;  /* 0x000000ffff6f7224 */ /* 0x000fe200078e00ff */
[----:B------:R-:W-:Y:S06]  /*2810*/  @!P2 BRA `(.L_x_351) ;  /* 0x000000000024a947 */ /* 0x000fec0003800000 */
[----:B-----5:R-:W-:-:S04]  /*2820*/  PRMT R111, R34, 0x7632, R111 ;  /* 0x00007632226f7816 */ /* 0x020fc8000000006f */
[----:B------:R-:W-:Y:S01]  /*2830*/  SHF.L.U32 R111, R111, 0x10, RZ ;  /* 0x000000106f6f7819 */ /* 0x000fe200000006ff */
[----:B------:R-:W-:Y:S06]  /*2840*/  BRA `(.L_x_351) ;  /* 0x0000000000187947 */ /* 0x000fec0003800000 */
.L_x_350:
[----:B-----5:R-:W-:Y:S02]  /*2850*/  PRMT R36, R30, 0x7632, R36 ;  /* 0x000076321e247816 */ /* 0x020fe40000000024 */
[----:B------:R-:W-:Y:S02]  /*2860*/  @P2 PRMT R37, R34, 0x7632, R37 ;  /* 0x0000763222252816 */ /* 0x000fe40000000025 */
[----:B------:R-:W-:Y:S02]  /*2870*/  SHF.L.U32 R36, R36, 0x10, RZ ;  /* 0x0000001024247819 */ /* 0x000fe400000006ff */
[----:B------:R-:W-:-:S03]  /*2880*/  @P2 SHF.L.U32 R38, R37, 0x10, RZ ;  /* 0x0000001025262819 */ /* 0x000fc600000006ff */
[----:B------:R-:W-:-:S04]  /*2890*/  FMUL.FTZ R111, R36, UR8 ;  /* 0x00000008246f7c20 */ /* 0x000fc80008410000 */
[----:B------:R-:W-:-:S07]  /*28a0*/  @P2 FADD.FTZ R111, R38, R111 ;  /* 0x0000006f266f2221 */ /* 0x000fce0000010000 */
.L_x_351:
[----:B------:R-:W-:Y:S05]  /*28b0*/  BSYNC B1 ;  /* 0x0000000000017941 */ /* 0x000fea0003800000 */
.L_x_349:
[----:B------:R-:W-:Y:S04]  /*28c0*/  BSSY B1, `(.L_x_352) ;  /* 0x000000a000017945 */ /* 0x000fe80003800000 */
[----:B------:R-:W-:Y:S05]  /*28d0*/  @P3 BRA `(.L_x_353) ;  /* 0x0000000000103947 */ /* 0x000fea0003800000 */
[----:B------:R-:W-:Y:S01]  /*28e0*/  HFMA2.MMA R112, -RZ, RZ, 0, 0 ;  /* 0x00000000ff707435 */ /* 0x000fe200000001ff */
[----:B------:R-:W-:Y:S10]  /*28f0*/  @!P2 BRA `(.L_x_354) ;  /* 0x000000000018a947 */ /* 0x000ff40003800000 */
[----:B-----5:R-:W-:Y:S01]  /*2900*/  SHF.L.U32 R112, R35, 0x10, RZ ;  /* 0x0000001023707819 */ /* 0x020fe200000006ff */
[----:B------:R-:W-:Y:S06]  /*2910*/  BRA `(.L_x_354) ;  /* 0x0000000000107947 */ /* 0x000fec0003800000 */
.L_x_353:
[----:B-----5:R-:W-:Y:S02]  /*2920*/  SHF.L.U32 R112, R31, 0x10, RZ ;  /* 0x000000101f707819 */ /* 0x020fe400000006ff */
[----:B------:R-:W-:-:S03]  /*2930*/  @P2 SHF.L.U32 R37, R35, 0x10, RZ ;  /* 0x0000001023252819 */ /* 0x000fc600000006ff */
[----:B------:R-:W-:-:S04]  /*2940*/  FMUL.FTZ R112, R112, UR8 ;  /* 0x0000000870707c20 */ /* 0x000fc80008410000 */
[----:B------:R-:W-:-:S07]  /*2950*/  @P2 FADD.FTZ R112, R37, R112 ;  /* 0x0000007025702221 */ /* 0x000fce0000010000 */
.L_x_354:
[----:B------:R-:W-:Y:S05]  /*2960*/  BSYNC B1 ;  /* 0x0000000000017941 */ /* 0x000fea0003800000 */
.L_x_352:
[----:B------:R-:W-:Y:S04]  /*2970*/  BSSY B1, `(.L_x_355) ;  /* 0x000000d000017945 */ /* 0x000fe80003800000 */
[----:B------:R-:W-:Y:S05]  /*2980*/  @P3 BRA `(.L_x_356) ;  /* 0x0000000000143947 */ /* 0x000fea0003800000 */
[----:B------:R-:W-:Y:S01]  /*2990*/  IMAD.MOV.U32 R113, RZ, RZ, RZ ;  /* 0x000000ffff717224 */ /* 0x000fe200078e00ff */
[----:B------:R-:W-:Y:S06]  /*29a0*/  @!P2 BRA `(.L_x_357) ;  /* 0x000000000024a947 */ /* 0x000fec0003800000 */
[----:B-----5:R-:W-:-:S04]  /*29b0*/  PRMT R113, R35, 0x7632, R113 ;  /* 0x0000763223717816 */ /* 0x020fc80000000071 */
[----:B------:R-:W-:Y:S01]  /*29c0*/  SHF.L.U32 R113, R113, 0x10, RZ ;  /* 0x0000001071717819 */ /* 0x000fe200000006ff */
[----:B------:R-:W-:Y:S06]  /*29d0*/  BRA `(.L_x_357) ;  /* 0x0000000000187947 */ /* 0x000fec0003800000 */
.L_x_356:
[----:B-----5:R-:W-:Y:S02]  /*29e0*/  PRMT R36, R31, 0x7632, R36 ;  /* 0x000076321f247816 */ /* 0x020fe40000000024 */
[----:B------:R-:W-:Y:S02]  /*29f0*/  @P2 PRMT R37, R35, 0x7632, R37 ;  /* 0x0000763223252816 */ /* 0x000fe40000000025 */
[----:B------:R-:W-:Y:S02]  /*2a00*/  SHF.L.U32 R36, R36, 0x10, RZ ;  /* 0x0000001024247819 */ /* 0x000fe400000006ff */
[----:B------:R-:W-:-:S03]  /*2a10*/  @P2 SHF.L.U32 R38, R37, 0x10, RZ ;  /* 0x0000001025262819 */ /* 0x000fc600000006ff */
[----:B------:R-:W-:-:S04]  /*2a20*/  FMUL.FTZ R113, R36, UR8 ;  /* 0x0000000824717c20 */ /* 0x000fc80008410000 */
[----:B------:R-:W-:-:S07]  /*2a30*/  @P2 FADD.FTZ R113, R38, R113 ;  /* 0x0000007126712221 */ /* 0x000fce0000010000 */
.L_x_357:
[----:B------:R-:W-:Y:S05]  /*2a40*/  BSYNC B1 ;  /* 0x0000000000017941 */ /* 0x000fea0003800000 */
.L_x_355:
[----:B------:R-:W0:Y:S01]  /*2a50*/  LDC.64 R36, c[0x0][0x238] ;  /* 0x00008e00ff247b82 */ /* 0x000e220000000a00 */
[----:B------:R-:W-:Y:S02]  /*2a60*/  F2FP.BF16.F32.PACK_AB R39, R113, R112 ;  /* 0x000000707127723e */ /* 0x000fe400000010ff */
[----:B------:R-:W-:Y:S01]  /*2a70*/  F2FP.BF16.F32.PACK_AB R38, R111, R110 ;  /* 0x0000006e6f26723e */ /* 0x000fe200000010ff */
[----:B0-----:R-:W-:Y:S01]  /*2a80*/  IMAD.WIDE.U32 R118, R118, 0x10, R36 ;  /* 0x0000001076767825 */ /* 0x001fe200078e0024 */
[----:B------:R-:W-:Y:S02]  /*2a90*/  F2FP.BF16.F32.PACK_AB R37, R109, R108 ;  /* 0x0000006c6d25723e */ /* 0x000fe400000010ff */
[----:B------:R-:W-:-:S05]  /*2aa0*/  F2FP.BF16.F32.PACK_AB R36, R107, R106 ;  /* 0x0000006a6b24723e */ /* 0x000fca00000010ff */
[----:B------:R3:W-:Y:S02]  /*2ab0*/  STG.E.128 desc[UR4][R118.64], R36 ;  /* 0x0000002476007986 */ /* 0x0007e4000c101d04 */
.L_x_333:
[----:B------:R-:W-:Y:S05]  /*2ac0*/  BSYNC B0 ;  /* 0x0000000000007941 */ /* 0x000fea0003800000 */
.L_x_332:
[----:B0123--:R-:W-:Y:S01]  /*2ad0*/  FADD.FTZ R37, RZ, R59 ;  /* 0x0000003bff257221 */ /* 0x00ffe20000010000 */
[C---:B------:R-:W-:Y:S01]  /*2ae0*/  ISETP.GT.U32.AND P2, PT, R20.reuse, 0x3f, PT ;  /* 0x0000003f1400780c */ /* 0x040fe20003f44070 */
[----:B------:R-:W-:Y:S01]  /*2af0*/  UMOV UR10, 0xffffffff ;  /* 0xffffffff000a7882 */ /* 0x000fe20000000000 */
[----:B------:R-:W-:Y:S01]  /*2b00*/  ISETP.GT.U32.AND P3, PT, R20, 0x5f, PT ;  /* 0x0000005f1400780c */ /* 0x000fe20003f64070 */
[----:B------:R-:W-:Y:S01]  /*2b10*/  FADD.FTZ R36, R56, R37 ;  /* 0x0000002538247221 */ /* 0x000fe20000010000 */
[----:B------:R-:W-:Y:S02]  /*2b20*/  ISETP.GT.U32.AND P4, PT, R20, 0x7f, PT ;  /* 0x0000007f1400780c */ /* 0x000fe40003f84070 */
[----:B------:R-:W-:Y:S01]  /*2b30*/  SHF.R.S32.HI R118, RZ, 0x1f, R114 ;  /* 0x0000001fff767819 */ /* 0x000fe20000011472 */
[----:B------:R-:W-:Y:S01]  /*2b40*/  FADD.FTZ R37, R57, R36 ;  /* 0x0000002439257221 */ /* 0x000fe20000010000 */
[----:B------:R-:W-:-:S03]  /*2b50*/  LOP3.LUT P5, RZ, R23, 0x1f, RZ, 0xc0, !PT ;  /* 0x0000001f17ff7812 */ /* 0x000fc600078ac0ff */
        /* <DEDUP_REMOVED lines=32> */
[----:B------:R-:W1:Y:S01]  /*2d60*/  LDC R38, c[0x0][0x290] ;  /* 0x0000a400ff267b82 */ /* 0x000e620000000800 */
[----:B0-----:R-:W-:-:S05]  /*2d70*/  FADD.FTZ R122, R37, R121 ;  /* 0x00000079257a7221 */ /* 0x001fca0000010000 */
[----:B------:R-:W0:Y:S02]  /*2d80*/  SHFL.BFLY PT, R121, R122, 0x2, 0x1f ;  /* 0x0c401f007a797f89 */ /* 0x000e2400000e0000 */
[----:B0-----:R-:W-:-:S05]  /*2d90*/  FADD.FTZ R123, R122, R121 ;  /* 0x000000797a7b7221 */ /* 0x001fca0000010000 */
[----:B------:R-:W0:Y:S02]  /*2da0*/  SHFL.BFLY PT, R121, R123, 0x4, 0x1f ;  /* 0x0c801f007b797f89 */ /* 0x000e2400000e0000 */
[----:B0-----:R-:W-:-:S05]  /*2db0*/  FADD.FTZ R124, R123, R121 ;  /* 0x000000797b7c7221 */ /* 0x001fca0000010000 */
[----:B------:R-:W0:Y:S02]  /*2dc0*/  SHFL.BFLY PT, R121, R124, 0x8, 0x1f ;  /* 0x0d001f007c797f89 */ /* 0x000e2400000e0000 */
[----:B0-----:R-:W-:-:S05]  /*2dd0*/  FADD.FTZ R125, R124, R121 ;  /* 0x000000797c7d7221 */ /* 0x001fca0000010000 */
[----:B------:R-:W0:Y:S02]  /*2de0*/  SHFL.BFLY PT, R121, R125, 0x10, 0x1f ;  /* 0x0e001f007d797f89 */ /* 0x000e2400000e0000 */
[----:B0-----:R-:W-:-:S04]  /*2df0*/  FADD.FTZ R119, R125, R121 ;  /* 0x000000797d777221 */ /* 0x001fc80000010000 */
[----:B-1----:R-:W-:-:S04]  /*2e00*/  FMUL.FTZ R119, R119, R38 ;  /* 0x0000002677777220 */ /* 0x002fc80000410000 */
        /* <DEDUP_REMOVED lines=74> */
.L_x_379:
[----:B-1----:R-:W-:Y:S01]  /*32b0*/  FADD.FTZ R117, R124, R121 ;  /* 0x000000797c757221 */ /* 0x002fe20000010000 */
[----:B------:R-:W1:Y:S01]  /*32c0*/  @!P5 LDC.64 R36, c[0x0][0x250] ;  /* 0x00009400ff24db82 */ /* 0x000e620000000a00 */
[----:B------:R-:W-:Y:S01]  /*32d0*/  FMUL.FTZ R120, R119, R119 ;  /* 0x0000007777787220 */ /* 0x000fe20000410000 */
[----:B------:R-:W-:Y:S01]  /*32e0*/  PLOP3.LUT P2, PT, PT, PT, UP0, 0x40, 0x0 ;  /* 0x000000000000781c */ /* 0x000fe20003f4e808 */
[----:B------:R-:W-:Y:S01]  /*32f0*/  FFMA.FTZ R117, R117, R38, UR9 ;  /* 0x0000000975757e23 */ /* 0x000fe20008010026 */
[----:B------:R-:W-:Y:S02]  /*3300*/  BSSY B0, `(.L_x_359) ;  /* 0x00000a0000007945 */ /* 0x000fe40003800000 */
[----:B------:R-:W-:Y:S02]  /*3310*/  FSEL R120, R120, RZ, !P2 ;  /* 0x000000ff78787208 */ /* 0x000fe40005000000 */
[----:B------:R-:W2:Y:S03]  /*3320*/  @!P5 LDC.64 R38, c[0x0][0x258] ;  /* 0x00009600ff26db82 */ /* 0x000ea60000000a00 */
[----:B------:R-:W-:-:S06]  /*3330*/  FADD.FTZ R117, R117, R120 ;  /* 0x0000007875757221 */ /* 0x000fcc0000010000 */
[----:B------:R-:W3:Y:S01]  /*3340*/  MUFU.RSQ R117, R117 ;  /* 0x0000007500757308 */ /* 0x000ee20000001400 */
[----:B-1----:R-:W-:-:S04]  /*3350*/  @!P5 LEA R36, P2, R114, R36, 0x2 ;  /* 0x000000247224d211 */ /* 0x002fc800078410ff */
[--C-:B------:R-:W-:Y:S02]  /*3360*/  @!P5 LEA.HI.X R37, R114, R37, R118.reuse, 0x2, P2 ;  /* 0x000000257225d211 */ /* 0x100fe400010f1476 */
[----:B-----5:R-:W-:Y:S02]  /*3370*/  ISETP.GE.AND P2, PT, R116, 0x1, PT ;  /* 0x000000017400780c */ /* 0x020fe40003f46270 */
[C---:B--2---:R-:W-:Y:S01]  /*3380*/  @!P5 LEA R38, P3, R114.reuse, R38, 0x2 ;  /* 0x000000267226d211 */ /* 0x044fe200078610ff */
[----:B------:R1:W-:Y:S03]  /*3390*/  @!P5 STG.E desc[UR4][R36.64], R119 ;  /* 0x000000772400d986 */ /* 0x0003e6000c101904 */
[----:B------:R-:W-:-:S05]  /*33a0*/  @!P5 LEA.HI.X R39, R114, R39, R118, 0x2, P3 ;  /* 0x000000277227d211 */ /* 0x000fca00018f1476 */
[----:B---3--:R1:W-:Y:S02]  /*33b0*/  @!P5 STG.E desc[UR4][R38.64], R117 ;  /* 0x000000752600d986 */ /* 0x0083e4000c101904 */
[----:B------:R-:W-:Y:S05]  /*33c0*/  @!P2 BRA `(.L_x_360) ;  /* 0x00000008004ca947 */ /* 0x000fea0003800000 */
[----:B------:R-:W-:Y:S01]  /*33d0*/  IADD3 R116, R116, -0x1, RZ ;  /* 0xffffffff74747810 */ /* 0x000fe20007ffe0ff */
[----:B------:R-:W-:Y:S01]  /*33e0*/  BSSY B1, `(.L_x_361) ;  /* 0x0000029000017945 */ /* 0x000fe20003800000 */
[----:B------:R-:W-:Y:S02]  /*33f0*/  PLOP3.LUT P2, PT, PT, PT, UP0, 0x40, 0x0 ;  /* 0x000000000000781c */ /* 0x000fe40003f4e808 */
[----:B------:R-:W-:Y:S01]  /*3400*/  LOP3.LUT R22, R23, 0x1f, RZ, 0xc0, !PT ;  /* 0x0000001f17167812 */ /* 0x000fe200078ec0ff */
[----:B------:R-:W-:-:S05]  /*3410*/  IMAD R116, R116, R115, RZ ;  /* 0x0000007374747224 */ /* 0x000fca00078e02ff */
[----:B-1----:R-:W-:-:S04]  /*3420*/  SHF.R.S32.HI R37, RZ, 0x1f, R116 ;  /* 0x0000001fff257819 */ /* 0x002fc80000011474 */
[----:B------:R-:W-:Y:S02]  /*3430*/  LEA.HI R37, R37, R116, RZ, 0x3 ;  /* 0x0000007425257211 */ /* 0x000fe400078f18ff */
[----:B------:R-:W-:Y:S02]  /*3440*/  FSEL R116, R119, RZ, P2 ;  /* 0x000000ff77747208 */ /* 0x000fe40001000000 */
[----:B------:R-:W-:Y:S01]  /*3450*/  LEA.HI.SX32 R115, R37, R22, 0x1d ;  /* 0x0000001625737211 */ /* 0x000fe200078feaff */
[----:B------:R-:W-:Y:S06]  /*3460*/  @!P0 BRA `(.L_x_362) ;  /* 0x0000000000808947 */ /* 0x000fec0003800000 */
[--C-:B------:R-:W-:Y:S01]  /*3470*/  FADD.FTZ R38, R56, -R116.reuse ;  /* 0x8000007438267221 */ /* 0x100fe20000010000 */
[----:B------:R-:W1:Y:S01]  /*3480*/  LDC.64 R118, c[0x0][0x2b8] ;  /* 0x0000ae00ff767b82 */ /* 0x000e620000000a00 */
[--C-:B------:R-:W-:Y:S01]  /*3490*/  FADD.FTZ R36, R59, -R116.reuse ;  /* 0x800000743b247221 */ /* 0x100fe20000010000 */
[--C-:B------:R-:W-:Y:S01]  /*34a0*/  FADD.FTZ R122, R55, -R116.reuse ;  /* 0x80000074377a7221 */ /* 0x100fe20000010000 */
[----:B------:R-:W-:Y:S01]  /*34b0*/  FMUL.FTZ R38, R117, R38 ;  /* 0x0000002675267220 */ /* 0x000fe20000410000 */
[----:B------:R-:W-:Y:S01]  /*34c0*/  FADD.FTZ R120, R57, -R116 ;  /* 0x8000007439787221 */ /* 0x000fe20000010000 */
[C---:B------:R-:W-:Y:S01]  /*34d0*/  FMUL.FTZ R36, R117.reuse, R36 ;  /* 0x0000002475247220 */ /* 0x040fe20000410000 */
[----:B------:R-:W-:Y:S01]  /*34e0*/  FMUL.FTZ R39, R117, R122 ;  /* 0x0000007a75277220 */ /* 0x000fe20000410000 */
[----:B------:R-:W-:Y:S01]  /*34f0*/  FFMA.FTZ R37, R91, R38, R78 ;  /* 0x000000265b257223 */ /* 0x000fe2000001004e */
[----:B------:R-:W-:Y:S01]  /*3500*/  FADD.FTZ R38, R54, -R116 ;  /* 0x8000007436267221 */ /* 0x000fe20000010000 */
[----:B------:R-:W-:Y:S01]  /*3510*/  FFMA.FTZ R36, R21, R36, R8 ;  /* 0x0000002415247223 */ /* 0x000fe20000010008 */
[--C-:B------:R-:W-:Y:S01]  /*3520*/  FADD.FTZ R122, R52, -R116.reuse ;  /* 0x80000074347a7221 */ /* 0x100fe20000010000 */
[--C-:B0-----:R-:W-:Y:S01]  /*3530*/  FADD.FTZ R124, R50, -R116.reuse ;  /* 0x80000074327c7221 */ /* 0x101fe20000010000 */
[----:B------:R-:W-:Y:S01]  /*3540*/  FMUL.FTZ R121, R117, R38 ;  /* 0x0000002675797220 */ /* 0x000fe20000410000 */
[----:B------:R-:W-:Y:S01]  /*3550*/  FADD.FTZ R38, R53, -R116 ;  /* 0x8000007435267221 */ /* 0x000fe20000010000 */
[----:B------:R-:W-:Y:S01]  /*3560*/  F2FP.BF16.F32.PACK_AB R36, R37, R36 ;  /* 0x000000242524723e */ /* 0x000fe200000010ff */
        /* <DEDUP_REMOVED lines=11> */
[----:B-1----:R-:W-:Y:S01]  /*3620*/  IMAD.WIDE.U32 R118, R115, 0x10, R118 ;  /* 0x0000001073767825 */ /* 0x002fe200078e0076 */
[----:B------:R-:W-:-:S02]  /*3630*/  F2FP.BF16.F32.PACK_AB R37, R121, R120 ;  /* 0x000000787925723e */ /* 0x000fc400000010ff */
[----:B------:R-:W-:Y:S02]  /*3640*/  F2FP.BF16.F32.PACK_AB R39, R124, R123 ;  /* 0x0000007b7c27723e */ /* 0x000fe400000010ff */
[----:B------:R-:W-:-:S03]  /*3650*/  IADD3 R115, R115, 0x20, RZ ;  /* 0x0000002073737810 */ /* 0x000fc60007ffe0ff */
[----:B------:R1:W-:Y:S04]  /*3660*/  STG.E.128 desc[UR4][R118.64], R36 ;  /* 0x0000002476007986 */ /* 0x0003e8000c101d04 */
.L_x_362:
[----:B------:R-:W-:Y:S05]  /*3670*/  BSYNC B1 ;  /* 0x0000000000017941 */ /* 0x000fea0003800000 */
.L_x_361:
[----:B------:R-:W-:Y:S01]  /*3680*/  ISETP.NE.AND P2, PT, R24, RZ, PT ;  /* 0x000000ff1800720c */ /* 0x000fe20003f45270 */
[----:B------:R-:W-:-:S12]  /*3690*/  BSSY B1, `(.L_x_363) ;  /* 0x0000022000017945 */ /* 0x000fd80003800000 */
[----:B------:R-:W-:Y:S05]  /*36a0*/  @!P2 BRA `(.L_x_364) ;  /* 0x000000000080a947 */ /* 0x000fea0003800000 */
[--C-:B-1----:R-:W-:Y:S01]  /*36b0*/  FADD.FTZ R38, R48, -R116.reuse ;  /* 0x8000007430267221 */ /* 0x102fe20000010000 */
[----:B------:R-:W1:Y:S01]  /*36c0*/  LDC.64 R118, c[0x0][0x2b8] ;  /* 0x0000ae00ff767b82 */ /* 0x000e620000000a00 */
[--C-:B------:R-:W-:Y:S01]  /*36d0*/  FADD.FTZ R36, R51, -R116.reuse ;  /* 0x8000007433247221 */ /* 0x100fe20000010000 */
[--C-:B------:R-:W-:Y:S01]  /*36e0*/  FADD.FTZ R122, R94, -R116.reuse ;  /* 0x800000745e7a7221 */ /* 0x100fe20000010000 */
[C---:B------:R-:W-:Y:S01]  /*36f0*/  FMUL.FTZ R38, R117.reuse, R38 ;  /* 0x0000002675267220 */ /* 0x040fe20000410000 */
        /* <DEDUP_REMOVED lines=27> */
.L_x_364:
[----:B------:R-:W-:Y:S05]  /*38b0*/  BSYNC B1 ;  /* 0x0000000000017941 */ /* 0x000fea0003800000 */
.L_x_363:
[----:B------:R-:W-:Y:S01]  /*38c0*/  ISETP.NE.AND P2, PT, R25, RZ, PT ;  /* 0x000000ff1900720c */ /* 0x000fe20003f45270 */
[----:B------:R-:W-:-:S12]  /*38d0*/  BSSY B1, `(.L_x_365) ;  /* 0x0000022000017945 */ /* 0x000fd80003800000 */
[----:B------:R-:W-:Y:S05]  /*38e0*/  @!P2 BRA `(.L_x_366) ;  /* 0x000000000080a947 */ /* 0x000fea0003800000 */
[--C-:B-12---:R-:W-:Y:S01]  /*38f0*/  FADD.FTZ R38, R99, -R116.reuse ;  /* 0x8000007463267221 */ /* 0x106fe20000010000 */
        /* <DEDUP_REMOVED lines=8> */
[--C-:B------:R-:W-:Y:S01]  /*3980*/  FADD.FTZ R38, R101, -R116.reuse ;  /* 0x8000007465267221 */ /* 0x100fe20000010000 */
        /* <DEDUP_REMOVED lines=22> */
.L_x_366:
[----:B------:R-:W-:Y:S05]  /*3af0*/  BSYNC B1 ;  /* 0x0000000000017941 */ /* 0x000fea0003800000 */
.L_x_365:
[----:B------:R-:W-:Y:S05]  /*3b00*/  @!P1 BRA `(.L_x_360) ;  /* 0x00000000007c9947 */ /* 0x000fea0003800000 */
[--C-:B-123--:R-:W-:Y:S01]  /*3b10*/  FADD.FTZ R118, R112, -R116.reuse ;  /* 0x8000007470767221 */ /* 0x10efe20000010000 */
[--C-:B------:R-:W-:Y:S01]  /*3b20*/  FADD.FTZ R38, R106, -R116.reuse ;  /* 0x800000746a267221 */ /* 0x100fe20000010000 */
[--C-:B------:R-:W-:Y:S01]  /*3b30*/  FADD.FTZ R36, R107, -R116.reuse ;  /* 0x800000746b247221 */ /* 0x100fe20000010000 */
[--C-:B------:R-:W-:Y:S01]  /*3b40*/  FADD.FTZ R37, R108, -R116.reuse ;  /* 0x800000746c257221 */ /* 0x100fe20000010000 */
[----:B------:R-:W-:Y:S01]  /*3b50*/  FMUL.FTZ R39, R117, R118 ;  /* 0x0000007675277220 */ /* 0x000fe20000410000 */
[--C-:B------:R-:W-:Y:S01]  /*3b60*/  FADD.FTZ R122, R109, -R116.reuse ;  /* 0x800000746d7a7221 */ /* 0x100fe20000010000 */
[----:B------:R-:W1:Y:S01]  /*3b70*/  LDC.64 R118, c[0x0][0x2b8] ;  /* 0x0000ae00ff767b82 */ /* 0x000e620000000a00 */
[--C-:B0-----:R-:W-:Y:S01]  /*3b80*/  FADD.FTZ R124, R113, -R116.reuse ;  /* 0x80000074717c7221 */ /* 0x101fe20000010000 */
[--C-:B------:R-:W-:Y:S01]  /*3b90*/  FADD.FTZ R120, R110, -R116.reuse ;  /* 0x800000746e787221 */ /* 0x100fe20000010000 */
[----:B------:R-:W-:Y:S01]  /*3ba0*/  FADD.FTZ R116, R111, -R116 ;  /* 0x800000746f747221 */ /* 0x000fe20000010000 */
        /* <DEDUP_REMOVED lines=18> */
[----:B-1----:R-:W-:Y:S01]  /*3cd0*/  IMAD.WIDE.U32 R118, R115, 0x10, R118 ;  /* 0x0000001073767825 */ /* 0x002fe200078e0076 */
[----:B------:R-:W-:-:S05]  /*3ce0*/  F2FP.BF16.F32.PACK_AB R36, R117, R116 ;  /* 0x000000747524723e */ /* 0x000fca00000010ff */
[----:B------:R4:W-:Y:S02]  /*3cf0*/  STG.E.128 desc[UR4][R118.64], R36 ;  /* 0x0000002476007986 */ /* 0x0009e4000c101d04 */
.L_x_360:
[----:B------:R-:W-:Y:S05]  /*3d00*/  BSYNC B0 ;  /* 0x0000000000007941 */ /* 0x000fea0003800000 */
.L_x_359:
[----:B-1234-:R-:W1:Y:S02]  /*3d10*/  LDC.64 R36, c[0x0][0x210] ;  /* 0x00008400ff247b82 */ /* 0x01ee640000000a00 */
[----:B-1----:R-:W-:-:S05]  /*3d20*/  IMAD R114, R36, 0x4, R114 ;  /* 0x0000000424727824 */ /* 0x002fca00078e0272 */
[----:B------:R-:W-:-:S13]  /*3d30*/  ISETP.GE.AND P2, PT, R114, R37, PT ;  /* 0x000000257200720c */ /* 0x000fda0003f46270 */
[----:B------:R-:W-:Y:S05]  /*3d40*/  @!P2 BRA `(.L_x_367) ;  /* 0xffffffcc0084a947 */ /* 0x000fea000383ffff */
[----:B------:R-:W-:Y:S05]  /*3d50*/  EXIT ;  /* 0x000000000000794d */ /* 0x000fea0003800000 */
.L_x_358:
        /* <DEDUP_REMOVED lines=8> */
.L_x_369:
[----:B------:R-:W-:Y:S05]  /*3de0*/  BSYNC B0 ;  /* 0x0000000000007941 */ /* 0x000fea0003800000 */
.L_x_368:
[----:B------:R-:W-:Y:S01]  /*3df0*/  HFMA2.MMA R117, -RZ, RZ, 0, 1.1920928955078125e-07 ;  /* 0x00000002ff757435 */ /* 0x000fe200000001ff */
[----:B------:R-:W-:Y:S01]  /*3e00*/  FADD.FTZ R122, R37, R121 ;  /* 0x00000079257a7221 */ /* 0x000fe20000010000 */
[----:B------:R-:W-:Y:S01]  /*3e10*/  MOV R120, 0x1f ;  /* 0x0000001f00787802 */ /* 0x000fe20000000f00 */
[----:B------:R-:W0:Y:S01]  /*3e20*/  LDC R38, c[0x0][0x290] ;  /* 0x0000a400ff267b82 */ /* 0x000e220000000800 */
[----:B------:R-:W-:-:S07]  /*3e30*/  MOV R39, 0xffffffff ;  /* 0xffffffff00277802 */ /* 0x000fce0000000f00 */
[----:B0-----:R-:W-:Y:S05]  /*3e40*/  WARPSYNC.COLLECTIVE R39, `(.L_x_370) ;  /* 0x0000000027087348 */ /* 0x001fea0003c00000 */
[----:B------:R1:W2:Y:S02]  /*3e50*/  SHFL.BFLY P6, R121, R122, R117, R120 ;  /* 0x0c0000757a797389 */ /* 0x0002a400000c0078 */
[----:B012---:R-:W-:Y:S01]  /*3e60*/  ENDCOLLECTIVE ;  /* 0x000000000000791b */ /* 0x007fe20003800000 */
.L_x_370:
[----:B------:R-:W-:Y:S01]  /*3e70*/  HFMA2.MMA R117, -RZ, RZ, 0, 2.384185791015625e-07 ;  /* 0x00000004ff757435 */ /* 0x000fe200000001ff */
[----:B------:R-:W-:-:S04]  /*3e80*/  FADD.FTZ R123, R122, R121 ;  /* 0x000000797a7b7221 */ /* 0x000fc80000010000 */
[----:B------:R-:W-:-:S07]  /*3e90*/  IMAD.MOV.U32 R122, RZ, RZ, R123 ;  /* 0x000000ffff7a7224 */ /* 0x000fce00078e007b */
[----:B------:R-:W-:Y:S05]  /*3ea0*/  WARPSYNC.COLLECTIVE R39, `(.L_x_371) ;  /* 0x0000000027087348 */ /* 0x000fea0003c00000 */
[----:B------:R0:W1:Y:S02]  /*3eb0*/  SHFL.BFLY P6, R121, R122, R117, R120 ;  /* 0x0c0000757a797389 */ /* 0x00006400000c0078 */
[----:B01----:R-:W-:Y:S01]  /*3ec0*/  ENDCOLLECTIVE ;  /* 0x000000000000791b */ /* 0x003fe20003800000 */
.L_x_371:
[----:B------:R-:W-:Y:S01]  /*3ed0*/  HFMA2.MMA R117, -RZ, RZ, 0, 4.76837158203125e-07 ;  /* 0x00000008ff757435 */ /* 0x000fe200000001ff */
[----:B------:R-:W-:-:S05]  /*3ee0*/  FADD.FTZ R124, R123, R121 ;  /* 0x000000797b7c7221 */ /* 0x000fca0000010000 */
[----:B------:R-:W-:-:S07]  /*3ef0*/  MOV R122, R124 ;  /* 0x0000007c007a7202 */ /* 0x000fce0000000f00 */
[----:B------:R-:W-:Y:S05]  /*3f00*/  WARPSYNC.COLLECTIVE R39, `(.L_x_372) ;  /* 0x0000000027087348 */ /* 0x000fea0003c00000 */
[----:B------:R0:W1:Y:S02]  /*3f10*/  SHFL.BFLY P6, R121, R122, R117, R120 ;  /* 0x0c0000757a797389 */ /* 0x00006400000c0078 */
[----:B01----:R-:W-:Y:S01]  /*3f20*/  ENDCOLLECTIVE ;  /* 0x000000000000791b */ /* 0x003fe20003800000 */
.L_x_372:
[----:B------:R-:W-:Y:S01]  /*3f30*/  HFMA2.MMA R117, -RZ, RZ, 0, 9.5367431640625e-07 ;  /* 0x00000010ff757435 */ /* 0x000fe200000001ff */
[----:B------:R-:W-:-:S05]  /*3f40*/  FADD.FTZ R125, R124, R121 ;  /* 0x000000797c7d7221 */ /* 0x000fca0000010000 */
[----:B------:R-:W-:-:S07]  /*3f50*/  MOV R122, R125 ;  /* 0x0000007d007a7202 */ /* 0x000fce0000000f00 */
[----:B------:R-:W-:Y:S05]  /*3f60*/  WARPSYNC.COLLECTIVE R39, `(.L_x_373) ;  /* 0x0000000027087348 */ /* 0x000fea0003c00000 */
[----:B------:R0:W1:Y:S02]  /*3f70*/  SHFL.BFLY P6, R121, R122, R117, R120 ;  /* 0x0c0000757a797389 */ /* 0x00006400000c0078 */
[----:B01----:R-:W-:Y:S01]  /*3f80*/  ENDCOLLECTIVE ;  /* 0x000000000000791b */ /* 0x003fe20003800000 */
.L_x_373:
[----:B------:R-:W-:Y:S01]  /*3f90*/  HFMA2.MMA R117, -RZ, RZ, 0, 5.9604644775390625e-08 ;  /* 0x00000001ff757435 */ /* 0x000fe200000001ff */
        /* <DEDUP_REMOVED lines=67> */
[----:B------:R-:W-:-:S04]  /*43d0*/  IMAD.MOV.U32 R120, RZ, RZ, 0x1f ;  /* 0x0000001fff787424 */ /* 0x000fc800078e00ff */
[----:B------:R-:W-:-:S07]  /*43e0*/  MOV R122, R36 ;  /* 0x00000024007a7202 */ /* 0x000fce0000000f00 */
[----:B------:R-:W-:Y:S05]  /*43f0*/  WARPSYNC.COLLECTIVE R39, `(.L_x_374) ;  /* 0x0000000027087348 */ /* 0x000fea0003c00000 */
[----:B------:R0:W1:Y:S02]  /*4400*/  SHFL.BFLY P6, R121, R122, R117, R120 ;  /* 0x0c0000757a797389 */ /* 0x00006400000c0078 */
[----:B01----:R-:W-:Y:S01]  /*4410*/  ENDCOLLECTIVE ;  /* 0x000000000000791b */ /* 0x003fe20003800000 */
.L_x_374:
[----:B------:R-:W-:Y:S01]  /*4420*/  HFMA2.MMA R117, -RZ, RZ, 0, 1.1920928955078125e-07 ;  /* 0x00000002ff757435 */ /* 0x000fe200000001ff */
[----:B------:R-:W-:-:S05]  /*4430*/  FADD.FTZ R37, R36, R121 ;  /* 0x0000007924257221 */ /* 0x000fca0000010000 */
[----:B------:R-:W-:-:S07]  /*4440*/  MOV R122, R37 ;  /* 0x00000025007a7202 */ /* 0x000fce0000000f00 */
[----:B------:R-:W-:Y:S05]  /*4450*/  WARPSYNC.COLLECTIVE R39, `(.L_x_375) ;  /* 0x0000000027087348 */ /* 0x000fea0003c00000 */
[----:B------:R0:W1:Y:S02]  /*4460*/  SHFL.BFLY P6, R121, R122, R117, R120 ;  /* 0x0c0000757a797389 */ /* 0x00006400000c0078 */
[----:B01----:R-:W-:Y:S01]  /*4470*/  ENDCOLLECTIVE ;  /* 0x000000000000791b */ /* 0x003fe20003800000 */
.L_x_375:
[----:B------:R-:W-:Y:S01]  /*4480*/  MOV R117, 0x4 ;  /* 0x0000000400757802 */ /* 0x000fe20000000f00 */
[----:B------:R-:W-:-:S07]  /*4490*/  FADD.FTZ R122, R37, R121 ;  /* 0x00000079257a7221 */ /* 0x000fce0000010000 */
[----:B------:R-:W-:Y:S05]  /*44a0*/  WARPSYNC.COLLECTIVE R39, `(.L_x_376) ;  /* 0x0000000027087348 */ /* 0x000fea0003c00000 */
[----:B------:R0:W1:Y:S02]  /*44b0*/  SHFL.BFLY P6, R121, R122, R117, R120 ;  /* 0x0c0000757a797389 */ /* 0x00006400000c0078 */
[----:B01----:R-:W-:Y:S01]  /*44c0*/  ENDCOLLECTIVE ;  /* 0x000000000000791b */ /* 0x003fe20003800000 */
.L_x_376:
[----:B------:R-:W-:Y:S01]  /*44d0*/  HFMA2.MMA R117, -RZ, RZ, 0, 4.76837158203125e-07 ;  /* 0x00000008ff757435 */ /* 0x000fe200000001ff */
[----:B------:R-:W-:-:S05]  /*44e0*/  FADD.FTZ R123, R122, R121 ;  /* 0x000000797a7b7221 */ /* 0x000fca0000010000 */
[----:B------:R-:W-:-:S07]  /*44f0*/  MOV R122, R123 ;  /* 0x0000007b007a7202 */ /* 0x000fce0000000f00 */
[----:B------:R-:W-:Y:S05]  /*4500*/  WARPSYNC.COLLECTIVE R39, `(.L_x_377) ;  /* 0x0000000027087348 */ /* 0x000fea0003c00000 */
[----:B------:R0:W1:Y:S02]  /*4510*/  SHFL.BFLY P6, R121, R122, R117, R120 ;  /* 0x0c0000757a797389 */ /* 0x00006400000c0078 */
[----:B01----:R-:W-:Y:S01]  /*4520*/  ENDCOLLECTIVE ;  /* 0x000000000000791b */ /* 0x003fe20003800000 */
.L_x_377:
[----:B------:R-:W-:Y:S01]  /*4530*/  HFMA2.MMA R117, -RZ, RZ, 0, 9.5367431640625e-07 ;  /* 0x00000010ff757435 */ /* 0x000fe200000001ff */
[----:B------:R-:W-:-:S05]  /*4540*/  FADD.FTZ R124, R123, R121 ;  /* 0x000000797b7c7221 */ /* 0x000fca0000010000 */
[----:B------:R-:W-:-:S07]  /*4550*/  MOV R122, R124 ;  /* 0x0000007c007a7202 */ /* 0x000fce0000000f00 */
[----:B------:R-:W-:Y:S05]  /*4560*/  WARPSYNC.COLLECTIVE R39, `(.L_x_378) ;  /* 0x0000000027087348 */ /* 0x000fea0003c00000 */
[----:B------:R0:W1:Y:S02]  /*4570*/  SHFL.BFLY P6, R121, R122, R117, R120 ;  /* 0x0c0000757a797389 */ /* 0x00006400000c0078 */
[----:B01----:R-:W-:Y:S01]  /*4580*/  ENDCOLLECTIVE ;  /* 0x000000000000791b */ /* 0x003fe20003800000 */
.L_x_378:
[----:B------:R-:W-:Y:S05]  /*4590*/  BRA `(.L_x_379) ;  /* 0xffffffec00447947 */ /* 0x000fea000383ffff */
.L_x_380:
        /* <DEDUP_REMOVED lines=14> */
.L_x_30416:


//--------------------- .text._ZN10layer_norm13ln_fwd_kernelINS_13Kernel_traitsI13__nv_bfloat16S2_S2_S2_fjLj1024ELj1ELj4ELj1ELj16ENS_18Kernel_traits_baseILj1024ES2_S2_S2_S2_fjLj128EEEEELb0ELb0ELb1ELb1EEEvNS_9FwdParamsE --------------------------
	.section	.text._ZN10layer_norm13ln_fwd_kernelINS_13Kernel_traitsI13__nv_bfloat16S2_S2_S2_fjLj1024ELj1ELj4ELj1ELj16ENS_18Kernel_traits_baseILj1024ES2_S2_S2_S2_fjLj128EEEEELb0ELb0ELb1ELb1EEEvNS_9FwdParamsE,"ax",@progbits
	.align	128
        .global         _ZN10layer_norm13ln_fwd_kernelINS_13Kernel_traitsI13__nv_bfloat16S2_S2_S2_fjLj1024ELj1ELj4ELj1ELj16ENS_18Kernel_traits_baseILj1024ES2_S2_S2_S2_fjLj128EEEEELb0ELb0ELb1ELb1EEEvNS_9FwdParamsE
        .type           _ZN10layer_norm13ln_fwd_kernelINS_13Kernel_traitsI13__nv_bfloat16S2_S2_S2_fjLj1024ELj1ELj4ELj1ELj16ENS_18Kernel_traits_baseILj1024ES2_S2_S2_S2_fjLj128EEEEELb0ELb0ELb1ELb1EEEvNS_9FwdParamsE,@function
        .size           _ZN10layer_norm13ln_fwd_kernelINS_13Kernel_traitsI13__nv_bfloat16S2_S2_S2_fjLj1024ELj1ELj4ELj1ELj16ENS_18Kernel_traits_baseILj1024ES2_S2_S2_S2_fjLj128EEEEELb0ELb0ELb1ELb1EEEvNS_9FwdParamsE,(.L_x_30417 - _ZN10layer_norm13ln_fwd_kernelINS_13Kernel_traitsI13__nv_bfloat16S2_S2_S2_fjLj1024ELj1ELj4ELj1ELj16ENS_18Kernel_traits_baseILj1024ES2_S2_S2_S2_fjLj128EEEEELb0ELb0ELb1ELb1EEEvNS_9FwdParamsE)
        .other          _ZN10layer_norm13ln_fwd_kernelINS_13Kernel_traitsI13__nv_bfloat16S2_S2_S2_fjLj1024ELj1ELj4ELj1ELj16ENS_18Kernel_traits_baseILj1024ES2_S2_S2_S2_fjLj128EEEEELb0ELb0ELb1ELb1EEEvNS_9FwdParamsE,@"STO_CUDA_ENTRY STV_DEFAULT"
_ZN10layer_norm13ln_fwd_kernelINS_13Kernel_traitsI13__nv_bfloat16S2_S2_S2_fjLj1024ELj1ELj4ELj1ELj16ENS_18Kernel_traits_baseILj1024ES2_S2_S2_S2_fjLj128EEEEELb0ELb0ELb1ELb1EEEvNS_9FwdParamsE:
.text._ZN10layer_norm13ln_fwd_kernelINS_13Kernel_traitsI13__nv_bfloat16S2_S2_S2_fjLj1024ELj1ELj4ELj1ELj16ENS_18Kernel_traits_baseILj1024ES2_S2_S2_S2_fjLj128EEEEELb0ELb0ELb1ELb1EEEvNS_9FwdParamsE:
[----:B------:R-:W-:Y:S01]  /*0000*/  LDC R1, c[0x0][0x28] ;  /* 0x00000a00ff017b82 */ /* 0x000fe20000000800 */
[----:B------:R-:W0:Y:S01]  /*0010*/  S2R R19, SR_TID.X ;  /* 0x0000000000137919 */ /* 0x000e220000002100 */
[----:B------:R-:W-:Y:S01]  /*0020*/  ULDC.64 UR4, c[0x0][0x2c8] ;  /* 0x0000b20000047ab9 */ /* 0x000fe20000000a00 */
[----:B------:R-:W-:Y:S01]  /*0030*/  ULDC UR8, c[0x0][0x214] ;  /* 0x0000850000087ab9 */ /* 0x000fe20000000800 */
[----:B------:R-:W-:Y:S01]  /*0040*/  ISETP.NE.U32.AND P0, PT, RZ, UR4, PT ;  /* 0x00000004ff007c0c */ /* 0x000fe2000bf05070 */
[----:B------:R-:W1:Y:S01]  /*0050*/  S2R R3, SR_CTAID.X ;  /* 0x0000000000037919 */ /* 0x000e620000002500 */
        /* <DEDUP_REMOVED lines=13> */
[----:B-1----:R-:W-:-:S04]  /*0130*/  LEA R0, R3, R0, 0x2 ;  /* 0x0000000003007211 */ /* 0x002fc800078e10ff */
[----:B------:R-:W-:Y:S02]  /*0140*/  ISETP.GE.AND P1, PT, R0, UR8, PT ;  /* 0x0000000800007c0c */ /* 0x000fe4000bf26270 */
[----:B------:R-:W-:-:S11]  /*0150*/  IADD3.X R3, RZ, UR7, RZ, P2, !PT ;  /* 0x00000007ff037c10 */ /* 0x000fd600097fe4ff */
[----:B0-----:R-:W-:Y:S05]  /*0160*/  @P1 EXIT ;  /* 0x000000000000194d */ /* 0x001fea0003800000 */
[----:B------:R-:W2:Y:S04]  /*0170*/  LDG.E.128 R28, desc[UR4][R2.64+0x200] ;  /* 0x00020004021c7981 */ /* 0x000ea8000c1e1d00 */
[----:B------:R-:W3:Y:S04]  /*0180*/  LDG.E.128 R40, desc[UR4][R2.64+0x400] ;  /* 0x0004000402287981 */ /* 0x000ee8000c1e1d00 */
[----:B------:R-:W4:Y:S01]  /*0190*/  LDG.E.128 R44, desc[UR4][R2.64+0x600] ;  /* 0x00060004022c7981 */ /* 0x000f22000c1e1d00 */
[----:B-----5:R-:W-:Y:S02]  /*01a0*/  @!P0 CS2R R12, SRZ ;  /* 0x00000000000c8805 */ /* 0x020fe4000001ff00 */
[----:B------:R-:W-:-:S02]  /*01b0*/  @!P0 CS2R R14, SRZ ;  /* 0x00000000000e8805 */ /* 0x000fc4000001ff00 */
[----:B------:R-:W-:Y:S02]  /*01c0*/  @!P0 CS2R R4, SRZ ;  /* 0x0000000000048805 */ /* 0x000fe4000001ff00 */
[----:B------:R-:W-:Y:S02]  /*01d0*/  @!P0 CS2R R32, SRZ ;  /* 0x0000000000208805 */ /* 0x000fe4000001ff00 */
[----:B------:R-:W-:Y:S02]  /*01e0*/  @!P0 CS2R R34, SRZ ;  /* 0x0000000000228805 */ /* 0x000fe4000001ff00 */
[----:B------:R-:W-:Y:S02]  /*01f0*/  @!P0 CS2R R20, SRZ ;  /* 0x0000000000148805 */ /* 0x000fe4000001ff00 */
[----:B------:R-:W-:Y:S02]  /*0200*/  @!P0 CS2R R22, SRZ ;  /* 0x0000000000168805 */ /* 0x000fe4000001ff00 */
[----:B------:R-:W-:Y:S01]  /*0210*/  @!P0 CS2R R6, SRZ ;  /* 0x0000000000068805 */ /* 0x000fe2000001ff00 */
[----:B------:R0:W5:Y:S01]  /*0220*/  LDG.E.128 R24, desc[UR4][R2.64] ;  /* 0x0000000402187981 */ /* 0x000162000c1e1d00 */
[C---:B------:R-:W-:Y:S01]  /*0230*/  PRMT R82, R12.reuse, 0x7632, R82 ;  /* 0x000076320c527816 */ /* 0x040fe20000000052 */
[----:B------:R-:W-:Y:S01]  /*0240*/  ULDC.U8 UR6, c[0x0][0x2a0] ;  /* 0x0000a80000067ab9 */ /* 0x000fe20000000000 */
[----:B------:R-:W-:Y:S01]  /*0250*/  SHF.L.U32 R18, R12, 0x10, RZ ;  /* 0x000000100c127819 */ /* 0x000fe200000006ff */
[----:B------:R-:W-:Y:S01]  /*0260*/  ULDC UR8, c[0x0][0x29c] ;  /* 0x0000a70000087ab9 */ /* 0x000fe20000000800 */
[C---:B------:R-:W-:Y:S01]  /*0270*/  PRMT R81, R13.reuse, 0x7632, R81 ;  /* 0x000076320d517816 */ /* 0x040fe20000000051 */
[----:B------:R-:W-:Y:S01]  /*0280*/  ULDC UR9, c[0x0][0x2d8] ;  /* 0x0000b60000097ab9 */ /* 0x000fe20000000800 */
[----:B------:R-:W-:-:S02]  /*0290*/  SHF.L.U32 R17, R13, 0x10, RZ ;  /* 0x000000100d117819 */ /* 0x000fc400000006ff */
[C---:B------:R-:W-:Y:S02]  /*02a0*/  PRMT R80, R14.reuse, 0x7632, R80 ;  /* 0x000076320e507816 */ /* 0x040fe40000000050 */
[----:B------:R-:W-:Y:S02]  /*02b0*/  SHF.L.U32 R16, R14, 0x10, RZ ;  /* 0x000000100e107819 */ /* 0x000fe400000006ff */
[----:B------:R-:W-:Y:S01]  /*02c0*/  PRMT R75, R4, 0x7632, R75 ;  /* 0x00007632044b7816 */ /* 0x000fe2000000004b */
[----:B------:R-:W-:Y:S01]  /*02d0*/  IMAD.U32 R80, R80, 0x10000, RZ ;  /* 0x0001000050507824 */ /* 0x000fe200078e00ff */
[----:B------:R-:W-:Y:S02]  /*02e0*/  SHF.L.U32 R10, R4, 0x10, RZ ;  /* 0x00000010040a7819 */ /* 0x000fe400000006ff */
[C---:B------:R-:W-:Y:S02]  /*02f0*/  PRMT R72, R5.reuse, 0x7632, R72 ;  /* 0x0000763205487816 */ /* 0x040fe40000000048 */
[----:B------:R-:W-:-:S02]  /*0300*/  SHF.L.U32 R9, R5, 0x10, RZ ;  /* 0x0000001005097819 */ /* 0x000fc400000006ff */
[C---:B------:R-:W-:Y:S02]  /*0310*/  PRMT R79, R32.reuse, 0x7632, R79 ;  /* 0x00007632204f7816 */ /* 0x040fe4000000004f */
[----:B------:R-:W-:Y:S02]  /*0320*/  SHF.L.U32 R14, R32, 0x10, RZ ;  /* 0x00000010200e7819 */ /* 0x000fe400000006ff */
[C---:B------:R-:W-:Y:S02]  /*0330*/  PRMT R77, R33.reuse, 0x7632, R77 ;  /* 0x00007632214d7816 */ /* 0x040fe4000000004d */
        /* <DEDUP_REMOVED lines=8> */
[----:B0-----:R-:W-:-:S02]  /*03c0*/  SHF.L.U32 R3, R23, 0x10, RZ ;  /* 0x0000001017037819 */ /* 0x001fc400000006ff */
[----:B------:R-:W-:Y:S02]  /*03d0*/  PRMT R78, R15, 0x7632, R78 ;  /* 0x000076320f4e7816 */ /* 0x000fe4000000004e */
[----:B------:R-:W-:Y:S02]  /*03e0*/  PRMT R74, R35, 0x7632, R74 ;  /* 0x00007632234a7816 */ /* 0x000fe4000000004a */
[C---:B------:R-:W-:Y:S02]  /*03f0*/  PRMT R73, R6.reuse, 0x7632, R73 ;  /* 0x0000763206497816 */ /* 0x040fe40000000049 */
[----:B------:R-:W-:Y:S02]  /*0400*/  SHF.L.U32 R8, R6, 0x10, RZ ;  /* 0x0000001006087819 */ /* 0x000fe400000006ff */
[C---:B------:R-:W-:Y:S01]  /*0410*/  PRMT R70, R7.reuse, 0x7632, R70 ;  /* 0x0000763207467816 */ /* 0x040fe20000000046 */
[----:B------:R-:W-:Y:S01]  /*0420*/  IMAD.U32 R7, R7, 0x10000, RZ ;  /* 0x0001000007077824 */ /* 0x000fe200078e00ff */
[----:B------:R-:W-:-:S02]  /*0430*/  PRMT R71, R20, 0x7632, R71 ;  /* 0x0000763214477816 */ /* 0x000fc40000000047 */
[----:B------:R-:W-:Y:S02]  /*0440*/  SHF.L.U32 R6, R20, 0x10, RZ ;  /* 0x0000001014067819 */ /* 0x000fe400000006ff */
[----:B------:R-:W-:Y:S02]  /*0450*/  LOP3.LUT R2, R19, 0x1f, RZ, 0xc0, !PT ;  /* 0x0000001f13027812 */ /* 0x000fe400078ec0ff */
        /* <DEDUP_REMOVED lines=17> */
[----:B------:R-:W-:Y:S01]  /*0570*/  ISETP.NE.AND P1, PT, RZ, UR6, PT ;  /* 0x00000006ff007c0c */ /* 0x000fe2000bf25270 */
[----:B------:R-:W-:Y:S01]  /*0580*/  ULDC.64 UR6, c[0x0][0x230] ;  /* 0x00008c0000067ab9 */ /* 0x000fe20000000a00 */
[----:B--2---:R-:W-:Y:S02]  /*0590*/  PRMT R65, R30, 0x7632, R65 ;  /* 0x000076321e417816 */ /* 0x004fe40000000041 */
[----:B------:R-:W-:Y:S02]  /*05a0*/  PRMT R66, R29, 0x7632, R66 ;  /* 0x000076321d427816 */ /* 0x000fe40000000042 */
[C---:B---3--:R-:W-:Y:S01]  /*05b0*/  PRMT R32, R40.reuse, 0x7632, R32 ;  /* 0x0000763228207816 */ /* 0x048fe20000000020 */
[----:B------:R-:W-:Y:S01]  /*05c0*/  IMAD.U32 R65, R65, 0x10000, RZ ;  /* 0x0001000041417824 */ /* 0x000fe200078e00ff */
[----:B------:R-:W-:-:S02]  /*05d0*/  SHF.L.U32 R21, R40, 0x10, RZ ;  /* 0x0000001028157819 */ /* 0x000fc400000006ff */
[C---:B------:R-:W-:Y:S02]  /*05e0*/  PRMT R33, R41.reuse, 0x7632, R33 ;  /* 0x0000763229217816 */ /* 0x040fe40000000021 */
[----:B------:R-:W-:Y:S02]  /*05f0*/  SHF.L.U32 R22, R41, 0x10, RZ ;  /* 0x0000001029167819 */ /* 0x000fe400000006ff */
[C---:B------:R-:W-:Y:S02]  /*0600*/  PRMT R34, R42.reuse, 0x7632, R34 ;  /* 0x000076322a227816 */ /* 0x040fe40000000022 */
[----:B------:R-:W-:Y:S02]  /*0610*/  SHF.L.U32 R23, R42, 0x10, RZ ;  /* 0x000000102a177819 */ /* 0x000fe400000006ff */
[----:B----4-:R-:W-:Y:S02]  /*0620*/  PRMT R42, R44, 0x7632, R42 ;  /* 0x000076322c2a7816 */ /* 0x010fe4000000002a */
[----:B------:R-:W-:-:S02]  /*0630*/  PRMT R41, R45, 0x7632, R41 ;  /* 0x000076322d297816 */ /* 0x000fc40000000029 */
[----:B------:R-:W-:Y:S02]  /*0640*/  PRMT R40, R46, 0x7632, R40 ;  /* 0x000076322e287816 */ /* 0x000fe40000000028 */
[----:B------:R-:W-:Y:S02]  /*0650*/  PRMT R64, R28, 0x7632, R64 ;  /* 0x000076321c407816 */ /* 0x000fe40000000040 */
        /* <DEDUP_REMOVED lines=12> */
[----:B------:R-:W-:-:S07]  /*0720*/  SHF.L.U32 R40, R40, 0x10, RZ ;  /* 0x0000001028287819 */ /* 0x000fce00000006ff */
.L_x_480:
[----:B0-----:R-:W0:Y:S01]  /*0730*/  LDC.64 R54, c[0x0][0x280] ;  /* 0x0000a000ff367b82 */ /* 0x001e220000000a00 */
[----:B------:R-:W-:-:S07]  /*0740*/  ISETP.NE.U32.AND P0, PT, RZ, UR6, PT ;  /* 0x00000006ff007c0c */ /* 0x000fce000bf05070 */
[----:B------:R-:W1:Y:S08]  /*0750*/  LDC R91, c[0x0][0x218] ;  /* 0x00008600ff5b7b82 */ /* 0x000e700000000800 */
[----:B------:R-:W2:Y:S01]  /*0760*/  LDC.64 R52, c[0x0][0x288] ;  /* 0x0000a200ff347b82 */ /* 0x000ea20000000a00 */
[----:B0-----:R-:W-:-:S06]  /*0770*/  IMAD.WIDE R54, R0, 0x4, R54 ;  /* 0x0000000400367825 */ /* 0x001fcc00078e0236 */
[----:B------:R0:W3:Y:S01]  /*0780*/  LDG.E R54, desc[UR4][R54.64] ;  /* 0x0000000436367981 */ /* 0x0000e2000c1e1900 */
[----:B------:R-:W-:Y:S01]  /*0790*/  ISETP.NE.AND.EX P0, PT, RZ, UR7, PT, P0 ;  /* 0x00000007ff007c0c */ /* 0x000fe2000bf05300 */
[----:B-1----:R-:W-:Y:S01]  /*07a0*/  IMAD R56, R0, R91, RZ ;  /* 0x0000005b00387224 */ /* 0x002fe200078e02ff */
[----:B------:R-:W-:-:S04]  /*07b0*/  HFMA2.MMA R106, -RZ, RZ, 0, 0 ;  /* 0x00000000ff6a7435 */ /* 0x000fc800000001ff */
[----:B0-----:R-:W-:Y:S01]  /*07c0*/  SHF.R.S32.HI R55, RZ, 0x1f, R56 ;  /* 0x0000001fff377819 */ /* 0x001fe20000011438 */
[----:B--2---:R-:W-:-:S06]  /*07d0*/  IMAD.WIDE R52, R0, 0x4, R52 ;  /* 0x0000000400347825 */ /* 0x004fcc00078e0234 */
[----:B------:R-:W0:Y:S01]  /*07e0*/  @P0 LDC.64 R48, c[0x0][0x230] ;  /* 0x00008c00ff300b82 */ /* 0x000e220000000a00 */
[----:B------:R-:W-:Y:S01]  /*07f0*/  LEA.HI R55, R55, R56, RZ, 0x3 ;  /* 0x0000003837377211 */ /* 0x000fe200078f18ff */
[----:B-----5:R1:W5:Y:S03]  /*0800*/  LDG.E R89, desc[UR4][R52.64] ;  /* 0x0000000434597981 */ /* 0x020366000c1e1900 */
[----:B------:R-:W-:-:S05]  /*0810*/  LEA.HI.SX32 R109, R55, R2, 0x1d ;  /* 0x00000002376d7211 */ /* 0x000fca00078feaff */
[----:B0-----:R-:W-:-:S05]  /*0820*/  @P0 IMAD.WIDE.U32 R48, R109, 0x10, R48 ;  /* 0x000000106d300825 */ /* 0x001fca00078e0030 */
[----:B------:R1:W5:Y:S01]  /*0830*/  @P0 LDG.E.128 R32, desc[UR4][R48.64] ;  /* 0x0000000430200981 */ /* 0x000362000c1e1d00 */
[----:B---3--:R-:W-:-:S13]  /*0840*/  ISETP.GE.AND P2, PT, R54, 0x1, PT ;  /* 0x000000013600780c */ /* 0x008fda0003f46270 */
[----:B------:R-:W0:Y:S01]  /*0850*/  @P2 LDC.64 R50, c[0x0][0x220] ;  /* 0x00008800ff322b82 */ /* 0x000e220000000a00 */
[----:B------:R-:W-:-:S05]  /*0860*/  @P2 IADD3 R58, R54, -0x1, RZ ;  /* 0xffffffff363a2810 */ /* 0x000fca0007ffe0ff */
[----:B------:R-:W-:-:S05]  /*0870*/  @P2 IMAD R58, R58, R91, RZ ;  /* 0x0000005b3a3a2224 */ /* 0x000fca00078e02ff */
[----:B------:R-:W-:-:S04]  /*0880*/  @P2 SHF.R.S32.HI R57, RZ, 0x1f, R58 ;  /* 0x0000001fff392819 */ /* 0x000fc8000001143a */
[----:B------:R-:W-:-:S04]  /*0890*/  @P2 LEA.HI R57, R57, R58, RZ, 0x3 ;  /* 0x0000003a39392211 */ /* 0x000fc800078f18ff */
[----:B------:R-:W-:-:S05]  /*08a0*/  @P2 LEA.HI.SX32 R106, R57, R2, 0x1d ;  /* 0x00000002396a2211 */ /* 0x000fca00078feaff */
[----:B0-----:R-:W-:-:S05]  /*08b0*/  @P2 IMAD.WIDE.U32 R50, R106, 0x10, R50 ;  /* 0x000000106a322825 */ /* 0x001fca00078e0032 */
[----:B------:R1:W5:Y:S01]  /*08c0*/  @P2 LDG.E.128 R36, desc[UR4][R50.64] ;  /* 0x0000000432242981 */ /* 0x000362000c1e1d00 */
[----:B------:R-:W-:Y:S01]  /*08d0*/  ISETP.GT.AND P3, PT, R54, RZ, PT ;  /* 0x000000ff3600720c */ /* 0x000fe20003f64270 */
[----:B------:R-:W-:Y:S01]  /*08e0*/  BSSY B0, `(.L_x_381) ;  /* 0x000000b000007945 */ /* 0x000fe20003800000 */
[----:B------:R-:W-:-:S11]  /*08f0*/  SHF.R.S32.HI R88, RZ, 0x1f, R0 ;  /* 0x0000001fff587819 */ /* 0x000fd60000011400 */
[----:B-1----:R-:W-:Y:S05]  /*0900*/  @P3 BRA `(.L_x_382) ;  /* 0x0000000000103947 */ /* 0x002fea0003800000 */
[----:B------:R-:W-:Y:S01]  /*0910*/  MOV R87, RZ ;  /* 0x000000ff00577202 */ /* 0x000fe20000000f00 */
[----:B------:R-:W-:Y:S06]  /*0920*/  @!P0 BRA `(.L_x_383) ;  /* 0x0000000000188947 */ /* 0x000fec0003800000 */
[----:B-----5:R-:W-:Y:S01]  /*0930*/  SHF.L.U32 R87, R32, 0x10, RZ ;  /* 0x0000001020577819 */ /* 0x020fe200000006ff */
[----:B------:R-:W-:Y:S06]  /*0940*/  BRA `(.L_x_383) ;  /* 0x0000000000107947 */ /* 0x000fec0003800000 */
.L_x_382:
[----:B-----5:R-:W-:Y:S02]  /*0950*/  SHF.L.U32 R87, R36, 0x10, RZ ;  /* 0x0000001024577819 */ /* 0x020fe400000006ff */
[----:B------:R-:W-:-:S03]  /*0960*/  @P0 SHF.L.U32 R48, R32, 0x10, RZ ;  /* 0x0000001020300819 */ /* 0x000fc600000006ff */
[----:B------:R-:W-:-:S04]  /*0970*/  FMUL.FTZ R87, R87, UR8 ;  /* 0x0000000857577c20 */ /* 0x000fc80008410000 */
[----:B------:R-:W-:-:S07]  /*0980*/  @P0 FADD.FTZ R87, R87, R48 ;  /* 0x0000003057570221 */ /* 0x000fce0000010000 */
.L_x_383:
[----:B------:R-:W-:Y:S05]  /*0990*/  BSYNC B0 ;  /* 0x0000000000007941 */ /* 0x000fea0003800000 */
.L_x_381:
[----:B------:R-:W-:Y:S04]  /*09a0*/  BSSY B0, `(.L_x_384) ;  /* 0x000000d000007945 */ /* 0x000fe80003800000 */
[----:B------:R-:W-:Y:S05]  /*09b0*/  @P3 BRA `(.L_x_385) ;  /* 0x0000000000143947 */ /* 0x000fea0003800000 */
[----:B------:R-:W-:Y:S01]  /*09c0*/  MOV R86, RZ ;  /* 0x000000ff00567202 */ /* 0x000fe20000000f00 */
[----:B------:R-:W-:Y:S06]  /*09d0*/  @!P0 BRA `(.L_x_386) ;  /* 0x0000000000248947 */ /* 0x000fec0003800000 */
[----:B-----5:R-:W-:-:S05]  /*09e0*/  PRMT R86, R32, 0x7632, R86 ;  /* 0x0000763220567816 */ /* 0x020fca0000000056 */
[----:B------:R-:W-:Y:S01]  /*09f0*/  IMAD.U32 R86, R86, 0x10000, RZ ;  /* 0x0001000056567824 */ /* 0x000fe200078e00ff */
[----:B------:R-:W-:Y:S06]  /*0a00*/  BRA `(.L_x_386) ;  /* 0x0000000000187947 */ /* 0x000fec0003800000 */
.L_x_385:
[----:B-----5:R-:W-:Y:S02]  /*0a10*/  PRMT R48, R36, 0x7632, R48 ;  /* 0x0000763224307816 */ /* 0x020fe40000000030 */
[----:B------:R-:W-:Y:S02]  /*0a20*/  @P0 PRMT R49, R32, 0x7632, R49 ;  /* 0x0000763220310816 */ /* 0x000fe40000000031 */
[----:B------:R-:W-:Y:S02]  /*0a30*/  SHF.L.U32 R48, R48, 0x10, RZ ;  /* 0x0000001030307819 */ /* 0x000fe400000006ff */
[----:B------:R-:W-:-:S03]  /*0a40*/  @P0 SHF.L.U32 R49, R49, 0x10, RZ ;  /* 0x0000001031310819 */ /* 0x000fc600000006ff */
[----:B------:R-:W-:-:S04]  /*0a50*/  FMUL.FTZ R86, R48, UR8 ;  /* 0x0000000830567c20 */ /* 0x000fc80008410000 */
[----:B------:R-:W-:-:S07]  /*0a60*/  @P0 FADD.FTZ R86, R86, R49 ;  /* 0x0000003156560221 */ /* 0x000fce0000010000 */
.L_x_386:
[----:B------:R-:W-:Y:S05]  /*0a70*/  BSYNC B0 ;  /* 0x0000000000007941 */ /* 0x000fea0003800000 */
.L_x_384:
[----:B------:R-:W-:Y:S04]  /*0a80*/  BSSY B0, `(.L_x_387) ;  /* 0x000000a000007945 */ /* 0x000fe80003800000 */
[----:B------:R-:W-:Y:S05]  /*0a90*/  @P3 BRA `(.L_x_388) ;  /* 0x0000000000103947 */ /* 0x000fea0003800000 */
[----:B------:R-:W-:Y:S01]  /*0aa0*/  HFMA2.MMA R85, -RZ, RZ, 0, 0 ;  /* 0x00000000ff557435 */ /* 0x000fe200000001ff */
[----:B------:R-:W-:Y:S10]  /*0ab0*/  @!P0 BRA `(.L_x_389) ;  /* 0x0000000000188947 */ /* 0x000ff40003800000 */
[----:B-----5:R-:W-:Y:S01]  /*0ac0*/  SHF.L.U32 R85, R33, 0x10, RZ ;  /* 0x0000001021557819 */ /* 0x020fe200000006ff */
[----:B------:R-:W-:Y:S06]  /*0ad0*/  BRA `(.L_x_389) ;  /* 0x0000000000107947 */ /* 0x000fec0003800000 */
.L_x_388:
[----:B-----5:R-:W-:Y:S02]  /*0ae0*/  SHF.L.U32 R85, R37, 0x10, RZ ;  /* 0x0000001025557819 */ /* 0x020fe400000006ff */
[----:B------:R-:W-:-:S03]  /*0af0*/  @P0 SHF.L.U32 R48, R33, 0x10, RZ ;  /* 0x0000001021300819 */ /* 0x000fc600000006ff */
[----:B------:R-:W-:-:S04]  /*0b00*/  FMUL.FTZ R85, R85, UR8 ;  /* 0x0000000855557c20 */ /* 0x000fc80008410000 */
[----:B------:R-:W-:-:S07]  /*0b10*/  @P0 FADD.FTZ R85, R85, R48 ;  /* 0x0000003055550221 */ /* 0x000fce0000010000 */
.L_x_389:
[----:B------:R-:W-:Y:S05]  /*0b20*/  BSYNC B0 ;  /* 0x0000000000007941 */ /* 0x000fea0003800000 */
.L_x_387:
[----:B------:R-:W-:Y:S04]  /*0b30*/  BSSY B0, `(.L_x_390) ;  /* 0x000000d000007945 */ /* 0x000fe80003800000 */
[----:B------:R-:W-:Y:S05]  /*0b40*/  @P3 BRA `(.L_x_391) ;  /* 0x0000000000143947 */ /* 0x000fea0003800000 */
[----:B------:R-:W-:Y:S01]  /*0b50*/  MOV R84, RZ ;  /* 0x000000ff00547202 */ /* 0x000fe20000000f00 */
[----:B------:R-:W-:Y:S06]  /*0b60*/  @!P0 BRA `(.L_x_392) ;  /* 0x0000000000248947 */ /* 0x000fec0003800000 */
[----:B-----5:R-:W-:-:S04]  /*0b70*/  PRMT R84, R33, 0x7632, R84 ;  /* 0x0000763221547816 */ /* 0x020fc80000000054 */
[----:B------:R-:W-:Y:S01]  /*0b80*/  SHF.L.U32 R84, R84, 0x10, RZ ;  /* 0x0000001054547819 */ /* 0x000fe200000006ff */
[----:B------:R-:W-:Y:S06]  /*0b90*/  BRA `(.L_x_392) ;  /* 0x0000000000187947 */ /* 0x000fec0003800000 */
.L_x_391:
[----:B-----5:R-:W-:Y:S02]  /*0ba0*/  PRMT R48, R37, 0x7632, R48 ;  /* 0x0000763225307816 */ /* 0x020fe40000000030 */
[----:B------:R-:W-:Y:S02]  /*0bb0*/  @P0 PRMT R49, R33, 0x7632, R49 ;  /* 0x0000763221310816 */ /* 0x000fe40000000031 */
[----:B------:R-:W-:Y:S02]  /*0bc0*/  SHF.L.U32 R48, R48, 0x10, RZ ;  /* 0x0000001030307819 */ /* 0x000fe400000006ff */
[----:B------:R-:W-:-:S03]  /*0bd0*/  @P0 SHF.L.U32 R49, R49, 0x10, RZ ;  /* 0x0000001031310819 */ /* 0x000fc600000006ff */
[----:B------:R-:W-:-:S04]  /*0be0*/  FMUL.FTZ R84, R48, UR8 ;  /* 0x0000000830547c20 */ /* 0x000fc80008410000 */
[----:B------:R-:W-:-:S07]  /*0bf0*/  @P0 FADD.FTZ R84, R84, R49 ;  /* 0x0000003154540221 */ /* 0x000fce0000010000 */
.L_x_392:
[----:B------:R-:W-:Y:S05]  /*0c00*/  BSYNC B0 ;  /* 0x0000000000007941 */ /* 0x000fea0003800000 */
.L_x_390:
[----:B------:R-:W-:Y:S04]  /*0c10*/  BSSY B0, `(.L_x_393) ;  /* 0x000000a000007945 */ /* 0x000fe80003800000 */
[----:B------:R-:W-:Y:S05]  /*0c20*/  @P3 BRA `(.L_x_394) ;  /* 0x0000000000103947 */ /* 0x000fea0003800000 */
[----:B------:R-:W-:Y:S01]  /*0c30*/  HFMA2.MMA R63, -RZ, RZ, 0, 0 ;  /* 0x00000000ff3f7435 */ /* 0x000fe200000001ff */
[----:B------:R-:W-:Y:S10]  /*0c40*/  @!P0 BRA `(.L_x_395) ;  /* 0x0000000000188947 */ /* 0x000ff40003800000 */
[----:B-----5:R-:W-:Y:S01]  /*0c50*/  SHF.L.U32 R63, R34, 0x10, RZ ;  /* 0x00000010223f7819 */ /* 0x020fe200000006ff */
[----:B------:R-:W-:Y:S06]  /*0c60*/  BRA `(.L_x_395) ;  /* 0x0000000000107947 */ /* 0x000fec0003800000 */
.L_x_394:
[----:B-----5:R-:W-:Y:S02]  /*0c70*/  SHF.L.U32 R63, R38, 0x10, RZ ;  /* 0x00000010263f7819 */ /* 0x020fe400000006ff */
[----:B------:R-:W-:-:S03]  /*0c80*/  @P0 SHF.L.U32 R48, R34, 0x10, RZ ;  /* 0x0000001022300819 */ /* 0x000fc600000006ff */
[----:B------:R-:W-:-:S04]  /*0c90*/  FMUL.FTZ R63, R63, UR8 ;  /* 0x000000083f3f7c20 */ /* 0x000fc80008410000 */
[----:B------:R-:W-:-:S07]  /*0ca0*/  @P0 FADD.FTZ R63, R63, R48 ;  /* 0x000000303f3f0221 */ /* 0x000fce0000010000 */
.L_x_395:
[----:B------:R-:W-:Y:S05]  /*0cb0*/  BSYNC B0 ;  /* 0x0000000000007941 */ /* 0x000fea0003800000 */
.L_x_393:
[----:B------:R-:W-:Y:S04]  /*0cc0*/  BSSY B0, `(.L_x_396) ;  /* 0x000000d000007945 */ /* 0x000fe80003800000 */
[----:B------:R-:W-:Y:S05]  /*0cd0*/  @P3 BRA `(.L_x_397) ;  /* 0x0000000000143947 */ /* 0x000fea0003800000 */
[----:B------:R-:W-:Y:S01]  /*0ce0*/  IMAD.MOV.U32 R62, RZ, RZ, RZ ;  /* 0x000000ffff3e7224 */ /* 0x000fe200078e00ff */
[----:B------:R-:W-:Y:S06]  /*0cf0*/  @!P0 BRA `(.L_x_398) ;  /* 0x0000000000248947 */ /* 0x000fec0003800000 */
[----:B-----5:R-:W-:-:S04]  /*0d00*/  PRMT R62, R34, 0x7632, R62 ;  /* 0x00007632223e7816 */ /* 0x020fc8000000003e */
[----:B------:R-:W-:Y:S01]  /*0d10*/  SHF.L.U32 R62, R62, 0x10, RZ ;  /* 0x000000103e3e7819 */ /* 0x000fe200000006ff */
[----:B------:R-:W-:Y:S06]  /*0d20*/  BRA `(.L_x_398) ;  /* 0x0000000000187947 */ /* 0x000fec0003800000 */
.L_x_397:
[----:B-----5:R-:W-:Y:S02]  /*0d30*/  PRMT R48, R38, 0x7632, R48 ;  /* 0x0000763226307816 */ /* 0x020fe40000000030 */
[----:B------:R-:W-:Y:S02]  /*0d40*/  @P0 PRMT R49, R34, 0x7632, R49 ;  /* 0x0000763222310816 */ /* 0x000fe40000000031 */
[----:B------:R-:W-:Y:S02]  /*0d50*/  SHF.L.U32 R48, R48, 0x10, RZ ;  /* 0x0000001030307819 */ /* 0x000fe400000006ff */
[----:B------:R-:W-:-:S03]  /*0d60*/  @P0 SHF.L.U32 R49, R49, 0x10, RZ ;  /* 0x0000001031310819 */ /* 0x000fc600000006ff */
[----:B------:R-:W-:-:S04]  /*0d70*/  FMUL.FTZ R62, R48, UR8 ;  /* 0x00000008303e7c20 */ /* 0x000fc80008410000 */
[----:B------:R-:W-:-:S07]  /*0d80*/  @P0 FADD.FTZ R62, R62, R49 ;  /* 0x000000313e3e0221 */ /* 0x000fce0000010000 */
.L_x_398:
[----:B------:R-:W-:Y:S05]  /*0d90*/  BSYNC B0 ;  /* 0x0000000000007941 */ /* 0x000fea0003800000 */
.L_x_396:
[----:B------:R-:W-:Y:S04]  /*0da0*/  BSSY B0, `(.L_x_399) ;  /* 0x000000a000007945 */ /* 0x000fe80003800000 */
[----:B------:R-:W-:Y:S05]  /*0db0*/  @P3 BRA `(.L_x_400) ;  /* 0x0000000000103947 */ /* 0x000fea0003800000 */
[----:B------:R-:W-:Y:S01]  /*0dc0*/  MOV R61, RZ ;  /* 0x000000ff003d7202 */ /* 0x000fe20000000f00 */
[----:B------:R-:W-:Y:S06]  /*0dd0*/  @!P0 BRA `(.L_x_401) ;  /* 0x0000000000188947 */ /* 0x000fec0003800000 */
[----:B-----5:R-:W-:Y:S01]  /*0de0*/  SHF.L.U32 R61, R35, 0x10, RZ ;  /* 0x00000010233d7819 */ /* 0x020fe200000006ff */
[----:B------:R-:W-:Y:S06]  /*0df0*/  BRA `(.L_x_401) ;  /* 0x0000000000107947 */ /* 0x000fec0003800000 */
.L_x_400:
[----:B-----5:R-:W-:Y:S02]  /*0e00*/  SHF.L.U32 R61, R39, 0x10, RZ ;  /* 0x00000010273d7819 */ /* 0x020fe400000006ff */
[----:B------:R-:W-:-:S03]  /*0e10*/  @P0 SHF.L.U32 R48, R35, 0x10, RZ ;  /* 0x0000001023300819 */ /* 0x000fc600000006ff */
[----:B------:R-:W-:-:S04]  /*0e20*/  FMUL.FTZ R61, R61, UR8 ;  /* 0x000000083d3d7c20 */ /* 0x000fc80008410000 */
[----:B------:R-:W-:-:S07]  /*0e30*/  @P0 FADD.FTZ R61, R61, R48 ;  /* 0x000000303d3d0221 */ /* 0x000fce0000010000 */
.L_x_401:
[----:B------:R-:W-:Y:S05]  /*0e40*/  BSYNC B0 ;  /* 0x0000000000007941 */ /* 0x000fea0003800000 */
.L_x_399:
[----:B------:R-:W-:Y:S04]  /*0e50*/  BSSY B0, `(.L_x_402) ;  /* 0x000000d000007945 */ /* 0x000fe80003800000 */
[----:B------:R-:W-:Y:S05]  /*0e60*/  @P3 BRA `(.L_x_403) ;  /* 0x0000000000143947 */ /* 0x000fea0003800000 */
[----:B------:R-:W-:Y:S01]  /*0e70*/  HFMA2.MMA R60, -RZ, RZ, 0, 0 ;  /* 0x00000000ff3c7435 */ /* 0x000fe200000001ff */
[----:B------:R-:W-:Y:S10]  /*0e80*/  @!P0 BRA `(.L_x_404) ;  /* 0x0000000000248947 */ /* 0x000ff40003800000 */
[----:B-----5:R-:W-:-:S04]  /*0e90*/  PRMT R60, R35, 0x7632, R60 ;  /* 0x00007632233c7816 */ /* 0x020fc8000000003c */
[----:B------:R-:W-:Y:S01]  /*0ea0*/  SHF.L.U32 R60, R60, 0x10, RZ ;  /* 0x000000103c3c7819 */ /* 0x000fe200000006ff */
[----:B------:R-:W-:Y:S06]  /*0eb0*/  BRA `(.L_x_404) ;  /* 0x0000000000187947 */ /* 0x000fec0003800000 */
.L_x_403:
[----:B-----5:R-:W-:Y:S02]  /*0ec0*/  PRMT R48, R39, 0x7632, R48 ;  /* 0x0000763227307816 */ /* 0x020fe40000000030 */
[----:B------:R-:W-:Y:S02]  /*0ed0*/  @P0 PRMT R49, R35, 0x7632, R49 ;  /* 0x0000763223310816 */ /* 0x000fe40000000031 */
[----:B------:R-:W-:Y:S02]  /*0ee0*/  SHF.L.U32 R48, R48, 0x10, RZ ;  /* 0x0000001030307819 */ /* 0x000fe400000006ff */
[----:B------:R-:W-:-:S03]  /*0ef0*/  @P0 SHF.L.U32 R49, R49, 0x10, RZ ;  /* 0x0000001031310819 */ /* 0x000fc600000006ff */
[----:B------:R-:W-:-:S04]  /*0f00*/  FMUL.FTZ R60, R48, UR8 ;  /* 0x00000008303c7c20 */ /* 0x000fc80008410000 */
[----:B------:R-:W-:-:S07]  /*0f10*/  @P0 FADD.FTZ R60, R60, R49 ;  /* 0x000000313c3c0221 */ /* 0x000fce0000010000 */
.L_x_404:
[----:B------:R-:W-:Y:S05]  /*0f20*/  BSYNC B0 ;  /* 0x0000000000007941 */ /* 0x000fea0003800000 */
.L_x_402:
[----:B------:R-:W0:Y:S01]  /*0f30*/  LDC.64 R52, c[0x0][0x238] ;  /* 0x00008e00ff347b82 */ /* 0x000e220000000a00 */
[----:B------:R-:W-:Y:S02]  /*0f40*/  @P2 IADD3 R93, R106, 0x20, RZ ;  /* 0x000000206a5d2810 */ /* 0x000fe40007ffe0ff */
[----:B------:R-:W-:Y:S02]  /*0f50*/  IADD3 R101, R109, 0x20, RZ ;  /* 0x000000206d657810 */ /* 0x000fe40007ffe0ff */
[----:B------:R-:W-:Y:S02]  /*0f60*/  F2FP.BF16.F32.PACK_AB R51, R60, R61 ;  /* 0x0000003d3c33723e */ /* 0x000fe400000010ff */
[----:B------:R-:W-:Y:S01]  /*0f70*/  F2FP.BF16.F32.PACK_AB R50, R62, R63 ;  /* 0x0000003f3e32723e */ /* 0x000fe200000010ff */
[----:B------:R-:W1:Y:S01]  /*0f80*/  @P2 LDC.64 R56, c[0x0][0x220] ;  /* 0x00008800ff382b82 */ /* 0x000e620000000a00 */
[----:B------:R-:W-:Y:S02]  /*0f90*/  F2FP.BF16.F32.PACK_AB R49, R84, R85 ;  /* 0x000000555431723e */ /* 0x000fe400000010ff */
[----:B------:R-:W-:-:S05]  /*0fa0*/  F2FP.BF16.F32.PACK_AB R48, R86, R87 ;  /* 0x000000575630723e */ /* 0x000fca00000010ff */
[----:B------:R-:W2:Y:S01]  /*0fb0*/  @P0 LDC.64 R54, c[0x0][0x230] ;  /* 0x00008c00ff360b82 */ /* 0x000ea20000000a00 */
[----:B0-----:R-:W-:-:S05]  /*0fc0*/  IMAD.WIDE.U32 R58, R109, 0x10, R52 ;  /* 0x000000106d3a7825 */ /* 0x001fca00078e0034 */
[----:B------:R0:W-:Y:S01]  /*0fd0*/  STG.E.128 desc[UR4][R58.64], R48 ;  /* 0x000000303a007986 */ /* 0x0001e2000c101d04 */
[----:B-1----:R-:W-:-:S05]  /*0fe0*/  @P2 IMAD.WIDE.U32 R56, R93, 0x10, R56 ;  /* 0x000000105d382825 */ /* 0x002fca00078e0038 */
[----:B-----5:R0:W5:Y:S01]  /*0ff0*/  @P2 LDG.E.128 R36, desc[UR4][R56.64] ;  /* 0x0000000438242981 */ /* 0x020162000c1e1d00 */
[----:B--2---:R-:W-:-:S05]  /*1000*/  @P0 IMAD.WIDE.U32 R54, R101, 0x10, R54 ;  /* 0x0000001065360825 */ /* 0x004fca00078e0036 */
[----:B------:R0:W5:Y:S01]  /*1010*/  @P0 LDG.E.128 R32, desc[UR4][R54.64] ;  /* 0x0000000436200981 */ /* 0x000162000c1e1d00 */
[----:B------:R-:W-:Y:S04]  /*1020*/  BSSY B0, `(.L_x_405) ;  /* 0x000000a000007945 */ /* 0x000fe80003800000 */
[----:B------:R-:W-:Y:S05]  /*1030*/  @P3 BRA `(.L_x_406) ;  /* 0x0000000000103947 */ /* 0x000fea0003800000 */
[----:B------:R-:W-:Y:S01]  /*1040*/  MOV R90, RZ ;  /* 0x000000ff005a7202 */ /* 0x000fe20000000f00 */
[----:B------:R-:W-:Y:S06]  /*1050*/  @!P0 BRA `(.L_x_407) ;  /* 0x0000000000188947 */ /* 0x000fec0003800000 */
[----:B-----5:R-:W-:Y:S01]  /*1060*/  IMAD.U32 R90, R32, 0x10000, RZ ;  /* 0x00010000205a7824 */ /* 0x020fe200078e00ff */
[----:B------:R-:W-:Y:S06]  /*1070*/  BRA `(.L_x_407) ;  /* 0x0000000000107947 */ /* 0x000fec0003800000 */
.L_x_406:
[----:B-----5:R-:W-:Y:S02]  /*1080*/  SHF.L.U32 R90, R36, 0x10, RZ ;  /* 0x00000010245a7819 */ /* 0x020fe400000006ff */
[----:B0-----:R-:W-:-:S03]  /*1090*/  @P0 SHF.L.U32 R49, R32, 0x10, RZ ;  /* 0x0000001020310819 */ /* 0x001fc600000006ff */
[----:B------:R-:W-:-:S04]  /*10a0*/  FMUL.FTZ R90, R90, UR8 ;  /* 0x000000085a5a7c20 */ /* 0x000fc80008410000 */
[----:B------:R-:W-:-:S07]  /*10b0*/  @P0 FADD.FTZ R90, R49, R90 ;  /* 0x0000005a315a0221 */ /* 0x000fce0000010000 */
.L_x_407:
[----:B------:R-:W-:Y:S05]  /*10c0*/  BSYNC B0 ;  /* 0x0000000000007941 */ /* 0x000fea0003800000 */
.L_x_405:
[----:B------:R-:W-:Y:S04]  /*10d0*/  BSSY B0, `(.L_x_408) ;  /* 0x000000d000007945 */ /* 0x000fe80003800000 */
[----:B------:R-:W-:Y:S05]  /*10e0*/  @P3 BRA `(.L_x_409) ;  /* 0x0000000000143947 */ /* 0x000fea0003800000 */
[----:B------:R-:W-:Y:S01]  /*10f0*/  HFMA2.MMA R93, -RZ, RZ, 0, 0 ;  /* 0x00000000ff5d7435 */ /* 0x000fe200000001ff */
[----:B------:R-:W-:Y:S10]  /*1100*/  @!P0 BRA `(.L_x_410) ;  /* 0x0000000000248947 */ /* 0x000ff40003800000 */
[----:B-----5:R-:W-:-:S04]  /*1110*/  PRMT R93, R32, 0x7632, R93 ;  /* 0x00007632205d7816 */ /* 0x020fc8000000005d */
[----:B------:R-:W-:Y:S01]  /*1120*/  SHF.L.U32 R93, R93, 0x10, RZ ;  /* 0x000000105d5d7819 */ /* 0x000fe200000006ff */
[----:B------:R-:W-:Y:S06]  /*1130*/  BRA `(.L_x_410) ;  /* 0x0000000000187947 */ /* 0x000fec0003800000 */
.L_x_409:
[----:B0----5:R-:W-:Y:S02]  /*1140*/  PRMT R48, R36, 0x7632, R48 ;  /* 0x0000763224307816 */ /* 0x021fe40000000030 */
[----:B------:R-:W-:Y:S02]  /*1150*/  @P0 PRMT R49, R32, 0x7632, R49 ;  /* 0x0000763220310816 */ /* 0x000fe40000000031 */
[----:B------:R-:W-:Y:S02]  /*1160*/  SHF.L.U32 R48, R48, 0x10, RZ ;  /* 0x0000001030307819 */ /* 0x000fe400000006ff */
[----:B------:R-:W-:-:S03]  /*1170*/  @P0 SHF.L.U32 R50, R49, 0x10, RZ ;  /* 0x0000001031320819 */ /* 0x000fc600000006ff */
[----:B------:R-:W-:-:S04]  /*1180*/  FMUL.FTZ R93, R48, UR8 ;  /* 0x00000008305d7c20 */ /* 0x000fc80008410000 */
[----:B------:R-:W-:-:S07]  /*1190*/  @P0 FADD.FTZ R93, R93, R50 ;  /* 0x000000325d5d0221 */ /* 0x000fce0000010000 */
.L_x_410:
[----:B------:R-:W-:Y:S05]  /*11a0*/  BSYNC B0 ;  /* 0x0000000000007941 */ /* 0x000fea0003800000 */
.L_x_408:
[----:B------:R-:W-:Y:S04]  /*11b0*/  BSSY B0, `(.L_x_411) ;  /* 0x000000a000007945 */ /* 0x000fe80003800000 */
[----:B------:R-:W-:Y:S05]  /*11c0*/  @P3 BRA `(.L_x_412) ;  /* 0x0000000000103947 */ /* 0x000fea0003800000 */
[----:B------:R-:W-:Y:S01]  /*11d0*/  MOV R92, RZ ;  /* 0x000000ff005c7202 */ /* 0x000fe20000000f00 */
[----:B------:R-:W-:Y:S06]  /*11e0*/  @!P0 BRA `(.L_x_413) ;  /* 0x0000000000188947 */ /* 0x000fec0003800000 */
[----:B-----5:R-:W-:Y:S01]  /*11f0*/  SHF.L.U32 R92, R33, 0x10, RZ ;  /* 0x00000010215c7819 */ /* 0x020fe200000006ff */
[----:B------:R-:W-:Y:S06]  /*1200*/  BRA `(.L_x_413) ;  /* 0x0000000000107947 */ /* 0x000fec0003800000 */
.L_x_412:
[----:B-----5:R-:W-:Y:S02]  /*1210*/  SHF.L.U32 R92, R37, 0x10, RZ ;  /* 0x00000010255c7819 */ /* 0x020fe400000006ff */
[----:B0-----:R-:W-:-:S03]  /*1220*/  @P0 SHF.L.U32 R49, R33, 0x10, RZ ;  /* 0x0000001021310819 */ /* 0x001fc600000006ff */
[----:B------:R-:W-:-:S04]  /*1230*/  FMUL.FTZ R92, R92, UR8 ;  /* 0x000000085c5c7c20 */ /* 0x000fc80008410000 */
[----:B------:R-:W-:-:S07]  /*1240*/  @P0 FADD.FTZ R92, R49, R92 ;  /* 0x0000005c315c0221 */ /* 0x000fce0000010000 */
.L_x_413:
[----:B------:R-:W-:Y:S05]  /*1250*/  BSYNC B0 ;  /* 0x0000000000007941 */ /* 0x000fea0003800000 */
.L_x_411:
[----:B------:R-:W-:Y:S04]  /*1260*/  BSSY B0, `(.L_x_414) ;  /* 0x000000d000007945 */ /* 0x000fe80003800000 */
[----:B------:R-:W-:Y:S05]  /*1270*/  @P3 BRA `(.L_x_415) ;  /* 0x0000000000143947 */ /* 0x000fea0003800000 */
[----:B------:R-:W-:Y:S01]  /*1280*/  HFMA2.MMA R95, -RZ, RZ, 0, 0 ;  /* 0x00000000ff5f7435 */ /* 0x000fe200000001ff */
[----:B------:R-:W-:Y:S10]  /*1290*/  @!P0 BRA `(.L_x_416) ;  /* 0x0000000000248947 */ /* 0x000ff40003800000 */
[----:B-----5:R-:W-:-:S04]  /*12a0*/  PRMT R95, R33, 0x7632, R95 ;  /* 0x00007632215f7816 */ /* 0x020fc8000000005f */
[----:B------:R-:W-:Y:S01]  /*12b0*/  SHF.L.U32 R95, R95, 0x10, RZ ;  /* 0x000000105f5f7819 */ /* 0x000fe200000006ff */
[----:B------:R-:W-:Y:S06]  /*12c0*/  BRA `(.L_x_416) ;  /* 0x0000000000187947 */ /* 0x000fec0003800000 */
.L_x_415:
[----:B0----5:R-:W-:Y:S02]  /*12d0*/  PRMT R48, R37, 0x7632, R48 ;  /* 0x0000763225307816 */ /* 0x021fe40000000030 */
[----:B------:R-:W-:Y:S02]  /*12e0*/  @P0 PRMT R49, R33, 0x7632, R49 ;  /* 0x0000763221310816 */ /* 0x000fe40000000031 */
[----:B------:R-:W-:Y:S02]  /*12f0*/  SHF.L.U32 R48, R48, 0x10, RZ ;  /* 0x0000001030307819 */ /* 0x000fe400000006ff */
[----:B------:R-:W-:-:S03]  /*1300*/  @P0 SHF.L.U32 R50, R49, 0x10, RZ ;  /* 0x0000001031320819 */ /* 0x000fc600000006ff */
[----:B------:R-:W-:-:S04]  /*1310*/  FMUL.FTZ R95, R48, UR8 ;  /* 0x00000008305f7c20 */ /* 0x000fc80008410000 */
[----:B------:R-:W-:-:S07]  /*1320*/  @P0 FADD.FTZ R95, R95, R50 ;  /* 0x000000325f5f0221 */ /* 0x000fce0000010000 */
.L_x_416:
[----:B------:R-:W-:Y:S05]  /*1330*/  BSYNC B0 ;  /* 0x0000000000007941 */ /* 0x000fea0003800000 */
.L_x_414:
[----:B------:R-:W-:Y:S04]  /*1340*/  BSSY B0, `(.L_x_417) ;  /* 0x000000a000007945 */ /* 0x000fe80003800000 */
[----:B------:R-:W-:Y:S05]  /*1350*/  @P3 BRA `(.L_x_418) ;  /* 0x0000000000103947 */ /* 0x000fea0003800000 */
[----:B------:R-:W-:Y:S01]  /*1360*/  IMAD.MOV.U32 R94, RZ, RZ, RZ ;  /* 0x000000ffff5e7224 */ /* 0x000fe200078e00ff */
[----:B------:R-:W-:Y:S06]  /*1370*/  @!P0 BRA `(.L_x_419) ;  /* 0x0000000000188947 */ /* 0x000fec0003800000 */
[----:B-----5:R-:W-:Y:S01]  /*1380*/  SHF.L.U32 R94, R34, 0x10, RZ ;  /* 0x00000010225e7819 */ /* 0x020fe200000006ff */
[----:B------:R-:W-:Y:S06]  /*1390*/  BRA `(.L_x_419) ;  /* 0x0000000000107947 */ /* 0x000fec0003800000 */
.L_x_418:
[----:B-----5:R-:W-:Y:S02]  /*13a0*/  SHF.L.U32 R94, R38, 0x10, RZ ;  /* 0x00000010265e7819 */ /* 0x020fe400000006ff */
[----:B0-----:R-:W-:-:S03]  /*13b0*/  @P0 SHF.L.U32 R49, R34, 0x10, RZ ;  /* 0x0000001022310819 */ /* 0x001fc600000006ff */
[----:B------:R-:W-:-:S04]  /*13c0*/  FMUL.FTZ R94, R94, UR8 ;  /* 0x000000085e5e7c20 */ /* 0x000fc80008410000 */
[----:B------:R-:W-:-:S07]  /*13d0*/  @P0 FADD.FTZ R94, R49, R94 ;  /* 0x0000005e315e0221 */ /* 0x000fce0000010000 */
.L_x_419:
[----:B------:R-:W-:Y:S05]  /*13e0*/  BSYNC B0 ;  /* 0x0000000000007941 */ /* 0x000fea0003800000 */
.L_x_417:
[----:B------:R-:W-:Y:S04]  /*13f0*/  BSSY B0, `(.L_x_420) ;  /* 0x000000d000007945 */ /* 0x000fe80003800000 */
[----:B------:R-:W-:Y:S05]  /*1400*/  @P3 BRA `(.L_x_421) ;  /* 0x0000000000143947 */ /* 0x000fea0003800000 */
[----:B------:R-:W-:Y:S01]  /*1410*/  MOV R97, RZ ;  /* 0x000000ff00617202 */ /* 0x000fe20000000f00 */
[----:B------:R-:W-:Y:S06]  /*1420*/  @!P0 BRA `(.L_x_422) ;  /* 0x0000000000248947 */ /* 0x000fec0003800000 */
[----:B-----5:R-:W-:-:S04]  /*1430*/  PRMT R97, R34, 0x7632, R97 ;  /* 0x0000763222617816 */ /* 0x020fc80000000061 */
[----:B------:R-:W-:Y:S01]  /*1440*/  SHF.L.U32 R97, R97, 0x10, RZ ;  /* 0x0000001061617819 */ /* 0x000fe200000006ff */
[----:B------:R-:W-:Y:S06]  /*1450*/  BRA `(.L_x_422) ;  /* 0x0000000000187947 */ /* 0x000fec0003800000 */
.L_x_421:
[----:B0----5:R-:W-:Y:S02]  /*1460*/  PRMT R48, R38, 0x7632, R48 ;  /* 0x0000763226307816 */ /* 0x021fe40000000030 */
[----:B------:R-:W-:Y:S02]  /*1470*/  @P0 PRMT R49, R34, 0x7632, R49 ;  /* 0x0000763222310816 */ /* 0x000fe40000000031 */
[----:B------:R-:W-:Y:S02]  /*1480*/  SHF.L.U32 R48, R48, 0x10, RZ ;  /* 0x0000001030307819 */ /* 0x000fe400000006ff */
[----:B------:R-:W-:-:S03]  /*1490*/  @P0 SHF.L.U32 R50, R49, 0x10, RZ ;  /* 0x0000001031320819 */ /* 0x000fc600000006ff */
[----:B------:R-:W-:-:S04]  /*14a0*/  FMUL.FTZ R97, R48, UR8 ;  /* 0x0000000830617c20 */ /* 0x000fc80008410000 */
[----:B------:R-:W-:-:S07]  /*14b0*/  @P0 FADD.FTZ R97, R97, R50 ;  /* 0x0000003261610221 */ /* 0x000fce0000010000 */
.L_x_422:
[----:B------:R-:W-:Y:S05]  /*14c0*/  BSYNC B0 ;  /* 0x0000000000007941 */ /* 0x000fea0003800000 */
.L_x_420:
[----:B------:R-:W-:Y:S04]  /*14d0*/  BSSY B0, `(.L_x_423) ;  /* 0x000000a000007945 */ /* 0x000fe80003800000 */
[----:B------:R-:W-:Y:S05]  /*14e0*/  @P3 BRA `(.L_x_424) ;  /* 0x0000000000103947 */ /* 0x000fea0003800000 */
[----:B------:R-:W-:Y:S01]  /*14f0*/  HFMA2.MMA R96, -RZ, RZ, 0, 0 ;  /* 0x00000000ff607435 */ /* 0x000fe200000001ff */
[----:B------:R-:W-:Y:S10]  /*1500*/  @!P0 BRA `(.L_x_425) ;  /* 0x0000000000188947 */ /* 0x000ff40003800000 */
[----:B-----5:R-:W-:Y:S01]  /*1510*/  SHF.L.U32 R96, R35, 0x10, RZ ;  /* 0x0000001023607819 */ /* 0x020fe200000006ff */
[----:B------:R-:W-:Y:S06]  /*1520*/  BRA `(.L_x_425) ;  /* 0x0000000000107947 */ /* 0x000fec0003800000 */
.L_x_424:
[----:B-----5:R-:W-:Y:S02]  /*1530*/  SHF.L.U32 R96, R39, 0x10, RZ ;  /* 0x0000001027607819 */ /* 0x020fe400000006ff */
[----:B0-----:R-:W-:-:S03]  /*1540*/  @P0 SHF.L.U32 R49, R35, 0x10, RZ ;  /* 0x0000001023310819 */ /* 0x001fc600000006ff */
[----:B------:R-:W-:-:S04]  /*1550*/  FMUL.FTZ R96, R96, UR8 ;  /* 0x0000000860607c20 */ /* 0x000fc80008410000 */
[----:B------:R-:W-:-:S07]  /*1560*/  @P0 FADD.FTZ R96, R49, R96 ;  /* 0x0000006031600221 */ /* 0x000fce0000010000 */
.L_x_425:
[----:B------:R-:W-:Y:S05]  /*1570*/  BSYNC B0 ;  /* 0x0000000000007941 */ /* 0x000fea0003800000 */
.L_x_423:
[----:B------:R-:W-:Y:S04]  /*1580*/  BSSY B0, `(.L_x_426) ;  /* 0x000000d000007945 */ /* 0x000fe80003800000 */
[----:B------:R-:W-:Y:S05]  /*1590*/  @P3 BRA `(.L_x_427) ;  /* 0x0000000000143947 */ /* 0x000fea0003800000 */
[----:B------:R-:W-:Y:S01]  /*15a0*/  MOV R99, RZ ;  /* 0x000000ff00637202 */ /* 0x000fe20000000f00 */
[----:B------:R-:W-:Y:S06]  /*15b0*/  @!P0 BRA `(.L_x_428) ;  /* 0x0000000000248947 */ /* 0x000fec0003800000 */
[----:B-----5:R-:W-:-:S04]  /*15c0*/  PRMT R99, R35, 0x7632, R99 ;  /* 0x0000763223637816 */ /* 0x020fc80000000063 */
[----:B------:R-:W-:Y:S01]  /*15d0*/  SHF.L.U32 R99, R99, 0x10, RZ ;  /* 0x0000001063637819 */ /* 0x000fe200000006ff */
[----:B------:R-:W-:Y:S06]  /*15e0*/  BRA `(.L_x_428) ;  /* 0x0000000000187947 */ /* 0x000fec0003800000 */
.L_x_427:
[----:B0----5:R-:W-:Y:S02]  /*15f0*/  PRMT R48, R39, 0x7632, R48 ;  /* 0x0000763227307816 */ /* 0x021fe40000000030 */
[----:B------:R-:W-:Y:S02]  /*1600*/  @P0 PRMT R49, R35, 0x7632, R49 ;  /* 0x0000763223310816 */ /* 0x000fe40000000031 */
[----:B------:R-:W-:-:S03]  /*1610*/  SHF.L.U32 R48, R48, 0x10, RZ ;  /* 0x0000001030307819 */ /* 0x000fc600000006ff */
[----:B------:R-:W-:Y:S02]  /*1620*/  @P0 IMAD.U32 R50, R49, 0x10000, RZ ;  /* 0x0001000031320824 */ /* 0x000fe400078e00ff */
[----:B------:R-:W-:-:S04]  /*1630*/  FMUL.FTZ R99, R48, UR8 ;  /* 0x0000000830637c20 */ /* 0x000fc80008410000 */
[----:B------:R-:W-:-:S07]  /*1640*/  @P0 FADD.FTZ R99, R99, R50 ;  /* 0x0000003263630221 */ /* 0x000fce0000010000 */
.L_x_428:
[----:B------:R-:W-:Y:S05]  /*1650*/  BSYNC B0 ;  /* 0x0000000000007941 */ /* 0x000fea0003800000 */
.L_x_426:
[----:B0-----:R-:W0:Y:S01]  /*1660*/  @P2 LDC.64 R58, c[0x0][0x220] ;  /* 0x00008800ff3a2b82 */ /* 0x001e220000000a00 */
[----:B------:R-:W-:Y:S01]  /*1670*/  IMAD.WIDE.U32 R56, R101, 0x10, R52 ;  /* 0x0000001065387825 */ /* 0x000fe200078e0034 */
[----:B------:R-:W-:Y:S02]  /*1680*/  @P2 IADD3 R101, R106, 0x40, RZ ;  /* 0x000000406a652810 */ /* 0x000fe40007ffe0ff */
[----:B------:R-:W-:Y:S02]  /*1690*/  IADD3 R111, R109, 0x40, RZ ;  /* 0x000000406d6f7810 */ /* 0x000fe40007ffe0ff */
[----:B------:R-:W-:Y:S02]  /*16a0*/  F2FP.BF16.F32.PACK_AB R51, R99, R96 ;  /* 0x000000606333723e */ /* 0x000fe400000010ff */
[----:B------:R-:W1:Y:S01]  /*16b0*/  @P0 LDC.64 R54, c[0x0][0x230] ;  /* 0x00008c00ff360b82 */ /* 0x000e620000000a00 */
[----:B------:R-:W-:Y:S02]  /*16c0*/  F2FP.BF16.F32.PACK_AB R50, R97, R94 ;  /* 0x0000005e6132723e */ /* 0x000fe400000010ff */
[----:B------:R-:W-:-:S02]  /*16d0*/  F2FP.BF16.F32.PACK_AB R49, R95, R92 ;  /* 0x0000005c5f31723e */ /* 0x000fc400000010ff */
[----:B------:R-:W-:-:S05]  /*16e0*/  F2FP.BF16.F32.PACK_AB R48, R93, R90 ;  /* 0x0000005a5d30723e */ /* 0x000fca00000010ff */
[----:B------:R2:W-:Y:S01]  /*16f0*/  STG.E.128 desc[UR4][R56.64], R48 ;  /* 0x0000003038007986 */ /* 0x0005e2000c101d04 */
[----:B0-----:R-:W-:-:S05]  /*1700*/  @P2 IMAD.WIDE.U32 R58, R101, 0x10, R58 ;  /* 0x00000010653a2825 */ /* 0x001fca00078e003a */
[----:B-----5:R2:W5:Y:S01]  /*1710*/  @P2 LDG.E.128 R36, desc[UR4][R58.64] ;  /* 0x000000043a242981 */ /* 0x020562000c1e1d00 */
[----:B-1----:R-:W-:-:S05]  /*1720*/  @P0 IMAD.WIDE.U32 R54, R111, 0x10, R54 ;  /* 0x000000106f360825 */ /* 0x002fca00078e0036 */
[----:B------:R2:W5:Y:S01]  /*1730*/  @P0 LDG.E.128 R32, desc[UR4][R54.64] ;  /* 0x0000000436200981 */ /* 0x000562000c1e1d00 */
[----:B------:R-:W-:Y:S04]  /*1740*/  BSSY B0, `(.L_x_429) ;  /* 0x000000a000007945 */ /* 0x000fe80003800000 */
[----:B------:R-:W-:Y:S05]  /*1750*/  @P3 BRA `(.L_x_430) ;  /* 0x0000000000103947 */ /* 0x000fea0003800000 */
[----:B------:R-:W-:Y:S01]  /*1760*/  HFMA2.MMA R98, -RZ, RZ, 0, 0 ;  /* 0x00000000ff627435 */ /* 0x000fe200000001ff */
[----:B------:R-:W-:Y:S10]  /*1770*/  @!P0 BRA `(.L_x_431) ;  /* 0x0000000000188947 */ /* 0x000ff40003800000 */
[----:B-----5:R-:W-:Y:S01]  /*1780*/  SHF.L.U32 R98, R32, 0x10, RZ ;  /* 0x0000001020627819 */ /* 0x020fe200000006ff */
[----:B------:R-:W-:Y:S06]  /*1790*/  BRA `(.L_x_431) ;  /* 0x0000000000107947 */ /* 0x000fec0003800000 */
.L_x_430:
[----:B-----5:R-:W-:Y:S02]  /*17a0*/  SHF.L.U32 R98, R36, 0x10, RZ ;  /* 0x0000001024627819 */ /* 0x020fe400000006ff */
[----:B--2---:R-:W-:-:S03]  /*17b0*/  @P0 SHF.L.U32 R49, R32, 0x10, RZ ;  /* 0x0000001020310819 */ /* 0x004fc600000006ff */
[----:B------:R-:W-:-:S04]  /*17c0*/  FMUL.FTZ R98, R98, UR8 ;  /* 0x0000000862627c20 */ /* 0x000fc80008410000 */
[----:B------:R-:W-:-:S07]  /*17d0*/  @P0 FADD.FTZ R98, R49, R98 ;  /* 0x0000006231620221 */ /* 0x000fce0000010000 */
.L_x_431:
[----:B------:R-:W-:Y:S05]  /*17e0*/  BSYNC B0 ;  /* 0x0000000000007941 */ /* 0x000fea0003800000 */
.L_x_429:
[----:B------:R-:W-:Y:S04]  /*17f0*/  BSSY B0, `(.L_x_432) ;  /* 0x000000d000007945 */ /* 0x000fe80003800000 */
[----:B------:R-:W-:Y:S05]  /*1800*/  @P3 BRA `(.L_x_433) ;  /* 0x0000000000143947 */ /* 0x000fea0003800000 */
[----:B------:R-:W-:Y:S01]  /*1810*/  MOV R101, RZ ;  /* 0x000000ff00657202 */ /* 0x000fe20000000f00 */
[----:B------:R-:W-:Y:S06]  /*1820*/  @!P0 BRA `(.L_x_434) ;  /* 0x0000000000248947 */ /* 0x000fec0003800000 */
[----:B-----5:R-:W-:-:S04]  /*1830*/  PRMT R101, R32, 0x7632, R101 ;  /* 0x0000763220657816 */ /* 0x020fc80000000065 */
[----:B------:R-:W-:Y:S01]  /*1840*/  SHF.L.U32 R101, R101, 0x10, RZ ;  /* 0x0000001065657819 */ /* 0x000fe200000006ff */
[----:B------:R-:W-:Y:S06]  /*1850*/  BRA `(.L_x_434) ;  /* 0x0000000000187947 */ /* 0x000fec0003800000 */
.L_x_433:
[----:B--2--5:R-:W-:Y:S02]  /*1860*/  PRMT R48, R36, 0x7632, R48 ;  /* 0x0000763224307816 */ /* 0x024fe40000000030 */
[----:B------:R-:W-:Y:S02]  /*1870*/  @P0 PRMT R49, R32, 0x7632, R49 ;  /* 0x0000763220310816 */ /* 0x000fe40000000031 */
[----:B------:R-:W-:Y:S02]  /*1880*/  SHF.L.U32 R48, R48, 0x10, RZ ;  /* 0x0000001030307819 */ /* 0x000fe400000006ff */
[----:B------:R-:W-:-:S03]  /*1890*/  @P0 SHF.L.U32 R50, R49, 0x10, RZ ;  /* 0x0000001031320819 */ /* 0x000fc600000006ff */
[----:B------:R-:W-:-:S04]  /*18a0*/  FMUL.FTZ R101, R48, UR8 ;  /* 0x0000000830657c20 */ /* 0x000fc80008410000 */
[----:B------:R-:W-:-:S07]  /*18b0*/  @P0 FADD.FTZ R101, R101, R50 ;  /* 0x0000003265650221 */ /* 0x000fce0000010000 */
.L_x_434:
[----:B------:R-:W-:Y:S05]  /*18c0*/  BSYNC B0 ;  /* 0x0000000000007941 */ /* 0x000fea0003800000 */
.L_x_432:
[----:B------:R-:W-:Y:S04]  /*18d0*/  BSSY B0, `(.L_x_435) ;  /* 0x000000a000007945 */ /* 0x000fe80003800000 */
[----:B------:R-:W-:Y:S05]  /*18e0*/  @P3 BRA `(.L_x_436) ;  /* 0x0000000000103947 */ /* 0x000fea0003800000 */
[----:B------:R-:W-:Y:S01]  /*18f0*/  HFMA2.MMA R100, -RZ, RZ, 0, 0 ;  /* 0x00000000ff647435 */ /* 0x000fe200000001ff */
[----:B------:R-:W-:Y:S10]  /*1900*/  @!P0 BRA `(.L_x_437) ;  /* 0x0000000000188947 */ /* 0x000ff40003800000 */
[----:B-----5:R-:W-:Y:S01]  /*1910*/  SHF.L.U32 R100, R33, 0x10, RZ ;  /* 0x0000001021647819 */ /* 0x020fe200000006ff */
[----:B------:R-:W-:Y:S06]  /*1920*/  BRA `(.L_x_437) ;  /* 0x0000000000107947 */ /* 0x000fec0003800000 */
.L_x_436:
[----:B-----5:R-:W-:Y:S02]  /*1930*/  SHF.L.U32 R100, R37, 0x10, RZ ;  /* 0x0000001025647819 */ /* 0x020fe400000006ff */
[----:B--2---:R-:W-:-:S03]  /*1940*/  @P0 SHF.L.U32 R49, R33, 0x10, RZ ;  /* 0x0000001021310819 */ /* 0x004fc600000006ff */
[----:B------:R-:W-:-:S04]  /*1950*/  FMUL.FTZ R100, R100, UR8 ;  /* 0x0000000864647c20 */ /* 0x000fc80008410000 */
[----:B------:R-:W-:-:S07]  /*1960*/  @P0 FADD.FTZ R100, R49, R100 ;  /* 0x0000006431640221 */ /* 0x000fce0000010000 */
.L_x_437:
[----:B------:R-:W-:Y:S05]  /*1970*/  BSYNC B0 ;  /* 0x0000000000007941 */ /* 0x000fea0003800000 */
.L_x_435:
[----:B------:R-:W-:Y:S04]  /*1980*/  BSSY B0, `(.L_x_438) ;  /* 0x000000d000007945 */ /* 0x000fe80003800000 */
[----:B------:R-:W-:Y:S05]  /*1990*/  @P3 BRA `(.L_x_439) ;  /* 0x0000000000143947 */ /* 0x000fea0003800000 */
[----:B------:R-:W-:Y:S01]  /*19a0*/  IMAD.MOV.U32 R103, RZ, RZ, RZ ;  /* 0x000000ffff677224 */ /* 0x000fe200078e00ff */
[----:B------:R-:W-:Y:S06]  /*19b0*/  @!P0 BRA `(.L_x_440) ;  /* 0x0000000000248947 */ /* 0x000fec0003800000 */
[----:B-----5:R-:W-:-:S04]  /*19c0*/  PRMT R103, R33, 0x7632, R103 ;  /* 0x0000763221677816 */ /* 0x020fc80000000067 */
[----:B------:R-:W-:Y:S01]  /*19d0*/  SHF.L.U32 R103, R103, 0x10, RZ ;  /* 0x0000001067677819 */ /* 0x000fe200000006ff */
[----:B------:R-:W-:Y:S06]  /*19e0*/  BRA `(.L_x_440) ;  /* 0x0000000000187947 */ /* 0x000fec0003800000 */
.L_x_439:
[----:B--2--5:R-:W-:Y:S02]  /*19f0*/  PRMT R48, R37, 0x7632, R48 ;  /* 0x0000763225307816 */ /* 0x024fe40000000030 */
[----:B------:R-:W-:Y:S02]  /*1a00*/  @P0 PRMT R49, R33, 0x7632, R49 ;  /* 0x0000763221310816 */ /* 0x000fe40000000031 */
[----:B------:R-:W-:Y:S02]  /*1a10*/  SHF.L.U32 R48, R48, 0x10, RZ ;  /* 0x0000001030307819 */ /* 0x000fe400000006ff */
[----:B------:R-:W-:-:S03]  /*1a20*/  @P0 SHF.L.U32 R50, R49, 0x10, RZ ;  /* 0x0000001031320819 */ /* 0x000fc600000006ff */
[----:B------:R-:W-:-:S04]  /*1a30*/  FMUL.FTZ R103, R48, UR8 ;  /* 0x0000000830677c20 */ /* 0x000fc80008410000 */
[----:B------:R-:W-:-:S07]  /*1a40*/  @P0 FADD.FTZ R103, R103, R50 ;  /* 0x0000003267670221 */ /* 0x000fce0000010000 */
.L_x_440:
[----:B------:R-:W-:Y:S05]  /*1a50*/  BSYNC B0 ;  /* 0x0000000000007941 */ /* 0x000fea0003800000 */
.L_x_438:
[----:B------:R-:W-:Y:S04]  /*1a60*/  BSSY B0, `(.L_x_441) ;  /* 0x000000a000007945 */ /* 0x000fe80003800000 */
[----:B------:R-:W-:Y:S05]  /*1a70*/  @P3 BRA `(.L_x_442) ;  /* 0x0000000000103947 */ /* 0x000fea0003800000 */
[----:B------:R-:W-:Y:S01]  /*1a80*/  MOV R102, RZ ;  /* 0x000000ff00667202 */ /* 0x000fe20000000f00 */
[----:B------:R-:W-:Y:S06]  /*1a90*/  @!P0 BRA `(.L_x_443) ;  /* 0x0000000000188947 */ /* 0x000fec0003800000 */
[----:B-----5:R-:W-:Y:S01]  /*1aa0*/  SHF.L.U32 R102, R34, 0x10, RZ ;  /* 0x0000001022667819 */ /* 0x020fe200000006ff */
[----:B------:R-:W-:Y:S06]  /*1ab0*/  BRA `(.L_x_443) ;  /* 0x0000000000107947 */ /* 0x000fec0003800000 */
.L_x_442:
[----:B-----5:R-:W-:Y:S02]  /*1ac0*/  SHF.L.U32 R102, R38, 0x10, RZ ;  /* 0x0000001026667819 */ /* 0x020fe400000006ff */
[----:B--2---:R-:W-:-:S03]  /*1ad0*/  @P0 SHF.L.U32 R49, R34, 0x10, RZ ;  /* 0x0000001022310819 */ /* 0x004fc600000006ff */
[----:B------:R-:W-:-:S04]  /*1ae0*/  FMUL.FTZ R102, R102, UR8 ;  /* 0x0000000866667c20 */ /* 0x000fc80008410000 */
[----:B------:R-:W-:-:S07]  /*1af0*/  @P0 FADD.FTZ R102, R49, R102 ;  /* 0x0000006631660221 */ /* 0x000fce0000010000 */
.L_x_443:
[----:B------:R-:W-:Y:S05]  /*1b00*/  BSYNC B0 ;  /* 0x0000000000007941 */ /* 0x000fea0003800000 */
.L_x_441:
[----:B------:R-:W-:Y:S04]  /*1b10*/  BSSY B0, `(.L_x_444) ;  /* 0x000000d000007945 */ /* 0x000fe80003800000 */
[----:B------:R-:W-:Y:S05]  /*1b20*/  @P3 BRA `(.L_x_445) ;  /* 0x0000000000143947 */ /* 0x000fea0003800000 */
[----:B------:R-:W-:Y:S01]  /*1b30*/  HFMA2.MMA R105, -RZ, RZ, 0, 0 ;  /* 0x00000000ff697435 */ /* 0x000fe200000001ff */
[----:B------:R-:W-:Y:S10]  /*1b40*/  @!P0 BRA `(.L_x_446) ;  /* 0x0000000000248947 */ /* 0x000ff40003800000 */
[----:B-----5:R-:W-:-:S04]  /*1b50*/  PRMT R105, R34, 0x7632, R105 ;  /* 0x0000763222697816 */ /* 0x020fc80000000069 */
[----:B------:R-:W-:Y:S01]  /*1b60*/  SHF.L.U32 R105, R105, 0x10, RZ ;  /* 0x0000001069697819 */ /* 0x000fe200000006ff */
[----:B------:R-:W-:Y:S06]  /*1b70*/  BRA `(.L_x_446) ;  /* 0x0000000000187947 */ /* 0x000fec0003800000 */
.L_x_445:
[----:B--2--5:R-:W-:Y:S02]  /*1b80*/  PRMT R48, R38, 0x7632, R48 ;  /* 0x0000763226307816 */ /* 0x024fe40000000030 */
[----:B------:R-:W-:Y:S02]  /*1b90*/  @P0 PRMT R49, R34, 0x7632, R49 ;  /* 0x0000763222310816 */ /* 0x000fe40000000031 */
[----:B------:R-:W-:Y:S02]  /*1ba0*/  SHF.L.U32 R48, R48, 0x10, RZ ;  /* 0x0000001030307819 */ /* 0x000fe400000006ff */
[----:B------:R-:W-:-:S03]  /*1bb0*/  @P0 SHF.L.U32 R50, R49, 0x10, RZ ;  /* 0x0000001031320819 */ /* 0x000fc600000006ff */
[----:B------:R-:W-:-:S04]  /*1bc0*/  FMUL.FTZ R105, R48, UR8 ;  /* 0x0000000830697c20 */ /* 0x000fc80008410000 */
[----:B------:R-:W-:-:S07]  /*1bd0*/  @P0 FADD.FTZ R105, R105, R50 ;  /* 0x0000003269690221 */ /* 0x000fce0000010000 */
.L_x_446:
[----:B------:R-:W-:Y:S05]  /*1be0*/  BSYNC B0 ;  /* 0x0000000000007941 */ /* 0x000fea0003800000 */
.L_x_444:
[----:B------:R-:W-:Y:S04]  /*1bf0*/  BSSY B0, `(.L_x_447) ;  /* 0x000000a000007945 */ /* 0x000fe80003800000 */
[----:B------:R-:W-:Y:S05]  /*1c00*/  @P3 BRA `(.L_x_448) ;  /* 0x0000000000103947 */ /* 0x000fea0003800000 */
[----:B------:R-:W-:Y:S01]  /*1c10*/  MOV R104, RZ ;  /* 0x000000ff00687202 */ /* 0x000fe20000000f00 */
[----:B------:R-:W-:Y:S06]  /*1c20*/  @!P0 BRA `(.L_x_449) ;  /* 0x0000000000188947 */ /* 0x000fec0003800000 */
[----:B-----5:R-:W-:Y:S01]  /*1c30*/  SHF.L.U32 R104, R35, 0x10, RZ ;  /* 0x0000001023687819 */ /* 0x020fe200000006ff */
[----:B------:R-:W-:Y:S06]  /*1c40*/  BRA `(.L_x_449) ;  /* 0x0000000000107947 */ /* 0x000fec0003800000 */
.L_x_448:
[----:B-----5:R-:W-:Y:S01]  /*1c50*/  SHF.L.U32 R104, R39, 0x10, RZ ;  /* 0x0000001027687819 */ /* 0x020fe200000006ff */
[----:B--2---:R-:W-:-:S04]  /*1c60*/  @P0 IMAD.U32 R49, R35, 0x10000, RZ ;  /* 0x0001000023310824 */ /* 0x004fc800078e00ff */
[----:B------:R-:W-:-:S04]  /*1c70*/  FMUL.FTZ R104, R104, UR8 ;  /* 0x0000000868687c20 */ /* 0x000fc80008410000 */
[----:B------:R-:W-:-:S07]  /*1c80*/  @P0 FADD.FTZ R104, R49, R104 ;  /* 0x0000006831680221 */ /* 0x000fce0000010000 */
.L_x_449:
[----:B------:R-:W-:Y:S05]  /*1c90*/  BSYNC B0 ;  /* 0x0000000000007941 */ /* 0x000fea0003800000 */
.L_x_447:
[----:B------:R-:W-:Y:S04]  /*1ca0*/  BSSY B0, `(.L_x_450) ;  /* 0x000000d000007945 */ /* 0x000fe80003800000 */
[----:B------:R-:W-:Y:S05]  /*1cb0*/  @P3 BRA `(.L_x_451) ;  /* 0x0000000000143947 */ /* 0x000fea0003800000 */
[----:B------:R-:W-:Y:S01]  /*1cc0*/  HFMA2.MMA R107, -RZ, RZ, 0, 0 ;  /* 0x00000000ff6b7435 */ /* 0x000fe200000001ff */
[----:B------:R-:W-:Y:S10]  /*1cd0*/  @!P0 BRA `(.L_x_452) ;  /* 0x0000000000248947 */ /* 0x000ff40003800000 */
[----:B-----5:R-:W-:-:S04]  /*1ce0*/  PRMT R107, R35, 0x7632, R107 ;  /* 0x00007632236b7816 */ /* 0x020fc8000000006b */
[----:B------:R-:W-:Y:S01]  /*1cf0*/  SHF.L.U32 R107, R107, 0x10, RZ ;  /* 0x000000106b6b7819 */ /* 0x000fe200000006ff */
[----:B------:R-:W-:Y:S06]  /*1d00*/  BRA `(.L_x_452) ;  /* 0x0000000000187947 */ /* 0x000fec0003800000 */
.L_x_451:
[----:B--2--5:R-:W-:Y:S02]  /*1d10*/  PRMT R48, R39, 0x7632, R48 ;  /* 0x0000763227307816 */ /* 0x024fe40000000030 */
[----:B------:R-:W-:Y:S02]  /*1d20*/  @P0 PRMT R49, R35, 0x7632, R49 ;  /* 0x0000763223310816 */ /* 0x000fe40000000031 */
[----:B------:R-:W-:Y:S02]  /*1d30*/  SHF.L.U32 R48, R48, 0x10, RZ ;  /* 0x0000001030307819 */ /* 0x000fe400000006ff */
[----:B------:R-:W-:-:S03]  /*1d40*/  @P0 SHF.L.U32 R50, R49, 0x10, RZ ;  /* 0x0000001031320819 */ /* 0x000fc600000006ff */
[----:B------:R-:W-:-:S04]  /*1d50*/  FMUL.FTZ R107, R48, UR8 ;  /* 0x00000008306b7c20 */ /* 0x000fc80008410000 */
[----:B------:R-:W-:-:S07]  /*1d60*/  @P0 FADD.FTZ R107, R107, R50 ;  /* 0x000000326b6b0221 */ /* 0x000fce0000010000 */
.L_x_452:
[----:B------:R-:W-:Y:S05]  /*1d70*/  BSYNC B0 ;  /* 0x0000000000007941 */ /* 0x000fea0003800000 */
.L_x_450:
[----:B--2---:R-:W0:Y:S01]  /*1d80*/  @P2 LDC.64 R58, c[0x0][0x220] ;  /* 0x00008800ff3a2b82 */ /* 0x004e220000000a00 */
[----:B------:R-:W-:Y:S01]  /*1d90*/  IADD3 R113, R109, 0x60, RZ ;  /* 0x000000606d717810 */ /* 0x000fe20007ffe0ff */
[----:B------:R-:W-:Y:S01]  /*1da0*/  IMAD.WIDE.U32 R56, R111, 0x10, R52 ;  /* 0x000000106f387825 */ /* 0x000fe200078e0034 */
[----:B------:R-:W-:Y:S02]  /*1db0*/  @P2 IADD3 R109, R106, 0x60, RZ ;  /* 0x000000606a6d2810 */ /* 0x000fe40007ffe0ff */
[----:B------:R-:W-:Y:S02]  /*1dc0*/  F2FP.BF16.F32.PACK_AB R51, R107, R104 ;  /* 0x000000686b33723e */ /* 0x000fe400000010ff */
[----:B------:R-:W-:Y:S01]  /*1dd0*/  F2FP.BF16.F32.PACK_AB R50, R105, R102 ;  /* 0x000000666932723e */ /* 0x000fe200000010ff */
[----:B------:R-:W1:Y:S01]  /*1de0*/  @P0 LDC.64 R54, c[0x0][0x230] ;  /* 0x00008c00ff360b82 */ /* 0x000e620000000a00 */
[----:B------:R-:W-:Y:S02]  /*1df0*/  F2FP.BF16.F32.PACK_AB R49, R103, R100 ;  /* 0x000000646731723e */ /* 0x000fe400000010ff */
        /* <DEDUP_REMOVED lines=8> */
[----:B--2---:R-:W-:Y:S01]  /*1e80*/  MOV R54, RZ ;  /* 0x000000ff00367202 */ /* 0x004fe20000000f00 */
[----:B------:R-:W-:Y:S06]  /*1e90*/  @!P0 BRA `(.L_x_455) ;  /* 0x0000000000188947 */ /* 0x000fec0003800000 */
[----:B-----5:R-:W-:Y:S01]  /*1ea0*/  SHF.L.U32 R54, R32, 0x10, RZ ;  /* 0x0000001020367819 */ /* 0x020fe200000006ff */
[----:B------:R-:W-:Y:S06]  /*1eb0*/  BRA `(.L_x_455) ;  /* 0x0000000000107947 */ /* 0x000fec0003800000 */
.L_x_454:
[----:B--2--5:R-:W-:Y:S02]  /*1ec0*/  SHF.L.U32 R54, R36, 0x10, RZ ;  /* 0x0000001024367819 */ /* 0x024fe400000006ff */
[----:B------:R-:W-:-:S03]  /*1ed0*/  @P0 SHF.L.U32 R49, R32, 0x10, RZ ;  /* 0x0000001020310819 */ /* 0x000fc600000006ff */
[----:B------:R-:W-:-:S04]  /*1ee0*/  FMUL.FTZ R54, R54, UR8 ;  /* 0x0000000836367c20 */ /* 0x000fc80008410000 */
[----:B------:R-:W-:-:S07]  /*1ef0*/  @P0 FADD.FTZ R54, R49, R54 ;  /* 0x0000003631360221 */ /* 0x000fce0000010000 */
.L_x_455:
[----:B------:R-:W-:Y:S05]  /*1f00*/  BSYNC B0 ;  /* 0x0000000000007941 */ /* 0x000fea0003800000 */
.L_x_453:
[----:B------:R-:W-:Y:S04]  /*1f10*/  BSSY B0, `(.L_x_456) ;  /* 0x000000d000007945 */ /* 0x000fe80003800000 */
[----:B------:R-:W-:Y:S05]  /*1f20*/  @P3 BRA `(.L_x_457) ;  /* 0x0000000000143947 */ /* 0x000fea0003800000 */
[----:B------:R-:W-:Y:S01]  /*1f30*/  HFMA2.MMA R59, -RZ, RZ, 0, 0 ;  /* 0x00000000ff3b7435 */ /* 0x000fe200000001ff */
[----:B------:R-:W-:Y:S10]  /*1f40*/  @!P0 BRA `(.L_x_458) ;  /* 0x0000000000248947 */ /* 0x000ff40003800000 */
[----:B-----5:R-:W-:-:S04]  /*1f50*/  PRMT R59, R32, 0x7632, R59 ;  /* 0x00007632203b7816 */ /* 0x020fc8000000003b */
[----:B------:R-:W-:Y:S01]  /*1f60*/  SHF.L.U32 R59, R59, 0x10, RZ ;  /* 0x000000103b3b7819 */ /* 0x000fe200000006ff */
[----:B------:R-:W-:Y:S06]  /*1f70*/  BRA `(.L_x_458) ;  /* 0x0000000000187947 */ /* 0x000fec0003800000 */
.L_x_457:
[----:B-----5:R-:W-:Y:S02]  /*1f80*/  PRMT R48, R36, 0x7632, R48 ;  /* 0x0000763224307816 */ /* 0x020fe40000000030 */
[----:B------:R-:W-:Y:S02]  /*1f90*/  @P0 PRMT R49, R32, 0x7632, R49 ;  /* 0x0000763220310816 */ /* 0x000fe40000000031 */
[----:B------:R-:W-:Y:S02]  /*1fa0*/  SHF.L.U32 R48, R48, 0x10, RZ ;  /* 0x0000001030307819 */ /* 0x000fe400000006ff */
[----:B------:R-:W-:-:S03]  /*1fb0*/  @P0 SHF.L.U32 R50, R49, 0x10, RZ ;  /* 0x0000001031320819 */ /* 0x000fc600000006ff */
[----:B------:R-:W-:-:S04]  /*1fc0*/  FMUL.FTZ R59, R48, UR8 ;  /* 0x00000008303b7c20 */ /* 0x000fc80008410000 */
[----:B------:R-:W-:-:S07]  /*1fd0*/  @P0 FADD.FTZ R59, R59, R50 ;  /* 0x000000323b3b0221 */ /* 0x000fce0000010000 */
.L_x_458:
[----:B------:R-:W-:Y:S05]  /*1fe0*/  BSYNC B0 ;  /* 0x0000000000007941 */ /* 0x000fea0003800000 */
.L_x_456:
[----:B------:R-:W-:Y:S04]  /*1ff0*/  BSSY B0, `(.L_x_459) ;  /* 0x000000a000007945 */ /* 0x000fe80003800000 */
[----:B------:R-:W-:Y:S05]  /*2000*/  @P3 BRA `(.L_x_460) ;  /* 0x0000000000103947 */ /* 0x000fea0003800000 */
[----:B------:R-:W-:Y:S01]  /*2010*/  IMAD.MOV.U32 R55, RZ, RZ, RZ ;  /* 0x000000ffff377224 */ /* 0x000fe200078e00ff */
[----:B------:R-:W-:Y:S06]  /*2020*/  @!P0 BRA `(.L_x_461) ;  /* 0x0000000000188947 */ /* 0x000fec0003800000 */
[----:B-----5:R-:W-:Y:S01]  /*2030*/  SHF.L.U32 R55, R33, 0x10, RZ ;  /* 0x0000001021377819 */ /* 0x020fe200000006ff */
[----:B------:R-:W-:Y:S06]  /*2040*/  BRA `(.L_x_461) ;  /* 0x0000000000107947 */ /* 0x000fec0003800000 */
.L_x_460:
[----:B-----5:R-:W-:Y:S02]  /*2050*/  SHF.L.U32 R55, R37, 0x10, RZ ;  /* 0x0000001025377819 */ /* 0x020fe400000006ff */
[----:B------:R-:W-:-:S03]  /*2060*/  @P0 SHF.L.U32 R48, R33, 0x10, RZ ;  /* 0x0000001021300819 */ /* 0x000fc600000006ff */
[----:B------:R-:W-:-:S04]  /*2070*/  FMUL.FTZ R55, R55, UR8 ;  /* 0x0000000837377c20 */ /* 0x000fc80008410000 */
[----:B------:R-:W-:-:S07]  /*2080*/  @P0 FADD.FTZ R55, R48, R55 ;  /* 0x0000003730370221 */ /* 0x000fce0000010000 */
.L_x_461:
[----:B------:R-:W-:Y:S05]  /*2090*/  BSYNC B0 ;  /* 0x0000000000007941 */ /* 0x000fea0003800000 */
.L_x_459:
[----:B------:R-:W-:Y:S04]  /*20a0*/  BSSY B0, `(.L_x_462) ;  /* 0x000000d000007945 */ /* 0x000fe80003800000 */
[----:B------:R-:W-:Y:S05]  /*20b0*/  @P3 BRA `(.L_x_463) ;  /* 0x0000000000143947 */ /* 0x000fea0003800000 */
[----:B------:R-:W-:Y:S01]  /*20c0*/  MOV R56, RZ ;  /* 0x000000ff00387202 */ /* 0x000fe20000000f00 */
[----:B------:R-:W-:Y:S06]  /*20d0*/  @!P0 BRA `(.L_x_464) ;  /* 0x0000000000248947 */ /* 0x000fec0003800000 */
[----:B-----5:R-:W-:-:S04]  /*20e0*/  PRMT R56, R33, 0x7632, R56 ;  /* 0x0000763221387816 */ /* 0x020fc80000000038 */
[----:B------:R-:W-:Y:S01]  /*20f0*/  SHF.L.U32 R56, R56, 0x10, RZ ;  /* 0x0000001038387819 */ /* 0x000fe200000006ff */
[----:B------:R-:W-:Y:S06]  /*2100*/  BRA `(.L_x_464) ;  /* 0x0000000000187947 */ /* 0x000fec0003800000 */
.L_x_463:
[----:B-----5:R-:W-:Y:S02]  /*2110*/  PRMT R48, R37, 0x7632, R48 ;  /* 0x0000763225307816 */ /* 0x020fe40000000030 */
[----:B------:R-:W-:Y:S02]  /*2120*/  @P0 PRMT R49, R33, 0x7632, R49 ;  /* 0x0000763221310816 */ /* 0x000fe40000000031 */
[----:B------:R-:W-:Y:S02]  /*2130*/  SHF.L.U32 R48, R48, 0x10, RZ ;  /* 0x0000001030307819 */ /* 0x000fe400000006ff */
[----:B------:R-:W-:-:S03]  /*2140*/  @P0 SHF.L.U32 R49, R49, 0x10, RZ ;  /* 0x0000001031310819 */ /* 0x000fc600000006ff */
[----:B------:R-:W-:-:S04]  /*2150*/  FMUL.FTZ R56, R48, UR8 ;  /* 0x0000000830387c20 */ /* 0x000fc80008410000 */
[----:B------:R-:W-:-:S07]  /*2160*/  @P0 FADD.FTZ R56, R56, R49 ;  /* 0x0000003138380221 */ /* 0x000fce0000010000 */
.L_x_464:
[----:B------:R-:W-:Y:S05]  /*2170*/  BSYNC B0 ;  /* 0x0000000000007941 */ /* 0x000fea0003800000 */
.L_x_462:
[----:B------:R-:W-:Y:S04]  /*2180*/  BSSY B0, `(.L_x_465) ;  /* 0x000000a000007945 */ /* 0x000fe80003800000 */
[----:B------:R-:W-:Y:S05]  /*2190*/  @P3 BRA `(.L_x_466) ;  /* 0x0000000000103947 */ /* 0x000fea0003800000 */
[----:B------:R-:W-:Y:S01]  /*21a0*/  HFMA2.MMA R58, -RZ, RZ, 0, 0 ;  /* 0x00000000ff3a7435 */ /* 0x000fe200000001ff */
[----:B------:R-:W-:Y:S10]  /*21b0*/  @!P0 BRA `(.L_x_467) ;  /* 0x0000000000188947 */ /* 0x000ff40003800000 */
[----:B-----5:R-:W-:Y:S01]  /*21c0*/  SHF.L.U32 R58, R34, 0x10, RZ ;  /* 0x00000010223a7819 */ /* 0x020fe200000006ff */
[----:B------:R-:W-:Y:S06]  /*21d0*/  BRA `(.L_x_467) ;  /* 0x0000000000107947 */ /* 0x000fec0003800000 */
.L_x_466:
[----:B-----5:R-:W-:Y:S02]  /*21e0*/  SHF.L.U32 R58, R38, 0x10, RZ ;  /* 0x00000010263a7819 */ /* 0x020fe400000006ff */
[----:B------:R-:W-:-:S03]  /*21f0*/  @P0 SHF.L.U32 R49, R34, 0x10, RZ ;  /* 0x0000001022310819 */ /* 0x000fc600000006ff */
[----:B------:R-:W-:-:S04]  /*2200*/  FMUL.FTZ R58, R58, UR8 ;  /* 0x000000083a3a7c20 */ /* 0x000fc80008410000 */
[----:B------:R-:W-:-:S07]  /*2210*/  @P0 FADD.FTZ R58, R49, R58 ;  /* 0x0000003a313a0221 */ /* 0x000fce0000010000 */
.L_x_467:
[----:B------:R-:W-:Y:S05]  /*2220*/  BSYNC B0 ;  /* 0x0000000000007941 */ /* 0x000fea0003800000 */
.L_x_465:
[----:B------:R-:W-:Y:S04]  /*2230*/  BSSY B0, `(.L_x_468) ;  /* 0x000000d000007945 */ /* 0x000fe80003800000 */
[----:B------:R-:W-:Y:S05]  /*2240*/  @P3 BRA `(.L_x_469) ;  /* 0x0000000000143947 */ /* 0x000fea0003800000 */
[----:B------:R-:W-:Y:S01]  /*2250*/  MOV R57, RZ ;  /* 0x000000ff00397202 */ /* 0x000fe20000000f00 */
[----:B------:R-:W-:Y:S06]  /*2260*/  @!P0 BRA `(.L_x_470) ;  /* 0x0000000000248947 */ /* 0x000fec0003800000 */
[----:B-----5:R-:W-:-:S04]  /*2270*/  PRMT R57, R34, 0x7632, R57 ;  /* 0x0000763222397816 */ /* 0x020fc80000000039 */
[----:B------:R-:W-:Y:S01]  /*2280*/  SHF.L.U32 R57, R57, 0x10, RZ ;  /* 0x0000001039397819 */ /* 0x000fe200000006ff */
[----:B------:R-:W-:Y:S06]  /*2290*/  BRA `(.L_x_470) ;  /* 0x0000000000187947 */ /* 0x000fec0003800000 */
.L_x_469:
[----:B-----5:R-:W-:Y:S02]  /*22a0*/  PRMT R48, R38, 0x7632, R48 ;  /* 0x0000763226307816 */ /* 0x020fe40000000030 */
[----:B------:R-:W-:Y:S02]  /*22b0*/  @P0 PRMT R49, R34, 0x7632, R49 ;  /* 0x0000763222310816 */ /* 0x000fe40000000031 */
[----:B------:R-:W-:-:S03]  /*22c0*/  SHF.L.U32 R48, R48, 0x10, RZ ;  /* 0x0000001030307819 */ /* 0x000fc600000006ff */
[----:B------:R-:W-:Y:S02]  /*22d0*/  @P0 IMAD.U32 R50, R49, 0x10000, RZ ;  /* 0x0001000031320824 */ /* 0x000fe400078e00ff */
[----:B------:R-:W-:-:S04]  /*22e0*/  FMUL.FTZ R57, R48, UR8 ;  /* 0x0000000830397c20 */ /* 0x000fc80008410000 */
[----:B------:R-:W-:-:S07]  /*22f0*/  @P0 FADD.FTZ R57, R57, R50 ;  /* 0x0000003239390221 */ /* 0x000fce0000010000 */
.L_x_470:
[----:B------:R-:W-:Y:S05]  /*2300*/  BSYNC B0 ;  /* 0x0000000000007941 */ /* 0x000fea0003800000 */
.L_x_468:
[----:B------:R-:W-:Y:S04]  /*2310*/  BSSY B0, `(.L_x_471) ;  /* 0x000000a000007945 */ /* 0x000fe80003800000 */
[----:B------:R-:W-:Y:S05]  /*2320*/  @P3 BRA `(.L_x_472) ;  /* 0x0000000000103947 */ /* 0x000fea0003800000 */
[----:B------:R-:W-:Y:S01]  /*2330*/  HFMA2.MMA R106, -RZ, RZ, 0, 0 ;  /* 0x00000000ff6a7435 */ /* 0x000fe200000001ff */
[----:B------:R-:W-:Y:S10]  /*2340*/  @!P0 BRA `(.L_x_473) ;  /* 0x0000000000188947 */ /* 0x000ff40003800000 */
[----:B-----5:R-:W-:Y:S01]  /*2350*/  SHF.L.U32 R106, R35, 0x10, RZ ;  /* 0x00000010236a7819 */ /* 0x020fe200000006ff */
[----:B------:R-:W-:Y:S06]  /*2360*/  BRA `(.L_x_473) ;  /* 0x0000000000107947 */ /* 0x000fec0003800000 */
.L_x_472:
[----:B-----5:R-:W-:Y:S02]  /*2370*/  SHF.L.U32 R106, R39, 0x10, RZ ;  /* 0x00000010276a7819 */ /* 0x020fe400000006ff */
[----:B------:R-:W-:-:S03]  /*2380*/  @P0 SHF.L.U32 R49, R35, 0x10, RZ ;  /* 0x0000001023310819 */ /* 0x000fc600000006ff */
[----:B------:R-:W-:-:S04]  /*2390*/  FMUL.FTZ R106, R106, UR8 ;  /* 0x000000086a6a7c20 */ /* 0x000fc80008410000 */
[----:B------:R-:W-:-:S07]  /*23a0*/  @P0 FADD.FTZ R106, R49, R106 ;  /* 0x0000006a316a0221 */ /* 0x000fce0000010000 */
.L_x_473:
[----:B------:R-:W-:Y:S05]  /*23b0*/  BSYNC B0 ;  /* 0x0000000000007941 */ /* 0x000fea0003800000 */
.L_x_471:
[----:B------:R-:W-:Y:S04]  /*23c0*/  BSSY B0, `(.L_x_474) ;  /* 0x000000d000007945 */ /* 0x000fe80003800000 */
[----:B------:R-:W-:Y:S05]  /*23d0*/  @P3 BRA `(.L_x_475) ;  /* 0x0000000000143947 */ /* 0x000fea0003800000 */
[----:B------:R-:W-:Y:S01]  /*23e0*/  MOV R109, RZ ;  /* 0x000000ff006d7202 */ /* 0x000fe20000000f00 */
[----:B------:R-:W-:Y:S06]  /*23f0*/  @!P0 BRA `(.L_x_476) ;  /* 0x0000000000248947 */ /* 0x000fec0003800000 */
[----:B-----5:R-:W-:-:S04]  /*2400*/  PRMT R109, R35, 0x7632, R109 ;  /* 0x00007632236d7816 */ /* 0x020fc8000000006d */
[----:B------:R-:W-:Y:S01]  /*2410*/  SHF.L.U32 R109, R109, 0x10, RZ ;  /* 0x000000106d6d7819 */ /* 0x000fe200000006ff */
[----:B------:R-:W-:Y:S06]  /*2420*/  BRA `(.L_x_476) ;  /* 0x0000000000187947 */ /* 0x000fec0003800000 */
.L_x_475:
[----:B-----5:R-:W-:Y:S02]  /*2430*/  PRMT R48, R39, 0x7632, R48 ;  /* 0x0000763227307816 */ /* 0x020fe40000000030 */
[----:B------:R-:W-:Y:S02]  /*2440*/  @P0 PRMT R49, R35, 0x7632, R49 ;  /* 0x0000763223310816 */ /* 0x000fe40000000031 */
[----:B------:R-:W-:Y:S02]  /*2450*/  SHF.L.U32 R48, R48, 0x10, RZ ;  /* 0x0000001030307819 */ /* 0x000fe400000006ff */
[----:B------:R-:W-:-:S03]  /*2460*/  @P0 SHF.L.U32 R50, R49, 0x10, RZ ;  /* 0x0000001031320819 */ /* 0x000fc600000006ff */
[----:B------:R-:W-:-:S04]  /*2470*/  FMUL.FTZ R109, R48, UR8 ;  /* 0x00000008306d7c20 */ /* 0x000fc80008410000 */
[----:B------:R-:W-:-:S07]  /*2480*/  @P0 FADD.FTZ R109, R109, R50 ;  /* 0x000000326d6d0221 */ /* 0x000fce0000010000 */
.L_x_476:
[----:B------:R-:W-:Y:S05]  /*2490*/  BSYNC B0 ;  /* 0x0000000000007941 */ /* 0x000fea0003800000 */
.L_x_474:
[----:B------:R-:W-:Y:S01]  /*24a0*/  FADD.FTZ R49, RZ, R87 ;  /* 0x00000057ff317221 */ /* 0x000fe20000010000 */
[----:B------:R-:W-:Y:S01]  /*24b0*/  IMAD.WIDE.U32 R52, R113, 0x10, R52 ;  /* 0x0000001071347825 */ /* 0x000fe200078e0034 */
[----:B------:R-:W-:Y:S01]  /*24c0*/  F2FP.BF16.F32.PACK_AB R51, R109, R106 ;  /* 0x0000006a6d33723e */ /* 0x000fe200000010ff */
[----:B------:R-:W-:Y:S02]  /*24d0*/  UMOV UR10, 0xffffffff ;  /* 0xffffffff000a7882 */ /* 0x000fe40000000000 */
[----:B------:R-:W-:Y:S01]  /*24e0*/  FADD.FTZ R48, R49, R86 ;  /* 0x0000005631307221 */ /* 0x000fe20000010000 */
[----:B------:R-:W-:Y:S02]  /*24f0*/  F2FP.BF16.F32.PACK_AB R50, R57, R58 ;  /* 0x0000003a3932723e */ /* 0x000fe400000010ff */
[----:B------:R-:W-:Y:S01]  /*2500*/  ISETP.NE.AND P0, PT, R2, RZ, PT ;  /* 0x000000ff0200720c */ /* 0x000fe20003f05270 */
        /* <DEDUP_REMOVED lines=22> */
[----:B------:R-:W-:Y:S01]  /*2670*/  FADD.FTZ R48, R49, R54 ;  /* 0x0000003631307221 */ /* 0x000fe20000010000 */
[----:B------:R-:W-:-:S03]  /*2680*/  F2FP.BF16.F32.PACK_AB R49, R56, R55 ;  /* 0x000000373831723e */ /* 0x000fc600000010ff */
[----:B------:R-:W-:Y:S01]  /*2690*/  FADD.FTZ R108, R48, R59 ;  /* 0x0000003b306c7221 */ /* 0x000fe20000010000 */
[----:B------:R-:W-:-:S03]  /*26a0*/  F2FP.BF16.F32.PACK_AB R48, R59, R54 ;  /* 0x000000363b30723e */ /* 0x000fc600000010ff */
[----:B------:R-:W-:Y:S02]  /*26b0*/  FADD.FTZ R111, R108, R55 ;  /* 0x000000376c6f7221 */ /* 0x000fe40000010000 */
[----:B------:R0:W-:Y:S02]  /*26c0*/  STG.E.128 desc[UR4][R52.64], R48 ;  /* 0x0000003034007986 */ /* 0x0001e4000c101d04 */
[----:B------:R-:W-:-:S04]  /*26d0*/  FADD.FTZ R111, R111, R56 ;  /* 0x000000386f6f7221 */ /* 0x000fc80000010000 */
[----:B------:R-:W-:-:S04]  /*26e0*/  FADD.FTZ R108, R111, R58 ;  /* 0x0000003a6f6c7221 */ /* 0x000fc80000010000 */
[----:B------:R-:W-:-:S04]  /*26f0*/  FADD.FTZ R111, R108, R57 ;  /* 0x000000396c6f7221 */ /* 0x000fc80000010000 */
[----:B------:R-:W-:-:S04]  /*2700*/  FADD.FTZ R108, R111, R106 ;  /* 0x0000006a6f6c7221 */ /* 0x000fc80000010000 */
[----:B------:R-:W-:Y:S01]  /*2710*/  FADD.FTZ R108, R108, R109 ;  /* 0x0000006d6c6c7221 */ /* 0x000fe20000010000 */
[----:B0-----:R-:W-:Y:S06]  /*2720*/  BRA.DIV UR10, `(.L_x_477) ;  /* 0x000000120a107947 */ /* 0x001fec000b800000 */
        /* <DEDUP_REMOVED lines=12> */
[C---:B------:R-:W-:Y:S01]  /*27f0*/  FADD.FTZ R48, -R111.reuse, R87 ;  /* 0x000000576f307221 */ /* 0x040fe20000010100 */
[C---:B------:R-:W-:Y:S01]  /*2800*/  FADD.FTZ R49, -R111.reuse, R86 ;  /* 0x000000566f317221 */ /* 0x040fe20000010100 */
[C---:B------:R-:W-:Y:S01]  /*2810*/  FADD.FTZ R113, -R111.reuse, R85 ;  /* 0x000000556f717221 */ /* 0x040fe20000010100 */
[----:B------:R-:W-:Y:S01]  /*2820*/  FADD.FTZ R51, -R111, R63 ;  /* 0x0000003f6f337221 */ /* 0x000fe20000010100 */
[----:B------:R-:W-:-:S04]  /*2830*/  FFMA.FTZ R48, R48, R48, RZ ;  /* 0x0000003030307223 */ /* 0x000fc800000100ff */
[----:B------:R-:W-:Y:S01]  /*2840*/  FFMA.FTZ R48, R49, R49, R48 ;  /* 0x0000003131307223 */ /* 0x000fe20000010030 */
[----:B------:R-:W-:-:S03]  /*2850*/  FADD.FTZ R49, -R111, R84 ;  /* 0x000000546f317221 */ /* 0x000fc60000010100 */
[----:B------:R-:W-:-:S04]  /*2860*/  FFMA.FTZ R48, R113, R113, R48 ;  /* 0x0000007171307223 */ /* 0x000fc80000010030 */
[----:B------:R-:W-:Y:S01]  /*2870*/  FFMA.FTZ R48, R49, R49, R48 ;  /* 0x0000003131307223 */ /* 0x000fe20000010030 */
[----:B------:R-:W-:-:S03]  /*2880*/  FADD.FTZ R49, -R111, R62 ;  /* 0x0000003e6f317221 */ /* 0x000fc60000010100 */
        /* <DEDUP_REMOVED lines=52> */
[----:B------:R-:W-:-:S04]  /*2bd0*/  FFMA.FTZ R48, R51, R51, R48 ;  /* 0x0000003333307223 */ /* 0x000fc80000010030 */
        /* <DEDUP_REMOVED lines=10> */
.L_x_492:
[----:B------:R-:W2:Y:S01]  /*2c80*/  @!P0 LDC.64 R48, c[0x0][0x250] ;  /* 0x00009400ff308b82 */ /* 0x000ea20000000a00 */
[----:B------:R-:W-:Y:S01]  /*2c90*/  FMUL.FTZ R110, R111, R111 ;  /* 0x0000006f6f6e7220 */ /* 0x000fe20000410000 */
[----:B-1----:R-:W-:Y:S01]  /*2ca0*/  FADD.FTZ R113, R108, R53 ;  /* 0x000000356c717221 */ /* 0x002fe20000010000 */
[----:B------:R-:W-:Y:S03]  /*2cb0*/  BSSY B0, `(.L_x_478) ;  /* 0x00000a6000007945 */ /* 0x000fe60003800000 */
[----:B------:R-:W-:Y:S01]  /*2cc0*/  FSEL R53, R110, RZ, P1 ;  /* 0x000000ff6e357208 */ /* 0x000fe20000800000 */
[----:B------:R-:W-:Y:S01]  /*2cd0*/  FFMA.FTZ R52, R113, R52, UR9 ;  /* 0x0000000971347e23 */ /* 0x000fe20008010034 */
[----:B------:R-:W1:Y:S03]  /*2ce0*/  @!P0 LDC.64 R50, c[0x0][0x258] ;  /* 0x00009600ff328b82 */ /* 0x000e660000000a00 */
[----:B------:R-:W-:-:S06]  /*2cf0*/  FADD.FTZ R53, R52, R53 ;  /* 0x0000003534357221 */ /* 0x000fcc0000010000 */
[----:B------:R-:W3:Y:S01]  /*2d00*/  MUFU.RSQ R53, R53 ;  /* 0x0000003500357308 */ /* 0x000ee20000001400 */
[----:B--2---:R-:W-:-:S04]  /*2d10*/  @!P0 LEA R48, P2, R0, R48, 0x2 ;  /* 0x0000003000308211 */ /* 0x004fc800078410ff */
[C---:B------:R-:W-:Y:S02]  /*2d20*/  @!P0 LEA.HI.X R49, R0.reuse, R49, R88, 0x2, P2 ;  /* 0x0000003100318211 */ /* 0x040fe400010f1458 */
[----:B-1----:R-:W-:-:S03]  /*2d30*/  @!P0 LEA R50, P3, R0, R50, 0x2 ;  /* 0x0000003200328211 */ /* 0x002fc600078610ff */
[----:B------:R1:W-:Y:S01]  /*2d40*/  @!P0 STG.E desc[UR4][R48.64], R111 ;  /* 0x0000006f30008986 */ /* 0x0003e2000c101904 */
[----:B------:R-:W-:-:S05]  /*2d50*/  @!P0 LEA.HI.X R51, R0, R51, R88, 0x2, P3 ;  /* 0x0000003300338211 */ /* 0x000fca00018f1458 */
[----:B---3--:R1:W-:Y:S01]  /*2d60*/  @!P0 STG.E desc[UR4][R50.64], R53 ;  /* 0x0000003532008986 */ /* 0x0083e2000c101904 */
[----:B------:R-:W-:-:S13]  /*2d70*/  ISETP.GE.AND P0, PT, R89, 0x1, PT ;  /* 0x000000015900780c */ /* 0x000fda0003f06270 */
[----:B-1----:R-:W-:Y:S05]  /*2d80*/  @!P0 BRA `(.L_x_479) ;  /* 0x0000000800608947 */ /* 0x002fea0003800000 */
[----:B------:R-:W-:Y:S02]  /*2d90*/  IADD3 R50, R89, -0x1, RZ ;  /* 0xffffffff59327810 */ /* 0x000fe40007ffe0ff */
[----:B------:R-:W-:Y:S02]  /*2da0*/  FSEL R49, R111, RZ, !P1 ;  /* 0x000000ff6f317208 */ /* 0x000fe40004800000 */
[----:B------:R-:W-:Y:S01]  /*2db0*/  PRMT R48, R27, 0x7632, R48 ;  /* 0x000076321b307816 */ /* 0x000fe20000000030 */
[----:B------:R-:W-:Y:S02]  /*2dc0*/  IMAD R91, R50, R91, RZ ;  /* 0x0000005b325b7224 */ /* 0x000fe400078e02ff */
[C---:B------:R-:W-:Y:S01]  /*2dd0*/  FADD.FTZ R110, -R49.reuse, R92 ;  /* 0x0000005c316e7221 */ /* 0x040fe20000010100 */
        /* <DEDUP_REMOVED lines=9> */
[C---:B0-----:R-:W-:Y:S01]  /*2e70*/  FADD.FTZ R108, -R49.reuse, R61 ;  /* 0x0000003d316c7221 */ /* 0x041fe20000010100 */
        /* <DEDUP_REMOVED lines=20> */
[----:B------:R-:W-:Y:S01]  /*2fc0*/  FADD.FTZ R49, -R49, R109 ;  /* 0x0000006d31317221 */ /* 0x000fe20000010100 */
[----:B------:R-:W-:Y:S01]  /*2fd0*/  SHF.L.U32 R63, R48, 0x10, RZ ;  /* 0x00000010303f7819 */ /* 0x000fe200000006ff */
[C---:B------:R-:W-:Y:S01]  /*2fe0*/  FMUL.FTZ R48, R53.reuse, R96 ;  /* 0x0000006035307220 */ /* 0x040fe20000410000 */
        /* <DEDUP_REMOVED lines=30> */
[----:B------:R-:W-:Y:S01]  /*31d0*/  FMUL.FTZ R58, R53, R49 ;  /* 0x00000031353a7220 */ /* 0x000fe20000410000 */
[----:B------:R-:W-:Y:S01]  /*31e0*/  PRMT R53, R25, 0x7632, R53 ;  /* 0x0000763219357816 */ /* 0x000fe20000000035 */
[----:B------:R-:W-:Y:S01]  /*31f0*/  FFMA.FTZ R50, R97, R63, R78 ;  /* 0x0000003f61327223 */ /* 0x000fe2000001004e */
[----:B------:R-:W-:Y:S01]  /*3200*/  PRMT R49, R26, 0x7632, R49 ;  /* 0x000076321a317816 */ /* 0x000fe20000000031 */
[----:B------:R-:W-:Y:S01]  /*3210*/  FFMA.FTZ R94, R19, R94, R12 ;  /* 0x0000005e135e7223 */ /* 0x000fe2000001000c */
[----:B------:R-:W-:Y:S01]  /*3220*/  SHF.L.U32 R55, R24, 0x10, RZ ;  /* 0x0000001018377819 */ /* 0x000fe200000006ff */
[----:B------:R-:W-:Y:S01]  /*3230*/  IMAD.U32 R53, R53, 0x10000, RZ ;  /* 0x0001000035357824 */ /* 0x000fe200078e00ff */
[----:B------:R-:W-:Y:S01]  /*3240*/  SHF.L.U32 R59, R27, 0x10, RZ ;  /* 0x000000101b3b7819 */ /* 0x000fe200000006ff */
[----:B------:R-:W-:Y:S01]  /*3250*/  FFMA.FTZ R92, R66, R92, R77 ;  /* 0x0000005c425c7223 */ /* 0x000fe2000001004d */
[----:B------:R-:W-:Y:S01]  /*3260*/  SHF.L.U32 R54, R26, 0x10, RZ ;  /* 0x000000101a367819 */ /* 0x000fe200000006ff */
[----:B------:R-:W-:Y:S01]  /*3270*/  FFMA.FTZ R53, R84, R53, R81 ;  /* 0x0000003554357223 */ /* 0x000fe20000010051 */
[----:B------:R-:W-:Y:S01]  /*3280*/  SHF.L.U32 R57, R49, 0x10, RZ ;  /* 0x0000001031397819 */ /* 0x000fe200000006ff */
[----:B------:R-:W-:Y:S01]  /*3290*/  FFMA.FTZ R55, R85, R55, R18 ;  /* 0x0000003755377223 */ /* 0x000fe20000010012 */
[----:B------:R-:W-:Y:S01]  /*32a0*/  FFMA.FTZ R51, R108, R59, R15 ;  /* 0x0000003b6c337223 */ /* 0x000fe2000001000f */
[----:B------:R-:W0:Y:S01]  /*32b0*/  LDC.64 R84, c[0x0][0x2b8] ;  /* 0x0000ae00ff547b82 */ /* 0x000e220000000a00 */
[----:B------:R-:W-:Y:S01]  /*32c0*/  FFMA.FTZ R49, R87, R54, R16 ;  /* 0x0000003657317223 */ /* 0x000fe20000010010 */
[----:B------:R-:W-:Y:S01]  /*32d0*/  SHF.L.U32 R59, R25, 0x10, RZ ;  /* 0x00000010193b7819 */ /* 0x000fe200000006ff */
[----:B------:R-:W-:Y:S01]  /*32e0*/  FFMA.FTZ R54, R89, R57, R80 ;  /* 0x0000003959367223 */ /* 0x000fe20000010050 */
[----:B------:R-:W-:Y:S01]  /*32f0*/  PRMT R57, R24, 0x7632, R57 ;  /* 0x0000763218397816 */ /* 0x000fe20000000039 */
[----:B------:R-:W-:Y:S01]  /*3300*/  FFMA.FTZ R120, R45, R120, R72 ;  /* 0x000000782d787223 */ /* 0x000fe20000010048 */
[----:B------:R-:W-:Y:S01]  /*3310*/  SHF.R.S32.HI R86, RZ, 0x1f, R91 ;  /* 0x0000001fff567819 */ /* 0x000fe2000001145b */
[----:B------:R-:W-:Y:S01]  /*3320*/  FFMA.FTZ R52, R52, R59, R17 ;  /* 0x0000003b34347223 */ /* 0x000fe20000010011 */
[----:B------:R-:W-:Y:S01]  /*3330*/  SHF.L.U32 R57, R57, 0x10, RZ ;  /* 0x0000001039397819 */ /* 0x000fe200000006ff */
[----:B------:R-:W-:Y:S01]  /*3340*/  FFMA.FTZ R118, R21, R118, R10 ;  /* 0x0000007615767223 */ /* 0x000fe2000001000a */
[----:B------:R-:W-:Y:S01]  /*3350*/  PRMT R59, R31, 0x7632, R59 ;  /* 0x000076321f3b7816 */ /* 0x000fe2000000003b */
[----:B------:R-:W-:Y:S01]  /*3360*/  FFMA.FTZ R60, R29, R60, R6 ;  /* 0x0000003c1d3c7223 */ /* 0x000fe20000010006 */
[----:B------:R-:W-:Y:S01]  /*3370*/  LEA.HI R91, R86, R91, RZ, 0x3 ;  /* 0x0000005b565b7211 */ /* 0x000fe200078f18ff */
[----:B------:R-:W-:Y:S01]  /*3380*/  FFMA.FTZ R108, R61, R57, R82 ;  /* 0x000000393d6c7223 */ /* 0x000fe20000010052 */
[----:B------:R-:W-:Y:S01]  /*3390*/  SHF.L.U32 R63, R31, 0x10, RZ ;  /* 0x000000101f3f7819 */ /* 0x000fe200000006ff */
[----:B------:R-:W-:Y:S01]  /*33a0*/  FFMA.FTZ R96, R83, R96, R4 ;  /* 0x0000006053607223 */ /* 0x000fe20000010004 */
[----:B------:R-:W-:Y:S01]  /*33b0*/  SHF.L.U32 R124, R59, 0x10, RZ ;  /* 0x000000103b7c7819 */ /* 0x000fe200000006ff */
[----:B------:R-:W-:Y:S01]  /*33c0*/  FFMA.FTZ R99, R40, R99, R69 ;  /* 0x0000006328637223 */ /* 0x000fe20000010045 */
[----:B------:R-:W-:Y:S01]  /*33d0*/  SHF.L.U32 R59, R28, 0x10, RZ ;  /* 0x000000101c3b7819 */ /* 0x000fe200000006ff */
[----:B------:R-:W-:Y:S01]  /*33e0*/  FFMA.FTZ R57, R48, R63, R11 ;  /* 0x0000003f30397223 */ /* 0x000fe2000001000b */
[----:B------:R-:W-:Y:S01]  /*33f0*/  SHF.L.U32 R61, R43, 0x10, RZ ;  /* 0x000000102b3d7819 */ /* 0x000fe200000006ff */
[----:B------:R-:W-:Y:S01]  /*3400*/  FFMA.FTZ R124, R101, R124, R74 ;  /* 0x0000007c657c7223 */ /* 0x000fe2000001004a */
[----:B------:R-:W-:Y:S01]  /*3410*/  LEA.HI.SX32 R91, R91, R2, 0x1d ;  /* 0x000000025b5b7211 */ /* 0x000fe200078feaff */
[----:B------:R-:W-:Y:S01]  /*3420*/  FFMA.FTZ R95, R95, R59, R14 ;  /* 0x0000003b5f5f7223 */ /* 0x000fe2000001000e */
[C---:B------:R-:W-:Y:S01]  /*3430*/  SHF.L.U32 R86, R47.reuse, 0x10, RZ ;  /* 0x000000102f567819 */ /* 0x040fe200000006ff */
[----:B------:R-:W-:Y:S01]  /*3440*/  FFMA.FTZ R59, R104, R61, R7 ;  /* 0x0000003d683b7223 */ /* 0x000fe20000010007 */
[----:B------:R-:W-:-:S02]  /*3450*/  PRMT R63, R47, 0x7632, R63 ;  /* 0x000076322f3f7816 */ /* 0x000fc4000000003f */
[C---:B------:R-:W-:Y:S02]  /*3460*/  IADD3 R89, R91.reuse, 0x20, RZ ;  /* 0x000000205b597810 */ /* 0x040fe40007ffe0ff */
[C---:B------:R-:W-:Y:S02]  /*3470*/  IADD3 R87, R91.reuse, 0x40, RZ ;  /* 0x000000405b577810 */ /* 0x040fe40007ffe0ff */
[C---:B------:R-:W-:Y:S01]  /*3480*/  IADD3 R61, R91.reuse, 0x60, RZ ;  /* 0x000000605b3d7810 */ /* 0x040fe20007ffe0ff */
[----:B0-----:R-:W-:Y:S01]  /*3490*/  IMAD.WIDE.U32 R90, R91, 0x10, R84 ;  /* 0x000000105b5a7825 */ /* 0x001fe200078e0054 */
[----:B------:R-:W-:-:S03]  /*34a0*/  SHF.L.U32 R104, R63, 0x10, RZ ;  /* 0x000000103f687819 */ /* 0x000fc600000006ff */
[----:B------:R-:W-:Y:S01]  /*34b0*/  FFMA.FTZ R63, R106, R86, R3 ;  /* 0x000000566a3f7223 */ /* 0x000fe20000010003 */
[----:B------:R-:W-:Y:S01]  /*34c0*/  PRMT R48, R43, 0x7632, R48 ;  /* 0x000076322b307816 */ /* 0x000fe20000000030 */
[----:B------:R-:W-:Y:S01]  /*34d0*/  IMAD.WIDE.U32 R88, R89, 0x10, R84 ;  /* 0x0000001059587825 */ /* 0x000fe200078e0054 */
[----:B------:R-:W-:-:S03]  /*34e0*/  F2FP.BF16.F32.PACK_AB R51, R50, R51 ;  /* 0x000000333233723e */ /* 0x000fc600000010ff */
[----:B------:R-:W-:Y:S01]  /*34f0*/  FFMA.FTZ R104, R58, R104, R67 ;  /* 0x000000683a687223 */ /* 0x000fe20000010043 */
[----:B------:R-:W-:Y:S01]  /*3500*/  SHF.L.U32 R48, R48, 0x10, RZ ;  /* 0x0000001030307819 */ /* 0x000fe200000006ff */
[----:B------:R-:W-:Y:S01]  /*3510*/  IMAD.WIDE.U32 R86, R87, 0x10, R84 ;  /* 0x0000001057567825 */ /* 0x000fe200078e0054 */
[----:B------:R-:W-:-:S03]  /*3520*/  F2FP.BF16.F32.PACK_AB R50, R54, R49 ;  /* 0x000000313632723e */ /* 0x000fc600000010ff */
[----:B------:R-:W-:Y:S01]  /*3530*/  FFMA.FTZ R58, R23, R102, R8 ;  /* 0x00000066173a7223 */ /* 0x000fe20000010008 */
[----:B------:R-:W-:Y:S01]  /*3540*/  F2FP.BF16.F32.PACK_AB R49, R53, R52 ;  /* 0x000000343531723e */ /* 0x000fe200000010ff */
[----:B------:R-:W-:-:S04]  /*3550*/  IMAD.WIDE.U32 R84, R61, 0x10, R84 ;  /* 0x000000103d547825 */ /* 0x000fc800078e0054 */
[----:B------:R-:W-:Y:S01]  /*3560*/  FFMA.FTZ R61, R65, R114, R76 ;  /* 0x00000072413d7223 */ /* 0x000fe2000001004c */
[----:B------:R-:W-:Y:S01]  /*3570*/  FFMA.FTZ R53, R20, R110, R13 ;  /* 0x0000006e14357223 */ /* 0x000fe2000001000d */
[----:B------:R-:W-:Y:S01]  /*3580*/  FFMA.FTZ R52, R64, R112, R79 ;  /* 0x0000007040347223 */ /* 0x000fe2000001004f */
[----:B------:R-:W-:Y:S01]  /*3590*/  FFMA.FTZ R116, R103, R48, R70 ;  /* 0x0000003067747223 */ /* 0x000fe20000010046 */
[----:B------:R-:W-:Y:S02]  /*35a0*/  F2FP.BF16.F32.PACK_AB R48, R108, R55 ;  /* 0x000000376c30723e */ /* 0x000fe400000010ff */
        /* <DEDUP_REMOVED lines=10> */
[----:B------:R-:W-:Y:S01]  /*3650*/  FFMA.FTZ R93, R42, R62, R71 ;  /* 0x0000003e2a5d7223 */ /* 0x000fe20000010047 */
[----:B------:R-:W-:Y:S01]  /*3660*/  F2FP.BF16.F32.PACK_AB R59, R116, R59 ;  /* 0x0000003b743b723e */ /* 0x000fe200000010ff */
[----:B------:R1:W-:Y:S01]  /*3670*/  STG.E.128 desc[UR4][R90.64], R48 ;  /* 0x000000305a007986 */ /* 0x0003e2000c101d04 */
[----:B------:R-:W-:-:S02]  /*3680*/  F2FP.BF16.F32.PACK_AB R57, R120, R57 ;  /* 0x000000397839723e */ /* 0x000fc400000010ff */
[----:B------:R-:W-:Y:S01]  /*3690*/  F2FP.BF16.F32.PACK_AB R56, R61, R118 ;  /* 0x000000763d38723e */ /* 0x000fe200000010ff */
[----:B------:R1:W-:Y:S01]  /*36a0*/  STG.E.128 desc[UR4][R88.64], R52 ;  /* 0x0000003458007986 */ /* 0x0003e2000c101d04 */
[----:B------:R-:W-:Y:S02]  /*36b0*/  F2FP.BF16.F32.PACK_AB R63, R104, R63 ;  /* 0x0000003f683f723e */ /* 0x000fe400000010ff */
[----:B------:R-:W-:Y:S01]  /*36c0*/  F2FP.BF16.F32.PACK_AB R62, R99, R96 ;  /* 0x00000060633e723e */ /* 0x000fe200000010ff */
[----:B------:R1:W-:Y:S01]  /*36d0*/  STG.E.128 desc[UR4][R86.64], R56 ;  /* 0x0000003856007986 */ /* 0x0003e2000c101d04 */
[----:B------:R-:W-:Y:S02]  /*36e0*/  F2FP.BF16.F32.PACK_AB R61, R95, R92 ;  /* 0x0000005c5f3d723e */ /* 0x000fe400000010ff */
[----:B------:R-:W-:-:S05]  /*36f0*/  F2FP.BF16.F32.PACK_AB R60, R93, R60 ;  /* 0x0000003c5d3c723e */ /* 0x000fca00000010ff */
[----:B------:R1:W-:Y:S02]  /*3700*/  STG.E.128 desc[UR4][R84.64], R60 ;  /* 0x0000003c54007986 */ /* 0x0003e4000c101d04 */
.L_x_479:
[----:B------:R-:W-:Y:S05]  /*3710*/  BSYNC B0 ;  /* 0x0000000000007941 */ /* 0x000fea0003800000 */
.L_x_478:
[----:B-1----:R-:W1:Y:S02]  /*3720*/  LDC.64 R48, c[0x0][0x210] ;  /* 0x00008400ff307b82 */ /* 0x002e640000000a00 */
[----:B-1----:R-:W-:-:S04]  /*3730*/  LEA R0, R48, R0, 0x2 ;  /* 0x0000000030007211 */ /* 0x002fc800078e10ff */
[----:B------:R-:W-:-:S13]  /*3740*/  ISETP.GE.AND P0, PT, R0, R49, PT ;  /* 0x000000310000720c */ /* 0x000fda0003f06270 */
[----:B------:R-:W-:Y:S05]  /*3750*/  @!P0 BRA `(.L_x_480) ;  /* 0xffffffcc00f48947 */ /* 0x000fea000383ffff */
[----:B------:R-:W-:Y:S05]  /*3760*/  EXIT ;  /* 0x000000000000794d */ /* 0x000fea0003800000 */
.L_x_477:
[----:B------:R-:W-:Y:S01]  /*3770*/  HFMA2.MMA R114, -RZ, RZ, 0, 5.9604644775390625e-08 ;  /* 0x00000001ff727435 */ /* 0x000fe200000001ff */
[----:B------:R-:W-:Y:S01]  /*3780*/  BSSY B0, `(.L_x_481) ;  /* 0x0000007000007945 */ /* 0x000fe20003800000 */
[----:B------:R-:W-:Y:S01]  /*3790*/  MOV R113, R108 ;  /* 0x0000006c00717202 */ /* 0x000fe20000000f00 */
[----:B------:R-:W-:Y:S01]  /*37a0*/  IMAD.MOV.U32 R115, RZ, RZ, 0x1f ;  /* 0x0000001fff737424 */ /* 0x000fe200078e00ff */
[----:B------:R-:W-:-:S07]  /*37b0*/  MOV R110, 0xffffffff ;  /* 0xffffffff006e7802 */ /* 0x000fce0000000f00 */
[----:B-----5:R-:W-:Y:S05]  /*37c0*/  WARPSYNC.COLLECTIVE R110, `(.L_x_482) ;  /* 0x000000006e087348 */ /* 0x020fea0003c00000 */
[----:B------:R0:W1:Y:S02]  /*37d0*/  SHFL.BFLY P2, R112, R113, R114, R115 ;  /* 0x0c00007271707389 */ /* 0x0000640000040073 */
[----:B01---5:R-:W-:Y:S01]  /*37e0*/  ENDCOLLECTIVE ;  /* 0x000000000000791b */ /* 0x023fe20003800000 */
.L_x_482:
[----:B------:R-:W-:Y:S05]  /*37f0*/  BSYNC B0 ;  /* 0x0000000000007941 */ /* 0x000fea0003800000 */
.L_x_481:
[----:B------:R-:W-:Y:S01]  /*3800*/  MOV R49, R112 ;  /* 0x0000007000317202 */ /* 0x000fe20000000f00 */
[----:B------:R-:W-:Y:S01]  /*3810*/  HFMA2.MMA R114, -RZ, RZ, 0, 1.1920928955078125e-07 ;  /* 0x00000002ff727435 */ /* 0x000fe200000001ff */
[----:B------:R-:W-:Y:S01]  /*3820*/  MOV R115, 0x1f ;  /* 0x0000001f00737802 */ /* 0x000fe20000000f00 */
[----:B------:R-:W0:Y:S01]  /*3830*/  LDC R52, c[0x0][0x290] ;  /* 0x0000a400ff347b82 */ /* 0x000e220000000800 */
[----:B------:R-:W-:Y:S01]  /*3840*/  MOV R110, 0xffffffff ;  /* 0xffffffff006e7802 */ /* 0x000fe20000000f00 */
[----:B------:R-:W-:-:S05]  /*3850*/  FADD.FTZ R49, R108, R49 ;  /* 0x000000316c317221 */ /* 0x000fca0000010000 */
[----:B------:R-:W-:-:S07]  /*3860*/  MOV R113, R49 ;  /* 0x0000003100717202 */ /* 0x000fce0000000f00 */
[----:B0-----:R-:W-:Y:S05]  /*3870*/  WARPSYNC.COLLECTIVE R110, `(.L_x_483) ;  /* 0x000000006e087348 */ /* 0x001fea0003c00000 */
[----:B------:R1:W2:Y:S02]  /*3880*/  SHFL.BFLY P2, R112, R113, R114, R115 ;  /* 0x0c00007271707389 */ /* 0x0002a40000040073 */
[----:B012---:R-:W-:Y:S01]  /*3890*/  ENDCOLLECTIVE ;  /* 0x000000000000791b */ /* 0x007fe20003800000 */
.L_x_483:
[----:B------:R-:W-:Y:S01]  /*38a0*/  HFMA2.MMA R114, -RZ, RZ, 0, 2.384185791015625e-07 ;  /* 0x00000004ff727435 */ /* 0x000fe200000001ff */
[----:B------:R-:W-:-:S05]  /*38b0*/  MOV R48, R112 ;  /* 0x0000007000307202 */ /* 0x000fca0000000f00 */
[----:B------:R-:W-:-:S05]  /*38c0*/  FADD.FTZ R50, R49, R48 ;  /* 0x0000003031327221 */ /* 0x000fca0000010000 */
[----:B------:R-:W-:-:S07]  /*38d0*/  MOV R113, R50 ;  /* 0x0000003200717202 */ /* 0x000fce0000000f00 */
[----:B------:R-:W-:Y:S05]  /*38e0*/  WARPSYNC.COLLECTIVE R110, `(.L_x_484) ;  /* 0x000000006e087348 */ /* 0x000fea0003c00000 */
[----:B------:R0:W1:Y:S02]  /*38f0*/  SHFL.BFLY P2, R112, R113, R114, R115 ;  /* 0x0c00007271707389 */ /* 0x0000640000040073 */
[----:B01----:R-:W-:Y:S01]  /*3900*/  ENDCOLLECTIVE ;  /* 0x000000000000791b */ /* 0x003fe20003800000 */
.L_x_484:
[----:B------:R-:W-:Y:S01]  /*3910*/  HFMA2.MMA R114, -RZ, RZ, 0, 4.76837158203125e-07 ;  /* 0x00000008ff727435 */ /* 0x000fe200000001ff */
[----:B------:R-:W-:-:S05]  /*3920*/  MOV R51, R112 ;  /* 0x0000007000337202 */ /* 0x000fca0000000f00 */
[----:B------:R-:W-:-:S05]  /*3930*/  FADD.FTZ R51, R50, R51 ;  /* 0x0000003332337221 */ /* 0x000fca0000010000 */
[----:B------:R-:W-:-:S07]  /*3940*/  MOV R113, R51 ;  /* 0x0000003300717202 */ /* 0x000fce0000000f00 */
[----:B------:R-:W-:Y:S05]  /*3950*/  WARPSYNC.COLLECTIVE R110, `(.L_x_485) ;  /* 0x000000006e087348 */ /* 0x000fea0003c00000 */
[----:B------:R0:W1:Y:S02]  /*3960*/  SHFL.BFLY P2, R112, R113, R114, R115 ;  /* 0x0c00007271707389 */ /* 0x0000640000040073 */
[----:B01----:R-:W-:Y:S01]  /*3970*/  ENDCOLLECTIVE ;  /* 0x000000000000791b */ /* 0x003fe20003800000 */
.L_x_485:
[----:B------:R-:W-:Y:S01]  /*3980*/  HFMA2.MMA R114, -RZ, RZ, 0, 9.5367431640625e-07 ;  /* 0x00000010ff727435 */ /* 0x000fe200000001ff */
[----:B------:R-:W-:-:S05]  /*3990*/  MOV R48, R112 ;  /* 0x0000007000307202 */ /* 0x000fca0000000f00 */
[----:B------:R-:W-:-:S05]  /*39a0*/  FADD.FTZ R53, R51, R48 ;  /* 0x0000003033357221 */ /* 0x000fca0000010000 */
[----:B------:R-:W-:-:S07]  /*39b0*/  MOV R113, R53 ;  /* 0x0000003500717202 */ /* 0x000fce0000000f00 */
[----:B------:R-:W-:Y:S05]  /*39c0*/  WARPSYNC.COLLECTIVE R110, `(.L_x_486) ;  /* 0x000000006e087348 */ /* 0x000fea0003c00000 */
[----:B------:R0:W1:Y:S02]  /*39d0*/  SHFL.BFLY P2, R112, R113, R114, R115 ;  /* 0x0c00007271707389 */ /* 0x0000640000040073 */
[----:B01----:R-:W-:Y:S01]  /*39e0*/  ENDCOLLECTIVE ;  /* 0x000000000000791b */ /* 0x003fe20003800000 */
.L_x_486:
[----:B------:R-:W-:Y:S01]  /*39f0*/  HFMA2.MMA R114, -RZ, RZ, 0, 5.9604644775390625e-08 ;  /* 0x00000001ff727435 */ /* 0x000fe200000001ff */
[----:B------:R-:W-:-:S04]  /*3a00*/  IMAD.MOV.U32 R48, RZ, RZ, R112 ;  /* 0x000000ffff307224 */ /* 0x000fc800078e0070 */
[----:B------:R-:W-:-:S04]  /*3a10*/  FADD.FTZ R53, R53, R48 ;  /* 0x0000003035357221 */ /* 0x000fc80000010000 */
[----:B------:R-:W-:-:S04]  /*3a20*/  FMUL.FTZ R111, R53, R52 ;  /* 0x00000034356f7220 */ /* 0x000fc80000410000 */
        /* <DEDUP_REMOVED lines=64> */
[----:B------:R-:W-:-:S07]  /*3e30*/  MOV R113, R48 ;  /* 0x0000003000717202 */ /* 0x000fce0000000f00 */
[----:B------:R-:W-:Y:S05]  /*3e40*/  WARPSYNC.COLLECTIVE R110, `(.L_x_487) ;  /* 0x000000006e087348 */ /* 0x000fea0003c00000 */
[----:B------:R0:W1:Y:S02]  /*3e50*/  SHFL.BFLY P2, R112, R113, R114, R115 ;  /* 0x0c00007271707389 */ /* 0x0000640000040073 */
[----:B01----:R-:W-:Y:S01]  /*3e60*/  ENDCOLLECTIVE ;  /* 0x000000000000791b */ /* 0x003fe20003800000 */
.L_x_487:
[----:B------:R-:W-:Y:S01]  /*3e70*/  HFMA2.MMA R114, -RZ, RZ, 0, 1.1920928955078125e-07 ;  /* 0x00000002ff727435 */ /* 0x000fe200000001ff */
[----:B------:R-:W-:-:S05]  /*3e80*/  MOV R49, R112 ;  /* 0x0000007000317202 */ /* 0x000fca0000000f00 */
[----:B------:R-:W-:-:S05]  /*3e90*/  FADD.FTZ R49, R48, R49 ;  /* 0x0000003130317221 */ /* 0x000fca0000010000 */
[----:B------:R-:W-:-:S07]  /*3ea0*/  MOV R113, R49 ;  /* 0x0000003100717202 */ /* 0x000fce0000000f00 */
[----:B------:R-:W-:Y:S05]  /*3eb0*/  WARPSYNC.COLLECTIVE R110, `(.L_x_488) ;  /* 0x000000006e087348 */ /* 0x000fea0003c00000 */
[----:B------:R0:W1:Y:S02]  /*3ec0*/  SHFL.BFLY P2, R112, R113, R114, R115 ;  /* 0x0c00007271707389 */ /* 0x0000640000040073 */
[----:B01----:R-:W-:Y:S01]  /*3ed0*/  ENDCOLLECTIVE ;  /* 0x000000000000791b */ /* 0x003fe20003800000 */
.L_x_488:
[----:B------:R-:W-:Y:S01]  /*3ee0*/  HFMA2.MMA R114, -RZ, RZ, 0, 2.384185791015625e-07 ;  /* 0x00000004ff727435 */ /* 0x000fe200000001ff */
[----:B------:R-:W-:-:S05]  /*3ef0*/  MOV R50, R112 ;  /* 0x0000007000327202 */ /* 0x000fca0000000f00 */
[----:B------:R-:W-:-:S05]  /*3f00*/  FADD.FTZ R50, R49, R50 ;  /* 0x0000003231327221 */ /* 0x000fca0000010000 */
[----:B------:R-:W-:-:S07]  /*3f10*/  MOV R113, R50 ;  /* 0x0000003200717202 */ /* 0x000fce0000000f00 */
[----:B------:R-:W-:Y:S05]  /*3f20*/  WARPSYNC.COLLECTIVE R110, `(.L_x_489) ;  /* 0x000000006e087348 */ /* 0x000fea0003c00000 */
[----:B------:R0:W1:Y:S02]  /*3f30*/  SHFL.BFLY P2, R112, R113, R114, R115 ;  /* 0x0c00007271707389 */ /* 0x0000640000040073 */
[----:B01----:R-:W-:Y:S01]  /*3f40*/  ENDCOLLECTIVE ;  /* 0x000000000000791b */ /* 0x003fe20003800000 */
.L_x_489:
[----:B------:R-:W-:Y:S01]  /*3f50*/  HFMA2.MMA R114, -RZ, RZ, 0, 4.76837158203125e-07 ;  /* 0x00000008ff727435 */ /* 0x000fe200000001ff */
[----:B------:R-:W-:-:S05]  /*3f60*/  MOV R51, R112 ;  /* 0x0000007000337202 */ /* 0x000fca0000000f00 */
[----:B------:R-:W-:-:S05]  /*3f70*/  FADD.FTZ R51, R50, R51 ;  /* 0x0000003332337221 */ /* 0x000fca0000010000 */
[----:B------:R-:W-:-:S07]  /*3f80*/  MOV R113, R51 ;  /* 0x0000003300717202 */ /* 0x000fce0000000f00 */
[----:B------:R-:W-:Y:S05]  /*3f90*/  WARPSYNC.COLLECTIVE R110, `(.L_x_490) ;  /* 0x000000006e087348 */ /* 0x000fea0003c00000 */
[----:B------:R0:W1:Y:S02]  /*3fa0*/  SHFL.BFLY P2, R112, R113, R114, R115 ;  /* 0x0c00007271707389 */ /* 0x0000640000040073 */
[----:B01----:R-:W-:Y:S01]  /*3fb0*/  ENDCOLLECTIVE ;  /* 0x000000000000791b */ /* 0x003fe20003800000 */
.L_x_490:
[----:B------:R-:W-:Y:S01]  /*3fc0*/  HFMA2.MMA R114, -RZ, RZ, 0, 9.5367431640625e-07 ;  /* 0x00000010ff727435 */ /* 0x000fe200000001ff */
[----:B------:R-:W-:-:S05]  /*3fd0*/  MOV R108, R112 ;  /* 0x00000070006c7202 */ /* 0x000fca0000000f00 */
[----:B------:R-:W-:-:S05]  /*3fe0*/  FADD.FTZ R108, R51, R108 ;  /* 0x0000006c336c7221 */ /* 0x000fca0000010000 */
[----:B------:R-:W-:-:S07]  /*3ff0*/  MOV R113, R108 ;  /* 0x0000006c00717202 */ /* 0x000fce0000000f00 */
[----:B------:R-:W-:Y:S05]  /*4000*/  WARPSYNC.COLLECTIVE R110, `(.L_x_491) ;  /* 0x000000006e087348 */ /* 0x000fea0003c00000 */
[----:B------:R0:W1:Y:S02]  /*4010*/  SHFL.BFLY P2, R112, R113, R114, R115 ;  /* 0x0c00007271707389 */ /* 0x0000640000040073 */
[----:B01----:R-:W-:Y:S01]  /*4020*/  ENDCOLLECTIVE ;  /* 0x000000000000791b */ /* 0x003fe20003800000 */
.L_x_491:
[----:B------:R-:W-:Y:S01]  /*4030*/  MOV R53, R112 ;  /* 0x0000007000357202 */ /* 0x000fe20000000f00 */
[----:B------:R-:W-:Y:S06]  /*4040*/  BRA `(.L_x_492) ;  /* 0xffffffec000c7947 */ /* 0x000fec000383ffff */
.L_x_493:
        /* <DEDUP_REMOVED lines=11> */
.L_x_30417:


//--------------------- .text._ZN10layer_norm13ln_fwd_kernelINS_13Kernel_traitsI13__nv_bfloat16S2_S2_S2_fjLj1024ELj1ELj4ELj1ELj16ENS_18Kernel_traits_baseILj1024ES2_S2_S2_S2_fjLj128EEEEELb0ELb1ELb0ELb0EEEvNS_9FwdParamsE --------------------------
	.section	.text._ZN10layer_norm13ln_fwd_kernelINS_13Kernel_traitsI13__nv_bfloat16S2_S2_S2_fjLj1024ELj1ELj4ELj1ELj16ENS_18Kernel_traits_baseILj1024ES2_S2_S2_S2_fjLj128EEEEELb0ELb1ELb0ELb0EEEvNS_9FwdParamsE,"ax",@progbits
	.align	128
        .global         _ZN10layer_norm13ln_fwd_kernelINS_13Kernel_traitsI13__nv_bfloat16S2_S2_S2_fjLj1024ELj1ELj4ELj1ELj16ENS_18Kernel_traits_baseILj1024ES2_S2_S2_S2_fjLj128EEEEELb0ELb1ELb0ELb0EEEvNS_9FwdParamsE
        .type           _ZN10layer_norm13ln_fwd_kernelINS_13Kernel_traitsI13__nv_bfloat16S2_S2_S2_fjLj1024ELj1ELj4ELj1ELj16ENS_18Kernel_traits_baseILj1024ES2_S2_S2_S2_fjLj128EEEEELb0ELb1ELb0ELb0EEEvNS_9FwdParamsE,@function
        .size           _ZN10layer_norm13ln_fwd_kernelINS_13Kernel_traitsI13__nv_bfloat16S2_S2_S2_fjLj1024ELj1ELj4ELj1ELj16ENS_18Kernel_traits_baseILj1024ES2_S2_S2_S2_fjLj128EEEEELb0ELb1ELb0ELb0EEEvNS_9FwdParamsE,(.L_x_30418 - _ZN10layer_norm13ln_fwd_kernelINS_13Kernel_traitsI13__nv_bfloat16S2_S2_S2_fjLj1024ELj1ELj4ELj1ELj16ENS_18Kernel_traits_baseILj1024ES2_S2_S2_S2_fjLj128EEEEELb0ELb1ELb0ELb0EEEvNS_9FwdParamsE)
        .other          _ZN10layer_norm13ln_fwd_kernelINS_13Kernel_traitsI13__nv_bfloat16S2_S2_S2_fjLj1024ELj1ELj4ELj1ELj16ENS_18Kernel_traits_baseILj1024ES2_S2_S2_S2_fjLj128EEEEELb0ELb1ELb0ELb0EEEvNS_9FwdParamsE,@"STO_CUDA_ENTRY STV_DEFAULT"
_ZN10layer_norm13ln_fwd_kernelINS_13Kernel_traitsI13__nv_bfloat16S2_S2_S2_fjLj1024ELj1ELj4ELj1ELj16ENS_18Kernel_traits_baseILj1024ES2_S2_S2_S2_fjLj128EEEEELb0ELb1ELb0ELb0EEEvNS_9FwdParamsE:
.text._ZN10layer_norm13ln_fwd_kernelINS_13Kernel_traitsI13__nv_bfloat16S2_S2_S2_fjLj1024ELj1ELj4ELj1ELj16ENS_18Kernel_traits_baseILj1024ES2_S2_S2_S2_fjLj128EEEEELb0ELb1ELb0ELb0EEEvNS_9FwdParamsE:
        /* <DEDUP_REMOVED lines=20> */
[----:B------:R-:W-:Y:S06]  /*0140*/  @!P0 BRA `(.L_x_495) ;  /* 0x0000000000608947 */ /* 0x000fec0003800000 */
[----:B------:R-:W0:Y:S01]  /*0150*/  LDC.64 R12, c[0x0][0x260] ;  /* 0x00009800ff0c7b82 */ /* 0x000e220000000a00 */
[----:B------:R-:W-:Y:S01]  /*0160*/  ULDC.64 UR6, c[0x0][0x2c8] ;  /* 0x0000b20000067ab9 */ /* 0x000fe20000000a00 */
[----:B------:R-:W-:Y:S01]  /*0170*/  ULDC.64 UR8, c[0x0][0x278] ;  /* 0x00009e0000087ab9 */ /* 0x000fe20000000a00 */
[----:B------:R-:W-:Y:S02]  /*0180*/  ISETP.NE.U32.AND P1, PT, RZ, UR6, PT ;  /* 0x00000006ff007c0c */ /* 0x000fe4000bf25070 */
[C---:B------:R-:W-:Y:S02]  /*0190*/  LEA R28, P2, R19.reuse, UR8, 0x4 ;  /* 0x00000008131c7c11 */ /* 0x040fe4000f8420ff */
[----:B------:R-:W-:Y:S02]  /*01a0*/  ISETP.NE.AND.EX P1, PT, RZ, UR7, PT, P1 ;  /* 0x00000007ff007c0c */ /* 0x000fe4000bf25310 */
[----:B------:R-:W-:-:S06]  /*01b0*/  LEA.HI.X R29, R19, UR9, RZ, 0x4, P2 ;  /* 0x00000009131d7c11 */ /* 0x000fcc00090f24ff */
[----:B------:R-:W2:Y:S05]  /*01c0*/  LDG.E.128 R28, desc[UR4][R28.64] ;  /* 0x000000041c1c7981 */ /* 0x000eaa000c1e1d00 */
[C---:B------:R-:W-:Y:S01]  /*01d0*/  @P1 LEA R54, P2, R19.reuse, UR6, 0x4 ;  /* 0x0000000613361c11 */ /* 0x040fe2000f8420ff */
[----:B0-----:R-:W-:-:S03]  /*01e0*/  IMAD.WIDE.U32 R12, R19, 0x10, R12 ;  /* 0x00000010130c7825 */ /* 0x001fc600078e000c */
[----:B------:R-:W-:-:S03]  /*01f0*/  @P1 LEA.HI.X R55, R19, UR7, RZ, 0x4, P2 ;  /* 0x0000000713371c11 */ /* 0x000fc600090f24ff */
[----:B------:R-:W3:Y:S04]  /*0200*/  LDG.E.128 R12, desc[UR4][R12.64] ;  /* 0x000000040c0c7981 */ /* 0x000ee8000c1e1d00 */
[----:B------:R-:W5:Y:S01]  /*0210*/  @P1 LDG.E.128 R52, desc[UR4][R54.64] ;  /* 0x0000000436341981 */ /* 0x000f62000c1e1d00 */
[----:B------:R-:W-:Y:S02]  /*0220*/  LOP3.LUT R19, R19, 0x20, RZ, 0xfc, !PT ;  /* 0x0000002013137812 */ /* 0x000fe400078efcff */
[----:B--2---:R-:W-:Y:S02]  /*0230*/  PRMT R104, R28, 0x7632, R104 ;  /* 0x000076321c687816 */ /* 0x004fe40000000068 */
[----:B------:R-:W-:Y:S02]  /*0240*/  PRMT R103, R29, 0x7632, R103 ;  /* 0x000076321d677816 */ /* 0x000fe40000000067 */
[----:B------:R-:W-:-:S02]  /*0250*/  PRMT R102, R30, 0x7632, R102 ;  /* 0x000076321e667816 */ /* 0x000fc40000000066 */
[----:B------:R-:W-:Y:S02]  /*0260*/  PRMT R101, R31, 0x7632, R101 ;  /* 0x000076321f657816 */ /* 0x000fe40000000065 */
[----:B---3--:R-:W-:Y:S02]  /*0270*/  PRMT R89, R12, 0x7632, R89 ;  /* 0x000076320c597816 */ /* 0x008fe40000000059 */
[----:B------:R-:W-:Y:S02]  /*0280*/  PRMT R86, R13, 0x7632, R86 ;  /* 0x000076320d567816 */ /* 0x000fe40000000056 */
[----:B------:R-:W-:Y:S02]  /*0290*/  PRMT R87, R14, 0x7632, R87 ;  /* 0x000076320e577816 */ /* 0x000fe40000000057 */
[----:B------:R-:W-:Y:S02]  /*02a0*/  @!P1 CS2R R52, SRZ ;  /* 0x0000000000349805 */ /* 0x000fe4000001ff00 */
[----:B------:R-:W-:-:S02]  /*02b0*/  PRMT R84, R15, 0x7632, R84 ;  /* 0x000076320f547816 */ /* 0x000fc40000000054 */
[----:B------:R-:W-:-:S07]  /*02c0*/  @!P1 CS2R R54, SRZ ;  /* 0x0000000000369805 */ /* 0x000fce000001ff00 */
.L_x_495:
[----:B------:R-:W-:Y:S05]  /*02d0*/  BSYNC B0 ;  /* 0x0000000000007941 */ /* 0x000fea0003800000 */
.L_x_494:
[----:B------:R-:W-:Y:S04]  /*02e0*/  BSSY B0, `(.L_x_496) ;  /* 0x000001a000007945 */ /* 0x000fe80003800000 */
[----:B------:R-:W-:Y:S05]  /*02f0*/  @!P5 BRA `(.L_x_497) ;  /* 0x000000000060d947 */ /* 0x000fea0003800000 */
        /* <DEDUP_REMOVED lines=8> */
[----:B------:R-:W-:-:S04]  /*0380*/  @P1 LEA R50, P2, R19, UR6, 0x4 ;  /* 0x0000000613321c11 */ /* 0x000fc8000f8420ff */
[C---:B------:R-:W-:Y:S01]  /*0390*/  @P1 LEA.HI.X R51, R19.reuse, UR7, RZ, 0x4, P2 ;  /* 0x0000000713331c11 */ /* 0x040fe200090f24ff */
[----:B0-----:R-:W-:-:S05]  /*03a0*/  IMAD.WIDE.U32 R2, R19, 0x10, R2 ;  /* 0x0000001013027825 */ /* 0x001fca00078e0002 */
[----:B------:R-:W3:Y:S04]  /*03b0*/  LDG.E.128 R8, desc[UR4][R2.64] ;  /* 0x0000000402087981 */ /* 0x000ee8000c1e1d00 */
[----:B------:R-:W5:Y:S01]  /*03c0*/  @P1 LDG.E.128 R48, desc[UR4][R50.64] ;  /* 0x0000000432301981 */ /* 0x000f62000c1e1d00 */
[----:B------:R-:W-:Y:S02]  /*03d0*/  IADD3 R19, R19, 0x20, RZ ;  /* 0x0000002013137810 */ /* 0x000fe40007ffe0ff */
        /* <DEDUP_REMOVED lines=10> */
.L_x_497:
[----:B------:R-:W-:Y:S05]  /*0480*/  BSYNC B0 ;  /* 0x0000000000007941 */ /* 0x000fea0003800000 */
.L_x_496:
        /* <DEDUP_REMOVED lines=26> */
.L_x_499:
[----:B------:R-:W-:Y:S05]  /*0630*/  BSYNC B0 ;  /* 0x0000000000007941 */ /* 0x000fea0003800000 */
.L_x_498:
        /* <DEDUP_REMOVED lines=8> */
[----:B------:R-:W-:-:S11]  /*06c0*/  LEA.HI.X R17, R19, UR9, RZ, 0x4, P2 ;  /* 0x0000000913117c11 */ /* 0x000fd600090f24ff */
[C---:B------:R-:W-:Y:S01]  /*06d0*/  @P1 LEA R42, P2, R19.reuse, UR6, 0x4 ;  /* 0x00000006132a1c11 */ /* 0x040fe2000f8420ff */
[----:B0-----:R-:W-:-:S03]  /*06e0*/  IMAD.WIDE.U32 R56, R19, 0x10, R56 ;  /* 0x0000001013387825 */ /* 0x001fc600078e0038 */
[----:B------:R-:W-:Y:S02]  /*06f0*/  @P1 LEA.HI.X R43, R19, UR7, RZ, 0x4, P2 ;  /* 0x00000007132b1c11 */ /* 0x000fe400090f24ff */
[----:B------:R-:W2:Y:S04]  /*0700*/  LDG.E.128 R16, desc[UR4][R16.64] ;  /* 0x0000000410107981 */ /* 0x000ea8000c1e1d00 */
[----:B------:R-:W3:Y:S04]  /*0710*/  LDG.E.128 R56, desc[UR4][R56.64] ;  /* 0x0000000438387981 */ /* 0x000ee8000c1e1d00 */
[----:B------:R-:W5:Y:S01]  /*0720*/  @P1 LDG.E.128 R40, desc[UR4][R42.64] ;  /* 0x000000042a281981 */ /* 0x000f62000c1e1d00 */
[----:B--2---:R-:W-:-:S02]  /*0730*/  PRMT R92, R16, 0x7632, R92 ;  /* 0x00007632105c7816 */ /* 0x004fc4000000005c */
[----:B------:R-:W-:Y:S02]  /*0740*/  PRMT R91, R17, 0x7632, R91 ;  /* 0x00007632115b7816 */ /* 0x000fe4000000005b */
[----:B---3--:R-:W-:Y:S02]  /*0750*/  PRMT R77, R56, 0x7632, R77 ;  /* 0x00007632384d7816 */ /* 0x008fe4000000004d */
[----:B------:R-:W-:Y:S02]  /*0760*/  PRMT R74, R57, 0x7632, R74 ;  /* 0x00007632394a7816 */ /* 0x000fe4000000004a */
[----:B------:R-:W-:Y:S02]  /*0770*/  PRMT R75, R58, 0x7632, R75 ;  /* 0x000076323a4b7816 */ /* 0x000fe4000000004b */
[----:B------:R-:W-:Y:S02]  /*0780*/  @!P1 CS2R R40, SRZ ;  /* 0x0000000000289805 */ /* 0x000fe4000001ff00 */
[----:B------:R-:W-:-:S02]  /*0790*/  PRMT R73, R59, 0x7632, R73 ;  /* 0x000076323b497816 */ /* 0x000fc40000000049 */
[----:B------:R-:W-:Y:S02]  /*07a0*/  @!P1 CS2R R42, SRZ ;  /* 0x00000000002a9805 */ /* 0x000fe4000001ff00 */
[----:B------:R-:W-:Y:S02]  /*07b0*/  PRMT R90, R18, 0x7632, R90 ;  /* 0x00007632125a7816 */ /* 0x000fe4000000005a */
[----:B------:R-:W-:-:S07]  /*07c0*/  PRMT R88, R19, 0x7632, R88 ;  /* 0x0000763213587816 */ /* 0x000fce0000000058 */
.L_x_501:
[----:B------:R-:W-:Y:S05]  /*07d0*/  BSYNC B0 ;  /* 0x0000000000007941 */ /* 0x000fea0003800000 */
.L_x_500:
[----:B------:R-:W-:Y:S02]  /*07e0*/  ULDC UR6, c[0x0][0x214] ;  /* 0x0000850000067ab9 */ /* 0x000fe40000000800 */
[----:B------:R-:W-:-:S13]  /*07f0*/  ISETP.GE.AND P1, PT, R105, UR6, PT ;  /* 0x0000000669007c0c */ /* 0x000fda000bf26270 */
[----:B------:R-:W-:Y:S05]  /*0800*/  @P1 EXIT ;  /* 0x000000000000194d */ /* 0x000fea0003800000 */
[----:B------:R-:W-:Y:S01]  /*0810*/  SHF.L.U32 R34, R30, 0x10, RZ ;  /* 0x000000101e227819 */ /* 0x000fe200000006ff */
[----:B------:R-:W-:Y:S01]  /*0820*/  ULDC.64 UR6, c[0x0][0x270] ;  /* 0x00009c0000067ab9 */ /* 0x000fe20000000a00 */
[----:B------:R-:W-:Y:S01]  /*0830*/  SHF.L.U32 R36, R28, 0x10, RZ ;  /* 0x000000101c247819 */ /* 0x000fe200000006ff */
[----:B------:R-:W-:Y:S01]  /*0840*/  IMAD.U32 R104, R104, 0x10000, RZ ;  /* 0x0001000068687824 */ /* 0x000fe200078e00ff */
[----:B------:R-:W-:Y:S01]  /*0850*/  SHF.L.U32 R30, R26, 0x10, RZ ;  /* 0x000000101a1e7819 */ /* 0x000fe200000006ff */
[----:B------:R-:W-:Y:S01]  /*0860*/  IMAD.U32 R86, R86, 0x10000, RZ ;  /* 0x0001000056567824 */ /* 0x000fe200078e00ff */
[----:B------:R-:W-:Y:S01]  /*0870*/  SHF.L.U32 R28, R20, 0x10, RZ ;  /* 0x00000010141c7819 */ /* 0x000fe200000006ff */
[----:B------:R-:W-:Y:S01]  /*0880*/  ULDC UR11, c[0x0][0x218] ;  /* 0x00008600000b7ab9 */ /* 0x000fe20000000800 */
[----:B------:R-:W-:Y:S01]  /*0890*/  SHF.L.U32 R26, R22, 0x10, RZ ;  /* 0x00000010161a7819 */ /* 0x000fe200000006ff */
[----:B------:R-:W-:Y:S01]  /*08a0*/  IMAD.U32 R22, R18, 0x10000, RZ ;  /* 0x0001000012167824 */ /* 0x000fe200078e00ff */
[----:B------:R-:W-:Y:S01]  /*08b0*/  SHF.L.U32 R20, R19, 0x10, RZ ;  /* 0x0000001013147819 */ /* 0x000fe200000006ff */
[----:B------:R-:W-:Y:S01]  /*08c0*/  ULDC UR10, c[0x0][0x2d8] ;  /* 0x0000b600000a7ab9 */ /* 0x000fe20000000800 */
[----:B------:R-:W-:Y:S01]  /*08d0*/  SHF.L.U32 R33, R31, 0x10, RZ ;  /* 0x000000101f217819 */ /* 0x000fe200000006ff */
[----:B------:R-:W-:Y:S01]  /*08e0*/  ULDC.64 UR8, c[0x0][0x238] ;  /* 0x00008e0000087ab9 */ /* 0x000fe20000000a00 */
[----:B------:R-:W-:-:S02]  /*08f0*/  SHF.L.U32 R32, R24, 0x10, RZ ;  /* 0x0000001018207819 */ /* 0x000fc400000006ff */
[----:B------:R-:W-:Y:S02]  /*0900*/  SHF.L.U32 R18, R13, 0x10, RZ ;  /* 0x000000100d127819 */ /* 0x000fe400000006ff */
[----:B------:R-:W-:Y:S02]  /*0910*/  SHF.L.U32 R19, R14, 0x10, RZ ;  /* 0x000000100e137819 */ /* 0x000fe400000006ff */
[----:B------:R-:W-:Y:S02]  /*0920*/  SHF.L.U32 R31, R25, 0x10, RZ ;  /* 0x00000010191f7819 */ /* 0x000fe400000006ff */
[----:B------:R-:W-:Y:S02]  /*0930*/  SHF.L.U32 R24, R16, 0x10, RZ ;  /* 0x0000001010187819 */ /* 0x000fe400000006ff */
[----:B------:R-:W-:Y:S02]  /*0940*/  SHF.L.U32 R14, R10, 0x10, RZ ;  /* 0x000000100a0e7819 */ /* 0x000fe400000006ff */
[----:B------:R-:W-:-:S02]  /*0950*/  SHF.L.U32 R13, R11, 0x10, RZ ;  /* 0x000000100b0d7819 */ /* 0x000fc400000006ff */
[----:B------:R-:W-:Y:S01]  /*0960*/  ISETP.NE.U32.AND P1, PT, RZ, UR6, PT ;  /* 0x00000006ff007c0c */ /* 0x000fe2000bf25070 */
[----:B------:R-:W-:Y:S01]  /*0970*/  ULDC.U8 UR6, c[0x0][0x2a0] ;  /* 0x0000a80000067ab9 */ /* 0x000fe20000000000 */
[----:B------:R-:W-:Y:S02]  /*0980*/  SHF.L.U32 R35, R29, 0x10, RZ ;  /* 0x000000101d237819 */ /* 0x000fe400000006ff */
        /* <DEDUP_REMOVED lines=9> */
[----:B-----5:R-:W-:Y:S02]  /*0a20*/  PRMT R70, R54, 0x7632, R70 ;  /* 0x0000763236467816 */ /* 0x020fe40000000046 */
[----:B------:R-:W-:-:S02]  /*0a30*/  SHF.L.U32 R27, R21, 0x10, RZ ;  /* 0x00000010151b7819 */ /* 0x000fc400000006ff */
[----:B------:R-:W-:Y:S01]  /*0a40*/  SHF.L.U32 R17, R15, 0x10, RZ ;  /* 0x000000100f117819 */ /* 0x000fe200000006ff */
[----:B------:R-:W-:Y:S01]  /*0a50*/  IMAD.U32 R70, R70, 0x10000, RZ ;  /* 0x0001000046467824 */ /* 0x000fe200078e00ff */
        /* <DEDUP_REMOVED lines=69> */
[----:B------:R-:W-:Y:S02]  /*0eb0*/  P2R R107, PR, RZ, 0x4 ;  /* 0x00000004ff6b7803 */ /* 0x000fe40000000000 */
        /* <DEDUP_REMOVED lines=13> */
[----:B------:R-:W-:Y:S01]  /*0f90*/  ISETP.NE.AND.EX P1, PT, RZ, UR7, PT, P1 ;  /* 0x00000007ff007c0c */ /* 0x000fe2000bf25310 */
[----:B------:R-:W-:-:S12]  /*0fa0*/  ULDC.64 UR6, c[0x0][0x230] ;  /* 0x00008c0000067ab9 */ /* 0x000fd80000000a00 */
.L_x_519:
        /* <DEDUP_REMOVED lines=13> */
[----:B------:R-:W-:Y:S06]  /*1080*/  @!P0 BRA `(.L_x_503) ;  /* 0x0000000400008947 */ /* 0x000fec0003800000 */
[----:B------:R-:W0:Y:S01]  /*1090*/  LDC.64 R44, c[0x0][0x220] ;  /* 0x00008800ff2c7b82 */ /* 0x000e220000000a00 */
[----:B------:R-:W-:-:S04]  /*10a0*/  ISETP.NE.U32.AND P2, PT, RZ, UR6, PT ;  /* 0x00000006ff007c0c */ /* 0x000fc8000bf45070 */
[----:B------:R-:W-:-:S13]  /*10b0*/  ISETP.NE.AND.EX P2, PT, RZ, UR7, PT, P2 ;  /* 0x00000007ff007c0c */ /* 0x000fda000bf45320 */
[----:B------:R-:W-:-:S04]  /*10c0*/  @P2 LEA R116, P3, R140, UR6, 0x4 ;  /* 0x000000068c742c11 */ /* 0x000fc8000f8620ff */
[C---:B------:R-:W-:Y:S01]  /*10d0*/  @P2 LEA.HI.X R117, R140.reuse, UR7, RZ, 0x4, P3 ;  /* 0x000000078c752c11 */ /* 0x040fe200098f24ff */
[----:B0-----:R-:W-:-:S04]  /*10e0*/  IMAD.WIDE.U32 R44, R140, 0x10, R44 ;  /* 0x000000108c2c7825 */ /* 0x001fc800078e002c */
[----:B------:R-:W2:Y:S04]  /*10f0*/  @P2 LDG.E.128 R40, desc[UR4][R116.64] ;  /* 0x0000000474282981 */ /* 0x000ea8000c1e1d00 */
[----:B------:R-:W3:Y:S02]  /*1100*/  LDG.E.128 R44, desc[UR4][R44.64] ;  /* 0x000000042c2c7981 */ /* 0x000ee4000c1e1d00 */
[----:B---3--:R-:W-:Y:S01]  /*1110*/  SHF.L.U32 R121, R45, 0x10, RZ ;  /* 0x000000102d797819 */ /* 0x008fe200000006ff */
[----:B------:R-:W-:Y:S01]  /*1120*/  IMAD.U32 R119, R44, 0x10000, RZ ;  /* 0x000100002c777824 */ /* 0x000fe200078e00ff */
[----:B------:R-:W-:Y:S02]  /*1130*/  SHF.L.U32 R123, R46, 0x10, RZ ;  /* 0x000000102e7b7819 */ /* 0x000fe400000006ff */
[----:B------:R-:W-:Y:S01]  /*1140*/  PRMT R118, R44, 0x7632, R118 ;  /* 0x000076322c767816 */ /* 0x000fe20000000076 */
[-C--:B------:R-:W-:Y:S01]  /*1150*/  FMUL.FTZ R119, R119, R142.reuse ;  /* 0x0000008e77777220 */ /* 0x080fe20000410000 */
[----:B------:R-:W-:Y:S01]  /*1160*/  FMUL.FTZ R44, R121, R142 ;  /* 0x0000008e792c7220 */ /* 0x000fe20000410000 */
[----:B------:R-:W-:-:S02]  /*1170*/  SHF.L.U32 R145, R47, 0x10, RZ ;  /* 0x000000102f917819 */ /* 0x000fc400000006ff */
[----:B------:R-:W-:Y:S02]  /*1180*/  PRMT R143, R45, 0x7632, R143 ;  /* 0x000076322d8f7816 */ /* 0x000fe4000000008f */
[----:B------:R-:W-:Y:S02]  /*1190*/  PRMT R144, R46, 0x7632, R144 ;  /* 0x000076322e907816 */ /* 0x000fe40000000090 */
[----:B------:R-:W-:Y:S01]  /*11a0*/  PRMT R146, R47, 0x7632, R146 ;  /* 0x000076322f927816 */ /* 0x000fe20000000092 */
[----:B------:R-:W-:Y:S01]  /*11b0*/  FMUL.FTZ R47, R123, R142 ;  /* 0x0000008e7b2f7220 */ /* 0x000fe20000410000 */
[----:B--2---:R-:W-:Y:S01]  /*11c0*/  @P2 SHF.L.U32 R45, R40, 0x10, RZ ;  /* 0x00000010282d2819 */ /* 0x004fe200000006ff */
[----:B------:R-:W-:Y:S01]  /*11d0*/  FMUL.FTZ R122, R36, R119 ;  /* 0x00000077247a7220 */ /* 0x000fe20000410000 */
[----:B------:R-:W-:Y:S01]  /*11e0*/  @P2 SHF.L.U32 R46, R41, 0x10, RZ ;  /* 0x00000010292e2819 */ /* 0x000fe200000006ff */
[----:B------:R-:W-:Y:S01]  /*11f0*/  FMUL.FTZ R123, R35, R44 ;  /* 0x0000002c237b7220 */ /* 0x000fe20000410000 */
[----:B------:R-:W-:Y:S01]  /*1200*/  @P2 SHF.L.U32 R117, R42, 0x10, RZ ;  /* 0x000000102a752819 */ /* 0x000fe200000006ff */
[----:B------:R-:W-:Y:S01]  /*1210*/  FMUL.FTZ R44, R145, R142 ;  /* 0x0000008e912c7220 */ /* 0x000fe20000410000 */
[----:B------:R-:W-:Y:S01]  /*1220*/  FMUL.FTZ R120, R34, R47 ;  /* 0x0000002f22787220 */ /* 0x000fe20000410000 */
[----:B------:R-:W-:Y:S01]  /*1230*/  @P2 FADD.FTZ R122, R45, R122 ;  /* 0x0000007a2d7a2221 */ /* 0x000fe20000010000 */
[----:B------:R-:W-:Y:S01]  /*1240*/  @P2 FADD.FTZ R123, R46, R123 ;  /* 0x0000007b2e7b2221 */ /* 0x000fe20000010000 */
[----:B------:R-:W-:Y:S01]  /*1250*/  SHF.L.U32 R45, R118, 0x10, RZ ;  /* 0x00000010762d7819 */ /* 0x000fe200000006ff */
[----:B------:R-:W-:Y:S01]  /*1260*/  FMUL.FTZ R121, R33, R44 ;  /* 0x0000002c21797220 */ /* 0x000fe20000410000 */
[----:B------:R-:W-:Y:S01]  /*1270*/  @P2 SHF.L.U32 R46, R43, 0x10, RZ ;  /* 0x000000102b2e2819 */ /* 0x000fe200000006ff */
[----:B------:R-:W-:Y:S01]  /*1280*/  @P2 FADD.FTZ R120, R117, R120 ;  /* 0x0000007875782221 */ /* 0x000fe20000010000 */
[----:B------:R-:W-:-:S02]  /*1290*/  SHF.L.U32 R143, R143, 0x10, RZ ;  /* 0x000000108f8f7819 */ /* 0x000fc400000006ff */
[----:B------:R-:W-:Y:S02]  /*12a0*/  SHF.L.U32 R47, R144, 0x10, RZ ;  /* 0x00000010902f7819 */ /* 0x000fe400000006ff */
[----:B------:R-:W-:Y:S01]  /*12b0*/  SHF.L.U32 R117, R146, 0x10, RZ ;  /* 0x0000001092757819 */ /* 0x000fe200000006ff */
[----:B------:R-:W-:Y:S01]  /*12c0*/  @P2 FADD.FTZ R121, R46, R121 ;  /* 0x000000792e792221 */ /* 0x000fe20000010000 */
[-C--:B------:R-:W-:Y:S01]  /*12d0*/  FMUL.FTZ R45, R45, R142.reuse ;  /* 0x0000008e2d2d7220 */ /* 0x080fe20000410000 */
[-C--:B------:R-:W-:Y:S01]  /*12e0*/  FMUL.FTZ R118, R143, R142.reuse ;  /* 0x0000008e8f767220 */ /* 0x080fe20000410000 */
[----:B------:R-:W-:Y:S01]  /*12f0*/  @P2 PRMT R46, R41, 0x7632, R46 ;  /* 0x00007632292e2816 */ /* 0x000fe2000000002e */
[-C--:B------:R-:W-:Y:S01]  /*1300*/  FMUL.FTZ R47, R47, R142.reuse ;  /* 0x0000008e2f2f7220 */ /* 0x080fe20000410000 */
[----:B------:R-:W-:Y:S01]  /*1310*/  @P2 PRMT R44, R40, 0x7632, R44 ;  /* 0x00007632282c2816 */ /* 0x000fe2000000002c */
[----:B------:R-:W-:Y:S01]  /*1320*/  FMUL.FTZ R144, R117, R142 ;  /* 0x0000008e75907220 */ /* 0x000fe20000410000 */
[----:B------:R-:W-:-:S02]  /*1330*/  @P2 PRMT R116, R42, 0x7632, R116 ;  /* 0x000076322a742816 */ /* 0x000fc40000000074 */
[----:B------:R-:W-:Y:S01]  /*1340*/  @P2 PRMT R143, R43, 0x7632, R143 ;  /* 0x000076322b8f2816 */ /* 0x000fe2000000008f */
[----:B------:R-:W-:Y:S01]  /*1350*/  FMUL.FTZ R119, R104, R45 ;  /* 0x0000002d68777220 */ /* 0x000fe20000410000 */
[----:B------:R-:W-:Y:S01]  /*1360*/  @P2 SHF.L.U32 R45, R46, 0x10, RZ ;  /* 0x000000102e2d2819 */ /* 0x000fe200000006ff */
[----:B------:R-:W-:Y:S01]  /*1370*/  FMUL.FTZ R118, R103, R118 ;  /* 0x0000007667767220 */ /* 0x000fe20000410000 */
[----:B------:R-:W-:Y:S01]  /*1380*/  @P2 SHF.L.U32 R44, R44, 0x10, RZ ;  /* 0x000000102c2c2819 */ /* 0x000fe200000006ff */
[----:B------:R-:W-:Y:S01]  /*1390*/  FMUL.FTZ R117, R102, R47 ;  /* 0x0000002f66757220 */ /* 0x000fe20000410000 */
[----:B------:R-:W-:Y:S01]  /*13a0*/  @P2 SHF.L.U32 R46, R116, 0x10, RZ ;  /* 0x00000010742e2819 */ /* 0x000fe200000006ff */
[----:B------:R-:W-:Y:S01]  /*13b0*/  FMUL.FTZ R116, R101, R144 ;  /* 0x0000009065747220 */ /* 0x000fe20000410000 */
[----:B------:R-:W-:Y:S01]  /*13c0*/  @P2 SHF.L.U32 R143, R143, 0x10, RZ ;  /* 0x000000108f8f2819 */ /* 0x000fe200000006ff */
[----:B------:R-:W-:Y:S01]  /*13d0*/  @P2 FADD.FTZ R119, R44, R119 ;  /* 0x000000772c772221 */ /* 0x000fe20000010000 */
[----:B------:R-:W-:Y:S01]  /*13e0*/  @P2 FADD.FTZ R118, R45, R118 ;  /* 0x000000762d762221 */ /* 0x000fe20000010000 */
[----:B------:R-:W-:-:S02]  /*13f0*/  @P2 FADD.FTZ R117, R46, R117 ;  /* 0x000000752e752221 */ /* 0x000fc40000010000 */
[----:B------:R-:W-:Y:S01]  /*1400*/  @P2 FADD.FTZ R116, R143, R116 ;  /* 0x000000748f742221 */ /* 0x000fe20000010000 */
[C---:B------:R-:W-:Y:S02]  /*1410*/  LEA R144, P2, R140.reuse, UR8, 0x4 ;  /* 0x000000088c907c11 */ /* 0x040fe4000f8420ff */
[----:B------:R-:W-:Y:S02]  /*1420*/  F2FP.BF16.F32.PACK_AB R46, R117, R120 ;  /* 0x00000078752e723e */ /* 0x000fe400000010ff */
[----:B------:R-:W-:Y:S02]  /*1430*/  LEA.HI.X R145, R140, UR9, RZ, 0x4, P2 ;  /* 0x000000098c917c11 */ /* 0x000fe400090f24ff */
[----:B------:R-:W-:Y:S02]  /*1440*/  F2FP.BF16.F32.PACK_AB R45, R118, R123 ;  /* 0x0000007b762d723e */ /* 0x000fe400000010ff */
[----:B------:R-:W-:Y:S02]  /*1450*/  F2FP.BF16.F32.PACK_AB R44, R119, R122 ;  /* 0x0000007a772c723e */ /* 0x000fe400000010ff */
[----:B------:R-:W-:-:S05]  /*1460*/  F2FP.BF16.F32.PACK_AB R47, R116, R121 ;  /* 0x00000079742f723e */ /* 0x000fca00000010ff */
[----:B------:R0:W-:Y:S01]  /*1470*/  STG.E.128 desc[UR4][R144.64], R44 ;  /* 0x0000002c90007986 */ /* 0x0001e2000c101d04 */
[----:B------:R-:W-:-:S07]  /*1480*/  IADD3 R143, R140, 0x20, RZ ;  /* 0x000000208c8f7810 */ /* 0x000fce0007ffe0ff */
.L_x_503:
[----:B------:R-:W-:Y:S05]  /*1490*/  BSYNC B0 ;  /* 0x0000000000007941 */ /* 0x000fea0003800000 */
.L_x_502:
        /* <DEDUP_REMOVED lines=9> */
[----:B------:R-:W2:Y:S04]  /*1530*/  @P2 LDG.E.128 R40, desc[UR4][R108.64] ;  /* 0x000000046c282981 */ /* 0x000ea8000c1e1d00 */
[----:B------:R-:W3:Y:S02]  /*1540*/  LDG.E.128 R44, desc[UR4][R44.64] ;  /* 0x000000042c2c7981 */ /* 0x000ee4000c1e1d00 */
[----:B---3--:R-:W-:Y:S01]  /*1550*/  IMAD.U32 R111, R44, 0x10000, RZ ;  /* 0x000100002c6f7824 */ /* 0x008fe200078e00ff */
[----:B------:R-:W-:Y:S02]  /*1560*/  SHF.L.U32 R113, R45, 0x10, RZ ;  /* 0x000000102d717819 */ /* 0x000fe400000006ff */
[----:B------:R-:W-:Y:S01]  /*1570*/  SHF.L.U32 R115, R46, 0x10, RZ ;  /* 0x000000102e737819 */ /* 0x000fe200000006ff */
[-C--:B------:R-:W-:Y:S01]  /*1580*/  FMUL.FTZ R111, R111, R142.reuse ;  /* 0x0000008e6f6f7220 */ /* 0x080fe20000410000 */
[----:B------:R-:W-:Y:S01]  /*1590*/  PRMT R110, R44, 0x7632, R110 ;  /* 0x000076322c6e7816 */ /* 0x000fe2000000006e */
[-C--:B------:R-:W-:Y:S01]  /*15a0*/  FMUL.FTZ R44, R113, R142.reuse ;  /* 0x0000008e712c7220 */ /* 0x080fe20000410000 */
[----:B------:R-:W-:Y:S01]  /*15b0*/  PRMT R144, R45, 0x7632, R144 ;  /* 0x000076322d907816 */ /* 0x000fe20000000090 */
[----:B------:R-:W-:Y:S01]  /*15c0*/  FMUL.FTZ R45, R115, R142 ;  /* 0x0000008e732d7220 */ /* 0x000fe20000410000 */
[----:B------:R-:W-:-:S02]  /*15d0*/  SHF.L.U32 R145, R47, 0x10, RZ ;  /* 0x000000102f917819 */ /* 0x000fc400000006ff */
        /* <DEDUP_REMOVED lines=8> */
[----:B------:R-:W-:Y:S01]  /*1660*/  PRMT R46, R46, 0x7632, R46 ;  /* 0x000076322e2e7816 */ /* 0x000fe2000000002e */
[----:B------:R-:W-:Y:S01]  /*1670*/  @P2 FADD.FTZ R114, R47, R114 ;  /* 0x000000722f722221 */ /* 0x000fe20000010000 */
[----:B------:R-:W-:Y:S01]  /*1680*/  SHF.L.U32 R45, R110, 0x10, RZ ;  /* 0x000000106e2d7819 */ /* 0x000fe200000006ff */
[----:B------:R-:W-:Y:S01]  /*1690*/  @P2 FADD.FTZ R115, R108, R115 ;  /* 0x000000736c732221 */ /* 0x000fe20000010000 */
[----:B------:R-:W-:Y:S01]  /*16a0*/  SHF.L.U32 R47, R144, 0x10, RZ ;  /* 0x00000010902f7819 */ /* 0x000fe200000006ff */
[----:B------:R-:W-:Y:S01]  /*16b0*/  @P2 FADD.FTZ R112, R109, R112 ;  /* 0x000000706d702221 */ /* 0x000fe20000010000 */
[----:B------:R-:W-:Y:S01]  /*16c0*/  @P2 SHF.L.U32 R108, R43, 0x10, RZ ;  /* 0x000000102b6c2819 */ /* 0x000fe200000006ff */
[----:B------:R-:W-:Y:S01]  /*16d0*/  FMUL.FTZ R113, R29, R44 ;  /* 0x0000002c1d717220 */ /* 0x000fe20000410000 */
[----:B------:R-:W-:Y:S01]  /*16e0*/  SHF.L.U32 R111, R146, 0x10, RZ ;  /* 0x00000010926f7819 */ /* 0x000fe200000006ff */
[-C--:B------:R-:W-:Y:S01]  /*16f0*/  FMUL.FTZ R45, R45, R142.reuse ;  /* 0x0000008e2d2d7220 */ /* 0x080fe20000410000 */
[----:B------:R-:W-:Y:S01]  /*1700*/  SHF.L.U32 R109, R46, 0x10, RZ ;  /* 0x000000102e6d7819 */ /* 0x000fe200000006ff */
[-C--:B------:R-:W-:Y:S01]  /*1710*/  FMUL.FTZ R110, R47, R142.reuse ;  /* 0x0000008e2f6e7220 */ /* 0x080fe20000410000 */
[----:B------:R-:W-:Y:S01]  /*1720*/  @P2 PRMT R46, R41, 0x7632, R46 ;  /* 0x00007632292e2816 */ /* 0x000fe2000000002e */
[----:B------:R-:W-:Y:S01]  /*1730*/  @P2 FADD.FTZ R113, R108, R113 ;  /* 0x000000716c712221 */ /* 0x000fe20000010000 */
[----:B------:R-:W-:Y:S01]  /*1740*/  @P2 PRMT R47, R42, 0x7632, R47 ;  /* 0x000076322a2f2816 */ /* 0x000fe2000000002f */
[-C--:B------:R-:W-:Y:S01]  /*1750*/  FMUL.FTZ R108, R111, R142.reuse ;  /* 0x0000008e6f6c7220 */ /* 0x080fe20000410000 */
[----:B------:R-:W-:Y:S01]  /*1760*/  @P2 PRMT R44, R40, 0x7632, R44 ;  /* 0x00007632282c2816 */ /* 0x000fe2000000002c */
[----:B------:R-:W-:Y:S01]  /*1770*/  FMUL.FTZ R109, R109, R142 ;  /* 0x0000008e6d6d7220 */ /* 0x000fe20000410000 */
[----:B------:R-:W-:Y:S01]  /*1780*/  @P2 PRMT R144, R43, 0x7632, R144 ;  /* 0x000076322b902816 */ /* 0x000fe20000000090 */
[----:B------:R-:W-:Y:S01]  /*1790*/  FMUL.FTZ R111, R100, R45 ;  /* 0x0000002d646f7220 */ /* 0x000fe20000410000 */
[----:B------:R-:W-:-:S02]  /*17a0*/  @P2 SHF.L.U32 R45, R46, 0x10, RZ ;  /* 0x000000102e2d2819 */ /* 0x000fc400000006ff */
[----:B------:R-:W-:Y:S01]  /*17b0*/  @P2 SHF.L.U32 R46, R47, 0x10, RZ ;  /* 0x000000102f2e2819 */ /* 0x000fe200000006ff */
[----:B------:R-:W-:Y:S01]  /*17c0*/  FMUL.FTZ R110, R99, R110 ;  /* 0x0000006e636e7220 */ /* 0x000fe20000410000 */
[----:B------:R-:W-:Y:S01]  /*17d0*/  @P2 SHF.L.U32 R44, R44, 0x10, RZ ;  /* 0x000000102c2c2819 */ /* 0x000fe200000006ff */
[----:B------:R-:W-:Y:S01]  /*17e0*/  FMUL.FTZ R109, R98, R109 ;  /* 0x0000006d626d7220 */ /* 0x000fe20000410000 */
[----:B------:R-:W-:Y:S01]  /*17f0*/  @P2 SHF.L.U32 R47, R144, 0x10, RZ ;  /* 0x00000010902f2819 */ /* 0x000fe200000006ff */
[----:B------:R-:W-:Y:S01]  /*1800*/  FMUL.FTZ R108, R97, R108 ;  /* 0x0000006c616c7220 */ /* 0x000fe20000410000 */
[----:B------:R-:W-:Y:S01]  /*1810*/  @P2 FADD.FTZ R110, R45, R110 ;  /* 0x0000006e2d6e2221 */ /* 0x000fe20000010000 */
[----:B------:R-:W-:Y:S01]  /*1820*/  @P2 FADD.FTZ R111, R44, R111 ;  /* 0x0000006f2c6f2221 */ /* 0x000fe20000010000 */
[----:B------:R-:W-:Y:S01]  /*1830*/  @P2 FADD.FTZ R109, R46, R109 ;  /* 0x0000006d2e6d2221 */ /* 0x000fe20000010000 */
[----:B------:R-:W-:Y:S01]  /*1840*/  @P2 FADD.FTZ R108, R47, R108 ;  /* 0x0000006c2f6c2221 */ /* 0x000fe20000010000 */
[----:B------:R-:W-:-:S02]  /*1850*/  LEA R144, P2, R143, UR8, 0x4 ;  /* 0x000000088f907c11 */ /* 0x000fc4000f8420ff */
[----:B------:R-:W-:Y:S02]  /*1860*/  F2FP.BF16.F32.PACK_AB R45, R110, R115 ;  /* 0x000000736e2d723e */ /* 0x000fe400000010ff */
[----:B------:R-:W-:Y:S02]  /*1870*/  LEA.HI.X R145, R143, UR9, RZ, 0x4, P2 ;  /* 0x000000098f917c11 */ /* 0x000fe400090f24ff */
[----:B------:R-:W-:Y:S02]  /*1880*/  F2FP.BF16.F32.PACK_AB R46, R109, R112 ;  /* 0x000000706d2e723e */ /* 0x000fe400000010ff */
[----:B------:R-:W-:Y:S02]  /*1890*/  F2FP.BF16.F32.PACK_AB R44, R111, R114 ;  /* 0x000000726f2c723e */ /* 0x000fe400000010ff */
[----:B------:R-:W-:-:S05]  /*18a0*/  F2FP.BF16.F32.PACK_AB R47, R108, R113 ;  /* 0x000000716c2f723e */ /* 0x000fca00000010ff */
[----:B------:R1:W-:Y:S01]  /*18b0*/  STG.E.128 desc[UR4][R144.64], R44 ;  /* 0x0000002c90007986 */ /* 0x0003e2000c101d04 */
[----:B------:R-:W-:-:S07]  /*18c0*/  IADD3 R143, R143, 0x20, RZ ;  /* 0x000000208f8f7810 */ /* 0x000fce0007ffe0ff */
.L_x_505:
[----:B------:R-:W-:Y:S05]  /*18d0*/  BSYNC B0 ;  /* 0x0000000000007941 */ /* 0x000fea0003800000 */
.L_x_504:
        /* <DEDUP_REMOVED lines=17> */
[----:B--2---:R-:W-:Y:S01]  /*19f0*/  @P2 SHF.L.U32 R45, R40, 0x10, RZ ;  /* 0x00000010282d2819 */ /* 0x004fe200000006ff */
[----:B------:R-:W-:Y:S01]  /*1a00*/  FMUL.FTZ R145, R145, R142 ;  /* 0x0000008e91917220 */ /* 0x000fe20000410000 */
[C---:B------:R-:W-:Y:S01]  /*1a10*/  SHF.L.U32 R147, R47.reuse, 0x10, RZ ;  /* 0x000000102f937819 */ /* 0x040fe200000006ff */
[----:B------:R-:W-:Y:S01]  /*1a20*/  FMUL.FTZ R124, R28, R127 ;  /* 0x0000007f1c7c7220 */ /* 0x000fe20000410000 */
[----:B------:R-:W-:Y:S01]  /*1a30*/  PRMT R146, R47, 0x7632, R146 ;  /* 0x000076322f927816 */ /* 0x000fe20000000092 */
[----:B------:R-:W-:Y:S01]  /*1a40*/  FMUL.FTZ R126, R27, R126 ;  /* 0x0000007e1b7e7220 */ /* 0x000fe20000410000 */
[----:B------:R-:W-:Y:S01]  /*1a50*/  @P2 SHF.L.U32 R47, R41, 0x10, RZ ;  /* 0x00000010292f2819 */ /* 0x000fe200000006ff */
[----:B------:R-:W-:Y:S01]  /*1a60*/  FMUL.FTZ R128, R26, R145 ;  /* 0x000000911a807220 */ /* 0x000fe20000410000 */
[----:B------:R-:W-:-:S02]  /*1a70*/  @P2 SHF.L.U32 R125, R42, 0x10, RZ ;  /* 0x000000102a7d2819 */ /* 0x000fc400000006ff */
[----:B------:R-:W-:Y:S01]  /*1a80*/  PRMT R129, R44, 0x7632, R129 ;  /* 0x000076322c817816 */ /* 0x000fe20000000081 */
[----:B------:R-:W-:Y:S01]  /*1a90*/  @P2 FADD.FTZ R124, R45, R124 ;  /* 0x0000007c2d7c2221 */ /* 0x000fe20000010000 */
[----:B------:R-:W-:Y:S01]  /*1aa0*/  PRMT R46, R46, 0x7632, R46 ;  /* 0x000076322e2e7816 */ /* 0x000fe2000000002e */
[----:B------:R-:W-:Y:S01]  /*1ab0*/  FMUL.FTZ R130, R147, R142 ;  /* 0x0000008e93827220 */ /* 0x000fe20000410000 */
[----:B------:R-:W-:Y:S01]  /*1ac0*/  SHF.L.U32 R45, R144, 0x10, RZ ;  /* 0x00000010902d7819 */ /* 0x000fe200000006ff */
[----:B------:R-:W-:Y:S01]  /*1ad0*/  @P2 FADD.FTZ R126, R47, R126 ;  /* 0x0000007e2f7e2221 */ /* 0x000fe20000010000 */
[----:B------:R-:W-:Y:S01]  /*1ae0*/  @P2 FADD.FTZ R128, R125, R128 ;  /* 0x000000807d802221 */ /* 0x000fe20000010000 */
[----:B------:R-:W-:Y:S02]  /*1af0*/  SHF.L.U32 R129, R129, 0x10, RZ ;  /* 0x0000001081817819 */ /* 0x000fe400000006ff */
[----:B------:R-:W-:Y:S02]  /*1b00*/  SHF.L.U32 R47, R46, 0x10, RZ ;  /* 0x000000102e2f7819 */ /* 0x000fe400000006ff */
[----:B------:R-:W-:Y:S01]  /*1b10*/  SHF.L.U32 R125, R146, 0x10, RZ ;  /* 0x00000010927d7819 */ /* 0x000fe200000006ff */
[----:B------:R-:W-:Y:S01]  /*1b20*/  FMUL.FTZ R130, R25, R130 ;  /* 0x0000008219827220 */ /* 0x000fe20000410000 */
[----:B------:R-:W-:Y:S01]  /*1b30*/  @P2 SHF.L.U32 R127, R43, 0x10, RZ ;  /* 0x000000102b7f2819 */ /* 0x000fe200000006ff */
        /* <DEDUP_REMOVED lines=8> */
[----:B------:R-:W-:Y:S01]  /*1bc0*/  @P2 FADD.FTZ R130, R127, R130 ;  /* 0x000000827f822221 */ /* 0x000fe20000010000 */
[----:B------:R-:W-:Y:S01]  /*1bd0*/  FMUL.FTZ R127, R95, R46 ;  /* 0x0000002e5f7f7220 */ /* 0x000fe20000410000 */
[----:B------:R-:W-:Y:S01]  /*1be0*/  FMUL.FTZ R125, R96, R129 ;  /* 0x00000081607d7220 */ /* 0x000fe20000410000 */
[----:B------:R-:W-:Y:S01]  /*1bf0*/  @P2 SHF.L.U32 R44, R44, 0x10, RZ ;  /* 0x000000102c2c2819 */ /* 0x000fe200000006ff */
[----:B------:R-:W-:Y:S01]  /*1c00*/  FMUL.FTZ R129, R94, R47 ;  /* 0x0000002f5e817220 */ /* 0x000fe20000410000 */
[----:B------:R-:W-:Y:S02]  /*1c10*/  @P2 SHF.L.U32 R46, R45, 0x10, RZ ;  /* 0x000000102d2e2819 */ /* 0x000fe400000006ff */
[----:B------:R-:W-:Y:S01]  /*1c20*/  @P2 SHF.L.U32 R144, R131, 0x10, RZ ;  /* 0x0000001083902819 */ /* 0x000fe200000006ff */
[----:B------:R-:W-:Y:S01]  /*1c30*/  FMUL.FTZ R131, R93, R146 ;  /* 0x000000925d837220 */ /* 0x000fe20000410000 */
[----:B------:R-:W-:Y:S01]  /*1c40*/  @P2 SHF.L.U32 R148, R145, 0x10, RZ ;  /* 0x0000001091942819 */ /* 0x000fe200000006ff */
[----:B------:R-:W-:Y:S01]  /*1c50*/  @P2 FADD.FTZ R125, R44, R125 ;  /* 0x0000007d2c7d2221 */ /* 0x000fe20000010000 */
[----:B------:R-:W-:Y:S01]  /*1c60*/  @P2 FADD.FTZ R127, R46, R127 ;  /* 0x0000007f2e7f2221 */ /* 0x000fe20000010000 */
[----:B------:R-:W-:-:S02]  /*1c70*/  @P2 FADD.FTZ R129, R144, R129 ;  /* 0x0000008190812221 */ /* 0x000fc40000010000 */
[----:B------:R-:W-:Y:S01]  /*1c80*/  @P2 FADD.FTZ R131, R148, R131 ;  /* 0x0000008394832221 */ /* 0x000fe20000010000 */
[----:B------:R-:W-:Y:S02]  /*1c90*/  LEA R144, P2, R143, UR8, 0x4 ;  /* 0x000000088f907c11 */ /* 0x000fe4000f8420ff */
[----:B------:R-:W-:Y:S02]  /*1ca0*/  F2FP.BF16.F32.PACK_AB R46, R129, R128 ;  /* 0x00000080812e723e */ /* 0x000fe400000010ff */
[----:B------:R-:W-:Y:S02]  /*1cb0*/  LEA.HI.X R145, R143, UR9, RZ, 0x4, P2 ;  /* 0x000000098f917c11 */ /* 0x000fe400090f24ff */
[----:B------:R-:W-:Y:S02]  /*1cc0*/  F2FP.BF16.F32.PACK_AB R45, R127, R126 ;  /* 0x0000007e7f2d723e */ /* 0x000fe400000010ff */
[----:B------:R-:W-:Y:S02]  /*1cd0*/  F2FP.BF16.F32.PACK_AB R44, R125, R124 ;  /* 0x0000007c7d2c723e */ /* 0x000fe400000010ff */
[----:B------:R-:W-:-:S05]  /*1ce0*/  F2FP.BF16.F32.PACK_AB R47, R131, R130 ;  /* 0x00000082832f723e */ /* 0x000fca00000010ff */
[----:B------:R2:W-:Y:S01]  /*1cf0*/  STG.E.128 desc[UR4][R144.64], R44 ;  /* 0x0000002c90007986 */ /* 0x0005e2000c101d04 */
[----:B------:R-:W-:-:S07]  /*1d00*/  IADD3 R143, R143, 0x20, RZ ;  /* 0x000000208f8f7810 */ /* 0x000fce0007ffe0ff */
.L_x_507:
[----:B------:R-:W-:Y:S05]  /*1d10*/  BSYNC B0 ;  /* 0x0000000000007941 */ /* 0x000fea0003800000 */
.L_x_506:
        /* <DEDUP_REMOVED lines=9> */
[----:B------:R0:W2:Y:S04]  /*1db0*/  @P2 LDG.E.128 R40, desc[UR4][R132.64] ;  /* 0x0000000484282981 */ /* 0x0000a8000c1e1d00 */
[----:B------:R-:W3:Y:S02]  /*1dc0*/  LDG.E.128 R44, desc[UR4][R44.64] ;  /* 0x000000042c2c7981 */ /* 0x000ee4000c1e1d00 */
[----:B---3--:R-:W-:Y:S02]  /*1dd0*/  PRMT R136, R45, 0x7632, R136 ;  /* 0x000076322d887816 */ /* 0x008fe40000000088 */
[----:B------:R-:W-:Y:S01]  /*1de0*/  SHF.L.U32 R139, R46, 0x10, RZ ;  /* 0x000000102e8b7819 */ /* 0x000fe200000006ff */
[----:B------:R-:W-:Y:S01]  /*1df0*/  IMAD.U32 R135, R44, 0x10000, RZ ;  /* 0x000100002c877824 */ /* 0x000fe200078e00ff */
[----:B------:R-:W-:-:S02]  /*1e00*/  SHF.L.U32 R145, R47, 0x10, RZ ;  /* 0x000000102f917819 */ /* 0x000fc400000006ff */
[----:B------:R-:W-:Y:S01]  /*1e10*/  PRMT R138, R47, 0x7632, R138 ;  /* 0x000076322f8a7816 */ /* 0x000fe2000000008a */
[-C--:B------:R-:W-:Y:S01]  /*1e20*/  FMUL.FTZ R139, R139, R142.reuse ;  /* 0x0000008e8b8b7220 */ /* 0x080fe20000410000 */
[----:B------:R-:W-:Y:S02]  /*1e30*/  PRMT R46, R46, 0x7632, R46 ;  /* 0x000076322e2e7816 */ /* 0x000fe4000000002e */
[----:B------:R-:W-:Y:S01]  /*1e40*/  SHF.L.U32 R47, R136, 0x10, RZ ;  /* 0x00000010882f7819 */ /* 0x000fe200000006ff */
[-C--:B------:R-:W-:Y:S01]  /*1e50*/  FMUL.FTZ R135, R135, R142.reuse ;  /* 0x0000008e87877220 */ /* 0x080fe20000410000 */
[----:B------:R-:W-:Y:S01]  /*1e60*/  PRMT R134, R44, 0x7632, R134 ;  /* 0x000076322c867816 */ /* 0x000fe20000000086 */
[-C--:B------:R-:W-:Y:S01]  /*1e70*/  FMUL.FTZ R145, R145, R142.reuse ;  /* 0x0000008e91917220 */ /* 0x080fe20000410000 */
[----:B------:R-:W-:Y:S01]  /*1e80*/  SHF.L.U32 R137, R45, 0x10, RZ ;  /* 0x000000102d897819 */ /* 0x000fe200000006ff */
[----:B------:R-:W-:Y:S01]  /*1e90*/  FMUL.FTZ R136, R22, R139 ;  /* 0x0000008b16887220 */ /* 0x000fe20000410000 */
[----:B0-----:R-:W-:Y:S01]  /*1ea0*/  SHF.L.U32 R133, R46, 0x10, RZ ;  /* 0x000000102e857819 */ /* 0x001fe200000006ff */
[----:B------:R-:W-:Y:S01]  /*1eb0*/  FMUL.FTZ R46, R47, R142 ;  /* 0x0000008e2f2e7220 */ /* 0x000fe20000410000 */
[----:B------:R-:W-:Y:S01]  /*1ec0*/  SHF.L.U32 R147, R138, 0x10, RZ ;  /* 0x000000108a937819 */ /* 0x000fe200000006ff */
[----:B------:R-:W-:Y:S01]  /*1ed0*/  FMUL.FTZ R132, R24, R135 ;  /* 0x0000008718847220 */ /* 0x000fe20000410000 */
[----:B--2---:R-:W-:Y:S01]  /*1ee0*/  @P2 SHF.L.U32 R47, R40, 0x10, RZ ;  /* 0x00000010282f2819 */ /* 0x004fe200000006ff */
[----:B------:R-:W-:Y:S01]  /*1ef0*/  FMUL.FTZ R138, R20, R145 ;  /* 0x00000091148a7220 */ /* 0x000fe20000410000 */
[----:B------:R-:W-:-:S02]  /*1f00*/  @P2 SHF.L.U32 R139, R43, 0x10, RZ ;  /* 0x000000102b8b2819 */ /* 0x000fc400000006ff */
[----:B------:R-:W-:Y:S01]  /*1f10*/  SHF.L.U32 R45, R134, 0x10, RZ ;  /* 0x00000010862d7819 */ /* 0x000fe200000006ff */
[-C--:B------:R-:W-:Y:S01]  /*1f20*/  FMUL.FTZ R134, R137, R142.reuse ;  /* 0x0000008e89867220 */ /* 0x080fe20000410000 */
[----:B------:R-:W-:Y:S01]  /*1f30*/  @P2 SHF.L.U32 R135, R42, 0x10, RZ ;  /* 0x000000102a872819 */ /* 0x000fe200000006ff */
[----:B------:R-:W-:Y:S01]  /*1f40*/  FMUL.FTZ R137, R133, R142 ;  /* 0x0000008e85897220 */ /* 0x000fe20000410000 */
[----:B------:R-:W-:Y:S01]  /*1f50*/  @P2 SHF.L.U32 R133, R41, 0x10, RZ ;  /* 0x0000001029852819 */ /* 0x000fe200000006ff */
[----:B------:R-:W-:Y:S01]  /*1f60*/  @P2 FADD.FTZ R132, R47, R132 ;  /* 0x000000842f842221 */ /* 0x000fe20000010000 */
[----:B------:R-:W-:Y:S01]  /*1f70*/  @P2 FADD.FTZ R138, R139, R138 ;  /* 0x0000008a8b8a2221 */ /* 0x000fe20000010000 */
[----:B------:R-:W-:Y:S01]  /*1f80*/  FMUL.FTZ R134, R23, R134 ;  /* 0x0000008617867220 */ /* 0x000fe20000410000 */
        /* <DEDUP_REMOVED lines=8> */
[----:B------:R-:W-:Y:S01]  /*2010*/  @P2 FADD.FTZ R134, R133, R134 ;  /* 0x0000008685862221 */ /* 0x000fe20000010000 */
        /* <DEDUP_REMOVED lines=17> */
[----:B------:R3:W-:Y:S02]  /*2130*/  STG.E.128 desc[UR4][R142.64], R44 ;  /* 0x0000002c8e007986 */ /* 0x0007e4000c101d04 */
.L_x_509:
[----:B------:R-:W-:Y:S05]  /*2140*/  BSYNC B0 ;  /* 0x0000000000007941 */ /* 0x000fea0003800000 */
.L_x_508:
[----:B0123--:R-:W-:Y:S01]  /*2150*/  FADD.FTZ R44, RZ, R122 ;  /* 0x0000007aff2c7221 */ /* 0x00ffe20000010000 */
[C---:B------:R-:W-:Y:S01]  /*2160*/  ISETP.GT.U32.AND P2, PT, R37.reuse, 0x3f, PT ;  /* 0x0000003f2500780c */ /* 0x040fe20003f44070 */
[----:B------:R-:W-:Y:S01]  /*2170*/  UMOV UR12, 0xffffffff ;  /* 0xffffffff000c7882 */ /* 0x000fe20000000000 */
[----:B------:R-:W-:Y:S01]  /*2180*/  ISETP.GT.U32.AND P3, PT, R37, 0x5f, PT ;  /* 0x0000005f2500780c */ /* 0x000fe20003f64070 */
[----:B------:R-:W-:Y:S01]  /*2190*/  FADD.FTZ R44, R119, R44 ;  /* 0x0000002c772c7221 */ /* 0x000fe20000010000 */
[----:B------:R-:W-:Y:S02]  /*21a0*/  ISETP.GT.U32.AND P4, PT, R37, 0x7f, PT ;  /* 0x0000007f2500780c */ /* 0x000fe40003f84070 */
[----:B------:R-:W-:Y:S01]  /*21b0*/  ISETP.NE.AND P5, PT, R141, RZ, PT ;  /* 0x000000ff8d00720c */ /* 0x000fe20003fa5270 */
        /* <DEDUP_REMOVED lines=32> */
[----:B------:R-:W0:Y:S02]  /*23c0*/  SHFL.BFLY PT, R44, R45, 0x1, 0x1f ;  /* 0x0c201f002d2c7f89 */ /* 0x000e2400000e0000 */
        /* <DEDUP_REMOVED lines=28> */
[----:B------:R-:W-:Y:S01]  /*2590*/  FFMA.FTZ R44, R45, R45, R44 ;  /* 0x0000002d2d2c7223 */ /* 0x000fe2000001002c */
[----:B------:R-:W-:-:S04]  /*25a0*/  FADD.FTZ R45, R114, -R143 ;  /* 0x8000008f722d7221 */ /* 0x000fc80000010000 */
        /* <DEDUP_REMOVED lines=55> */
.L_x_531:
[----:B------:R-:W-:Y:S01]  /*2920*/  FMUL.FTZ R144, R143, R143 ;  /* 0x0000008f8f907220 */ /* 0x000fe20000410000 */
[----:B------:R-:W-:Y:S01]  /*2930*/  ISETP.NE.AND P2, PT, R107, RZ, PT ;  /* 0x000000ff6b00720c */ /* 0x000fe20003f45270 */
[----:B01----:R-:W-:Y:S01]  /*2940*/  FADD.FTZ R142, R142, R145 ;  /* 0x000000918e8e7221 */ /* 0x003fe20000010000 */
[----:B------:R-:W0:Y:S01]  /*2950*/  @!P5 LDC.64 R46, c[0x0][0x250] ;  /* 0x00009400ff2edb82 */ /* 0x000e220000000a00 */
[----:B------:R-:W-:Y:S01]  /*2960*/  BSSY B0, `(.L_x_511) ;  /* 0x000002c000007945 */ /* 0x000fe20003800000 */
[----:B------:R-:W-:Y:S01]  /*2970*/  FSEL R144, R144, RZ, P2 ;  /* 0x000000ff90907208 */ /* 0x000fe20001000000 */
[----:B------:R-:W-:-:S04]  /*2980*/  FFMA.FTZ R141, R142, R141, UR10 ;  /* 0x0000000a8e8d7e23 */ /* 0x000fc8000801008d */
[----:B------:R-:W-:Y:S01]  /*2990*/  FADD.FTZ R144, R141, R144 ;  /* 0x000000908d907221 */ /* 0x000fe20000010000 */
[----:B------:R-:W1:Y:S01]  /*29a0*/  @!P5 LDC.64 R44, c[0x0][0x258] ;  /* 0x00009600ff2cdb82 */ /* 0x000e620000000a00 */
[----:B------:R-:W-:-:S04]  /*29b0*/  FSEL R141, R143, RZ, !P2 ;  /* 0x000000ff8f8d7208 */ /* 0x000fc80005000000 */
[----:B------:R-:W2:Y:S01]  /*29c0*/  MUFU.RSQ R144, R144 ;  /* 0x0000009000907308 */ /* 0x000ea20000001400 */
[----:B0-----:R-:W-:-:S05]  /*29d0*/  @!P5 IMAD.WIDE R46, R105, 0x4, R46 ;  /* 0x00000004692ed825 */ /* 0x001fca00078e022e */
[----:B------:R0:W-:Y:S01]  /*29e0*/  @!P5 STG.E desc[UR4][R46.64], R143 ;  /* 0x0000008f2e00d986 */ /* 0x0001e2000c101904 */
[----:B-1----:R-:W-:-:S05]  /*29f0*/  @!P5 IMAD.WIDE R44, R105, 0x4, R44 ;  /* 0x00000004692cd825 */ /* 0x002fca00078e022c */
[----:B--2---:R0:W-:Y:S01]  /*2a00*/  @!P5 STG.E desc[UR4][R44.64], R144 ;  /* 0x000000902c00d986 */ /* 0x0041e2000c101904 */
[----:B------:R-:W-:Y:S05]  /*2a10*/  @!P0 BRA `(.L_x_512) ;  /* 0x0000000000808947 */ /* 0x000fea0003800000 */
[----:B0-----:R-:W0:Y:S01]  /*2a20*/  LDC.64 R142, c[0x0][0x2b8] ;  /* 0x0000ae00ff8e7b82 */ /* 0x001e220000000a00 */
[--C-:B------:R-:W-:Y:S01]  /*2a30*/  FADD.FTZ R45, R122, -R141.reuse ;  /* 0x8000008d7a2d7221 */ /* 0x100fe20000010000 */
[--C-:B------:R-:W-:Y:S01]  /*2a40*/  FADD.FTZ R47, R119, -R141.reuse ;  /* 0x8000008d772f7221 */ /* 0x100fe20000010000 */
[--C-:B------:R-:W-:Y:S01]  /*2a50*/  FADD.FTZ R145, R123, -R141.reuse ;  /* 0x8000008d7b917221 */ /* 0x100fe20000010000 */
[--C-:B------:R-:W-:Y:S01]  /*2a60*/  FADD.FTZ R147, R118, -R141.reuse ;  /* 0x8000008d76937221 */ /* 0x100fe20000010000 */
[--C-:B------:R-:W-:Y:S01]  /*2a70*/  FADD.FTZ R149, R120, -R141.reuse ;  /* 0x8000008d78957221 */ /* 0x100fe20000010000 */
[--C-:B------:R-:W-:Y:S01]  /*2a80*/  FADD.FTZ R151, R117, -R141.reuse ;  /* 0x8000008d75977221 */ /* 0x100fe20000010000 */
        /* <DEDUP_REMOVED lines=22> */
[----:B------:R-:W-:Y:S02]  /*2bf0*/  F2FP.BF16.F32.PACK_AB R47, R148, R153 ;  /* 0x00000099942f723e */ /* 0x000fe400000010ff */
[----:B------:R-:W-:-:S03]  /*2c00*/  IADD3 R140, R140, 0x20, RZ ;  /* 0x000000208c8c7810 */ /* 0x000fc60007ffe0ff */
[----:B------:R1:W-:Y:S04]  /*2c10*/  STG.E.128 desc[UR4][R142.64], R44 ;  /* 0x0000002c8e007986 */ /* 0x0003e8000c101d04 */
.L_x_512:
[----:B------:R-:W-:Y:S05]  /*2c20*/  BSYNC B0 ;  /* 0x0000000000007941 */ /* 0x000fea0003800000 */
.L_x_511:
[----:B------:R-:W-:Y:S01]  /*2c30*/  ISETP.GE.U32.AND P2, PT, R37, 0x40, PT ;  /* 0x000000402500780c */ /* 0x000fe20003f46070 */
[----:B------:R-:W-:-:S12]  /*2c40*/  BSSY B0, `(.L_x_513) ;  /* 0x0000022000007945 */ /* 0x000fd80003800000 */
[----:B------:R-:W-:Y:S05]  /*2c50*/  @!P2 BRA `(.L_x_514) ;  /* 0x000000000080a947 */ /* 0x000fea0003800000 */
[----:B01----:R-:W0:Y:S01]  /*2c60*/  LDC.64 R142, c[0x0][0x2b8] ;  /* 0x0000ae00ff8e7b82 */ /* 0x003e220000000a00 */
        /* <DEDUP_REMOVED lines=28> */
[----:B------:R-:W-:Y:S01]  /*2e30*/  VIADD R140, R140, 0x20 ;  /* 0x000000208c8c7836 */ /* 0x000fe20000000000 */
[----:B------:R-:W-:-:S05]  /*2e40*/  F2FP.BF16.F32.PACK_AB R47, R148, R153 ;  /* 0x00000099942f723e */ /* 0x000fca00000010ff */
[----:B------:R2:W-:Y:S02]  /*2e50*/  STG.E.128 desc[UR4][R142.64], R44 ;  /* 0x0000002c8e007986 */ /* 0x0005e4000c101d04 */
.L_x_514:
[----:B------:R-:W-:Y:S05]  /*2e60*/  BSYNC B0 ;  /* 0x0000000000007941 */ /* 0x000fea0003800000 */
.L_x_513:
[----:B------:R-:W-:Y:S01]  /*2e70*/  ISETP.GE.U32.AND P2, PT, R37, 0x60, PT ;  /* 0x000000602500780c */ /* 0x000fe20003f46070 */
[----:B------:R-:W-:-:S12]  /*2e80*/  BSSY B0, `(.L_x_515) ;  /* 0x0000022000007945 */ /* 0x000fd80003800000 */
[----:B------:R-:W-:Y:S05]  /*2e90*/  @!P2 BRA `(.L_x_516) ;  /* 0x000000000080a947 */ /* 0x000fea0003800000 */
[----:B012---:R-:W0:Y:S01]  /*2ea0*/  LDC.64 R142, c[0x0][0x2b8] ;  /* 0x0000ae00ff8e7b82 */ /* 0x007e220000000a00 */
        /* <DEDUP_REMOVED lines=31> */
.L_x_516:
[----:B------:R-:W-:Y:S05]  /*30a0*/  BSYNC B0 ;  /* 0x0000000000007941 */ /* 0x000fea0003800000 */
.L_x_515:
[----:B------:R-:W-:Y:S01]  /*30b0*/  ISETP.GE.U32.AND P2, PT, R37, 0x80, PT ;  /* 0x000000802500780c */ /* 0x000fe20003f46070 */
[----:B------:R-:W-:-:S12]  /*30c0*/  BSSY B0, `(.L_x_517) ;  /* 0x0000021000007945 */ /* 0x000fd80003800000 */
[----:B------:R-:W-:Y:S05]  /*30d0*/  @!P2 BRA `(.L_x_518) ;  /* 0x00000000007ca947 */ /* 0x000fea0003800000 */
[----:B0123--:R-:W0:Y:S01]  /*30e0*/  LDC.64 R44, c[0x0][0x2b8] ;  /* 0x0000ae00ff2c7b82 */ /* 0x00fe220000000a00 */
        /* <DEDUP_REMOVED lines=24> */
[----:B0-----:R-:W-:Y:S01]  /*3270*/  IMAD.WIDE.U32 R140, R140, 0x10, R44 ;  /* 0x000000108c8c7825 */ /* 0x001fe200078e002c */
[----:B------:R-:W-:-:S02]  /*3280*/  F2FP.BF16.F32.PACK_AB R47, R146, R47 ;  /* 0x0000002f922f723e */ /* 0x000fc400000010ff */
[----:B------:R-:W-:Y:S02]  /*3290*/  F2FP.BF16.F32.PACK_AB R46, R151, R46 ;  /* 0x0000002e972e723e */ /* 0x000fe400000010ff */
[----:B------:R-:W-:Y:S02]  /*32a0*/  F2FP.BF16.F32.PACK_AB R45, R144, R145 ;  /* 0x00000091902d723e */ /* 0x000fe400000010ff */
[----:B------:R-:W-:-:S05]  /*32b0*/  F2FP.BF16.F32.PACK_AB R44, R143, R142 ;  /* 0x0000008e8f2c723e */ /* 0x000fca00000010ff */
[----:B------:R4:W-:Y:S02]  /*32c0*/  STG.E.128 desc[UR4][R140.64], R44 ;  /* 0x0000002c8c007986 */ /* 0x0009e4000c101d04 */
.L_x_518:
[----:B------:R-:W-:Y:S05]  /*32d0*/  BSYNC B0 ;  /* 0x0000000000007941 */ /* 0x000fea0003800000 */
.L_x_517:
[----:B01234-:R-:W0:Y:S02]  /*32e0*/  LDC.64 R44, c[0x0][0x210] ;  /* 0x00008400ff2c7b82 */ /* 0x01fe240000000a00 */
[----:B0-----:R-:W-:-:S04]  /*32f0*/  LEA R105, R44, R105, 0x2 ;  /* 0x000000692c697211 */ /* 0x001fc800078e10ff */
[----:B------:R-:W-:-:S13]  /*3300*/  ISETP.GE.AND P2, PT, R105, R45, PT ;  /* 0x0000002d6900720c */ /* 0x000fda0003f46270 */
[----:B------:R-:W-:Y:S05]  /*3310*/  @!P2 BRA `(.L_x_519) ;  /* 0xffffffdc0024a947 */ /* 0x000fea000383ffff */
[----:B------:R-:W-:Y:S05]  /*3320*/  EXIT ;  /* 0x000000000000794d */ /* 0x000fea0003800000 */
.L_x_510:
[----:B------:R-:W-:Y:S01]  /*3330*/  HFMA2.MMA R148, -RZ, RZ, 0, 5.9604644775390625e-08 ;  /* 0x00000001ff947435 */ /* 0x000fe200000001ff */
[----:B------:R-:W-:Y:S01]  /*3340*/  BSSY B0, `(.L_x_520) ;  /* 0x0000007000007945 */ /* 0x000fe20003800000 */
[----:B------:R-:W-:Y:S02]  /*3350*/  MOV R147, R45 ;  /* 0x0000002d00937202 */ /* 0x000fe40000000f00 */
[----:B------:R-:W-:Y:S02]  /*3360*/  MOV R149, 0x1f ;  /* 0x0000001f00957802 */ /* 0x000fe40000000f00 */
[----:B------:R-:W-:-:S07]  /*3370*/  MOV R146, 0xffffffff ;  /* 0xffffffff00927802 */ /* 0x000fce0000000f00 */
[----:B------:R-:W-:Y:S05]  /*3380*/  WARPSYNC.COLLECTIVE R146, `(.L_x_521) ;  /* 0x0000000092087348 */ /* 0x000fea0003c00000 */
[----:B------:R0:W1:Y:S02]  /*3390*/  SHFL.BFLY P6, R145, R147, R148, R149 ;  /* 0x0c00009493917389 */ /* 0x00006400000c0095 */
[----:B01----:R-:W-:Y:S01]  /*33a0*/  ENDCOLLECTIVE ;  /* 0x000000000000791b */ /* 0x003fe20003800000 */
.L_x_521:
[----:B------:R-:W-:Y:S05]  /*33b0*/  BSYNC B0 ;  /* 0x0000000000007941 */ /* 0x000fea0003800000 */
.L_x_520:
        /* <DEDUP_REMOVED lines=9> */
.L_x_522:
[----:B------:R-:W-:Y:S01]  /*3450*/  HFMA2.MMA R148, -RZ, RZ, 0, 2.384185791015625e-07 ;  /* 0x00000004ff947435 */ /* 0x000fe200000001ff */
[----:B------:R-:W-:-:S05]  /*3460*/  MOV R47, R145 ;  /* 0x00000091002f7202 */ /* 0x000fca0000000f00 */
[----:B------:R-:W-:-:S05]  /*3470*/  FADD.FTZ R47, R46, R47 ;  /* 0x0000002f2e2f7221 */ /* 0x000fca0000010000 */
[----:B------:R-:W-:-:S07]  /*3480*/  MOV R147, R47 ;  /* 0x0000002f00937202 */ /* 0x000fce0000000f00 */
[----:B------:R-:W-:Y:S05]  /*3490*/  WARPSYNC.COLLECTIVE R146, `(.L_x_523) ;  /* 0x0000000092087348 */ /* 0x000fea0003c00000 */
[----:B------:R0:W1:Y:S02]  /*34a0*/  SHFL.BFLY P6, R145, R147, R148, R149 ;  /* 0x0c00009493917389 */ /* 0x00006400000c0095 */
[----:B01----:R-:W-:Y:S01]  /*34b0*/  ENDCOLLECTIVE ;  /* 0x000000000000791b */ /* 0x003fe20003800000 */
.L_x_523:
[----:B------:R-:W-:Y:S01]  /*34c0*/  HFMA2.MMA R148, -RZ, RZ, 0, 4.76837158203125e-07 ;  /* 0x00000008ff947435 */ /* 0x000fe200000001ff */
[----:B------:R-:W-:-:S05]  /*34d0*/  MOV R44, R145 ;  /* 0x00000091002c7202 */ /* 0x000fca0000000f00 */
[----:B------:R-:W-:-:S05]  /*34e0*/  FADD.FTZ R142, R47, R44 ;  /* 0x0000002c2f8e7221 */ /* 0x000fca0000010000 */
[----:B------:R-:W-:-:S07]  /*34f0*/  MOV R147, R142 ;  /* 0x0000008e00937202 */ /* 0x000fce0000000f00 */
[----:B------:R-:W-:Y:S05]  /*3500*/  WARPSYNC.COLLECTIVE R146, `(.L_x_524) ;  /* 0x0000000092087348 */ /* 0x000fea0003c00000 */
[----:B------:R0:W1:Y:S02]  /*3510*/  SHFL.BFLY P6, R145, R147, R148, R149 ;  /* 0x0c00009493917389 */ /* 0x00006400000c0095 */
[----:B01----:R-:W-:Y:S01]  /*3520*/  ENDCOLLECTIVE ;  /* 0x000000000000791b */ /* 0x003fe20003800000 */
.L_x_524:
        /* <DEDUP_REMOVED lines=8> */
.L_x_525:
[----:B------:R-:W-:Y:S01]  /*35b0*/  HFMA2.MMA R148, -RZ, RZ, 0, 5.9604644775390625e-08 ;  /* 0x00000001ff947435 */ /* 0x000fe200000001ff */
[----:B------:R-:W-:-:S05]  /*35c0*/  MOV R143, R145 ;  /* 0x00000091008f7202 */ /* 0x000fca0000000f00 */
        /* <DEDUP_REMOVED lines=71> */
.L_x_526:
[----:B------:R-:W-:Y:S01]  /*3a40*/  HFMA2.MMA R148, -RZ, RZ, 0, 1.1920928955078125e-07 ;  /* 0x00000002ff947435 */ /* 0x000fe200000001ff */
[----:B------:R-:W-:-:S05]  /*3a50*/  MOV R45, R145 ;  /* 0x00000091002d7202 */ /* 0x000fca0000000f00 */
[----:B------:R-:W-:-:S05]  /*3a60*/  FADD.FTZ R45, R44, R45 ;  /* 0x0000002d2c2d7221 */ /* 0x000fca0000010000 */
[----:B------:R-:W-:-:S07]  /*3a70*/  MOV R147, R45 ;  /* 0x0000002d00937202 */ /* 0x000fce0000000f00 */
[----:B------:R-:W-:Y:S05]  /*3a80*/  WARPSYNC.COLLECTIVE R146, `(.L_x_527) ;  /* 0x0000000092087348 */ /* 0x000fea0003c00000 */
[----:B------:R0:W1:Y:S02]  /*3a90*/  SHFL.BFLY P6, R145, R147, R148, R149 ;  /* 0x0c00009493917389 */ /* 0x00006400000c0095 */
[----:B01----:R-:W-:Y:S01]  /*3aa0*/  ENDCOLLECTIVE ;  /* 0x000000000000791b */ /* 0x003fe20003800000 */
.L_x_527:
[----:B------:R-:W-:Y:S01]  /*3ab0*/  HFMA2.MMA R148, -RZ, RZ, 0, 2.384185791015625e-07 ;  /* 0x00000004ff947435 */ /* 0x000fe200000001ff */
[----:B------:R-:W-:-:S05]  /*3ac0*/  MOV R46, R145 ;  /* 0x00000091002e7202 */ /* 0x000fca0000000f00 */
[----:B------:R-:W-:-:S05]  /*3ad0*/  FADD.FTZ R46, R45, R46 ;  /* 0x0000002e2d2e7221 */ /* 0x000fca0000010000 */
[----:B------:R-:W-:-:S07]  /*3ae0*/  MOV R147, R46 ;  /* 0x0000002e00937202 */ /* 0x000fce0000000f00 */
[----:B------:R-:W-:Y:S05]  /*3af0*/  WARPSYNC.COLLECTIVE R146, `(.L_x_528) ;  /* 0x0000000092087348 */ /* 0x000fea0003c00000 */
[----:B------:R0:W1:Y:S02]  /*3b00*/  SHFL.BFLY P6, R145, R147, R148, R149 ;  /* 0x0c00009493917389 */ /* 0x00006400000c0095 */
[----:B01----:R-:W-:Y:S01]  /*3b10*/  ENDCOLLECTIVE ;  /* 0x000000000000791b */ /* 0x003fe20003800000 */
.L_x_528:
[----:B------:R-:W-:Y:S01]  /*3b20*/  HFMA2.MMA R148, -RZ, RZ, 0, 4.76837158203125e-07 ;  /* 0x00000008ff947435 */ /* 0x000fe200000001ff */
[----:B------:R-:W-:-:S05]  /*3b30*/  MOV R47, R145 ;  /* 0x00000091002f7202 */ /* 0x000fca0000000f00 */
[----:B------:R-:W-:-:S05]  /*3b40*/  FADD.FTZ R47, R46, R47 ;  /* 0x0000002f2e2f7221 */ /* 0x000fca0000010000 */
[----:B------:R-:W-:-:S07]  /*3b50*/  MOV R147, R47 ;  /* 0x0000002f00937202 */ /* 0x000fce0000000f00 */
[----:B------:R-:W-:Y:S05]  /*3b60*/  WARPSYNC.COLLECTIVE R146, `(.L_x_529) ;  /* 0x0000000092087348 */ /* 0x000fea0003c00000 */
[----:B------:R0:W1:Y:S02]  /*3b70*/  SHFL.BFLY P6, R145, R147, R148, R149 ;  /* 0x0c00009493917389 */ /* 0x00006400000c0095 */
[----:B01----:R-:W-:Y:S01]  /*3b80*/  ENDCOLLECTIVE ;  /* 0x000000000000791b */ /* 0x003fe20003800000 */
.L_x_529:
[----:B------:R-:W-:Y:S01]  /*3b90*/  HFMA2.MMA R148, -RZ, RZ, 0, 9.5367431640625e-07 ;  /* 0x00000010ff947435 */ /* 0x000fe200000001ff */
[----:B------:R-:W-:-:S05]  /*3ba0*/  MOV R142, R145 ;  /* 0x00000091008e7202 */ /* 0x000fca0000000f00 */
[----:B------:R-:W-:-:S05]  /*3bb0*/  FADD.FTZ R142, R47, R142 ;  /* 0x0000008e2f8e7221 */ /* 0x000fca0000010000 */
[----:B------:R-:W-:-:S07]  /*3bc0*/  MOV R147, R142 ;  /* 0x0000008e00937202 */ /* 0x000fce0000000f00 */
[----:B------:R-:W-:Y:S05]  /*3bd0*/  WARPSYNC.COLLECTIVE R146, `(.L_x_530) ;  /* 0x0000000092087348 */ /* 0x000fea0003c00000 */
[----:B------:R0:W1:Y:S02]  /*3be0*/  SHFL.BFLY P6, R145, R147, R148, R149 ;  /* 0x0c00009493917389 */ /* 0x00006400000c0095 */
[----:B01----:R-:W-:Y:S01]  /*3bf0*/  ENDCOLLECTIVE ;  /* 0x000000000000791b */ /* 0x003fe20003800000 */
.L_x_530:
[----:B------:R-:W-:Y:S05]  /*3c00*/  BRA `(.L_x_531) ;  /* 0xffffffec00447947 */ /* 0x000fea000383ffff */
.L_x_532:
        /* <DEDUP_REMOVED lines=15> */
.L_x_30418:


//--------------------- .text._ZN10layer_norm13ln_fwd_kernelINS_13Kernel_traitsI13__nv_bfloat16S2_S2_S2_fjLj1024ELj1ELj4ELj1ELj16ENS_18Kernel_traits_baseILj1024ES2_S2_S2_S2_fjLj128EEEEELb0ELb1ELb0ELb1EEEvNS_9FwdParamsE --------------------------
	.section	.text._ZN10layer_norm13ln_fwd_kernelINS_13Kernel_traitsI13__nv_bfloat16S2_S2_S2_fjLj1024ELj1ELj4ELj1ELj16ENS_18Kernel_traits_baseILj1024ES2_S2_S2_S2_fjLj128EEEEELb0ELb1ELb0ELb1EEEvNS_9FwdParamsE,"ax",@progbits
	.align	128
        .global         _ZN10layer_norm13ln_fwd_kernelINS_13Kernel_traitsI13__nv_bfloat16S2_S2_S2_fjLj1024ELj1ELj4ELj1ELj16ENS_18Kernel_traits_baseILj1024ES2_S2_S2_S2_fjLj128EEEEELb0ELb1ELb0ELb1EEEvNS_9FwdParamsE
        .type           _ZN10layer_norm13ln_fwd_kernelINS_13Kernel_traitsI13__nv_bfloat16S2_S2_S2_fjLj1024ELj1ELj4ELj1ELj16ENS_18Kernel_traits_baseILj1024ES2_S2_S2_S2_fjLj128EEEEELb0ELb1ELb0ELb1EEEvNS_9FwdParamsE,@function
        .size           _ZN10layer_norm13ln_fwd_kernelINS_13Kernel_traitsI13__nv_bfloat16S2_S2_S2_fjLj1024ELj1ELj4ELj1ELj16ENS_18Kernel_traits_baseILj1024ES2_S2_S2_S2_fjLj128EEEEELb0ELb1ELb0ELb1EEEvNS_9FwdParamsE,(.L_x_30419 - _ZN10layer_norm13ln_fwd_kernelINS_13Kernel_traitsI13__nv_bfloat16S2_S2_S2_fjLj1024ELj1ELj4ELj1ELj16ENS_18Kernel_traits_baseILj1024ES2_S2_S2_S2_fjLj128EEEEELb0ELb1ELb0ELb1EEEvNS_9FwdParamsE)
        .other          _ZN10layer_norm13ln_fwd_kernelINS_13Kernel_traitsI13__nv_bfloat16S2_S2_S2_fjLj1024ELj1ELj4ELj1ELj16ENS_18Kernel_traits_baseILj1024ES2_S2_S2_S2_fjLj128EEEEELb0ELb1ELb0ELb1EEEvNS_9FwdParamsE,@"STO_CUDA_ENTRY STV_DEFAULT"
_ZN10layer_norm13ln_fwd_kernelINS_13Kernel_traitsI13__nv_bfloat16S2_S2_S2_fjLj1024ELj1ELj4ELj1ELj16ENS_18Kernel_traits_baseILj1024ES2_S2_S2_S2_fjLj128EEEEELb0ELb1ELb0ELb1EEEvNS_9FwdParamsE:
.text._ZN10layer_norm13ln_fwd_kernelINS_13Kernel_traitsI13__nv_bfloat16S2_S2_S2_fjLj1024ELj1ELj4ELj1ELj16ENS_18Kernel_traits_baseILj1024ES2_S2_S2_S2_fjLj128EEEEELb0ELb1ELb0ELb1EEEvNS_9FwdParamsE:
[----:B------:R-:W-:Y:S01]  /*0000*/  LDC R1, c[0x0][0x28] ;  /* 0x00000a00ff017b82 */ /* 0x000fe20000000800 */
[----:B------:R-:W0:Y:S01]  /*0010*/  S2R R36, SR_TID.X ;  /* 0x0000000000247919 */ /* 0x000e220000002100 */
[----:B------:R-:W-:Y:S01]  /*0020*/  ULDC.64 UR4, c[0x0][0x2c8] ;  /* 0x0000b20000047ab9 */ /* 0x000fe20000000a00 */
[----:B------:R-:W-:Y:S01]  /*0030*/  ULDC.64 UR8, c[0x0][0x278] ;  /* 0x00009e0000087ab9 */ /* 0x000fe20000000a00 */
        /* <DEDUP_REMOVED lines=13> */
[----:B------:R-:W-:-:S02]  /*0110*/  LOP3.LUT R36, R36, 0x1f, RZ, 0xc0, !PT ;  /* 0x0000001f24247812 */ /* 0x000fc400078ec0ff */
[----:B-1----:R-:W-:Y:S02]  /*0120*/  LEA R66, R3, R0, 0x2 ;  /* 0x0000000003427211 */ /* 0x002fe400078e10ff */
[----:B------:R-:W-:Y:S01]  /*0130*/  LEA R24, P2, R36, UR8, 0x4 ;  /* 0x0000000824187c11 */ /* 0x000fe2000f8420ff */
[----:B------:R-:W-:Y:S01]  /*0140*/  ULDC UR8, c[0x0][0x214] ;  /* 0x0000850000087ab9 */ /* 0x000fe20000000800 */
[----:B------:R-:W5:Y:S01]  /*0150*/  @P0 LDG.E.128 R16, desc[UR4][R16.64+0x600] ;  /* 0x0006000410100981 */ /* 0x000f62000c1e1d00 */
[----:B------:R-:W-:Y:S02]  /*0160*/  ISETP.GE.AND P1, PT, R66, UR8, PT ;  /* 0x0000000842007c0c */ /* 0x000fe4000bf26270 */
[----:B------:R-:W-:Y:S02]  /*0170*/  IADD3.X R25, RZ, UR9, RZ, P2, !PT ;  /* 0x00000009ff197c10 */ /* 0x000fe400097fe4ff */
[----:B------:R-:W-:-:S04]  /*0180*/  IADD3 R2, P2, R2, UR6, RZ ;  /* 0x0000000602027c10 */ /* 0x000fc8000ff5e0ff */
[----:B------:R-:W-:-:S05]  /*0190*/  IADD3.X R3, RZ, UR7, RZ, P2, !PT ;  /* 0x00000007ff037c10 */ /* 0x000fca00097fe4ff */
[----:B0-----:R-:W-:Y:S05]  /*01a0*/  @P1 EXIT ;  /* 0x000000000000194d */ /* 0x001fea0003800000 */
[----:B------:R-:W2:Y:S04]  /*01b0*/  LDG.E.128 R12, desc[UR4][R24.64] ;  /* 0x00000004180c7981 */ /* 0x000ea8000c1e1d00 */
[----:B------:R-:W3:Y:S04]  /*01c0*/  LDG.E.128 R8, desc[UR4][R24.64+0x200] ;  /* 0x0002000418087981 */ /* 0x000ee8000c1e1d00 */
[----:B------:R-:W4:Y:S04]  /*01d0*/  LDG.E.128 R4, desc[UR4][R24.64+0x400] ;  /* 0x0004000418047981 */ /* 0x000f28000c1e1d00 */
[----:B------:R0:W4:Y:S04]  /*01e0*/  LDG.E.128 R56, desc[UR4][R24.64+0x600] ;  /* 0x0006000418387981 */ /* 0x000128000c1e1d00 */
[----:B------:R-:W4:Y:S04]  /*01f0*/  LDG.E.128 R52, desc[UR4][R2.64] ;  /* 0x0000000402347981 */ /* 0x000f28000c1e1d00 */
[----:B------:R-:W4:Y:S04]  /*0200*/  LDG.E.128 R40, desc[UR4][R2.64+0x200] ;  /* 0x0002000402287981 */ /* 0x000f28000c1e1d00 */
        /* <DEDUP_REMOVED lines=11> */
[----:B------:R-:W-:Y:S01]  /*02c0*/  ULDC.64 UR6, c[0x0][0x270] ;  /* 0x00009c0000067ab9 */ /* 0x000fe20000000a00 */
[----:B------:R-:W-:Y:S01]  /*02d0*/  SHF.L.U32 R27, R21, 0x10, RZ ;  /* 0x00000010151b7819 */ /* 0x000fe200000006ff */
[----:B------:R-:W-:Y:S01]  /*02e0*/  ULDC UR12, c[0x0][0x2d8] ;  /* 0x0000b600000c7ab9 */ /* 0x000fe20000000800 */
[C---:B------:R-:W-:Y:S01]  /*02f0*/  PRMT R77, R22.reuse, 0x7632, R77 ;  /* 0x00007632164d7816 */ /* 0x040fe2000000004d */
[----:B------:R-:W-:Y:S01]  /*0300*/  ULDC.64 UR8, c[0x0][0x230] ;  /* 0x00008c0000087ab9 */ /* 0x000fe20000000a00 */
[----:B------:R-:W-:Y:S01]  /*0310*/  SHF.L.U32 R26, R22, 0x10, RZ ;  /* 0x00000010161a7819 */ /* 0x000fe200000006ff */
[----:B------:R-:W-:Y:S01]  /*0320*/  ULDC.64 UR10, c[0x0][0x238] ;  /* 0x00008e00000a7ab9 */ /* 0x000fe20000000a00 */
[C---:B------:R-:W-:Y:S01]  /*0330*/  PRMT R78, R23.reuse, 0x7632, R78 ;  /* 0x00007632174e7816 */ /* 0x040fe2000000004e */
[----:B------:R-:W-:Y:S01]  /*0340*/  ULDC.64 UR14, c[0x0][0x2b8] ;  /* 0x0000ae00000e7ab9 */ /* 0x000fe20000000a00 */
[----:B0-----:R-:W-:-:S02]  /*0350*/  SHF.L.U32 R25, R23, 0x10, RZ ;  /* 0x0000001017197819 */ /* 0x001fc400000006ff */
        /* <DEDUP_REMOVED lines=19> */
[----:B------:R-:W-:Y:S01]  /*0490*/  ISETP.NE.U32.AND P0, PT, RZ, UR6, PT ;  /* 0x00000006ff007c0c */ /* 0x000fe2000bf05070 */
[----:B------:R-:W-:Y:S01]  /*04a0*/  ULDC.U8 UR6, c[0x0][0x2a0] ;  /* 0x0000a80000067ab9 */ /* 0x000fe20000000000 */
[----:B------:R-:W-:Y:S02]  /*04b0*/  SHF.L.U32 R34, R29, 0x10, RZ ;  /* 0x000000101d227819 */ /* 0x000fe400000006ff */
[----:B------:R-:W-:Y:S02]  /*04c0*/  SHF.L.U32 R35, R30, 0x10, RZ ;  /* 0x000000101e237819 */ /* 0x000fe400000006ff */
[----:B------:R-:W-:Y:S02]  /*04d0*/  SHF.L.U32 R33, R31, 0x10, RZ ;  /* 0x000000101f217819 */ /* 0x000fe400000006ff */
[----:B------:R-:W-:-:S02]  /*04e0*/  SHF.L.U32 R32, R60, 0x10, RZ ;  /* 0x000000103c207819 */ /* 0x000fc400000006ff */
[----:B------:R-:W-:Y:S02]  /*04f0*/  SHF.L.U32 R31, R61, 0x10, RZ ;  /* 0x000000103d1f7819 */ /* 0x000fe400000006ff */
[----:B------:R-:W-:Y:S02]  /*0500*/  SHF.L.U32 R30, R62, 0x10, RZ ;  /* 0x000000103e1e7819 */ /* 0x000fe400000006ff */
[----:B------:R-:W-:Y:S02]  /*0510*/  SHF.L.U32 R29, R63, 0x10, RZ ;  /* 0x000000103f1d7819 */ /* 0x000fe400000006ff */
[----:B------:R-:W-:Y:S02]  /*0520*/  ISETP.NE.AND P2, PT, RZ, UR6, PT ;  /* 0x00000006ff007c0c */ /* 0x000fe4000bf45270 */
        /* <DEDUP_REMOVED lines=16> */
[----:B------:R-:W-:Y:S01]  /*0630*/  ISETP.NE.AND.EX P0, PT, RZ, UR7, PT, P0 ;  /* 0x00000007ff007c0c */ /* 0x000fe2000bf05300 */
[----:B------:R-:W-:Y:S01]  /*0640*/  ULDC UR7, c[0x0][0x218] ;  /* 0x0000860000077ab9 */ /* 0x000fe20000000800 */
[----:B--2---:R-:W-:Y:S02]  /*0650*/  PRMT R83, R12, 0x7632, R83 ;  /* 0x000076320c537816 */ /* 0x004fe40000000053 */
[C---:B------:R-:W-:Y:S02]  /*0660*/  PRMT R84, R13.reuse, 0x7632, R84 ;  /* 0x000076320d547816 */ /* 0x040fe40000000054 */
[----:B------:R-:W-:-:S02]  /*0670*/  SHF.L.U32 R19, R13, 0x10, RZ ;  /* 0x000000100d137819 */ /* 0x000fc400000006ff */
[C---:B------:R-:W-:Y:S02]  /*0680*/  PRMT R85, R14.reuse, 0x7632, R85 ;  /* 0x000076320e557816 */ /* 0x040fe40000000055 */
[----:B------:R-:W-:Y:S02]  /*0690*/  SHF.L.U32 R18, R14, 0x10, RZ ;  /* 0x000000100e127819 */ /* 0x000fe400000006ff */
[C---:B------:R-:W-:Y:S02]  /*06a0*/  PRMT R86, R15.reuse, 0x7632, R86 ;  /* 0x000076320f567816 */ /* 0x040fe40000000056 */
[----:B------:R-:W-:Y:S02]  /*06b0*/  SHF.L.U32 R17, R15, 0x10, RZ ;  /* 0x000000100f117819 */ /* 0x000fe400000006ff */
[----:B---3--:R-:W-:Y:S02]  /*06c0*/  PRMT R87, R8, 0x7632, R87 ;  /* 0x0000763208577816 */ /* 0x008fe40000000057 */
[----:B------:R-:W-:-:S02]  /*06d0*/  PRMT R88, R9, 0x7632, R88 ;  /* 0x0000763209587816 */ /* 0x000fc40000000058 */
[----:B------:R-:W-:Y:S02]  /*06e0*/  PRMT R89, R10, 0x7632, R89 ;  /* 0x000076320a597816 */ /* 0x000fe40000000059 */
[----:B------:R-:W-:Y:S02]  /*06f0*/  PRMT R92, R11, 0x7632, R92 ;  /* 0x000076320b5c7816 */ /* 0x000fe4000000005c */
[----:B----4-:R-:W-:Y:S02]  /*0700*/  PRMT R93, R4, 0x7632, R93 ;  /* 0x00007632045d7816 */ /* 0x010fe4000000005d */
        /* <DEDUP_REMOVED lines=84> */
.L_x_534:
[----:B-1----:R-:W0:Y:S01]  /*0c50*/  @P0 LDC.64 R50, c[0x0][0x270] ;  /* 0x00009c00ff320b82 */ /* 0x002e220000000a00 */
[----:B------:R-:W-:Y:S01]  /*0c60*/  IMAD R44, R66, UR7, RZ ;  /* 0x00000007422c7c24 */ /* 0x000fe2000f8e02ff */
[----:B------:R-:W-:-:S04]  /*0c70*/  ISETP.NE.U32.AND P1, PT, RZ, UR8, PT ;  /* 0x00000008ff007c0c */ /* 0x000fc8000bf25070 */
[----:B------:R-:W-:Y:S02]  /*0c80*/  SHF.R.S32.HI R45, RZ, 0x1f, R44 ;  /* 0x0000001fff2d7819 */ /* 0x000fe4000001142c */
[----:B------:R-:W1:Y:S01]  /*0c90*/  LDC.64 R52, c[0x0][0x220] ;  /* 0x00008800ff347b82 */ /* 0x000e620000000a00 */
[----:B------:R-:W-:Y:S02]  /*0ca0*/  ISETP.NE.AND.EX P1, PT, RZ, UR9, PT, P1 ;  /* 0x00000009ff007c0c */ /* 0x000fe4000bf25310 */
[----:B------:R-:W-:-:S04]  /*0cb0*/  LEA.HI R45, R45, R44, RZ, 0x3 ;  /* 0x0000002c2d2d7211 */ /* 0x000fc800078f18ff */
[----:B------:R-:W-:-:S07]  /*0cc0*/  LEA.HI.SX32 R133, R45, R36, 0x1d ;  /* 0x000000242d857211 */ /* 0x000fce00078feaff */
[----:B------:R-:W-:Y:S01]  /*0cd0*/  @P1 LEA R48, P3, R133, UR8, 0x4 ;  /* 0x0000000885301c11 */ /* 0x000fe2000f8620ff */
[----:B0-----:R-:W-:-:S04]  /*0ce0*/  @P0 IMAD.WIDE R50, R66, 0x2, R50 ;  /* 0x0000000242320825 */ /* 0x001fc800078e0232 */
[C---:B-1----:R-:W-:Y:S02]  /*0cf0*/  IMAD.WIDE.U32 R44, R133.reuse, 0x10, R52 ;  /* 0x00000010852c7825 */ /* 0x042fe400078e0034 */
[----:B------:R-:W2:Y:S01]  /*0d00*/  @P0 LDG.E.U16 R50, desc[UR4][R50.64] ;  /* 0x0000000432320981 */ /* 0x000ea2000c1e1500 */
[----:B------:R-:W-:-:S03]  /*0d10*/  @P1 LEA.HI.X R49, R133, UR9, RZ, 0x4, P3 ;  /* 0x0000000985311c11 */ /* 0x000fc600098f24ff */
[----:B------:R-:W3:Y:S04]  /*0d20*/  LDG.E.128 R44, desc[UR4][R44.64] ;  /* 0x000000042c2c7981 */ /* 0x000ee8000c1e1d00 */
[----:B------:R-:W4:Y:S01]  /*0d30*/  @P1 LDG.E.128 R40, desc[UR4][R48.64] ;  /* 0x0000000430281981 */ /* 0x000f22000c1e1d00 */
[----:B------:R-:W-:Y:S01]  /*0d40*/  HFMA2.MMA R131, -RZ, RZ, 1.875, 0 ;  /* 0x3f800000ff837435 */ /* 0x000fe200000001ff */
[C---:B------:R-:W-:Y:S02]  /*0d50*/  SHF.L.U32 R119, R133.reuse, 0x4, RZ ;  /* 0x0000000485777819 */ /* 0x040fe400000006ff */
[----:B------:R-:W-:Y:S02]  /*0d60*/  IADD3 R129, R133, 0x20, RZ ;  /* 0x0000002085817810 */ /* 0x000fe40007ffe0ff */
[----:B------:R-:W-:-:S02]  /*0d70*/  SHF.R.U32.HI R117, RZ, 0x1c, R133 ;  /* 0x0000001cff757819 */ /* 0x000fc40000011685 */
[----:B--2---:R-:W-:Y:S02]  /*0d80*/  @P0 SHF.L.U32 R131, R50, 0x10, RZ ;  /* 0x0000001032830819 */ /* 0x004fe400000006ff */
[C---:B---3--:R-:W-:Y:S02]  /*0d90*/  SHF.L.U32 R54, R44.reuse, 0x10, RZ ;  /* 0x000000102c367819 */ /* 0x048fe400000006ff */
[C---:B------:R-:W-:Y:S02]  /*0da0*/  SHF.L.U32 R90, R45.reuse, 0x10, RZ ;  /* 0x000000102d5a7819 */ /* 0x040fe400000006ff */
[----:B------:R-:W-:Y:S01]  /*0db0*/  PRMT R55, R44, 0x7632, R55 ;  /* 0x000076322c377816 */ /* 0x000fe20000000037 */
[-C--:B------:R-:W-:Y:S01]  /*0dc0*/  FMUL.FTZ R121, R54, R131.reuse ;  /* 0x0000008336797220 */ /* 0x080fe20000410000 */
[----:B----4-:R-:W-:Y:S01]  /*0dd0*/  @P1 SHF.L.U32 R44, R40, 0x10, RZ ;  /* 0x00000010282c1819 */ /* 0x010fe200000006ff */
[----:B------:R-:W-:Y:S01]  /*0de0*/  FMUL.FTZ R90, R90, R131 ;  /* 0x000000835a5a7220 */ /* 0x000fe20000410000 */
[----:B------:R-:W-:Y:S01]  /*0df0*/  PRMT R91, R45, 0x7632, R91 ;  /* 0x000076322d5b7816 */ /* 0x000fe2000000005b */
[----:B------:R-:W-:Y:S01]  /*0e00*/  FMUL.FTZ R121, R20, R121 ;  /* 0x0000007914797220 */ /* 0x000fe20000410000 */
[----:B------:R-:W-:Y:S01]  /*0e10*/  @P1 SHF.L.U32 R45, R41, 0x10, RZ ;  /* 0x00000010292d1819 */ /* 0x000fe200000006ff */
[----:B------:R-:W-:Y:S01]  /*0e20*/  FMUL.FTZ R120, R19, R90 ;  /* 0x0000005a13787220 */ /* 0x000fe20000410000 */
[----:B------:R-:W-:Y:S01]  /*0e30*/  SHF.L.U32 R48, R47, 0x10, RZ ;  /* 0x000000102f307819 */ /* 0x000fe200000006ff */
[----:B------:R-:W-:Y:S01]  /*0e40*/  @P1 FADD.FTZ R121, R121, R44 ;  /* 0x0000002c79791221 */ /* 0x000fe20000010000 */
[----:B------:R-:W-:Y:S01]  /*0e50*/  PRMT R47, R47, 0x7632, R47 ;  /* 0x000076322f2f7816 */ /* 0x000fe2000000002f */
[----:B------:R-:W-:Y:S01]  /*0e60*/  @P1 FADD.FTZ R120, R120, R45 ;  /* 0x0000002d78781221 */ /* 0x000fe20000010000 */
[----:B------:R-:W-:Y:S01]  /*0e70*/  SHF.L.U32 R44, R55, 0x10, RZ ;  /* 0x00000010372c7819 */ /* 0x000fe200000006ff */
[----:B------:R-:W-:Y:S01]  /*0e80*/  FMUL.FTZ R50, R48, R131 ;  /* 0x0000008330327220 */ /* 0x000fe20000410000 */
[----:B------:R-:W-:-:S02]  /*0e90*/  SHF.L.U32 R90, R47, 0x10, RZ ;  /* 0x000000102f5a7819 */ /* 0x000fc400000006ff */
[----:B------:R-:W-:Y:S01]  /*0ea0*/  @P1 PRMT R45, R40, 0x7632, R45 ;  /* 0x00007632282d1816 */ /* 0x000fe2000000002d */
[-C--:B------:R-:W-:Y:S01]  /*0eb0*/  FMUL.FTZ R44, R44, R131.reuse ;  /* 0x000000832c2c7220 */ /* 0x080fe20000410000 */
[----:B------:R-:W-:Y:S01]  /*0ec0*/  SHF.L.U32 R118, R46, 0x10, RZ ;  /* 0x000000102e767819 */ /* 0x000fe200000006ff */
[----:B------:R-:W-:Y:S01]  /*0ed0*/  FMUL.FTZ R47, R90, R131 ;  /* 0x000000835a2f7220 */ /* 0x000fe20000410000 */
[----:B------:R-:W-:Y:S01]  /*0ee0*/  PRMT R46, R46, 0x7632, R46 ;  /* 0x000076322e2e7816 */ /* 0x000fe2000000002e */
[----:B------:R-:W-:Y:S01]  /*0ef0*/  FMUL.FTZ R124, R83, R44 ;  /* 0x0000002c537c7220 */ /* 0x000fe20000410000 */
[----:B------:R-:W-:Y:S01]  /*0f00*/  @P1 SHF.L.U32 R45, R45, 0x10, RZ ;  /* 0x000000102d2d1819 */ /* 0x000fe200000006ff */
[----:B------:R-:W-:Y:S01]  /*0f10*/  FMUL.FTZ R128, R86, R47 ;  /* 0x0000002f56807220 */ /* 0x000fe20000410000 */
[----:B------:R-:W-:Y:S01]  /*0f20*/  SHF.L.U32 R46, R46, 0x10, RZ ;  /* 0x000000102e2e7819 */ /* 0x000fe200000006ff */
[-C--:B------:R-:W-:Y:S01]  /*0f30*/  FMUL.FTZ R127, R118, R131.reuse ;  /* 0x00000083767f7220 */ /* 0x080fe20000410000 */
[----:B------:R-:W-:Y:S01]  /*0f40*/  SHF.L.U32 R44, R91, 0x10, RZ ;  /* 0x000000105b2c7819 */ /* 0x000fe200000006ff */
[----:B------:R-:W-:Y:S01]  /*0f50*/  @P1 FADD.FTZ R124, R124, R45 ;  /* 0x0000002d7c7c1221 */ /* 0x000fe20000010000 */
[----:B------:R-:W-:Y:S01]  /*0f60*/  @P1 PRMT R49, R43, 0x7632, R49 ;  /* 0x000076322b311816 */ /* 0x000fe20000000031 */
[-C--:B------:R-:W-:Y:S01]  /*0f70*/  FMUL.FTZ R46, R46, R131.reuse ;  /* 0x000000832e2e7220 */ /* 0x080fe20000410000 */
[----:B------:R-:W-:Y:S01]  /*0f80*/  @P1 PRMT R45, R41, 0x7632, R45 ;  /* 0x00007632292d1816 */ /* 0x000fe2000000002d */
[----:B------:R-:W-:Y:S01]  /*0f90*/  FMUL.FTZ R125, R44, R131 ;  /* 0x000000832c7d7220 */ /* 0x000fe20000410000 */
        /* <DEDUP_REMOVED lines=10> */
[----:B------:R-:W-:Y:S01]  /*1040*/  @P1 SHF.L.U32 R47, R47, 0x10, RZ ;  /* 0x000000102f2f1819 */ /* 0x000fe200000006ff */
[----:B------:R-:W-:Y:S01]  /*1050*/  @P1 FADD.FTZ R123, R123, R54 ;  /* 0x000000367b7b1221 */ /* 0x000fe20000010000 */
[----:B------:R-:W-:Y:S01]  /*1060*/  @P1 FADD.FTZ R128, R128, R49 ;  /* 0x0000003180801221 */ /* 0x000fe20000010000 */
[----:B------:R-:W-:Y:S01]  /*1070*/  @P1 FADD.FTZ R125, R125, R44 ;  /* 0x0000002c7d7d1221 */ /* 0x000fe20000010000 */
[----:B------:R-:W-:Y:S01]  /*1080*/  IADD3 R90, P3, R119, UR10, RZ ;  /* 0x0000000a775a7c10 */ /* 0x000fe2000ff7e0ff */
[----:B------:R-:W-:Y:S01]  /*1090*/  @P1 FADD.FTZ R126, R126, R47 ;  /* 0x0000002f7e7e1221 */ /* 0x000fe20000010000 */
[----:B------:R-:W-:Y:S01]  /*10a0*/  F2FP.BF16.F32.PACK_AB R44, R124, R121 ;  /* 0x000000797c2c723e */ /* 0x000fe200000010ff */
[----:B------:R-:W-:Y:S01]  /*10b0*/  IMAD.WIDE.U32 R48, R129, 0x10, R52 ;  /* 0x0000001081307825 */ /* 0x000fe200078e0034 */
[----:B------:R-:W-:-:S02]  /*10c0*/  IADD3.X R91, R117, UR11, RZ, P3, !PT ;  /* 0x0000000b755b7c10 */ /* 0x000fc40009ffe4ff */
[----:B------:R-:W-:Y:S02]  /*10d0*/  F2FP.BF16.F32.PACK_AB R47, R128, R123 ;  /* 0x0000007b802f723e */ /* 0x000fe400000010ff */
[----:B------:R-:W-:Y:S02]  /*10e0*/  F2FP.BF16.F32.PACK_AB R46, R126, R127 ;  /* 0x0000007f7e2e723e */ /* 0x000fe400000010ff */
[----:B------:R-:W-:Y:S02]  /*10f0*/  F2FP.BF16.F32.PACK_AB R45, R125, R120 ;  /* 0x000000787d2d723e */ /* 0x000fe400000010ff */
[----:B------:R-:W-:-:S03]  /*1100*/  @P1 LEA R54, P3, R129, UR8, 0x4 ;  /* 0x0000000881361c11 */ /* 0x000fc6000f8620ff */
[----:B------:R0:W-:Y:S01]  /*1110*/  STG.E.128 desc[UR4][R90.64], R44 ;  /* 0x0000002c5a007986 */ /* 0x0001e2000c101d04 */
[----:B------:R-:W-:-:S03]  /*1120*/  @P1 LEA.HI.X R55, R129, UR9, RZ, 0x4, P3 ;  /* 0x0000000981371c11 */ /* 0x000fc600098f24ff */
[----:B------:R-:W2:Y:S04]  /*1130*/  LDG.E.128 R48, desc[UR4][R48.64] ;  /* 0x0000000430307981 */ /* 0x000ea8000c1e1d00 */
[----:B------:R-:W0:Y:S01]  /*1140*/  @P1 LDG.E.128 R40, desc[UR4][R54.64] ;  /* 0x0000000436281981 */ /* 0x000e22000c1e1d00 */
[C---:B--2---:R-:W-:Y:S02]  /*1150*/  SHF.L.U32 R118, R48.reuse, 0x10, RZ ;  /* 0x0000001030767819 */ /* 0x044fe400000006ff */
[----:B------:R-:W-:Y:S02]  /*1160*/  PRMT R122, R48, 0x7632, R122 ;  /* 0x00007632307a7816 */ /* 0x000fe4000000007a */
[----:B0-----:R-:W-:Y:S01]  /*1170*/  @P1 SHF.L.U32 R45, R40, 0x10, RZ ;  /* 0x00000010282d1819 */ /* 0x001fe200000006ff */
[----:B------:R-:W-:Y:S01]  /*1180*/  FMUL.FTZ R135, R118, R131 ;  /* 0x0000008376877220 */ /* 0x000fe20000410000 */
[----:B------:R-:W-:-:S02]  /*1190*/  SHF.L.U32 R122, R122, 0x10, RZ ;  /* 0x000000107a7a7819 */ /* 0x000fc400000006ff */
[----:B------:R-:W-:Y:S01]  /*11a0*/  SHF.L.U32 R130, R49, 0x10, RZ ;  /* 0x0000001031827819 */ /* 0x000fe200000006ff */
[----:B------:R-:W-:Y:S01]  /*11b0*/  FMUL.FTZ R134, R16, R135 ;  /* 0x0000008710867220 */ /* 0x000fe20000410000 */
[----:B------:R-:W-:Y:S01]  /*11c0*/  @P1 PRMT R44, R40, 0x7632, R44 ;  /* 0x00007632282c1816 */ /* 0x000fe2000000002c */
[-C--:B------:R-:W-:Y:S01]  /*11d0*/  FMUL.FTZ R122, R122, R131.reuse ;  /* 0x000000837a7a7220 */ /* 0x080fe20000410000 */
[----:B------:R-:W-:Y:S01]  /*11e0*/  SHF.L.U32 R136, R50, 0x10, RZ ;  /* 0x0000001032887819 */ /* 0x000fe200000006ff */
[----:B------:R-:W-:Y:S01]  /*11f0*/  @P1 FADD.FTZ R134, R45, R134 ;  /* 0x000000862d861221 */ /* 0x000fe20000010000 */
[----:B------:R-:W-:Y:S01]  /*1200*/  SHF.L.U32 R46, R51, 0x10, RZ ;  /* 0x00000010332e7819 */ /* 0x000fe200000006ff */
[-C--:B------:R-:W-:Y:S01]  /*1210*/  FMUL.FTZ R130, R130, R131.reuse ;  /* 0x0000008382827220 */ /* 0x080fe20000410000 */
[----:B------:R-:W-:Y:S01]  /*1220*/  PRMT R138, R49, 0x7632, R138 ;  /* 0x00007632318a7816 */ /* 0x000fe2000000008a */
[----:B------:R-:W-:Y:S01]  /*1230*/  FMUL.FTZ R137, R87, R122 ;  /* 0x0000007a57897220 */ /* 0x000fe20000410000 */
[----:B------:R-:W-:Y:S01]  /*1240*/  PRMT R50, R50, 0x7632, R50 ;  /* 0x0000763232327816 */ /* 0x000fe20000000032 */
[----:B------:R-:W-:Y:S01]  /*1250*/  FMUL.FTZ R132, R15, R130 ;  /* 0x000000820f847220 */ /* 0x000fe20000410000 */
[----:B------:R-:W-:Y:S01]  /*1260*/  PRMT R51, R51, 0x7632, R51 ;  /* 0x0000763233337816 */ /* 0x000fe20000000033 */
[-C--:B------:R-:W-:Y:S01]  /*1270*/  FMUL.FTZ R135, R136, R131.reuse ;  /* 0x0000008388877220 */ /* 0x080fe20000410000 */
[----:B------:R-:W-:Y:S01]  /*1280*/  @P1 SHF.L.U32 R44, R44, 0x10, RZ ;  /* 0x000000102c2c1819 */ /* 0x000fe200000006ff */
[----:B------:R-:W-:Y:S01]  /*1290*/  FMUL.FTZ R46, R46, R131 ;  /* 0x000000832e2e7220 */ /* 0x000fe20000410000 */
[----:B------:R-:W-:Y:S01]  /*12a0*/  @P1 PRMT R45, R43, 0x7632, R45 ;  /* 0x000076322b2d1816 */ /* 0x000fe2000000002d */
[----:B------:R-:W-:Y:S01]  /*12b0*/  FMUL.FTZ R135, R14, R135 ;  /* 0x000000870e877220 */ /* 0x000fe20000410000 */
[----:B------:R-:W-:Y:S01]  /*12c0*/  SHF.L.U32 R48, R51, 0x10, RZ ;  /* 0x0000001033307819 */ /* 0x000fe200000006ff */
[--C-:B------:R-:W-:Y:S01]  /*12d0*/  @P1 FADD.FTZ R137, R137, R44.reuse ;  /* 0x0000002c89891221 */ /* 0x100fe20000010000 */
[----:B------:R-:W-:Y:S01]  /*12e0*/  SHF.L.U32 R50, R50, 0x10, RZ ;  /* 0x0000001032327819 */ /* 0x000fe200000006ff */
[----:B------:R-:W-:Y:S01]  /*12f0*/  FMUL.FTZ R136, R13, R46 ;  /* 0x0000002e0d887220 */ /* 0x000fe20000410000 */
[----:B------:R-:W-:Y:S01]  /*1300*/  SHF.L.U32 R138, R138, 0x10, RZ ;  /* 0x000000108a8a7819 */ /* 0x000fe200000006ff */
[-C--:B------:R-:W-:Y:S01]  /*1310*/  FMUL.FTZ R139, R48, R131.reuse ;  /* 0x00000083308b7220 */ /* 0x080fe20000410000 */
[----:B------:R-:W-:Y:S01]  /*1320*/  @P1 SHF.L.U32 R47, R41, 0x10, RZ ;  /* 0x00000010292f1819 */ /* 0x000fe200000006ff */
[-C--:B------:R-:W-:Y:S01]  /*1330*/  FMUL.FTZ R50, R50, R131.reuse ;  /* 0x0000008332327220 */ /* 0x080fe20000410000 */
[----:B------:R-:W-:Y:S01]  /*1340*/  @P1 SHF.L.U32 R54, R45, 0x10, RZ ;  /* 0x000000102d361819 */ /* 0x000fe200000006ff */
[----:B------:R-:W-:Y:S01]  /*1350*/  FMUL.FTZ R141, R138, R131 ;  /* 0x000000838a8d7220 */ /* 0x000fe20000410000 */
[----:B------:R-:W-:Y:S01]  /*1360*/  @P1 PRMT R44, R41, 0x7632, R44 ;  /* 0x00007632292c1816 */ /* 0x000fe2000000002c */
[----:B------:R-:W-:Y:S01]  /*1370*/  @P1 FADD.FTZ R132, R47, R132 ;  /* 0x000000842f841221 */ /* 0x000fe20000010000 */
[----:B------:R-:W-:Y:S01]  /*1380*/  @P1 PRMT R45, R42, 0x7632, R45 ;  /* 0x000076322a2d1816 */ /* 0x000fe2000000002d */
        /* <DEDUP_REMOVED lines=9> */
[----:B------:R-:W-:Y:S01]  /*1420*/  SHF.L.U32 R122, R129, 0x4, RZ ;  /* 0x00000004817a7819 */ /* 0x000fe200000006ff */
[----:B------:R-:W-:Y:S01]  /*1430*/  @P1 FADD.FTZ R139, R139, R54 ;  /* 0x000000368b8b1221 */ /* 0x000fe20000010000 */
[----:B------:R-:W-:Y:S01]  /*1440*/  SHF.R.U32.HI R118, RZ, 0x1c, R129 ;  /* 0x0000001cff767819 */ /* 0x000fe20000011681 */
[----:B------:R-:W-:Y:S01]  /*1450*/  @P1 FADD.FTZ R138, R138, R45 ;  /* 0x0000002d8a8a1221 */ /* 0x000fe20000010000 */
[----:B------:R-:W-:Y:S01]  /*1460*/  @P1 FADD.FTZ R141, R141, R44 ;  /* 0x0000002c8d8d1221 */ /* 0x000fe20000010000 */
[----:B------:R-:W-:-:S02]  /*1470*/  IADD3 R129, R133, 0x40, RZ ;  /* 0x0000004085817810 */ /* 0x000fc40007ffe0ff */
[----:B------:R-:W-:Y:S02]  /*1480*/  IADD3 R90, P3, R122, UR10, RZ ;  /* 0x0000000a7a5a7c10 */ /* 0x000fe4000ff7e0ff */
[----:B------:R-:W-:Y:S01]  /*1490*/  F2FP.BF16.F32.PACK_AB R47, R139, R136 ;  /* 0x000000888b2f723e */ /* 0x000fe200000010ff */
[----:B------:R-:W-:Y:S01]  /*14a0*/  IMAD.WIDE.U32 R48, R129, 0x10, R52 ;  /* 0x0000001081307825 */ /* 0x000fe200078e0034 */
[----:B------:R-:W-:Y:S02]  /*14b0*/  IADD3.X R91, R118, UR11, RZ, P3, !PT ;  /* 0x0000000b765b7c10 */ /* 0x000fe40009ffe4ff */
[----:B------:R-:W-:Y:S02]  /*14c0*/  F2FP.BF16.F32.PACK_AB R46, R138, R135 ;  /* 0x000000878a2e723e */ /* 0x000fe400000010ff */
[----:B------:R-:W-:Y:S02]  /*14d0*/  F2FP.BF16.F32.PACK_AB R45, R141, R132 ;  /* 0x000000848d2d723e */ /* 0x000fe400000010ff */
[----:B------:R-:W-:-:S02]  /*14e0*/  F2FP.BF16.F32.PACK_AB R44, R137, R134 ;  /* 0x00000086892c723e */ /* 0x000fc400000010ff */
[----:B------:R-:W-:-:S03]  /*14f0*/  @P1 LEA R54, P3, R129, UR8, 0x4 ;  /* 0x0000000881361c11 */ /* 0x000fc6000f8620ff */
[----:B------:R0:W-:Y:S01]  /*1500*/  STG.E.128 desc[UR4][R90.64], R44 ;  /* 0x0000002c5a007986 */ /* 0x0001e2000c101d04 */
[----:B------:R-:W-:-:S03]  /*1510*/  @P1 LEA.HI.X R55, R129, UR9, RZ, 0x4, P3 ;  /* 0x0000000981371c11 */ /* 0x000fc600098f24ff */
[----:B------:R-:W2:Y:S04]  /*1520*/  LDG.E.128 R48, desc[UR4][R48.64] ;  /* 0x0000000430307981 */ /* 0x000ea8000c1e1d00 */
[----:B------:R-:W0:Y:S01]  /*1530*/  @P1 LDG.E.128 R40, desc[UR4][R54.64] ;  /* 0x0000000436281981 */ /* 0x000e22000c1e1d00 */
[----:B------:R-:W-:Y:S01]  /*1540*/  IADD3 R133, R133, 0x60, RZ ;  /* 0x0000006085857810 */ /* 0x000fe20007ffe0ff */
[----:B------:R-:W-:-:S04]  /*1550*/  FADD.FTZ R149, RZ, R121 ;  /* 0x00000079ff957221 */ /* 0x000fc80000010000 */
[----:B------:R-:W-:Y:S01]  /*1560*/  FADD.FTZ R149, R149, R124 ;  /* 0x0000007c95957221 */ /* 0x000fe20000010000 */
[C---:B--2---:R-:W-:Y:S02]  /*1570*/  SHF.L.U32 R130, R48.reuse, 0x10, RZ ;  /* 0x0000001030827819 */ /* 0x044fe400000006ff */
[----:B------:R-:W-:Y:S02]  /*1580*/  SHF.L.U32 R142, R49, 0x10, RZ ;  /* 0x00000010318e7819 */ /* 0x000fe400000006ff */
[----:B------:R-:W-:Y:S01]  /*1590*/  PRMT R140, R48, 0x7632, R140 ;  /* 0x00007632308c7816 */ /* 0x000fe2000000008c */
[-C--:B------:R-:W-:Y:S01]  /*15a0*/  FMUL.FTZ R143, R130, R131.reuse ;  /* 0x00000083828f7220 */ /* 0x080fe20000410000 */
[----:B0-----:R-:W-:Y:S01]  /*15b0*/  @P1 SHF.L.U32 R44, R40, 0x10, RZ ;  /* 0x00000010282c1819 */ /* 0x001fe200000006ff */
[----:B------:R-:W-:Y:S01]  /*15c0*/  FMUL.FTZ R142, R142, R131 ;  /* 0x000000838e8e7220 */ /* 0x000fe20000410000 */
[----:B------:R-:W-:Y:S01]  /*15d0*/  SHF.L.U32 R140, R140, 0x10, RZ ;  /* 0x000000108c8c7819 */ /* 0x000fe200000006ff */
[----:B------:R-:W-:Y:S01]  /*15e0*/  FMUL.FTZ R91, R12, R143 ;  /* 0x0000008f0c5b7220 */ /* 0x000fe20000410000 */
[----:B------:R-:W-:Y:S01]  /*15f0*/  @P1 SHF.L.U32 R45, R41, 0x10, RZ ;  /* 0x00000010292d1819 */ /* 0x000fe200000006ff */
[----:B------:R-:W-:Y:S01]  /*1600*/  FMUL.FTZ R90, R11, R142 ;  /* 0x0000008e0b5a7220 */ /* 0x000fe20000410000 */
[----:B------:R-:W-:Y:S01]  /*1610*/  SHF.L.U32 R144, R50, 0x10, RZ ;  /* 0x0000001032907819 */ /* 0x000fe200000006ff */
[----:B------:R-:W-:Y:S01]  /*1620*/  @P1 FADD.FTZ R91, R44, R91 ;  /* 0x0000005b2c5b1221 */ /* 0x000fe20000010000 */
[----:B------:R-:W-:Y:S01]  /*1630*/  SHF.L.U32 R46, R51, 0x10, RZ ;  /* 0x00000010332e7819 */ /* 0x000fe200000006ff */
[-C--:B------:R-:W-:Y:S01]  /*1640*/  FMUL.FTZ R140, R140, R131.reuse ;  /* 0x000000838c8c7220 */ /* 0x080fe20000410000 */
[----:B------:R-:W-:Y:S01]  /*1650*/  @P1 PRMT R44, R40, 0x7632, R44 ;  /* 0x00007632282c1816 */ /* 0x000fe2000000002c */
[----:B------:R-:W-:Y:S01]  /*1660*/  @P1 FADD.FTZ R90, R45, R90 ;  /* 0x0000005a2d5a1221 */ /* 0x000fe20000010000 */
[----:B------:R-:W-:Y:S01]  /*1670*/  PRMT R51, R51, 0x7632, R51 ;  /* 0x0000763233337816 */ /* 0x000fe20000000033 */
[-C--:B------:R-:W-:Y:S01]  /*1680*/  FMUL.FTZ R147, R144, R131.reuse ;  /* 0x0000008390937220 */ /* 0x080fe20000410000 */
[----:B------:R-:W-:Y:S01]  /*1690*/  PRMT R146, R49, 0x7632, R146 ;  /* 0x0000763231927816 */ /* 0x000fe20000000092 */
[----:B------:R-:W-:Y:S01]  /*16a0*/  FMUL.FTZ R144, R93, R140 ;  /* 0x0000008c5d907220 */ /* 0x000fe20000410000 */
[----:B------:R-:W-:Y:S01]  /*16b0*/  PRMT R50, R50, 0x7632, R50 ;  /* 0x0000763232327816 */ /* 0x000fe20000000032 */
[----:B------:R-:W-:Y:S01]  /*16c0*/  FMUL.FTZ R46, R46, R131 ;  /* 0x000000832e2e7220 */ /* 0x000fe20000410000 */
[----:B------:R-:W-:Y:S01]  /*16d0*/  @P1 SHF.L.U32 R45, R44, 0x10, RZ ;  /* 0x000000102c2d1819 */ /* 0x000fe200000006ff */
[----:B------:R-:W-:Y:S01]  /*16e0*/  FMUL.FTZ R147, R10, R147 ;  /* 0x000000930a937220 */ /* 0x000fe20000410000 */
[----:B------:R-:W-:Y:S01]  /*16f0*/  @P1 PRMT R47, R43, 0x7632, R47 ;  /* 0x000076322b2f1816 */ /* 0x000fe2000000002f */
[----:B------:R-:W-:Y:S01]  /*1700*/  FMUL.FTZ R145, R9, R46 ;  /* 0x0000002e09917220 */ /* 0x000fe20000410000 */
[----:B------:R-:W-:Y:S01]  /*1710*/  SHF.L.U32 R44, R51, 0x10, RZ ;  /* 0x00000010332c7819 */ /* 0x000fe200000006ff */
[----:B------:R-:W-:Y:S01]  /*1720*/  @P1 FADD.FTZ R144, R144, R45 ;  /* 0x0000002d90901221 */ /* 0x000fe20000010000 */
[----:B------:R-:W-:-:S02]  /*1730*/  SHF.L.U32 R50, R50, 0x10, RZ ;  /* 0x0000001032327819 */ /* 0x000fc400000006ff */
[----:B------:R-:W-:Y:S02]  /*1740*/  SHF.L.U32 R146, R146, 0x10, RZ ;  /* 0x0000001092927819 */ /* 0x000fe400000006ff */
[----:B------:R-:W-:Y:S01]  /*1750*/  @P1 SHF.L.U32 R49, R47, 0x10, RZ ;  /* 0x000000102f311819 */ /* 0x000fe200000006ff */
[-C--:B------:R-:W-:Y:S01]  /*1760*/  FMUL.FTZ R47, R44, R131.reuse ;  /* 0x000000832c2f7220 */ /* 0x080fe20000410000 */
[----:B------:R-:W-:Y:S01]  /*1770*/  @P1 PRMT R44, R41, 0x7632, R44 ;  /* 0x00007632292c1816 */ /* 0x000fe2000000002c */
[-C--:B------:R-:W-:Y:S01]  /*1780*/  FMUL.FTZ R50, R50, R131.reuse ;  /* 0x0000008332327220 */ /* 0x080fe20000410000 */
        /* <DEDUP_REMOVED lines=10> */
[----:B------:R-:W-:Y:S01]  /*1830*/  SHF.L.U32 R130, R129, 0x4, RZ ;  /* 0x0000000481827819 */ /* 0x000fe200000006ff */
[----:B------:R-:W-:Y:S01]  /*1840*/  @P1 FADD.FTZ R145, R54, R145 ;  /* 0x0000009136911221 */ /* 0x000fe20000010000 */
[----:B------:R-:W-:Y:S01]  /*1850*/  @P1 FADD.FTZ R142, R142, R49 ;  /* 0x000000318e8e1221 */ /* 0x000fe20000010000 */
[----:B------:R-:W-:Y:S01]  /*1860*/  @P1 FADD.FTZ R140, R140, R45 ;  /* 0x0000002d8c8c1221 */ /* 0x000fe20000010000 */
[----:B------:R-:W-:Y:S01]  /*1870*/  @P1 FADD.FTZ R143, R143, R44 ;  /* 0x0000002c8f8f1221 */ /* 0x000fe20000010000 */
[----:B------:R-:W-:Y:S01]  /*1880*/  SHF.R.U32.HI R129, RZ, 0x1c, R129 ;  /* 0x0000001cff817819 */ /* 0x000fe20000011681 */
[----:B------:R-:W-:Y:S01]  /*1890*/  IMAD.WIDE.U32 R48, R133, 0x10, R52 ;  /* 0x0000001085307825 */ /* 0x000fe200078e0034 */
[----:B------:R-:W-:-:S02]  /*18a0*/  IADD3 R54, P3, R130, UR10, RZ ;  /* 0x0000000a82367c10 */ /* 0x000fc4000ff7e0ff */
[----:B------:R-:W-:Y:S02]  /*18b0*/  F2FP.BF16.F32.PACK_AB R47, R142, R145 ;  /* 0x000000918e2f723e */ /* 0x000fe400000010ff */
[----:B------:R-:W-:Y:S02]  /*18c0*/  IADD3.X R55, R129, UR11, RZ, P3, !PT ;  /* 0x0000000b81377c10 */ /* 0x000fe40009ffe4ff */
[----:B------:R-:W-:Y:S02]  /*18d0*/  F2FP.BF16.F32.PACK_AB R46, R140, R147 ;  /* 0x000000938c2e723e */ /* 0x000fe400000010ff */
[----:B------:R-:W-:Y:S02]  /*18e0*/  F2FP.BF16.F32.PACK_AB R45, R143, R90 ;  /* 0x0000005a8f2d723e */ /* 0x000fe400000010ff */
[----:B------:R-:W-:-:S05]  /*18f0*/  F2FP.BF16.F32.PACK_AB R44, R144, R91 ;  /* 0x0000005b902c723e */ /* 0x000fca00000010ff */
[----:B------:R0:W-:Y:S04]  /*1900*/  STG.E.128 desc[UR4][R54.64], R44 ;  /* 0x0000002c36007986 */ /* 0x0001e8000c101d04 */
[----:B------:R-:W2:Y:S01]  /*1910*/  LDG.E.128 R48, desc[UR4][R48.64] ;  /* 0x0000000430307981 */ /* 0x000ea2000c1e1d00 */
[----:B------:R-:W-:-:S04]  /*1920*/  @P1 LEA R52, P3, R133, UR8, 0x4 ;  /* 0x0000000885341c11 */ /* 0x000fc8000f8620ff */
[----:B------:R-:W-:-:S05]  /*1930*/  @P1 LEA.HI.X R53, R133, UR9, RZ, 0x4, P3 ;  /* 0x0000000985351c11 */ /* 0x000fca00098f24ff */
[----:B------:R1:W3:Y:S01]  /*1940*/  @P1 LDG.E.128 R40, desc[UR4][R52.64] ;  /* 0x0000000434281981 */ /* 0x0002e2000c1e1d00 */
[----:B------:R-:W-:Y:S01]  /*1950*/  FADD.FTZ R146, R149, R120 ;  /* 0x0000007895927221 */ /* 0x000fe20000010000 */
[----:B------:R-:W-:-:S03]  /*1960*/  UMOV UR6, 0xffffffff ;  /* 0xffffffff00067882 */ /* 0x000fc60000000000 */
[----:B------:R-:W-:-:S04]  /*1970*/  FADD.FTZ R146, R146, R125 ;  /* 0x0000007d92927221 */ /* 0x000fc80000010000 */
[----:B------:R-:W-:-:S04]  /*1980*/  FADD.FTZ R149, R146, R127 ;  /* 0x0000007f92957221 */ /* 0x000fc80000010000 */
[----:B------:R-:W-:-:S04]  /*1990*/  FADD.FTZ R146, R149, R126 ;  /* 0x0000007e95927221 */ /* 0x000fc80000010000 */
[----:B0-----:R-:W-:-:S04]  /*19a0*/  FADD.FTZ R45, R146, R123 ;  /* 0x0000007b922d7221 */ /* 0x001fc80000010000 */
        /* <DEDUP_REMOVED lines=9> */
[----:B-1----:R-:W-:-:S04]  /*1a40*/  FADD.FTZ R53, R146, R91 ;  /* 0x0000005b92357221 */ /* 0x002fc80000010000 */
[----:B------:R-:W-:Y:S01]  /*1a50*/  FADD.FTZ R53, R53, R144 ;  /* 0x0000009035357221 */ /* 0x000fe20000010000 */
[----:B--2---:R-:W-:Y:S02]  /*1a60*/  SHF.L.U32 R44, R48, 0x10, RZ ;  /* 0x00000010302c7819 */ /* 0x004fe400000006ff */
[C---:B------:R-:W-:Y:S02]  /*1a70*/  SHF.L.U32 R46, R49.reuse, 0x10, RZ ;  /* 0x00000010312e7819 */ /* 0x040fe400000006ff */
[----:B------:R-:W-:Y:S01]  /*1a80*/  PRMT R49, R49, 0x7632, R49 ;  /* 0x0000763231317816 */ /* 0x000fe20000000031 */
[-C--:B------:R-:W-:Y:S01]  /*1a90*/  FMUL.FTZ R55, R44, R131.reuse ;  /* 0x000000832c377220 */ /* 0x080fe20000410000 */
[----:B------:R-:W-:Y:S01]  /*1aa0*/  SHF.L.U32 R52, R50, 0x10, RZ ;  /* 0x0000001032347819 */ /* 0x000fe200000006ff */
[----:B------:R-:W-:Y:S01]  /*1ab0*/  FMUL.FTZ R46, R46, R131 ;  /* 0x000000832e2e7220 */ /* 0x000fe20000410000 */
[----:B------:R-:W-:Y:S01]  /*1ac0*/  PRMT R50, R50, 0x7632, R50 ;  /* 0x0000763232327816 */ /* 0x000fe20000000032 */
[----:B------:R-:W-:Y:S01]  /*1ad0*/  FMUL.FTZ R55, R8, R55 ;  /* 0x0000003708377220 */ /* 0x000fe20000410000 */
[----:B------:R-:W-:Y:S01]  /*1ae0*/  SHF.L.U32 R44, R49, 0x10, RZ ;  /* 0x00000010312c7819 */ /* 0x000fe200000006ff */
[----:B------:R-:W-:Y:S01]  /*1af0*/  FMUL.FTZ R47, R52, R131 ;  /* 0x00000083342f7220 */ /* 0x000fe20000410000 */
[----:B------:R-:W-:-:S02]  /*1b00*/  SHF.L.U32 R50, R50, 0x10, RZ ;  /* 0x0000001032327819 */ /* 0x000fc400000006ff */
[C---:B------:R-:W-:Y:S01]  /*1b10*/  SHF.L.U32 R54, R51.reuse, 0x10, RZ ;  /* 0x0000001033367819 */ /* 0x040fe200000006ff */
[-C--:B------:R-:W-:Y:S01]  /*1b20*/  FMUL.FTZ R45, R44, R131.reuse ;  /* 0x000000832c2d7220 */ /* 0x080fe20000410000 */
[----:B------:R-:W-:Y:S01]  /*1b30*/  PRMT R51, R51, 0x7632, R51 ;  /* 0x0000763233337816 */ /* 0x000fe20000000033 */
[-C--:B------:R-:W-:Y:S01]  /*1b40*/  FMUL.FTZ R44, R50, R131.reuse ;  /* 0x00000083322c7220 */ /* 0x080fe20000410000 */
[----:B---3--:R-:W-:Y:S01]  /*1b50*/  @P1 SHF.L.U32 R50, R40, 0x10, RZ ;  /* 0x0000001028321819 */ /* 0x008fe200000006ff */
[----:B------:R-:W-:Y:S01]  /*1b60*/  FMUL.FTZ R52, R54, R131 ;  /* 0x0000008336347220 */ /* 0x000fe20000410000 */
[----:B------:R-:W-:Y:S01]  /*1b70*/  PRMT R48, R48, 0x7632, R48 ;  /* 0x0000763230307816 */ /* 0x000fe20000000030 */
[----:B------:R-:W-:Y:S01]  /*1b80*/  FMUL.FTZ R54, R7, R46 ;  /* 0x0000002e07367220 */ /* 0x000fe20000410000 */
[----:B------:R-:W-:Y:S01]  /*1b90*/  SHF.L.U32 R146, R51, 0x10, RZ ;  /* 0x0000001033927819 */ /* 0x000fe200000006ff */
[----:B------:R-:W-:Y:S01]  /*1ba0*/  @P1 FADD.FTZ R55, R50, R55 ;  /* 0x0000003732371221 */ /* 0x000fe20000010000 */
[----:B------:R-:W-:Y:S01]  /*1bb0*/  FADD.FTZ R50, R53, R90 ;  /* 0x0000005a35327221 */ /* 0x000fe20000010000 */
[----:B------:R-:W-:-:S02]  /*1bc0*/  SHF.L.U32 R48, R48, 0x10, RZ ;  /* 0x0000001030307819 */ /* 0x000fc400000006ff */
[----:B------:R-:W-:Y:S01]  /*1bd0*/  FMUL.FTZ R51, R146, R131 ;  /* 0x0000008392337220 */ /* 0x000fe20000410000 */
[----:B------:R-:W-:Y:S01]  /*1be0*/  @P1 SHF.L.U32 R49, R41, 0x10, RZ ;  /* 0x0000001029311819 */ /* 0x000fe200000006ff */
[----:B------:R-:W-:Y:S01]  /*1bf0*/  FMUL.FTZ R146, R6, R47 ;  /* 0x0000002f06927220 */ /* 0x000fe20000410000 */
[----:B------:R-:W-:Y:S01]  /*1c00*/  @P1 PRMT R47, R43, 0x7632, R47 ;  /* 0x000076322b2f1816 */ /* 0x000fe2000000002f */
[----:B------:R-:W-:Y:S01]  /*1c10*/  FADD.FTZ R152, R50, R143 ;  /* 0x0000008f32987221 */ /* 0x000fe20000010000 */
[----:B------:R-:W-:Y:S01]  /*1c20*/  @P1 PRMT R46, R40, 0x7632, R46 ;  /* 0x00007632282e1816 */ /* 0x000fe2000000002e */
[----:B------:R-:W-:Y:S01]  /*1c30*/  FMUL.FTZ R48, R48, R131 ;  /* 0x0000008330307220 */ /* 0x000fe20000410000 */
[----:B------:R-:W-:Y:S01]  /*1c40*/  @P1 FADD.FTZ R54, R49, R54 ;  /* 0x0000003631361221 */ /* 0x000fe20000010000 */
[----:B------:R-:W-:Y:S01]  /*1c50*/  @P1 SHF.L.U32 R150, R47, 0x10, RZ ;  /* 0x000000102f961819 */ /* 0x000fe200000006ff */
[----:B------:R-:W-:Y:S01]  /*1c60*/  FADD.FTZ R49, R152, R147 ;  /* 0x0000009398317221 */ /* 0x000fe20000010000 */
[----:B------:R-:W-:Y:S01]  /*1c70*/  @P1 SHF.L.U32 R47, R46, 0x10, RZ ;  /* 0x000000102e2f1819 */ /* 0x000fe200000006ff */
[----:B------:R-:W-:Y:S01]  /*1c80*/  FMUL.FTZ R148, R97, R48 ;  /* 0x0000003061947220 */ /* 0x000fe20000410000 */
[----:B------:R-:W-:Y:S01]  /*1c90*/  @P1 SHF.L.U32 R131, R42, 0x10, RZ ;  /* 0x000000102a831819 */ /* 0x000fe200000006ff */
[----:B------:R-:W-:Y:S01]  /*1ca0*/  FADD.FTZ R48, R49, R140 ;  /* 0x0000008c31307221 */ /* 0x000fe20000010000 */
[----:B------:R-:W-:Y:S01]  /*1cb0*/  @P1 SHF.L.U32 R53, R43, 0x10, RZ ;  /* 0x000000102b351819 */ /* 0x000fe200000006ff */
[----:B------:R-:W-:Y:S01]  /*1cc0*/  FMUL.FTZ R51, R100, R51 ;  /* 0x0000003364337220 */ /* 0x000fe20000410000 */
[----:B------:R-:W-:Y:S01]  /*1cd0*/  @P1 FADD.FTZ R148, R148, R47 ;  /* 0x0000002f94941221 */ /* 0x000fe20000010000 */
[----:B------:R-:W-:Y:S01]  /*1ce0*/  FMUL.FTZ R50, R5, R52 ;  /* 0x0000003405327220 */ /* 0x000fe20000410000 */
[----:B------:R-:W-:Y:S01]  /*1cf0*/  @P1 PRMT R46, R41, 0x7632, R46 ;  /* 0x00007632292e1816 */ /* 0x000fe2000000002e */
[----:B------:R-:W-:Y:S01]  /*1d00*/  FADD.FTZ R49, R48, R145 ;  /* 0x0000009130317221 */ /* 0x000fe20000010000 */
[----:B------:R-:W-:Y:S01]  /*1d10*/  @P1 PRMT R47, R42, 0x7632, R47 ;  /* 0x000076322a2f1816 */ /* 0x000fe2000000002f */
[----:B------:R-:W-:Y:S01]  /*1d20*/  @P1 FADD.FTZ R146, R131, R146 ;  /* 0x0000009283921221 */ /* 0x000fe20000010000 */
[----:B------:R-:W-:Y:S01]  /*1d30*/  @P1 FADD.FTZ R51, R51, R150 ;  /* 0x0000009633331221 */ /* 0x000fe20000010000 */
[----:B------:R-:W-:Y:S01]  /*1d40*/  @P1 FADD.FTZ R50, R53, R50 ;  /* 0x0000003235321221 */ /* 0x000fe20000010000 */
[----:B------:R-:W-:Y:S01]  /*1d50*/  SHF.L.U32 R52, R133, 0x4, RZ ;  /* 0x0000000485347819 */ /* 0x000fe200000006ff */
[----:B------:R-:W-:Y:S01]  /*1d60*/  FADD.FTZ R152, R49, R142 ;  /* 0x0000008e31987221 */ /* 0x000fe20000010000 */
[----:B------:R-:W-:Y:S01]  /*1d70*/  SHF.R.U32.HI R131, RZ, 0x1c, R133 ;  /* 0x0000001cff837819 */ /* 0x000fe20000011685 */
[----:B------:R-:W-:Y:S01]  /*1d80*/  FMUL.FTZ R53, R99, R44 ;  /* 0x0000002c63357220 */ /* 0x000fe20000410000 */
[----:B------:R-:W-:Y:S01]  /*1d90*/  @P1 SHF.L.U32 R46, R46, 0x10, RZ ;  /* 0x000000102e2e1819 */ /* 0x000fe200000006ff */
[----:B------:R-:W-:Y:S01]  /*1da0*/  FMUL.FTZ R133, R98, R45 ;  /* 0x0000002d62857220 */ /* 0x000fe20000410000 */
[----:B------:R-:W-:Y:S01]  /*1db0*/  @P1 SHF.L.U32 R150, R47, 0x10, RZ ;  /* 0x000000102f961819 */ /* 0x000fe200000006ff */
[----:B------:R-:W-:Y:S01]  /*1dc0*/  FADD.FTZ R45, R152, R55 ;  /* 0x00000037982d7221 */ /* 0x000fe20000010000 */
[----:B------:R-:W-:Y:S01]  /*1dd0*/  IADD3 R48, P3, R52, UR10, RZ ;  /* 0x0000000a34307c10 */ /* 0x000fe2000ff7e0ff */
[----:B------:R-:W-:Y:S01]  /*1de0*/  @P1 FADD.FTZ R133, R133, R46 ;  /* 0x0000002e85851221 */ /* 0x000fe20000010000 */
[----:B------:R-:W-:Y:S01]  /*1df0*/  F2FP.BF16.F32.PACK_AB R47, R51, R50 ;  /* 0x00000032332f723e */ /* 0x000fe200000010ff */
[----:B------:R-:W-:Y:S01]  /*1e00*/  @P1 FADD.FTZ R53, R53, R150 ;  /* 0x0000009635351221 */ /* 0x000fe20000010000 */
[----:B------:R-:W-:Y:S01]  /*1e10*/  FADD.FTZ R149, R45, R148 ;  /* 0x000000942d957221 */ /* 0x000fe20000010000 */
[----:B------:R-:W-:-:S02]  /*1e20*/  IADD3.X R49, R131, UR11, RZ, P3, !PT ;  /* 0x0000000b83317c10 */ /* 0x000fc40009ffe4ff */
[----:B------:R-:W-:Y:S01]  /*1e30*/  F2FP.BF16.F32.PACK_AB R45, R133, R54 ;  /* 0x00000036852d723e */ /* 0x000fe200000010ff */
[----:B------:R-:W-:Y:S01]  /*1e40*/  FADD.FTZ R150, R149, R54 ;  /* 0x0000003695967221 */ /* 0x000fe20000010000 */
[----:B------:R-:W-:Y:S02]  /*1e50*/  F2FP.BF16.F32.PACK_AB R46, R53, R146 ;  /* 0x00000092352e723e */ /* 0x000fe400000010ff */
[----:B------:R-:W-:Y:S01]  /*1e60*/  F2FP.BF16.F32.PACK_AB R44, R148, R55 ;  /* 0x00000037942c723e */ /* 0x000fe200000010ff */
[----:B------:R-:W-:Y:S01]  /*1e70*/  FADD.FTZ R149, R150, R133 ;  /* 0x0000008596957221 */ /* 0x000fe20000010000 */
[----:B------:R-:W-:-:S03]  /*1e80*/  ISETP.NE.AND P1, PT, R36, RZ, PT ;  /* 0x000000ff2400720c */ /* 0x000fc60003f25270 */
[----:B------:R0:W-:Y:S01]  /*1e90*/  STG.E.128 desc[UR4][R48.64], R44 ;  /* 0x0000002c30007986 */ /* 0x0001e2000c101d04 */
[----:B------:R-:W-:-:S04]  /*1ea0*/  FADD.FTZ R150, R149, R146 ;  /* 0x0000009295967221 */ /* 0x000fc80000010000 */
[----:B------:R-:W-:-:S04]  /*1eb0*/  FADD.FTZ R149, R150, R53 ;  /* 0x0000003596957221 */ /* 0x000fc80000010000 */
[----:B------:R-:W-:-:S04]  /*1ec0*/  FADD.FTZ R150, R149, R50 ;  /* 0x0000003295967221 */ /* 0x000fc80000010000 */
[----:B------:R-:W-:Y:S01]  /*1ed0*/  FADD.FTZ R150, R150, R51 ;  /* 0x0000003396967221 */ /* 0x000fe20000010000 */
[----:B------:R-:W-:Y:S06]  /*1ee0*/  BRA.DIV UR6, `(.L_x_533) ;  /* 0x0000000e068c7947 */ /* 0x000fec000b800000 */
[----:B0-----:R-:W0:Y:S02]  /*1ef0*/  SHFL.BFLY PT, R45, R150, 0x1, 0x1f ;  /* 0x0c201f00962d7f89 */ /* 0x001e2400000e0000 */
        /* <DEDUP_REMOVED lines=12> */
[C---:B------:R-:W-:Y:S01]  /*1fc0*/  FADD.FTZ R151, -R47.reuse, R124 ;  /* 0x0000007c2f977221 */ /* 0x040fe20000010100 */
[C---:B------:R-:W-:Y:S01]  /*1fd0*/  FADD.FTZ R153, -R47.reuse, R120 ;  /* 0x000000782f997221 */ /* 0x040fe20000010100 */
[C---:B------:R-:W-:Y:S01]  /*1fe0*/  FADD.FTZ R49, -R47.reuse, R125 ;  /* 0x0000007d2f317221 */ /* 0x040fe20000010100 */
[----:B------:R-:W-:Y:S01]  /*1ff0*/  FFMA.FTZ R44, R44, R44, RZ ;  /* 0x0000002c2c2c7223 */ /* 0x000fe200000100ff */
[----:B------:R-:W-:-:S03]  /*2000*/  FADD.FTZ R149, -R47, R127 ;  /* 0x0000007f2f957221 */ /* 0x000fc60000010100 */
[----:B------:R-:W-:-:S04]  /*2010*/  FFMA.FTZ R44, R151, R151, R44 ;  /* 0x00000097972c7223 */ /* 0x000fc8000001002c */
        /* <DEDUP_REMOVED lines=66> */
.L_x_546:
[C---:B------:R-:W-:Y:S01]  /*2440*/  FMUL.FTZ R44, R47.reuse, R47 ;  /* 0x0000002f2f2c7220 */ /* 0x040fe20000410000 */
[----:B01----:R-:W-:Y:S01]  /*2450*/  FADD.FTZ R48, R48, R151 ;  /* 0x0000009730307221 */ /* 0x003fe20000010000 */
[----:B------:R-:W-:-:S03]  /*2460*/  FSEL R46, R47, RZ, !P2 ;  /* 0x000000ff2f2e7208 */ /* 0x000fc60005000000 */
[----:B------:R-:W-:Y:S01]  /*2470*/  FSEL R49, R44, RZ, P2 ;  /* 0x000000ff2c317208 */ /* 0x000fe20001000000 */
[----:B------:R-:W-:Y:S01]  /*2480*/  FFMA.FTZ R48, R48, R45, UR12 ;  /* 0x0000000c30307e23 */ /* 0x000fe2000801002d */
[C---:B------:R-:W-:Y:S01]  /*2490*/  FADD.FTZ R127, -R46.reuse, R127 ;  /* 0x0000007f2e7f7221 */ /* 0x040fe20000010100 */
[----:B------:R-:W0:Y:S01]  /*24a0*/  @!P1 LDC.64 R44, c[0x0][0x250] ;  /* 0x00009400ff2c9b82 */ /* 0x000e220000000a00 */
[----:B------:R-:W-:Y:S01]  /*24b0*/  FADD.FTZ R126, -R46, R126 ;  /* 0x0000007e2e7e7221 */ /* 0x000fe20000010100 */
[----:B------:R-:W-:Y:S01]  /*24c0*/  FADD.FTZ R48, R48, R49 ;  /* 0x0000003130307221 */ /* 0x000fe20000010000 */
[C---:B------:R-:W-:Y:S01]  /*24d0*/  FADD.FTZ R121, -R46.reuse, R121 ;  /* 0x000000792e797221 */ /* 0x040fe20000010100 */
[C---:B------:R-:W-:Y:S01]  /*24e0*/  FADD.FTZ R124, -R46.reuse, R124 ;  /* 0x0000007c2e7c7221 */ /* 0x040fe20000010100 */
[C---:B------:R-:W-:Y:S01]  /*24f0*/  FADD.FTZ R120, -R46.reuse, R120 ;  /* 0x000000782e787221 */ /* 0x040fe20000010100 */
[----:B------:R1:W2:Y:S01]  /*2500*/  MUFU.RSQ R149, R48 ;  /* 0x0000003000957308 */ /* 0x0002a20000001400 */
        /* <DEDUP_REMOVED lines=8> */
[----:B-1----:R-:W1:Y:S01]  /*2590*/  @!P1 LDC.64 R48, c[0x0][0x258] ;  /* 0x00009600ff309b82 */ /* 0x002e620000000a00 */
[C---:B------:R-:W-:Y:S01]  /*25a0*/  FADD.FTZ R138, -R46.reuse, R138 ;  /* 0x0000008a2e8a7221 */ /* 0x040fe20000010100 */
[C---:B------:R-:W-:Y:S01]  /*25b0*/  FADD.FTZ R136, -R46.reuse, R136 ;  /* 0x000000882e887221 */ /* 0x040fe20000010100 */
[C---:B------:R-:W-:Y:S01]  /*25c0*/  FADD.FTZ R139, -R46.reuse, R139 ;  /* 0x0000008b2e8b7221 */ /* 0x040fe20000010100 */
[C---:B------:R-:W-:Y:S01]  /*25d0*/  FADD.FTZ R91, -R46.reuse, R91 ;  /* 0x0000005b2e5b7221 */ /* 0x040fe20000010100 */
[C---:B------:R-:W-:Y:S01]  /*25e0*/  FADD.FTZ R144, -R46.reuse, R144 ;  /* 0x000000902e907221 */ /* 0x040fe20000010100 */
[C---:B------:R-:W-:Y:S01]  /*25f0*/  FADD.FTZ R90, -R46.reuse, R90 ;  /* 0x0000005a2e5a7221 */ /* 0x040fe20000010100 */
[----:B------:R-:W-:Y:S01]  /*2600*/  FADD.FTZ R150, -R46, R143 ;  /* 0x0000008f2e967221 */ /* 0x000fe20000010100 */
[----:B--2---:R-:W-:Y:S01]  /*2610*/  FMUL.FTZ R127, R149, R127 ;  /* 0x0000007f957f7220 */ /* 0x004fe20000410000 */
[----:B0-----:R-:W-:-:S04]  /*2620*/  @!P1 IMAD.WIDE R44, R66, 0x4, R44 ;  /* 0x00000004422c9825 */ /* 0x001fc800078e022c */
[C---:B------:R-:W-:Y:S01]  /*2630*/  FMUL.FTZ R126, R149.reuse, R126 ;  /* 0x0000007e957e7220 */ /* 0x040fe20000410000 */
[C---:B------:R-:W-:Y:S01]  /*2640*/  FMUL.FTZ R121, R149.reuse, R121 ;  /* 0x0000007995797220 */ /* 0x040fe20000410000 */
[C---:B------:R-:W-:Y:S01]  /*2650*/  FMUL.FTZ R124, R149.reuse, R124 ;  /* 0x0000007c957c7220 */ /* 0x040fe20000410000 */
[C---:B------:R-:W-:Y:S01]  /*2660*/  FMUL.FTZ R120, R149.reuse, R120 ;  /* 0x0000007895787220 */ /* 0x040fe20000410000 */
[C---:B------:R-:W-:Y:S01]  /*2670*/  FMUL.FTZ R125, R149.reuse, R125 ;  /* 0x0000007d957d7220 */ /* 0x040fe20000410000 */
[C---:B------:R-:W-:Y:S01]  /*2680*/  FMUL.FTZ R123, R149.reuse, R123 ;  /* 0x0000007b957b7220 */ /* 0x040fe20000410000 */
[----:B------:R-:W-:Y:S01]  /*2690*/  FMUL.FTZ R128, R149, R128 ;  /* 0x0000008095807220 */ /* 0x000fe20000410000 */
        /* <DEDUP_REMOVED lines=12> */
[----:B------:R0:W-:Y:S01]  /*2760*/  @!P1 STG.E desc[UR4][R44.64], R47 ;  /* 0x0000002f2c009986 */ /* 0x0001e2000c101904 */
[----:B------:R-:W-:Y:S01]  /*2770*/  FFMA.FTZ R46, R2, R127, R35 ;  /* 0x0000007f022e7223 */ /* 0x000fe20000010023 */
[----:B------:R-:W-:Y:S01]  /*2780*/  FFMA.FTZ R51, R104, R126, R69 ;  /* 0x0000007e68337223 */ /* 0x000fe20000010045 */
[----:B------:R-:W-:Y:S01]  /*2790*/  FFMA.FTZ R121, R4, R121, R37 ;  /* 0x0000007904797223 */ /* 0x000fe20000010025 */
[----:B------:R-:W-:Y:S01]  /*27a0*/  FFMA.FTZ R120, R3, R120, R34 ;  /* 0x0000007803787223 */ /* 0x000fe20000010022 */
[----:B------:R-:W-:Y:S01]  /*27b0*/  FFMA.FTZ R128, R103, R128, R70 ;  /* 0x0000008067807223 */ /* 0x000fe20000010046 */
[----:B------:R-:W-:Y:S01]  /*27c0*/  IADD3 R50, P3, R119, UR14, RZ ;  /* 0x0000000e77327c10 */ /* 0x000fe2000ff7e0ff */
[----:B-1----:R-:W-:Y:S01]  /*27d0*/  @!P1 IMAD.WIDE R48, R66, 0x4, R48 ;  /* 0x0000000442309825 */ /* 0x002fe200078e0230 */
[----:B------:R-:W-:-:S03]  /*27e0*/  F2FP.BF16.F32.PACK_AB R46, R51, R46 ;  /* 0x0000002e332e723e */ /* 0x000fc600000010ff */
[----:B------:R-:W-:Y:S01]  /*27f0*/  FMUL.FTZ R91, R149, R91 ;  /* 0x0000005b955b7220 */ /* 0x000fe20000410000 */
[----:B------:R-:W-:Y:S01]  /*2800*/  IADD3.X R51, R117, UR15, RZ, P3, !PT ;  /* 0x0000000f75337c10 */ /* 0x000fe20009ffe4ff */
[----:B------:R-:W-:Y:S01]  /*2810*/  FMUL.FTZ R154, R149, R154 ;  /* 0x0000009a959a7220 */ /* 0x000fe20000410000 */
[----:B0-----:R-:W-:Y:S01]  /*2820*/  FFMA.FTZ R47, R0, R123, R33 ;  /* 0x0000007b002f7223 */ /* 0x001fe20000010021 */
[----:B------:R-:W-:Y:S01]  /*2830*/  FFMA.FTZ R45, R101, R125, R68 ;  /* 0x0000007d652d7223 */ /* 0x000fe20000010044 */
[----:B------:R-:W-:Y:S01]  /*2840*/  FFMA.FTZ R44, R102, R124, R67 ;  /* 0x0000007c662c7223 */ /* 0x000fe20000010043 */
[C---:B------:R-:W-:Y:S01]  /*2850*/  FMUL.FTZ R142, R149.reuse, R142 ;  /* 0x0000008e958e7220 */ /* 0x040fe20000410000 */
[C---:B------:R-:W-:Y:S01]  /*2860*/  FMUL.FTZ R152, R149.reuse, R152 ;  /* 0x0000009895987220 */ /* 0x040fe20000410000 */
[----:B------:R-:W-:Y:S01]  /*2870*/  F2FP.BF16.F32.PACK_AB R47, R128, R47 ;  /* 0x0000002f802f723e */ /* 0x000fe200000010ff */
[----:B------:R-:W-:Y:S01]  /*2880*/  FMUL.FTZ R140, R149, R140 ;  /* 0x0000008c958c7220 */ /* 0x000fe20000410000 */
[----:B------:R-:W-:Y:S01]  /*2890*/  F2FP.BF16.F32.PACK_AB R45, R45, R120 ;  /* 0x000000782d2d723e */ /* 0x000fe200000010ff */
[----:B------:R0:W-:Y:S01]  /*28a0*/  @!P1 STG.E desc[UR4][R48.64], R149 ;  /* 0x0000009530009986 */ /* 0x0001e2000c101904 */
[----:B------:R-:W-:Y:S01]  /*28b0*/  F2FP.BF16.F32.PACK_AB R44, R44, R121 ;  /* 0x000000792c2c723e */ /* 0x000fe200000010ff */
[----:B------:R-:W-:Y:S01]  /*28c0*/  FFMA.FTZ R154, R60, R154, R25 ;  /* 0x0000009a3c9a7223 */ /* 0x000fe20000010019 */
[C---:B------:R-:W-:Y:S01]  /*28d0*/  FMUL.FTZ R90, R149.reuse, R90 ;  /* 0x0000005a955a7220 */ /* 0x040fe20000410000 */
[C---:B------:R-:W-:Y:S01]  /*28e0*/  FMUL.FTZ R146, R149.reuse, R146 ;  /* 0x0000009295927220 */ /* 0x040fe20000410000 */
[C---:B------:R-:W-:Y:S01]  /*28f0*/  FMUL.FTZ R160, R149.reuse, R160 ;  /* 0x000000a095a07220 */ /* 0x040fe20000410000 */
[----:B------:R1:W-:Y:S01]  /*2900*/  STG.E.128 desc[UR4][R50.64], R44 ;  /* 0x0000002c32007986 */ /* 0x0003e2000c101d04 */
[C---:B------:R-:W-:Y:S01]  /*2910*/  FMUL.FTZ R53, R149.reuse, R54 ;  /* 0x0000003695357220 */ /* 0x040fe20000410000 */
[C---:B------:R-:W-:Y:S01]  /*2920*/  FMUL.FTZ R134, R149.reuse, R134 ;  /* 0x0000008695867220 */ /* 0x040fe20000410000 */
[C---:B------:R-:W-:Y:S01]  /*2930*/  FMUL.FTZ R137, R149.reuse, R137 ;  /* 0x0000008995897220 */ /* 0x040fe20000410000 */
[C---:B------:R-:W-:Y:S01]  /*2940*/  FMUL.FTZ R132, R149.reuse, R132 ;  /* 0x0000008495847220 */ /* 0x040fe20000410000 */
[----:B------:R-:W-:Y:S01]  /*2950*/  FMUL.FTZ R141, R149, R141 ;  /* 0x0000008d958d7220 */ /* 0x000fe20000410000 */
[----:B0-----:R-:W-:Y:S01]  /*2960*/  FFMA.FTZ R49, R111, R142, R78 ;  /* 0x0000008e6f317223 */ /* 0x001fe2000001004e */
[----:B------:R-:W-:Y:S01]  /*2970*/  FFMA.FTZ R48, R59, R91, R28 ;  /* 0x0000005b3b307223 */ /* 0x000fe2000001001c */
[----:B------:R-:W-:Y:S01]  /*2980*/  FFMA.FTZ R91, R112, R140, R77 ;  /* 0x0000008c705b7223 */ /* 0x000fe2000001004d */
[C---:B------:R-:W-:Y:S01]  /*2990*/  FMUL.FTZ R135, R149.reuse, R135 ;  /* 0x0000008795877220 */ /* 0x040fe20000410000 */
[C---:B------:R-:W-:Y:S01]  /*29a0*/  FMUL.FTZ R138, R149.reuse, R138 ;  /* 0x0000008a958a7220 */ /* 0x040fe20000410000 */
[C---:B------:R-:W-:Y:S01]  /*29b0*/  FMUL.FTZ R136, R149.reuse, R136 ;  /* 0x0000008895887220 */ /* 0x040fe20000410000 */
[----:B------:R-:W-:Y:S01]  /*29c0*/  FMUL.FTZ R139, R149, R139 ;  /* 0x0000008b958b7220 */ /* 0x000fe20000410000 */
[----:B------:R-:W-:Y:S01]  /*29d0*/  FFMA.FTZ R54, R65, R146, R22 ;  /* 0x0000009241367223 */ /* 0x000fe20000010016 */
[----:B------:R-:W-:Y:S01]  /*29e0*/  FFMA.FTZ R117, R116, R160, R81 ;  /* 0x000000a074757223 */ /* 0x000fe20000010051 */
[C---:B------:R-:W-:Y:S01]  /*29f0*/  FMUL.FTZ R144, R149.reuse, R144 ;  /* 0x0000009095907220 */ /* 0x040fe20000410000 */
[C---:B------:R-:W-:Y:S01]  /*2a00*/  FMUL.FTZ R150, R149.reuse, R150 ;  /* 0x0000009695967220 */ /* 0x040fe20000410000 */
[----:B------:R-:W-:Y:S01]  /*2a10*/  FMUL.FTZ R156, R149, R156 ;  /* 0x0000009c959c7220 */ /* 0x000fe20000410000 */
[----:B-1----:R-:W-:Y:S01]  /*2a20*/  FFMA.FTZ R50, R61, R152, R26 ;  /* 0x000000983d327223 */ /* 0x002fe2000001001a */
[----:B------:R-:W-:Y:S01]  /*2a30*/  F2FP.BF16.F32.PACK_AB R51, R49, R154 ;  /* 0x0000009a3133723e */ /* 0x000fe200000010ff */
[----:B------:R-:W-:Y:S01]  /*2a40*/  FFMA.FTZ R49, R58, R90, R27 ;  /* 0x0000005a3a317223 */ /* 0x000fe2000001001b */
[C---:B------:R-:W-:Y:S01]  /*2a50*/  FMUL.FTZ R148, R149.reuse, R148 ;  /* 0x0000009495947220 */ /* 0x040fe20000410000 */
[----:B------:R-:W-:Y:S01]  /*2a60*/  FMUL.FTZ R158, R149, R158 ;  /* 0x0000009e959e7220 */ /* 0x000fe20000410000 */
[----:B------:R-:W-:Y:S01]  /*2a70*/  F2FP.BF16.F32.PACK_AB R50, R91, R50 ;  /* 0x000000325b32723e */ /* 0x000fe200000010ff */
[C---:B------:R-:W-:Y:S01]  /*2a80*/  FMUL.FTZ R162, R149.reuse, R162 ;  /* 0x000000a295a27220 */ /* 0x040fe20000410000 */
[----:B------:R-:W0:Y:S01]  /*2a90*/  LDC.64 R90, c[0x0][0x210] ;  /* 0x00008400ff5a7b82 */ /* 0x000e220000000a00 */
        /* <DEDUP_REMOVED lines=13> */
[----:B------:R-:W-:Y:S01]  /*2b70*/  IADD3 R124, P1, R122, UR14, RZ ;  /* 0x0000000e7a7c7c10 */ /* 0x000fe2000ff3e0ff */
[----:B------:R-:W-:Y:S01]  /*2b80*/  FFMA.FTZ R119, R115, R164, R82 ;  /* 0x000000a473777223 */ /* 0x000fe20000010052 */
[----:B------:R-:W-:Y:S01]  /*2b90*/  IADD3 R122, P3, R130, UR14, RZ ;  /* 0x0000000e827a7c10 */ /* 0x000fe2000ff7e0ff */
[----:B------:R-:W-:Y:S01]  /*2ba0*/  FFMA.FTZ R53, R62, R53, R23 ;  /* 0x000000353e357223 */ /* 0x000fe20000010017 */
[----:B------:R-:W-:Y:S01]  /*2bb0*/  FFMA.FTZ R158, R113, R158, R80 ;  /* 0x0000009e719e7223 */ /* 0x000fe20000010050 */
[----:B------:R-:W-:Y:S01]  /*2bc0*/  FFMA.FTZ R156, R63, R156, R24 ;  /* 0x0000009c3f9c7223 */ /* 0x000fe20000010018 */
[----:B------:R-:W-:Y:S01]  /*2bd0*/  FFMA.FTZ R117, R114, R148, R79 ;  /* 0x0000009472757223 */ /* 0x000fe2000001004f */
[----:B------:R-:W-:-:S02]  /*2be0*/  IADD3 R120, P4, R52, UR14, RZ ;  /* 0x0000000e34787c10 */ /* 0x000fc4000ff9e0ff */
[----:B------:R-:W-:Y:S02]  /*2bf0*/  F2FP.BF16.F32.PACK_AB R47, R139, R136 ;  /* 0x000000888b2f723e */ /* 0x000fe400000010ff */
[----:B------:R-:W-:Y:S02]  /*2c00*/  F2FP.BF16.F32.PACK_AB R46, R138, R135 ;  /* 0x000000878a2e723e */ /* 0x000fe400000010ff */
[----:B------:R-:W-:Y:S02]  /*2c10*/  F2FP.BF16.F32.PACK_AB R45, R141, R132 ;  /* 0x000000848d2d723e */ /* 0x000fe400000010ff */
[----:B------:R-:W-:Y:S02]  /*2c20*/  F2FP.BF16.F32.PACK_AB R44, R137, R134 ;  /* 0x00000086892c723e */ /* 0x000fe400000010ff */
[----:B------:R-:W-:Y:S02]  /*2c30*/  IADD3.X R125, R118, UR15, RZ, P1, !PT ;  /* 0x0000000f767d7c10 */ /* 0x000fe40008ffe4ff */
[----:B------:R-:W-:-:S02]  /*2c40*/  F2FP.BF16.F32.PACK_AB R49, R150, R49 ;  /* 0x000000319631723e */ /* 0x000fc400000010ff */
[----:B------:R-:W-:Y:S01]  /*2c50*/  F2FP.BF16.F32.PACK_AB R48, R55, R48 ;  /* 0x000000303730723e */ /* 0x000fe200000010ff */
[----:B------:R1:W-:Y:S01]  /*2c60*/  STG.E.128 desc[UR4][R124.64], R44 ;  /* 0x0000002c7c007986 */ /* 0x0003e2000c101d04 */
[----:B------:R-:W-:Y:S02]  /*2c70*/  IADD3.X R123, R129, UR15, RZ, P3, !PT ;  /* 0x0000000f817b7c10 */ /* 0x000fe40009ffe4ff */
[----:B------:R-:W-:Y:S02]  /*2c80*/  F2FP.BF16.F32.PACK_AB R55, R119, R162 ;  /* 0x000000a27737723e */ /* 0x000fe400000010ff */
[----:B------:R-:W-:Y:S01]  /*2c90*/  F2FP.BF16.F32.PACK_AB R53, R158, R53 ;  /* 0x000000359e35723e */ /* 0x000fe200000010ff */
[----:B------:R1:W-:Y:S01]  /*2ca0*/  STG.E.128 desc[UR4][R122.64], R48 ;  /* 0x000000307a007986 */ /* 0x0003e2000c101d04 */
[----:B------:R-:W-:Y:S02]  /*2cb0*/  F2FP.BF16.F32.PACK_AB R52, R117, R156 ;  /* 0x0000009c7534723e */ /* 0x000fe400000010ff */
[----:B------:R-:W-:-:S02]  /*2cc0*/  IADD3.X R121, R131, UR15, RZ, P4, !PT ;  /* 0x0000000f83797c10 */ /* 0x000fc4000a7fe4ff */
[----:B0-----:R-:W-:-:S03]  /*2cd0*/  LEA R66, R90, R66, 0x2 ;  /* 0x000000425a427211 */ /* 0x001fc600078e10ff */
[----:B------:R1:W-:Y:S01]  /*2ce0*/  STG.E.128 desc[UR4][R120.64], R52 ;  /* 0x0000003478007986 */ /* 0x0003e2000c101d04 */
[----:B------:R-:W-:-:S13]  /*2cf0*/  ISETP.GE.AND P1, PT, R66, R91, PT ;  /* 0x0000005b4200720c */ /* 0x000fda0003f26270 */
[----:B------:R-:W-:Y:S05]  /*2d00*/  @!P1 BRA `(.L_x_534) ;  /* 0xffffffdc00d09947 */ /* 0x000fea000383ffff */
[----:B------:R-:W-:Y:S05]  /*2d10*/  EXIT ;  /* 0x000000000000794d */ /* 0x000fea0003800000 */
.L_x_533:
[----:B------:R-:W-:Y:S01]  /*2d20*/  BSSY B0, `(.L_x_535) ;  /* 0x0000008000007945 */ /* 0x000fe20003800000 */
[----:B------:R-:W-:Y:S02]  /*2d30*/  MOV R153, R150 ;  /* 0x0000009600997202 */ /* 0x000fe40000000f00 */
[----:B------:R-:W-:Y:S02]  /*2d40*/  MOV R154, 0x1 ;  /* 0x00000001009a7802 */ /* 0x000fe40000000f00 */
[----:B------:R-:W-:Y:S02]  /*2d50*/  MOV R155, 0x1f ;  /* 0x0000001f009b7802 */ /* 0x000fe40000000f00 */
[----:B------:R-:W-:-:S07]  /*2d60*/  MOV R152, 0xffffffff ;  /* 0xffffffff00987802 */ /* 0x000fce0000000f00 */
[----:B0-----:R-:W-:Y:S05]  /*2d70*/  WARPSYNC.COLLECTIVE R152, `(.L_x_536) ;  /* 0x0000000098087348 */ /* 0x001fea0003c00000 */
[----:B------:R1:W2:Y:S02]  /*2d80*/  SHFL.BFLY P3, R151, R153, R154, R155 ;  /* 0x0c00009a99977389 */ /* 0x0002a4000006009b */
[----:B012---:R-:W-:Y:S01]  /*2d90*/  ENDCOLLECTIVE ;  /* 0x000000000000791b */ /* 0x007fe20003800000 */
.L_x_536:
[----:B------:R-:W-:Y:S05]  /*2da0*/  BSYNC B0 ;  /* 0x0000000000007941 */ /* 0x000fea0003800000 */
.L_x_535:
        /* <DEDUP_REMOVED lines=9> */
.L_x_537:
[----:B------:R-:W-:Y:S01]  /*2e40*/  HFMA2.MMA R154, -RZ, RZ, 0, 2.384185791015625e-07 ;  /* 0x00000004ff9a7435 */ /* 0x000fe200000001ff */
[----:B------:R-:W-:-:S05]  /*2e50*/  MOV R45, R151 ;  /* 0x00000097002d7202 */ /* 0x000fca0000000f00 */
[----:B------:R-:W-:-:S05]  /*2e60*/  FADD.FTZ R48, R46, R45 ;  /* 0x0000002d2e307221 */ /* 0x000fca0000010000 */
[----:B------:R-:W-:-:S07]  /*2e70*/  MOV R153, R48 ;  /* 0x0000003000997202 */ /* 0x000fce0000000f00 */
[----:B------:R-:W-:Y:S05]  /*2e80*/  WARPSYNC.COLLECTIVE R152, `(.L_x_538) ;  /* 0x0000000098087348 */ /* 0x000fea0003c00000 */
[----:B------:R0:W1:Y:S02]  /*2e90*/  SHFL.BFLY P3, R151, R153, R154, R155 ;  /* 0x0c00009a99977389 */ /* 0x000064000006009b */
[----:B01----:R-:W-:Y:S01]  /*2ea0*/  ENDCOLLECTIVE ;  /* 0x000000000000791b */ /* 0x003fe20003800000 */
.L_x_538:
        /* <DEDUP_REMOVED lines=8> */
.L_x_539:
[----:B------:R-:W-:Y:S01]  /*2f30*/  HFMA2.MMA R154, -RZ, RZ, 0, 9.5367431640625e-07 ;  /* 0x00000010ff9a7435 */ /* 0x000fe200000001ff */
[----:B------:R-:W-:-:S05]  /*2f40*/  MOV R44, R151 ;  /* 0x00000097002c7202 */ /* 0x000fca0000000f00 */
[----:B------:R-:W-:-:S05]  /*2f50*/  FADD.FTZ R149, R49, R44 ;  /* 0x0000002c31957221 */ /* 0x000fca0000010000 */
[----:B------:R-:W-:-:S07]  /*2f60*/  MOV R153, R149 ;  /* 0x0000009500997202 */ /* 0x000fce0000000f00 */
[----:B------:R-:W-:Y:S05]  /*2f70*/  WARPSYNC.COLLECTIVE R152, `(.L_x_540) ;  /* 0x0000000098087348 */ /* 0x000fea0003c00000 */
[----:B------:R0:W1:Y:S02]  /*2f80*/  SHFL.BFLY P3, R151, R153, R154, R155 ;  /* 0x0c00009a99977389 */ /* 0x000064000006009b */
[----:B01----:R-:W-:Y:S01]  /*2f90*/  ENDCOLLECTIVE ;  /* 0x000000000000791b */ /* 0x003fe20003800000 */
.L_x_540:
[----:B------:R-:W-:Y:S01]  /*2fa0*/  HFMA2.MMA R154, -RZ, RZ, 0, 5.9604644775390625e-08 ;  /* 0x00000001ff9a7435 */ /* 0x000fe200000001ff */
[----:B------:R-:W-:-:S05]  /*2fb0*/  MOV R44, R151 ;  /* 0x00000097002c7202 */ /* 0x000fca0000000f00 */
        /* <DEDUP_REMOVED lines=70> */
.L_x_541:
[----:B------:R-:W-:Y:S01]  /*3420*/  HFMA2.MMA R154, -RZ, RZ, 0, 1.1920928955078125e-07 ;  /* 0x00000002ff9a7435 */ /* 0x000fe200000001ff */
[----:B------:R-:W-:-:S05]  /*3430*/  MOV R49, R151 ;  /* 0x0000009700317202 */ /* 0x000fca0000000f00 */
[----:B------:R-:W-:-:S05]  /*3440*/  FADD.FTZ R49, R44, R49 ;  /* 0x000000312c317221 */ /* 0x000fca0000010000 */
[----:B------:R-:W-:-:S07]  /*3450*/  MOV R153, R49 ;  /* 0x0000003100997202 */ /* 0x000fce0000000f00 */
[----:B------:R-:W-:Y:S05]  /*3460*/  WARPSYNC.COLLECTIVE R152, `(.L_x_542) ;  /* 0x0000000098087348 */ /* 0x000fea0003c00000 */
[----:B------:R0:W1:Y:S02]  /*3470*/  SHFL.BFLY P3, R151, R153, R154, R155 ;  /* 0x0c00009a99977389 */ /* 0x000064000006009b */
[----:B01----:R-:W-:Y:S01]  /*3480*/  ENDCOLLECTIVE ;  /* 0x000000000000791b */ /* 0x003fe20003800000 */
.L_x_542:
[----:B------:R-:W-:Y:S01]  /*3490*/  HFMA2.MMA R154, -RZ, RZ, 0, 2.384185791015625e-07 ;  /* 0x00000004ff9a7435 */ /* 0x000fe200000001ff */
[----:B------:R-:W-:-:S05]  /*34a0*/  MOV R46, R151 ;  /* 0x00000097002e7202 */ /* 0x000fca0000000f00 */
[----:B------:R-:W-:-:S05]  /*34b0*/  FADD.FTZ R46, R49, R46 ;  /* 0x0000002e312e7221 */ /* 0x000fca0000010000 */
[----:B------:R-:W-:-:S07]  /*34c0*/  MOV R153, R46 ;  /* 0x0000002e00997202 */ /* 0x000fce0000000f00 */
[----:B------:R-:W-:Y:S05]  /*34d0*/  WARPSYNC.COLLECTIVE R152, `(.L_x_543) ;  /* 0x0000000098087348 */ /* 0x000fea0003c00000 */
[----:B------:R0:W1:Y:S02]  /*34e0*/  SHFL.BFLY P3, R151, R153, R154, R155 ;  /* 0x0c00009a99977389 */ /* 0x000064000006009b */
[----:B01----:R-:W-:Y:S01]  /*34f0*/  ENDCOLLECTIVE ;  /* 0x000000000000791b */ /* 0x003fe20003800000 */
.L_x_543:
[----:B------:R-:W-:Y:S01]  /*3500*/  HFMA2.MMA R154, -RZ, RZ, 0, 4.76837158203125e-07 ;  /* 0x00000008ff9a7435 */ /* 0x000fe200000001ff */
[----:B------:R-:W-:-:S05]  /*3510*/  MOV R149, R151 ;  /* 0x0000009700957202 */ /* 0x000fca0000000f00 */
[----:B------:R-:W-:-:S05]  /*3520*/  FADD.FTZ R149, R46, R149 ;  /* 0x000000952e957221 */ /* 0x000fca0000010000 */
[----:B------:R-:W-:-:S07]  /*3530*/  MOV R153, R149 ;  /* 0x0000009500997202 */ /* 0x000fce0000000f00 */
[----:B------:R-:W-:Y:S05]  /*3540*/  WARPSYNC.COLLECTIVE R152, `(.L_x_544) ;  /* 0x0000000098087348 */ /* 0x000fea0003c00000 */
[----:B------:R0:W1:Y:S02]  /*3550*/  SHFL.BFLY P3, R151, R153, R154, R155 ;  /* 0x0c00009a99977389 */ /* 0x000064000006009b */
[----:B01----:R-:W-:Y:S01]  /*3560*/  ENDCOLLECTIVE ;  /* 0x000000000000791b */ /* 0x003fe20003800000 */
.L_x_544:
[----:B------:R-:W-:Y:S01]  /*3570*/  HFMA2.MMA R154, -RZ, RZ, 0, 9.5367431640625e-07 ;  /* 0x00000010ff9a7435 */ /* 0x000fe200000001ff */
[----:B------:R-:W-:-:S05]  /*3580*/  MOV R48, R151 ;  /* 0x0000009700307202 */ /* 0x000fca0000000f00 */
[----:B------:R-:W-:-:S05]  /*3590*/  FADD.FTZ R48, R149, R48 ;  /* 0x0000003095307221 */ /* 0x000fca0000010000 */
[----:B------:R-:W-:-:S07]  /*35a0*/  MOV R153, R48 ;  /* 0x0000003000997202 */ /* 0x000fce0000000f00 */
[----:B------:R-:W-:Y:S05]  /*35b0*/  WARPSYNC.COLLECTIVE R152, `(.L_x_545) ;  /* 0x0000000098087348 */ /* 0x000fea0003c00000 */
[----:B------:R0:W1:Y:S02]  /*35c0*/  SHFL.BFLY P3, R151, R153, R154, R155 ;  /* 0x0c00009a99977389 */ /* 0x000064000006009b */
[----:B01----:R-:W-:Y:S01]  /*35d0*/  ENDCOLLECTIVE ;  /* 0x000000000000791b */ /* 0x003fe20003800000 */
.L_x_545:
[----:B------:R-:W-:Y:S05]  /*35e0*/  BRA `(.L_x_546) ;  /* 0xffffffec00947947 */ /* 0x000fea000383ffff */
.L_x_547:
        /* <DEDUP_REMOVED lines=9> */
.L_x_30419:


//--------------------- .text._ZN10layer_norm13ln_fwd_kernelINS_13Kernel_traitsI13__nv_bfloat16S2_S2_S2_fjLj1024ELj1ELj4ELj1ELj16ENS_18Kernel_traits_baseILj1024ES2_S2_S2_S2_fjLj128EEEEELb0ELb1ELb1ELb0EEEvNS_9FwdParamsE --------------------------
	.section	.text._ZN10layer_norm13ln_fwd_kernelINS_13Kernel_traitsI13__nv_bfloat16S2_S2_S2_fjLj1024ELj1ELj4ELj1ELj16ENS_18Kernel_traits_baseILj1024ES2_S2_S2_S2_fjLj128EEEEELb0ELb1ELb1ELb0EEEvNS_9FwdParamsE,"ax",@progbits
	.align	128
        .global         _ZN10layer_norm13ln_fwd_kernelINS_13Kernel_traitsI13__nv_bfloat16S2_S2_S2_fjLj1024ELj1ELj4ELj1ELj16ENS_18Kernel_traits_baseILj1024ES2_S2_S2_S2_fjLj128EEEEELb0ELb1ELb1ELb0EEEvNS_9FwdParamsE
        .type           _ZN10layer_norm13ln_fwd_kernelINS_13Kernel_traitsI13__nv_bfloat16S2_S2_S2_fjLj1024ELj1ELj4ELj1ELj16ENS_18Kernel_traits_baseILj1024ES2_S2_S2_S2_fjLj128EEEEELb0ELb1ELb1ELb0EEEvNS_9FwdParamsE,@function
        .size           _ZN10layer_norm13ln_fwd_kernelINS_13Kernel_traitsI13__nv_bfloat16S2_S2_S2_fjLj1024ELj1ELj4ELj1ELj16ENS_18Kernel_traits_baseILj1024ES2_S2_S2_S2_fjLj128EEEEELb0ELb1ELb1ELb0EEEvNS_9FwdParamsE,(.L_x_30420 - _ZN10layer_norm13ln_fwd_kernelINS_13Kernel_traitsI13__nv_bfloat16S2_S2_S2_fjLj1024ELj1ELj4ELj1ELj16ENS_18Kernel_traits_baseILj1024ES2_S2_S2_S2_fjLj128EEEEELb0ELb1ELb1ELb0EEEvNS_9FwdParamsE)
        .other          _ZN10layer_norm13ln_fwd_kernelINS_13Kernel_traitsI13__nv_bfloat16S2_S2_S2_fjLj1024ELj1ELj4ELj1ELj16ENS_18Kernel_traits_baseILj1024ES2_S2_S2_S2_fjLj128EEEEELb0ELb1ELb1ELb0EEEvNS_9FwdParamsE,@"STO_CUDA_ENTRY STV_DEFAULT"
_ZN10layer_norm13ln_fwd_kernelINS_13Kernel_traitsI13__nv_bfloat16S2_S2_S2_fjLj1024ELj1ELj4ELj1ELj16ENS_18Kernel_traits_baseILj1024ES2_S2_S2_S2_fjLj128EEEEELb0ELb1ELb1ELb0EEEvNS_9FwdParamsE:
.text._ZN10layer_norm13ln_fwd_kernelINS_13Kernel_traitsI13__nv_bfloat16S2_S2_S2_fjLj1024ELj1ELj4ELj1ELj16ENS_18Kernel_traits_baseILj1024ES2_S2_S2_S2_fjLj128EEEEELb0ELb1ELb1ELb0EEEvNS_9FwdParamsE:
        /* <DEDUP_REMOVED lines=45> */
.L_x_549:
[----:B------:R-:W-:Y:S05]  /*02d0*/  BSYNC B0 ;  /* 0x0000000000007941 */ /* 0x000fea0003800000 */
.L_x_548:
        /* <DEDUP_REMOVED lines=26> */
.L_x_551:
[----:B------:R-:W-:Y:S05]  /*0480*/  BSYNC B0 ;  /* 0x0000000000007941 */ /* 0x000fea0003800000 */
.L_x_550:
        /* <DEDUP_REMOVED lines=26> */
.L_x_553:
[----:B------:R-:W-:Y:S05]  /*0630*/  BSYNC B0 ;  /* 0x0000000000007941 */ /* 0x000fea0003800000 */
.L_x_552:
        /* <DEDUP_REMOVED lines=25> */
.L_x_555:
[----:B------:R-:W-:Y:S05]  /*07d0*/  BSYNC B0 ;  /* 0x0000000000007941 */ /* 0x000fea0003800000 */
.L_x_554:
[----:B------:R-:W-:Y:S02]  /*07e0*/  ULDC UR6, c[0x0][0x214] ;  /* 0x0000850000067ab9 */ /* 0x000fe40000000800 */
[----:B------:R-:W-:-:S13]  /*07f0*/  ISETP.GE.AND P2, PT, R145, UR6, PT ;  /* 0x0000000691007c0c */ /* 0x000fda000bf46270 */
[----:B------:R-:W-:Y:S05]  /*0800*/  @P2 EXIT ;  /* 0x000000000000294d */ /* 0x000fea0003800000 */
[----:B------:R-:W-:Y:S01]  /*0810*/  SHF.L.U32 R27, R21, 0x10, RZ ;  /* 0x00000010151b7819 */ /* 0x000fe200000006ff */
[----:B------:R-:W-:Y:S01]  /*0820*/  IMAD.U32 R28, R20, 0x10000, RZ ;  /* 0x00010000141c7824 */ /* 0x000fe200078e00ff */
[----:B------:R-:W-:Y:S01]  /*0830*/  SHF.L.U32 R25, R23, 0x10, RZ ;  /* 0x0000001017197819 */ /* 0x000fe200000006ff */
[----:B------:R-:W-:Y:S01]  /*0840*/  IMAD.U32 R23, R17, 0x10000, RZ ;  /* 0x0001000011177824 */ /* 0x000fe200078e00ff */
[----:B------:R-:W-:Y:S01]  /*0850*/  SHF.L.U32 R26, R22, 0x10, RZ ;  /* 0x00000010161a7819 */ /* 0x000fe200000006ff */
[----:B------:R-:W-:Y:S01]  /*0860*/  IMAD.U32 R3, R57, 0x10000, RZ ;  /* 0x0001000039037824 */ /* 0x000fe200078e00ff */
[----:B------:R-:W-:Y:S01]  /*0870*/  SHF.L.U32 R21, R19, 0x10, RZ ;  /* 0x0000001013157819 */ /* 0x000fe200000006ff */
[----:B------:R-:W-:Y:S01]  /*0880*/  IMAD.U32 R38, R38, 0x10000, RZ ;  /* 0x0001000026267824 */ /* 0x000fe200078e00ff */
[----:B-----5:R-:W-:Y:S01]  /*0890*/  PRMT R94, R48, 0x7632, R94 ;  /* 0x00007632305e7816 */ /* 0x020fe2000000005e */
[----:B------:R-:W-:Y:S01]  /*08a0*/  ULDC.U8 UR6, c[0x0][0x2a0] ;  /* 0x0000a80000067ab9 */ /* 0x000fe20000000000 */
[----:B------:R-:W-:Y:S01]  /*08b0*/  PRMT R88, R46, 0x7632, R88 ;  /* 0x000076322e587816 */ /* 0x000fe20000000058 */
[----:B------:R-:W-:Y:S01]  /*08c0*/  IMAD.U32 R130, R130, 0x10000, RZ ;  /* 0x0001000082827824 */ /* 0x000fe200078e00ff */
[----:B------:R-:W-:Y:S01]  /*08d0*/  SHF.L.U32 R22, R18, 0x10, RZ ;  /* 0x0000001012167819 */ /* 0x000fe200000006ff */
[----:B------:R-:W-:Y:S01]  /*08e0*/  IMAD.U32 R18, R14, 0x10000, RZ ;  /* 0x000100000e127824 */ /* 0x000fe200078e00ff */
[----:B------:R-:W-:Y:S01]  /*08f0*/  SHF.L.U32 R19, R13, 0x10, RZ ;  /* 0x000000100d137819 */ /* 0x000fe200000006ff */
[----:B------:R-:W-:Y:S01]  /*0900*/  IMAD.U32 R13, R11, 0x10000, RZ ;  /* 0x000100000b0d7824 */ /* 0x000fe200078e00ff */
        /* <DEDUP_REMOVED lines=26> */
[----:B------:R-:W-:Y:S02]  /*0ab0*/  SHF.L.U32 R24, R16, 0x10, RZ ;  /* 0x0000001010187819 */ /* 0x000fe400000006ff */
[----:B------:R-:W-:Y:S02]  /*0ac0*/  SHF.L.U32 R20, R12, 0x10, RZ ;  /* 0x000000100c147819 */ /* 0x000fe400000006ff */
        /* <DEDUP_REMOVED lines=73> */
.L_x_669:
[----:B------:R-:W0:Y:S08]  /*0f60*/  LDC.64 R48, c[0x0][0x280] ;  /* 0x0000a000ff307b82 */ /* 0x000e300000000a00 */
[----:B------:R-:W1:Y:S01]  /*0f70*/  LDC R148, c[0x0][0x218] ;  /* 0x00008600ff947b82 */ /* 0x000e620000000800 */
[----:B0-----:R-:W-:-:S07]  /*0f80*/  IMAD.WIDE R50, R145, 0x4, R48 ;  /* 0x0000000491327825 */ /* 0x001fce00078e0230 */
[----:B------:R-:W0:Y:S01]  /*0f90*/  LDC.64 R48, c[0x0][0x288] ;  /* 0x0000a200ff307b82 */ /* 0x000e220000000a00 */
[----:B------:R-:W2:Y:S01]  /*0fa0*/  LDG.E R151, desc[UR4][R50.64] ;  /* 0x0000000432977981 */ /* 0x000ea2000c1e1900 */
[----:B0-----:R-:W-:-:S05]  /*0fb0*/  IMAD.WIDE R48, R145, 0x4, R48 ;  /* 0x0000000491307825 */ /* 0x001fca00078e0230 */
[----:B------:R0:W5:Y:S01]  /*0fc0*/  LDG.E R147, desc[UR4][R48.64] ;  /* 0x0000000430937981 */ /* 0x000162000c1e1900 */
[----:B-1----:R-:W-:Y:S01]  /*0fd0*/  IMAD R149, R145, R148, RZ ;  /* 0x0000009491957224 */ /* 0x002fe200078e02ff */
[----:B------:R-:W-:Y:S01]  /*0fe0*/  HFMA2.MMA R154, -RZ, RZ, 0, 0 ;  /* 0x00000000ff9a7435 */ /* 0x000fe200000001ff */
[----:B------:R-:W-:Y:S03]  /*0ff0*/  BSSY B0, `(.L_x_556) ;  /* 0x000008b000007945 */ /* 0x000fe60003800000 */
[----:B------:R-:W-:-:S04]  /*1000*/  SHF.R.S32.HI R150, RZ, 0x1f, R149 ;  /* 0x0000001fff967819 */ /* 0x000fc80000011495 */
[----:B------:R-:W-:Y:S02]  /*1010*/  LEA.HI R149, R150, R149, RZ, 0x3 ;  /* 0x0000009596957211 */ /* 0x000fe400078f18ff */
[----:B------:R-:W-:Y:S02]  /*1020*/  SHF.R.S32.HI R150, RZ, 0x1f, R145 ;  /* 0x0000001fff967819 */ /* 0x000fe40000011491 */
[----:B------:R-:W-:Y:S02]  /*1030*/  LEA.HI.SX32 R149, R149, R30, 0x1d ;  /* 0x0000001e95957211 */ /* 0x000fe400078feaff */
[----:B--2---:R-:W-:-:S13]  /*1040*/  ISETP.GE.AND P3, PT, R151, 0x1, PT ;  /* 0x000000019700780c */ /* 0x004fda0003f66270 */
[----:B------:R-:W-:Y:S01]  /*1050*/  @P3 VIADD R153, R151, 0xffffffff ;  /* 0xffffffff97993836 */ /* 0x000fe20000000000 */
        /* <DEDUP_REMOVED lines=21> */
.L_x_559:
[----:B-----5:R-:W-:-:S05]  /*11b0*/  SHF.L.U32 R48, R40, 0x10, RZ ;  /* 0x0000001028307819 */ /* 0x020fca00000006ff */
[----:B------:R-:W-:Y:S01]  /*11c0*/  FMUL.FTZ R85, R48, UR8 ;  /* 0x0000000830557c20 */ /* 0x000fe20008410000 */
[----:B------:R-:W-:-:S03]  /*11d0*/  @P2 SHF.L.U32 R48, R44, 0x10, RZ ;  /* 0x000000102c302819 */ /* 0x000fc600000006ff */
[----:B------:R-:W-:-:S04]  /*11e0*/  FMUL.FTZ R85, R28, R85 ;  /* 0x000000551c557220 */ /* 0x000fc80000410000 */
[----:B------:R-:W-:-:S07]  /*11f0*/  @P2 FADD.FTZ R85, R48, R85 ;  /* 0x0000005530552221 */ /* 0x000fce0000010000 */
.L_x_560:
[----:B------:R-:W-:Y:S05]  /*1200*/  BSYNC B1 ;  /* 0x0000000000017941 */ /* 0x000fea0003800000 */
.L_x_558:
[----:B------:R-:W-:Y:S04]  /*1210*/  BSSY B1, `(.L_x_561) ;  /* 0x000000e000017945 */ /* 0x000fe80003800000 */
[----:B------:R-:W-:Y:S05]  /*1220*/  @P4 BRA `(.L_x_562) ;  /* 0x0000000000144947 */ /* 0x000fea0003800000 */
[----:B------:R-:W-:Y:S01]  /*1230*/  IMAD.MOV.U32 R78, RZ, RZ, RZ ;  /* 0x000000ffff4e7224 */ /* 0x000fe200078e00ff */
[----:B------:R-:W-:Y:S06]  /*1240*/  @!P2 BRA `(.L_x_563) ;  /* 0x000000000028a947 */ /* 0x000fec0003800000 */
[----:B-----5:R-:W-:-:S04]  /*1250*/  PRMT R78, R44, 0x7632, R78 ;  /* 0x000076322c4e7816 */ /* 0x020fc8000000004e */
[----:B------:R-:W-:Y:S01]  /*1260*/  SHF.L.U32 R78, R78, 0x10, RZ ;  /* 0x000000104e4e7819 */ /* 0x000fe200000006ff */
[----:B------:R-:W-:Y:S06]  /*1270*/  BRA `(.L_x_563) ;  /* 0x00000000001c7947 */ /* 0x000fec0003800000 */
.L_x_562:
[----:B-----5:R-:W-:Y:S02]  /*1280*/  PRMT R48, R40, 0x7632, R48 ;  /* 0x0000763228307816 */ /* 0x020fe40000000030 */
[----:B------:R-:W-:Y:S02]  /*1290*/  @P2 PRMT R50, R44, 0x7632, R50 ;  /* 0x000076322c322816 */ /* 0x000fe40000000032 */
[----:B------:R-:W-:Y:S02]  /*12a0*/  SHF.L.U32 R48, R48, 0x10, RZ ;  /* 0x0000001030307819 */ /* 0x000fe400000006ff */
[----:B------:R-:W-:-:S03]  /*12b0*/  @P2 SHF.L.U32 R51, R50, 0x10, RZ ;  /* 0x0000001032332819 */ /* 0x000fc600000006ff */
[----:B------:R-:W-:-:S04]  /*12c0*/  FMUL.FTZ R49, R48, UR8 ;  /* 0x0000000830317c20 */ /* 0x000fc80008410000 */
[----:B------:R-:W-:-:S04]  /*12d0*/  FMUL.FTZ R78, R130, R49 ;  /* 0x00000031824e7220 */ /* 0x000fc80000410000 */
[----:B------:R-:W-:-:S07]  /*12e0*/  @P2 FADD.FTZ R78, R51, R78 ;  /* 0x0000004e334e2221 */ /* 0x000fce0000010000 */
.L_x_563:
[----:B------:R-:W-:Y:S05]  /*12f0*/  BSYNC B1 ;  /* 0x0000000000017941 */ /* 0x000fea0003800000 */
.L_x_561:
[----:B------:R-:W-:Y:S04]  /*1300*/  BSSY B1, `(.L_x_564) ;  /* 0x000000b000017945 */ /* 0x000fe80003800000 */
[----:B------:R-:W-:Y:S05]  /*1310*/  @P4 BRA `(.L_x_565) ;  /* 0x0000000000104947 */ /* 0x000fea0003800000 */
[----:B------:R-:W-:Y:S01]  /*1320*/  HFMA2.MMA R83, -RZ, RZ, 0, 0 ;  /* 0x00000000ff537435 */ /* 0x000fe200000001ff */
[----:B------:R-:W-:Y:S10]  /*1330*/  @!P2 BRA `(.L_x_566) ;  /* 0x00000000001ca947 */ /* 0x000ff40003800000 */
[----:B-----5:R-:W-:Y:S01]  /*1340*/  SHF.L.U32 R83, R45, 0x10, RZ ;  /* 0x000000102d537819 */ /* 0x020fe200000006ff */
[----:B------:R-:W-:Y:S06]  /*1350*/  BRA `(.L_x_566) ;  /* 0x0000000000147947 */ /* 0x000fec0003800000 */
.L_x_565:
[----:B-----5:R-:W-:Y:S01]  /*1360*/  IMAD.U32 R48, R41, 0x10000, RZ ;  /* 0x0001000029307824 */ /* 0x020fe200078e00ff */
[----:B------:R-:W-:-:S03]  /*1370*/  @P2 SHF.L.U32 R50, R45, 0x10, RZ ;  /* 0x000000102d322819 */ /* 0x000fc600000006ff */
[----:B------:R-:W-:-:S04]  /*1380*/  FMUL.FTZ R48, R48, UR8 ;  /* 0x0000000830307c20 */ /* 0x000fc80008410000 */
[----:B------:R-:W-:-:S04]  /*1390*/  FMUL.FTZ R83, R27, R48 ;  /* 0x000000301b537220 */ /* 0x000fc80000410000 */
[----:B------:R-:W-:-:S07]  /*13a0*/  @P2 FADD.FTZ R83, R50, R83 ;  /* 0x0000005332532221 */ /* 0x000fce0000010000 */
.L_x_566:
[----:B------:R-:W-:Y:S05]  /*13b0*/  BSYNC B1 ;  /* 0x0000000000017941 */ /* 0x000fea0003800000 */
.L_x_564:
[----:B------:R-:W-:Y:S04]  /*13c0*/  BSSY B1, `(.L_x_567) ;  /* 0x000000e000017945 */ /* 0x000fe80003800000 */
[----:B------:R-:W-:Y:S05]  /*13d0*/  @P4 BRA `(.L_x_568) ;  /* 0x0000000000144947 */ /* 0x000fea0003800000 */
[----:B------:R-:W-:Y:S01]  /*13e0*/  MOV R76, RZ ;  /* 0x000000ff004c7202 */ /* 0x000fe20000000f00 */
[----:B------:R-:W-:Y:S06]  /*13f0*/  @!P2 BRA `(.L_x_569) ;  /* 0x000000000028a947 */ /* 0x000fec0003800000 */
[----:B-----5:R-:W-:-:S04]  /*1400*/  PRMT R76, R45, 0x7632, R76 ;  /* 0x000076322d4c7816 */ /* 0x020fc8000000004c */
[----:B------:R-:W-:Y:S01]  /*1410*/  SHF.L.U32 R76, R76, 0x10, RZ ;  /* 0x000000104c4c7819 */ /* 0x000fe200000006ff */
[----:B------:R-:W-:Y:S06]  /*1420*/  BRA `(.L_x_569) ;  /* 0x00000000001c7947 */ /* 0x000fec0003800000 */
.L_x_568:
[----:B-----5:R-:W-:Y:S02]  /*1430*/  PRMT R48, R41, 0x7632, R48 ;  /* 0x0000763229307816 */ /* 0x020fe40000000030 */
[----:B------:R-:W-:Y:S02]  /*1440*/  @P2 PRMT R49, R45, 0x7632, R49 ;  /* 0x000076322d312816 */ /* 0x000fe40000000031 */
[----:B------:R-:W-:Y:S02]  /*1450*/  SHF.L.U32 R48, R48, 0x10, RZ ;  /* 0x0000001030307819 */ /* 0x000fe400000006ff */
[----:B------:R-:W-:-:S03]  /*1460*/  @P2 SHF.L.U32 R49, R49, 0x10, RZ ;  /* 0x0000001031312819 */ /* 0x000fc600000006ff */
[----:B------:R-:W-:-:S04]  /*1470*/  FMUL.FTZ R48, R48, UR8 ;  /* 0x0000000830307c20 */ /* 0x000fc80008410000 */
[----:B------:R-:W-:-:S04]  /*1480*/  FMUL.FTZ R76, R129, R48 ;  /* 0x00000030814c7220 */ /* 0x000fc80000410000 */
[----:B------:R-:W-:-:S07]  /*1490*/  @P2 FADD.FTZ R76, R49, R76 ;  /* 0x0000004c314c2221 */ /* 0x000fce0000010000 */
.L_x_569:
[----:B------:R-:W-:Y:S05]  /*14a0*/  BSYNC B1 ;  /* 0x0000000000017941 */ /* 0x000fea0003800000 */
.L_x_567:
[----:B------:R-:W-:Y:S04]  /*14b0*/  BSSY B1, `(.L_x_570) ;  /* 0x000000b000017945 */ /* 0x000fe80003800000 */
[----:B------:R-:W-:Y:S05]  /*14c0*/  @P4 BRA `(.L_x_571) ;  /* 0x0000000000104947 */ /* 0x000fea0003800000 */
[----:B------:R-:W-:Y:S01]  /*14d0*/  IMAD.MOV.U32 R81, RZ, RZ, RZ ;  /* 0x000000ffff517224 */ /* 0x000fe200078e00ff */
[----:B------:R-:W-:Y:S06]  /*14e0*/  @!P2 BRA `(.L_x_572) ;  /* 0x00000000001ca947 */ /* 0x000fec0003800000 */
[----:B-----5:R-:W-:Y:S01]  /*14f0*/  SHF.L.U32 R81, R46, 0x10, RZ ;  /* 0x000000102e517819 */ /* 0x020fe200000006ff */
[----:B------:R-:W-:Y:S06]  /*1500*/  BRA `(.L_x_572) ;  /* 0x0000000000147947 */ /* 0x000fec0003800000 */
.L_x_571:
[----:B-----5:R-:W-:-:S05]  /*1510*/  SHF.L.U32 R48, R42, 0x10, RZ ;  /* 0x000000102a307819 */ /* 0x020fca00000006ff */
[----:B------:R-:W-:Y:S01]  /*1520*/  FMUL.FTZ R81, R48, UR8 ;  /* 0x0000000830517c20 */ /* 0x000fe20008410000 */
[----:B------:R-:W-:-:S03]  /*1530*/  @P2 SHF.L.U32 R48, R46, 0x10, RZ ;  /* 0x000000102e302819 */ /* 0x000fc600000006ff */
[----:B------:R-:W-:-:S04]  /*1540*/  FMUL.FTZ R81, R26, R81 ;  /* 0x000000511a517220 */ /* 0x000fc80000410000 */
[----:B------:R-:W-:-:S07]  /*1550*/  @P2 FADD.FTZ R81, R48, R81 ;  /* 0x0000005130512221 */ /* 0x000fce0000010000 */
.L_x_572:
[----:B------:R-:W-:Y:S05]  /*1560*/  BSYNC B1 ;  /* 0x0000000000017941 */ /* 0x000fea0003800000 */
.L_x_570:
[----:B------:R-:W-:Y:S04]  /*1570*/  BSSY B1, `(.L_x_573) ;  /* 0x000000e000017945 */ /* 0x000fe80003800000 */
[----:B------:R-:W-:Y:S05]  /*1580*/  @P4 BRA `(.L_x_574) ;  /* 0x0000000000144947 */ /* 0x000fea0003800000 */
[----:B------:R-:W-:Y:S01]  /*1590*/  HFMA2.MMA R74, -RZ, RZ, 0, 0 ;  /* 0x00000000ff4a7435 */ /* 0x000fe200000001ff */
[----:B------:R-:W-:Y:S10]  /*15a0*/  @!P2 BRA `(.L_x_575) ;  /* 0x000000000028a947 */ /* 0x000ff40003800000 */
[----:B-----5:R-:W-:-:S04]  /*15b0*/  PRMT R74, R46, 0x7632, R74 ;  /* 0x000076322e4a7816 */ /* 0x020fc8000000004a */
[----:B------:R-:W-:Y:S01]  /*15c0*/  SHF.L.U32 R74, R74, 0x10, RZ ;  /* 0x000000104a4a7819 */ /* 0x000fe200000006ff */
[----:B------:R-:W-:Y:S06]  /*15d0*/  BRA `(.L_x_575) ;  /* 0x00000000001c7947 */ /* 0x000fec0003800000 */
.L_x_574:
[----:B-----5:R-:W-:Y:S02]  /*15e0*/  PRMT R48, R42, 0x7632, R48 ;  /* 0x000076322a307816 */ /* 0x020fe40000000030 */
[----:B------:R-:W-:-:S03]  /*15f0*/  @P2 PRMT R50, R46, 0x7632, R50 ;  /* 0x000076322e322816 */ /* 0x000fc60000000032 */
[----:B------:R-:W-:Y:S01]  /*1600*/  IMAD.U32 R48, R48, 0x10000, RZ ;  /* 0x0001000030307824 */ /* 0x000fe200078e00ff */
[----:B------:R-:W-:-:S03]  /*1610*/  @P2 SHF.L.U32 R51, R50, 0x10, RZ ;  /* 0x0000001032332819 */ /* 0x000fc600000006ff */
[----:B------:R-:W-:-:S04]  /*1620*/  FMUL.FTZ R49, R48, UR8 ;  /* 0x0000000830317c20 */ /* 0x000fc80008410000 */
[----:B------:R-:W-:-:S04]  /*1630*/  FMUL.FTZ R74, R128, R49 ;  /* 0x00000031804a7220 */ /* 0x000fc80000410000 */
[----:B------:R-:W-:-:S07]  /*1640*/  @P2 FADD.FTZ R74, R51, R74 ;  /* 0x0000004a334a2221 */ /* 0x000fce0000010000 */
.L_x_575:
[----:B------:R-:W-:Y:S05]  /*1650*/  BSYNC B1 ;  /* 0x0000000000017941 */ /* 0x000fea0003800000 */
.L_x_573:
[----:B------:R-:W-:Y:S04]  /*1660*/  BSSY B1, `(.L_x_576) ;  /* 0x000000b000017945 */ /* 0x000fe80003800000 */
[----:B------:R-:W-:Y:S05]  /*1670*/  @P4 BRA `(.L_x_577) ;  /* 0x0000000000104947 */ /* 0x000fea0003800000 */
[----:B------:R-:W-:Y:S01]  /*1680*/  MOV R79, RZ ;  /* 0x000000ff004f7202 */ /* 0x000fe20000000f00 */
[----:B------:R-:W-:Y:S06]  /*1690*/  @!P2 BRA `(.L_x_578) ;  /* 0x00000000001ca947 */ /* 0x000fec0003800000 */
[----:B-----5:R-:W-:Y:S01]  /*16a0*/  SHF.L.U32 R79, R47, 0x10, RZ ;  /* 0x000000102f4f7819 */ /* 0x020fe200000006ff */
[----:B------:R-:W-:Y:S06]  /*16b0*/  BRA `(.L_x_578) ;  /* 0x0000000000147947 */ /* 0x000fec0003800000 */
.L_x_577:
[----:B-----5:R-:W-:Y:S02]  /*16c0*/  SHF.L.U32 R48, R43, 0x10, RZ ;  /* 0x000000102b307819 */ /* 0x020fe400000006ff */
[----:B------:R-:W-:-:S03]  /*16d0*/  @P2 SHF.L.U32 R50, R47, 0x10, RZ ;  /* 0x000000102f322819 */ /* 0x000fc600000006ff */
[----:B------:R-:W-:-:S04]  /*16e0*/  FMUL.FTZ R48, R48, UR8 ;  /* 0x0000000830307c20 */ /* 0x000fc80008410000 */
[----:B------:R-:W-:-:S04]  /*16f0*/  FMUL.FTZ R79, R25, R48 ;  /* 0x00000030194f7220 */ /* 0x000fc80000410000 */
[----:B------:R-:W-:-:S07]  /*1700*/  @P2 FADD.FTZ R79, R50, R79 ;  /* 0x0000004f324f2221 */ /* 0x000fce0000010000 */
.L_x_578:
[----:B------:R-:W-:Y:S05]  /*1710*/  BSYNC B1 ;  /* 0x0000000000017941 */ /* 0x000fea0003800000 */
.L_x_576:
[----:B------:R-:W-:Y:S04]  /*1720*/  BSSY B1, `(.L_x_579) ;  /* 0x000000e000017945 */ /* 0x000fe80003800000 */
[----:B------:R-:W-:Y:S05]  /*1730*/  @P4 BRA `(.L_x_580) ;  /* 0x0000000000144947 */ /* 0x000fea0003800000 */
[----:B------:R-:W-:Y:S01]  /*1740*/  IMAD.MOV.U32 R72, RZ, RZ, RZ ;  /* 0x000000ffff487224 */ /* 0x000fe200078e00ff */
[----:B------:R-:W-:Y:S06]  /*1750*/  @!P2 BRA `(.L_x_581) ;  /* 0x000000000028a947 */ /* 0x000fec0003800000 */
[----:B-----5:R-:W-:-:S04]  /*1760*/  PRMT R72, R47, 0x7632, R72 ;  /* 0x000076322f487816 */ /* 0x020fc80000000048 */
[----:B------:R-:W-:Y:S01]  /*1770*/  SHF.L.U32 R72, R72, 0x10, RZ ;  /* 0x0000001048487819 */ /* 0x000fe200000006ff */
[----:B------:R-:W-:Y:S06]  /*1780*/  BRA `(.L_x_581) ;  /* 0x00000000001c7947 */ /* 0x000fec0003800000 */
.L_x_580:
[----:B-----5:R-:W-:Y:S02]  /*1790*/  PRMT R48, R43, 0x7632, R48 ;  /* 0x000076322b307816 */ /* 0x020fe40000000030 */
[----:B------:R-:W-:Y:S02]  /*17a0*/  @P2 PRMT R49, R47, 0x7632, R49 ;  /* 0x000076322f312816 */ /* 0x000fe40000000031 */
[----:B------:R-:W-:Y:S02]  /*17b0*/  SHF.L.U32 R48, R48, 0x10, RZ ;  /* 0x0000001030307819 */ /* 0x000fe400000006ff */
[----:B------:R-:W-:-:S03]  /*17c0*/  @P2 SHF.L.U32 R49, R49, 0x10, RZ ;  /* 0x0000001031312819 */ /* 0x000fc600000006ff */
[----:B------:R-:W-:-:S04]  /*17d0*/  FMUL.FTZ R48, R48, UR8 ;  /* 0x0000000830307c20 */ /* 0x000fc80008410000 */
[----:B------:R-:W-:-:S04]  /*17e0*/  FMUL.FTZ R72, R127, R48 ;  /* 0x000000307f487220 */ /* 0x000fc80000410000 */
[----:B------:R-:W-:-:S07]  /*17f0*/  @P2 FADD.FTZ R72, R49, R72 ;  /* 0x0000004831482221 */ /* 0x000fce0000010000 */
.L_x_581:
[----:B------:R-:W-:Y:S05]  /*1800*/  BSYNC B1 ;  /* 0x0000000000017941 */ /* 0x000fea0003800000 */
.L_x_579:
        /* <DEDUP_REMOVED lines=9> */
.L_x_557:
[----:B------:R-:W-:Y:S05]  /*18a0*/  BSYNC B0 ;  /* 0x0000000000007941 */ /* 0x000fea0003800000 */
.L_x_556:
        /* <DEDUP_REMOVED lines=18> */
.L_x_585:
[----:B-----5:R-:W-:-:S05]  /*19d0*/  SHF.L.U32 R48, R40, 0x10, RZ ;  /* 0x0000001028307819 */ /* 0x020fca00000006ff */
[----:B------:R-:W-:Y:S01]  /*19e0*/  FMUL.FTZ R77, R48, UR8 ;  /* 0x00000008304d7c20 */ /* 0x000fe20008410000 */
[----:B------:R-:W-:-:S03]  /*19f0*/  @P2 SHF.L.U32 R48, R44, 0x10, RZ ;  /* 0x000000102c302819 */ /* 0x000fc600000006ff */
[----:B------:R-:W-:-:S04]  /*1a00*/  FMUL.FTZ R77, R24, R77 ;  /* 0x0000004d184d7220 */ /* 0x000fc80000410000 */
[----:B------:R-:W-:-:S07]  /*1a10*/  @P2 FADD.FTZ R77, R48, R77 ;  /* 0x0000004d304d2221 */ /* 0x000fce0000010000 */
.L_x_586:
[----:B------:R-:W-:Y:S05]  /*1a20*/  BSYNC B1 ;  /* 0x0000000000017941 */ /* 0x000fea0003800000 */
.L_x_584:
[----:B------:R-:W-:Y:S04]  /*1a30*/  BSSY B1, `(.L_x_587) ;  /* 0x000000e000017945 */ /* 0x000fe80003800000 */
[----:B------:R-:W-:Y:S05]  /*1a40*/  @P4 BRA `(.L_x_588) ;  /* 0x0000000000144947 */ /* 0x000fea0003800000 */
[----:B------:R-:W-:Y:S01]  /*1a50*/  HFMA2.MMA R70, -RZ, RZ, 0, 0 ;  /* 0x00000000ff467435 */ /* 0x000fe200000001ff */
[----:B------:R-:W-:Y:S10]  /*1a60*/  @!P2 BRA `(.L_x_589) ;  /* 0x000000000028a947 */ /* 0x000ff40003800000 */
[----:B-----5:R-:W-:-:S04]  /*1a70*/  PRMT R70, R44, 0x7632, R70 ;  /* 0x000076322c467816 */ /* 0x020fc80000000046 */
[----:B------:R-:W-:Y:S01]  /*1a80*/  SHF.L.U32 R70, R70, 0x10, RZ ;  /* 0x0000001046467819 */ /* 0x000fe200000006ff */
[----:B------:R-:W-:Y:S06]  /*1a90*/  BRA `(.L_x_589) ;  /* 0x00000000001c7947 */ /* 0x000fec0003800000 */
.L_x_588:
[----:B-----5:R-:W-:Y:S02]  /*1aa0*/  PRMT R48, R40, 0x7632, R48 ;  /* 0x0000763228307816 */ /* 0x020fe40000000030 */
[----:B------:R-:W-:-:S03]  /*1ab0*/  @P2 PRMT R50, R44, 0x7632, R50 ;  /* 0x000076322c322816 */ /* 0x000fc60000000032 */
[----:B------:R-:W-:Y:S01]  /*1ac0*/  IMAD.U32 R48, R48, 0x10000, RZ ;  /* 0x0001000030307824 */ /* 0x000fe200078e00ff */
[----:B------:R-:W-:-:S03]  /*1ad0*/  @P2 SHF.L.U32 R51, R50, 0x10, RZ ;  /* 0x0000001032332819 */ /* 0x000fc600000006ff */
[----:B------:R-:W-:-:S04]  /*1ae0*/  FMUL.FTZ R49, R48, UR8 ;  /* 0x0000000830317c20 */ /* 0x000fc80008410000 */
[----:B------:R-:W-:-:S04]  /*1af0*/  FMUL.FTZ R70, R126, R49 ;  /* 0x000000317e467220 */ /* 0x000fc80000410000 */
[----:B------:R-:W-:-:S07]  /*1b00*/  @P2 FADD.FTZ R70, R51, R70 ;  /* 0x0000004633462221 */ /* 0x000fce0000010000 */
.L_x_589:
[----:B------:R-:W-:Y:S05]  /*1b10*/  BSYNC B1 ;  /* 0x0000000000017941 */ /* 0x000fea0003800000 */
.L_x_587:
[----:B------:R-:W-:Y:S04]  /*1b20*/  BSSY B1, `(.L_x_590) ;  /* 0x000000b000017945 */ /* 0x000fe80003800000 */
[----:B------:R-:W-:Y:S05]  /*1b30*/  @P4 BRA `(.L_x_591) ;  /* 0x0000000000104947 */ /* 0x000fea0003800000 */
[----:B------:R-:W-:Y:S01]  /*1b40*/  MOV R75, RZ ;  /* 0x000000ff004b7202 */ /* 0x000fe20000000f00 */
[----:B------:R-:W-:Y:S06]  /*1b50*/  @!P2 BRA `(.L_x_592) ;  /* 0x00000000001ca947 */ /* 0x000fec0003800000 */
[----:B-----5:R-:W-:Y:S01]  /*1b60*/  SHF.L.U32 R75, R45, 0x10, RZ ;  /* 0x000000102d4b7819 */ /* 0x020fe200000006ff */
[----:B------:R-:W-:Y:S06]  /*1b70*/  BRA `(.L_x_592) ;  /* 0x0000000000147947 */ /* 0x000fec0003800000 */
.L_x_591:
[----:B-----5:R-:W-:Y:S02]  /*1b80*/  SHF.L.U32 R48, R41, 0x10, RZ ;  /* 0x0000001029307819 */ /* 0x020fe400000006ff */
[----:B------:R-:W-:-:S03]  /*1b90*/  @P2 SHF.L.U32 R50, R45, 0x10, RZ ;  /* 0x000000102d322819 */ /* 0x000fc600000006ff */
[----:B------:R-:W-:-:S04]  /*1ba0*/  FMUL.FTZ R48, R48, UR8 ;  /* 0x0000000830307c20 */ /* 0x000fc80008410000 */
[----:B------:R-:W-:-:S04]  /*1bb0*/  FMUL.FTZ R75, R23, R48 ;  /* 0x00000030174b7220 */ /* 0x000fc80000410000 */
[----:B------:R-:W-:-:S07]  /*1bc0*/  @P2 FADD.FTZ R75, R50, R75 ;  /* 0x0000004b324b2221 */ /* 0x000fce0000010000 */
.L_x_592:
[----:B------:R-:W-:Y:S05]  /*1bd0*/  BSYNC B1 ;  /* 0x0000000000017941 */ /* 0x000fea0003800000 */
.L_x_590:
[----:B------:R-:W-:Y:S04]  /*1be0*/  BSSY B1, `(.L_x_593) ;  /* 0x000000e000017945 */ /* 0x000fe80003800000 */
[----:B------:R-:W-:Y:S05]  /*1bf0*/  @P4 BRA `(.L_x_594) ;  /* 0x0000000000144947 */ /* 0x000fea0003800000 */
[----:B------:R-:W-:Y:S01]  /*1c00*/  IMAD.MOV.U32 R68, RZ, RZ, RZ ;  /* 0x000000ffff447224 */ /* 0x000fe200078e00ff */
[----:B------:R-:W-:Y:S06]  /*1c10*/  @!P2 BRA `(.L_x_595) ;  /* 0x000000000028a947 */ /* 0x000fec0003800000 */
[----:B-----5:R-:W-:-:S04]  /*1c20*/  PRMT R68, R45, 0x7632, R68 ;  /* 0x000076322d447816 */ /* 0x020fc80000000044 */
[----:B------:R-:W-:Y:S01]  /*1c30*/  SHF.L.U32 R68, R68, 0x10, RZ ;  /* 0x0000001044447819 */ /* 0x000fe200000006ff */
[----:B------:R-:W-:Y:S06]  /*1c40*/  BRA `(.L_x_595) ;  /* 0x00000000001c7947 */ /* 0x000fec0003800000 */
.L_x_594:
[----:B-----5:R-:W-:Y:S02]  /*1c50*/  PRMT R48, R41, 0x7632, R48 ;  /* 0x0000763229307816 */ /* 0x020fe40000000030 */
[----:B------:R-:W-:Y:S02]  /*1c60*/  @P2 PRMT R49, R45, 0x7632, R49 ;  /* 0x000076322d312816 */ /* 0x000fe40000000031 */
[----:B------:R-:W-:Y:S02]  /*1c70*/  SHF.L.U32 R48, R48, 0x10, RZ ;  /* 0x0000001030307819 */ /* 0x000fe400000006ff */
[----:B------:R-:W-:-:S03]  /*1c80*/  @P2 SHF.L.U32 R49, R49, 0x10, RZ ;  /* 0x0000001031312819 */ /* 0x000fc600000006ff */
[----:B------:R-:W-:-:S04]  /*1c90*/  FMUL.FTZ R48, R48, UR8 ;  /* 0x0000000830307c20 */ /* 0x000fc80008410000 */
[----:B------:R-:W-:-:S04]  /*1ca0*/  FMUL.FTZ R68, R125, R48 ;  /* 0x000000307d447220 */ /* 0x000fc80000410000 */
[----:B------:R-:W-:-:S07]  /*1cb0*/  @P2 FADD.FTZ R68, R49, R68 ;  /* 0x0000004431442221 */ /* 0x000fce0000010000 */
.L_x_595:
[----:B------:R-:W-:Y:S05]  /*1cc0*/  BSYNC B1 ;  /* 0x0000000000017941 */ /* 0x000fea0003800000 */
.L_x_593:
[----:B------:R-:W-:Y:S04]  /*1cd0*/  BSSY B1, `(.L_x_596) ;  /* 0x000000b000017945 */ /* 0x000fe80003800000 */
[----:B------:R-:W-:Y:S05]  /*1ce0*/  @P4 BRA `(.L_x_597) ;  /* 0x0000000000104947 */ /* 0x000fea0003800000 */
[----:B------:R-:W-:Y:S01]  /*1cf0*/  HFMA2.MMA R73, -RZ, RZ, 0, 0 ;  /* 0x00000000ff497435 */ /* 0x000fe200000001ff */
[----:B------:R-:W-:Y:S10]  /*1d00*/  @!P2 BRA `(.L_x_598) ;  /* 0x00000000001ca947 */ /* 0x000ff40003800000 */
[----:B-----5:R-:W-:Y:S01]  /*1d10*/  SHF.L.U32 R73, R46, 0x10, RZ ;  /* 0x000000102e497819 */ /* 0x020fe200000006ff */
[----:B------:R-:W-:Y:S06]  /*1d20*/  BRA `(.L_x_598) ;  /* 0x0000000000147947 */ /* 0x000fec0003800000 */
.L_x_597:
[----:B-----5:R-:W-:-:S04]  /*1d30*/  IMAD.U32 R48, R42, 0x10000, RZ ;  /* 0x000100002a307824 */ /* 0x020fc800078e00ff */
[----:B------:R-:W-:Y:S01]  /*1d40*/  FMUL.FTZ R73, R48, UR8 ;  /* 0x0000000830497c20 */ /* 0x000fe20008410000 */
[----:B------:R-:W-:-:S03]  /*1d50*/  @P2 SHF.L.U32 R48, R46, 0x10, RZ ;  /* 0x000000102e302819 */ /* 0x000fc600000006ff */
[----:B------:R-:W-:-:S04]  /*1d60*/  FMUL.FTZ R73, R22, R73 ;  /* 0x0000004916497220 */ /* 0x000fc80000410000 */
[----:B------:R-:W-:-:S07]  /*1d70*/  @P2 FADD.FTZ R73, R48, R73 ;  /* 0x0000004930492221 */ /* 0x000fce0000010000 */
.L_x_598:
[----:B------:R-:W-:Y:S05]  /*1d80*/  BSYNC B1 ;  /* 0x0000000000017941 */ /* 0x000fea0003800000 */
.L_x_596:
[----:B------:R-:W-:Y:S04]  /*1d90*/  BSSY B1, `(.L_x_599) ;  /* 0x000000e000017945 */ /* 0x000fe80003800000 */
[----:B------:R-:W-:Y:S05]  /*1da0*/  @P4 BRA `(.L_x_600) ;  /* 0x0000000000144947 */ /* 0x000fea0003800000 */
[----:B------:R-:W-:Y:S01]  /*1db0*/  MOV R66, RZ ;  /* 0x000000ff00427202 */ /* 0x000fe20000000f00 */
[----:B------:R-:W-:Y:S06]  /*1dc0*/  @!P2 BRA `(.L_x_601) ;  /* 0x000000000028a947 */ /* 0x000fec0003800000 */
[----:B-----5:R-:W-:-:S04]  /*1dd0*/  PRMT R66, R46, 0x7632, R66 ;  /* 0x000076322e427816 */ /* 0x020fc80000000042 */
[----:B------:R-:W-:Y:S01]  /*1de0*/  SHF.L.U32 R66, R66, 0x10, RZ ;  /* 0x0000001042427819 */ /* 0x000fe200000006ff */
[----:B------:R-:W-:Y:S06]  /*1df0*/  BRA `(.L_x_601) ;  /* 0x00000000001c7947 */ /* 0x000fec0003800000 */
.L_x_600:
[----:B-----5:R-:W-:Y:S02]  /*1e00*/  PRMT R48, R42, 0x7632, R48 ;  /* 0x000076322a307816 */ /* 0x020fe40000000030 */
[----:B------:R-:W-:Y:S02]  /*1e10*/  @P2 PRMT R50, R46, 0x7632, R50 ;  /* 0x000076322e322816 */ /* 0x000fe40000000032 */
[----:B------:R-:W-:Y:S02]  /*1e20*/  SHF.L.U32 R48, R48, 0x10, RZ ;  /* 0x0000001030307819 */ /* 0x000fe400000006ff */
[----:B------:R-:W-:-:S03]  /*1e30*/  @P2 SHF.L.U32 R51, R50, 0x10, RZ ;  /* 0x0000001032332819 */ /* 0x000fc600000006ff */
[----:B------:R-:W-:-:S04]  /*1e40*/  FMUL.FTZ R49, R48, UR8 ;  /* 0x0000000830317c20 */ /* 0x000fc80008410000 */
[----:B------:R-:W-:-:S04]  /*1e50*/  FMUL.FTZ R66, R124, R49 ;  /* 0x000000317c427220 */ /* 0x000fc80000410000 */
[----:B------:R-:W-:-:S07]  /*1e60*/  @P2 FADD.FTZ R66, R51, R66 ;  /* 0x0000004233422221 */ /* 0x000fce0000010000 */
.L_x_601:
[----:B------:R-:W-:Y:S05]  /*1e70*/  BSYNC B1 ;  /* 0x0000000000017941 */ /* 0x000fea0003800000 */
.L_x_599:
[----:B------:R-:W-:Y:S04]  /*1e80*/  BSSY B1, `(.L_x_602) ;  /* 0x000000b000017945 */ /* 0x000fe80003800000 */
[----:B------:R-:W-:Y:S05]  /*1e90*/  @P4 BRA `(.L_x_603) ;  /* 0x0000000000104947 */ /* 0x000fea0003800000 */
[----:B------:R-:W-:Y:S01]  /*1ea0*/  IMAD.MOV.U32 R71, RZ, RZ, RZ ;  /* 0x000000ffff477224 */ /* 0x000fe200078e00ff */
[----:B------:R-:W-:Y:S06]  /*1eb0*/  @!P2 BRA `(.L_x_604) ;  /* 0x00000000001ca947 */ /* 0x000fec0003800000 */
[----:B-----5:R-:W-:Y:S01]  /*1ec0*/  SHF.L.U32 R71, R47, 0x10, RZ ;  /* 0x000000102f477819 */ /* 0x020fe200000006ff */
[----:B------:R-:W-:Y:S06]  /*1ed0*/  BRA `(.L_x_604) ;  /* 0x0000000000147947 */ /* 0x000fec0003800000 */
.L_x_603:
[----:B-----5:R-:W-:Y:S02]  /*1ee0*/  SHF.L.U32 R48, R43, 0x10, RZ ;  /* 0x000000102b307819 */ /* 0x020fe400000006ff */
[----:B------:R-:W-:-:S03]  /*1ef0*/  @P2 SHF.L.U32 R50, R47, 0x10, RZ ;  /* 0x000000102f322819 */ /* 0x000fc600000006ff */
[----:B------:R-:W-:-:S04]  /*1f00*/  FMUL.FTZ R48, R48, UR8 ;  /* 0x0000000830307c20 */ /* 0x000fc80008410000 */
[----:B------:R-:W-:-:S04]  /*1f10*/  FMUL.FTZ R71, R21, R48 ;  /* 0x0000003015477220 */ /* 0x000fc80000410000 */
[----:B------:R-:W-:-:S07]  /*1f20*/  @P2 FADD.FTZ R71, R50, R71 ;  /* 0x0000004732472221 */ /* 0x000fce0000010000 */
.L_x_604:
[----:B------:R-:W-:Y:S05]  /*1f30*/  BSYNC B1 ;  /* 0x0000000000017941 */ /* 0x000fea0003800000 */
.L_x_602:
[----:B------:R-:W-:Y:S04]  /*1f40*/  BSSY B1, `(.L_x_605) ;  /* 0x000000e000017945 */ /* 0x000fe80003800000 */
[----:B------:R-:W-:Y:S05]  /*1f50*/  @P4 BRA `(.L_x_606) ;  /* 0x0000000000144947 */ /* 0x000fea0003800000 */
[----:B------:R-:W-:Y:S01]  /*1f60*/  HFMA2.MMA R64, -RZ, RZ, 0, 0 ;  /* 0x00000000ff407435 */ /* 0x000fe200000001ff */
[----:B------:R-:W-:Y:S10]  /*1f70*/  @!P2 BRA `(.L_x_607) ;  /* 0x000000000028a947 */ /* 0x000ff40003800000 */
[----:B-----5:R-:W-:-:S04]  /*1f80*/  PRMT R64, R47, 0x7632, R64 ;  /* 0x000076322f407816 */ /* 0x020fc80000000040 */
[----:B------:R-:W-:Y:S01]  /*1f90*/  SHF.L.U32 R64, R64, 0x10, RZ ;  /* 0x0000001040407819 */ /* 0x000fe200000006ff */
[----:B------:R-:W-:Y:S06]  /*1fa0*/  BRA `(.L_x_607) ;  /* 0x00000000001c7947 */ /* 0x000fec0003800000 */
.L_x_606:
[----:B-----5:R-:W-:Y:S02]  /*1fb0*/  PRMT R48, R43, 0x7632, R48 ;  /* 0x000076322b307816 */ /* 0x020fe40000000030 */
[----:B------:R-:W-:-:S03]  /*1fc0*/  @P2 PRMT R49, R47, 0x7632, R49 ;  /* 0x000076322f312816 */ /* 0x000fc60000000031 */
[----:B------:R-:W-:Y:S01]  /*1fd0*/  IMAD.U32 R48, R48, 0x10000, RZ ;  /* 0x0001000030307824 */ /* 0x000fe200078e00ff */
[----:B------:R-:W-:-:S03]  /*1fe0*/  @P2 SHF.L.U32 R49, R49, 0x10, RZ ;  /* 0x0000001031312819 */ /* 0x000fc600000006ff */
[----:B------:R-:W-:-:S04]  /*1ff0*/  FMUL.FTZ R48, R48, UR8 ;  /* 0x0000000830307c20 */ /* 0x000fc80008410000 */
[----:B------:R-:W-:-:S04]  /*2000*/  FMUL.FTZ R64, R123, R48 ;  /* 0x000000307b407220 */ /* 0x000fc80000410000 */
[----:B------:R-:W-:-:S07]  /*2010*/  @P2 FADD.FTZ R64, R49, R64 ;  /* 0x0000004031402221 */ /* 0x000fce0000010000 */
.L_x_607:
[----:B------:R-:W-:Y:S05]  /*2020*/  BSYNC B1 ;  /* 0x0000000000017941 */ /* 0x000fea0003800000 */
.L_x_605:
        /* <DEDUP_REMOVED lines=9> */
.L_x_583:
[----:B------:R-:W-:Y:S05]  /*20c0*/  BSYNC B0 ;  /* 0x0000000000007941 */ /* 0x000fea0003800000 */
.L_x_582:
        /* <DEDUP_REMOVED lines=18> */
.L_x_611:
[----:B-----5:R-:W-:-:S04]  /*21f0*/  IMAD.U32 R48, R40, 0x10000, RZ ;  /* 0x0001000028307824 */ /* 0x020fc800078e00ff */
[----:B------:R-:W-:Y:S01]  /*2200*/  FMUL.FTZ R69, R48, UR8 ;  /* 0x0000000830457c20 */ /* 0x000fe20008410000 */
[----:B------:R-:W-:-:S03]  /*2210*/  @P2 SHF.L.U32 R48, R44, 0x10, RZ ;  /* 0x000000102c302819 */ /* 0x000fc600000006ff */
[----:B------:R-:W-:-:S04]  /*2220*/  FMUL.FTZ R69, R20, R69 ;  /* 0x0000004514457220 */ /* 0x000fc80000410000 */
[----:B------:R-:W-:-:S07]  /*2230*/  @P2 FADD.FTZ R69, R48, R69 ;  /* 0x0000004530452221 */ /* 0x000fce0000010000 */
.L_x_612:
[----:B------:R-:W-:Y:S05]  /*2240*/  BSYNC B1 ;  /* 0x0000000000017941 */ /* 0x000fea0003800000 */
.L_x_610:
[----:B------:R-:W-:Y:S04]  /*2250*/  BSSY B1, `(.L_x_613) ;  /* 0x000000e000017945 */ /* 0x000fe80003800000 */
[----:B------:R-:W-:Y:S05]  /*2260*/  @P4 BRA `(.L_x_614) ;  /* 0x0000000000144947 */ /* 0x000fea0003800000 */
[----:B------:R-:W-:Y:S01]  /*2270*/  HFMA2.MMA R62, -RZ, RZ, 0, 0 ;  /* 0x00000000ff3e7435 */ /* 0x000fe200000001ff */
[----:B------:R-:W-:Y:S10]  /*2280*/  @!P2 BRA `(.L_x_615) ;  /* 0x000000000028a947 */ /* 0x000ff40003800000 */
[----:B-----5:R-:W-:-:S04]  /*2290*/  PRMT R62, R44, 0x7632, R62 ;  /* 0x000076322c3e7816 */ /* 0x020fc8000000003e */
[----:B------:R-:W-:Y:S01]  /*22a0*/  SHF.L.U32 R62, R62, 0x10, RZ ;  /* 0x000000103e3e7819 */ /* 0x000fe200000006ff */
[----:B------:R-:W-:Y:S06]  /*22b0*/  BRA `(.L_x_615) ;  /* 0x00000000001c7947 */ /* 0x000fec0003800000 */
.L_x_614:
[----:B-----5:R-:W-:Y:S02]  /*22c0*/  PRMT R48, R40, 0x7632, R48 ;  /* 0x0000763228307816 */ /* 0x020fe40000000030 */
[----:B------:R-:W-:Y:S02]  /*22d0*/  @P2 PRMT R50, R44, 0x7632, R50 ;  /* 0x000076322c322816 */ /* 0x000fe40000000032 */
[----:B------:R-:W-:Y:S02]  /*22e0*/  SHF.L.U32 R48, R48, 0x10, RZ ;  /* 0x0000001030307819 */ /* 0x000fe400000006ff */
[----:B------:R-:W-:-:S03]  /*22f0*/  @P2 SHF.L.U32 R51, R50, 0x10, RZ ;  /* 0x0000001032332819 */ /* 0x000fc600000006ff */
[----:B------:R-:W-:-:S04]  /*2300*/  FMUL.FTZ R49, R48, UR8 ;  /* 0x0000000830317c20 */ /* 0x000fc80008410000 */
[----:B------:R-:W-:-:S04]  /*2310*/  FMUL.FTZ R62, R122, R49 ;  /* 0x000000317a3e7220 */ /* 0x000fc80000410000 */
[----:B------:R-:W-:-:S07]  /*2320*/  @P2 FADD.FTZ R62, R51, R62 ;  /* 0x0000003e333e2221 */ /* 0x000fce0000010000 */
.L_x_615:
[----:B------:R-:W-:Y:S05]  /*2330*/  BSYNC B1 ;  /* 0x0000000000017941 */ /* 0x000fea0003800000 */
.L_x_613:
[----:B------:R-:W-:Y:S04]  /*2340*/  BSSY B1, `(.L_x_616) ;  /* 0x000000b000017945 */ /* 0x000fe80003800000 */
[----:B------:R-:W-:Y:S05]  /*2350*/  @P4 BRA `(.L_x_617) ;  /* 0x0000000000104947 */ /* 0x000fea0003800000 */
[----:B------:R-:W-:Y:S01]  /*2360*/  IMAD.MOV.U32 R131, RZ, RZ, RZ ;  /* 0x000000ffff837224 */ /* 0x000fe200078e00ff */
[----:B------:R-:W-:Y:S06]  /*2370*/  @!P2 BRA `(.L_x_618) ;  /* 0x00000000001ca947 */ /* 0x000fec0003800000 */
[----:B-----5:R-:W-:Y:S01]  /*2380*/  SHF.L.U32 R131, R45, 0x10, RZ ;  /* 0x000000102d837819 */ /* 0x020fe200000006ff */
[----:B------:R-:W-:Y:S06]  /*2390*/  BRA `(.L_x_618) ;  /* 0x0000000000147947 */ /* 0x000fec0003800000 */
.L_x_617:
[----:B-----5:R-:W-:Y:S02]  /*23a0*/  SHF.L.U32 R48, R41, 0x10, RZ ;  /* 0x0000001029307819 */ /* 0x020fe400000006ff */
[----:B------:R-:W-:-:S03]  /*23b0*/  @P2 SHF.L.U32 R50, R45, 0x10, RZ ;  /* 0x000000102d322819 */ /* 0x000fc600000006ff */
[----:B------:R-:W-:-:S04]  /*23c0*/  FMUL.FTZ R48, R48, UR8 ;  /* 0x0000000830307c20 */ /* 0x000fc80008410000 */
[----:B------:R-:W-:-:S04]  /*23d0*/  FMUL.FTZ R131, R19, R48 ;  /* 0x0000003013837220 */ /* 0x000fc80000410000 */
[----:B------:R-:W-:-:S07]  /*23e0*/  @P2 FADD.FTZ R131, R50, R131 ;  /* 0x0000008332832221 */ /* 0x000fce0000010000 */
.L_x_618:
[----:B------:R-:W-:Y:S05]  /*23f0*/  BSYNC B1 ;  /* 0x0000000000017941 */ /* 0x000fea0003800000 */
.L_x_616:
[----:B------:R-:W-:Y:S04]  /*2400*/  BSSY B1, `(.L_x_619) ;  /* 0x000000e000017945 */ /* 0x000fe80003800000 */
[----:B------:R-:W-:Y:S05]  /*2410*/  @P4 BRA `(.L_x_620) ;  /* 0x0000000000144947 */ /* 0x000fea0003800000 */
[----:B------:R-:W-:Y:S01]  /*2420*/  MOV R134, RZ ;  /* 0x000000ff00867202 */ /* 0x000fe20000000f00 */
[----:B------:R-:W-:Y:S06]  /*2430*/  @!P2 BRA `(.L_x_621) ;  /* 0x000000000028a947 */ /* 0x000fec0003800000 */
[----:B-----5:R-:W-:-:S04]  /*2440*/  PRMT R134, R45, 0x7632, R134 ;  /* 0x000076322d867816 */ /* 0x020fc80000000086 */
[----:B------:R-:W-:Y:S01]  /*2450*/  SHF.L.U32 R134, R134, 0x10, RZ ;  /* 0x0000001086867819 */ /* 0x000fe200000006ff */
[----:B------:R-:W-:Y:S06]  /*2460*/  BRA `(.L_x_621) ;  /* 0x00000000001c7947 */ /* 0x000fec0003800000 */
.L_x_620:
[----:B-----5:R-:W-:Y:S02]  /*2470*/  PRMT R48, R41, 0x7632, R48 ;  /* 0x0000763229307816 */ /* 0x020fe40000000030 */
[----:B------:R-:W-:-:S03]  /*2480*/  @P2 PRMT R49, R45, 0x7632, R49 ;  /* 0x000076322d312816 */ /* 0x000fc60000000031 */
[----:B------:R-:W-:Y:S01]  /*2490*/  IMAD.U32 R48, R48, 0x10000, RZ ;  /* 0x0001000030307824 */ /* 0x000fe200078e00ff */
[----:B------:R-:W-:-:S03]  /*24a0*/  @P2 SHF.L.U32 R49, R49, 0x10, RZ ;  /* 0x0000001031312819 */ /* 0x000fc600000006ff */
[----:B------:R-:W-:-:S04]  /*24b0*/  FMUL.FTZ R48, R48, UR8 ;  /* 0x0000000830307c20 */ /* 0x000fc80008410000 */
[----:B------:R-:W-:-:S04]  /*24c0*/  FMUL.FTZ R134, R121, R48 ;  /* 0x0000003079867220 */ /* 0x000fc80000410000 */
[----:B------:R-:W-:-:S07]  /*24d0*/  @P2 FADD.FTZ R134, R49, R134 ;  /* 0x0000008631862221 */ /* 0x000fce0000010000 */
.L_x_621:
[----:B------:R-:W-:Y:S05]  /*24e0*/  BSYNC B1 ;  /* 0x0000000000017941 */ /* 0x000fea0003800000 */
.L_x_619:
[----:B------:R-:W-:Y:S04]  /*24f0*/  BSSY B1, `(.L_x_622) ;  /* 0x000000b000017945 */ /* 0x000fe80003800000 */
[----:B------:R-:W-:Y:S05]  /*2500*/  @P4 BRA `(.L_x_623) ;  /* 0x0000000000104947 */ /* 0x000fea0003800000 */
[----:B------:R-:W-:Y:S01]  /*2510*/  HFMA2.MMA R133, -RZ, RZ, 0, 0 ;  /* 0x00000000ff857435 */ /* 0x000fe200000001ff */
[----:B------:R-:W-:Y:S10]  /*2520*/  @!P2 BRA `(.L_x_624) ;  /* 0x00000000001ca947 */ /* 0x000ff40003800000 */
[----:B-----5:R-:W-:Y:S01]  /*2530*/  SHF.L.U32 R133, R46, 0x10, RZ ;  /* 0x000000102e857819 */ /* 0x020fe200000006ff */
[----:B------:R-:W-:Y:S06]  /*2540*/  BRA `(.L_x_624) ;  /* 0x0000000000147947 */ /* 0x000fec0003800000 */
.L_x_623:
[----:B-----5:R-:W-:-:S05]  /*2550*/  SHF.L.U32 R48, R42, 0x10, RZ ;  /* 0x000000102a307819 */ /* 0x020fca00000006ff */
[----:B------:R-:W-:Y:S01]  /*2560*/  FMUL.FTZ R133, R48, UR8 ;  /* 0x0000000830857c20 */ /* 0x000fe20008410000 */
[----:B------:R-:W-:-:S03]  /*2570*/  @P2 SHF.L.U32 R48, R46, 0x10, RZ ;  /* 0x000000102e302819 */ /* 0x000fc600000006ff */
[----:B------:R-:W-:-:S04]  /*2580*/  FMUL.FTZ R133, R18, R133 ;  /* 0x0000008512857220 */ /* 0x000fc80000410000 */
[----:B------:R-:W-:-:S07]  /*2590*/  @P2 FADD.FTZ R133, R48, R133 ;  /* 0x0000008530852221 */ /* 0x000fce0000010000 */
.L_x_624:
[----:B------:R-:W-:Y:S05]  /*25a0*/  BSYNC B1 ;  /* 0x0000000000017941 */ /* 0x000fea0003800000 */
.L_x_622:
[----:B------:R-:W-:Y:S04]  /*25b0*/  BSSY B1, `(.L_x_625) ;  /* 0x000000e000017945 */ /* 0x000fe80003800000 */
[----:B------:R-:W-:Y:S05]  /*25c0*/  @P4 BRA `(.L_x_626) ;  /* 0x0000000000144947 */ /* 0x000fea0003800000 */
[----:B------:R-:W-:Y:S01]  /*25d0*/  IMAD.MOV.U32 R136, RZ, RZ, RZ ;  /* 0x000000ffff887224 */ /* 0x000fe200078e00ff */
[----:B------:R-:W-:Y:S06]  /*25e0*/  @!P2 BRA `(.L_x_627) ;  /* 0x000000000028a947 */ /* 0x000fec0003800000 */
[----:B-----5:R-:W-:-:S04]  /*25f0*/  PRMT R136, R46, 0x7632, R136 ;  /* 0x000076322e887816 */ /* 0x020fc80000000088 */
[----:B------:R-:W-:Y:S01]  /*2600*/  SHF.L.U32 R136, R136, 0x10, RZ ;  /* 0x0000001088887819 */ /* 0x000fe200000006ff */
[----:B------:R-:W-:Y:S06]  /*2610*/  BRA `(.L_x_627) ;  /* 0x00000000001c7947 */ /* 0x000fec0003800000 */
.L_x_626:
[----:B-----5:R-:W-:Y:S02]  /*2620*/  PRMT R48, R42, 0x7632, R48 ;  /* 0x000076322a307816 */ /* 0x020fe40000000030 */
[----:B------:R-:W-:Y:S02]  /*2630*/  @P2 PRMT R50, R46, 0x7632, R50 ;  /* 0x000076322e322816 */ /* 0x000fe40000000032 */
[----:B------:R-:W-:Y:S02]  /*2640*/  SHF.L.U32 R48, R48, 0x10, RZ ;  /* 0x0000001030307819 */ /* 0x000fe400000006ff */
[----:B------:R-:W-:-:S03]  /*2650*/  @P2 SHF.L.U32 R51, R50, 0x10, RZ ;  /* 0x0000001032332819 */ /* 0x000fc600000006ff */
[----:B------:R-:W-:-:S04]  /*2660*/  FMUL.FTZ R49, R48, UR8 ;  /* 0x0000000830317c20 */ /* 0x000fc80008410000 */
[----:B------:R-:W-:-:S04]  /*2670*/  FMUL.FTZ R136, R120, R49 ;  /* 0x0000003178887220 */ /* 0x000fc80000410000 */
[----:B------:R-:W-:-:S07]  /*2680*/  @P2 FADD.FTZ R136, R51, R136 ;  /* 0x0000008833882221 */ /* 0x000fce0000010000 */
.L_x_627:
[----:B------:R-:W-:Y:S05]  /*2690*/  BSYNC B1 ;  /* 0x0000000000017941 */ /* 0x000fea0003800000 */
.L_x_625:
[----:B------:R-:W-:Y:S04]  /*26a0*/  BSSY B1, `(.L_x_628) ;  /* 0x000000b000017945 */ /* 0x000fe80003800000 */
[----:B------:R-:W-:Y:S05]  /*26b0*/  @P4 BRA `(.L_x_629) ;  /* 0x0000000000104947 */ /* 0x000fea0003800000 */
[----:B------:R-:W-:Y:S01]  /*26c0*/  MOV R135, RZ ;  /* 0x000000ff00877202 */ /* 0x000fe20000000f00 */
[----:B------:R-:W-:Y:S06]  /*26d0*/  @!P2 BRA `(.L_x_630) ;  /* 0x00000000001ca947 */ /* 0x000fec0003800000 */
[----:B-----5:R-:W-:Y:S01]  /*26e0*/  SHF.L.U32 R135, R47, 0x10, RZ ;  /* 0x000000102f877819 */ /* 0x020fe200000006ff */
[----:B------:R-:W-:Y:S06]  /*26f0*/  BRA `(.L_x_630) ;  /* 0x0000000000147947 */ /* 0x000fec0003800000 */
.L_x_629:
[----:B-----5:R-:W-:Y:S01]  /*2700*/  IMAD.U32 R48, R43, 0x10000, RZ ;  /* 0x000100002b307824 */ /* 0x020fe200078e00ff */
[----:B------:R-:W-:-:S03]  /*2710*/  @P2 SHF.L.U32 R50, R47, 0x10, RZ ;  /* 0x000000102f322819 */ /* 0x000fc600000006ff */
[----:B------:R-:W-:-:S04]  /*2720*/  FMUL.FTZ R48, R48, UR8 ;  /* 0x0000000830307c20 */ /* 0x000fc80008410000 */
[----:B------:R-:W-:-:S04]  /*2730*/  FMUL.FTZ R135, R17, R48 ;  /* 0x0000003011877220 */ /* 0x000fc80000410000 */
[----:B------:R-:W-:-:S07]  /*2740*/  @P2 FADD.FTZ R135, R50, R135 ;  /* 0x0000008732872221 */ /* 0x000fce0000010000 */
.L_x_630:
[----:B------:R-:W-:Y:S05]  /*2750*/  BSYNC B1 ;  /* 0x0000000000017941 */ /* 0x000fea0003800000 */
.L_x_628:
[----:B------:R-:W-:Y:S04]  /*2760*/  BSSY B1, `(.L_x_631) ;  /* 0x000000e000017945 */ /* 0x000fe80003800000 */
[----:B------:R-:W-:Y:S05]  /*2770*/  @P4 BRA `(.L_x_632) ;  /* 0x0000000000144947 */ /* 0x000fea0003800000 */
[----:B------:R-:W-:Y:S01]  /*2780*/  HFMA2.MMA R138, -RZ, RZ, 0, 0 ;  /* 0x00000000ff8a7435 */ /* 0x000fe200000001ff */
[----:B------:R-:W-:Y:S10]  /*2790*/  @!P2 BRA `(.L_x_633) ;  /* 0x000000000028a947 */ /* 0x000ff40003800000 */
[----:B-----5:R-:W-:-:S04]  /*27a0*/  PRMT R138, R47, 0x7632, R138 ;  /* 0x000076322f8a7816 */ /* 0x020fc8000000008a */
[----:B------:R-:W-:Y:S01]  /*27b0*/  SHF.L.U32 R138, R138, 0x10, RZ ;  /* 0x000000108a8a7819 */ /* 0x000fe200000006ff */
[----:B------:R-:W-:Y:S06]  /*27c0*/  BRA `(.L_x_633) ;  /* 0x00000000001c7947 */ /* 0x000fec0003800000 */
.L_x_632:
[----:B-----5:R-:W-:Y:S02]  /*27d0*/  PRMT R48, R43, 0x7632, R48 ;  /* 0x000076322b307816 */ /* 0x020fe40000000030 */
[----:B------:R-:W-:Y:S02]  /*27e0*/  @P2 PRMT R49, R47, 0x7632, R49 ;  /* 0x000076322f312816 */ /* 0x000fe40000000031 */
[----:B------:R-:W-:Y:S02]  /*27f0*/  SHF.L.U32 R48, R48, 0x10, RZ ;  /* 0x0000001030307819 */ /* 0x000fe400000006ff */
[----:B------:R-:W-:-:S03]  /*2800*/  @P2 SHF.L.U32 R49, R49, 0x10, RZ ;  /* 0x0000001031312819 */ /* 0x000fc600000006ff */
[----:B------:R-:W-:-:S04]  /*2810*/  FMUL.FTZ R48, R48, UR8 ;  /* 0x0000000830307c20 */ /* 0x000fc80008410000 */
[----:B------:R-:W-:-:S04]  /*2820*/  FMUL.FTZ R138, R119, R48 ;  /* 0x00000030778a7220 */ /* 0x000fc80000410000 */
[----:B------:R-:W-:-:S07]  /*2830*/  @P2 FADD.FTZ R138, R49, R138 ;  /* 0x0000008a318a2221 */ /* 0x000fce0000010000 */
.L_x_633:
[----:B------:R-:W-:Y:S05]  /*2840*/  BSYNC B1 ;  /* 0x0000000000017941 */ /* 0x000fea0003800000 */
.L_x_631:
        /* <DEDUP_REMOVED lines=9> */
.L_x_609:
[----:B------:R-:W-:Y:S05]  /*28e0*/  BSYNC B0 ;  /* 0x0000000000007941 */ /* 0x000fea0003800000 */
.L_x_608:
        /* <DEDUP_REMOVED lines=17> */
.L_x_637:
[----:B-----5:R-:W-:-:S05]  /*2a00*/  SHF.L.U32 R48, R40, 0x10, RZ ;  /* 0x0000001028307819 */ /* 0x020fca00000006ff */
[----:B------:R-:W-:Y:S01]  /*2a10*/  FMUL.FTZ R137, R48, UR8 ;  /* 0x0000000830897c20 */ /* 0x000fe20008410000 */
[----:B------:R-:W-:-:S03]  /*2a20*/  @P2 SHF.L.U32 R48, R44, 0x10, RZ ;  /* 0x000000102c302819 */ /* 0x000fc600000006ff */
[----:B------:R-:W-:-:S04]  /*2a30*/  FMUL.FTZ R137, R16, R137 ;  /* 0x0000008910897220 */ /* 0x000fc80000410000 */
[----:B------:R-:W-:-:S07]  /*2a40*/  @P2 FADD.FTZ R137, R48, R137 ;  /* 0x0000008930892221 */ /* 0x000fce0000010000 */
.L_x_638:
[----:B------:R-:W-:Y:S05]  /*2a50*/  BSYNC B1 ;  /* 0x0000000000017941 */ /* 0x000fea0003800000 */
.L_x_636:
[----:B------:R-:W-:Y:S04]  /*2a60*/  BSSY B1, `(.L_x_639) ;  /* 0x000000e000017945 */ /* 0x000fe80003800000 */
[----:B------:R-:W-:Y:S05]  /*2a70*/  @P3 BRA `(.L_x_640) ;  /* 0x0000000000143947 */ /* 0x000fea0003800000 */
[----:B------:R-:W-:Y:S01]  /*2a80*/  IMAD.MOV.U32 R140, RZ, RZ, RZ ;  /* 0x000000ffff8c7224 */ /* 0x000fe200078e00ff */
[----:B------:R-:W-:Y:S06]  /*2a90*/  @!P2 BRA `(.L_x_641) ;  /* 0x000000000028a947 */ /* 0x000fec0003800000 */
[----:B-----5:R-:W-:-:S04]  /*2aa0*/  PRMT R140, R44, 0x7632, R140 ;  /* 0x000076322c8c7816 */ /* 0x020fc8000000008c */
[----:B------:R-:W-:Y:S01]  /*2ab0*/  SHF.L.U32 R140, R140, 0x10, RZ ;  /* 0x000000108c8c7819 */ /* 0x000fe200000006ff */
[----:B------:R-:W-:Y:S06]  /*2ac0*/  BRA `(.L_x_641) ;  /* 0x00000000001c7947 */ /* 0x000fec0003800000 */
.L_x_640:
[----:B-----5:R-:W-:Y:S02]  /*2ad0*/  PRMT R48, R40, 0x7632, R48 ;  /* 0x0000763228307816 */ /* 0x020fe40000000030 */
[----:B------:R-:W-:Y:S02]  /*2ae0*/  @P2 PRMT R50, R44, 0x7632, R50 ;  /* 0x000076322c322816 */ /* 0x000fe40000000032 */
[----:B------:R-:W-:Y:S02]  /*2af0*/  SHF.L.U32 R48, R48, 0x10, RZ ;  /* 0x0000001030307819 */ /* 0x000fe400000006ff */
[----:B------:R-:W-:-:S03]  /*2b00*/  @P2 SHF.L.U32 R51, R50, 0x10, RZ ;  /* 0x0000001032332819 */ /* 0x000fc600000006ff */
[----:B------:R-:W-:-:S04]  /*2b10*/  FMUL.FTZ R49, R48, UR8 ;  /* 0x0000000830317c20 */ /* 0x000fc80008410000 */
[----:B------:R-:W-:-:S04]  /*2b20*/  FMUL.FTZ R140, R118, R49 ;  /* 0x00000031768c7220 */ /* 0x000fc80000410000 */
[----:B------:R-:W-:-:S07]  /*2b30*/  @P2 FADD.FTZ R140, R51, R140 ;  /* 0x0000008c338c2221 */ /* 0x000fce0000010000 */
.L_x_641:
[----:B------:R-:W-:Y:S05]  /*2b40*/  BSYNC B1 ;  /* 0x0000000000017941 */ /* 0x000fea0003800000 */
.L_x_639:
[----:B------:R-:W-:Y:S04]  /*2b50*/  BSSY B1, `(.L_x_642) ;  /* 0x000000b000017945 */ /* 0x000fe80003800000 */
[----:B------:R-:W-:Y:S05]  /*2b60*/  @P3 BRA `(.L_x_643) ;  /* 0x0000000000103947 */ /* 0x000fea0003800000 */
[----:B------:R-:W-:Y:S01]  /*2b70*/  HFMA2.MMA R139, -RZ, RZ, 0, 0 ;  /* 0x00000000ff8b7435 */ /* 0x000fe200000001ff */
[----:B------:R-:W-:Y:S10]  /*2b80*/  @!P2 BRA `(.L_x_644) ;  /* 0x00000000001ca947 */ /* 0x000ff40003800000 */
[----:B-----5:R-:W-:Y:S01]  /*2b90*/  SHF.L.U32 R139, R45, 0x10, RZ ;  /* 0x000000102d8b7819 */ /* 0x020fe200000006ff */
[----:B------:R-:W-:Y:S06]  /*2ba0*/  BRA `(.L_x_644) ;  /* 0x0000000000147947 */ /* 0x000fec0003800000 */
.L_x_643:
[----:B-----5:R-:W-:Y:S01]  /*2bb0*/  IMAD.U32 R48, R41, 0x10000, RZ ;  /* 0x0001000029307824 */ /* 0x020fe200078e00ff */
[----:B------:R-:W-:-:S03]  /*2bc0*/  @P2 SHF.L.U32 R50, R45, 0x10, RZ ;  /* 0x000000102d322819 */ /* 0x000fc600000006ff */
[----:B------:R-:W-:-:S04]  /*2bd0*/  FMUL.FTZ R48, R48, UR8 ;  /* 0x0000000830307c20 */ /* 0x000fc80008410000 */
[----:B------:R-:W-:-:S04]  /*2be0*/  FMUL.FTZ R139, R15, R48 ;  /* 0x000000300f8b7220 */ /* 0x000fc80000410000 */
[----:B------:R-:W-:-:S07]  /*2bf0*/  @P2 FADD.FTZ R139, R50, R139 ;  /* 0x0000008b328b2221 */ /* 0x000fce0000010000 */
.L_x_644:
[----:B------:R-:W-:Y:S05]  /*2c00*/  BSYNC B1 ;  /* 0x0000000000017941 */ /* 0x000fea0003800000 */
.L_x_642:
[----:B------:R-:W-:Y:S04]  /*2c10*/  BSSY B1, `(.L_x_645) ;  /* 0x000000e000017945 */ /* 0x000fe80003800000 */
[----:B------:R-:W-:Y:S05]  /*2c20*/  @P3 BRA `(.L_x_646) ;  /* 0x0000000000143947 */ /* 0x000fea0003800000 */
[----:B------:R-:W-:Y:S01]  /*2c30*/  MOV R142, RZ ;  /* 0x000000ff008e7202 */ /* 0x000fe20000000f00 */
[----:B------:R-:W-:Y:S06]  /*2c40*/  @!P2 BRA `(.L_x_647) ;  /* 0x000000000028a947 */ /* 0x000fec0003800000 */
[----:B-----5:R-:W-:-:S04]  /*2c50*/  PRMT R142, R45, 0x7632, R142 ;  /* 0x000076322d8e7816 */ /* 0x020fc8000000008e */
[----:B------:R-:W-:Y:S01]  /*2c60*/  SHF.L.U32 R142, R142, 0x10, RZ ;  /* 0x000000108e8e7819 */ /* 0x000fe200000006ff */
[----:B------:R-:W-:Y:S06]  /*2c70*/  BRA `(.L_x_647) ;  /* 0x00000000001c7947 */ /* 0x000fec0003800000 */
.L_x_646:
[----:B-----5:R-:W-:Y:S02]  /*2c80*/  PRMT R48, R41, 0x7632, R48 ;  /* 0x0000763229307816 */ /* 0x020fe40000000030 */
[----:B------:R-:W-:Y:S02]  /*2c90*/  @P2 PRMT R50, R45, 0x7632, R50 ;  /* 0x000076322d322816 */ /* 0x000fe40000000032 */
[----:B------:R-:W-:Y:S02]  /*2ca0*/  SHF.L.U32 R48, R48, 0x10, RZ ;  /* 0x0000001030307819 */ /* 0x000fe400000006ff */
[----:B------:R-:W-:-:S03]  /*2cb0*/  @P2 SHF.L.U32 R51, R50, 0x10, RZ ;  /* 0x0000001032332819 */ /* 0x000fc600000006ff */
[----:B------:R-:W-:-:S04]  /*2cc0*/  FMUL.FTZ R49, R48, UR8 ;  /* 0x0000000830317c20 */ /* 0x000fc80008410000 */
[----:B------:R-:W-:-:S04]  /*2cd0*/  FMUL.FTZ R142, R116, R49 ;  /* 0x00000031748e7220 */ /* 0x000fc80000410000 */
[----:B------:R-:W-:-:S07]  /*2ce0*/  @P2 FADD.FTZ R142, R51, R142 ;  /* 0x0000008e338e2221 */ /* 0x000fce0000010000 */
.L_x_647:
[----:B------:R-:W-:Y:S05]  /*2cf0*/  BSYNC B1 ;  /* 0x0000000000017941 */ /* 0x000fea0003800000 */
.L_x_645:
[----:B------:R-:W-:Y:S04]  /*2d00*/  BSSY B1, `(.L_x_648) ;  /* 0x000000b000017945 */ /* 0x000fe80003800000 */
[----:B------:R-:W-:Y:S05]  /*2d10*/  @P3 BRA `(.L_x_649) ;  /* 0x0000000000103947 */ /* 0x000fea0003800000 */
[----:B------:R-:W-:Y:S01]  /*2d20*/  IMAD.MOV.U32 R141, RZ, RZ, RZ ;  /* 0x000000ffff8d7224 */ /* 0x000fe200078e00ff */
[----:B------:R-:W-:Y:S06]  /*2d30*/  @!P2 BRA `(.L_x_650) ;  /* 0x00000000001ca947 */ /* 0x000fec0003800000 */
[----:B-----5:R-:W-:Y:S01]  /*2d40*/  SHF.L.U32 R141, R46, 0x10, RZ ;  /* 0x000000102e8d7819 */ /* 0x020fe200000006ff */
[----:B------:R-:W-:Y:S06]  /*2d50*/  BRA `(.L_x_650) ;  /* 0x0000000000147947 */ /* 0x000fec0003800000 */
.L_x_649:
[----:B-----5:R-:W-:-:S05]  /*2d60*/  SHF.L.U32 R48, R42, 0x10, RZ ;  /* 0x000000102a307819 */ /* 0x020fca00000006ff */
[----:B------:R-:W-:Y:S01]  /*2d70*/  FMUL.FTZ R141, R48, UR8 ;  /* 0x00000008308d7c20 */ /* 0x000fe20008410000 */
[----:B------:R-:W-:-:S03]  /*2d80*/  @P2 SHF.L.U32 R48, R46, 0x10, RZ ;  /* 0x000000102e302819 */ /* 0x000fc600000006ff */
[----:B------:R-:W-:-:S04]  /*2d90*/  FMUL.FTZ R141, R14, R141 ;  /* 0x0000008d0e8d7220 */ /* 0x000fc80000410000 */
[----:B------:R-:W-:-:S07]  /*2da0*/  @P2 FADD.FTZ R141, R48, R141 ;  /* 0x0000008d308d2221 */ /* 0x000fce0000010000 */
.L_x_650:
[----:B------:R-:W-:Y:S05]  /*2db0*/  BSYNC B1 ;  /* 0x0000000000017941 */ /* 0x000fea0003800000 */
.L_x_648:
[----:B------:R-:W-:Y:S04]  /*2dc0*/  BSSY B1, `(.L_x_651) ;  /* 0x000000e000017945 */ /* 0x000fe80003800000 */
[----:B------:R-:W-:Y:S05]  /*2dd0*/  @P3 BRA `(.L_x_652) ;  /* 0x0000000000143947 */ /* 0x000fea0003800000 */
[----:B------:R-:W-:Y:S01]  /*2de0*/  HFMA2.MMA R144, -RZ, RZ, 0, 0 ;  /* 0x00000000ff907435 */ /* 0x000fe200000001ff */
[----:B------:R-:W-:Y:S10]  /*2df0*/  @!P2 BRA `(.L_x_653) ;  /* 0x000000000028a947 */ /* 0x000ff40003800000 */
[----:B-----5:R-:W-:-:S04]  /*2e00*/  PRMT R144, R46, 0x7632, R144 ;  /* 0x000076322e907816 */ /* 0x020fc80000000090 */
[----:B------:R-:W-:Y:S01]  /*2e10*/  SHF.L.U32 R144, R144, 0x10, RZ ;  /* 0x0000001090907819 */ /* 0x000fe200000006ff */
[----:B------:R-:W-:Y:S06]  /*2e20*/  BRA `(.L_x_653) ;  /* 0x00000000001c7947 */ /* 0x000fec0003800000 */
.L_x_652:
[----:B-----5:R-:W-:Y:S02]  /*2e30*/  PRMT R48, R42, 0x7632, R48 ;  /* 0x000076322a307816 */ /* 0x020fe40000000030 */
[----:B------:R-:W-:-:S03]  /*2e40*/  @P2 PRMT R50, R46, 0x7632, R50 ;  /* 0x000076322e322816 */ /* 0x000fc60000000032 */
[----:B------:R-:W-:Y:S01]  /*2e50*/  IMAD.U32 R48, R48, 0x10000, RZ ;  /* 0x0001000030307824 */ /* 0x000fe200078e00ff */
[----:B------:R-:W-:-:S03]  /*2e60*/  @P2 SHF.L.U32 R51, R50, 0x10, RZ ;  /* 0x0000001032332819 */ /* 0x000fc600000006ff */
[----:B------:R-:W-:-:S04]  /*2e70*/  FMUL.FTZ R49, R48, UR8 ;  /* 0x0000000830317c20 */ /* 0x000fc80008410000 */
[----:B------:R-:W-:-:S04]  /*2e80*/  FMUL.FTZ R144, R114, R49 ;  /* 0x0000003172907220 */ /* 0x000fc80000410000 */
[----:B------:R-:W-:-:S07]  /*2e90*/  @P2 FADD.FTZ R144, R51, R144 ;  /* 0x0000009033902221 */ /* 0x000fce0000010000 */
.L_x_653:
[----:B------:R-:W-:Y:S05]  /*2ea0*/  BSYNC B1 ;  /* 0x0000000000017941 */ /* 0x000fea0003800000 */
.L_x_651:
[----:B------:R-:W-:Y:S04]  /*2eb0*/  BSSY B1, `(.L_x_654) ;  /* 0x000000b000017945 */ /* 0x000fe80003800000 */
[----:B------:R-:W-:Y:S05]  /*2ec0*/  @P3 BRA `(.L_x_655) ;  /* 0x0000000000103947 */ /* 0x000fea0003800000 */
[----:B------:R-:W-:Y:S01]  /*2ed0*/  MOV R143, RZ ;  /* 0x000000ff008f7202 */ /* 0x000fe20000000f00 */
[----:B------:R-:W-:Y:S06]  /*2ee0*/  @!P2 BRA `(.L_x_656) ;  /* 0x00000000001ca947 */ /* 0x000fec0003800000 */
[----:B-----5:R-:W-:Y:S01]  /*2ef0*/  SHF.L.U32 R143, R47, 0x10, RZ ;  /* 0x000000102f8f7819 */ /* 0x020fe200000006ff */
[----:B------:R-:W-:Y:S06]  /*2f00*/  BRA `(.L_x_656) ;  /* 0x0000000000147947 */ /* 0x000fec0003800000 */
.L_x_655:
[----:B-----5:R-:W-:Y:S02]  /*2f10*/  SHF.L.U32 R48, R43, 0x10, RZ ;  /* 0x000000102b307819 */ /* 0x020fe400000006ff */
[----:B------:R-:W-:-:S03]  /*2f20*/  @P2 SHF.L.U32 R50, R47, 0x10, RZ ;  /* 0x000000102f322819 */ /* 0x000fc600000006ff */
[----:B------:R-:W-:-:S04]  /*2f30*/  FMUL.FTZ R48, R48, UR8 ;  /* 0x0000000830307c20 */ /* 0x000fc80008410000 */
[----:B------:R-:W-:-:S04]  /*2f40*/  FMUL.FTZ R143, R13, R48 ;  /* 0x000000300d8f7220 */ /* 0x000fc80000410000 */
[----:B------:R-:W-:-:S07]  /*2f50*/  @P2 FADD.FTZ R143, R50, R143 ;  /* 0x0000008f328f2221 */ /* 0x000fce0000010000 */
.L_x_656:
[----:B------:R-:W-:Y:S05]  /*2f60*/  BSYNC B1 ;  /* 0x0000000000017941 */ /* 0x000fea0003800000 */
.L_x_654:
[----:B------:R-:W-:Y:S04]  /*2f70*/  BSSY B1, `(.L_x_657) ;  /* 0x000000e000017945 */ /* 0x000fe80003800000 */
[----:B------:R-:W-:Y:S05]  /*2f80*/  @P3 BRA `(.L_x_658) ;  /* 0x0000000000143947 */ /* 0x000fea0003800000 */
[----:B------:R-:W-:Y:S01]  /*2f90*/  IMAD.MOV.U32 R146, RZ, RZ, RZ ;  /* 0x000000ffff927224 */ /* 0x000fe200078e00ff */
[----:B------:R-:W-:Y:S06]  /*2fa0*/  @!P2 BRA `(.L_x_659) ;  /* 0x000000000028a947 */ /* 0x000fec0003800000 */
[----:B-----5:R-:W-:-:S04]  /*2fb0*/  PRMT R146, R47, 0x7632, R146 ;  /* 0x000076322f927816 */ /* 0x020fc80000000092 */
[----:B------:R-:W-:Y:S01]  /*2fc0*/  SHF.L.U32 R146, R146, 0x10, RZ ;  /* 0x0000001092927819 */ /* 0x000fe200000006ff */
[----:B------:R-:W-:Y:S06]  /*2fd0*/  BRA `(.L_x_659) ;  /* 0x00000000001c7947 */ /* 0x000fec0003800000 */
.L_x_658:
[----:B-----5:R-:W-:Y:S02]  /*2fe0*/  PRMT R48, R43, 0x7632, R48 ;  /* 0x000076322b307816 */ /* 0x020fe40000000030 */
[----:B------:R-:W-:Y:S02]  /*2ff0*/  @P2 PRMT R50, R47, 0x7632, R50 ;  /* 0x000076322f322816 */ /* 0x000fe40000000032 */
[----:B------:R-:W-:Y:S02]  /*3000*/  SHF.L.U32 R48, R48, 0x10, RZ ;  /* 0x0000001030307819 */ /* 0x000fe400000006ff */
[----:B------:R-:W-:-:S03]  /*3010*/  @P2 SHF.L.U32 R51, R50, 0x10, RZ ;  /* 0x0000001032332819 */ /* 0x000fc600000006ff */
[----:B------:R-:W-:-:S04]  /*3020*/  FMUL.FTZ R49, R48, UR8 ;  /* 0x0000000830317c20 */ /* 0x000fc80008410000 */
[----:B------:R-:W-:-:S04]  /*3030*/  FMUL.FTZ R146, R112, R49 ;  /* 0x0000003170927220 */ /* 0x000fc80000410000 */
[----:B------:R-:W-:-:S07]  /*3040*/  @P2 FADD.FTZ R146, R51, R146 ;  /* 0x0000009233922221 */ /* 0x000fce0000010000 */
.L_x_659:
[----:B------:R-:W-:Y:S05]  /*3050*/  BSYNC B1 ;  /* 0x0000000000017941 */ /* 0x000fea0003800000 */
.L_x_657:
[----:B------:R-:W0:Y:S01]  /*3060*/  LDC.64 R48, c[0x0][0x238] ;  /* 0x00008e00ff307b82 */ /* 0x000e220000000a00 */
[----:B------:R-:W-:Y:S02]  /*3070*/  F2FP.BF16.F32.PACK_AB R51, R146, R143 ;  /* 0x0000008f9233723e */ /* 0x000fe400000010ff */
[----:B------:R-:W-:Y:S01]  /*3080*/  F2FP.BF16.F32.PACK_AB R50, R144, R141 ;  /* 0x0000008d9032723e */ /* 0x000fe200000010ff */
[----:B0-----:R-:W-:Y:S01]  /*3090*/  IMAD.WIDE.U32 R152, R149, 0x10, R48 ;  /* 0x0000001095987825 */ /* 0x001fe200078e0030 */
[----:B------:R-:W-:Y:S02]  /*30a0*/  F2FP.BF16.F32.PACK_AB R49, R142, R139 ;  /* 0x0000008b8e31723e */ /* 0x000fe400000010ff */
[----:B------:R-:W-:-:S05]  /*30b0*/  F2FP.BF16.F32.PACK_AB R48, R140, R137 ;  /* 0x000000898c30723e */ /* 0x000fca00000010ff */
[----:B------:R3:W-:Y:S02]  /*30c0*/  STG.E.128 desc[UR4][R152.64], R48 ;  /* 0x0000003098007986 */ /* 0x0007e4000c101d04 */
.L_x_635:
[----:B------:R-:W-:Y:S05]  /*30d0*/  BSYNC B0 ;  /* 0x0000000000007941 */ /* 0x000fea0003800000 */
.L_x_634:
[----:B0123--:R-:W-:Y:S01]  /*30e0*/  FADD.FTZ R49, RZ, R85 ;  /* 0x00000055ff317221 */ /* 0x00ffe20000010000 */
[C---:B------:R-:W-:Y:S01]  /*30f0*/  ISETP.GT.U32.AND P2, PT, R29.reuse, 0x3f, PT ;  /* 0x0000003f1d00780c */ /* 0x040fe20003f44070 */
[----:B------:R-:W-:Y:S01]  /*3100*/  UMOV UR10, 0xffffffff ;  /* 0xffffffff000a7882 */ /* 0x000fe20000000000 */
[C---:B------:R-:W-:Y:S01]  /*3110*/  ISETP.GT.U32.AND P3, PT, R29.reuse, 0x5f, PT ;  /* 0x0000005f1d00780c */ /* 0x040fe20003f64070 */
[----:B------:R-:W-:Y:S01]  /*3120*/  FADD.FTZ R48, R78, R49 ;  /* 0x000000314e307221 */ /* 0x000fe20000010000 */
[----:B------:R-:W-:Y:S02]  /*3130*/  ISETP.GT.U32.AND P4, PT, R29, 0x7f, PT ;  /* 0x0000007f1d00780c */ /* 0x000fe40003f84070 */
[----:B------:R-:W-:Y:S01]  /*3140*/  LOP3.LUT P5, RZ, R31, 0x1f, RZ, 0xc0, !PT ;  /* 0x0000001f1fff7812 */ /* 0x000fe200078ac0ff */
        /* <DEDUP_REMOVED lines=46> */
[--C-:B------:R-:W-:Y:S01]  /*3430*/  FADD.FTZ R153, R83, -R151.reuse ;  /* 0x8000009753997221 */ /* 0x100fe20000010000 */
[--C-:B------:R-:W-:Y:S01]  /*3440*/  FADD.FTZ R51, R81, -R151.reuse ;  /* 0x8000009751337221 */ /* 0x100fe20000010000 */
[----:B------:R-:W-:Y:S01]  /*3450*/  FFMA.FTZ R48, R48, R48, RZ ;  /* 0x0000003030307223 */ /* 0x000fe200000100ff */
[--C-:B------:R-:W-:Y:S01]  /*3460*/  FADD.FTZ R50, R70, -R151.reuse ;  /* 0x8000009746327221 */ /* 0x100fe20000010000 */
[--C-:B------:R-:W-:Y:S02]  /*3470*/  FADD.FTZ R152, R75, -R151.reuse ;  /* 0x800000974b987221 */ /* 0x100fe40000010000 */
[----:B------:R-:W-:Y:S01]  /*3480*/  FFMA.FTZ R48, R49, R49, R48 ;  /* 0x0000003131307223 */ /* 0x000fe20000010030 */
        /* <DEDUP_REMOVED lines=66> */
.L_x_681:
[----:B-1----:R-:W-:Y:S01]  /*38b0*/  FADD.FTZ R154, R152, R153 ;  /* 0x00000099989a7221 */ /* 0x002fe20000010000 */
[----:B------:R-:W1:Y:S01]  /*38c0*/  @!P5 LDC.64 R48, c[0x0][0x250] ;  /* 0x00009400ff30db82 */ /* 0x000e620000000a00 */
[----:B0-----:R-:W-:Y:S01]  /*38d0*/  FMUL.FTZ R152, R151, R151 ;  /* 0x0000009797987220 */ /* 0x001fe20000410000 */
[----:B------:R-:W-:Y:S01]  /*38e0*/  PLOP3.LUT P2, PT, PT, PT, UP0, 0x40, 0x0 ;  /* 0x000000000000781c */ /* 0x000fe20003f4e808 */
[----:B------:R-:W-:Y:S01]  /*38f0*/  FFMA.FTZ R149, R154, R149, UR9 ;  /* 0x000000099a957e23 */ /* 0x000fe20008010095 */
[----:B------:R-:W-:Y:S02]  /*3900*/  BSSY B0, `(.L_x_661) ;  /* 0x00000a0000007945 */ /* 0x000fe40003800000 */
[----:B------:R-:W-:Y:S02]  /*3910*/  FSEL R152, R152, RZ, !P2 ;  /* 0x000000ff98987208 */ /* 0x000fe40005000000 */
[----:B------:R-:W0:Y:S03]  /*3920*/  @!P5 LDC.64 R50, c[0x0][0x258] ;  /* 0x00009600ff32db82 */ /* 0x000e260000000a00 */
[----:B------:R-:W-:-:S06]  /*3930*/  FADD.FTZ R149, R149, R152 ;  /* 0x0000009895957221 */ /* 0x000fcc0000010000 */
[----:B------:R-:W2:Y:S01]  /*3940*/  MUFU.RSQ R149, R149 ;  /* 0x0000009500957308 */ /* 0x000ea20000001400 */
[----:B-1----:R-:W-:-:S04]  /*3950*/  @!P5 LEA R48, P2, R145, R48, 0x2 ;  /* 0x000000309130d211 */ /* 0x002fc800078410ff */
[--C-:B------:R-:W-:Y:S02]  /*3960*/  @!P5 LEA.HI.X R49, R145, R49, R150.reuse, 0x2, P2 ;  /* 0x000000319131d211 */ /* 0x100fe400010f1496 */
[----:B-----5:R-:W-:Y:S02]  /*3970*/  ISETP.GE.AND P2, PT, R147, 0x1, PT ;  /* 0x000000019300780c */ /* 0x020fe40003f46270 */
[C---:B0-----:R-:W-:Y:S01]  /*3980*/  @!P5 LEA R50, P3, R145.reuse, R50, 0x2 ;  /* 0x000000329132d211 */ /* 0x041fe200078610ff */
[----:B------:R0:W-:Y:S03]  /*3990*/  @!P5 STG.E desc[UR4][R48.64], R151 ;  /* 0x000000973000d986 */ /* 0x0001e6000c101904 */
[----:B------:R-:W-:-:S05]  /*39a0*/  @!P5 LEA.HI.X R51, R145, R51, R150, 0x2, P3 ;  /* 0x000000339133d211 */ /* 0x000fca00018f1496 */
[----:B--2---:R0:W-:Y:S02]  /*39b0*/  @!P5 STG.E desc[UR4][R50.64], R149 ;  /* 0x000000953200d986 */ /* 0x0041e4000c101904 */
[----:B------:R-:W-:Y:S05]  /*39c0*/  @!P2 BRA `(.L_x_662) ;  /* 0x00000008004ca947 */ /* 0x000fea0003800000 */
[----:B------:R-:W-:Y:S01]  /*39d0*/  IADD3 R147, R147, -0x1, RZ ;  /* 0xffffffff93937810 */ /* 0x000fe20007ffe0ff */
[----:B------:R-:W-:Y:S01]  /*39e0*/  BSSY B1, `(.L_x_663) ;  /* 0x0000029000017945 */ /* 0x000fe20003800000 */
[----:B------:R-:W-:Y:S02]  /*39f0*/  PLOP3.LUT P2, PT, PT, PT, UP0, 0x40, 0x0 ;  /* 0x000000000000781c */ /* 0x000fe40003f4e808 */
[----:B------:R-:W-:Y:S01]  /*3a00*/  LOP3.LUT R30, R31, 0x1f, RZ, 0xc0, !PT ;  /* 0x0000001f1f1e7812 */ /* 0x000fe200078ec0ff */
[----:B------:R-:W-:Y:S01]  /*3a10*/  IMAD R147, R147, R148, RZ ;  /* 0x0000009493937224 */ /* 0x000fe200078e02ff */
[----:B------:R-:W-:-:S04]  /*3a20*/  FSEL R148, R151, RZ, P2 ;  /* 0x000000ff97947208 */ /* 0x000fc80001000000 */
[----:B0-----:R-:W-:-:S04]  /*3a30*/  SHF.R.S32.HI R48, RZ, 0x1f, R147 ;  /* 0x0000001fff307819 */ /* 0x001fc80000011493 */
[----:B------:R-:W-:-:S04]  /*3a40*/  LEA.HI R147, R48, R147, RZ, 0x3 ;  /* 0x0000009330937211 */ /* 0x000fc800078f18ff */
[----:B------:R-:W-:Y:S01]  /*3a50*/  LEA.HI.SX32 R147, R147, R30, 0x1d ;  /* 0x0000001e93937211 */ /* 0x000fe200078feaff */
[----:B------:R-:W-:Y:S06]  /*3a60*/  @!P0 BRA `(.L_x_664) ;  /* 0x0000000000808947 */ /* 0x000fec0003800000 */
[--C-:B------:R-:W-:Y:S01]  /*3a70*/  FADD.FTZ R50, R78, -R148.reuse ;  /* 0x800000944e327221 */ /* 0x100fe20000010000 */
[----:B------:R-:W0:Y:S01]  /*3a80*/  LDC.64 R150, c[0x0][0x2b8] ;  /* 0x0000ae00ff967b82 */ /* 0x000e220000000a00 */
[--C-:B------:R-:W-:Y:S01]  /*3a90*/  FADD.FTZ R48, R85, -R148.reuse ;  /* 0x8000009455307221 */ /* 0x100fe20000010000 */
[--C-:B------:R-:W-:Y:S01]  /*3aa0*/  FADD.FTZ R154, R81, -R148.reuse ;  /* 0x80000094519a7221 */ /* 0x100fe20000010000 */
[C---:B------:R-:W-:Y:S01]  /*3ab0*/  FMUL.FTZ R50, R149.reuse, R50 ;  /* 0x0000003295327220 */ /* 0x040fe20000410000 */
[--C-:B------:R-:W-:Y:S01]  /*3ac0*/  FADD.FTZ R156, R74, -R148.reuse ;  /* 0x800000944a9c7221 */ /* 0x100fe20000010000 */
[----:B------:R-:W-:Y:S01]  /*3ad0*/  FMUL.FTZ R48, R149, R48 ;  /* 0x0000003095307220 */ /* 0x000fe20000410000 */
[----:B------:R-:W-:Y:S01]  /*3ae0*/  FADD.FTZ R152, R76, -R148 ;  /* 0x800000944c987221 */ /* 0x000fe20000010000 */
[----:B------:R-:W-:Y:S01]  /*3af0*/  FFMA.FTZ R49, R117, R50, R98 ;  /* 0x0000003275317223 */ /* 0x000fe20000010062 */
[--C-:B------:R-:W-:Y:S01]  /*3b00*/  FADD.FTZ R50, R83, -R148.reuse ;  /* 0x8000009453327221 */ /* 0x100fe20000010000 */
[----:B------:R-:W-:Y:S01]  /*3b10*/  FFMA.FTZ R48, R12, R48, R37 ;  /* 0x000000300c307223 */ /* 0x000fe20000010025 */
[--C-:B------:R-:W-:Y:S01]  /*3b20*/  FADD.FTZ R158, R79, -R148.reuse ;  /* 0x800000944f9e7221 */ /* 0x100fe20000010000 */
[----:B------:R-:W-:Y:S01]  /*3b30*/  FADD.FTZ R160, R72, -R148 ;  /* 0x8000009448a07221 */ /* 0x000fe20000010000 */
[C---:B------:R-:W-:Y:S01]  /*3b40*/  FMUL.FTZ R50, R149.reuse, R50 ;  /* 0x0000003295327220 */ /* 0x040fe20000410000 */
[C---:B------:R-:W-:Y:S01]  /*3b50*/  FMUL.FTZ R154, R149.reuse, R154 ;  /* 0x0000009a959a7220 */ /* 0x040fe20000410000 */
[C---:B------:R-:W-:Y:S01]  /*3b60*/  FMUL.FTZ R156, R149.reuse, R156 ;  /* 0x0000009c959c7220 */ /* 0x040fe20000410000 */
[C---:B------:R-:W-:Y:S01]  /*3b70*/  FMUL.FTZ R152, R149.reuse, R152 ;  /* 0x0000009895987220 */ /* 0x040fe20000410000 */
[C---:B------:R-:W-:Y:S01]  /*3b80*/  FMUL.FTZ R158, R149.reuse, R158 ;  /* 0x0000009e959e7220 */ /* 0x040fe20000410000 */
[----:B------:R-:W-:Y:S01]  /*3b90*/  FMUL.FTZ R160, R149, R160 ;  /* 0x000000a095a07220 */ /* 0x000fe20000410000 */
[----:B------:R-:W-:Y:S01]  /*3ba0*/  F2FP.BF16.F32.PACK_AB R48, R49, R48 ;  /* 0x000000303130723e */ /* 0x000fe200000010ff */
        /* <DEDUP_REMOVED lines=10> */
[----:B------:R-:W-:-:S03]  /*3c50*/  IADD3 R147, R147, 0x20, RZ ;  /* 0x0000002093937810 */ /* 0x000fc60007ffe0ff */
[----:B------:R0:W-:Y:S04]  /*3c60*/  STG.E.128 desc[UR4][R150.64], R48 ;  /* 0x0000003096007986 */ /* 0x0001e8000c101d04 */
.L_x_664:
[----:B------:R-:W-:Y:S05]  /*3c70*/  BSYNC B1 ;  /* 0x0000000000017941 */ /* 0x000fea0003800000 */
.L_x_663:
[----:B------:R-:W-:Y:S01]  /*3c80*/  ISETP.NE.AND P2, PT, R32, RZ, PT ;  /* 0x000000ff2000720c */ /* 0x000fe20003f45270 */
[----:B------:R-:W-:-:S12]  /*3c90*/  BSSY B1, `(.L_x_665) ;  /* 0x0000022000017945 */ /* 0x000fd80003800000 */
[----:B------:R-:W-:Y:S05]  /*3ca0*/  @!P2 BRA `(.L_x_666) ;  /* 0x000000000080a947 */ /* 0x000fea0003800000 */
[--C-:B0-----:R-:W-:Y:S01]  /*3cb0*/  FADD.FTZ R50, R70, -R148.reuse ;  /* 0x8000009446327221 */ /* 0x101fe20000010000 */
        /* <DEDUP_REMOVED lines=27> */
[----:B------:R-:W-:Y:S01]  /*3e70*/  F2FP.BF16.F32.PACK_AB R49, R152, R49 ;  /* 0x000000319831723e */ /* 0x000fe200000010ff */
[----:B------:R-:W-:Y:S01]  /*3e80*/  VIADD R147, R147, 0x20 ;  /* 0x0000002093937836 */ /* 0x000fe20000000000 */
[----:B------:R-:W-:-:S05]  /*3e90*/  F2FP.BF16.F32.PACK_AB R51, R153, R158 ;  /* 0x0000009e9933723e */ /* 0x000fca00000010ff */
[----:B------:R1:W-:Y:S02]  /*3ea0*/  STG.E.128 desc[UR4][R150.64], R48 ;  /* 0x0000003096007986 */ /* 0x0003e4000c101d04 */
.L_x_666:
[----:B------:R-:W-:Y:S05]  /*3eb0*/  BSYNC B1 ;  /* 0x0000000000017941 */ /* 0x000fea0003800000 */
.L_x_665:
[----:B------:R-:W-:Y:S01]  /*3ec0*/  ISETP.NE.AND P2, PT, R33, RZ, PT ;  /* 0x000000ff2100720c */ /* 0x000fe20003f45270 */
[----:B------:R-:W-:-:S12]  /*3ed0*/  BSSY B1, `(.L_x_667) ;  /* 0x0000022000017945 */ /* 0x000fd80003800000 */
[----:B------:R-:W-:Y:S05]  /*3ee0*/  @!P2 BRA `(.L_x_668) ;  /* 0x000000000080a947 */ /* 0x000fea0003800000 */
[--C-:B01----:R-:W-:Y:S01]  /*3ef0*/  FADD.FTZ R50, R62, -R148.reuse ;  /* 0x800000943e327221 */ /* 0x103fe20000010000 */
        /* <DEDUP_REMOVED lines=31> */
.L_x_668:
[----:B------:R-:W-:Y:S05]  /*40f0*/  BSYNC B1 ;  /* 0x0000000000017941 */ /* 0x000fea0003800000 */
.L_x_667:
        /* <DEDUP_REMOVED lines=32> */
.L_x_662:
[----:B------:R-:W-:Y:S05]  /*4300*/  BSYNC B0 ;  /* 0x0000000000007941 */ /* 0x000fea0003800000 */
.L_x_661:
[----:B0123--:R-:W0:Y:S02]  /*4310*/  LDC.64 R48, c[0x0][0x210] ;  /* 0x00008400ff307b82 */ /* 0x00fe240000000a00 */
[----:B0-----:R-:W-:-:S04]  /*4320*/  LEA R145, R48, R145, 0x2 ;  /* 0x0000009130917211 */ /* 0x001fc800078e10ff */
[----:B------:R-:W-:-:S13]  /*4330*/  ISETP.GE.AND P2, PT, R145, R49, PT ;  /* 0x000000319100720c */ /* 0x000fda0003f46270 */
[----:B------:R-:W-:Y:S05]  /*4340*/  @!P2 BRA `(.L_x_669) ;  /* 0xffffffcc0004a947 */ /* 0x000fea000383ffff */
[----:B------:R-:W-:Y:S05]  /*4350*/  EXIT ;  /* 0x000000000000794d */ /* 0x000fea0003800000 */
.L_x_660:
        /* <DEDUP_REMOVED lines=8> */
.L_x_671:
[----:B------:R-:W-:Y:S05]  /*43e0*/  BSYNC B0 ;  /* 0x0000000000007941 */ /* 0x000fea0003800000 */
.L_x_670:
        /* <DEDUP_REMOVED lines=10> */
.L_x_672:
[----:B------:R-:W-:Y:S01]  /*4490*/  HFMA2.MMA R156, -RZ, RZ, 0, 2.384185791015625e-07 ;  /* 0x00000004ff9c7435 */ /* 0x000fe200000001ff */
[----:B------:R-:W-:-:S04]  /*44a0*/  IMAD.MOV.U32 R50, RZ, RZ, R153 ;  /* 0x000000ffff327224 */ /* 0x000fc800078e0099 */
[----:B------:R-:W-:-:S05]  /*44b0*/  FADD.FTZ R50, R49, R50 ;  /* 0x0000003231327221 */ /* 0x000fca0000010000 */
[----:B------:R-:W-:-:S07]  /*44c0*/  MOV R155, R50 ;  /* 0x00000032009b7202 */ /* 0x000fce0000000f00 */
[----:B------:R-:W-:Y:S05]  /*44d0*/  WARPSYNC.COLLECTIVE R154, `(.L_x_673) ;  /* 0x000000009a087348 */ /* 0x000fea0003c00000 */
[----:B------:R0:W1:Y:S02]  /*44e0*/  SHFL.BFLY P6, R153, R155, R156, R157 ;  /* 0x0c00009c9b997389 */ /* 0x00006400000c009d */
[----:B01----:R-:W-:Y:S01]  /*44f0*/  ENDCOLLECTIVE ;  /* 0x000000000000791b */ /* 0x003fe20003800000 */
.L_x_673:
[----:B------:R-:W-:Y:S01]  /*4500*/  HFMA2.MMA R156, -RZ, RZ, 0, 4.76837158203125e-07 ;  /* 0x00000008ff9c7435 */ /* 0x000fe200000001ff */
[----:B------:R-:W-:-:S05]  /*4510*/  MOV R51, R153 ;  /* 0x0000009900337202 */ /* 0x000fca0000000f00 */
[----:B------:R-:W-:-:S05]  /*4520*/  FADD.FTZ R51, R50, R51 ;  /* 0x0000003332337221 */ /* 0x000fca0000010000 */
[----:B------:R-:W-:-:S07]  /*4530*/  MOV R155, R51 ;  /* 0x00000033009b7202 */ /* 0x000fce0000000f00 */
[----:B------:R-:W-:Y:S05]  /*4540*/  WARPSYNC.COLLECTIVE R154, `(.L_x_674) ;  /* 0x000000009a087348 */ /* 0x000fea0003c00000 */
[----:B------:R0:W1:Y:S02]  /*4550*/  SHFL.BFLY P6, R153, R155, R156, R157 ;  /* 0x0c00009c9b997389 */ /* 0x00006400000c009d */
[----:B01----:R-:W-:Y:S01]  /*4560*/  ENDCOLLECTIVE ;  /* 0x000000000000791b */ /* 0x003fe20003800000 */
.L_x_674:
[----:B------:R-:W-:Y:S01]  /*4570*/  HFMA2.MMA R156, -RZ, RZ, 0, 9.5367431640625e-07 ;  /* 0x00000010ff9c7435 */ /* 0x000fe200000001ff */
[----:B------:R-:W-:-:S04]  /*4580*/  IMAD.MOV.U32 R152, RZ, RZ, R153 ;  /* 0x000000ffff987224 */ /* 0x000fc800078e0099 */
[----:B------:R-:W-:-:S05]  /*4590*/  FADD.FTZ R152, R51, R152 ;  /* 0x0000009833987221 */ /* 0x000fca0000010000 */
[----:B------:R-:W-:-:S07]  /*45a0*/  MOV R155, R152 ;  /* 0x00000098009b7202 */ /* 0x000fce0000000f00 */
[----:B------:R-:W-:Y:S05]  /*45b0*/  WARPSYNC.COLLECTIVE R154, `(.L_x_675) ;  /* 0x000000009a087348 */ /* 0x000fea0003c00000 */
[----:B------:R0:W1:Y:S02]  /*45c0*/  SHFL.BFLY P6, R153, R155, R156, R157 ;  /* 0x0c00009c9b997389 */ /* 0x00006400000c009d */
[----:B01----:R-:W-:Y:S01]  /*45d0*/  ENDCOLLECTIVE ;  /* 0x000000000000791b */ /* 0x003fe20003800000 */
.L_x_675:
        /* <DEDUP_REMOVED lines=73> */
.L_x_676:
[----:B------:R-:W-:Y:S01]  /*4a70*/  HFMA2.MMA R156, -RZ, RZ, 0, 1.1920928955078125e-07 ;  /* 0x00000002ff9c7435 */ /* 0x000fe200000001ff */
[----:B------:R-:W-:-:S04]  /*4a80*/  IMAD.MOV.U32 R49, RZ, RZ, R153 ;  /* 0x000000ffff317224 */ /* 0x000fc800078e0099 */
[----:B------:R-:W-:-:S05]  /*4a90*/  FADD.FTZ R49, R48, R49 ;  /* 0x0000003130317221 */ /* 0x000fca0000010000 */
[----:B------:R-:W-:-:S07]  /*4aa0*/  MOV R155, R49 ;  /* 0x00000031009b7202 */ /* 0x000fce0000000f00 */
[----:B------:R-:W-:Y:S05]  /*4ab0*/  WARPSYNC.COLLECTIVE R154, `(.L_x_677) ;  /* 0x000000009a087348 */ /* 0x000fea0003c00000 */
[----:B------:R0:W1:Y:S02]  /*4ac0*/  SHFL.BFLY P6, R153, R155, R156, R157 ;  /* 0x0c00009c9b997389 */ /* 0x00006400000c009d */
[----:B01----:R-:W-:Y:S01]  /*4ad0*/  ENDCOLLECTIVE ;  /* 0x000000000000791b */ /* 0x003fe20003800000 */
.L_x_677:
[----:B------:R-:W-:Y:S01]  /*4ae0*/  HFMA2.MMA R156, -RZ, RZ, 0, 2.384185791015625e-07 ;  /* 0x00000004ff9c7435 */ /* 0x000fe200000001ff */
[----:B------:R-:W-:-:S05]  /*4af0*/  MOV R50, R153 ;  /* 0x0000009900327202 */ /* 0x000fca0000000f00 */
[----:B------:R-:W-:-:S05]  /*4b00*/  FADD.FTZ R50, R49, R50 ;  /* 0x0000003231327221 */ /* 0x000fca0000010000 */
[----:B------:R-:W-:-:S07]  /*4b10*/  MOV R155, R50 ;  /* 0x00000032009b7202 */ /* 0x000fce0000000f00 */
[----:B------:R-:W-:Y:S05]  /*4b20*/  WARPSYNC.COLLECTIVE R154, `(.L_x_678) ;  /* 0x000000009a087348 */ /* 0x000fea0003c00000 */
[----:B------:R0:W1:Y:S02]  /*4b30*/  SHFL.BFLY P6, R153, R155, R156, R157 ;  /* 0x0c00009c9b997389 */ /* 0x00006400000c009d */
[----:B01----:R-:W-:Y:S01]  /*4b40*/  ENDCOLLECTIVE ;  /* 0x000000000000791b */ /* 0x003fe20003800000 */
.L_x_678:
[----:B------:R-:W-:Y:S01]  /*4b50*/  HFMA2.MMA R156, -RZ, RZ, 0, 4.76837158203125e-07 ;  /* 0x00000008ff9c7435 */ /* 0x000fe200000001ff */
[----:B------:R-:W-:-:S04]  /*4b60*/  IMAD.MOV.U32 R51, RZ, RZ, R153 ;  /* 0x000000ffff337224 */ /* 0x000fc800078e0099 */
[----:B------:R-:W-:-:S05]  /*4b70*/  FADD.FTZ R51, R50, R51 ;  /* 0x0000003332337221 */ /* 0x000fca0000010000 */
[----:B------:R-:W-:-:S07]  /*4b80*/  MOV R155, R51 ;  /* 0x00000033009b7202 */ /* 0x000fce0000000f00 */
[----:B------:R-:W-:Y:S05]  /*4b90*/  WARPSYNC.COLLECTIVE R154, `(.L_x_679) ;  /* 0x000000009a087348 */ /* 0x000fea0003c00000 */
[----:B------:R0:W1:Y:S02]  /*4ba0*/  SHFL.BFLY P6, R153, R155, R156, R157 ;  /* 0x0c00009c9b997389 */ /* 0x00006400000c009d */
[----:B01----:R-:W-:Y:S01]  /*4bb0*/  ENDCOLLECTIVE ;  /* 0x000000000000791b */ /* 0x003fe20003800000 */
.L_x_679:
[----:B------:R-:W-:Y:S01]  /*4bc0*/  HFMA2.MMA R156, -RZ, RZ, 0, 9.5367431640625e-07 ;  /* 0x00000010ff9c7435 */ /* 0x000fe200000001ff */
[----:B------:R-:W-:-:S05]  /*4bd0*/  MOV R152, R153 ;  /* 0x0000009900987202 */ /* 0x000fca0000000f00 */
[----:B------:R-:W-:-:S05]  /*4be0*/  FADD.FTZ R152, R51, R152 ;  /* 0x0000009833987221 */ /* 0x000fca0000010000 */
[----:B------:R-:W-:-:S07]  /*4bf0*/  MOV R155, R152 ;  /* 0x00000098009b7202 */ /* 0x000fce0000000f00 */
[----:B------:R-:W-:Y:S05]  /*4c00*/  WARPSYNC.COLLECTIVE R154, `(.L_x_680) ;  /* 0x000000009a087348 */ /* 0x000fea0003c00000 */
[----:B------:R0:W1:Y:S02]  /*4c10*/  SHFL.BFLY P6, R153, R155, R156, R157 ;  /* 0x0c00009c9b997389 */ /* 0x00006400000c009d */
[----:B01----:R-:W-:Y:S01]  /*4c20*/  ENDCOLLECTIVE ;  /* 0x000000000000791b */ /* 0x003fe20003800000 */
.L_x_680:
[----:B------:R-:W-:Y:S05]  /*4c30*/  BRA `(.L_x_681) ;  /* 0xffffffec001c7947 */ /* 0x000fea000383ffff */
.L_x_682:
        /* <DEDUP_REMOVED lines=12> */
.L_x_30420:


//--------------------- .text._ZN10layer_norm13ln_fwd_kernelINS_13Kernel_traitsI13__nv_bfloat16S2_S2_S2_fjLj1024ELj1ELj4ELj1ELj16ENS_18Kernel_traits_baseILj1024ES2_S2_S2_S2_fjLj128EEEEELb0ELb1ELb1ELb1EEEvNS_9FwdParamsE --------------------------
	.section	.text._ZN10layer_norm13ln_fwd_kernelINS_13Kernel_traitsI13__nv_bfloat16S2_S2_S2_fjLj1024ELj1ELj4ELj1ELj16ENS_18Kernel_traits_baseILj1024ES2_S2_S2_S2_fjLj128EEEEELb0ELb1ELb1ELb1EEEvNS_9FwdParamsE,"ax",@progbits
	.align	128
        .global         _ZN10layer_norm13ln_fwd_kernelINS_13Kernel_traitsI13__nv_bfloat16S2_S2_S2_fjLj1024ELj1ELj4ELj1ELj16ENS_18Kernel_traits_baseILj1024ES2_S2_S2_S2_fjLj128EEEEELb0ELb1ELb1ELb1EEEvNS_9FwdParamsE
        .type           _ZN10layer_norm13ln_fwd_kernelINS_13Kernel_traitsI13__nv_bfloat16S2_S2_S2_fjLj1024ELj1ELj4ELj1ELj16ENS_18Kernel_traits_baseILj1024ES2_S2_S2_S2_fjLj128EEEEELb0ELb1ELb1ELb1EEEvNS_9FwdParamsE,@function
        .size           _ZN10layer_norm13ln_fwd_kernelINS_13Kernel_traitsI13__nv_bfloat16S2_S2_S2_fjLj1024ELj1ELj4ELj1ELj16ENS_18Kernel_traits_baseILj1024ES2_S2_S2_S2_fjLj128EEEEELb0ELb1ELb1ELb1EEEvNS_9FwdParamsE,(.L_x_30421 - _ZN10layer_norm13ln_fwd_kernelINS_13Kernel_traitsI13__nv_bfloat16S2_S2_S2_fjLj1024ELj1ELj4ELj1ELj16ENS_18Kernel_traits_baseILj1024ES2_S2_S2_S2_fjLj128EEEEELb0ELb1ELb1ELb1EEEvNS_9FwdParamsE)
        .other          _ZN10layer_norm13ln_fwd_kernelINS_13Kernel_traitsI13__nv_bfloat16S2_S2_S2_fjLj1024ELj1ELj4ELj1ELj16ENS_18Kernel_traits_baseILj1024ES2_S2_S2_S2_fjLj128EEEEELb0ELb1ELb1ELb1EEEvNS_9FwdParamsE,@"STO_CUDA_ENTRY STV_DEFAULT"
_ZN10layer_norm13ln_fwd_kernelINS_13Kernel_traitsI13__nv_bfloat16S2_S2_S2_fjLj1024ELj1ELj4ELj1ELj16ENS_18Kernel_traits_baseILj1024ES2_S2_S2_S2_fjLj128EEEEELb0ELb1ELb1ELb1EEEvNS_9FwdParamsE:
.text._ZN10layer_norm13ln_fwd_kernelINS_13Kernel_traitsI13__nv_bfloat16S2_S2_S2_fjLj1024ELj1ELj4ELj1ELj16ENS_18Kernel_traits_baseILj1024ES2_S2_S2_S2_fjLj128EEEEELb0ELb1ELb1ELb1EEEvNS_9FwdParamsE:
        /* <DEDUP_REMOVED lines=30> */
[----:B------:R-:W4:Y:S04]  /*01e0*/  LDG.E.128 R12, desc[UR4][R24.64] ;  /* 0x00000004180c7981 */ /* 0x000f28000c1e1d00 */
[----:B------:R-:W4:Y:S04]  /*01f0*/  LDG.E.128 R4, desc[UR4][R24.64+0x400] ;  /* 0x0004000418047981 */ /* 0x000f28000c1e1d00 */
[----:B------:R0:W4:Y:S04]  /*0200*/  LDG.E.128 R52, desc[UR4][R24.64+0x600] ;  /* 0x0006000418347981 */ /* 0x000128000c1e1d00 */
        /* <DEDUP_REMOVED lines=10> */
[----:B------:R-:W-:Y:S01]  /*02b0*/  PRMT R76, R29, 0x7632, R76 ;  /* 0x000076321d4c7816 */ /* 0x000fe2000000004c */
[----:B------:R-:W-:Y:S01]  /*02c0*/  ULDC.U8 UR6, c[0x0][0x2a0] ;  /* 0x0000a80000067ab9 */ /* 0x000fe20000000000 */
[C---:B------:R-:W-:Y:S01]  /*02d0*/  PRMT R84, R21.reuse, 0x7632, R84 ;  /* 0x0000763215547816 */ /* 0x040fe20000000054 */
[----:B------:R-:W-:Y:S01]  /*02e0*/  ULDC UR8, c[0x0][0x29c] ;  /* 0x0000a70000087ab9 */ /* 0x000fe20000000800 */
[----:B------:R-:W-:Y:S01]  /*02f0*/  SHF.L.U32 R27, R21, 0x10, RZ ;  /* 0x00000010151b7819 */ /* 0x000fe200000006ff */
[----:B------:R-:W-:Y:S01]  /*0300*/  ULDC UR9, c[0x0][0x2d8] ;  /* 0x0000b60000097ab9 */ /* 0x000fe20000000800 */
[C---:B------:R-:W-:Y:S02]  /*0310*/  PRMT R85, R22.reuse, 0x7632, R85 ;  /* 0x0000763216557816 */ /* 0x040fe40000000055 */
[----:B------:R-:W-:-:S02]  /*0320*/  SHF.L.U32 R26, R22, 0x10, RZ ;  /* 0x00000010161a7819 */ /* 0x000fc400000006ff */
[C---:B------:R-:W-:Y:S02]  /*0330*/  PRMT R86, R23.reuse, 0x7632, R86 ;  /* 0x0000763217567816 */ /* 0x040fe40000000056 */
[----:B0-----:R-:W-:Y:S02]  /*0340*/  SHF.L.U32 R25, R23, 0x10, RZ ;  /* 0x0000001017197819 */ /* 0x001fe400000006ff */
[----:B------:R-:W-:Y:S02]  /*0350*/  PRMT R87, R16, 0x7632, R87 ;  /* 0x0000763210577816 */ /* 0x000fe40000000057 */
[C---:B------:R-:W-:Y:S02]  /*0360*/  PRMT R75, R28.reuse, 0x7632, R75 ;  /* 0x000076321c4b7816 */ /* 0x040fe4000000004b */
[----:B------:R-:W-:Y:S02]  /*0370*/  SHF.L.U32 R61, R28, 0x10, RZ ;  /* 0x000000101c3d7819 */ /* 0x000fe400000006ff */
[----:B------:R-:W-:-:S02]  /*0380*/  PRMT R77, R30, 0x7632, R77 ;  /* 0x000076321e4d7816 */ /* 0x000fc4000000004d */
[----:B------:R-:W-:Y:S02]  /*0390*/  PRMT R78, R31, 0x7632, R78 ;  /* 0x000076321f4e7816 */ /* 0x000fe4000000004e */
[----:B------:R-:W-:Y:S02]  /*03a0*/  PRMT R79, R56, 0x7632, R79 ;  /* 0x00007632384f7816 */ /* 0x000fe4000000004f */
[----:B------:R-:W-:Y:S02]  /*03b0*/  PRMT R80, R57, 0x7632, R80 ;  /* 0x0000763239507816 */ /* 0x000fe40000000050 */
[----:B------:R-:W-:Y:S02]  /*03c0*/  PRMT R81, R58, 0x7632, R81 ;  /* 0x000076323a517816 */ /* 0x000fe40000000051 */
[----:B------:R-:W-:Y:S02]  /*03d0*/  PRMT R82, R59, 0x7632, R82 ;  /* 0x000076323b527816 */ /* 0x000fe40000000052 */
[----:B------:R-:W-:-:S02]  /*03e0*/  PRMT R83, R20, 0x7632, R83 ;  /* 0x0000763214537816 */ /* 0x000fc40000000053 */
[C---:B------:R-:W-:Y:S02]  /*03f0*/  PRMT R88, R17.reuse, 0x7632, R88 ;  /* 0x0000763211587816 */ /* 0x040fe40000000058 */
[----:B------:R-:W-:Y:S02]  /*0400*/  SHF.L.U32 R23, R17, 0x10, RZ ;  /* 0x0000001011177819 */ /* 0x000fe400000006ff */
[C---:B------:R-:W-:Y:S02]  /*0410*/  PRMT R89, R18.reuse, 0x7632, R89 ;  /* 0x0000763212597816 */ /* 0x040fe40000000059 */
[----:B------:R-:W-:Y:S02]  /*0420*/  SHF.L.U32 R22, R18, 0x10, RZ ;  /* 0x0000001012167819 */ /* 0x000fe400000006ff */
[C---:B------:R-:W-:Y:S02]  /*0430*/  PRMT R90, R19.reuse, 0x7632, R90 ;  /* 0x00007632135a7816 */ /* 0x040fe4000000005a */
[----:B------:R-:W-:-:S02]  /*0440*/  SHF.L.U32 R21, R19, 0x10, RZ ;  /* 0x0000001013157819 */ /* 0x000fc400000006ff */
[----:B------:R-:W-:Y:S02]  /*0450*/  SHF.L.U32 R28, R20, 0x10, RZ ;  /* 0x00000010141c7819 */ /* 0x000fe400000006ff */
[----:B------:R-:W-:Y:S01]  /*0460*/  SHF.L.U32 R24, R16, 0x10, RZ ;  /* 0x0000001010187819 */ /* 0x000fe200000006ff */
[----:B------:R-:W-:Y:S01]  /*0470*/  IMAD.U32 R76, R76, 0x10000, RZ ;  /* 0x000100004c4c7824 */ /* 0x000fe200078e00ff */
[----:B------:R-:W-:Y:S01]  /*0480*/  SHF.L.U32 R34, R29, 0x10, RZ ;  /* 0x000000101d227819 */ /* 0x000fe200000006ff */
[----:B------:R-:W-:Y:S01]  /*0490*/  IMAD.U32 R87, R87, 0x10000, RZ ;  /* 0x0001000057577824 */ /* 0x000fe200078e00ff */
        /* <DEDUP_REMOVED lines=20> */
[----:B------:R-:W-:Y:S01]  /*05e0*/  ISETP.NE.AND P1, PT, RZ, UR6, PT ;  /* 0x00000006ff007c0c */ /* 0x000fe2000bf25270 */
[----:B------:R-:W-:Y:S01]  /*05f0*/  ULDC.64 UR6, c[0x0][0x230] ;  /* 0x00008c0000067ab9 */ /* 0x000fe20000000a00 */
[----:B--2---:R-:W-:-:S02]  /*0600*/  PRMT R98, R11, 0x7632, R98 ;  /* 0x000076320b627816 */ /* 0x004fc40000000062 */
[----:B------:R-:W-:Y:S02]  /*0610*/  PRMT R95, R8, 0x7632, R95 ;  /* 0x00007632085f7816 */ /* 0x000fe4000000005f */
[----:B---3--:R-:W-:Y:S02]  /*0620*/  PRMT R110, R50, 0x7632, R110 ;  /* 0x00007632326e7816 */ /* 0x008fe4000000006e */
[----:B------:R-:W-:Y:S02]  /*0630*/  PRMT R96, R9, 0x7632, R96 ;  /* 0x0000763209607816 */ /* 0x000fe40000000060 */
[----:B----4-:R-:W-:Y:S02]  /*0640*/  PRMT R119, R45, 0x7632, R119 ;  /* 0x000076322d777816 */ /* 0x010fe40000000077 */
        /* <DEDUP_REMOVED lines=26> */
[----:B------:R-:W-:Y:S01]  /*07f0*/  PRMT R121, R47, 0x7632, R121 ;  /* 0x000076322f797816 */ /* 0x000fe20000000079 */
[----:B------:R-:W-:Y:S01]  /*0800*/  IMAD.U32 R20, R12, 0x10000, RZ ;  /* 0x000100000c147824 */ /* 0x000fe200078e00ff */
[----:B------:R-:W-:Y:S02]  /*0810*/  SHF.L.U32 R19, R13, 0x10, RZ ;  /* 0x000000100d137819 */ /* 0x000fe400000006ff */
[----:B------:R-:W-:Y:S02]  /*0820*/  SHF.L.U32 R18, R14, 0x10, RZ ;  /* 0x000000100e127819 */ /* 0x000fe400000006ff */
[----:B------:R-:W-:Y:S02]  /*0830*/  SHF.L.U32 R17, R15, 0x10, RZ ;  /* 0x000000100f117819 */ /* 0x000fe400000006ff */
[----:B------:R-:W-:Y:S01]  /*0840*/  SHF.L.U32 R15, R9, 0x10, RZ ;  /* 0x00000010090f7819 */ /* 0x000fe200000006ff */
[----:B------:R-:W-:Y:S01]  /*0850*/  IMAD.U32 R9, R7, 0x10000, RZ ;  /* 0x0001000007097824 */ /* 0x000fe200078e00ff */
[----:B------:R-:W-:-:S02]  /*0860*/  SHF.L.U32 R14, R10, 0x10, RZ ;  /* 0x000000100a0e7819 */ /* 0x000fc400000006ff */
        /* <DEDUP_REMOVED lines=56> */
[----:B------:R-:W-:-:S07]  /*0bf0*/  SHF.L.U32 R121, R121, 0x10, RZ ;  /* 0x0000001079797819 */ /* 0x000fce00000006ff */
.L_x_782:
        /* <DEDUP_REMOVED lines=34> */
.L_x_684:
[----:B-----5:R-:W-:Y:S02]  /*0e20*/  SHF.L.U32 R44, R40, 0x10, RZ ;  /* 0x00000010282c7819 */ /* 0x020fe400000006ff */
[----:B------:R-:W-:-:S03]  /*0e30*/  @P0 SHF.L.U32 R47, R36, 0x10, RZ ;  /* 0x00000010242f0819 */ /* 0x000fc600000006ff */
[----:B------:R-:W-:-:S04]  /*0e40*/  FMUL.FTZ R45, R44, UR8 ;  /* 0x000000082c2d7c20 */ /* 0x000fc80008410000 */
[----:B------:R-:W-:-:S04]  /*0e50*/  FMUL.FTZ R126, R20, R45 ;  /* 0x0000002d147e7220 */ /* 0x000fc80000410000 */
[----:B------:R-:W-:-:S07]  /*0e60*/  @P0 FADD.FTZ R126, R126, R47 ;  /* 0x0000002f7e7e0221 */ /* 0x000fce0000010000 */
.L_x_685:
[----:B------:R-:W-:Y:S05]  /*0e70*/  BSYNC B0 ;  /* 0x0000000000007941 */ /* 0x000fea0003800000 */
.L_x_683:
[----:B------:R-:W-:Y:S04]  /*0e80*/  BSSY B0, `(.L_x_686) ;  /* 0x000000e000007945 */ /* 0x000fe80003800000 */
[----:B------:R-:W-:Y:S05]  /*0e90*/  @P3 BRA `(.L_x_687) ;  /* 0x0000000000143947 */ /* 0x000fea0003800000 */
[----:B------:R-:W-:Y:S01]  /*0ea0*/  MOV R125, RZ ;  /* 0x000000ff007d7202 */ /* 0x000fe20000000f00 */
[----:B------:R-:W-:Y:S06]  /*0eb0*/  @!P0 BRA `(.L_x_688) ;  /* 0x0000000000288947 */ /* 0x000fec0003800000 */
[----:B-----5:R-:W-:-:S04]  /*0ec0*/  PRMT R125, R36, 0x7632, R125 ;  /* 0x00007632247d7816 */ /* 0x020fc8000000007d */
[----:B------:R-:W-:Y:S01]  /*0ed0*/  SHF.L.U32 R125, R125, 0x10, RZ ;  /* 0x000000107d7d7819 */ /* 0x000fe200000006ff */
[----:B------:R-:W-:Y:S06]  /*0ee0*/  BRA `(.L_x_688) ;  /* 0x00000000001c7947 */ /* 0x000fec0003800000 */
.L_x_687:
[----:B-----5:R-:W-:Y:S02]  /*0ef0*/  PRMT R44, R40, 0x7632, R44 ;  /* 0x00007632282c7816 */ /* 0x020fe4000000002c */
[----:B------:R-:W-:-:S03]  /*0f00*/  @P0 PRMT R45, R36, 0x7632, R45 ;  /* 0x00007632242d0816 */ /* 0x000fc6000000002d */
[----:B------:R-:W-:Y:S01]  /*0f10*/  IMAD.U32 R44, R44, 0x10000, RZ ;  /* 0x000100002c2c7824 */ /* 0x000fe200078e00ff */
[----:B------:R-:W-:-:S03]  /*0f20*/  @P0 SHF.L.U32 R46, R45, 0x10, RZ ;  /* 0x000000102d2e0819 */ /* 0x000fc600000006ff */
[----:B------:R-:W-:-:S04]  /*0f30*/  FMUL.FTZ R44, R44, UR8 ;  /* 0x000000082c2c7c20 */ /* 0x000fc80008410000 */
[----:B------:R-:W-:-:S04]  /*0f40*/  FMUL.FTZ R125, R91, R44 ;  /* 0x0000002c5b7d7220 */ /* 0x000fc80000410000 */
[----:B------:R-:W-:-:S07]  /*0f50*/  @P0 FADD.FTZ R125, R125, R46 ;  /* 0x0000002e7d7d0221 */ /* 0x000fce0000010000 */
.L_x_688:
[----:B------:R-:W-:Y:S05]  /*0f60*/  BSYNC B0 ;  /* 0x0000000000007941 */ /* 0x000fea0003800000 */
.L_x_686:
[----:B------:R-:W-:Y:S04]  /*0f70*/  BSSY B0, `(.L_x_689) ;  /* 0x000000b000007945 */ /* 0x000fe80003800000 */
[----:B------:R-:W-:Y:S05]  /*0f80*/  @P3 BRA `(.L_x_690) ;  /* 0x0000000000103947 */ /* 0x000fea0003800000 */
[----:B------:R-:W-:Y:S01]  /*0f90*/  HFMA2.MMA R124, -RZ, RZ, 0, 0 ;  /* 0x00000000ff7c7435 */ /* 0x000fe200000001ff */
[----:B------:R-:W-:Y:S10]  /*0fa0*/  @!P0 BRA `(.L_x_691) ;  /* 0x00000000001c8947 */ /* 0x000ff40003800000 */
[----:B-----5:R-:W-:Y:S01]  /*0fb0*/  SHF.L.U32 R124, R37, 0x10, RZ ;  /* 0x00000010257c7819 */ /* 0x020fe200000006ff */
[----:B------:R-:W-:Y:S06]  /*0fc0*/  BRA `(.L_x_691) ;  /* 0x0000000000147947 */ /* 0x000fec0003800000 */
.L_x_690:
[----:B-----5:R-:W-:Y:S02]  /*0fd0*/  SHF.L.U32 R44, R41, 0x10, RZ ;  /* 0x00000010292c7819 */ /* 0x020fe400000006ff */
[----:B------:R-:W-:-:S03]  /*0fe0*/  @P0 SHF.L.U32 R45, R37, 0x10, RZ ;  /* 0x00000010252d0819 */ /* 0x000fc600000006ff */
[----:B------:R-:W-:-:S04]  /*0ff0*/  FMUL.FTZ R44, R44, UR8 ;  /* 0x000000082c2c7c20 */ /* 0x000fc80008410000 */
[----:B------:R-:W-:-:S04]  /*1000*/  FMUL.FTZ R124, R19, R44 ;  /* 0x0000002c137c7220 */ /* 0x000fc80000410000 */
[----:B------:R-:W-:-:S07]  /*1010*/  @P0 FADD.FTZ R124, R124, R45 ;  /* 0x0000002d7c7c0221 */ /* 0x000fce0000010000 */
.L_x_691:
[----:B------:R-:W-:Y:S05]  /*1020*/  BSYNC B0 ;  /* 0x0000000000007941 */ /* 0x000fea0003800000 */
.L_x_689:
[----:B------:R-:W-:Y:S04]  /*1030*/  BSSY B0, `(.L_x_692) ;  /* 0x000000e000007945 */ /* 0x000fe80003800000 */
[----:B------:R-:W-:Y:S05]  /*1040*/  @P3 BRA `(.L_x_693) ;  /* 0x0000000000143947 */ /* 0x000fea0003800000 */
[----:B------:R-:W-:Y:S01]  /*1050*/  MOV R123, RZ ;  /* 0x000000ff007b7202 */ /* 0x000fe20000000f00 */
[----:B------:R-:W-:Y:S06]  /*1060*/  @!P0 BRA `(.L_x_694) ;  /* 0x0000000000288947 */ /* 0x000fec0003800000 */
[----:B-----5:R-:W-:-:S04]  /*1070*/  PRMT R123, R37, 0x7632, R123 ;  /* 0x00007632257b7816 */ /* 0x020fc8000000007b */
[----:B------:R-:W-:Y:S01]  /*1080*/  SHF.L.U32 R123, R123, 0x10, RZ ;  /* 0x000000107b7b7819 */ /* 0x000fe200000006ff */
[----:B------:R-:W-:Y:S06]  /*1090*/  BRA `(.L_x_694) ;  /* 0x00000000001c7947 */ /* 0x000fec0003800000 */
.L_x_693:
[----:B-----5:R-:W-:Y:S02]  /*10a0*/  PRMT R44, R41, 0x7632, R44 ;  /* 0x00007632292c7816 */ /* 0x020fe4000000002c */
[----:B------:R-:W-:Y:S02]  /*10b0*/  @P0 PRMT R45, R37, 0x7632, R45 ;  /* 0x00007632252d0816 */ /* 0x000fe4000000002d */
[----:B------:R-:W-:-:S05]  /*10c0*/  SHF.L.U32 R44, R44, 0x10, RZ ;  /* 0x000000102c2c7819 */ /* 0x000fca00000006ff */
[----:B------:R-:W-:Y:S01]  /*10d0*/  FMUL.FTZ R123, R44, UR8 ;  /* 0x000000082c7b7c20 */ /* 0x000fe20008410000 */
[----:B------:R-:W-:-:S03]  /*10e0*/  @P0 SHF.L.U32 R44, R45, 0x10, RZ ;  /* 0x000000102d2c0819 */ /* 0x000fc600000006ff */
[----:B------:R-:W-:-:S04]  /*10f0*/  FMUL.FTZ R123, R92, R123 ;  /* 0x0000007b5c7b7220 */ /* 0x000fc80000410000 */
[----:B------:R-:W-:-:S07]  /*1100*/  @P0 FADD.FTZ R123, R123, R44 ;  /* 0x0000002c7b7b0221 */ /* 0x000fce0000010000 */
.L_x_694:
[----:B------:R-:W-:Y:S05]  /*1110*/  BSYNC B0 ;  /* 0x0000000000007941 */ /* 0x000fea0003800000 */
.L_x_692:
[----:B------:R-:W-:Y:S04]  /*1120*/  BSSY B0, `(.L_x_695) ;  /* 0x000000b000007945 */ /* 0x000fe80003800000 */
[----:B------:R-:W-:Y:S05]  /*1130*/  @P3 BRA `(.L_x_696) ;  /* 0x0000000000103947 */ /* 0x000fea0003800000 */
[----:B------:R-:W-:Y:S01]  /*1140*/  HFMA2.MMA R59, -RZ, RZ, 0, 0 ;  /* 0x00000000ff3b7435 */ /* 0x000fe200000001ff */
[----:B------:R-:W-:Y:S10]  /*1150*/  @!P0 BRA `(.L_x_697) ;  /* 0x00000000001c8947 */ /* 0x000ff40003800000 */
[----:B-----5:R-:W-:Y:S01]  /*1160*/  IMAD.U32 R59, R38, 0x10000, RZ ;  /* 0x00010000263b7824 */ /* 0x020fe200078e00ff */
[----:B------:R-:W-:Y:S06]  /*1170*/  BRA `(.L_x_697) ;  /* 0x0000000000147947 */ /* 0x000fec0003800000 */
.L_x_696:
[----:B-----5:R-:W-:-:S05]  /*1180*/  SHF.L.U32 R44, R42, 0x10, RZ ;  /* 0x000000102a2c7819 */ /* 0x020fca00000006ff */
[----:B------:R-:W-:Y:S01]  /*1190*/  FMUL.FTZ R59, R44, UR8 ;  /* 0x000000082c3b7c20 */ /* 0x000fe20008410000 */
[----:B------:R-:W-:-:S03]  /*11a0*/  @P0 SHF.L.U32 R44, R38, 0x10, RZ ;  /* 0x00000010262c0819 */ /* 0x000fc600000006ff */
[----:B------:R-:W-:-:S04]  /*11b0*/  FMUL.FTZ R59, R18, R59 ;  /* 0x0000003b123b7220 */ /* 0x000fc80000410000 */
[----:B------:R-:W-:-:S07]  /*11c0*/  @P0 FADD.FTZ R59, R59, R44 ;  /* 0x0000002c3b3b0221 */ /* 0x000fce0000010000 */
.L_x_697:
[----:B------:R-:W-:Y:S05]  /*11d0*/  BSYNC B0 ;  /* 0x0000000000007941 */ /* 0x000fea0003800000 */
.L_x_695:
[----:B------:R-:W-:Y:S04]  /*11e0*/  BSSY B0, `(.L_x_698) ;  /* 0x000000e000007945 */ /* 0x000fe80003800000 */
[----:B------:R-:W-:Y:S05]  /*11f0*/  @P3 BRA `(.L_x_699) ;  /* 0x0000000000143947 */ /* 0x000fea0003800000 */
[----:B------:R-:W-:Y:S01]  /*1200*/  MOV R58, RZ ;  /* 0x000000ff003a7202 */ /* 0x000fe20000000f00 */
[----:B------:R-:W-:Y:S06]  /*1210*/  @!P0 BRA `(.L_x_700) ;  /* 0x0000000000288947 */ /* 0x000fec0003800000 */
[----:B-----5:R-:W-:-:S04]  /*1220*/  PRMT R58, R38, 0x7632, R58 ;  /* 0x00007632263a7816 */ /* 0x020fc8000000003a */
[----:B------:R-:W-:Y:S01]  /*1230*/  SHF.L.U32 R58, R58, 0x10, RZ ;  /* 0x000000103a3a7819 */ /* 0x000fe200000006ff */
[----:B------:R-:W-:Y:S06]  /*1240*/  BRA `(.L_x_700) ;  /* 0x00000000001c7947 */ /* 0x000fec0003800000 */
.L_x_699:
[----:B-----5:R-:W-:Y:S02]  /*1250*/  PRMT R44, R42, 0x7632, R44 ;  /* 0x000076322a2c7816 */ /* 0x020fe4000000002c */
[----:B------:R-:W-:Y:S02]  /*1260*/  @P0 PRMT R45, R38, 0x7632, R45 ;  /* 0x00007632262d0816 */ /* 0x000fe4000000002d */
[----:B------:R-:W-:Y:S02]  /*1270*/  SHF.L.U32 R44, R44, 0x10, RZ ;  /* 0x000000102c2c7819 */ /* 0x000fe400000006ff */
[----:B------:R-:W-:-:S03]  /*1280*/  @P0 SHF.L.U32 R45, R45, 0x10, RZ ;  /* 0x000000102d2d0819 */ /* 0x000fc600000006ff */
[----:B------:R-:W-:-:S04]  /*1290*/  FMUL.FTZ R44, R44, UR8 ;  /* 0x000000082c2c7c20 */ /* 0x000fc80008410000 */
[----:B------:R-:W-:-:S04]  /*12a0*/  FMUL.FTZ R58, R93, R44 ;  /* 0x0000002c5d3a7220 */ /* 0x000fc80000410000 */
[----:B------:R-:W-:-:S07]  /*12b0*/  @P0 FADD.FTZ R58, R58, R45 ;  /* 0x0000002d3a3a0221 */ /* 0x000fce0000010000 */
.L_x_700:
[----:B------:R-:W-:Y:S05]  /*12c0*/  BSYNC B0 ;  /* 0x0000000000007941 */ /* 0x000fea0003800000 */
.L_x_698:
[----:B------:R-:W-:Y:S04]  /*12d0*/  BSSY B0, `(.L_x_701) ;  /* 0x000000b000007945 */ /* 0x000fe80003800000 */
[----:B------:R-:W-:Y:S05]  /*12e0*/  @P3 BRA `(.L_x_702) ;  /* 0x0000000000103947 */ /* 0x000fea0003800000 */
[----:B------:R-:W-:Y:S01]  /*12f0*/  HFMA2.MMA R57, -RZ, RZ, 0, 0 ;  /* 0x00000000ff397435 */ /* 0x000fe200000001ff */
[----:B------:R-:W-:Y:S10]  /*1300*/  @!P0 BRA `(.L_x_703) ;  /* 0x00000000001c8947 */ /* 0x000ff40003800000 */
[----:B-----5:R-:W-:Y:S01]  /*1310*/  SHF.L.U32 R57, R39, 0x10, RZ ;  /* 0x0000001027397819 */ /* 0x020fe200000006ff */
[----:B------:R-:W-:Y:S06]  /*1320*/  BRA `(.L_x_703) ;  /* 0x0000000000147947 */ /* 0x000fec0003800000 */
.L_x_702:
[----:B-----5:R-:W-:Y:S02]  /*1330*/  SHF.L.U32 R44, R43, 0x10, RZ ;  /* 0x000000102b2c7819 */ /* 0x020fe400000006ff */
[----:B------:R-:W-:-:S03]  /*1340*/  @P0 SHF.L.U32 R46, R39, 0x10, RZ ;  /* 0x00000010272e0819 */ /* 0x000fc600000006ff */
[----:B------:R-:W-:-:S04]  /*1350*/  FMUL.FTZ R44, R44, UR8 ;  /* 0x000000082c2c7c20 */ /* 0x000fc80008410000 */
[----:B------:R-:W-:-:S04]  /*1360*/  FMUL.FTZ R57, R17, R44 ;  /* 0x0000002c11397220 */ /* 0x000fc80000410000 */
[----:B------:R-:W-:-:S07]  /*1370*/  @P0 FADD.FTZ R57, R57, R46 ;  /* 0x0000002e39390221 */ /* 0x000fce0000010000 */
.L_x_703:
[----:B------:R-:W-:Y:S05]  /*1380*/  BSYNC B0 ;  /* 0x0000000000007941 */ /* 0x000fea0003800000 */
.L_x_701:
[----:B------:R-:W-:Y:S04]  /*1390*/  BSSY B0, `(.L_x_704) ;  /* 0x000000e000007945 */ /* 0x000fe80003800000 */
[----:B------:R-:W-:Y:S05]  /*13a0*/  @P3 BRA `(.L_x_705) ;  /* 0x0000000000143947 */ /* 0x000fea0003800000 */
[----:B------:R-:W-:Y:S01]  /*13b0*/  IMAD.MOV.U32 R56, RZ, RZ, RZ ;  /* 0x000000ffff387224 */ /* 0x000fe200078e00ff */
[----:B------:R-:W-:Y:S06]  /*13c0*/  @!P0 BRA `(.L_x_706) ;  /* 0x0000000000288947 */ /* 0x000fec0003800000 */
[----:B-----5:R-:W-:-:S04]  /*13d0*/  PRMT R56, R39, 0x7632, R56 ;  /* 0x0000763227387816 */ /* 0x020fc80000000038 */
[----:B------:R-:W-:Y:S01]  /*13e0*/  SHF.L.U32 R56, R56, 0x10, RZ ;  /* 0x0000001038387819 */ /* 0x000fe200000006ff */
[----:B------:R-:W-:Y:S06]  /*13f0*/  BRA `(.L_x_706) ;  /* 0x00000000001c7947 */ /* 0x000fec0003800000 */
.L_x_705:
[----:B-----5:R-:W-:Y:S02]  /*1400*/  PRMT R44, R43, 0x7632, R44 ;  /* 0x000076322b2c7816 */ /* 0x020fe4000000002c */
[----:B------:R-:W-:Y:S02]  /*1410*/  @P0 PRMT R46, R39, 0x7632, R46 ;  /* 0x00007632272e0816 */ /* 0x000fe4000000002e */
[----:B------:R-:W-:Y:S02]  /*1420*/  SHF.L.U32 R44, R44, 0x10, RZ ;  /* 0x000000102c2c7819 */ /* 0x000fe400000006ff */
[----:B------:R-:W-:-:S03]  /*1430*/  @P0 SHF.L.U32 R47, R46, 0x10, RZ ;  /* 0x000000102e2f0819 */ /* 0x000fc600000006ff */
[----:B------:R-:W-:-:S04]  /*1440*/  FMUL.FTZ R45, R44, UR8 ;  /* 0x000000082c2d7c20 */ /* 0x000fc80008410000 */
[----:B------:R-:W-:-:S04]  /*1450*/  FMUL.FTZ R56, R94, R45 ;  /* 0x0000002d5e387220 */ /* 0x000fc80000410000 */
[----:B------:R-:W-:-:S07]  /*1460*/  @P0 FADD.FTZ R56, R56, R47 ;  /* 0x0000002f38380221 */ /* 0x000fce0000010000 */
.L_x_706:
[----:B------:R-:W-:Y:S05]  /*1470*/  BSYNC B0 ;  /* 0x0000000000007941 */ /* 0x000fea0003800000 */
.L_x_704:
        /* <DEDUP_REMOVED lines=19> */
[----:B-----5:R-:W-:Y:S01]  /*15b0*/  SHF.L.U32 R130, R36, 0x10, RZ ;  /* 0x0000001024827819 */ /* 0x020fe200000006ff */
[----:B------:R-:W-:Y:S06]  /*15c0*/  BRA `(.L_x_709) ;  /* 0x0000000000147947 */ /* 0x000fec0003800000 */
.L_x_708:
[----:B0----5:R-:W-:Y:S02]  /*15d0*/  SHF.L.U32 R44, R40, 0x10, RZ ;  /* 0x00000010282c7819 */ /* 0x021fe400000006ff */
[----:B------:R-:W-:-:S03]  /*15e0*/  @P0 SHF.L.U32 R47, R36, 0x10, RZ ;  /* 0x00000010242f0819 */ /* 0x000fc600000006ff */
[----:B------:R-:W-:-:S04]  /*15f0*/  FMUL.FTZ R45, R44, UR8 ;  /* 0x000000082c2d7c20 */ /* 0x000fc80008410000 */
[----:B------:R-:W-:-:S04]  /*1600*/  FMUL.FTZ R130, R16, R45 ;  /* 0x0000002d10827220 */ /* 0x000fc80000410000 */
[----:B------:R-:W-:-:S07]  /*1610*/  @P0 FADD.FTZ R130, R47, R130 ;  /* 0x000000822f820221 */ /* 0x000fce0000010000 */
.L_x_709:
[----:B------:R-:W-:Y:S05]  /*1620*/  BSYNC B0 ;  /* 0x0000000000007941 */ /* 0x000fea0003800000 */
.L_x_707:
[----:B------:R-:W-:Y:S04]  /*1630*/  BSSY B0, `(.L_x_710) ;  /* 0x000000e000007945 */ /* 0x000fe80003800000 */
[----:B------:R-:W-:Y:S05]  /*1640*/  @P3 BRA `(.L_x_711) ;  /* 0x0000000000143947 */ /* 0x000fea0003800000 */
[----:B------:R-:W-:Y:S01]  /*1650*/  HFMA2.MMA R131, -RZ, RZ, 0, 0 ;  /* 0x00000000ff837435 */ /* 0x000fe200000001ff */
[----:B------:R-:W-:Y:S10]  /*1660*/  @!P0 BRA `(.L_x_712) ;  /* 0x0000000000288947 */ /* 0x000ff40003800000 */
[----:B-----5:R-:W-:-:S05]  /*1670*/  PRMT R131, R36, 0x7632, R131 ;  /* 0x0000763224837816 */ /* 0x020fca0000000083 */
[----:B------:R-:W-:Y:S01]  /*1680*/  IMAD.U32 R131, R131, 0x10000, RZ ;  /* 0x0001000083837824 */ /* 0x000fe200078e00ff */
[----:B------:R-:W-:Y:S06]  /*1690*/  BRA `(.L_x_712) ;  /* 0x00000000001c7947 */ /* 0x000fec0003800000 */
.L_x_711:
[----:B0----5:R-:W-:Y:S02]  /*16a0*/  PRMT R44, R40, 0x7632, R44 ;  /* 0x00007632282c7816 */ /* 0x021fe4000000002c */
[----:B------:R-:W-:Y:S02]  /*16b0*/  @P0 PRMT R45, R36, 0x7632, R45 ;  /* 0x00007632242d0816 */ /* 0x000fe4000000002d */
[----:B------:R-:W-:Y:S02]  /*16c0*/  SHF.L.U32 R44, R44, 0x10, RZ ;  /* 0x000000102c2c7819 */ /* 0x000fe400000006ff */
[----:B------:R-:W-:-:S03]  /*16d0*/  @P0 SHF.L.U32 R46, R45, 0x10, RZ ;  /* 0x000000102d2e0819 */ /* 0x000fc600000006ff */
[----:B------:R-:W-:-:S04]  /*16e0*/  FMUL.FTZ R44, R44, UR8 ;  /* 0x000000082c2c7c20 */ /* 0x000fc80008410000 */
[----:B------:R-:W-:-:S04]  /*16f0*/  FMUL.FTZ R131, R95, R44 ;  /* 0x0000002c5f837220 */ /* 0x000fc80000410000 */
[----:B------:R-:W-:-:S07]  /*1700*/  @P0 FADD.FTZ R131, R131, R46 ;  /* 0x0000002e83830221 */ /* 0x000fce0000010000 */
.L_x_712:
[----:B------:R-:W-:Y:S05]  /*1710*/  BSYNC B0 ;  /* 0x0000000000007941 */ /* 0x000fea0003800000 */
.L_x_710:
[----:B------:R-:W-:Y:S04]  /*1720*/  BSSY B0, `(.L_x_713) ;  /* 0x000000b000007945 */ /* 0x000fe80003800000 */
[----:B------:R-:W-:Y:S05]  /*1730*/  @P3 BRA `(.L_x_714) ;  /* 0x0000000000103947 */ /* 0x000fea0003800000 */
[----:B------:R-:W-:Y:S01]  /*1740*/  MOV R132, RZ ;  /* 0x000000ff00847202 */ /* 0x000fe20000000f00 */
[----:B------:R-:W-:Y:S06]  /*1750*/  @!P0 BRA `(.L_x_715) ;  /* 0x00000000001c8947 */ /* 0x000fec0003800000 */
[----:B-----5:R-:W-:Y:S01]  /*1760*/  SHF.L.U32 R132, R37, 0x10, RZ ;  /* 0x0000001025847819 */ /* 0x020fe200000006ff */
[----:B------:R-:W-:Y:S06]  /*1770*/  BRA `(.L_x_715) ;  /* 0x0000000000147947 */ /* 0x000fec0003800000 */
.L_x_714:
[----:B0----5:R-:W-:Y:S02]  /*1780*/  SHF.L.U32 R44, R41, 0x10, RZ ;  /* 0x00000010292c7819 */ /* 0x021fe400000006ff */
[----:B------:R-:W-:-:S03]  /*1790*/  @P0 SHF.L.U32 R45, R37, 0x10, RZ ;  /* 0x00000010252d0819 */ /* 0x000fc600000006ff */
[----:B------:R-:W-:-:S04]  /*17a0*/  FMUL.FTZ R44, R44, UR8 ;  /* 0x000000082c2c7c20 */ /* 0x000fc80008410000 */
[----:B------:R-:W-:-:S04]  /*17b0*/  FMUL.FTZ R132, R15, R44 ;  /* 0x0000002c0f847220 */ /* 0x000fc80000410000 */
[----:B------:R-:W-:-:S07]  /*17c0*/  @P0 FADD.FTZ R132, R45, R132 ;  /* 0x000000842d840221 */ /* 0x000fce0000010000 */
.L_x_715:
[----:B------:R-:W-:Y:S05]  /*17d0*/  BSYNC B0 ;  /* 0x0000000000007941 */ /* 0x000fea0003800000 */
.L_x_713:
[----:B------:R-:W-:Y:S04]  /*17e0*/  BSSY B0, `(.L_x_716) ;  /* 0x000000e000007945 */ /* 0x000fe80003800000 */
[----:B------:R-:W-:Y:S05]  /*17f0*/  @P3 BRA `(.L_x_717) ;  /* 0x0000000000143947 */ /* 0x000fea0003800000 */
[----:B------:R-:W-:Y:S01]  /*1800*/  HFMA2.MMA R133, -RZ, RZ, 0, 0 ;  /* 0x00000000ff857435 */ /* 0x000fe200000001ff */
[----:B------:R-:W-:Y:S10]  /*1810*/  @!P0 BRA `(.L_x_718) ;  /* 0x0000000000288947 */ /* 0x000ff40003800000 */
[----:B-----5:R-:W-:-:S04]  /*1820*/  PRMT R133, R37, 0x7632, R133 ;  /* 0x0000763225857816 */ /* 0x020fc80000000085 */
[----:B------:R-:W-:Y:S01]  /*1830*/  SHF.L.U32 R133, R133, 0x10, RZ ;  /* 0x0000001085857819 */ /* 0x000fe200000006ff */
[----:B------:R-:W-:Y:S06]  /*1840*/  BRA `(.L_x_718) ;  /* 0x00000000001c7947 */ /* 0x000fec0003800000 */
.L_x_717:
[----:B0----5:R-:W-:Y:S02]  /*1850*/  PRMT R44, R41, 0x7632, R44 ;  /* 0x00007632292c7816 */ /* 0x021fe4000000002c */
[----:B------:R-:W-:Y:S02]  /*1860*/  @P0 PRMT R45, R37, 0x7632, R45 ;  /* 0x00007632252d0816 */ /* 0x000fe4000000002d */
[----:B------:R-:W-:-:S05]  /*1870*/  SHF.L.U32 R44, R44, 0x10, RZ ;  /* 0x000000102c2c7819 */ /* 0x000fca00000006ff */
[----:B------:R-:W-:Y:S01]  /*1880*/  FMUL.FTZ R133, R44, UR8 ;  /* 0x000000082c857c20 */ /* 0x000fe20008410000 */
[----:B------:R-:W-:-:S03]  /*1890*/  @P0 SHF.L.U32 R44, R45, 0x10, RZ ;  /* 0x000000102d2c0819 */ /* 0x000fc600000006ff */
[----:B------:R-:W-:-:S04]  /*18a0*/  FMUL.FTZ R133, R96, R133 ;  /* 0x0000008560857220 */ /* 0x000fc80000410000 */
[----:B------:R-:W-:-:S07]  /*18b0*/  @P0 FADD.FTZ R133, R133, R44 ;  /* 0x0000002c85850221 */ /* 0x000fce0000010000 */
.L_x_718:
[----:B------:R-:W-:Y:S05]  /*18c0*/  BSYNC B0 ;  /* 0x0000000000007941 */ /* 0x000fea0003800000 */
.L_x_716:
[----:B------:R-:W-:Y:S04]  /*18d0*/  BSSY B0, `(.L_x_719) ;  /* 0x000000b000007945 */ /* 0x000fe80003800000 */
[----:B------:R-:W-:Y:S05]  /*18e0*/  @P3 BRA `(.L_x_720) ;  /* 0x0000000000103947 */ /* 0x000fea0003800000 */
[----:B------:R-:W-:Y:S01]  /*18f0*/  IMAD.MOV.U32 R134, RZ, RZ, RZ ;  /* 0x000000ffff867224 */ /* 0x000fe200078e00ff */
[----:B------:R-:W-:Y:S06]  /*1900*/  @!P0 BRA `(.L_x_721) ;  /* 0x00000000001c8947 */ /* 0x000fec0003800000 */
[----:B-----5:R-:W-:Y:S01]  /*1910*/  SHF.L.U32 R134, R38, 0x10, RZ ;  /* 0x0000001026867819 */ /* 0x020fe200000006ff */
[----:B------:R-:W-:Y:S06]  /*1920*/  BRA `(.L_x_721) ;  /* 0x0000000000147947 */ /* 0x000fec0003800000 */
.L_x_720:
[----:B0----5:R-:W-:Y:S02]  /*1930*/  SHF.L.U32 R44, R42, 0x10, RZ ;  /* 0x000000102a2c7819 */ /* 0x021fe400000006ff */
[----:B------:R-:W-:-:S03]  /*1940*/  @P0 SHF.L.U32 R47, R38, 0x10, RZ ;  /* 0x00000010262f0819 */ /* 0x000fc600000006ff */
[----:B------:R-:W-:-:S04]  /*1950*/  FMUL.FTZ R45, R44, UR8 ;  /* 0x000000082c2d7c20 */ /* 0x000fc80008410000 */
[----:B------:R-:W-:-:S04]  /*1960*/  FMUL.FTZ R134, R14, R45 ;  /* 0x0000002d0e867220 */ /* 0x000fc80000410000 */
[----:B------:R-:W-:-:S07]  /*1970*/  @P0 FADD.FTZ R134, R47, R134 ;  /* 0x000000862f860221 */ /* 0x000fce0000010000 */
.L_x_721:
[----:B------:R-:W-:Y:S05]  /*1980*/  BSYNC B0 ;  /* 0x0000000000007941 */ /* 0x000fea0003800000 */
.L_x_719:
[----:B------:R-:W-:Y:S04]  /*1990*/  BSSY B0, `(.L_x_722) ;  /* 0x000000e000007945 */ /* 0x000fe80003800000 */
[----:B------:R-:W-:Y:S05]  /*19a0*/  @P3 BRA `(.L_x_723) ;  /* 0x0000000000143947 */ /* 0x000fea0003800000 */
[----:B------:R-:W-:Y:S01]  /*19b0*/  MOV R135, RZ ;  /* 0x000000ff00877202 */ /* 0x000fe20000000f00 */
[----:B------:R-:W-:Y:S06]  /*19c0*/  @!P0 BRA `(.L_x_724) ;  /* 0x0000000000288947 */ /* 0x000fec0003800000 */
[----:B-----5:R-:W-:-:S04]  /*19d0*/  PRMT R135, R38, 0x7632, R135 ;  /* 0x0000763226877816 */ /* 0x020fc80000000087 */
[----:B------:R-:W-:Y:S01]  /*19e0*/  SHF.L.U32 R135, R135, 0x10, RZ ;  /* 0x0000001087877819 */ /* 0x000fe200000006ff */
[----:B------:R-:W-:Y:S06]  /*19f0*/  BRA `(.L_x_724) ;  /* 0x00000000001c7947 */ /* 0x000fec0003800000 */
.L_x_723:
[----:B0----5:R-:W-:Y:S02]  /*1a00*/  PRMT R44, R42, 0x7632, R44 ;  /* 0x000076322a2c7816 */ /* 0x021fe4000000002c */
[----:B------:R-:W-:Y:S02]  /*1a10*/  @P0 PRMT R45, R38, 0x7632, R45 ;  /* 0x00007632262d0816 */ /* 0x000fe4000000002d */
[----:B------:R-:W-:Y:S02]  /*1a20*/  SHF.L.U32 R44, R44, 0x10, RZ ;  /* 0x000000102c2c7819 */ /* 0x000fe400000006ff */
[----:B------:R-:W-:-:S03]  /*1a30*/  @P0 SHF.L.U32 R46, R45, 0x10, RZ ;  /* 0x000000102d2e0819 */ /* 0x000fc600000006ff */
[----:B------:R-:W-:-:S04]  /*1a40*/  FMUL.FTZ R44, R44, UR8 ;  /* 0x000000082c2c7c20 */ /* 0x000fc80008410000 */
[----:B------:R-:W-:-:S04]  /*1a50*/  FMUL.FTZ R135, R97, R44 ;  /* 0x0000002c61877220 */ /* 0x000fc80000410000 */
[----:B------:R-:W-:-:S07]  /*1a60*/  @P0 FADD.FTZ R135, R135, R46 ;  /* 0x0000002e87870221 */ /* 0x000fce0000010000 */
.L_x_724:
[----:B------:R-:W-:Y:S05]  /*1a70*/  BSYNC B0 ;  /* 0x0000000000007941 */ /* 0x000fea0003800000 */
.L_x_722:
[----:B------:R-:W-:Y:S04]  /*1a80*/  BSSY B0, `(.L_x_725) ;  /* 0x000000b000007945 */ /* 0x000fe80003800000 */
[----:B------:R-:W-:Y:S05]  /*1a90*/  @P3 BRA `(.L_x_726) ;  /* 0x0000000000103947 */ /* 0x000fea0003800000 */
[----:B------:R-:W-:Y:S01]  /*1aa0*/  HFMA2.MMA R136, -RZ, RZ, 0, 0 ;  /* 0x00000000ff887435 */ /* 0x000fe200000001ff */
[----:B------:R-:W-:Y:S10]  /*1ab0*/  @!P0 BRA `(.L_x_727) ;  /* 0x00000000001c8947 */ /* 0x000ff40003800000 */
[----:B-----5:R-:W-:Y:S01]  /*1ac0*/  SHF.L.U32 R136, R39, 0x10, RZ ;  /* 0x0000001027887819 */ /* 0x020fe200000006ff */
[----:B------:R-:W-:Y:S06]  /*1ad0*/  BRA `(.L_x_727) ;  /* 0x0000000000147947 */ /* 0x000fec0003800000 */
.L_x_726:
[----:B0----5:R-:W-:Y:S01]  /*1ae0*/  SHF.L.U32 R44, R43, 0x10, RZ ;  /* 0x000000102b2c7819 */ /* 0x021fe200000006ff */
[----:B------:R-:W-:-:S04]  /*1af0*/  @P0 IMAD.U32 R45, R39, 0x10000, RZ ;  /* 0x00010000272d0824 */ /* 0x000fc800078e00ff */
[----:B------:R-:W-:-:S04]  /*1b00*/  FMUL.FTZ R44, R44, UR8 ;  /* 0x000000082c2c7c20 */ /* 0x000fc80008410000 */
[----:B------:R-:W-:-:S04]  /*1b10*/  FMUL.FTZ R136, R13, R44 ;  /* 0x0000002c0d887220 */ /* 0x000fc80000410000 */
[----:B------:R-:W-:-:S07]  /*1b20*/  @P0 FADD.FTZ R136, R45, R136 ;  /* 0x000000882d880221 */ /* 0x000fce0000010000 */
.L_x_727:
[----:B------:R-:W-:Y:S05]  /*1b30*/  BSYNC B0 ;  /* 0x0000000000007941 */ /* 0x000fea0003800000 */
.L_x_725:
[----:B------:R-:W-:Y:S04]  /*1b40*/  BSSY B0, `(.L_x_728) ;  /* 0x000000e000007945 */ /* 0x000fe80003800000 */
[----:B------:R-:W-:Y:S05]  /*1b50*/  @P3 BRA `(.L_x_729) ;  /* 0x0000000000143947 */ /* 0x000fea0003800000 */
[----:B------:R-:W-:Y:S01]  /*1b60*/  MOV R137, RZ ;  /* 0x000000ff00897202 */ /* 0x000fe20000000f00 */
[----:B------:R-:W-:Y:S06]  /*1b70*/  @!P0 BRA `(.L_x_730) ;  /* 0x0000000000288947 */ /* 0x000fec0003800000 */
[----:B-----5:R-:W-:-:S04]  /*1b80*/  PRMT R137, R39, 0x7632, R137 ;  /* 0x0000763227897816 */ /* 0x020fc80000000089 */
[----:B------:R-:W-:Y:S01]  /*1b90*/  SHF.L.U32 R137, R137, 0x10, RZ ;  /* 0x0000001089897819 */ /* 0x000fe200000006ff */
[----:B------:R-:W-:Y:S06]  /*1ba0*/  BRA `(.L_x_730) ;  /* 0x00000000001c7947 */ /* 0x000fec0003800000 */
.L_x_729:
[----:B0----5:R-:W-:Y:S02]  /*1bb0*/  PRMT R44, R43, 0x7632, R44 ;  /* 0x000076322b2c7816 */ /* 0x021fe4000000002c */
[----:B------:R-:W-:Y:S02]  /*1bc0*/  @P0 PRMT R45, R39, 0x7632, R45 ;  /* 0x00007632272d0816 */ /* 0x000fe4000000002d */
[----:B------:R-:W-:-:S05]  /*1bd0*/  SHF.L.U32 R44, R44, 0x10, RZ ;  /* 0x000000102c2c7819 */ /* 0x000fca00000006ff */
[----:B------:R-:W-:Y:S01]  /*1be0*/  FMUL.FTZ R137, R44, UR8 ;  /* 0x000000082c897c20 */ /* 0x000fe20008410000 */
[----:B------:R-:W-:-:S03]  /*1bf0*/  @P0 SHF.L.U32 R44, R45, 0x10, RZ ;  /* 0x000000102d2c0819 */ /* 0x000fc600000006ff */
[----:B------:R-:W-:-:S04]  /*1c00*/  FMUL.FTZ R137, R98, R137 ;  /* 0x0000008962897220 */ /* 0x000fc80000410000 */
[----:B------:R-:W-:-:S07]  /*1c10*/  @P0 FADD.FTZ R137, R137, R44 ;  /* 0x0000002c89890221 */ /* 0x000fce0000010000 */
.L_x_730:
[----:B------:R-:W-:Y:S05]  /*1c20*/  BSYNC B0 ;  /* 0x0000000000007941 */ /* 0x000fea0003800000 */
.L_x_728:
        /* <DEDUP_REMOVED lines=20> */
.L_x_732:
[----:B--2--5:R-:W-:Y:S02]  /*1d70*/  SHF.L.U32 R44, R40, 0x10, RZ ;  /* 0x00000010282c7819 */ /* 0x024fe400000006ff */
[----:B------:R-:W-:-:S03]  /*1d80*/  @P0 SHF.L.U32 R47, R36, 0x10, RZ ;  /* 0x00000010242f0819 */ /* 0x000fc600000006ff */
[----:B------:R-:W-:-:S04]  /*1d90*/  FMUL.FTZ R45, R44, UR8 ;  /* 0x000000082c2d7c20 */ /* 0x000fc80008410000 */
[----:B------:R-:W-:-:S04]  /*1da0*/  FMUL.FTZ R140, R12, R45 ;  /* 0x0000002d0c8c7220 */ /* 0x000fc80000410000 */
[----:B------:R-:W-:-:S07]  /*1db0*/  @P0 FADD.FTZ R140, R47, R140 ;  /* 0x0000008c2f8c0221 */ /* 0x000fce0000010000 */
.L_x_733:
[----:B------:R-:W-:Y:S05]  /*1dc0*/  BSYNC B0 ;  /* 0x0000000000007941 */ /* 0x000fea0003800000 */
.L_x_731:
[----:B------:R-:W-:Y:S04]  /*1dd0*/  BSSY B0, `(.L_x_734) ;  /* 0x000000e000007945 */ /* 0x000fe80003800000 */
[----:B------:R-:W-:Y:S05]  /*1de0*/  @P3 BRA `(.L_x_735) ;  /* 0x0000000000143947 */ /* 0x000fea0003800000 */
[----:B------:R-:W-:Y:S01]  /*1df0*/  IMAD.MOV.U32 R141, RZ, RZ, RZ ;  /* 0x000000ffff8d7224 */ /* 0x000fe200078e00ff */
[----:B------:R-:W-:Y:S06]  /*1e00*/  @!P0 BRA `(.L_x_736) ;  /* 0x0000000000288947 */ /* 0x000fec0003800000 */
[----:B-----5:R-:W-:-:S04]  /*1e10*/  PRMT R141, R36, 0x7632, R141 ;  /* 0x00007632248d7816 */ /* 0x020fc8000000008d */
[----:B------:R-:W-:Y:S01]  /*1e20*/  SHF.L.U32 R141, R141, 0x10, RZ ;  /* 0x000000108d8d7819 */ /* 0x000fe200000006ff */
[----:B------:R-:W-:Y:S06]  /*1e30*/  BRA `(.L_x_736) ;  /* 0x00000000001c7947 */ /* 0x000fec0003800000 */
.L_x_735:
[----:B--2--5:R-:W-:Y:S02]  /*1e40*/  PRMT R44, R40, 0x7632, R44 ;  /* 0x00007632282c7816 */ /* 0x024fe4000000002c */
[----:B------:R-:W-:Y:S02]  /*1e50*/  @P0 PRMT R45, R36, 0x7632, R45 ;  /* 0x00007632242d0816 */ /* 0x000fe4000000002d */
[----:B------:R-:W-:Y:S02]  /*1e60*/  SHF.L.U32 R44, R44, 0x10, RZ ;  /* 0x000000102c2c7819 */ /* 0x000fe400000006ff */
[----:B------:R-:W-:-:S03]  /*1e70*/  @P0 SHF.L.U32 R46, R45, 0x10, RZ ;  /* 0x000000102d2e0819 */ /* 0x000fc600000006ff */
[----:B------:R-:W-:-:S04]  /*1e80*/  FMUL.FTZ R44, R44, UR8 ;  /* 0x000000082c2c7c20 */ /* 0x000fc80008410000 */
[----:B------:R-:W-:-:S04]  /*1e90*/  FMUL.FTZ R141, R99, R44 ;  /* 0x0000002c638d7220 */ /* 0x000fc80000410000 */
[----:B------:R-:W-:-:S07]  /*1ea0*/  @P0 FADD.FTZ R141, R141, R46 ;  /* 0x0000002e8d8d0221 */ /* 0x000fce0000010000 */
.L_x_736:
[----:B------:R-:W-:Y:S05]  /*1eb0*/  BSYNC B0 ;  /* 0x0000000000007941 */ /* 0x000fea0003800000 */
.L_x_734:
[----:B------:R-:W-:Y:S04]  /*1ec0*/  BSSY B0, `(.L_x_737) ;  /* 0x000000b000007945 */ /* 0x000fe80003800000 */
[----:B------:R-:W-:Y:S05]  /*1ed0*/  @P3 BRA `(.L_x_738) ;  /* 0x0000000000103947 */ /* 0x000fea0003800000 */
[----:B------:R-:W-:Y:S01]  /*1ee0*/  MOV R142, RZ ;  /* 0x000000ff008e7202 */ /* 0x000fe20000000f00 */
[----:B------:R-:W-:Y:S06]  /*1ef0*/  @!P0 BRA `(.L_x_739) ;  /* 0x00000000001c8947 */ /* 0x000fec0003800000 */
[----:B-----5:R-:W-:Y:S01]  /*1f00*/  SHF.L.U32 R142, R37, 0x10, RZ ;  /* 0x00000010258e7819 */ /* 0x020fe200000006ff */
[----:B------:R-:W-:Y:S06]  /*1f10*/  BRA `(.L_x_739) ;  /* 0x0000000000147947 */ /* 0x000fec0003800000 */
.L_x_738:
[----:B--2--5:R-:W-:Y:S02]  /*1f20*/  SHF.L.U32 R44, R41, 0x10, RZ ;  /* 0x00000010292c7819 */ /* 0x024fe400000006ff */
[----:B------:R-:W-:-:S03]  /*1f30*/  @P0 SHF.L.U32 R45, R37, 0x10, RZ ;  /* 0x00000010252d0819 */ /* 0x000fc600000006ff */
[----:B------:R-:W-:-:S04]  /*1f40*/  FMUL.FTZ R44, R44, UR8 ;  /* 0x000000082c2c7c20 */ /* 0x000fc80008410000 */
[----:B------:R-:W-:-:S04]  /*1f50*/  FMUL.FTZ R142, R11, R44 ;  /* 0x0000002c0b8e7220 */ /* 0x000fc80000410000 */
[----:B------:R-:W-:-:S07]  /*1f60*/  @P0 FADD.FTZ R142, R45, R142 ;  /* 0x0000008e2d8e0221 */ /* 0x000fce0000010000 */
.L_x_739:
[----:B------:R-:W-:Y:S05]  /*1f70*/  BSYNC B0 ;  /* 0x0000000000007941 */ /* 0x000fea0003800000 */
.L_x_737:
[----:B------:R-:W-:Y:S04]  /*1f80*/  BSSY B0, `(.L_x_740) ;  /* 0x000000e000007945 */ /* 0x000fe80003800000 */
[----:B------:R-:W-:Y:S05]  /*1f90*/  @P3 BRA `(.L_x_741) ;  /* 0x0000000000143947 */ /* 0x000fea0003800000 */
[----:B------:R-:W-:Y:S01]  /*1fa0*/  HFMA2.MMA R143, -RZ, RZ, 0, 0 ;  /* 0x00000000ff8f7435 */ /* 0x000fe200000001ff */
[----:B------:R-:W-:Y:S10]  /*1fb0*/  @!P0 BRA `(.L_x_742) ;  /* 0x0000000000288947 */ /* 0x000ff40003800000 */
[----:B-----5:R-:W-:-:S04]  /*1fc0*/  PRMT R143, R37, 0x7632, R143 ;  /* 0x00007632258f7816 */ /* 0x020fc8000000008f */
[----:B------:R-:W-:Y:S01]  /*1fd0*/  SHF.L.U32 R143, R143, 0x10, RZ ;  /* 0x000000108f8f7819 */ /* 0x000fe200000006ff */
[----:B------:R-:W-:Y:S06]  /*1fe0*/  BRA `(.L_x_742) ;  /* 0x00000000001c7947 */ /* 0x000fec0003800000 */
.L_x_741:
[----:B--2--5:R-:W-:Y:S02]  /*1ff0*/  PRMT R44, R41, 0x7632, R44 ;  /* 0x00007632292c7816 */ /* 0x024fe4000000002c */
[----:B------:R-:W-:Y:S02]  /*2000*/  @P0 PRMT R45, R37, 0x7632, R45 ;  /* 0x00007632252d0816 */ /* 0x000fe4000000002d */
[----:B------:R-:W-:-:S05]  /*2010*/  SHF.L.U32 R44, R44, 0x10, RZ ;  /* 0x000000102c2c7819 */ /* 0x000fca00000006ff */
[----:B------:R-:W-:Y:S01]  /*2020*/  FMUL.FTZ R143, R44, UR8 ;  /* 0x000000082c8f7c20 */ /* 0x000fe20008410000 */
[----:B------:R-:W-:-:S03]  /*2030*/  @P0 IMAD.U32 R44, R45, 0x10000, RZ ;  /* 0x000100002d2c0824 */ /* 0x000fc600078e00ff */
[----:B------:R-:W-:-:S04]  /*2040*/  FMUL.FTZ R143, R100, R143 ;  /* 0x0000008f648f7220 */ /* 0x000fc80000410000 */
[----:B------:R-:W-:-:S07]  /*2050*/  @P0 FADD.FTZ R143, R143, R44 ;  /* 0x0000002c8f8f0221 */ /* 0x000fce0000010000 */
.L_x_742:
[----:B------:R-:W-:Y:S05]  /*2060*/  BSYNC B0 ;  /* 0x0000000000007941 */ /* 0x000fea0003800000 */
.L_x_740:
[----:B------:R-:W-:Y:S04]  /*2070*/  BSSY B0, `(.L_x_743) ;  /* 0x000000b000007945 */ /* 0x000fe80003800000 */
[----:B------:R-:W-:Y:S05]  /*2080*/  @P3 BRA `(.L_x_744) ;  /* 0x0000000000103947 */ /* 0x000fea0003800000 */
[----:B------:R-:W-:Y:S01]  /*2090*/  MOV R144, RZ ;  /* 0x000000ff00907202 */ /* 0x000fe20000000f00 */
[----:B------:R-:W-:Y:S06]  /*20a0*/  @!P0 BRA `(.L_x_745) ;  /* 0x00000000001c8947 */ /* 0x000fec0003800000 */
[----:B-----5:R-:W-:Y:S01]  /*20b0*/  SHF.L.U32 R144, R38, 0x10, RZ ;  /* 0x0000001026907819 */ /* 0x020fe200000006ff */
[----:B------:R-:W-:Y:S06]  /*20c0*/  BRA `(.L_x_745) ;  /* 0x0000000000147947 */ /* 0x000fec0003800000 */
.L_x_744:
[----:B--2--5:R-:W-:Y:S02]  /*20d0*/  SHF.L.U32 R44, R42, 0x10, RZ ;  /* 0x000000102a2c7819 */ /* 0x024fe400000006ff */
[----:B------:R-:W-:-:S03]  /*20e0*/  @P0 SHF.L.U32 R47, R38, 0x10, RZ ;  /* 0x00000010262f0819 */ /* 0x000fc600000006ff */
[----:B------:R-:W-:-:S04]  /*20f0*/  FMUL.FTZ R45, R44, UR8 ;  /* 0x000000082c2d7c20 */ /* 0x000fc80008410000 */
[----:B------:R-:W-:-:S04]  /*2100*/  FMUL.FTZ R144, R10, R45 ;  /* 0x0000002d0a907220 */ /* 0x000fc80000410000 */
[----:B------:R-:W-:-:S07]  /*2110*/  @P0 FADD.FTZ R144, R47, R144 ;  /* 0x000000902f900221 */ /* 0x000fce0000010000 */
.L_x_745:
[----:B------:R-:W-:Y:S05]  /*2120*/  BSYNC B0 ;  /* 0x0000000000007941 */ /* 0x000fea0003800000 */
.L_x_743:
[----:B------:R-:W-:Y:S04]  /*2130*/  BSSY B0, `(.L_x_746) ;  /* 0x000000e000007945 */ /* 0x000fe80003800000 */
[----:B------:R-:W-:Y:S05]  /*2140*/  @P3 BRA `(.L_x_747) ;  /* 0x0000000000143947 */ /* 0x000fea0003800000 */
[----:B------:R-:W-:Y:S01]  /*2150*/  HFMA2.MMA R145, -RZ, RZ, 0, 0 ;  /* 0x00000000ff917435 */ /* 0x000fe200000001ff */
[----:B------:R-:W-:Y:S10]  /*2160*/  @!P0 BRA `(.L_x_748) ;  /* 0x0000000000288947 */ /* 0x000ff40003800000 */
[----:B-----5:R-:W-:-:S04]  /*2170*/  PRMT R145, R38, 0x7632, R145 ;  /* 0x0000763226917816 */ /* 0x020fc80000000091 */
[----:B------:R-:W-:Y:S01]  /*2180*/  SHF.L.U32 R145, R145, 0x10, RZ ;  /* 0x0000001091917819 */ /* 0x000fe200000006ff */
[----:B------:R-:W-:Y:S06]  /*2190*/  BRA `(.L_x_748) ;  /* 0x00000000001c7947 */ /* 0x000fec0003800000 */
.L_x_747:
[----:B--2--5:R-:W-:Y:S02]  /*21a0*/  PRMT R44, R42, 0x7632, R44 ;  /* 0x000076322a2c7816 */ /* 0x024fe4000000002c */
[----:B------:R-:W-:Y:S02]  /*21b0*/  @P0 PRMT R45, R38, 0x7632, R45 ;  /* 0x00007632262d0816 */ /* 0x000fe4000000002d */
[----:B------:R-:W-:Y:S02]  /*21c0*/  SHF.L.U32 R44, R44, 0x10, RZ ;  /* 0x000000102c2c7819 */ /* 0x000fe400000006ff */
[----:B------:R-:W-:-:S03]  /*21d0*/  @P0 SHF.L.U32 R46, R45, 0x10, RZ ;  /* 0x000000102d2e0819 */ /* 0x000fc600000006ff */
[----:B------:R-:W-:-:S04]  /*21e0*/  FMUL.FTZ R44, R44, UR8 ;  /* 0x000000082c2c7c20 */ /* 0x000fc80008410000 */
[----:B------:R-:W-:-:S04]  /*21f0*/  FMUL.FTZ R145, R101, R44 ;  /* 0x0000002c65917220 */ /* 0x000fc80000410000 */
[----:B------:R-:W-:-:S07]  /*2200*/  @P0 FADD.FTZ R145, R145, R46 ;  /* 0x0000002e91910221 */ /* 0x000fce0000010000 */
.L_x_748:
[----:B------:R-:W-:Y:S05]  /*2210*/  BSYNC B0 ;  /* 0x0000000000007941 */ /* 0x000fea0003800000 */
.L_x_746:
[----:B------:R-:W-:Y:S04]  /*2220*/  BSSY B0, `(.L_x_749) ;  /* 0x000000b000007945 */ /* 0x000fe80003800000 */
[----:B------:R-:W-:Y:S05]  /*2230*/  @P3 BRA `(.L_x_750) ;  /* 0x0000000000103947 */ /* 0x000fea0003800000 */
[----:B------:R-:W-:Y:S01]  /*2240*/  MOV R146, RZ ;  /* 0x000000ff00927202 */ /* 0x000fe20000000f00 */
[----:B------:R-:W-:Y:S06]  /*2250*/  @!P0 BRA `(.L_x_751) ;  /* 0x00000000001c8947 */ /* 0x000fec0003800000 */
[----:B-----5:R-:W-:Y:S01]  /*2260*/  SHF.L.U32 R146, R39, 0x10, RZ ;  /* 0x0000001027927819 */ /* 0x020fe200000006ff */
[----:B------:R-:W-:Y:S06]  /*2270*/  BRA `(.L_x_751) ;  /* 0x0000000000147947 */ /* 0x000fec0003800000 */
.L_x_750:
[----:B--2--5:R-:W-:Y:S01]  /*2280*/  IMAD.U32 R44, R43, 0x10000, RZ ;  /* 0x000100002b2c7824 */ /* 0x024fe200078e00ff */
[----:B------:R-:W-:-:S03]  /*2290*/  @P0 SHF.L.U32 R45, R39, 0x10, RZ ;  /* 0x00000010272d0819 */ /* 0x000fc600000006ff */
[----:B------:R-:W-:-:S04]  /*22a0*/  FMUL.FTZ R44, R44, UR8 ;  /* 0x000000082c2c7c20 */ /* 0x000fc80008410000 */
[----:B------:R-:W-:-:S04]  /*22b0*/  FMUL.FTZ R146, R9, R44 ;  /* 0x0000002c09927220 */ /* 0x000fc80000410000 */
[----:B------:R-:W-:-:S07]  /*22c0*/  @P0 FADD.FTZ R146, R45, R146 ;  /* 0x000000922d920221 */ /* 0x000fce0000010000 */
.L_x_751:
[----:B------:R-:W-:Y:S05]  /*22d0*/  BSYNC B0 ;  /* 0x0000000000007941 */ /* 0x000fea0003800000 */
.L_x_749:
[----:B------:R-:W-:Y:S04]  /*22e0*/  BSSY B0, `(.L_x_752) ;  /* 0x000000e000007945 */ /* 0x000fe80003800000 */
[----:B------:R-:W-:Y:S05]  /*22f0*/  @P3 BRA `(.L_x_753) ;  /* 0x0000000000143947 */ /* 0x000fea0003800000 */
[----:B------:R-:W-:Y:S01]  /*2300*/  HFMA2.MMA R147, -RZ, RZ, 0, 0 ;  /* 0x00000000ff937435 */ /* 0x000fe200000001ff */
[----:B------:R-:W-:Y:S10]  /*2310*/  @!P0 BRA `(.L_x_754) ;  /* 0x0000000000288947 */ /* 0x000ff40003800000 */
[----:B-----5:R-:W-:-:S04]  /*2320*/  PRMT R147, R39, 0x7632, R147 ;  /* 0x0000763227937816 */ /* 0x020fc80000000093 */
[----:B------:R-:W-:Y:S01]  /*2330*/  SHF.L.U32 R147, R147, 0x10, RZ ;  /* 0x0000001093937819 */ /* 0x000fe200000006ff */
[----:B------:R-:W-:Y:S06]  /*2340*/  BRA `(.L_x_754) ;  /* 0x00000000001c7947 */ /* 0x000fec0003800000 */
.L_x_753:
[----:B--2--5:R-:W-:Y:S02]  /*2350*/  PRMT R44, R43, 0x7632, R44 ;  /* 0x000076322b2c7816 */ /* 0x024fe4000000002c */
[----:B------:R-:W-:Y:S02]  /*2360*/  @P0 PRMT R45, R39, 0x7632, R45 ;  /* 0x00007632272d0816 */ /* 0x000fe4000000002d */
[----:B------:R-:W-:-:S05]  /*2370*/  SHF.L.U32 R44, R44, 0x10, RZ ;  /* 0x000000102c2c7819 */ /* 0x000fca00000006ff */
[----:B------:R-:W-:Y:S01]  /*2380*/  FMUL.FTZ R147, R44, UR8 ;  /* 0x000000082c937c20 */ /* 0x000fe20008410000 */
[----:B------:R-:W-:-:S03]  /*2390*/  @P0 SHF.L.U32 R44, R45, 0x10, RZ ;  /* 0x000000102d2c0819 */ /* 0x000fc600000006ff */
[----:B------:R-:W-:-:S04]  /*23a0*/  FMUL.FTZ R147, R102, R147 ;  /* 0x0000009366937220 */ /* 0x000fc80000410000 */
[----:B------:R-:W-:-:S07]  /*23b0*/  @P0 FADD.FTZ R147, R147, R44 ;  /* 0x0000002c93930221 */ /* 0x000fce0000010000 */
.L_x_754:
[----:B------:R-:W-:Y:S05]  /*23c0*/  BSYNC B0 ;  /* 0x0000000000007941 */ /* 0x000fea0003800000 */
.L_x_752:
        /* <DEDUP_REMOVED lines=20> */
.L_x_756:
[----:B--2--5:R-:W-:Y:S01]  /*2510*/  SHF.L.U32 R44, R40, 0x10, RZ ;  /* 0x00000010282c7819 */ /* 0x024fe200000006ff */
[----:B------:R-:W-:-:S04]  /*2520*/  @P0 IMAD.U32 R47, R36, 0x10000, RZ ;  /* 0x00010000242f0824 */ /* 0x000fc800078e00ff */
[----:B------:R-:W-:-:S04]  /*2530*/  FMUL.FTZ R45, R44, UR8 ;  /* 0x000000082c2d7c20 */ /* 0x000fc80008410000 */
[----:B------:R-:W-:-:S04]  /*2540*/  FMUL.FTZ R54, R8, R45 ;  /* 0x0000002d08367220 */ /* 0x000fc80000410000 */
[----:B------:R-:W-:-:S07]  /*2550*/  @P0 FADD.FTZ R54, R47, R54 ;  /* 0x000000362f360221 */ /* 0x000fce0000010000 */
.L_x_757:
[----:B------:R-:W-:Y:S05]  /*2560*/  BSYNC B0 ;  /* 0x0000000000007941 */ /* 0x000fea0003800000 */
.L_x_755:
[----:B------:R-:W-:Y:S04]  /*2570*/  BSSY B0, `(.L_x_758) ;  /* 0x000000e000007945 */ /* 0x000fe80003800000 */
[----:B------:R-:W-:Y:S05]  /*2580*/  @P3 BRA `(.L_x_759) ;  /* 0x0000000000143947 */ /* 0x000fea0003800000 */
[----:B------:R-:W-:Y:S01]  /*2590*/  HFMA2.MMA R139, -RZ, RZ, 0, 0 ;  /* 0x00000000ff8b7435 */ /* 0x000fe200000001ff */
[----:B------:R-:W-:Y:S10]  /*25a0*/  @!P0 BRA `(.L_x_760) ;  /* 0x0000000000288947 */ /* 0x000ff40003800000 */
[----:B-----5:R-:W-:-:S04]  /*25b0*/  PRMT R139, R36, 0x7632, R139 ;  /* 0x00007632248b7816 */ /* 0x020fc8000000008b */
[----:B------:R-:W-:Y:S01]  /*25c0*/  SHF.L.U32 R139, R139, 0x10, RZ ;  /* 0x000000108b8b7819 */ /* 0x000fe200000006ff */
[----:B------:R-:W-:Y:S06]  /*25d0*/  BRA `(.L_x_760) ;  /* 0x00000000001c7947 */ /* 0x000fec0003800000 */
.L_x_759:
[----:B-----5:R-:W-:Y:S02]  /*25e0*/  PRMT R44, R40, 0x7632, R44 ;  /* 0x00007632282c7816 */ /* 0x020fe4000000002c */
[----:B------:R-:W-:Y:S02]  /*25f0*/  @P0 PRMT R45, R36, 0x7632, R45 ;  /* 0x00007632242d0816 */ /* 0x000fe4000000002d */
[----:B------:R-:W-:Y:S02]  /*2600*/  SHF.L.U32 R44, R44, 0x10, RZ ;  /* 0x000000102c2c7819 */ /* 0x000fe400000006ff */
[----:B------:R-:W-:-:S03]  /*2610*/  @P0 SHF.L.U32 R46, R45, 0x10, RZ ;  /* 0x000000102d2e0819 */ /* 0x000fc600000006ff */
[----:B------:R-:W-:-:S04]  /*2620*/  FMUL.FTZ R44, R44, UR8 ;  /* 0x000000082c2c7c20 */ /* 0x000fc80008410000 */
[----:B------:R-:W-:-:S04]  /*2630*/  FMUL.FTZ R139, R103, R44 ;  /* 0x0000002c678b7220 */ /* 0x000fc80000410000 */
[----:B------:R-:W-:-:S07]  /*2640*/  @P0 FADD.FTZ R139, R139, R46 ;  /* 0x0000002e8b8b0221 */ /* 0x000fce0000010000 */
.L_x_760:
[----:B------:R-:W-:Y:S05]  /*2650*/  BSYNC B0 ;  /* 0x0000000000007941 */ /* 0x000fea0003800000 */
.L_x_758:
[----:B------:R-:W-:Y:S04]  /*2660*/  BSSY B0, `(.L_x_761) ;  /* 0x000000b000007945 */ /* 0x000fe80003800000 */
[----:B------:R-:W-:Y:S05]  /*2670*/  @P3 BRA `(.L_x_762) ;  /* 0x0000000000103947 */ /* 0x000fea0003800000 */
[----:B------:R-:W-:Y:S01]  /*2680*/  MOV R50, RZ ;  /* 0x000000ff00327202 */ /* 0x000fe20000000f00 */
[----:B------:R-:W-:Y:S06]  /*2690*/  @!P0 BRA `(.L_x_763) ;  /* 0x00000000001c8947 */ /* 0x000fec0003800000 */
[----:B-----5:R-:W-:Y:S01]  /*26a0*/  SHF.L.U32 R50, R37, 0x10, RZ ;  /* 0x0000001025327819 */ /* 0x020fe200000006ff */
[----:B------:R-:W-:Y:S06]  /*26b0*/  BRA `(.L_x_763) ;  /* 0x0000000000147947 */ /* 0x000fec0003800000 */
.L_x_762:
[----:B-----5:R-:W-:Y:S02]  /*26c0*/  SHF.L.U32 R44, R41, 0x10, RZ ;  /* 0x00000010292c7819 */ /* 0x020fe400000006ff */
[----:B------:R-:W-:-:S03]  /*26d0*/  @P0 SHF.L.U32 R45, R37, 0x10, RZ ;  /* 0x00000010252d0819 */ /* 0x000fc600000006ff */
[----:B------:R-:W-:-:S04]  /*26e0*/  FMUL.FTZ R44, R44, UR8 ;  /* 0x000000082c2c7c20 */ /* 0x000fc80008410000 */
[----:B------:R-:W-:-:S04]  /*26f0*/  FMUL.FTZ R50, R7, R44 ;  /* 0x0000002c07327220 */ /* 0x000fc80000410000 */
[----:B------:R-:W-:-:S07]  /*2700*/  @P0 FADD.FTZ R50, R45, R50 ;  /* 0x000000322d320221 */ /* 0x000fce0000010000 */
.L_x_763:
[----:B------:R-:W-:Y:S05]  /*2710*/  BSYNC B0 ;  /* 0x0000000000007941 */ /* 0x000fea0003800000 */
.L_x_761:
[----:B------:R-:W-:Y:S04]  /*2720*/  BSSY B0, `(.L_x_764) ;  /* 0x000000e000007945 */ /* 0x000fe80003800000 */
[----:B------:R-:W-:Y:S05]  /*2730*/  @P3 BRA `(.L_x_765) ;  /* 0x0000000000143947 */ /* 0x000fea0003800000 */
[----:B------:R-:W-:Y:S01]  /*2740*/  HFMA2.MMA R51, -RZ, RZ, 0, 0 ;  /* 0x00000000ff337435 */ /* 0x000fe200000001ff */
[----:B------:R-:W-:Y:S10]  /*2750*/  @!P0 BRA `(.L_x_766) ;  /* 0x0000000000288947 */ /* 0x000ff40003800000 */
[----:B-----5:R-:W-:-:S04]  /*2760*/  PRMT R51, R37, 0x7632, R51 ;  /* 0x0000763225337816 */ /* 0x020fc80000000033 */
[----:B------:R-:W-:Y:S01]  /*2770*/  SHF.L.U32 R51, R51, 0x10, RZ ;  /* 0x0000001033337819 */ /* 0x000fe200000006ff */
[----:B------:R-:W-:Y:S06]  /*2780*/  BRA `(.L_x_766) ;  /* 0x00000000001c7947 */ /* 0x000fec0003800000 */
.L_x_765:
[----:B-----5:R-:W-:Y:S02]  /*2790*/  PRMT R44, R41, 0x7632, R44 ;  /* 0x00007632292c7816 */ /* 0x020fe4000000002c */
[----:B------:R-:W-:-:S03]  /*27a0*/  @P0 PRMT R45, R37, 0x7632, R45 ;  /* 0x00007632252d0816 */ /* 0x000fc6000000002d */
[----:B------:R-:W-:-:S04]  /*27b0*/  IMAD.U32 R44, R44, 0x10000, RZ ;  /* 0x000100002c2c7824 */ /* 0x000fc800078e00ff */
[----:B------:R-:W-:Y:S01]  /*27c0*/  FMUL.FTZ R51, R44, UR8 ;  /* 0x000000082c337c20 */ /* 0x000fe20008410000 */
[----:B------:R-:W-:-:S03]  /*27d0*/  @P0 SHF.L.U32 R44, R45, 0x10, RZ ;  /* 0x000000102d2c0819 */ /* 0x000fc600000006ff */
[----:B------:R-:W-:-:S04]  /*27e0*/  FMUL.FTZ R51, R104, R51 ;  /* 0x0000003368337220 */ /* 0x000fc80000410000 */
[----:B------:R-:W-:-:S07]  /*27f0*/  @P0 FADD.FTZ R51, R51, R44 ;  /* 0x0000002c33330221 */ /* 0x000fce0000010000 */
.L_x_766:
[----:B------:R-:W-:Y:S05]  /*2800*/  BSYNC B0 ;  /* 0x0000000000007941 */ /* 0x000fea0003800000 */
.L_x_764:
[----:B------:R-:W-:Y:S04]  /*2810*/  BSSY B0, `(.L_x_767) ;  /* 0x000000b000007945 */ /* 0x000fe80003800000 */
[----:B------:R-:W-:Y:S05]  /*2820*/  @P3 BRA `(.L_x_768) ;  /* 0x0000000000103947 */ /* 0x000fea0003800000 */
[----:B------:R-:W-:Y:S01]  /*2830*/  MOV R53, RZ ;  /* 0x000000ff00357202 */ /* 0x000fe20000000f00 */
[----:B------:R-:W-:Y:S06]  /*2840*/  @!P0 BRA `(.L_x_769) ;  /* 0x00000000001c8947 */ /* 0x000fec0003800000 */
[----:B-----5:R-:W-:Y:S01]  /*2850*/  SHF.L.U32 R53, R38, 0x10, RZ ;  /* 0x0000001026357819 */ /* 0x020fe200000006ff */
[----:B------:R-:W-:Y:S06]  /*2860*/  BRA `(.L_x_769) ;  /* 0x0000000000147947 */ /* 0x000fec0003800000 */
.L_x_768:
[----:B-----5:R-:W-:-:S05]  /*2870*/  SHF.L.U32 R44, R42, 0x10, RZ ;  /* 0x000000102a2c7819 */ /* 0x020fca00000006ff */
[----:B------:R-:W-:Y:S01]  /*2880*/  FMUL.FTZ R53, R44, UR8 ;  /* 0x000000082c357c20 */ /* 0x000fe20008410000 */
[----:B------:R-:W-:-:S03]  /*2890*/  @P0 SHF.L.U32 R44, R38, 0x10, RZ ;  /* 0x00000010262c0819 */ /* 0x000fc600000006ff */
[----:B------:R-:W-:-:S04]  /*28a0*/  FMUL.FTZ R53, R6, R53 ;  /* 0x0000003506357220 */ /* 0x000fc80000410000 */
[----:B------:R-:W-:-:S07]  /*28b0*/  @P0 FADD.FTZ R53, R44, R53 ;  /* 0x000000352c350221 */ /* 0x000fce0000010000 */
.L_x_769:
[----:B------:R-:W-:Y:S05]  /*28c0*/  BSYNC B0 ;  /* 0x0000000000007941 */ /* 0x000fea0003800000 */
.L_x_767:
[----:B------:R-:W-:Y:S04]  /*28d0*/  BSSY B0, `(.L_x_770) ;  /* 0x000000e000007945 */ /* 0x000fe80003800000 */
[----:B------:R-:W-:Y:S05]  /*28e0*/  @P3 BRA `(.L_x_771) ;  /* 0x0000000000143947 */ /* 0x000fea0003800000 */
[----:B------:R-:W-:Y:S01]  /*28f0*/  HFMA2.MMA R138, -RZ, RZ, 0, 0 ;  /* 0x00000000ff8a7435 */ /* 0x000fe200000001ff */
[----:B------:R-:W-:Y:S10]  /*2900*/  @!P0 BRA `(.L_x_772) ;  /* 0x0000000000288947 */ /* 0x000ff40003800000 */
[----:B-----5:R-:W-:-:S04]  /*2910*/  PRMT R138, R38, 0x7632, R138 ;  /* 0x00007632268a7816 */ /* 0x020fc8000000008a */
[----:B------:R-:W-:Y:S01]  /*2920*/  SHF.L.U32 R138, R138, 0x10, RZ ;  /* 0x000000108a8a7819 */ /* 0x000fe200000006ff */
[----:B------:R-:W-:Y:S06]  /*2930*/  BRA `(.L_x_772) ;  /* 0x00000000001c7947 */ /* 0x000fec0003800000 */
.L_x_771:
[----:B-----5:R-:W-:Y:S02]  /*2940*/  PRMT R44, R42, 0x7632, R44 ;  /* 0x000076322a2c7816 */ /* 0x020fe4000000002c */
[----:B------:R-:W-:Y:S02]  /*2950*/  @P0 PRMT R45, R38, 0x7632, R45 ;  /* 0x00007632262d0816 */ /* 0x000fe4000000002d */
[----:B------:R-:W-:Y:S02]  /*2960*/  SHF.L.U32 R44, R44, 0x10, RZ ;  /* 0x000000102c2c7819 */ /* 0x000fe400000006ff */
[----:B------:R-:W-:-:S03]  /*2970*/  @P0 SHF.L.U32 R45, R45, 0x10, RZ ;  /* 0x000000102d2d0819 */ /* 0x000fc600000006ff */
[----:B------:R-:W-:-:S04]  /*2980*/  FMUL.FTZ R44, R44, UR8 ;  /* 0x000000082c2c7c20 */ /* 0x000fc80008410000 */
[----:B------:R-:W-:-:S04]  /*2990*/  FMUL.FTZ R138, R105, R44 ;  /* 0x0000002c698a7220 */ /* 0x000fc80000410000 */
[----:B------:R-:W-:-:S07]  /*29a0*/  @P0 FADD.FTZ R138, R138, R45 ;  /* 0x0000002d8a8a0221 */ /* 0x000fce0000010000 */
.L_x_772:
[----:B------:R-:W-:Y:S05]  /*29b0*/  BSYNC B0 ;  /* 0x0000000000007941 */ /* 0x000fea0003800000 */
.L_x_770:
[----:B------:R-:W-:Y:S04]  /*29c0*/  BSSY B0, `(.L_x_773) ;  /* 0x000000b000007945 */ /* 0x000fe80003800000 */
[----:B------:R-:W-:Y:S05]  /*29d0*/  @P3 BRA `(.L_x_774) ;  /* 0x0000000000103947 */ /* 0x000fea0003800000 */
[----:B------:R-:W-:Y:S01]  /*29e0*/  MOV R55, RZ ;  /* 0x000000ff00377202 */ /* 0x000fe20000000f00 */
[----:B------:R-:W-:Y:S06]  /*29f0*/  @!P0 BRA `(.L_x_775) ;  /* 0x00000000001c8947 */ /* 0x000fec0003800000 */
[----:B-----5:R-:W-:Y:S01]  /*2a00*/  IMAD.U32 R55, R39, 0x10000, RZ ;  /* 0x0001000027377824 */ /* 0x020fe200078e00ff */
[----:B------:R-:W-:Y:S06]  /*2a10*/  BRA `(.L_x_775) ;  /* 0x0000000000147947 */ /* 0x000fec0003800000 */
.L_x_774:
[----:B-----5:R-:W-:Y:S02]  /*2a20*/  SHF.L.U32 R44, R43, 0x10, RZ ;  /* 0x000000102b2c7819 */ /* 0x020fe400000006ff */
[----:B------:R-:W-:-:S03]  /*2a30*/  @P0 SHF.L.U32 R46, R39, 0x10, RZ ;  /* 0x00000010272e0819 */ /* 0x000fc600000006ff */
[----:B------:R-:W-:-:S04]  /*2a40*/  FMUL.FTZ R44, R44, UR8 ;  /* 0x000000082c2c7c20 */ /* 0x000fc80008410000 */
[----:B------:R-:W-:-:S04]  /*2a50*/  FMUL.FTZ R55, R5, R44 ;  /* 0x0000002c05377220 */ /* 0x000fc80000410000 */
[----:B------:R-:W-:-:S07]  /*2a60*/  @P0 FADD.FTZ R55, R46, R55 ;  /* 0x000000372e370221 */ /* 0x000fce0000010000 */
.L_x_775:
[----:B------:R-:W-:Y:S05]  /*2a70*/  BSYNC B0 ;  /* 0x0000000000007941 */ /* 0x000fea0003800000 */
.L_x_773:
[----:B------:R-:W-:Y:S04]  /*2a80*/  BSSY B0, `(.L_x_776) ;  /* 0x000000e000007945 */ /* 0x000fe80003800000 */
[----:B------:R-:W-:Y:S05]  /*2a90*/  @P3 BRA `(.L_x_777) ;  /* 0x0000000000143947 */ /* 0x000fea0003800000 */
[----:B------:R-:W-:Y:S01]  /*2aa0*/  HFMA2.MMA R52, -RZ, RZ, 0, 0 ;  /* 0x00000000ff347435 */ /* 0x000fe200000001ff */
[----:B------:R-:W-:Y:S10]  /*2ab0*/  @!P0 BRA `(.L_x_778) ;  /* 0x0000000000288947 */ /* 0x000ff40003800000 */
[----:B-----5:R-:W-:-:S04]  /*2ac0*/  PRMT R52, R39, 0x7632, R52 ;  /* 0x0000763227347816 */ /* 0x020fc80000000034 */
[----:B------:R-:W-:Y:S01]  /*2ad0*/  SHF.L.U32 R52, R52, 0x10, RZ ;  /* 0x0000001034347819 */ /* 0x000fe200000006ff */
[----:B------:R-:W-:Y:S06]  /*2ae0*/  BRA `(.L_x_778) ;  /* 0x00000000001c7947 */ /* 0x000fec0003800000 */
.L_x_777:
[----:B-----5:R-:W-:Y:S02]  /*2af0*/  PRMT R44, R43, 0x7632, R44 ;  /* 0x000076322b2c7816 */ /* 0x020fe4000000002c */
[----:B------:R-:W-:Y:S02]  /*2b00*/  @P0 PRMT R46, R39, 0x7632, R46 ;  /* 0x00007632272e0816 */ /* 0x000fe4000000002e */
[----:B------:R-:W-:Y:S02]  /*2b10*/  SHF.L.U32 R44, R44, 0x10, RZ ;  /* 0x000000102c2c7819 */ /* 0x000fe400000006ff */
[----:B------:R-:W-:-:S03]  /*2b20*/  @P0 SHF.L.U32 R47, R46, 0x10, RZ ;  /* 0x000000102e2f0819 */ /* 0x000fc600000006ff */
[----:B------:R-:W-:-:S04]  /*2b30*/  FMUL.FTZ R45, R44, UR8 ;  /* 0x000000082c2d7c20 */ /* 0x000fc80008410000 */
[----:B------:R-:W-:-:S04]  /*2b40*/  FMUL.FTZ R52, R106, R45 ;  /* 0x0000002d6a347220 */ /* 0x000fc80000410000 */
[----:B------:R-:W-:-:S07]  /*2b50*/  @P0 FADD.FTZ R52, R52, R47 ;  /* 0x0000002f34340221 */ /* 0x000fce0000010000 */
.L_x_778:
[----:B------:R-:W-:Y:S05]  /*2b60*/  BSYNC B0 ;  /* 0x0000000000007941 */ /* 0x000fea0003800000 */
.L_x_776:
        /* <DEDUP_REMOVED lines=126> */
.L_x_794:
        /* <DEDUP_REMOVED lines=18> */
[----:B------:R-:W-:-:S03]  /*3470*/  FSEL R44, R149, RZ, !P1 ;  /* 0x000000ff952c7208 */ /* 0x000fc60004800000 */
[----:B------:R-:W-:Y:S02]  /*3480*/  IMAD R129, R128, R129, RZ ;  /* 0x0000008180817224 */ /* 0x000fe400078e02ff */
[C---:B------:R-:W-:Y:S01]  /*3490*/  FADD.FTZ R48, -R44.reuse, R124 ;  /* 0x0000007c2c307221 */ /* 0x040fe20000010100 */
[C---:B------:R-:W-:Y:S01]  /*34a0*/  FADD.FTZ R46, -R44.reuse, R125 ;  /* 0x0000007d2c2e7221 */ /* 0x040fe20000010100 */
[C---:B------:R-:W-:Y:S01]  /*34b0*/  FADD.FTZ R150, -R44.reuse, R57 ;  /* 0x000000392c967221 */ /* 0x040fe20000010100 */
[----:B------:R-:W-:Y:S01]  /*34c0*/  SHF.R.S32.HI R124, RZ, 0x1f, R129 ;  /* 0x0000001fff7c7819 */ /* 0x000fe20000011481 */
[C---:B------:R-:W-:Y:S01]  /*34d0*/  FADD.FTZ R56, -R44.reuse, R56 ;  /* 0x000000382c387221 */ /* 0x040fe20000010100 */
[C---:B------:R-:W-:Y:S01]  /*34e0*/  FADD.FTZ R126, -R44.reuse, R126 ;  /* 0x0000007e2c7e7221 */ /* 0x040fe20000010100 */
[----:B------:R-:W-:Y:S01]  /*34f0*/  FADD.FTZ R128, -R44, R123 ;  /* 0x0000007b2c807221 */ /* 0x000fe20000010100 */
[----:B------:R-:W-:Y:S01]  /*3500*/  LEA.HI R129, R124, R129, RZ, 0x3 ;  /* 0x000000817c817211 */ /* 0x000fe200078f18ff */
[C---:B0-----:R-:W-:Y:S01]  /*3510*/  FADD.FTZ R148, -R44.reuse, R59 ;  /* 0x0000003b2c947221 */ /* 0x041fe20000010100 */
[----:B------:R-:W0:Y:S01]  /*3520*/  LDC.64 R124, c[0x0][0x2b8] ;  /* 0x0000ae00ff7c7b82 */ /* 0x000e220000000a00 */
        /* <DEDUP_REMOVED lines=25> */
[----:B------:R-:W-:Y:S01]  /*36c0*/  LEA.HI.SX32 R129, R129, R60, 0x1d ;  /* 0x0000003c81817211 */ /* 0x000fe200078feaff */
        /* <DEDUP_REMOVED lines=32> */
[C---:B------:R-:W-:Y:S01]  /*38d0*/  IADD3 R49, R129.reuse, 0x20, RZ ;  /* 0x0000002081317810 */ /* 0x040fe20007ffe0ff */
[----:B------:R-:W-:Y:S01]  /*38e0*/  FFMA.FTZ R47, R0, R150, R33 ;  /* 0x00000096002f7223 */ /* 0x000fe20000010021 */
[----:B------:R-:W-:Y:S01]  /*38f0*/  IADD3 R127, R129, 0x40, RZ ;  /* 0x00000040817f7810 */ /* 0x000fe20007ffe0ff */
[----:B------:R-:W-:Y:S01]  /*3900*/  FFMA.FTZ R50, R109, R57, R78 ;  /* 0x000000396d327223 */ /* 0x000fe2000001004e */
[C---:B------:R-:W-:Y:S01]  /*3910*/  IADD3 R51, R129.reuse, 0x60, RZ ;  /* 0x0000006081337810 */ /* 0x040fe20007ffe0ff */
[----:B0-----:R-:W-:-:S04]  /*3920*/  IMAD.WIDE.U32 R130, R129, 0x10, R124 ;  /* 0x0000001081827825 */ /* 0x001fc800078e007c */
[----:B------:R-:W-:Y:S01]  /*3930*/  FFMA.FTZ R48, R3, R48, R34 ;  /* 0x0000003003307223 */ /* 0x000fe20000010022 */
[----:B------:R-:W-:Y:S01]  /*3940*/  FFMA.FTZ R45, R107, R45, R76 ;  /* 0x0000002d6b2d7223 */ /* 0x000fe2000001004c */
[----:B------:R-:W-:Y:S01]  /*3950*/  F2FP.BF16.F32.PACK_AB R47, R50, R47 ;  /* 0x0000002f322f723e */ /* 0x000fe200000010ff */
[----:B------:R-:W-:-:S04]  /*3960*/  IMAD.WIDE.U32 R128, R49, 0x10, R124 ;  /* 0x0000001031807825 */ /* 0x000fc800078e007c */
[----:B------:R-:W-:Y:S01]  /*3970*/  FFMA.FTZ R49, R108, R46, R75 ;  /* 0x0000002e6c317223 */ /* 0x000fe2000001004b */
[----:B------:R-:W-:Y:S01]  /*3980*/  FFMA.FTZ R46, R2, R148, R35 ;  /* 0x00000094022e7223 */ /* 0x000fe20000010023 */
[----:B------:R-:W-:Y:S01]  /*3990*/  FFMA.FTZ R50, R65, R134, R30 ;  /* 0x0000008641327223 */ /* 0x000fe2000001001e */
[----:B------:R-:W-:-:S04]  /*39a0*/  IMAD.WIDE.U32 R126, R127, 0x10, R124 ;  /* 0x000000107f7e7825 */ /* 0x000fc800078e007c */
[----:B------:R-:W-:Y:S01]  /*39b0*/  FFMA.FTZ R53, R114, R156, R81 ;  /* 0x0000009c72357223 */ /* 0x000fe20000010051 */
[----:B------:R-:W-:Y:S01]  /*39c0*/  FFMA.FTZ R136, R64, R136, R29 ;  /* 0x0000008840887223 */ /* 0x000fe2000001001d */
[----:B------:R-:W-:Y:S01]  /*39d0*/  FFMA.FTZ R55, R113, R158, R82 ;  /* 0x0000009e71377223 */ /* 0x000fe20000010052 */
[----:B------:R-:W-:-:S04]  /*39e0*/  IMAD.WIDE.U32 R124, R51, 0x10, R124 ;  /* 0x00000010337c7825 */ /* 0x000fc800078e007c */
        /* <DEDUP_REMOVED lines=41> */
.L_x_781:
[----:B------:R-:W-:Y:S05]  /*3c80*/  BSYNC B0 ;  /* 0x0000000000007941 */ /* 0x000fea0003800000 */
.L_x_780:
[----:B-1----:R-:W1:Y:S02]  /*3c90*/  LDC.64 R44, c[0x0][0x210] ;  /* 0x00008400ff2c7b82 */ /* 0x002e640000000a00 */
[----:B-1----:R-:W-:-:S05]  /*3ca0*/  IMAD R74, R44, 0x4, R74 ;  /* 0x000000042c4a7824 */ /* 0x002fca00078e024a */
[----:B------:R-:W-:-:S13]  /*3cb0*/  ISETP.GE.AND P0, PT, R74, R45, PT ;  /* 0x0000002d4a00720c */ /* 0x000fda0003f06270 */
[----:B------:R-:W-:Y:S05]  /*3cc0*/  @!P0 BRA `(.L_x_782) ;  /* 0xffffffcc00cc8947 */ /* 0x000fea000383ffff */
[----:B------:R-:W-:Y:S05]  /*3cd0*/  EXIT ;  /* 0x000000000000794d */ /* 0x000fea0003800000 */
.L_x_779:
        /* <DEDUP_REMOVED lines=8> */
.L_x_784:
[----:B------:R-:W-:Y:S05]  /*3d60*/  BSYNC B0 ;  /* 0x0000000000007941 */ /* 0x000fea0003800000 */
.L_x_783:
        /* <DEDUP_REMOVED lines=10> */
.L_x_785:
[----:B------:R-:W-:Y:S01]  /*3e10*/  HFMA2.MMA R152, -RZ, RZ, 0, 2.384185791015625e-07 ;  /* 0x00000004ff987435 */ /* 0x000fe200000001ff */
[----:B------:R-:W-:-:S05]  /*3e20*/  MOV R44, R151 ;  /* 0x00000097002c7202 */ /* 0x000fca0000000f00 */
[----:B------:R-:W-:-:S04]  /*3e30*/  FADD.FTZ R46, R45, R44 ;  /* 0x0000002c2d2e7221 */ /* 0x000fc80000010000 */
[----:B------:R-:W-:-:S07]  /*3e40*/  IMAD.MOV.U32 R153, RZ, RZ, R46 ;  /* 0x000000ffff997224 */ /* 0x000fce00078e002e */
[----:B------:R-:W-:Y:S05]  /*3e50*/  WARPSYNC.COLLECTIVE R150, `(.L_x_786) ;  /* 0x0000000096087348 */ /* 0x000fea0003c00000 */
[----:B------:R0:W1:Y:S02]  /*3e60*/  SHFL.BFLY P2, R151, R153, R152, R155 ;  /* 0x0c00009899977389 */ /* 0x000064000004009b */
[----:B01----:R-:W-:Y:S01]  /*3e70*/  ENDCOLLECTIVE ;  /* 0x000000000000791b */ /* 0x003fe20003800000 */
.L_x_786:
[----:B------:R-:W-:Y:S01]  /*3e80*/  HFMA2.MMA R152, -RZ, RZ, 0, 4.76837158203125e-07 ;  /* 0x00000008ff987435 */ /* 0x000fe200000001ff */
[----:B------:R-:W-:-:S05]  /*3e90*/  MOV R47, R151 ;  /* 0x00000097002f7202 */ /* 0x000fca0000000f00 */
[----:B------:R-:W-:-:S05]  /*3ea0*/  FADD.FTZ R47, R46, R47 ;  /* 0x0000002f2e2f7221 */ /* 0x000fca0000010000 */
[----:B------:R-:W-:-:S07]  /*3eb0*/  MOV R153, R47 ;  /* 0x0000002f00997202 */ /* 0x000fce0000000f00 */
[----:B------:R-:W-:Y:S05]  /*3ec0*/  WARPSYNC.COLLECTIVE R150, `(.L_x_787) ;  /* 0x0000000096087348 */ /* 0x000fea0003c00000 */
[----:B------:R0:W1:Y:S02]  /*3ed0*/  SHFL.BFLY P2, R151, R153, R152, R155 ;  /* 0x0c00009899977389 */ /* 0x000064000004009b */
[----:B01----:R-:W-:Y:S01]  /*3ee0*/  ENDCOLLECTIVE ;  /* 0x000000000000791b */ /* 0x003fe20003800000 */
.L_x_787:
[----:B------:R-:W-:Y:S01]  /*3ef0*/  HFMA2.MMA R152, -RZ, RZ, 0, 9.5367431640625e-07 ;  /* 0x00000010ff987435 */ /* 0x000fe200000001ff */
[----:B------:R-:W-:-:S05]  /*3f00*/  MOV R44, R151 ;  /* 0x00000097002c7202 */ /* 0x000fca0000000f00 */
[----:B------:R-:W-:-:S05]  /*3f10*/  FADD.FTZ R49, R47, R44 ;  /* 0x0000002c2f317221 */ /* 0x000fca0000010000 */
[----:B------:R-:W-:-:S07]  /*3f20*/  MOV R153, R49 ;  /* 0x0000003100997202 */ /* 0x000fce0000000f00 */
[----:B------:R-:W-:Y:S05]  /*3f30*/  WARPSYNC.COLLECTIVE R150, `(.L_x_788) ;  /* 0x0000000096087348 */ /* 0x000fea0003c00000 */
[----:B------:R0:W1:Y:S02]  /*3f40*/  SHFL.BFLY P2, R151, R153, R152, R155 ;  /* 0x0c00009899977389 */ /* 0x000064000004009b */
[----:B01----:R-:W-:Y:S01]  /*3f50*/  ENDCOLLECTIVE ;  /* 0x000000000000791b */ /* 0x003fe20003800000 */
.L_x_788:
        /* <DEDUP_REMOVED lines=72> */
.L_x_789:
[----:B------:R-:W-:Y:S01]  /*43e0*/  HFMA2.MMA R152, -RZ, RZ, 0, 1.1920928955078125e-07 ;  /* 0x00000002ff987435 */ /* 0x000fe200000001ff */
[----:B------:R-:W-:-:S05]  /*43f0*/  MOV R45, R151 ;  /* 0x00000097002d7202 */ /* 0x000fca0000000f00 */
[----:B------:R-:W-:-:S04]  /*4400*/  FADD.FTZ R45, R44, R45 ;  /* 0x0000002d2c2d7221 */ /* 0x000fc80000010000 */
[----:B------:R-:W-:-:S07]  /*4410*/  IMAD.MOV.U32 R153, RZ, RZ, R45 ;  /* 0x000000ffff997224 */ /* 0x000fce00078e002d */
[----:B------:R-:W-:Y:S05]  /*4420*/  WARPSYNC.COLLECTIVE R150, `(.L_x_790) ;  /* 0x0000000096087348 */ /* 0x000fea0003c00000 */
[----:B------:R0:W1:Y:S02]  /*4430*/  SHFL.BFLY P2, R151, R153, R152, R155 ;  /* 0x0c00009899977389 */ /* 0x000064000004009b */
[----:B01----:R-:W-:Y:S01]  /*4440*/  ENDCOLLECTIVE ;  /* 0x000000000000791b */ /* 0x003fe20003800000 */
.L_x_790:
[----:B------:R-:W-:Y:S01]  /*4450*/  HFMA2.MMA R152, -RZ, RZ, 0, 2.384185791015625e-07 ;  /* 0x00000004ff987435 */ /* 0x000fe200000001ff */
[----:B------:R-:W-:-:S05]  /*4460*/  MOV R46, R151 ;  /* 0x00000097002e7202 */ /* 0x000fca0000000f00 */
[----:B------:R-:W-:-:S05]  /*4470*/  FADD.FTZ R46, R45, R46 ;  /* 0x0000002e2d2e7221 */ /* 0x000fca0000010000 */
[----:B------:R-:W-:-:S07]  /*4480*/  MOV R153, R46 ;  /* 0x0000002e00997202 */ /* 0x000fce0000000f00 */
[----:B------:R-:W-:Y:S05]  /*4490*/  WARPSYNC.COLLECTIVE R150, `(.L_x_791) ;  /* 0x0000000096087348 */ /* 0x000fea0003c00000 */
[----:B------:R0:W1:Y:S02]  /*44a0*/  SHFL.BFLY P2, R151, R153, R152, R155 ;  /* 0x0c00009899977389 */ /* 0x000064000004009b */
[----:B01----:R-:W-:Y:S01]  /*44b0*/  ENDCOLLECTIVE ;  /* 0x000000000000791b */ /* 0x003fe20003800000 */
.L_x_791:
[----:B------:R-:W-:Y:S01]  /*44c0*/  HFMA2.MMA R152, -RZ, RZ, 0, 4.76837158203125e-07 ;  /* 0x00000008ff987435 */ /* 0x000fe200000001ff */
[----:B------:R-:W-:-:S05]  /*44d0*/  MOV R47, R151 ;  /* 0x00000097002f7202 */ /* 0x000fca0000000f00 */
[----:B------:R-:W-:-:S05]  /*44e0*/  FADD.FTZ R47, R46, R47 ;  /* 0x0000002f2e2f7221 */ /* 0x000fca0000010000 */
[----:B------:R-:W-:-:S07]  /*44f0*/  MOV R153, R47 ;  /* 0x0000002f00997202 */ /* 0x000fce0000000f00 */
[----:B------:R-:W-:Y:S05]  /*4500*/  WARPSYNC.COLLECTIVE R150, `(.L_x_792) ;  /* 0x0000000096087348 */ /* 0x000fea0003c00000 */
[----:B------:R0:W1:Y:S02]  /*4510*/  SHFL.BFLY P2, R151, R153, R152, R155 ;  /* 0x0c00009899977389 */ /* 0x000064000004009b */
[----:B01----:R-:W-:Y:S01]  /*4520*/  ENDCOLLECTIVE ;  /* 0x000000000000791b */ /* 0x003fe20003800000 */
.L_x_792:
[----:B------:R-:W-:Y:S01]  /*4530*/  HFMA2.MMA R152, -RZ, RZ, 0, 9.5367431640625e-07 ;  /* 0x00000010ff987435 */ /* 0x000fe200000001ff */
[----:B------:R-:W-:-:S05]  /*4540*/  MOV R148, R151 ;  /* 0x0000009700947202 */ /* 0x000fca0000000f00 */
[----:B------:R-:W-:-:S05]  /*4550*/  FADD.FTZ R148, R47, R148 ;  /* 0x000000942f947221 */ /* 0x000fca0000010000 */
[----:B------:R-:W-:-:S07]  /*4560*/  MOV R153, R148 ;  /* 0x0000009400997202 */ /* 0x000fce0000000f00 */
[----:B------:R-:W-:Y:S05]  /*4570*/  WARPSYNC.COLLECTIVE R150, `(.L_x_793) ;  /* 0x0000000096087348 */ /* 0x000fea0003c00000 */
[----:B------:R0:W1:Y:S02]  /*4580*/  SHFL.BFLY P2, R151, R153, R152, R155 ;  /* 0x0c00009899977389 */ /* 0x000064000004009b */
[----:B01----:R-:W-:Y:S01]  /*4590*/  ENDCOLLECTIVE ;  /* 0x000000000000791b */ /* 0x003fe20003800000 */
.L_x_793:
[----:B------:R-:W-:Y:S01]  /*45a0*/  MOV R49, R151 ;  /* 0x0000009700317202 */ /* 0x000fe20000000f00 */
[----:B------:R-:W-:Y:S06]  /*45b0*/  BRA `(.L_x_794) ;  /* 0xffffffec00647947 */ /* 0x000fec000383ffff */
.L_x_795:
        /* <DEDUP_REMOVED lines=12> */
.L_x_30421:


//--------------------- .text._ZN10layer_norm13ln_fwd_kernelINS_13Kernel_traitsI13__nv_bfloat16S2_S2_S2_fjLj1024ELj1ELj4ELj1ELj16ENS_18Kernel_traits_baseILj1024ES2_S2_S2_S2_fjLj128EEEEELb1ELb0ELb0ELb0EEEvNS_9FwdParamsE --------------------------
	.section	.text._ZN10layer_norm13ln_fwd_kernelINS_13Kernel_traitsI13__nv_bfloat16S2_S2_S2_fjLj1024ELj1ELj4ELj1ELj16ENS_18Kernel_traits_baseILj1024ES2_S2_S2_S2_fjLj128EEEEELb1ELb0ELb0ELb0EEEvNS_9FwdParamsE,"ax",@progbits
	.align	128
        .global         _ZN10layer_norm13ln_fwd_kernelINS_13Kernel_traitsI13__nv_bfloat16S2_S2_S2_fjLj1024ELj1ELj4ELj1ELj16ENS_18Kernel_traits_baseILj1024ES2_S2_S2_S2_fjLj128EEEEELb1ELb0ELb0ELb0EEEvNS_9FwdParamsE
        .type           _ZN10layer_norm13ln_fwd_kernelINS_13Kernel_traitsI13__nv_bfloat16S2_S2_S2_fjLj1024ELj1ELj4ELj1ELj16ENS_18Kernel_traits_baseILj1024ES2_S2_S2_S2_fjLj128EEEEELb1ELb0ELb0ELb0EEEvNS_9FwdParamsE,@function
        .size           _ZN10layer_norm13ln_fwd_kernelINS_13Kernel_traitsI13__nv_bfloat16S2_S2_S2_fjLj1024ELj1ELj4ELj1ELj16ENS_18Kernel_traits_baseILj1024ES2_S2_S2_S2_fjLj128EEEEELb1ELb0ELb0ELb0EEEvNS_9FwdParamsE,(.L_x_30422 - _ZN10layer_norm13ln_fwd_kernelINS_13Kernel_traitsI13__nv_bfloat16S2_S2_S2_fjLj1024ELj1ELj4ELj1ELj16ENS_18Kernel_traits_baseILj1024ES2_S2_S2_S2_fjLj128EEEEELb1ELb0ELb0ELb0EEEvNS_9FwdParamsE)
        .other          _ZN10layer_norm13ln_fwd_kernelINS_13Kernel_traitsI13__nv_bfloat16S2_S2_S2_fjLj1024ELj1ELj4ELj1ELj16ENS_18Kernel_traits_baseILj1024ES2_S2_S2_S2_fjLj128EEEEELb1ELb0ELb0ELb0EEEvNS_9FwdParamsE,@"STO_CUDA_ENTRY STV_DEFAULT"
_ZN10layer_norm13ln_fwd_kernelINS_13Kernel_traitsI13__nv_bfloat16S2_S2_S2_fjLj1024ELj1ELj4ELj1ELj16ENS_18Kernel_traits_baseILj1024ES2_S2_S2_S2_fjLj128EEEEELb1ELb0ELb0ELb0EEEvNS_9FwdParamsE:
.text._ZN10layer_norm13ln_fwd_kernelINS_13Kernel_traitsI13__nv_bfloat16S2_S2_S2_fjLj1024ELj1ELj4ELj1ELj16ENS_18Kernel_traits_baseILj1024ES2_S2_S2_S2_fjLj128EEEEELb1ELb0ELb0ELb0EEEvNS_9FwdParamsE:
[----:B------:R-:W-:Y:S08]  /*0000*/  LDC R1, c[0x0][0x28] ;  /* 0x00000a00ff017b82 */ /* 0x000ff00000000800 */
[----:B------:R-:W0:Y:S01]  /*0010*/  LDC R50, c[0x0][0x2e8] ;  /* 0x0000ba00ff327b82 */ /* 0x000e220000000800 */
[----:B------:R-:W-:Y:S01]  /*0020*/  ULDC.U8 UR4, c[0x0][0x2f4] ;  /* 0x0000bd0000047ab9 */ /* 0x000fe20000000000 */
[----:B------:R-:W-:Y:S01]  /*0030*/  ULDC.64 UR6, c[0x0][0x2e0] ;  /* 0x0000b80000067ab9 */ /* 0x000fe20000000a00 */
[----:B------:R-:W-:Y:S01]  /*0040*/  ISETP.NE.AND P0, PT, RZ, UR4, PT ;  /* 0x00000004ff007c0c */ /* 0x000fe2000bf05270 */
[----:B------:R-:W-:Y:S01]  /*0050*/  IMAD.U32 R2, RZ, RZ, UR6 ;  /* 0x00000006ff027e24 */ /* 0x000fe2000f8e00ff */
[----:B------:R-:W-:Y:S01]  /*0060*/  ULDC.64 UR4, c[0x0][0x208] ;  /* 0x0000820000047ab9 */ /* 0x000fe20000000a00 */
[----:B------:R-:W-:-:S02]  /*0070*/  IMAD.U32 R3, RZ, RZ, UR7 ;  /* 0x00000007ff037e24 */ /* 0x000fc4000f8e00ff */
[----:B------:R-:W1:Y:S08]  /*0080*/  LDC R51, c[0x0][0x2ec] ;  /* 0x0000bb00ff337b82 */ /* 0x000e700000000800 */
[----:B------:R-:W2:Y:S01]  /*0090*/  @P0 LDG.E.64 R2, desc[UR4][R2.64] ;  /* 0x0000000402020981 */ /* 0x000ea2000c1e1b00 */
[----:B------:R-:W3:Y:S01]  /*00a0*/  @P0 LDC R7, c[0x0][0x2f0] ;  /* 0x0000bc00ff070b82 */ /* 0x000ee20000000800 */
[----:B0-----:R-:W-:Y:S01]  /*00b0*/  @P0 MOV R4, R50 ;  /* 0x0000003200040202 */ /* 0x001fe20000000f00 */
[----:B------:R-:W0:Y:S01]  /*00c0*/  S2R R32, SR_TID.X ;  /* 0x0000000000207919 */ /* 0x000e220000002100 */
[----:B------:R-:W0:Y:S01]  /*00d0*/  S2R R11, SR_CTAID.X ;  /* 0x00000000000b7919 */ /* 0x000e220000002500 */
[----:B------:R-:W-:-:S04]  /*00e0*/  ULDC UR8, c[0x0][0x0] ;  /* 0x0000000000087ab9 */ /* 0x000fc80000000800 */
[----:B------:R-:W4:Y:S01]  /*00f0*/  LDC R13, c[0x0][0x218] ;  /* 0x00008600ff0d7b82 */ /* 0x000f220000000800 */
[----:B-1----:R-:W-:-:S06]  /*0100*/  @P0 IMAD.MOV.U32 R5, RZ, RZ, R51 ;  /* 0x000000ffff050224 */ /* 0x002fcc00078e0033 */
[----:B------:R-:W3:Y:S01]  /*0110*/  @P0 LDG.E.64 R4, desc[UR4][R4.64] ;  /* 0x0000000404040981 */ /* 0x000ee2000c1e1b00 */
[----:B0-----:R-:W-:Y:S01]  /*0120*/  IMAD R36, R11, UR8, R32 ;  /* 0x000000080b247c24 */ /* 0x001fe2000f8e0220 */
[----:B------:R-:W-:Y:S02]  /*0130*/  LOP3.LUT R39, R32, 0x1f, RZ, 0xc0, !PT ;  /* 0x0000001f20277812 */ /* 0x000fe400078ec0ff */
[----:B----4-:R-:W-:Y:S02]  /*0140*/  SHF.R.S32.HI R0, RZ, 0x1f, R13 ;  /* 0x0000001fff007819 */ /* 0x010fe4000001140d */
[----:B------:R-:W-:Y:S02]  /*0150*/  LOP3.LUT R33, R39, 0x1f, RZ, 0x3c, !PT ;  /* 0x0000001f27217812 */ /* 0x000fe400078e3cff */
[----:B------:R-:W-:-:S04]  /*0160*/  LEA.HI R0, R0, R13, RZ, 0x3 ;  /* 0x0000000d00007211 */ /* 0x000fc800078f18ff */
[----:B------:R-:W-:-:S04]  /*0170*/  LEA.HI.SX32 R33, R0, R33, 0x1d ;  /* 0x0000002100217211 */ /* 0x000fc800078feaff */
[C---:B------:R-:W-:Y:S01]  /*0180*/  LOP3.LUT P5, RZ, R33.reuse, 0xffffffe0, RZ, 0xc0, !PT ;  /* 0xffffffe021ff7812 */ /* 0x040fe200078ac0ff */
[----:B------:R-:W-:Y:S01]  /*0190*/  BSSY B0, `(.L_x_796) ;  /* 0x0000056000007945 */ /* 0x000fe20003800000 */
[----:B------:R-:W-:Y:S02]  /*01a0*/  SHF.R.U32.HI R32, RZ, 0x5, R32 ;  /* 0x00000005ff207819 */ /* 0x000fe40000011620 */
[C---:B------:R-:W-:Y:S02]  /*01b0*/  ISETP.GE.U32.AND P4, PT, R33.reuse, 0x40, PT ;  /* 0x000000402100780c */ /* 0x040fe40003f86070 */
[C---:B------:R-:W-:Y:S02]  /*01c0*/  ISETP.GE.U32.AND P3, PT, R33.reuse, 0x60, PT ;  /* 0x000000602100780c */ /* 0x040fe40003f66070 */
[----:B------:R-:W-:Y:S02]  /*01d0*/  ISETP.GE.U32.AND P2, PT, R33, 0x80, PT ;  /* 0x000000802100780c */ /* 0x000fe40003f46070 */
[----:B------:R-:W-:-:S02]  /*01e0*/  P2R R0, PR, RZ, 0x8 ;  /* 0x00000008ff007803 */ /* 0x000fc40000000000 */
[----:B------:R-:W-:Y:S02]  /*01f0*/  LEA R32, R11, R32, 0x2 ;  /* 0x000000200b207211 */ /* 0x000fe400078e10ff */
[----:B------:R-:W-:Y:S02]  /*0200*/  P2R R37, PR, RZ, 0x4 ;  /* 0x00000004ff257803 */ /* 0x000fe40000000000 */
[----:B--2---:R-:W-:Y:S02]  /*0210*/  @P0 R2UR UR6, R2 ;  /* 0x00000000020602ca */ /* 0x004fe400000e0000 */
[----:B------:R-:W-:Y:S02]  /*0220*/  @P0 R2UR UR7, R3 ;  /* 0x00000000030702ca */ /* 0x000fe400000e0000 */
[----:B---3--:R-:W-:-:S05]  /*0230*/  @P0 IADD3 R50, P1, R4, R7, RZ ;  /* 0x0000000704320210 */ /* 0x008fca0007f3e0ff */
[----:B------:R-:W-:Y:S02]  /*0240*/  @P0 IMAD.X R51, RZ, RZ, R5, P1 ;  /* 0x000000ffff330224 */ /* 0x000fe400008e0605 */
[----:B------:R-:W-:-:S03]  /*0250*/  IMAD.WIDE.U32 R4, R36, -0x326172a9, RZ ;  /* 0xcd9e8d5724047825 */ /* 0x000fc600078e00ff */
[--C-:B------:R-:W-:Y:S02]  /*0260*/  SHF.R.U64 R35, R50, 0x2, R51.reuse ;  /* 0x0000000232237819 */ /* 0x100fe40000001233 */
[----:B------:R-:W-:-:S03]  /*0270*/  SHF.R.U32.HI R34, RZ, 0x2, R51 ;  /* 0x00000002ff227819 */ /* 0x000fc60000011633 */
[----:B------:R-:W-:Y:S01]  /*0280*/  IMAD.WIDE.U32 R2, R35, -0x2daee0ad, RZ ;  /* 0xd2511f5323027825 */ /* 0x000fe200078e00ff */
[----:B------:R-:W-:Y:S01]  /*0290*/  LOP3.LUT R6, R5, UR6, R34, 0x96, !PT ;  /* 0x0000000605067c12 */ /* 0x000fe2000f8e9622 */
[----:B------:R-:W-:-:S03]  /*02a0*/  UIADD3 UR18, UR7, -0x4498517b, URZ ;  /* 0xbb67ae8507127890 */ /* 0x000fc6000fffe03f */
[----:B------:R-:W-:Y:S01]  /*02b0*/  LOP3.LUT R8, R3, UR7, RZ, 0x3c, !PT ;  /* 0x0000000703087c12 */ /* 0x000fe2000f8e3cff */
[----:B------:R-:W-:Y:S01]  /*02c0*/  IMAD.WIDE.U32 R6, R6, -0x2daee0ad, RZ ;  /* 0xd2511f5306067825 */ /* 0x000fe200078e00ff */
[----:B------:R-:W-:-:S03]  /*02d0*/  UIADD3 UR17, UR6, -0x61c88647, URZ ;  /* 0x9e3779b906117890 */ /* 0x000fc6000fffe03f */
[----:B------:R-:W-:Y:S01]  /*02e0*/  IMAD.WIDE.U32 R8, R8, -0x326172a9, RZ ;  /* 0xcd9e8d5708087825 */ /* 0x000fe200078e00ff */
[----:B------:R-:W-:Y:S01]  /*02f0*/  LOP3.LUT R5, R7, UR18, R2, 0x96, !PT ;  /* 0x0000001207057c12 */ /* 0x000fe2000f8e9602 */
[----:B------:R-:W-:-:S03]  /*0300*/  UIADD3 UR19, UR6, 0x3c6ef372, URZ ;  /* 0x3c6ef37206137890 */ /* 0x000fc6000fffe03f */
[----:B------:R-:W-:Y:S01]  /*0310*/  LOP3.LUT R2, R9, UR17, R4, 0x96, !PT ;  /* 0x0000001109027c12 */ /* 0x000fe2000f8e9604 */
[----:B------:R-:W-:Y:S01]  /*0320*/  IMAD.WIDE.U32 R4, R5, -0x326172a9, RZ ;  /* 0xcd9e8d5705047825 */ /* 0x000fe200078e00ff */
[----:B------:R-:W-:-:S03]  /*0330*/  UIADD3 UR20, UR7, 0x76cf5d0a, URZ ;  /* 0x76cf5d0a07147890 */ /* 0x000fc6000fffe03f */
[----:B------:R-:W-:Y:S01]  /*0340*/  IMAD.WIDE.U32 R2, R2, -0x2daee0ad, RZ ;  /* 0xd2511f5302027825 */ /* 0x000fe200078e00ff */
[----:B------:R-:W-:Y:S01]  /*0350*/  LOP3.LUT R7, R5, UR19, R8, 0x96, !PT ;  /* 0x0000001305077c12 */ /* 0x000fe2000f8e9608 */
[----:B------:R-:W-:-:S03]  /*0360*/  UIADD3 UR22, UR7, 0x32370b8f, URZ ;  /* 0x32370b8f07167890 */ /* 0x000fc6000fffe03f */
[----:B------:R-:W-:Y:S01]  /*0370*/  LOP3.LUT R8, R3, UR20, R6, 0x96, !PT ;  /* 0x0000001403087c12 */ /* 0x000fe2000f8e9606 */
[----:B------:R-:W-:Y:S01]  /*0380*/  IMAD.WIDE.U32 R6, R7, -0x2daee0ad, RZ ;  /* 0xd2511f5307067825 */ /* 0x000fe200078e00ff */
[----:B------:R-:W-:-:S03]  /*0390*/  UIADD3 UR21, UR6, -0x255992d5, URZ ;  /* 0xdaa66d2b06157890 */ /* 0x000fc6000fffe03f */
        /* <DEDUP_REMOVED lines=8> */
[----:B------:R-:W-:-:S03]  /*0420*/  UIADD3 UR26, UR7, -0x56f99767, URZ ;  /* 0xa9066899071a7890 */ /* 0x000fc6000fffe03f */
[----:B------:R-:W-:Y:S01]  /*0430*/  LOP3.LUT R8, R3, UR24, R6, 0x96, !PT ;  /* 0x0000001803087c12 */ /* 0x000fe2000f8e9606 */
[----:B------:R-:W-:Y:S01]  /*0440*/  IMAD.WIDE.U32 R6, R7, -0x2daee0ad, RZ ;  /* 0xd2511f5307067825 */ /* 0x000fe200078e00ff */
[----:B------:R-:W-:-:S03]  /*0450*/  UIADD3 UR25, UR6, 0x1715609d, URZ ;  /* 0x1715609d06197890 */ /* 0x000fc6000fffe03f */
        /* <DEDUP_REMOVED lines=14> */
[----:B------:R-:W-:-:S03]  /*0540*/  UIADD3 UR31, UR6, -0xe443238, URZ ;  /* 0xf1bbcdc8061f7890 */ /* 0x000fc6000fffe03f */
[----:B------:R-:W-:Y:S01]  /*0550*/  LOP3.LUT R85, R7, UR29, R4, 0x96, !PT ;  /* 0x0000001d07557c12 */ /* 0x000fe2000f8e9604 */
[----:B------:R-:W-:Y:S01]  /*0560*/  IMAD.HI.U32 R5, R87, -0x326172a9, RZ ;  /* 0xcd9e8d5757057827 */ /* 0x000fe200078e00ff */
[----:B------:R-:W-:Y:S02]  /*0570*/  UIADD3 UR32, UR7, -0x24c28bd8, URZ ;  /* 0xdb3d742807207890 */ /* 0x000fe4000fffe03f */
[----:B------:R-:W-:Y:S02]  /*0580*/  UIADD3 UR33, UR6, -0x700cb87f, URZ ;  /* 0x8ff3478106217890 */ /* 0x000fe4000fffe03f */
[----:B------:R-:W-:Y:S01]  /*0590*/  UIADD3 UR34, UR7, -0x695add53, URZ ;  /* 0x96a522ad07227890 */ /* 0x000fe2000fffe03f */
[----:B------:R-:W-:Y:S01]  /*05a0*/  P2R R3, PR, RZ, 0x20 ;  /* 0x00000020ff037803 */ /* 0x000fe20000000000 */
[----:B------:R-:W-:Y:S01]  /*05b0*/  IMAD.HI.U32 R49, R85, -0x2daee0ad, RZ ;  /* 0xd2511f5355317827 */ /* 0x000fe200078e00ff */
[----:B------:R-:W-:Y:S02]  /*05c0*/  P2R R2, PR, RZ, 0x10 ;  /* 0x00000010ff027803 */ /* 0x000fe40000000000 */
[----:B------:R-:W-:Y:S01]  /*05d0*/  LOP3.LUT R72, R5, UR31, R6, 0x96, !PT ;  /* 0x0000001f05487c12 */ /* 0x000fe2000f8e9606 */
        /* <DEDUP_REMOVED lines=17> */
.L_x_797:
[----:B------:R-:W-:Y:S05]  /*06f0*/  BSYNC B0 ;  /* 0x0000000000007941 */ /* 0x000fea0003800000 */
.L_x_796:
        /* <DEDUP_REMOVED lines=11> */
[----:B------:R-:W-:Y:S01]  /*07b0*/  VIADD R39, R39, 0x20 ;  /* 0x0000002027277836 */ /* 0x000fe20000000000 */
[----:B--2---:R-:W-:Y:S02]  /*07c0*/  PRMT R82, R20, 0x7632, R82 ;  /* 0x0000763214527816 */ /* 0x004fe40000000052 */
[----:B------:R-:W-:Y:S02]  /*07d0*/  PRMT R77, R21, 0x7632, R77 ;  /* 0x00007632154d7816 */ /* 0x000fe4000000004d */
[----:B------:R-:W-:-:S02]  /*07e0*/  PRMT R80, R22, 0x7632, R80 ;  /* 0x0000763216507816 */ /* 0x000fc40000000050 */
[----:B------:R-:W-:Y:S02]  /*07f0*/  @!P0 CS2R R8, SRZ ;  /* 0x0000000000088805 */ /* 0x000fe4000001ff00 */
[----:B------:R-:W-:Y:S02]  /*0800*/  PRMT R75, R23, 0x7632, R75 ;  /* 0x00007632174b7816 */ /* 0x000fe4000000004b */
[----:B0-----:R-:W-:-:S07]  /*0810*/  @!P0 CS2R R10, SRZ ;  /* 0x00000000000a8805 */ /* 0x001fce000001ff00 */
.L_x_799:
[----:B------:R-:W-:Y:S05]  /*0820*/  BSYNC B0 ;  /* 0x0000000000007941 */ /* 0x000fea0003800000 */
.L_x_798:
[----:B------:R-:W-:Y:S04]  /*0830*/  BSSY B0, `(.L_x_800) ;  /* 0x0000012000007945 */ /* 0x000fe80003800000 */
[----:B------:R-:W-:Y:S05]  /*0840*/  @!P3 BRA `(.L_x_801) ;  /* 0x000000000040b947 */ /* 0x000fea0003800000 */
        /* <DEDUP_REMOVED lines=16> */
.L_x_801:
[----:B------:R-:W-:Y:S05]  /*0950*/  BSYNC B0 ;  /* 0x0000000000007941 */ /* 0x000fea0003800000 */
.L_x_800:
        /* <DEDUP_REMOVED lines=13> */
.L_x_803:
[----:B------:R-:W-:Y:S05]  /*0a30*/  BSYNC B0 ;  /* 0x0000000000007941 */ /* 0x000fea0003800000 */
.L_x_802:
[----:B------:R-:W-:Y:S01]  /*0a40*/  ULDC UR8, c[0x0][0x214] ;  /* 0x0000850000087ab9 */ /* 0x000fe20000000800 */
[----:B------:R-:W-:Y:S02]  /*0a50*/  LOP3.LUT R49, R49, UR32, R28, 0x96, !PT ;  /* 0x0000002031317c12 */ /* 0x000fe4000f8e961c */
[----:B------:R-:W-:-:S13]  /*0a60*/  ISETP.GE.AND P0, PT, R32, UR8, PT ;  /* 0x0000000820007c0c */ /* 0x000fda000bf06270 */
[----:B------:R-:W-:Y:S05]  /*0a70*/  @P0 EXIT ;  /* 0x000000000000094d */ /* 0x000fea0003800000 */
[----:B------:R-:W-:Y:S01]  /*0a80*/  SHF.L.U32 R30, R24, 0x10, RZ ;  /* 0x00000010181e7819 */ /* 0x000fe200000006ff */
[----:B------:R-:W-:Y:S01]  /*0a90*/  IMAD.U32 R31, R25, 0x10000, RZ ;  /* 0x00010000191f7824 */ /* 0x000fe200078e00ff */
[----:B------:R-:W-:Y:S01]  /*0aa0*/  SHF.L.U32 R24, R22, 0x10, RZ ;  /* 0x0000001016187819 */ /* 0x000fe200000006ff */
[----:B------:R-:W-:Y:S01]  /*0ab0*/  IMAD.U32 R22, R16, 0x10000, RZ ;  /* 0x0001000010167824 */ /* 0x000fe200078e00ff */
[C---:B-----5:R-:W-:Y:S01]  /*0ac0*/  PRMT R66, R15.reuse, 0x7632, R66 ;  /* 0x000076320f427816 */ /* 0x060fe20000000042 */
[----:B------:R-:W-:Y:S01]  /*0ad0*/  IMAD.U32 R28, R26, 0x10000, RZ ;  /* 0x000100001a1c7824 */ /* 0x000fe200078e00ff */
[----:B------:R-:W-:Y:S01]  /*0ae0*/  SHF.L.U32 R16, R15, 0x10, RZ ;  /* 0x000000100f107819 */ /* 0x000fe200000006ff */
[C---:B------:R-:W-:Y:S01]  /*0af0*/  IMAD.U32 R15, R8.reuse, 0x10000, RZ ;  /* 0x00010000080f7824 */ /* 0x040fe200078e00ff */
[----:B------:R-:W-:Y:S01]  /*0b00*/  PRMT R65, R8, 0x7632, R65 ;  /* 0x0000763208417816 */ /* 0x000fe20000000041 */
[C---:B------:R-:W-:Y:S01]  /*0b10*/  IMAD.U32 R8, R7.reuse, 0x10000, RZ ;  /* 0x0001000007087824 */ /* 0x040fe200078e00ff */
[----:B------:R-:W-:Y:S01]  /*0b20*/  PRMT R58, R7, 0x7632, R58 ;  /* 0x00007632073a7816 */ /* 0x000fe2000000003a */
[----:B------:R-:W-:Y:S01]  /*0b30*/  IMAD.U32 R38, R40, 0x10000, RZ ;  /* 0x0001000028267824 */ /* 0x000fe200078e00ff */
[----:B------:R-:W-:Y:S01]  /*0b40*/  SHF.L.U32 R29, R27, 0x10, RZ ;  /* 0x000000101b1d7819 */ /* 0x000fe200000006ff */
[----:B------:R-:W-:Y:S01]  /*0b50*/  IMAD.U32 R26, R20, 0x10000, RZ ;  /* 0x00010000141a7824 */ /* 0x000fe200078e00ff */
[C---:B------:R-:W-:Y:S01]  /*0b60*/  PRMT R57, R44.reuse, 0x7632, R57 ;  /* 0x000076322c397816 */ /* 0x040fe20000000039 */
[----:B------:R-:W-:Y:S01]  /*0b70*/  IMAD.U32 R27, R21, 0x10000, RZ ;  /* 0x00010000151b7824 */ /* 0x000fe200078e00ff */
[----:B------:R-:W-:Y:S01]  /*0b80*/  SHF.L.U32 R7, R44, 0x10, RZ ;  /* 0x000000102c077819 */ /* 0x000fe200000006ff */
[----:B------:R-:W-:Y:S01]  /*0b90*/  IMAD.U32 R25, R23, 0x10000, RZ ;  /* 0x0001000017197824 */ /* 0x000fe200078e00ff */
[----:B------:R-:W-:Y:S01]  /*0ba0*/  PRMT R56, R40, 0x7632, R56 ;  /* 0x0000763228387816 */ /* 0x000fe20000000038 */
[----:B------:R-:W-:Y:S01]  /*0bb0*/  IMAD R85, R85, -0x2daee0ad, RZ ;  /* 0xd2511f5355557824 */ /* 0x000fe200078e02ff */
[C---:B------:R-:W-:Y:S01]  /*0bc0*/  PRMT R52, R42.reuse, 0x7632, R52 ;  /* 0x000076322a347816 */ /* 0x040fe20000000034 */
[----:B------:R-:W-:Y:S01]  /*0bd0*/  IMAD R87, R87, -0x326172a9, RZ ;  /* 0xcd9e8d5757577824 */ /* 0x000fe200078e02ff */
[----:B------:R-:W-:Y:S01]  /*0be0*/  SHF.L.U32 R48, R42, 0x10, RZ ;  /* 0x000000102a307819 */ /* 0x000fe200000006ff */
[----:B------:R-:W-:Y:S01]  /*0bf0*/  IMAD.HI.U32 R44, R49, -0x326172a9, RZ ;  /* 0xcd9e8d57312c7827 */ /* 0x000fe200078e00ff */
[----:B------:R-:W-:Y:S01]  /*0c00*/  PRMT R68, R13, 0x7632, R68 ;  /* 0x000076320d447816 */ /* 0x000fe20000000044 */
[----:B------:R-:W-:Y:S01]  /*0c10*/  ULDC.64 UR8, c[0x0][0x270] ;  /* 0x00009c0000087ab9 */ /* 0x000fe20000000a00 */
[----:B------:R-:W-:Y:S01]  /*0c20*/  PRMT R67, R14, 0x7632, R67 ;  /* 0x000076320e437816 */ /* 0x000fe20000000043 */
[----:B------:R-:W-:Y:S01]  /*0c30*/  IMAD.HI.U32 R42, R72, -0x2daee0ad, RZ ;  /* 0xd2511f53482a7827 */ /* 0x000fe200078e00ff */
[----:B------:R-:W-:Y:S01]  /*0c40*/  PRMT R64, R9, 0x7632, R64 ;  /* 0x0000763209407816 */ /* 0x000fe20000000040 */
[----:B------:R-:W-:Y:S01]  /*0c50*/  BSSY B0, `(.L_x_804) ;  /* 0x0000cfa000007945 */ /* 0x000fe20003800000 */
[----:B------:R-:W-:Y:S01]  /*0c60*/  PRMT R62, R11, 0x7632, R62 ;  /* 0x000076320b3e7816 */ /* 0x000fe2000000003e */
[----:B------:R-:W-:Y:S01]  /*0c70*/  IMAD.U32 R20, R18, 0x10000, RZ ;  /* 0x0001000012147824 */ /* 0x000fe200078e00ff */
[----:B------:R-:W-:Y:S01]  /*0c80*/  PRMT R61, R4, 0x7632, R61 ;  /* 0x00007632043d7816 */ /* 0x000fe2000000003d */
[----:B------:R-:W-:Y:S01]  /*0c90*/  IMAD.U32 R21, R19, 0x10000, RZ ;  /* 0x0001000013157824 */ /* 0x000fe200078e00ff */
[----:B------:R-:W-:Y:S01]  /*0ca0*/  PRMT R59, R6, 0x7632, R59 ;  /* 0x00007632063b7816 */ /* 0x000fe2000000003b */
[----:B------:R-:W-:Y:S01]  /*0cb0*/  IMAD.U32 R18, R13, 0x10000, RZ ;  /* 0x000100000d127824 */ /* 0x000fe200078e00ff */
[----:B------:R-:W-:Y:S01]  /*0cc0*/  PRMT R55, R45, 0x7632, R55 ;  /* 0x000076322d377816 */ /* 0x000fe20000000037 */
[----:B------:R-:W-:Y:S01]  /*0cd0*/  UISETP.NE.U32.AND UP0, UPT, UR8, URZ, UPT ;  /* 0x0000003f0800728c */ /* 0x000fe2000bf05070 */
[----:B------:R-:W-:Y:S01]  /*0ce0*/  PRMT R53, R46, 0x7632, R53 ;  /* 0x000076322e357816 */ /* 0x000fe20000000035 */
[----:B------:R-:W-:Y:S01]  /*0cf0*/  IMAD.U32 R39, R41, 0x10000, RZ ;  /* 0x0001000029277824 */ /* 0x000fe200078e00ff */
[C---:B------:R-:W-:Y:S01]  /*0d00*/  PRMT R40, R43.reuse, 0x7632, R40 ;  /* 0x000076322b287816 */ /* 0x040fe20000000028 */
        /* <DEDUP_REMOVED lines=19> */
[----:B------:R-:W-:Y:S01]  /*0e40*/  LOP3.LUT R83, R50, 0x3, RZ, 0xc0, !PT ;  /* 0x0000000332537812 */ /* 0x000fe200078ec0ff */
[----:B------:R-:W-:Y:S01]  /*0e50*/  IMAD.U32 R79, R79, 0x10000, RZ ;  /* 0x000100004f4f7824 */ /* 0x000fe200078e00ff */
[----:B------:R-:W-:Y:S01]  /*0e60*/  SHF.L.U32 R4, R47, 0x10, RZ ;  /* 0x000000102f047819 */ /* 0x000fe200000006ff */
[----:B------:R-:W-:Y:S01]  /*0e70*/  IMAD.U32 R77, R77, 0x10000, RZ ;  /* 0x000100004d4d7824 */ /* 0x000fe200078e00ff */
[----:B------:R-:W-:Y:S01]  /*0e80*/  LOP3.LUT R87, R44, UR33, R87, 0x96, !PT ;  /* 0x000000212c577c12 */ /* 0x000fe2000f8e9657 */
[----:B------:R-:W-:Y:S01]  /*0e90*/  IMAD.U32 R80, R80, 0x10000, RZ ;  /* 0x0001000050507824 */ /* 0x000fe200078e00ff */
[----:B------:R-:W-:Y:S01]  /*0ea0*/  LOP3.LUT R85, R42, UR34, R85, 0x96, !PT ;  /* 0x000000222a557c12 */ /* 0x000fe2000f8e9655 */
[----:B------:R-:W-:Y:S01]  /*0eb0*/  IMAD.U32 R78, R78, 0x10000, RZ ;  /* 0x000100004e4e7824 */ /* 0x000fe200078e00ff */
[----:B------:R-:W-:Y:S01]  /*0ec0*/  SHF.L.U32 R81, R81, 0x10, RZ ;  /* 0x0000001051517819 */ /* 0x000fe200000006ff */
[----:B------:R-:W-:Y:S01]  /*0ed0*/  IMAD.U32 R73, R73, 0x10000, RZ ;  /* 0x0001000049497824 */ /* 0x000fe200078e00ff */
[----:B------:R-:W-:Y:S01]  /*0ee0*/  SHF.L.U32 R82, R82, 0x10, RZ ;  /* 0x0000001052527819 */ /* 0x000fe200000006ff */
[----:B------:R-:W-:Y:S01]  /*0ef0*/  IMAD.U32 R71, R71, 0x10000, RZ ;  /* 0x0001000047477824 */ /* 0x000fe200078e00ff */
[----:B------:R-:W-:Y:S01]  /*0f00*/  SHF.L.U32 R75, R75, 0x10, RZ ;  /* 0x000000104b4b7819 */ /* 0x000fe200000006ff */
[----:B------:R-:W-:Y:S01]  /*0f10*/  IMAD R74, R49, -0x326172a9, RZ ;  /* 0xcd9e8d57314a7824 */ /* 0x000fe200078e02ff */
[----:B------:R-:W-:Y:S01]  /*0f20*/  SHF.L.U32 R76, R76, 0x10, RZ ;  /* 0x000000104c4c7819 */ /* 0x000fe200000006ff */
[----:B------:R-:W-:Y:S01]  /*0f30*/  IMAD R72, R72, -0x2daee0ad, RZ ;  /* 0xd2511f5348487824 */ /* 0x000fe200078e02ff */
[----:B------:R-:W-:Y:S01]  /*0f40*/  SHF.L.U32 R69, R69, 0x10, RZ ;  /* 0x0000001045457819 */ /* 0x000fe200000006ff */
[----:B------:R-:W-:Y:S01]  /*0f50*/  IMAD.MOV.U32 R70, RZ, RZ, RZ ;  /* 0x000000ffff467224 */ /* 0x000fe200078e00ff */
        /* <DEDUP_REMOVED lines=12> */
[----:B------:R-:W-:Y:S01]  /*1020*/  ULDC.U8 UR8, c[0x0][0x2a0] ;  /* 0x0000a80000087ab9 */ /* 0x000fe20000000000 */
[----:B------:R-:W-:Y:S01]  /*1030*/  IMAD.U32 R59, R59, 0x10000, RZ ;  /* 0x000100003b3b7824 */ /* 0x000fe200078e00ff */
[----:B------:R-:W-:Y:S01]  /*1040*/  UISETP.NE.AND.EX UP0, UPT, UR9, URZ, UPT, UP0 ;  /* 0x0000003f0900728c */ /* 0x000fe2000bf05300 */
[----:B------:R-:W-:Y:S01]  /*1050*/  IMAD.U32 R58, R58, 0x10000, RZ ;  /* 0x000100003a3a7824 */ /* 0x000fe200078e00ff */
[----:B------:R-:W-:Y:S01]  /*1060*/  ULDC UR35, c[0x0][0x218] ;  /* 0x0000860000237ab9 */ /* 0x000fe20000000800 */
[----:B------:R-:W-:Y:S01]  /*1070*/  IMAD.U32 R56, R56, 0x10000, RZ ;  /* 0x0001000038387824 */ /* 0x000fe200078e00ff */
[----:B------:R-:W-:Y:S01]  /*1080*/  ULDC UR16, c[0x0][0x2d8] ;  /* 0x0000b60000107ab9 */ /* 0x000fe20000000800 */
[----:B------:R-:W-:Y:S01]  /*1090*/  IMAD.U32 R55, R55, 0x10000, RZ ;  /* 0x0001000037377824 */ /* 0x000fe200078e00ff */
[----:B------:R-:W-:Y:S01]  /*10a0*/  ULDC.64 UR10, c[0x0][0x230] ;  /* 0x00008c00000a7ab9 */ /* 0x000fe20000000a00 */
[----:B------:R-:W-:Y:S01]  /*10b0*/  IMAD.U32 R53, R53, 0x10000, RZ ;  /* 0x0001000035357824 */ /* 0x000fe200078e00ff */
[----:B------:R-:W-:Y:S01]  /*10c0*/  UISETP.NE.AND UP1, UPT, UR8, URZ, UPT ;  /* 0x0000003f0800728c */ /* 0x000fe2000bf25270 */
[----:B------:R-:W-:Y:S01]  /*10d0*/  IMAD.U32 R52, R52, 0x10000, RZ ;  /* 0x0001000034347824 */ /* 0x000fe200078e00ff */
[----:B------:R-:W-:Y:S01]  /*10e0*/  ULDC.64 UR12, c[0x0][0x238] ;  /* 0x00008e00000c7ab9 */ /* 0x000fe20000000a00 */
[----:B------:R-:W-:Y:S01]  /*10f0*/  IMAD.U32 R50, R40, 0x10000, RZ ;  /* 0x0001000028327824 */ /* 0x000fe200078e00ff */
[----:B------:R-:W-:-:S07]  /*1100*/  ULDC.64 UR14, c[0x0][0x240] ;  /* 0x00009000000e7ab9 */ /* 0x000fce0000000a00 */
.L_x_1046:
[----:B------:R-:W-:Y:S01]  /*1110*/  PLOP3.LUT P0, PT, PT, PT, UP0, 0x80, 0x0 ;  /* 0x000000000000781c */ /* 0x000fe20003f0f008 */
[----:B------:R-:W-:Y:S01]  /*1120*/  IMAD.MOV.U32 R45, RZ, RZ, 0x2 ;  /* 0x00000002ff2d7424 */ /* 0x000fe200078e00ff */
[----:B------:R-:W-:Y:S01]  /*1130*/  PLOP3.LUT P1, PT, PT, PT, UP0, 0x80, 0x0 ;  /* 0x000000000000781c */ /* 0x000fe20003f2f008 */
[----:B------:R-:W-:Y:S01]  /*1140*/  @UP0 ULDC.64 UR8, c[0x0][0x270] ;  /* 0x00009c0000080ab9 */ /* 0x000fe20000000a00 */
[----:B------:R-:W-:-:S09]  /*1150*/  ISETP.NE.AND P2, PT, R3, RZ, PT ;  /* 0x000000ff0300720c */ /* 0x000fd20003f45270 */
[----:B------:R-:W-:-:S06]  /*1160*/  @P0 IMAD.WIDE R44, R32, R45, UR8 ;  /* 0x00000008202c0e25 */ /* 0x000fcc000f8e022d */
[----:B------:R-:W2:Y:S01]  /*1170*/  @P1 LDG.E.U16 R44, desc[UR4][R44.64] ;  /* 0x000000042c2c1981 */ /* 0x000ea2000c1e1500 */
[----:B------:R-:W-:Y:S01]  /*1180*/  IMAD R46, R32, UR35, RZ ;  /* 0x00000023202e7c24 */ /* 0x000fe2000f8e02ff */
[----:B------:R-:W-:Y:S01]  /*1190*/  PLOP3.LUT P0, PT, PT, PT, UP0, 0x80, 0x0 ;  /* 0x000000000000781c */ /* 0x000fe20003f0f008 */
[----:B------:R-:W-:Y:S01]  /*11a0*/  HFMA2.MMA R126, -RZ, RZ, 1.875, 0 ;  /* 0x3f800000ff7e7435 */ /* 0x000fe200000001ff */
[----:B------:R-:W0:Y:S01]  /*11b0*/  S2R R123, SR_TID.X ;  /* 0x00000000007b7919 */ /* 0x000e220000002100 */
[----:B------:R-:W-:Y:S01]  /*11c0*/  BSSY B1, `(.L_x_805) ;  /* 0x00002e4000017945 */ /* 0x000fe20003800000 */
[----:B------:R-:W-:-:S04]  /*11d0*/  SHF.R.S32.HI R47, RZ, 0x1f, R46 ;  /* 0x0000001fff2f7819 */ /* 0x000fc8000001142e */
[----:B------:R-:W-:Y:S02]  /*11e0*/  LEA.HI R46, R47, R46, RZ, 0x3 ;  /* 0x0000002e2f2e7211 */ /* 0x000fe400078f18ff */
[----:B0-----:R-:W-:-:S04]  /*11f0*/  LOP3.LUT R123, R123, 0x1f, RZ, 0xc0, !PT ;  /* 0x0000001f7b7b7812 */ /* 0x001fc800078ec0ff */
[----:B------:R-:W-:-:S05]  /*1200*/  LEA.HI.SX32 R108, R46, R123, 0x1d ;  /* 0x0000007b2e6c7211 */ /* 0x000fca00078feaff */
[----:B------:R-:W-:Y:S02]  /*1210*/  IMAD.MOV.U32 R127, RZ, RZ, R108 ;  /* 0x000000ffff7f7224 */ /* 0x000fe400078e006c */
[----:B--2---:R-:W-:Y:S01]  /*1220*/  @P0 IMAD.U32 R126, R44, 0x10000, RZ ;  /* 0x000100002c7e0824 */ /* 0x004fe200078e00ff */
[----:B------:R-:W-:Y:S06]  /*1230*/  @!P2 BRA `(.L_x_806) ;  /* 0x0000002c0070a947 */ /* 0x000fec0003800000 */
        /* <DEDUP_REMOVED lines=8> */
[C---:B------:R-:W-:Y:S01]  /*12c0*/  ISETP.NE.AND P1, PT, R83.reuse, 0x1, PT ;  /* 0x000000015300780c */ /* 0x040fe20003f25270 */
[----:B------:R-:W-:Y:S01]  /*12d0*/  BSSY B2, `(.L_x_807) ;  /* 0x000000c000027945 */ /* 0x000fe20003800000 */
[----:B------:R-:W-:-:S11]  /*12e0*/  IADD3 R96, R83, 0x1, RZ ;  /* 0x0000000153607810 */ /* 0x000fd60007ffe0ff */
[----:B0-----:R-:W-:Y:S05]  /*12f0*/  @!P1 BRA `(.L_x_808) ;  /* 0x0000000000209947 */ /* 0x001fea0003800000 */
[----:B------:R-:W-:Y:S01]  /*1300*/  ISETP.NE.AND P1, PT, R83, 0x2, PT ;  /* 0x000000025300780c */ /* 0x000fe20003f25270 */
[----:B------:R-:W-:-:S12]  /*1310*/  IMAD.MOV.U32 R49, RZ, RZ, R85 ;  /* 0x000000ffff317224 */ /* 0x000fd800078e0055 */
[----:B------:R-:W-:Y:S05]  /*1320*/  @!P1 BRA `(.L_x_809) ;  /* 0x0000000000189947 */ /* 0x000fea0003800000 */
[----:B------:R-:W-:Y:S01]  /*1330*/  ISETP.NE.AND P1, PT, R83, 0x3, PT ;  /* 0x000000035300780c */ /* 0x000fe20003f25270 */
[----:B------:R-:W-:-:S12]  /*1340*/  IMAD.MOV.U32 R49, RZ, RZ, R87 ;  /* 0x000000ffff317224 */ /* 0x000fd800078e0057 */
[----:B------:R-:W-:Y:S05]  /*1350*/  @P1 BRA `(.L_x_809) ;  /* 0x00000000000c1947 */ /* 0x000fea0003800000 */
[----:B------:R-:W-:Y:S01]  /*1360*/  MOV R49, R72 ;  /* 0x0000004800317202 */ /* 0x000fe20000000f00 */
[----:B------:R-:W-:Y:S06]  /*1370*/  BRA `(.L_x_809) ;  /* 0x0000000000047947 */ /* 0x000fec0003800000 */
.L_x_808:
[----:B------:R-:W-:-:S07]  /*1380*/  IMAD.MOV.U32 R49, RZ, RZ, R74 ;  /* 0x000000ffff317224 */ /* 0x000fce00078e004a */
.L_x_809:
[----:B------:R-:W-:Y:S05]  /*1390*/  BSYNC B2 ;  /* 0x0000000000027941 */ /* 0x000fea0003800000 */
.L_x_807:
[----:B------:R-:W-:Y:S01]  /*13a0*/  ISETP.NE.AND P1, PT, R96, 0x4, PT ;  /* 0x000000046000780c */ /* 0x000fe20003f25270 */
[----:B------:R-:W-:-:S12]  /*13b0*/  BSSY B2, `(.L_x_810) ;  /* 0x000003c000027945 */ /* 0x000fd80003800000 */
[----:B------:R-:W-:Y:S05]  /*13c0*/  @P1 BRA `(.L_x_811) ;  /* 0x0000000000e81947 */ /* 0x000fea0003800000 */
[----:B------:R-:W-:Y:S01]  /*13d0*/  VIADD R35, R35, 0x1 ;  /* 0x0000000123237836 */ /* 0x000fe20000000000 */
[----:B------:R-:W-:Y:S03]  /*13e0*/  BSSY B3, `(.L_x_812) ;  /* 0x000000c000037945 */ /* 0x000fe60003800000 */
[C---:B------:R-:W-:Y:S01]  /*13f0*/  IMAD.HI.U32 R85, R35.reuse, -0x2daee0ad, RZ ;  /* 0xd2511f5323557827 */ /* 0x040fe200078e00ff */
[----:B------:R-:W-:-:S13]  /*1400*/  ISETP.NE.AND P1, PT, R35, RZ, PT ;  /* 0x000000ff2300720c */ /* 0x000fda0003f25270 */
[----:B------:R-:W-:Y:S05]  /*1410*/  @P1 BRA `(.L_x_813) ;  /* 0x0000000000201947 */ /* 0x000fea0003800000 */
[----:B------:R-:W-:-:S04]  /*1420*/  IADD3 R34, R34, 0x1, RZ ;  /* 0x0000000122227810 */ /* 0x000fc80007ffe0ff */
[----:B------:R-:W-:-:S13]  /*1430*/  ISETP.NE.AND P1, PT, R34, RZ, PT ;  /* 0x000000ff2200720c */ /* 0x000fda0003f25270 */
[----:B------:R-:W-:Y:S02]  /*1440*/  @!P1 VIADD R36, R36, 0x1 ;  /* 0x0000000124249836 */ /* 0x000fe40000000000 */
[----:B------:R-:W-:Y:S02]  /*1450*/  @!P1 VIADD R72, R70, 0x1 ;  /* 0x0000000146489836 */ /* 0x000fe40000000000 */
[----:B------:R-:W-:Y:S01]  /*1460*/  @!P1 IMAD.MOV.U32 R34, RZ, RZ, RZ ;  /* 0x000000ffff229224 */ /* 0x000fe200078e00ff */
[----:B------:R-:W-:-:S13]  /*1470*/  ISETP.NE.AND P2, PT, R36, RZ, !P1 ;  /* 0x000000ff2400720c */ /* 0x000fda0004f45270 */
[----:B------:R-:W-:-:S05]  /*1480*/  @P2 IADD3 R72, R70, RZ, RZ ;  /* 0x000000ff46482210 */ /* 0x000fca0007ffe0ff */
[----:B------:R-:W-:-:S07]  /*1490*/  @!P1 IMAD.MOV.U32 R70, RZ, RZ, R72 ;  /* 0x000000ffff469224 */ /* 0x000fce00078e0048 */
.L_x_813:
[----:B------:R-:W-:Y:S05]  /*14a0*/  BSYNC B3 ;  /* 0x0000000000037941 */ /* 0x000fea0003800000 */
.L_x_812:
[----:B------:R-:W-:Y:S01]  /*14b0*/  IMAD.HI.U32 R83, R36, -0x326172a9, RZ ;  /* 0xcd9e8d5724537827 */ /* 0x000fe200078e00ff */
[----:B------:R-:W-:-:S03]  /*14c0*/  LOP3.LUT R85, R85, UR7, R70, 0x96, !PT ;  /* 0x0000000755557c12 */ /* 0x000fc6000f8e9646 */
[----:B------:R-:W-:Y:S01]  /*14d0*/  IMAD R87, R36, -0x326172a9, RZ ;  /* 0xcd9e8d5724577824 */ /* 0x000fe200078e02ff */
[----:B------:R-:W-:Y:S01]  /*14e0*/  LOP3.LUT R83, R83, UR6, R34, 0x96, !PT ;  /* 0x0000000653537c12 */ /* 0x000fe2000f8e9622 */
[----:B------:R-:W-:-:S04]  /*14f0*/  IMAD.WIDE.U32 R88, R85, -0x326172a9, RZ ;  /* 0xcd9e8d5755587825 */ /* 0x000fc800078e00ff */
[----:B------:R-:W-:Y:S01]  /*1500*/  IMAD R85, R35, -0x2daee0ad, RZ ;  /* 0xd2511f5323557824 */ /* 0x000fe200078e02ff */
[----:B------:R-:W-:Y:S01]  /*1510*/  LOP3.LUT R87, R89, UR17, R87, 0x96, !PT ;  /* 0x0000001159577c12 */ /* 0x000fe2000f8e9657 */
[----:B------:R-:W-:-:S04]  /*1520*/  IMAD.WIDE.U32 R124, R83, -0x2daee0ad, RZ ;  /* 0xd2511f53537c7825 */ /* 0x000fc800078e00ff */
[----:B------:R-:W-:Y:S01]  /*1530*/  IMAD.WIDE.U32 R128, R87, -0x2daee0ad, RZ ;  /* 0xd2511f5357807825 */ /* 0x000fe200078e00ff */
[----:B------:R-:W-:-:S03]  /*1540*/  LOP3.LUT R85, R125, UR18, R85, 0x96, !PT ;  /* 0x000000127d557c12 */ /* 0x000fc6000f8e9655 */
[----:B------:R-:W-:Y:S01]  /*1550*/  IMAD.MOV.U32 R96, RZ, RZ, RZ ;  /* 0x000000ffff607224 */ /* 0x000fe200078e00ff */
[----:B------:R-:W-:Y:S01]  /*1560*/  LOP3.LUT R89, R129, UR20, R124, 0x96, !PT ;  /* 0x0000001481597c12 */ /* 0x000fe2000f8e967c */
[----:B------:R-:W-:-:S05]  /*1570*/  IMAD.WIDE.U32 R106, R85, -0x326172a9, RZ ;  /* 0xcd9e8d57556a7825 */ /* 0x000fca00078e00ff */
[----:B------:R-:W-:Y:S01]  /*1580*/  LOP3.LUT R124, R107, UR19, R88, 0x96, !PT ;  /* 0x000000136b7c7c12 */ /* 0x000fe2000f8e9658 */
[----:B------:R-:W-:-:S04]  /*1590*/  IMAD.WIDE.U32 R88, R89, -0x326172a9, RZ ;  /* 0xcd9e8d5759587825 */ /* 0x000fc800078e00ff */
[----:B------:R-:W-:Y:S01]  /*15a0*/  IMAD.WIDE.U32 R124, R124, -0x2daee0ad, RZ ;  /* 0xd2511f537c7c7825 */ /* 0x000fe200078e00ff */
[----:B------:R-:W-:-:S04]  /*15b0*/  LOP3.LUT R129, R89, UR21, R106, 0x96, !PT ;  /* 0x0000001559817c12 */ /* 0x000fc8000f8e966a */
        /* <DEDUP_REMOVED lines=23> */
[----:B------:R-:W-:Y:S02]  /*1730*/  LOP3.LUT R87, R125, UR33, R128, 0x96, !PT ;  /* 0x000000217d577c12 */ /* 0x000fe4000f8e9680 */
[----:B------:R-:W-:Y:S01]  /*1740*/  MOV R74, R124 ;  /* 0x0000007c004a7202 */ /* 0x000fe20000000f00 */
[----:B------:R-:W-:Y:S01]  /*1750*/  IMAD.MOV.U32 R72, RZ, RZ, R88 ;  /* 0x000000ffff487224 */ /* 0x000fe200078e0058 */
[----:B------:R-:W-:-:S07]  /*1760*/  LOP3.LUT R85, R89, UR34, R106, 0x96, !PT ;  /* 0x0000002259557c12 */ /* 0x000fce000f8e966a */
.L_x_811:
[----:B------:R-:W-:Y:S05]  /*1770*/  BSYNC B2 ;  /* 0x0000000000027941 */ /* 0x000fea0003800000 */
.L_x_810:
[----:B------:R-:W0:Y:S01]  /*1780*/  LDC R127, c[0x0][0x298] ;  /* 0x0000a600ff7f7b82 */ /* 0x000e220000000800 */
[----:B------:R-:W-:Y:S01]  /*1790*/  HFMA2.MMA R128, -RZ, RZ, 0.1171875, 0 ;  /* 0x2f800000ff807435 */ /* 0x000fe200000001ff */
[----:B------:R-:W-:Y:S01]  /*17a0*/  I2FP.F32.U32 R49, R49 ;  /* 0x0000003100317245 */ /* 0x000fe20000201000 */
[----:B-----5:R-:W-:Y:S01]  /*17b0*/  IMAD.U32 R83, R44, 0x10000, RZ ;  /* 0x000100002c537824 */ /* 0x020fe200078e00ff */
[----:B------:R-:W-:Y:S01]  /*17c0*/  ISETP.NE.AND P1, PT, R96, 0x1, PT ;  /* 0x000000016000780c */ /* 0x000fe20003f25270 */
[----:B------:R-:W-:Y:S01]  /*17d0*/  BSSY B2, `(.L_x_814) ;  /* 0x0000016000027945 */ /* 0x000fe20003800000 */
[----:B------:R-:W-:Y:S01]  /*17e0*/  PRMT R44, R44, 0x7632, R44 ;  /* 0x000076322c2c7816 */ /* 0x000fe2000000002c */
[----:B------:R-:W-:Y:S01]  /*17f0*/  FMUL.FTZ R98, R83, R126 ;  /* 0x0000007e53627220 */ /* 0x000fe20000410000 */
[----:B------:R-:W1:Y:S01]  /*1800*/  LDC R119, c[0x0][0x294] ;  /* 0x0000a500ff777b82 */ /* 0x000e620000000800 */
[----:B------:R-:W-:Y:S02]  /*1810*/  IADD3 R106, R96, 0x1, RZ ;  /* 0x00000001606a7810 */ /* 0x000fe40007ffe0ff */
[----:B------:R-:W-:Y:S01]  /*1820*/  FFMA.FTZ R88, R49, R128, 1.1641532182693481445e-10 ;  /* 0x2f00000031587423 */ /* 0x000fe20000010080 */
[----:B0-----:R-:W-:-:S04]  /*1830*/  FMUL.FTZ R98, R98, R127 ;  /* 0x0000007f62627220 */ /* 0x001fc80000410000 */
[----:B-1----:R-:W-:Y:S01]  /*1840*/  FSETP.GTU.FTZ.AND P2, PT, R88, R119, PT ;  /* 0x000000775800720b */ /* 0x002fe20003f5c000 */
[----:B------:R-:W-:-:S03]  /*1850*/  @P0 IMAD.U32 R88, R40, 0x10000, RZ ;  /* 0x0001000028580824 */ /* 0x000fc600078e00ff */
[----:B------:R-:W-:Y:S02]  /*1860*/  FSEL R49, R98, RZ, !P2 ;  /* 0x000000ff62317208 */ /* 0x000fe40005000000 */
[----:B------:R-:W-:-:S03]  /*1870*/  P2R R125, PR, RZ, 0x4 ;  /* 0x00000004ff7d7803 */ /* 0x000fc60000000000 */
[----:B------:R-:W-:Y:S01]  /*1880*/  @P0 FADD.FTZ R49, R88, R49 ;  /* 0x0000003158310221 */ /* 0x000fe20000010000 */
[----:B------:R-:W-:Y:S06]  /*1890*/  @!P1 BRA `(.L_x_815) ;  /* 0x0000000000209947 */ /* 0x000fec0003800000 */
        /* <DEDUP_REMOVED lines=8> */
.L_x_815:
[----:B------:R-:W-:-:S07]  /*1920*/  IMAD.MOV.U32 R83, RZ, RZ, R74 ;  /* 0x000000ffff537224 */ /* 0x000fce00078e004a */
.L_x_816:
[----:B------:R-:W-:Y:S05]  /*1930*/  BSYNC B2 ;  /* 0x0000000000027941 */ /* 0x000fea0003800000 */
.L_x_814:
        /* <DEDUP_REMOVED lines=16> */
.L_x_820:
[----:B------:R-:W-:Y:S05]  /*1a40*/  BSYNC B3 ;  /* 0x0000000000037941 */ /* 0x000fea0003800000 */
.L_x_819:
[----:B------:R-:W-:Y:S01]  /*1a50*/  LOP3.LUT R88, R85, UR7, R70, 0x96, !PT ;  /* 0x0000000755587c12 */ /* 0x000fe2000f8e9646 */
[----:B------:R-:W-:-:S04]  /*1a60*/  IMAD.HI.U32 R85, R36, -0x326172a9, RZ ;  /* 0xcd9e8d5724557827 */ /* 0x000fc800078e00ff */
[----:B------:R-:W-:Y:S01]  /*1a70*/  IMAD R87, R36, -0x326172a9, RZ ;  /* 0xcd9e8d5724577824 */ /* 0x000fe200078e02ff */
[----:B------:R-:W-:Y:S01]  /*1a80*/  LOP3.LUT R85, R85, UR6, R34, 0x96, !PT ;  /* 0x0000000655557c12 */ /* 0x000fe2000f8e9622 */
[----:B------:R-:W-:-:S04]  /*1a90*/  IMAD.WIDE.U32 R88, R88, -0x326172a9, RZ ;  /* 0xcd9e8d5758587825 */ /* 0x000fc800078e00ff */
[----:B------:R-:W-:Y:S01]  /*1aa0*/  IMAD.WIDE.U32 R130, R85, -0x2daee0ad, RZ ;  /* 0xd2511f5355827825 */ /* 0x000fe200078e00ff */
[----:B------:R-:W-:-:S03]  /*1ab0*/  LOP3.LUT R87, R89, UR17, R87, 0x96, !PT ;  /* 0x0000001159577c12 */ /* 0x000fc6000f8e9657 */
[----:B------:R-:W-:Y:S02]  /*1ac0*/  IMAD R89, R35, -0x2daee0ad, RZ ;  /* 0xd2511f5323597824 */ /* 0x000fe400078e02ff */
[----:B------:R-:W-:-:S03]  /*1ad0*/  IMAD.WIDE.U32 R106, R87, -0x2daee0ad, RZ ;  /* 0xd2511f53576a7825 */ /* 0x000fc600078e00ff */
[----:B------:R-:W-:Y:S02]  /*1ae0*/  LOP3.LUT R89, R131, UR18, R89, 0x96, !PT ;  /* 0x0000001283597c12 */ /* 0x000fe4000f8e9659 */
[----:B------:R-:W-:-:S03]  /*1af0*/  LOP3.LUT R72, R107, UR20, R130, 0x96, !PT ;  /* 0x000000146b487c12 */ /* 0x000fc6000f8e9682 */
[----:B------:R-:W-:-:S05]  /*1b00*/  IMAD.WIDE.U32 R130, R89, -0x326172a9, RZ ;  /* 0xcd9e8d5759827825 */ /* 0x000fca00078e00ff */
[----:B------:R-:W-:Y:S01]  /*1b10*/  LOP3.LUT R131, R131, UR19, R88, 0x96, !PT ;  /* 0x0000001383837c12 */ /* 0x000fe2000f8e9658 */
        /* <DEDUP_REMOVED lines=25> */
[----:B------:R-:W-:Y:S02]  /*1cb0*/  LOP3.LUT R87, R89, UR33, R130, 0x96, !PT ;  /* 0x0000002159577c12 */ /* 0x000fe4000f8e9682 */
[----:B------:R-:W-:Y:S01]  /*1cc0*/  MOV R74, R88 ;  /* 0x00000058004a7202 */ /* 0x000fe20000000f00 */
[----:B------:R-:W-:-:S04]  /*1cd0*/  IMAD.WIDE.U32 R88, R72, -0x2daee0ad, RZ ;  /* 0xd2511f5348587825 */ /* 0x000fc800078e00ff */
[----:B------:R-:W-:Y:S01]  /*1ce0*/  IMAD.MOV.U32 R72, RZ, RZ, R88 ;  /* 0x000000ffff487224 */ /* 0x000fe200078e0058 */
[----:B------:R-:W-:Y:S01]  /*1cf0*/  LOP3.LUT R85, R89, UR34, R106, 0x96, !PT ;  /* 0x0000002259557c12 */ /* 0x000fe2000f8e966a */
[----:B------:R-:W-:-:S07]  /*1d00*/  IMAD.MOV.U32 R106, RZ, RZ, RZ ;  /* 0x000000ffff6a7224 */ /* 0x000fce00078e00ff */
.L_x_818:
[----:B------:R-:W-:Y:S05]  /*1d10*/  BSYNC B2 ;  /* 0x0000000000027941 */ /* 0x000fea0003800000 */
.L_x_817:
[----:B------:R-:W-:Y:S01]  /*1d20*/  I2FP.F32.U32 R83, R83 ;  /* 0x0000005300537245 */ /* 0x000fe20000201000 */
[----:B------:R-:W-:Y:S01]  /*1d30*/  BSSY B2, `(.L_x_821) ;  /* 0x0000017000027945 */ /* 0x000fe20003800000 */
[----:B------:R-:W-:Y:S01]  /*1d40*/  SHF.L.U32 R89, R44, 0x10, RZ ;  /* 0x000000102c597819 */ /* 0x000fe200000006ff */
[----:B------:R-:W-:Y:S02]  /*1d50*/  VIADD R107, R106, 0x1 ;  /* 0x000000016a6b7836 */ /* 0x000fe40000000000 */
[----:B------:R-:W-:Y:S02]  /*1d60*/  FFMA.FTZ R44, R83, R128, 1.1641532182693481445e-10 ;  /* 0x2f000000532c7423 */ /* 0x000fe40000010080 */
[----:B------:R-:W-:-:S03]  /*1d70*/  FMUL.FTZ R88, R89, R126 ;  /* 0x0000007e59587220 */ /* 0x000fc60000410000 */
[----:B------:R-:W-:Y:S01]  /*1d80*/  FSETP.GTU.FTZ.AND P1, PT, R44, R119, PT ;  /* 0x000000772c00720b */ /* 0x000fe20003f3c000 */
[----:B------:R-:W-:Y:S01]  /*1d90*/  FMUL.FTZ R88, R88, R127 ;  /* 0x0000007f58587220 */ /* 0x000fe20000410000 */
[----:B------:R-:W-:Y:S02]  /*1da0*/  @P0 PRMT R44, R40, 0x7632, R44 ;  /* 0x00007632282c0816 */ /* 0x000fe4000000002c */
[----:B------:R-:W-:Y:S02]  /*1db0*/  P2R R124, PR, RZ, 0x2 ;  /* 0x00000002ff7c7803 */ /* 0x000fe40000000000 */
[----:B------:R-:W-:Y:S01]  /*1dc0*/  FSEL R98, R88, RZ, !P1 ;  /* 0x000000ff58627208 */ /* 0x000fe20004800000 */
[----:B------:R-:W-:Y:S01]  /*1dd0*/  @P0 IMAD.U32 R83, R44, 0x10000, RZ ;  /* 0x000100002c530824 */ /* 0x000fe200078e00ff */
[----:B------:R-:W-:-:S03]  /*1de0*/  ISETP.NE.AND P1, PT, R106, 0x1, PT ;  /* 0x000000016a00780c */ /* 0x000fc60003f25270 */
[----:B------:R-:W-:-:S10]  /*1df0*/  @P0 FADD.FTZ R98, R83, R98 ;  /* 0x0000006253620221 */ /* 0x000fd40000010000 */
[----:B------:R-:W-:Y:S05]  /*1e00*/  @!P1 BRA `(.L_x_822) ;  /* 0x0000000000209947 */ /* 0x000fea0003800000 */
[----:B------:R-:W-:Y:S02]  /*1e10*/  ISETP.NE.AND P1, PT, R106, 0x2, PT ;  /* 0x000000026a00780c */ /* 0x000fe40003f25270 */
[----:B------:R-:W-:-:S11]  /*1e20*/  MOV R44, R85 ;  /* 0x00000055002c7202 */ /* 0x000fd60000000f00 */
[----:B------:R-:W-:Y:S05]  /*1e30*/  @!P1 BRA `(.L_x_823) ;  /* 0x0000000000189947 */ /* 0x000fea0003800000 */
[----:B------:R-:W-:Y:S01]  /*1e40*/  ISETP.NE.AND P1, PT, R106, 0x3, PT ;  /* 0x000000036a00780c */ /* 0x000fe20003f25270 */
[----:B------:R-:W-:-:S12]  /*1e50*/  IMAD.MOV.U32 R44, RZ, RZ, R87 ;  /* 0x000000ffff2c7224 */ /* 0x000fd800078e0057 */
[----:B------:R-:W-:Y:S05]  /*1e60*/  @P1 BRA `(.L_x_823) ;  /* 0x00000000000c1947 */ /* 0x000fea0003800000 */
[----:B------:R-:W-:Y:S01]  /*1e70*/  IMAD.MOV.U32 R44, RZ, RZ, R72 ;  /* 0x000000ffff2c7224 */ /* 0x000fe200078e0048 */
[----:B------:R-:W-:Y:S06]  /*1e80*/  BRA `(.L_x_823) ;  /* 0x0000000000047947 */ /* 0x000fec0003800000 */
.L_x_822:
[----:B------:R-:W-:-:S07]  /*1e90*/  MOV R44, R74 ;  /* 0x0000004a002c7202 */ /* 0x000fce0000000f00 */
.L_x_823:
[----:B------:R-:W-:Y:S05]  /*1ea0*/  BSYNC B2 ;  /* 0x0000000000027941 */ /* 0x000fea0003800000 */
.L_x_821:
        /* <DEDUP_REMOVED lines=8> */
[----:B------:R-:W-:-:S05]  /*1f30*/  VIADD R34, R34, 0x1 ;  /* 0x0000000122227836 */ /* 0x000fca0000000000 */
[----:B------:R-:W-:-:S13]  /*1f40*/  ISETP.NE.AND P1, PT, R34, RZ, PT ;  /* 0x000000ff2200720c */ /* 0x000fda0003f25270 */
[----:B------:R-:W-:Y:S01]  /*1f50*/  @!P1 IADD3 R36, R36, 0x1, RZ ;  /* 0x0000000124249810 */ /* 0x000fe20007ffe0ff */
[----:B------:R-:W-:Y:S01]  /*1f60*/  @!P1 VIADD R72, R70, 0x1 ;  /* 0x0000000146489836 */ /* 0x000fe20000000000 */
[----:B------:R-:W-:Y:S02]  /*1f70*/  @!P1 MOV R34, RZ ;  /* 0x000000ff00229202 */ /* 0x000fe40000000f00 */
[----:B------:R-:W-:-:S13]  /*1f80*/  ISETP.NE.AND P2, PT, R36, RZ, !P1 ;  /* 0x000000ff2400720c */ /* 0x000fda0004f45270 */
[----:B------:R-:W-:-:S04]  /*1f90*/  @P2 IMAD.MOV R72, RZ, RZ, R70 ;  /* 0x000000ffff482224 */ /* 0x000fc800078e0246 */
[----:B------:R-:W-:-:S07]  /*1fa0*/  @!P1 IMAD.MOV.U32 R70, RZ, RZ, R72 ;  /* 0x000000ffff469224 */ /* 0x000fce00078e0048 */
.L_x_827:
[----:B------:R-:W-:Y:S05]  /*1fb0*/  BSYNC B3 ;  /* 0x0000000000037941 */ /* 0x000fea0003800000 */
.L_x_826:
[----:B------:R-:W-:Y:S01]  /*1fc0*/  LOP3.LUT R88, R83, UR7, R70, 0x96, !PT ;  /* 0x0000000753587c12 */ /* 0x000fe2000f8e9646 */
[----:B------:R-:W-:-:S04]  /*1fd0*/  IMAD.HI.U32 R83, R36, -0x326172a9, RZ ;  /* 0xcd9e8d5724537827 */ /* 0x000fc800078e00ff */
[----:B------:R-:W-:Y:S01]  /*1fe0*/  IMAD R85, R36, -0x326172a9, RZ ;  /* 0xcd9e8d5724557824 */ /* 0x000fe200078e02ff */
[----:B------:R-:W-:Y:S01]  /*1ff0*/  LOP3.LUT R83, R83, UR6, R34, 0x96, !PT ;  /* 0x0000000653537c12 */ /* 0x000fe2000f8e9622 */
[----:B------:R-:W-:-:S04]  /*2000*/  IMAD.WIDE.U32 R88, R88, -0x326172a9, RZ ;  /* 0xcd9e8d5758587825 */ /* 0x000fc800078e00ff */
[----:B------:R-:W-:Y:S01]  /*2010*/  IMAD R87, R35, -0x2daee0ad, RZ ;  /* 0xd2511f5323577824 */ /* 0x000fe200078e02ff */
[----:B------:R-:W-:Y:S01]  /*2020*/  LOP3.LUT R85, R89, UR17, R85, 0x96, !PT ;  /* 0x0000001159557c12 */ /* 0x000fe2000f8e9655 */
[----:B------:R-:W-:-:S04]  /*2030*/  IMAD.WIDE.U32 R130, R83, -0x2daee0ad, RZ ;  /* 0xd2511f5353827825 */ /* 0x000fc800078e00ff */
[----:B------:R-:W-:Y:S01]  /*2040*/  IMAD.WIDE.U32 R106, R85, -0x2daee0ad, RZ ;  /* 0xd2511f53556a7825 */ /* 0x000fe200078e00ff */
[----:B------:R-:W-:-:S04]  /*2050*/  LOP3.LUT R87, R131, UR18, R87, 0x96, !PT ;  /* 0x0000001283577c12 */ /* 0x000fc8000f8e9657 */
        /* <DEDUP_REMOVED lines=25> */
[----:B------:R-:W-:-:S04]  /*21f0*/  IMAD.WIDE.U32 R130, R131, -0x326172a9, RZ ;  /* 0xcd9e8d5783827825 */ /* 0x000fc800078e00ff */
[----:B------:R-:W-:Y:S01]  /*2200*/  IMAD.MOV.U32 R107, RZ, RZ, RZ ;  /* 0x000000ffff6b7224 */ /* 0x000fe200078e00ff */
[----:B------:R-:W-:Y:S01]  /*2210*/  LOP3.LUT R72, R131, UR31, R88, 0x96, !PT ;  /* 0x0000001f83487c12 */ /* 0x000fe2000f8e9658 */
[----:B------:R-:W-:-:S04]  /*2220*/  IMAD.WIDE.U32 R88, R89, -0x326172a9, RZ ;  /* 0xcd9e8d5759587825 */ /* 0x000fc800078e00ff */
[----:B------:R-:W-:Y:S01]  /*2230*/  IMAD.MOV.U32 R74, RZ, RZ, R88 ;  /* 0x000000ffff4a7224 */ /* 0x000fe200078e0058 */
[----:B------:R-:W-:Y:S01]  /*2240*/  LOP3.LUT R87, R89, UR33, R130, 0x96, !PT ;  /* 0x0000002159577c12 */ /* 0x000fe2000f8e9682 */
[----:B------:R-:W-:-:S05]  /*2250*/  IMAD.WIDE.U32 R88, R72, -0x2daee0ad, RZ ;  /* 0xd2511f5348587825 */ /* 0x000fca00078e00ff */
[----:B------:R-:W-:Y:S02]  /*2260*/  LOP3.LUT R85, R89, UR34, R106, 0x96, !PT ;  /* 0x0000002259557c12 */ /* 0x000fe4000f8e966a */
[----:B------:R-:W-:-:S07]  /*2270*/  MOV R72, R88 ;  /* 0x0000005800487202 */ /* 0x000fce0000000f00 */
.L_x_825:
[----:B------:R-:W-:Y:S05]  /*2280*/  BSYNC B2 ;  /* 0x0000000000027941 */ /* 0x000fea0003800000 */
.L_x_824:
[----:B------:R-:W-:Y:S01]  /*2290*/  I2FP.F32.U32 R83, R44 ;  /* 0x0000002c00537245 */ /* 0x000fe20000201000 */
[----:B------:R-:W-:Y:S01]  /*22a0*/  IMAD.U32 R89, R45, 0x10000, RZ ;  /* 0x000100002d597824 */ /* 0x000fe200078e00ff */
[----:B------:R-:W-:Y:S01]  /*22b0*/  ISETP.NE.AND P2, PT, R107, 0x1, PT ;  /* 0x000000016b00780c */ /* 0x000fe20003f45270 */
[----:B------:R-:W-:Y:S02]  /*22c0*/  BSSY B2, `(.L_x_828) ;  /* 0x0000014000027945 */ /* 0x000fe40003800000 */
[----:B------:R-:W-:Y:S01]  /*22d0*/  FFMA.FTZ R44, R83, R128, 1.1641532182693481445e-10 ;  /* 0x2f000000532c7423 */ /* 0x000fe20000010080 */
[----:B------:R-:W-:Y:S01]  /*22e0*/  FMUL.FTZ R88, R89, R126 ;  /* 0x0000007e59587220 */ /* 0x000fe20000410000 */
[----:B------:R-:W-:Y:S01]  /*22f0*/  @P0 SHF.L.U32 R83, R41, 0x10, RZ ;  /* 0x0000001029530819 */ /* 0x000fe200000006ff */
[----:B------:R-:W-:Y:S02]  /*2300*/  VIADD R89, R107, 0x1 ;  /* 0x000000016b597836 */ /* 0x000fe40000000000 */
[----:B------:R-:W-:Y:S01]  /*2310*/  FMUL.FTZ R88, R88, R127 ;  /* 0x0000007f58587220 */ /* 0x000fe20000410000 */
[----:B------:R-:W-:-:S04]  /*2320*/  FSETP.GTU.FTZ.AND P1, PT, R44, R119, PT ;  /* 0x000000772c00720b */ /* 0x000fc80003f3c000 */
[----:B------:R-:W-:-:S05]  /*2330*/  FSEL R96, R88, RZ, !P1 ;  /* 0x000000ff58607208 */ /* 0x000fca0004800000 */
[----:B------:R-:W-:Y:S01]  /*2340*/  @P0 FADD.FTZ R96, R83, R96 ;  /* 0x0000006053600221 */ /* 0x000fe20000010000 */
[----:B------:R-:W-:Y:S01]  /*2350*/  PRMT R83, R45, 0x7632, R83 ;  /* 0x000076322d537816 */ /* 0x000fe20000000053 */
[----:B------:R-:W-:Y:S06]  /*2360*/  @!P2 BRA `(.L_x_829) ;  /* 0x000000000020a947 */ /* 0x000fec0003800000 */
[----:B------:R-:W-:Y:S01]  /*2370*/  ISETP.NE.AND P2, PT, R107, 0x2, PT ;  /* 0x000000026b00780c */ /* 0x000fe20003f45270 */
[----:B------:R-:W-:-:S12]  /*2380*/  IMAD.MOV.U32 R111, RZ, RZ, R85 ;  /* 0x000000ffff6f7224 */ /* 0x000fd800078e0055 */
[----:B------:R-:W-:Y:S05]  /*2390*/  @!P2 BRA `(.L_x_830) ;  /* 0x000000000018a947 */ /* 0x000fea0003800000 */
[----:B------:R-:W-:Y:S02]  /*23a0*/  ISETP.NE.AND P2, PT, R107, 0x3, PT ;  /* 0x000000036b00780c */ /* 0x000fe40003f45270 */
[----:B------:R-:W-:-:S11]  /*23b0*/  MOV R111, R87 ;  /* 0x00000057006f7202 */ /* 0x000fd60000000f00 */
[----:B------:R-:W-:Y:S05]  /*23c0*/  @P2 BRA `(.L_x_830) ;  /* 0x00000000000c2947 */ /* 0x000fea0003800000 */
[----:B------:R-:W-:Y:S01]  /*23d0*/  IMAD.MOV.U32 R111, RZ, RZ, R72 ;  /* 0x000000ffff6f7224 */ /* 0x000fe200078e0048 */
[----:B------:R-:W-:Y:S06]  /*23e0*/  BRA `(.L_x_830) ;  /* 0x0000000000047947 */ /* 0x000fec0003800000 */
.L_x_829:
[----:B------:R-:W-:-:S07]  /*23f0*/  IMAD.MOV.U32 R111, RZ, RZ, R74 ;  /* 0x000000ffff6f7224 */ /* 0x000fce00078e004a */
.L_x_830:
[----:B------:R-:W-:Y:S05]  /*2400*/  BSYNC B2 ;  /* 0x0000000000027941 */ /* 0x000fea0003800000 */
.L_x_828:
[----:B------:R-:W-:Y:S01]  /*2410*/  ISETP.NE.AND P2, PT, R89, 0x4, PT ;  /* 0x000000045900780c */ /* 0x000fe20003f45270 */
[----:B------:R-:W-:-:S12]  /*2420*/  BSSY B2, `(.L_x_831) ;  /* 0x000003c000027945 */ /* 0x000fd80003800000 */
[----:B------:R-:W-:Y:S05]  /*2430*/  @P2 BRA `(.L_x_832) ;  /* 0x0000000000e82947 */ /* 0x000fea0003800000 */
[----:B------:R-:W-:Y:S01]  /*2440*/  IADD3 R35, R35, 0x1, RZ ;  /* 0x0000000123237810 */ /* 0x000fe20007ffe0ff */
[----:B------:R-:W-:Y:S03]  /*2450*/  BSSY B3, `(.L_x_833) ;  /* 0x000000c000037945 */ /* 0x000fe60003800000 */
[C---:B------:R-:W-:Y:S01]  /*2460*/  ISETP.NE.AND P2, PT, R35.reuse, RZ, PT ;  /* 0x000000ff2300720c */ /* 0x040fe20003f45270 */
[----:B------:R-:W-:-:S12]  /*2470*/  IMAD.HI.U32 R45, R35, -0x2daee0ad, RZ ;  /* 0xd2511f53232d7827 */ /* 0x000fd800078e00ff */
[----:B------:R-:W-:Y:S05]  /*2480*/  @P2 BRA `(.L_x_834) ;  /* 0x0000000000202947 */ /* 0x000fea0003800000 */
[----:B------:R-:W-:-:S05]  /*2490*/  VIADD R34, R34, 0x1 ;  /* 0x0000000122227836 */ /* 0x000fca0000000000 */
[----:B------:R-:W-:-:S13]  /*24a0*/  ISETP.NE.AND P2, PT, R34, RZ, PT ;  /* 0x000000ff2200720c */ /* 0x000fda0003f45270 */
[----:B------:R-:W-:Y:S01]  /*24b0*/  @!P2 VIADD R36, R36, 0x1 ;  /* 0x000000012424a836 */ /* 0x000fe20000000000 */
[----:B------:R-:W-:Y:S01]  /*24c0*/  @!P2 IADD3 R44, R70, 0x1, RZ ;  /* 0x00000001462ca810 */ /* 0x000fe20007ffe0ff */
[----:B------:R-:W-:-:S03]  /*24d0*/  @!P2 IMAD.MOV.U32 R34, RZ, RZ, RZ ;  /* 0x000000ffff22a224 */ /* 0x000fc600078e00ff */
[----:B------:R-:W-:-:S13]  /*24e0*/  ISETP.NE.AND P3, PT, R36, RZ, !P2 ;  /* 0x000000ff2400720c */ /* 0x000fda0005765270 */
[----:B------:R-:W-:-:S05]  /*24f0*/  @P3 IMAD.MOV R44, RZ, RZ, R70 ;  /* 0x000000ffff2c3224 */ /* 0x000fca00078e0246 */
[----:B------:R-:W-:-:S07]  /*2500*/  @!P2 MOV R70, R44 ;  /* 0x0000002c0046a202 */ /* 0x000fce0000000f00 */
.L_x_834:
[----:B------:R-:W-:Y:S05]  /*2510*/  BSYNC B3 ;  /* 0x0000000000037941 */ /* 0x000fea0003800000 */
.L_x_833:
        /* <DEDUP_REMOVED lines=35> */
[----:B------:R-:W-:Y:S01]  /*2750*/  IMAD.WIDE.U32 R106, R107, -0x326172a9, RZ ;  /* 0xcd9e8d576b6a7825 */ /* 0x000fe200078e00ff */
[----:B------:R-:W-:-:S04]  /*2760*/  HFMA2.MMA R89, -RZ, RZ, 0, 0 ;  /* 0x00000000ff597435 */ /* 0x000fc800000001ff */
[----:B------:R-:W-:Y:S01]  /*2770*/  LOP3.LUT R72, R107, UR31, R44, 0x96, !PT ;  /* 0x0000001f6b487c12 */ /* 0x000fe2000f8e962c */
[----:B------:R-:W-:-:S04]  /*2780*/  IMAD.WIDE.U32 R44, R45, -0x326172a9, RZ ;  /* 0xcd9e8d572d2c7825 */ /* 0x000fc800078e00ff */
[----:B------:R-:W-:Y:S01]  /*2790*/  IMAD.MOV.U32 R74, RZ, RZ, R44 ;  /* 0x000000ffff4a7224 */ /* 0x000fe200078e002c */
[----:B------:R-:W-:Y:S01]  /*27a0*/  LOP3.LUT R87, R45, UR33, R106, 0x96, !PT ;  /* 0x000000212d577c12 */ /* 0x000fe2000f8e966a */
[----:B------:R-:W-:-:S04]  /*27b0*/  IMAD.WIDE.U32 R44, R72, -0x2daee0ad, RZ ;  /* 0xd2511f53482c7825 */ /* 0x000fc800078e00ff */
[----:B------:R-:W-:Y:S01]  /*27c0*/  IMAD.MOV.U32 R72, RZ, RZ, R44 ;  /* 0x000000ffff487224 */ /* 0x000fe200078e002c */
[----:B------:R-:W-:-:S07]  /*27d0*/  LOP3.LUT R85, R45, UR34, R88, 0x96, !PT ;  /* 0x000000222d557c12 */ /* 0x000fce000f8e9658 */
.L_x_832:
[----:B------:R-:W-:Y:S05]  /*27e0*/  BSYNC B2 ;  /* 0x0000000000027941 */ /* 0x000fea0003800000 */
.L_x_831:
[----:B------:R-:W-:Y:S01]  /*27f0*/  I2FP.F32.U32 R45, R111 ;  /* 0x0000006f002d7245 */ /* 0x000fe20000201000 */
[----:B------:R-:W-:Y:S01]  /*2800*/  IMAD.U32 R83, R83, 0x10000, RZ ;  /* 0x0001000053537824 */ /* 0x000fe200078e00ff */
[C---:B------:R-:W-:Y:S01]  /*2810*/  ISETP.NE.AND P3, PT, R89.reuse, 0x1, PT ;  /* 0x000000015900780c */ /* 0x040fe20003f65270 */
[----:B------:R-:W-:Y:S01]  /*2820*/  BSSY B2, `(.L_x_835) ;  /* 0x0000014000027945 */ /* 0x000fe20003800000 */
[----:B------:R-:W-:Y:S01]  /*2830*/  IADD3 R111, R89, 0x1, RZ ;  /* 0x00000001596f7810 */ /* 0x000fe20007ffe0ff */
[----:B------:R-:W-:Y:S01]  /*2840*/  FFMA.FTZ R44, R45, R128, 1.1641532182693481445e-10 ;  /* 0x2f0000002d2c7423 */ /* 0x000fe20000010080 */
[----:B------:R-:W-:Y:S01]  /*2850*/  FMUL.FTZ R88, R83, R126 ;  /* 0x0000007e53587220 */ /* 0x000fe20000410000 */
[----:B------:R-:W-:-:S03]  /*2860*/  @P0 PRMT R45, R41, 0x7632, R45 ;  /* 0x00007632292d0816 */ /* 0x000fc6000000002d */
[----:B------:R-:W-:Y:S01]  /*2870*/  FMUL.FTZ R88, R88, R127 ;  /* 0x0000007f58587220 */ /* 0x000fe20000410000 */
[----:B------:R-:W-:Y:S01]  /*2880*/  FSETP.GTU.FTZ.AND P2, PT, R44, R119, PT ;  /* 0x000000772c00720b */ /* 0x000fe20003f5c000 */
[----:B------:R-:W-:-:S03]  /*2890*/  @P0 IMAD.U32 R106, R45, 0x10000, RZ ;  /* 0x000100002d6a0824 */ /* 0x000fc600078e00ff */
[----:B------:R-:W-:-:S05]  /*28a0*/  FSEL R107, R88, RZ, !P2 ;  /* 0x000000ff586b7208 */ /* 0x000fca0005000000 */
        /* <DEDUP_REMOVED lines=10> */
.L_x_836:
[----:B------:R-:W-:-:S07]  /*2950*/  IMAD.MOV.U32 R83, RZ, RZ, R74 ;  /* 0x000000ffff537224 */ /* 0x000fce00078e004a */
.L_x_837:
[----:B------:R-:W-:Y:S05]  /*2960*/  BSYNC B2 ;  /* 0x0000000000027941 */ /* 0x000fea0003800000 */
.L_x_835:
        /* <DEDUP_REMOVED lines=16> */
.L_x_841:
[----:B------:R-:W-:Y:S05]  /*2a70*/  BSYNC B3 ;  /* 0x0000000000037941 */ /* 0x000fea0003800000 */
.L_x_840:
        /* <DEDUP_REMOVED lines=9> */
[----:B------:R-:W-:Y:S01]  /*2b10*/  LOP3.LUT R45, R131, UR18, R45, 0x96, !PT ;  /* 0x00000012832d7c12 */ /* 0x000fe2000f8e962d */
[----:B------:R-:W-:Y:S01]  /*2b20*/  IMAD.MOV.U32 R111, RZ, RZ, RZ ;  /* 0x000000ffff6f7224 */ /* 0x000fe200078e00ff */
        /* <DEDUP_REMOVED lines=32> */
[----:B------:R-:W-:-:S07]  /*2d30*/  LOP3.LUT R85, R45, UR34, R88, 0x96, !PT ;  /* 0x000000222d557c12 */ /* 0x000fce000f8e9658 */
.L_x_839:
[----:B------:R-:W-:Y:S05]  /*2d40*/  BSYNC B2 ;  /* 0x0000000000027941 */ /* 0x000fea0003800000 */
.L_x_838:
[----:B------:R-:W-:Y:S01]  /*2d50*/  I2FP.F32.U32 R45, R83 ;  /* 0x00000053002d7245 */ /* 0x000fe20000201000 */
[----:B------:R-:W-:Y:S01]  /*2d60*/  BSSY B2, `(.L_x_842) ;  /* 0x0000016000027945 */ /* 0x000fe20003800000 */
[----:B------:R-:W-:Y:S01]  /*2d70*/  SHF.L.U32 R83, R46, 0x10, RZ ;  /* 0x000000102e537819 */ /* 0x000fe200000006ff */
[C---:B------:R-:W-:Y:S01]  /*2d80*/  VIADD R89, R111.reuse, 0x1 ;  /* 0x000000016f597836 */ /* 0x040fe20000000000 */
[----:B------:R-:W-:Y:S01]  /*2d90*/  ISETP.NE.AND P4, PT, R111, 0x1, PT ;  /* 0x000000016f00780c */ /* 0x000fe20003f85270 */
[----:B------:R-:W-:Y:S01]  /*2da0*/  FFMA.FTZ R44, R45, R128, 1.1641532182693481445e-10 ;  /* 0x2f0000002d2c7423 */ /* 0x000fe20000010080 */
[----:B------:R-:W-:Y:S02]  /*2db0*/  @P0 IMAD.U32 R45, R42, 0x10000, RZ ;  /* 0x000100002a2d0824 */ /* 0x000fe400078e00ff */
[----:B------:R-:W-:Y:S01]  /*2dc0*/  FMUL.FTZ R88, R83, R126 ;  /* 0x0000007e53587220 */ /* 0x000fe20000410000 */
[----:B------:R-:W-:Y:S02]  /*2dd0*/  PRMT R46, R46, 0x7632, R46 ;  /* 0x000076322e2e7816 */ /* 0x000fe4000000002e */
[----:B------:R-:W-:Y:S01]  /*2de0*/  FSETP.GTU.FTZ.AND P3, PT, R44, R119, PT ;  /* 0x000000772c00720b */ /* 0x000fe20003f7c000 */
[----:B------:R-:W-:-:S05]  /*2df0*/  FMUL.FTZ R88, R88, R127 ;  /* 0x0000007f58587220 */ /* 0x000fca0000410000 */
[----:B------:R-:W-:-:S05]  /*2e00*/  FSEL R106, R88, RZ, !P3 ;  /* 0x000000ff586a7208 */ /* 0x000fca0005800000 */
[----:B------:R-:W-:Y:S01]  /*2e10*/  @P0 FADD.FTZ R106, R45, R106 ;  /* 0x0000006a2d6a0221 */ /* 0x000fe20000010000 */
[----:B------:R-:W-:Y:S06]  /*2e20*/  @!P4 BRA `(.L_x_843) ;  /* 0x000000000020c947 */ /* 0x000fec0003800000 */
        /* <DEDUP_REMOVED lines=8> */
.L_x_843:
[----:B------:R-:W-:-:S07]  /*2eb0*/  MOV R83, R74 ;  /* 0x0000004a00537202 */ /* 0x000fce0000000f00 */
.L_x_844:
[----:B------:R-:W-:Y:S05]  /*2ec0*/  BSYNC B2 ;  /* 0x0000000000027941 */ /* 0x000fea0003800000 */
.L_x_842:
        /* <DEDUP_REMOVED lines=11> */
[----:B------:R-:W-:Y:S02]  /*2f80*/  @!P4 VIADD R44, R70, 0x1 ;  /* 0x00000001462cc836 */ /* 0x000fe40000000000 */
[----:B------:R-:W-:Y:S01]  /*2f90*/  @!P4 IMAD.MOV.U32 R34, RZ, RZ, RZ ;  /* 0x000000ffff22c224 */ /* 0x000fe200078e00ff */
[----:B------:R-:W-:-:S13]  /*2fa0*/  ISETP.NE.AND P5, PT, R36, RZ, !P4 ;  /* 0x000000ff2400720c */ /* 0x000fda00067a5270 */
[----:B------:R-:W-:-:S05]  /*2fb0*/  @P5 IMAD.MOV R44, RZ, RZ, R70 ;  /* 0x000000ffff2c5224 */ /* 0x000fca00078e0246 */
[----:B------:R-:W-:-:S07]  /*2fc0*/  @!P4 MOV R70, R44 ;  /* 0x0000002c0046c202 */ /* 0x000fce0000000f00 */
.L_x_848:
[----:B------:R-:W-:Y:S05]  /*2fd0*/  BSYNC B3 ;  /* 0x0000000000037941 */ /* 0x000fea0003800000 */
.L_x_847:
        /* <DEDUP_REMOVED lines=44> */
.L_x_846:
[----:B------:R-:W-:Y:S05]  /*32a0*/  BSYNC B2 ;  /* 0x0000000000027941 */ /* 0x000fea0003800000 */
.L_x_845:
[----:B------:R-:W-:Y:S01]  /*32b0*/  I2FP.F32.U32 R45, R83 ;  /* 0x00000053002d7245 */ /* 0x000fe20000201000 */
[----:B------:R-:W-:Y:S01]  /*32c0*/  IMAD.U32 R83, R46, 0x10000, RZ ;  /* 0x000100002e537824 */ /* 0x000fe200078e00ff */
[----:B------:R-:W-:Y:S01]  /*32d0*/  ISETP.NE.AND P5, PT, R89, 0x1, PT ;  /* 0x000000015900780c */ /* 0x000fe20003fa5270 */
[----:B------:R-:W-:Y:S02]  /*32e0*/  BSSY B2, `(.L_x_849) ;  /* 0x0000014000027945 */ /* 0x000fe40003800000 */
[----:B------:R-:W-:Y:S01]  /*32f0*/  FFMA.FTZ R44, R45, R128, 1.1641532182693481445e-10 ;  /* 0x2f0000002d2c7423 */ /* 0x000fe20000010080 */
[----:B------:R-:W-:Y:S01]  /*3300*/  FMUL.FTZ R46, R83, R126 ;  /* 0x0000007e532e7220 */ /* 0x000fe20000410000 */
[----:B------:R-:W-:-:S03]  /*3310*/  @P0 PRMT R45, R42, 0x7632, R45 ;  /* 0x000076322a2d0816 */ /* 0x000fc6000000002d */
[----:B------:R-:W-:Y:S01]  /*3320*/  FMUL.FTZ R46, R46, R127 ;  /* 0x0000007f2e2e7220 */ /* 0x000fe20000410000 */
[----:B------:R-:W-:Y:S02]  /*3330*/  FSETP.GTU.FTZ.AND P4, PT, R44, R119, PT ;  /* 0x000000772c00720b */ /* 0x000fe40003f9c000 */
[----:B------:R-:W-:Y:S02]  /*3340*/  @P0 SHF.L.U32 R88, R45, 0x10, RZ ;  /* 0x000000102d580819 */ /* 0x000fe400000006ff */
[----:B------:R-:W-:-:S05]  /*3350*/  FSEL R111, R46, RZ, !P4 ;  /* 0x000000ff2e6f7208 */ /* 0x000fca0006000000 */
[----:B------:R-:W-:Y:S01]  /*3360*/  @P0 FADD.FTZ R111, R88, R111 ;  /* 0x0000006f586f0221 */ /* 0x000fe20000010000 */
[----:B------:R-:W-:Y:S01]  /*3370*/  VIADD R88, R89, 0x1 ;  /* 0x0000000159587836 */ /* 0x000fe20000000000 */
        /* <DEDUP_REMOVED lines=9> */
.L_x_850:
[----:B------:R-:W-:-:S07]  /*3410*/  IMAD.MOV.U32 R46, RZ, RZ, R74 ;  /* 0x000000ffff2e7224 */ /* 0x000fce00078e004a */
.L_x_851:
[----:B------:R-:W-:Y:S05]  /*3420*/  BSYNC B2 ;  /* 0x0000000000027941 */ /* 0x000fea0003800000 */
.L_x_849:
        /* <DEDUP_REMOVED lines=11> */
[----:B------:R-:W-:Y:S02]  /*34e0*/  @!P5 IADD3 R44, R70, 0x1, RZ ;  /* 0x00000001462cd810 */ /* 0x000fe40007ffe0ff */
[----:B------:R-:W-:Y:S02]  /*34f0*/  @!P5 MOV R34, RZ ;  /* 0x000000ff0022d202 */ /* 0x000fe40000000f00 */
[----:B------:R-:W-:-:S13]  /*3500*/  ISETP.NE.AND P6, PT, R36, RZ, !P5 ;  /* 0x000000ff2400720c */ /* 0x000fda0006fc5270 */
[----:B------:R-:W-:-:S04]  /*3510*/  @P6 IMAD.MOV R44, RZ, RZ, R70 ;  /* 0x000000ffff2c6224 */ /* 0x000fc800078e0246 */
[----:B------:R-:W-:-:S07]  /*3520*/  @!P5 IMAD.MOV.U32 R70, RZ, RZ, R44 ;  /* 0x000000ffff46d224 */ /* 0x000fce00078e002c */
.L_x_855:
[----:B------:R-:W-:Y:S05]  /*3530*/  BSYNC B3 ;  /* 0x0000000000037941 */ /* 0x000fea0003800000 */
.L_x_854:
        /* <DEDUP_REMOVED lines=38> */
[----:B------:R-:W-:Y:S01]  /*37a0*/  IMAD.MOV.U32 R74, RZ, RZ, R44 ;  /* 0x000000ffff4a7224 */ /* 0x000fe200078e002c */
[----:B------:R-:W-:Y:S01]  /*37b0*/  LOP3.LUT R87, R45, UR33, R130, 0x96, !PT ;  /* 0x000000212d577c12 */ /* 0x000fe2000f8e9682 */
[----:B------:R-:W-:-:S04]  /*37c0*/  IMAD.WIDE.U32 R44, R72, -0x2daee0ad, RZ ;  /* 0xd2511f53482c7825 */ /* 0x000fc800078e00ff */
[----:B------:R-:W-:Y:S01]  /*37d0*/  IMAD.MOV.U32 R72, RZ, RZ, R44 ;  /* 0x000000ffff487224 */ /* 0x000fe200078e002c */
[----:B------:R-:W-:Y:S01]  /*37e0*/  LOP3.LUT R85, R45, UR34, R88, 0x96, !PT ;  /* 0x000000222d557c12 */ /* 0x000fe2000f8e9658 */
[----:B------:R-:W-:-:S11]  /*37f0*/  HFMA2.MMA R88, -RZ, RZ, 0, 0 ;  /* 0x00000000ff587435 */ /* 0x000fd600000001ff */
.L_x_853:
[----:B------:R-:W-:Y:S05]  /*3800*/  BSYNC B2 ;  /* 0x0000000000027941 */ /* 0x000fea0003800000 */
.L_x_852:
[----:B------:R-:W-:Y:S01]  /*3810*/  I2FP.F32.U32 R45, R46 ;  /* 0x0000002e002d7245 */ /* 0x000fe20000201000 */
[C---:B------:R-:W-:Y:S01]  /*3820*/  IMAD.U32 R83, R47.reuse, 0x10000, RZ ;  /* 0x000100002f537824 */ /* 0x040fe200078e00ff */
[C---:B------:R-:W-:Y:S01]  /*3830*/  ISETP.NE.AND P6, PT, R88.reuse, 0x1, PT ;  /* 0x000000015800780c */ /* 0x040fe20003fc5270 */
[----:B------:R-:W-:Y:S01]  /*3840*/  BSSY B2, `(.L_x_856) ;  /* 0x0000014000027945 */ /* 0x000fe20003800000 */
[----:B------:R-:W-:Y:S01]  /*3850*/  PRMT R130, R47, 0x7632, R130 ;  /* 0x000076322f827816 */ /* 0x000fe20000000082 */
[----:B------:R-:W-:Y:S01]  /*3860*/  FFMA.FTZ R44, R45, R128, 1.1641532182693481445e-10 ;  /* 0x2f0000002d2c7423 */ /* 0x000fe20000010080 */
[----:B------:R-:W-:Y:S01]  /*3870*/  FMUL.FTZ R46, R83, R126 ;  /* 0x0000007e532e7220 */ /* 0x000fe20000410000 */
[----:B------:R-:W-:Y:S01]  /*3880*/  @P0 IMAD.U32 R45, R43, 0x10000, RZ ;  /* 0x000100002b2d0824 */ /* 0x000fe200078e00ff */
[----:B------:R-:W-:Y:S02]  /*3890*/  IADD3 R83, R88, 0x1, RZ ;  /* 0x0000000158537810 */ /* 0x000fe40007ffe0ff */
[----:B------:R-:W-:Y:S01]  /*38a0*/  FMUL.FTZ R46, R46, R127 ;  /* 0x0000007f2e2e7220 */ /* 0x000fe20000410000 */
[----:B------:R-:W-:-:S04]  /*38b0*/  FSETP.GTU.FTZ.AND P5, PT, R44, R119, PT ;  /* 0x000000772c00720b */ /* 0x000fc80003fbc000 */
        /* <DEDUP_REMOVED lines=11> */
.L_x_857:
[----:B------:R-:W-:-:S07]  /*3970*/  IMAD.MOV.U32 R129, RZ, RZ, R74 ;  /* 0x000000ffff817224 */ /* 0x000fce00078e004a */
.L_x_858:
[----:B------:R-:W-:Y:S05]  /*3980*/  BSYNC B2 ;  /* 0x0000000000027941 */ /* 0x000fea0003800000 */
.L_x_856:
        /* <DEDUP_REMOVED lines=8> */
[----:B------:R-:W-:Y:S02]  /*3a10*/  IADD3 R34, R34, 0x1, RZ ;  /* 0x0000000122227810 */ /* 0x000fe40007ffe0ff */
[----:B------:R-:W-:Y:S02]  /*3a20*/  P2R R44, PR, RZ, 0x1 ;  /* 0x00000001ff2c7803 */ /* 0x000fe40000000000 */
[----:B------:R-:W-:-:S13]  /*3a30*/  ISETP.NE.AND P6, PT, R34, RZ, PT ;  /* 0x000000ff2200720c */ /* 0x000fda0003fc5270 */
[----:B------:R-:W-:Y:S02]  /*3a40*/  @!P6 VIADD R36, R36, 0x1 ;  /* 0x000000012424e836 */ /* 0x000fe40000000000 */
[----:B------:R-:W-:Y:S02]  /*3a50*/  @!P6 VIADD R46, R70, 0x1 ;  /* 0x00000001462ee836 */ /* 0x000fe40000000000 */
[----:B------:R-:W-:Y:S01]  /*3a60*/  @!P6 IMAD.MOV.U32 R34, RZ, RZ, RZ ;  /* 0x000000ffff22e224 */ /* 0x000fe200078e00ff */
[----:B------:R-:W-:-:S13]  /*3a70*/  ISETP.NE.AND P0, PT, R36, RZ, !P6 ;  /* 0x000000ff2400720c */ /* 0x000fda0007705270 */
[----:B------:R-:W-:Y:S02]  /*3a80*/  @P0 IADD3 R46, R70, RZ, RZ ;  /* 0x000000ff462e0210 */ /* 0x000fe40007ffe0ff */
[----:B------:R-:W-:-:S03]  /*3a90*/  ISETP.NE.AND P0, PT, R44, RZ, PT ;  /* 0x000000ff2c00720c */ /* 0x000fc60003f05270 */
[----:B------:R-:W-:-:S10]  /*3aa0*/  @!P6 IMAD.MOV.U32 R70, RZ, RZ, R46 ;  /* 0x000000ffff46e224 */ /* 0x000fd400078e002e */
.L_x_862:
[----:B------:R-:W-:Y:S05]  /*3ab0*/  BSYNC B3 ;  /* 0x0000000000037941 */ /* 0x000fea0003800000 */
.L_x_861:
        /* <DEDUP_REMOVED lines=44> */
.L_x_860:
[----:B------:R-:W-:Y:S05]  /*3d80*/  BSYNC B2 ;  /* 0x0000000000027941 */ /* 0x000fea0003800000 */
.L_x_859:
[----:B------:R-:W-:Y:S02]  /*3d90*/  SHF.L.U32 R47, R130, 0x10, RZ ;  /* 0x00000010822f7819 */ /* 0x000fe400000006ff */
[----:B------:R-:W-:-:S03]  /*3da0*/  I2FP.F32.U32 R45, R129 ;  /* 0x00000081002d7245 */ /* 0x000fc60000201000 */
[----:B------:R-:W-:Y:S02]  /*3db0*/  FMUL.FTZ R44, R47, R126 ;  /* 0x0000007e2f2c7220 */ /* 0x000fe40000410000 */
[----:B------:R-:W-:Y:S01]  /*3dc0*/  FFMA.FTZ R128, R45, R128, 1.1641532182693481445e-10 ;  /* 0x2f0000002d807423 */ /* 0x000fe20000010080 */
[----:B------:R-:W-:Y:S01]  /*3dd0*/  @P0 PRMT R45, R43, 0x7632, R45 ;  /* 0x000076322b2d0816 */ /* 0x000fe2000000002d */
[----:B------:R-:W-:Y:S01]  /*3de0*/  FMUL.FTZ R44, R44, R127 ;  /* 0x0000007f2c2c7220 */ /* 0x000fe20000410000 */
[----:B------:R-:W-:Y:S02]  /*3df0*/  SEL R127, RZ, 0x10000, P5 ;  /* 0x00010000ff7f7807 */ /* 0x000fe40002800000 */
[----:B------:R-:W-:Y:S01]  /*3e00*/  FSETP.GTU.FTZ.AND P6, PT, R128, R119, PT ;  /* 0x000000778000720b */ /* 0x000fe20003fdc000 */
[----:B------:R-:W-:Y:S01]  /*3e10*/  @P0 IMAD.U32 R46, R45, 0x10000, RZ ;  /* 0x000100002d2e0824 */ /* 0x000fe200078e00ff */
[----:B------:R-:W-:Y:S02]  /*3e20*/  SEL R128, RZ, 0x1, P2 ;  /* 0x00000001ff807807 */ /* 0x000fe40001000000 */
[----:B------:R-:W-:-:S02]  /*3e30*/  FSEL R119, R44, RZ, !P6 ;  /* 0x000000ff2c777208 */ /* 0x000fc40007000000 */
[----:B------:R-:W-:Y:S02]  /*3e40*/  SEL R129, RZ, 0x1000000, P6 ;  /* 0x01000000ff817807 */ /* 0x000fe40003000000 */
[----:B------:R-:W-:Y:S01]  /*3e50*/  ISETP.NE.AND P5, PT, R125, RZ, PT ;  /* 0x000000ff7d00720c */ /* 0x000fe20003fa5270 */
[----:B------:R-:W-:Y:S01]  /*3e60*/  @P0 FADD.FTZ R119, R46, R119 ;  /* 0x000000772e770221 */ /* 0x000fe20000010000 */
[C---:B------:R-:W-:Y:S02]  /*3e70*/  LEA R88, P0, R108.reuse, UR12, 0x4 ;  /* 0x0000000c6c587c11 */ /* 0x040fe4000f8020ff */
[----:B------:R-:W-:Y:S02]  /*3e80*/  SEL R125, RZ, 0x1, P3 ;  /* 0x00000001ff7d7807 */ /* 0x000fe40001800000 */
[----:B------:R-:W-:Y:S02]  /*3e90*/  LEA.HI.X R89, R108, UR13, RZ, 0x4, P0 ;  /* 0x0000000d6c597c11 */ /* 0x000fe400080f24ff */
[----:B------:R-:W-:-:S02]  /*3ea0*/  ISETP.NE.AND P0, PT, R124, RZ, PT ;  /* 0x000000ff7c00720c */ /* 0x000fc40003f05270 */
[----:B------:R-:W-:Y:S02]  /*3eb0*/  SEL R124, RZ, 0x100, P4 ;  /* 0x00000100ff7c7807 */ /* 0x000fe40002000000 */
[----:B------:R-:W-:Y:S02]  /*3ec0*/  F2FP.BF16.F32.PACK_AB R46, R111, R106 ;  /* 0x0000006a6f2e723e */ /* 0x000fe400000010ff */
[----:B------:R-:W-:Y:S01]  /*3ed0*/  LOP3.LUT R124, R124, R129, R127, 0xfe, !PT ;  /* 0x000000817c7c7212 */ /* 0x000fe200078efe7f */
[----:B------:R-:W-:Y:S01]  /*3ee0*/  IMAD.WIDE.U32 R128, R128, 0x1000000, RZ ;  /* 0x0100000080807825 */ /* 0x000fe200078e00ff */
[----:B------:R-:W-:Y:S02]  /*3ef0*/  F2FP.BF16.F32.PACK_AB R45, R107, R96 ;  /* 0x000000606b2d723e */ /* 0x000fe400000010ff */
[----:B------:R-:W-:Y:S02]  /*3f00*/  F2FP.BF16.F32.PACK_AB R44, R98, R49 ;  /* 0x00000031622c723e */ /* 0x000fe400000010ff */
[----:B------:R-:W-:-:S02]  /*3f10*/  F2FP.BF16.F32.PACK_AB R47, R119, R112 ;  /* 0x00000070772f723e */ /* 0x000fc400000010ff */
[----:B------:R-:W-:Y:S02]  /*3f20*/  LOP3.LUT R129, R129, R124, R125, 0xfe, !PT ;  /* 0x0000007c81817212 */ /* 0x000fe400078efe7d */
[----:B------:R-:W-:Y:S01]  /*3f30*/  SEL R124, RZ, 0x1, P1 ;  /* 0x00000001ff7c7807 */ /* 0x000fe20000800000 */
[----:B------:R0:W-:Y:S01]  /*3f40*/  STG.E.128 desc[UR4][R88.64], R44 ;  /* 0x0000002c58007986 */ /* 0x0001e2000c101d04 */
[----:B------:R-:W-:-:S03]  /*3f50*/  SEL R127, RZ, 0x1, P0 ;  /* 0x00000001ff7f7807 */ /* 0x000fc60000000000 */
[----:B------:R-:W-:-:S04]  /*3f60*/  IMAD.WIDE.U32 R124, R124, 0x10000, RZ ;  /* 0x000100007c7c7825 */ /* 0x000fc800078e00ff */
[----:B0-----:R-:W-:-:S04]  /*3f70*/  IMAD.WIDE.U32 R44, R127, 0x100, RZ ;  /* 0x000001007f2c7825 */ /* 0x001fc800078e00ff */
[----:B------:R-:W-:Y:S01]  /*3f80*/  VIADD R127, R108, 0x20 ;  /* 0x000000206c7f7836 */ /* 0x000fe20000000000 */
[----:B------:R-:W-:Y:S02]  /*3f90*/  LOP3.LUT R125, R45, R129, R125, 0xfe, !PT ;  /* 0x000000812d7d7212 */ /* 0x000fe400078efe7d */
[----:B------:R-:W-:Y:S02]  /*3fa0*/  LOP3.LUT R128, R44, R128, R124, 0xfe, !PT ;  /* 0x000000802c807212 */ /* 0x000fe400078efe7c */
[----:B------:R-:W-:Y:S02]  /*3fb0*/  SEL R45, RZ, 0x1, P5 ;  /* 0x00000001ff2d7807 */ /* 0x000fe40002800000 */
[----:B------:R-:W-:Y:S02]  /*3fc0*/  LEA R44, P0, R108, UR14, 0x3 ;  /* 0x0000000e6c2c7c11 */ /* 0x000fe4000f8018ff */
[----:B------:R-:W-:Y:S02]  /*3fd0*/  LOP3.LUT R124, R128, R45, RZ, 0xfc, !PT ;  /* 0x0000002d807c7212 */ /* 0x000fe400078efcff */
[----:B------:R-:W-:-:S05]  /*3fe0*/  LEA.HI.X R45, R108, UR15, RZ, 0x3, P0 ;  /* 0x0000000f6c2d7c11 */ /* 0x000fca00080f1cff */
[----:B------:R0:W-:Y:S04]  /*3ff0*/  STG.E.64 desc[UR4][R44.64], R124 ;  /* 0x0000007c2c007986 */ /* 0x0001e8000c101b04 */
.L_x_806:
[----:B------:R-:W-:Y:S05]  /*4000*/  BSYNC B1 ;  /* 0x0000000000017941 */ /* 0x000fea0003800000 */
.L_x_805:
[----:B------:R-:W-:Y:S01]  /*4010*/  ISETP.NE.AND P0, PT, R2, RZ, PT ;  /* 0x000000ff0200720c */ /* 0x000fe20003f05270 */
        /* <DEDUP_REMOVED lines=22> */
.L_x_866:
[----:B------:R-:W-:-:S07]  /*4180*/  IMAD.MOV.U32 R90, RZ, RZ, R74 ;  /* 0x000000ffff5a7224 */ /* 0x000fce00078e004a */
.L_x_867:
[----:B------:R-:W-:Y:S05]  /*4190*/  BSYNC B2 ;  /* 0x0000000000027941 */ /* 0x000fea0003800000 */
.L_x_865:
        /* <DEDUP_REMOVED lines=16> */
.L_x_871:
[----:B------:R-:W-:Y:S05]  /*42a0*/  BSYNC B3 ;  /* 0x0000000000037941 */ /* 0x000fea0003800000 */
.L_x_870:
        /* <DEDUP_REMOVED lines=42> */
[----:B------:R-:W-:Y:S01]  /*4550*/  LOP3.LUT R85, R89, UR34, R94, 0x96, !PT ;  /* 0x0000002259557c12 */ /* 0x000fe2000f8e965e */
[----:B------:R-:W-:-:S07]  /*4560*/  IMAD.MOV.U32 R94, RZ, RZ, RZ ;  /* 0x000000ffff5e7224 */ /* 0x000fce00078e00ff */
.L_x_869:
[----:B------:R-:W-:Y:S05]  /*4570*/  BSYNC B2 ;  /* 0x0000000000027941 */ /* 0x000fea0003800000 */
.L_x_868:
        /* <DEDUP_REMOVED lines=26> */
.L_x_873:
[----:B------:R-:W-:-:S07]  /*4720*/  IMAD.MOV.U32 R83, RZ, RZ, R74 ;  /* 0x000000ffff537224 */ /* 0x000fce00078e004a */
.L_x_874:
[----:B------:R-:W-:Y:S05]  /*4730*/  BSYNC B2 ;  /* 0x0000000000027941 */ /* 0x000fea0003800000 */
.L_x_872:
        /* <DEDUP_REMOVED lines=16> */
.L_x_878:
[----:B------:R-:W-:Y:S05]  /*4840*/  BSYNC B3 ;  /* 0x0000000000037941 */ /* 0x000fea0003800000 */
.L_x_877:
        /* <DEDUP_REMOVED lines=44> */
.L_x_876:
[----:B------:R-:W-:Y:S05]  /*4b10*/  BSYNC B2 ;  /* 0x0000000000027941 */ /* 0x000fea0003800000 */
.L_x_875:
[----:B------:R-:W-:Y:S01]  /*4b20*/  I2FP.F32.U32 R88, R83 ;  /* 0x0000005300587245 */ /* 0x000fe20000201000 */
[----:B------:R-:W-:Y:S01]  /*4b30*/  BSSY B2, `(.L_x_879) ;  /* 0x0000017000027945 */ /* 0x000fe20003800000 */
[----:B------:R-:W-:Y:S02]  /*4b40*/  SHF.L.U32 R89, R44, 0x10, RZ ;  /* 0x000000102c597819 */ /* 0x000fe400000006ff */
[----:B------:R-:W-:Y:S01]  /*4b50*/  @P0 PRMT R44, R40, 0x7632, R44 ;  /* 0x00007632282c0816 */ /* 0x000fe2000000002c */
[----:B------:R-:W-:Y:S01]  /*4b60*/  FFMA.FTZ R83, R88, R129, 1.1641532182693481445e-10 ;  /* 0x2f00000058537423 */ /* 0x000fe20000010081 */
[----:B------:R-:W-:Y:S02]  /*4b70*/  VIADD R88, R103, 0x1 ;  /* 0x0000000167587836 */ /* 0x000fe40000000000 */
[----:B------:R-:W-:Y:S01]  /*4b80*/  FMUL.FTZ R89, R89, R126 ;  /* 0x0000007e59597220 */ /* 0x000fe20000410000 */
[----:B------:R-:W-:Y:S01]  /*4b90*/  @P0 IMAD.U32 R44, R44, 0x10000, RZ ;  /* 0x000100002c2c0824 */ /* 0x000fe200078e00ff */
[----:B------:R-:W-:-:S02]  /*4ba0*/  FSETP.GTU.FTZ.AND P1, PT, R83, R122, PT ;  /* 0x0000007a5300720b */ /* 0x000fc40003f3c000 */
[----:B------:R-:W-:Y:S02]  /*4bb0*/  FMUL.FTZ R89, R89, R128 ;  /* 0x0000008059597220 */ /* 0x000fe40000410000 */
[----:B------:R-:W-:-:S03]  /*4bc0*/  P2R R124, PR, RZ, 0x2 ;  /* 0x00000002ff7c7803 */ /* 0x000fc60000000000 */
[----:B------:R-:W-:Y:S02]  /*4bd0*/  FSEL R95, R89, RZ, !P1 ;  /* 0x000000ff595f7208 */ /* 0x000fe40004800000 */
        /* <DEDUP_REMOVED lines=11> */
.L_x_880:
[----:B------:R-:W-:-:S07]  /*4c90*/  MOV R44, R74 ;  /* 0x0000004a002c7202 */ /* 0x000fce0000000f00 */
.L_x_881:
[----:B------:R-:W-:Y:S05]  /*4ca0*/  BSYNC B2 ;  /* 0x0000000000027941 */ /* 0x000fea0003800000 */
.L_x_879:
        /* <DEDUP_REMOVED lines=16> */
.L_x_885:
[----:B------:R-:W-:Y:S05]  /*4db0*/  BSYNC B3 ;  /* 0x0000000000037941 */ /* 0x000fea0003800000 */
.L_x_884:
        /* <DEDUP_REMOVED lines=40> */
[----:B------:R-:W-:-:S03]  /*5040*/  IMAD.WIDE.U32 R88, R72, -0x2daee0ad, RZ ;  /* 0xd2511f5348587825 */ /* 0x000fc600078e00ff */
[----:B------:R-:W-:Y:S01]  /*5050*/  MOV R72, R88 ;  /* 0x0000005800487202 */ /* 0x000fe20000000f00 */
[----:B------:R-:W-:Y:S01]  /*5060*/  IMAD.MOV.U32 R88, RZ, RZ, RZ ;  /* 0x000000ffff587224 */ /* 0x000fe200078e00ff */
[----:B------:R-:W-:-:S07]  /*5070*/  LOP3.LUT R85, R89, UR34, R130, 0x96, !PT ;  /* 0x0000002259557c12 */ /* 0x000fce000f8e9682 */
.L_x_883:
[----:B------:R-:W-:Y:S05]  /*5080*/  BSYNC B2 ;  /* 0x0000000000027941 */ /* 0x000fea0003800000 */
.L_x_882:
[----:B------:R-:W-:Y:S01]  /*5090*/  I2FP.F32.U32 R44, R44 ;  /* 0x0000002c002c7245 */ /* 0x000fe20000201000 */
[----:B------:R-:W-:Y:S01]  /*50a0*/  IMAD.U32 R89, R45, 0x10000, RZ ;  /* 0x000100002d597824 */ /* 0x000fe200078e00ff */
[----:B------:R-:W-:Y:S01]  /*50b0*/  ISETP.NE.AND P2, PT, R88, 0x1, PT ;  /* 0x000000015800780c */ /* 0x000fe20003f45270 */
[----:B------:R-:W-:Y:S02]  /*50c0*/  BSSY B2, `(.L_x_886) ;  /* 0x0000014000027945 */ /* 0x000fe40003800000 */
[----:B------:R-:W-:Y:S01]  /*50d0*/  FFMA.FTZ R83, R44, R129, 1.1641532182693481445e-10 ;  /* 0x2f0000002c537423 */ /* 0x000fe20000010081 */
[----:B------:R-:W-:-:S04]  /*50e0*/  FMUL.FTZ R89, R89, R126 ;  /* 0x0000007e59597220 */ /* 0x000fc80000410000 */
[----:B------:R-:W-:Y:S01]  /*50f0*/  FMUL.FTZ R89, R89, R128 ;  /* 0x0000008059597220 */ /* 0x000fe20000410000 */
[----:B------:R-:W-:Y:S02]  /*5100*/  FSETP.GTU.FTZ.AND P1, PT, R83, R122, PT ;  /* 0x0000007a5300720b */ /* 0x000fe40003f3c000 */
[----:B------:R-:W-:Y:S02]  /*5110*/  @P0 SHF.L.U32 R83, R41, 0x10, RZ ;  /* 0x0000001029530819 */ /* 0x000fe400000006ff */
[----:B------:R-:W-:Y:S01]  /*5120*/  FSEL R94, R89, RZ, !P1 ;  /* 0x000000ff595e7208 */ /* 0x000fe20004800000 */
[----:B------:R-:W-:-:S04]  /*5130*/  VIADD R89, R88, 0x1 ;  /* 0x0000000158597836 */ /* 0x000fc80000000000 */
        /* <DEDUP_REMOVED lines=11> */
.L_x_887:
[----:B------:R-:W-:-:S07]  /*51f0*/  IMAD.MOV.U32 R103, RZ, RZ, R74 ;  /* 0x000000ffff677224 */ /* 0x000fce00078e004a */
.L_x_888:
[----:B------:R-:W-:Y:S05]  /*5200*/  BSYNC B2 ;  /* 0x0000000000027941 */ /* 0x000fea0003800000 */
.L_x_886:
        /* <DEDUP_REMOVED lines=10> */
[----:B------:R-:W-:Y:S01]  /*52b0*/  @!P2 IADD3 R36, R36, 0x1, RZ ;  /* 0x000000012424a810 */ /* 0x000fe20007ffe0ff */
[----:B------:R-:W-:Y:S01]  /*52c0*/  @!P2 VIADD R44, R70, 0x1 ;  /* 0x00000001462ca836 */ /* 0x000fe20000000000 */
[----:B------:R-:W-:Y:S02]  /*52d0*/  @!P2 MOV R34, RZ ;  /* 0x000000ff0022a202 */ /* 0x000fe40000000f00 */
[----:B------:R-:W-:-:S13]  /*52e0*/  ISETP.NE.AND P3, PT, R36, RZ, !P2 ;  /* 0x000000ff2400720c */ /* 0x000fda0005765270 */
[----:B------:R-:W-:-:S05]  /*52f0*/  @P3 IADD3 R44, R70, RZ, RZ ;  /* 0x000000ff462c3210 */ /* 0x000fca0007ffe0ff */
[----:B------:R-:W-:-:S07]  /*5300*/  @!P2 IMAD.MOV.U32 R70, RZ, RZ, R44 ;  /* 0x000000ffff46a224 */ /* 0x000fce00078e002c */
.L_x_892:
[----:B------:R-:W-:Y:S05]  /*5310*/  BSYNC B3 ;  /* 0x0000000000037941 */ /* 0x000fea0003800000 */
.L_x_891:
        /* <DEDUP_REMOVED lines=44> */
.L_x_890:
[----:B------:R-:W-:Y:S05]  /*55e0*/  BSYNC B2 ;  /* 0x0000000000027941 */ /* 0x000fea0003800000 */
.L_x_889:
[----:B------:R-:W-:Y:S01]  /*55f0*/  I2FP.F32.U32 R44, R103 ;  /* 0x00000067002c7245 */ /* 0x000fe20000201000 */
[----:B------:R-:W-:Y:S01]  /*5600*/  BSSY B2, `(.L_x_893) ;  /* 0x0000016000027945 */ /* 0x000fe20003800000 */
[----:B------:R-:W-:Y:S02]  /*5610*/  SHF.L.U32 R83, R83, 0x10, RZ ;  /* 0x0000001053537819 */ /* 0x000fe400000006ff */
[----:B------:R-:W-:Y:S01]  /*5620*/  ISETP.NE.AND P3, PT, R89, 0x1, PT ;  /* 0x000000015900780c */ /* 0x000fe20003f65270 */
[----:B------:R-:W-:Y:S01]  /*5630*/  FFMA.FTZ R45, R44, R129, 1.1641532182693481445e-10 ;  /* 0x2f0000002c2d7423 */ /* 0x000fe20000010081 */
[----:B------:R-:W-:Y:S01]  /*5640*/  @P0 PRMT R44, R41, 0x7632, R44 ;  /* 0x00007632292c0816 */ /* 0x000fe2000000002c */
[----:B------:R-:W-:Y:S01]  /*5650*/  FMUL.FTZ R83, R83, R126 ;  /* 0x0000007e53537220 */ /* 0x000fe20000410000 */
[----:B------:R-:W-:Y:S02]  /*5660*/  IADD3 R88, R89, 0x1, RZ ;  /* 0x0000000159587810 */ /* 0x000fe40007ffe0ff */
[----:B------:R-:W-:Y:S01]  /*5670*/  FSETP.GTU.FTZ.AND P2, PT, R45, R122, PT ;  /* 0x0000007a2d00720b */ /* 0x000fe20003f5c000 */
[----:B------:R-:W-:Y:S01]  /*5680*/  FMUL.FTZ R83, R83, R128 ;  /* 0x0000008053537220 */ /* 0x000fe20000410000 */
[----:B------:R-:W-:-:S04]  /*5690*/  @P0 IMAD.U32 R44, R44, 0x10000, RZ ;  /* 0x000100002c2c0824 */ /* 0x000fc800078e00ff */
[----:B------:R-:W-:-:S05]  /*56a0*/  FSEL R105, R83, RZ, !P2 ;  /* 0x000000ff53697208 */ /* 0x000fca0005000000 */
[----:B------:R-:W-:Y:S01]  /*56b0*/  @P0 FADD.FTZ R105, R44, R105 ;  /* 0x000000692c690221 */ /* 0x000fe20000010000 */
        /* <DEDUP_REMOVED lines=9> */
.L_x_894:
[----:B------:R-:W-:-:S07]  /*5750*/  MOV R83, R74 ;  /* 0x0000004a00537202 */ /* 0x000fce0000000f00 */
.L_x_895:
[----:B------:R-:W-:Y:S05]  /*5760*/  BSYNC B2 ;  /* 0x0000000000027941 */ /* 0x000fea0003800000 */
.L_x_893:
        /* <DEDUP_REMOVED lines=10> */
[----:B------:R-:W-:Y:S01]  /*5810*/  @!P3 VIADD R36, R36, 0x1 ;  /* 0x000000012424b836 */ /* 0x000fe20000000000 */
[----:B------:R-:W-:Y:S01]  /*5820*/  @!P3 IADD3 R44, R70, 0x1, RZ ;  /* 0x00000001462cb810 */ /* 0x000fe20007ffe0ff */
[----:B------:R-:W-:-:S03]  /*5830*/  @!P3 IMAD.MOV.U32 R34, RZ, RZ, RZ ;  /* 0x000000ffff22b224 */ /* 0x000fc600078e00ff */
[----:B------:R-:W-:-:S13]  /*5840*/  ISETP.NE.AND P4, PT, R36, RZ, !P3 ;  /* 0x000000ff2400720c */ /* 0x000fda0005f85270 */
[----:B------:R-:W-:-:S05]  /*5850*/  @P4 IMAD.MOV R44, RZ, RZ, R70 ;  /* 0x000000ffff2c4224 */ /* 0x000fca00078e0246 */
[----:B------:R-:W-:-:S07]  /*5860*/  @!P3 MOV R70, R44 ;  /* 0x0000002c0046b202 */ /* 0x000fce0000000f00 */
.L_x_899:
[----:B------:R-:W-:Y:S05]  /*5870*/  BSYNC B3 ;  /* 0x0000000000037941 */ /* 0x000fea0003800000 */
.L_x_898:
        /* <DEDUP_REMOVED lines=43> */
[----:B------:R-:W-:-:S11]  /*5b30*/  HFMA2.MMA R88, -RZ, RZ, 0, 0 ;  /* 0x00000000ff587435 */ /* 0x000fd600000001ff */
.L_x_897:
[----:B------:R-:W-:Y:S05]  /*5b40*/  BSYNC B2 ;  /* 0x0000000000027941 */ /* 0x000fea0003800000 */
.L_x_896:
[----:B------:R-:W-:Y:S01]  /*5b50*/  I2FP.F32.U32 R44, R83 ;  /* 0x00000053002c7245 */ /* 0x000fe20000201000 */
[----:B------:R-:W-:Y:S01]  /*5b60*/  IMAD.U32 R83, R46, 0x10000, RZ ;  /* 0x000100002e537824 */ /* 0x000fe200078e00ff */
[----:B------:R-:W-:Y:S01]  /*5b70*/  ISETP.NE.AND P4, PT, R88, 0x1, PT ;  /* 0x000000015800780c */ /* 0x000fe20003f85270 */
[----:B------:R-:W-:Y:S01]  /*5b80*/  BSSY B2, `(.L_x_900) ;  /* 0x0000014000027945 */ /* 0x000fe20003800000 */
[----:B------:R-:W-:Y:S01]  /*5b90*/  PRMT R46, R46, 0x7632, R46 ;  /* 0x000076322e2e7816 */ /* 0x000fe2000000002e */
        /* <DEDUP_REMOVED lines=15> */
[----:B------:R-:W-:Y:S01]  /*5c90*/  MOV R83, R72 ;  /* 0x0000004800537202 */ /* 0x000fe20000000f00 */
[----:B------:R-:W-:Y:S06]  /*5ca0*/  BRA `(.L_x_902) ;  /* 0x0000000000047947 */ /* 0x000fec0003800000 */
.L_x_901:
[----:B------:R-:W-:-:S07]  /*5cb0*/  IMAD.MOV.U32 R83, RZ, RZ, R74 ;  /* 0x000000ffff537224 */ /* 0x000fce00078e004a */
.L_x_902:
[----:B------:R-:W-:Y:S05]  /*5cc0*/  BSYNC B2 ;  /* 0x0000000000027941 */ /* 0x000fea0003800000 */
.L_x_900:
        /* <DEDUP_REMOVED lines=16> */
.L_x_906:
[----:B------:R-:W-:Y:S05]  /*5dd0*/  BSYNC B3 ;  /* 0x0000000000037941 */ /* 0x000fea0003800000 */
.L_x_905:
        /* <DEDUP_REMOVED lines=41> */
[----:B------:R-:W-:-:S05]  /*6070*/  IMAD.WIDE.U32 R44, R72, -0x2daee0ad, RZ ;  /* 0xd2511f53482c7825 */ /* 0x000fca00078e00ff */
[----:B------:R-:W-:Y:S02]  /*6080*/  LOP3.LUT R85, R45, UR34, R88, 0x96, !PT ;  /* 0x000000222d557c12 */ /* 0x000fe4000f8e9658 */
[----:B------:R-:W-:-:S07]  /*6090*/  MOV R72, R44 ;  /* 0x0000002c00487202 */ /* 0x000fce0000000f00 */
.L_x_904:
[----:B------:R-:W-:Y:S05]  /*60a0*/  BSYNC B2 ;  /* 0x0000000000027941 */ /* 0x000fea0003800000 */
.L_x_903:
        /* <DEDUP_REMOVED lines=22> */
.L_x_908:
[----:B------:R-:W-:-:S07]  /*6210*/  MOV R46, R74 ;  /* 0x0000004a002e7202 */ /* 0x000fce0000000f00 */
.L_x_909:
[----:B------:R-:W-:Y:S05]  /*6220*/  BSYNC B2 ;  /* 0x0000000000027941 */ /* 0x000fea0003800000 */
.L_x_907:
        /* <DEDUP_REMOVED lines=16> */
.L_x_913:
[----:B------:R-:W-:Y:S05]  /*6330*/  BSYNC B3 ;  /* 0x0000000000037941 */ /* 0x000fea0003800000 */
.L_x_912:
        /* <DEDUP_REMOVED lines=44> */
.L_x_911:
[----:B------:R-:W-:Y:S05]  /*6600*/  BSYNC B2 ;  /* 0x0000000000027941 */ /* 0x000fea0003800000 */
.L_x_910:
[----:B------:R-:W-:Y:S01]  /*6610*/  I2FP.F32.U32 R44, R46 ;  /* 0x0000002e002c7245 */ /* 0x000fe20000201000 */
[C---:B------:R-:W-:Y:S01]  /*6620*/  IMAD.U32 R83, R47.reuse, 0x10000, RZ ;  /* 0x000100002f537824 */ /* 0x040fe200078e00ff */
[----:B------:R-:W-:Y:S01]  /*6630*/  ISETP.NE.AND P6, PT, R88, 0x1, PT ;  /* 0x000000015800780c */ /* 0x000fe20003fc5270 */
[----:B------:R-:W-:Y:S01]  /*6640*/  BSSY B2, `(.L_x_914) ;  /* 0x0000014000027945 */ /* 0x000fe20003800000 */
[----:B------:R-:W-:Y:S01]  /*6650*/  PRMT R131, R47, 0x7632, R131 ;  /* 0x000076322f837816 */ /* 0x000fe20000000083 */
[----:B------:R-:W-:Y:S01]  /*6660*/  FFMA.FTZ R45, R44, R129, 1.1641532182693481445e-10 ;  /* 0x2f0000002c2d7423 */ /* 0x000fe20000010081 */
[----:B------:R-:W-:Y:S01]  /*6670*/  FMUL.FTZ R83, R83, R126 ;  /* 0x0000007e53537220 */ /* 0x000fe20000410000 */
[----:B------:R-:W-:-:S03]  /*6680*/  @P0 SHF.L.U32 R44, R43, 0x10, RZ ;  /* 0x000000102b2c0819 */ /* 0x000fc600000006ff */
[----:B------:R-:W-:Y:S01]  /*6690*/  FMUL.FTZ R83, R83, R128 ;  /* 0x0000008053537220 */ /* 0x000fe20000410000 */
[----:B------:R-:W-:-:S04]  /*66a0*/  FSETP.GTU.FTZ.AND P5, PT, R45, R122, PT ;  /* 0x0000007a2d00720b */ /* 0x000fc80003fbc000 */
[----:B------:R-:W-:Y:S01]  /*66b0*/  FSEL R113, R83, RZ, !P5 ;  /* 0x000000ff53717208 */ /* 0x000fe20006800000 */
[----:B------:R-:W-:-:S04]  /*66c0*/  VIADD R83, R88, 0x1 ;  /* 0x0000000158537836 */ /* 0x000fc80000000000 */
        /* <DEDUP_REMOVED lines=10> */
.L_x_915:
[----:B------:R-:W-:-:S07]  /*6770*/  IMAD.MOV.U32 R130, RZ, RZ, R74 ;  /* 0x000000ffff827224 */ /* 0x000fce00078e004a */
.L_x_916:
[----:B------:R-:W-:Y:S05]  /*6780*/  BSYNC B2 ;  /* 0x0000000000027941 */ /* 0x000fea0003800000 */
.L_x_914:
        /* <DEDUP_REMOVED lines=8> */
[----:B------:R-:W-:Y:S01]  /*6810*/  VIADD R34, R34, 0x1 ;  /* 0x0000000122227836 */ /* 0x000fe20000000000 */
[----:B------:R-:W-:-:S04]  /*6820*/  P2R R44, PR, RZ, 0x1 ;  /* 0x00000001ff2c7803 */ /* 0x000fc80000000000 */
[----:B------:R-:W-:-:S13]  /*6830*/  ISETP.NE.AND P6, PT, R34, RZ, PT ;  /* 0x000000ff2200720c */ /* 0x000fda0003fc5270 */
[----:B------:R-:W-:Y:S01]  /*6840*/  @!P6 IADD3 R36, R36, 0x1, RZ ;  /* 0x000000012424e810 */ /* 0x000fe20007ffe0ff */
[----:B------:R-:W-:Y:S01]  /*6850*/  @!P6 VIADD R46, R70, 0x1 ;  /* 0x00000001462ee836 */ /* 0x000fe20000000000 */
[----:B------:R-:W-:Y:S02]  /*6860*/  @!P6 MOV R34, RZ ;  /* 0x000000ff0022e202 */ /* 0x000fe40000000f00 */
[----:B------:R-:W-:-:S13]  /*6870*/  ISETP.NE.AND P0, PT, R36, RZ, !P6 ;  /* 0x000000ff2400720c */ /* 0x000fda0007705270 */
[----:B------:R-:W-:Y:S02]  /*6880*/  @P0 IADD3 R46, R70, RZ, RZ ;  /* 0x000000ff462e0210 */ /* 0x000fe40007ffe0ff */
[----:B------:R-:W-:-:S03]  /*6890*/  ISETP.NE.AND P0, PT, R44, RZ, PT ;  /* 0x000000ff2c00720c */ /* 0x000fc60003f05270 */
[----:B------:R-:W-:-:S10]  /*68a0*/  @!P6 IMAD.MOV.U32 R70, RZ, RZ, R46 ;  /* 0x000000ffff46e224 */ /* 0x000fd400078e002e */
.L_x_920:
[----:B------:R-:W-:Y:S05]  /*68b0*/  BSYNC B3 ;  /* 0x0000000000037941 */ /* 0x000fea0003800000 */
.L_x_919:
        /* <DEDUP_REMOVED lines=13> */
[----:B------:R-:W-:-:S05]  /*6990*/  LOP3.LUT R44, R89, UR19, R44, 0x96, !PT ;  /* 0x00000013592c7c12 */ /* 0x000fca000f8e962c */
[----:B------:R-:W-:-:S05]  /*69a0*/  IMAD.WIDE.U32 R44, R44, -0x2daee0ad, RZ ;  /* 0xd2511f532c2c7825 */ /* 0x000fca00078e00ff */
[----:B------:R-:W-:Y:S01]  /*69b0*/  LOP3.LUT R45, R45, UR22, R46, 0x96, !PT ;  /* 0x000000162d2d7c12 */ /* 0x000fe2000f8e962e */
        /* <DEDUP_REMOVED lines=24> */
[----:B------:R-:W-:Y:S01]  /*6b40*/  IMAD.WIDE.U32 R46, R47, -0x326172a9, RZ ;  /* 0xcd9e8d572f2e7825 */ /* 0x000fe200078e00ff */
[----:B------:R-:W-:-:S03]  /*6b50*/  MOV R72, R44 ;  /* 0x0000002c00487202 */ /* 0x000fc60000000f00 */
[----:B------:R-:W-:Y:S01]  /*6b60*/  IMAD.MOV.U32 R74, RZ, RZ, R46 ;  /* 0x000000ffff4a7224 */ /* 0x000fe200078e002e */
[----:B------:R-:W-:-:S07]  /*6b70*/  LOP3.LUT R87, R47, UR33, R88, 0x96, !PT ;  /* 0x000000212f577c12 */ /* 0x000fce000f8e9658 */
.L_x_918:
[----:B------:R-:W-:Y:S05]  /*6b80*/  BSYNC B2 ;  /* 0x0000000000027941 */ /* 0x000fea0003800000 */
.L_x_917:
[----:B------:R-:W-:Y:S02]  /*6b90*/  SHF.L.U32 R131, R131, 0x10, RZ ;  /* 0x0000001083837819 */ /* 0x000fe400000006ff */
[----:B------:R-:W-:Y:S02]  /*6ba0*/  I2FP.F32.U32 R44, R130 ;  /* 0x00000082002c7245 */ /* 0x000fe40000201000 */
[----:B------:R-:W-:Y:S01]  /*6bb0*/  F2FP.BF16.F32.PACK_AB R46, R114, R103 ;  /* 0x00000067722e723e */ /* 0x000fe200000010ff */
[----:B------:R-:W-:Y:S02]  /*6bc0*/  FMUL.FTZ R131, R131, R126 ;  /* 0x0000007e83837220 */ /* 0x000fe40000410000 */
[----:B------:R-:W-:Y:S01]  /*6bd0*/  FFMA.FTZ R129, R44, R129, 1.1641532182693481445e-10 ;  /* 0x2f0000002c817423 */ /* 0x000fe20000010081 */
[----:B------:R-:W-:Y:S01]  /*6be0*/  @P0 PRMT R44, R43, 0x7632, R44 ;  /* 0x000076322b2c0816 */ /* 0x000fe2000000002c */
[----:B------:R-:W-:Y:S01]  /*6bf0*/  FMUL.FTZ R131, R131, R128 ;  /* 0x0000008083837220 */ /* 0x000fe20000410000 */
[----:B------:R-:W-:-:S02]  /*6c00*/  SEL R128, RZ, 0x100, P4 ;  /* 0x00000100ff807807 */ /* 0x000fc40002000000 */
[----:B------:R-:W-:Y:S01]  /*6c10*/  FSETP.GTU.FTZ.AND P6, PT, R129, R122, PT ;  /* 0x0000007a8100720b */ /* 0x000fe20003fdc000 */
[----:B------:R-:W-:Y:S01]  /*6c20*/  @P0 IMAD.U32 R45, R44, 0x10000, RZ ;  /* 0x000100002c2d0824 */ /* 0x000fe200078e00ff */
[----:B------:R-:W-:Y:S02]  /*6c30*/  SEL R129, RZ, 0x1, P3 ;  /* 0x00000001ff817807 */ /* 0x000fe40001800000 */
[----:B------:R-:W-:Y:S02]  /*6c40*/  FSEL R122, R131, RZ, !P6 ;  /* 0x000000ff837a7208 */ /* 0x000fe40007000000 */
[----:B------:R-:W-:Y:S02]  /*6c50*/  SEL R130, RZ, 0x1000000, P6 ;  /* 0x01000000ff827807 */ /* 0x000fe40003000000 */
[----:B------:R-:W-:Y:S01]  /*6c60*/  F2FP.BF16.F32.PACK_AB R44, R95, R90 ;  /* 0x0000005a5f2c723e */ /* 0x000fe200000010ff */
[----:B------:R-:W-:Y:S01]  /*6c70*/  @P0 FADD.FTZ R122, R45, R122 ;  /* 0x0000007a2d7a0221 */ /* 0x000fe20000010000 */
[----:B------:R-:W-:-:S02]  /*6c80*/  LEA R88, P0, R127, UR12, 0x4 ;  /* 0x0000000c7f587c11 */ /* 0x000fc4000f8020ff */
[----:B------:R-:W-:Y:S02]  /*6c90*/  F2FP.BF16.F32.PACK_AB R45, R105, R94 ;  /* 0x0000005e692d723e */ /* 0x000fe400000010ff */
[----:B------:R-:W-:Y:S02]  /*6ca0*/  LEA.HI.X R89, R127, UR13, RZ, 0x4, P0 ;  /* 0x0000000d7f597c11 */ /* 0x000fe400080f24ff */
[----:B------:R-:W-:Y:S02]  /*6cb0*/  ISETP.NE.AND P0, PT, R125, RZ, PT ;  /* 0x000000ff7d00720c */ /* 0x000fe40003f05270 */
[----:B------:R-:W-:Y:S02]  /*6cc0*/  SEL R125, RZ, 0x10000, P5 ;  /* 0x00010000ff7d7807 */ /* 0x000fe40002800000 */
[----:B------:R-:W-:Y:S02]  /*6cd0*/  ISETP.NE.AND P5, PT, R124, RZ, PT ;  /* 0x000000ff7c00720c */ /* 0x000fe40003fa5270 */
[----:B------:R-:W-:-:S02]  /*6ce0*/  SEL R124, RZ, 0x1, P2 ;  /* 0x00000001ff7c7807 */ /* 0x000fc40001000000 */
[----:B------:R-:W-:Y:S02]  /*6cf0*/  LOP3.LUT R128, R128, R130, R125, 0xfe, !PT ;  /* 0x0000008280807212 */ /* 0x000fe400078efe7d */
[----:B------:R-:W-:Y:S01]  /*6d00*/  F2FP.BF16.F32.PACK_AB R47, R122, R113 ;  /* 0x000000717a2f723e */ /* 0x000fe200000010ff */
[----:B------:R-:W-:-:S04]  /*6d10*/  IMAD.WIDE.U32 R124, R124, 0x1000000, RZ ;  /* 0x010000007c7c7825 */ /* 0x000fc800078e00ff */
[----:B------:R0:W-:Y:S01]  /*6d20*/  STG.E.128 desc[UR4][R88.64], R44 ;  /* 0x0000002c58007986 */ /* 0x0001e2000c101d04 */
[----:B------:R-:W-:Y:S02]  /*6d30*/  LOP3.LUT R129, R125, R128, R129, 0xfe, !PT ;  /* 0x000000807d817212 */ /* 0x000fe400078efe81 */
[----:B------:R-:W-:Y:S02]  /*6d40*/  SEL R125, RZ, 0x1, P1 ;  /* 0x00000001ff7d7807 */ /* 0x000fe40000800000 */
[----:B------:R-:W-:-:S03]  /*6d50*/  SEL R128, RZ, 0x1, P5 ;  /* 0x00000001ff807807 */ /* 0x000fc60002800000 */
[----:B0-----:R-:W-:-:S04]  /*6d60*/  IMAD.WIDE.U32 R46, R125, 0x10000, RZ ;  /* 0x000100007d2e7825 */ /* 0x001fc800078e00ff */
[----:B------:R-:W-:-:S05]  /*6d70*/  IMAD.WIDE.U32 R44, R128, 0x100, RZ ;  /* 0x00000100802c7825 */ /* 0x000fca00078e00ff */
[----:B------:R-:W-:Y:S02]  /*6d80*/  LOP3.LUT R47, R45, R129, R47, 0xfe, !PT ;  /* 0x000000812d2f7212 */ /* 0x000fe400078efe2f */
[----:B------:R-:W-:Y:S02]  /*6d90*/  LOP3.LUT R124, R44, R124, R46, 0xfe, !PT ;  /* 0x0000007c2c7c7212 */ /* 0x000fe400078efe2e */
[----:B------:R-:W-:Y:S02]  /*6da0*/  SEL R45, RZ, 0x1, P0 ;  /* 0x00000001ff2d7807 */ /* 0x000fe40000000000 */
[C---:B------:R-:W-:Y:S02]  /*6db0*/  LEA R44, P0, R127.reuse, UR14, 0x3 ;  /* 0x0000000e7f2c7c11 */ /* 0x040fe4000f8018ff */
[----:B------:R-:W-:Y:S02]  /*6dc0*/  LOP3.LUT R46, R124, R45, RZ, 0xfc, !PT ;  /* 0x0000002d7c2e7212 */ /* 0x000fe400078efcff */
[----:B------:R-:W-:-:S02]  /*6dd0*/  LEA.HI.X R45, R127, UR15, RZ, 0x3, P0 ;  /* 0x0000000f7f2d7c11 */ /* 0x000fc400080f1cff */
[----:B------:R-:W-:-:S03]  /*6de0*/  IADD3 R127, R127, 0x20, RZ ;  /* 0x000000207f7f7810 */ /* 0x000fc60007ffe0ff */
[----:B------:R1:W-:Y:S04]  /*6df0*/  STG.E.64 desc[UR4][R44.64], R46 ;  /* 0x0000002e2c007986 */ /* 0x0003e8000c101b04 */
.L_x_864:
[----:B------:R-:W-:Y:S05]  /*6e00*/  BSYNC B1 ;  /* 0x0000000000017941 */ /* 0x000fea0003800000 */
.L_x_863:
[----:B------:R-:W-:Y:S01]  /*6e10*/  ISETP.NE.AND P0, PT, R0, RZ, PT ;  /* 0x000000ff0000720c */ /* 0x000fe20003f05270 */
        /* <DEDUP_REMOVED lines=12> */
[----:B------:R-:W-:-:S11]  /*6ee0*/  VIADD R97, R83, 0x1 ;  /* 0x0000000153617836 */ /* 0x000fd60000000000 */
[----:B0-----:R-:W-:Y:S05]  /*6ef0*/  @!P1 BRA `(.L_x_924) ;  /* 0x0000000000209947 */ /* 0x001fea0003800000 */
        /* <DEDUP_REMOVED lines=8> */
.L_x_924:
[----:B------:R-:W-:-:S07]  /*6f80*/  IMAD.MOV.U32 R92, RZ, RZ, R74 ;  /* 0x000000ffff5c7224 */ /* 0x000fce00078e004a */
.L_x_925:
[----:B------:R-:W-:Y:S05]  /*6f90*/  BSYNC B2 ;  /* 0x0000000000027941 */ /* 0x000fea0003800000 */
.L_x_923:
        /* <DEDUP_REMOVED lines=11> */
[----:B------:R-:W-:Y:S02]  /*7050*/  @!P1 VIADD R72, R70, 0x1 ;  /* 0x0000000146489836 */ /* 0x000fe40000000000 */
[----:B------:R-:W-:Y:S01]  /*7060*/  @!P1 IMAD.MOV.U32 R34, RZ, RZ, RZ ;  /* 0x000000ffff229224 */ /* 0x000fe200078e00ff */
[----:B------:R-:W-:-:S13]  /*7070*/  ISETP.NE.AND P2, PT, R36, RZ, !P1 ;  /* 0x000000ff2400720c */ /* 0x000fda0004f45270 */
[----:B------:R-:W-:-:S04]  /*7080*/  @P2 IADD3 R72, R70, RZ, RZ ;  /* 0x000000ff46482210 */ /* 0x000fc80007ffe0ff */
[----:B------:R-:W-:-:S07]  /*7090*/  @!P1 MOV R70, R72 ;  /* 0x0000004800469202 */ /* 0x000fce0000000f00 */
.L_x_929:
[----:B------:R-:W-:Y:S05]  /*70a0*/  BSYNC B3 ;  /* 0x0000000000037941 */ /* 0x000fea0003800000 */
.L_x_928:
        /* <DEDUP_REMOVED lines=40> */
[----:B------:R-:W-:-:S03]  /*7330*/  LOP3.LUT R87, R129, UR33, R130, 0x96, !PT ;  /* 0x0000002181577c12 */ /* 0x000fc6000f8e9682 */
[----:B------:R-:W-:Y:S01]  /*7340*/  IMAD.MOV.U32 R74, RZ, RZ, R128 ;  /* 0x000000ffff4a7224 */ /* 0x000fe200078e0080 */
[----:B------:R-:W-:Y:S02]  /*7350*/  LOP3.LUT R85, R89, UR34, R124, 0x96, !PT ;  /* 0x0000002259557c12 */ /* 0x000fe4000f8e967c */
[----:B------:R-:W-:-:S07]  /*7360*/  MOV R72, R88 ;  /* 0x0000005800487202 */ /* 0x000fce0000000f00 */
.L_x_927:
[----:B------:R-:W-:Y:S05]  /*7370*/  BSYNC B2 ;  /* 0x0000000000027941 */ /* 0x000fea0003800000 */
.L_x_926:
[----:B------:R-:W0:Y:S01]  /*7380*/  LDC R128, c[0x0][0x298] ;  /* 0x0000a600ff807b82 */ /* 0x000e220000000800 */
[----:B------:R-:W-:Y:S01]  /*7390*/  HFMA2.MMA R129, -RZ, RZ, 0.1171875, 0 ;  /* 0x2f800000ff817435 */ /* 0x000fe200000001ff */
[----:B------:R-:W-:Y:S01]  /*73a0*/  I2FP.F32.U32 R88, R92 ;  /* 0x0000005c00587245 */ /* 0x000fe20000201000 */
[C---:B-----5:R-:W-:Y:S01]  /*73b0*/  IMAD.U32 R83, R44.reuse, 0x10000, RZ ;  /* 0x000100002c537824 */ /* 0x060fe200078e00ff */
[----:B------:R-:W-:Y:S01]  /*73c0*/  ISETP.NE.AND P1, PT, R97, 0x1, PT ;  /* 0x000000016100780c */ /* 0x000fe20003f25270 */
[----:B------:R-:W-:Y:S01]  /*73d0*/  BSSY B2, `(.L_x_930) ;  /* 0x0000016000027945 */ /* 0x000fe20003800000 */
[----:B------:R-:W-:Y:S01]  /*73e0*/  PRMT R44, R44, 0x7632, R44 ;  /* 0x000076322c2c7816 */ /* 0x000fe2000000002c */
[----:B------:R-:W-:Y:S01]  /*73f0*/  FMUL.FTZ R83, R83, R126 ;  /* 0x0000007e53537220 */ /* 0x000fe20000410000 */
[----:B------:R-:W1:Y:S01]  /*7400*/  LDC R121, c[0x0][0x294] ;  /* 0x0000a500ff797b82 */ /* 0x000e620000000800 */
[----:B------:R-:W-:Y:S02]  /*7410*/  VIADD R89, R97, 0x1 ;  /* 0x0000000161597836 */ /* 0x000fe40000000000 */
[----:B------:R-:W-:Y:S01]  /*7420*/  FFMA.FTZ R88, R88, R129, 1.1641532182693481445e-10 ;  /* 0x2f00000058587423 */ /* 0x000fe20000010081 */
[----:B0-----:R-:W-:-:S04]  /*7430*/  FMUL.FTZ R83, R83, R128 ;  /* 0x0000008053537220 */ /* 0x001fc80000410000 */
[----:B-1----:R-:W-:-:S04]  /*7440*/  FSETP.GTU.FTZ.AND P2, PT, R88, R121, PT ;  /* 0x000000795800720b */ /* 0x002fc80003f5c000 */
[----:B------:R-:W-:Y:S02]  /*7450*/  FSEL R92, R83, RZ, !P2 ;  /* 0x000000ff535c7208 */ /* 0x000fe40005000000 */
[----:B------:R-:W-:Y:S02]  /*7460*/  @P0 SHF.L.U32 R83, R40, 0x10, RZ ;  /* 0x0000001028530819 */ /* 0x000fe400000006ff */
[----:B------:R-:W-:-:S03]  /*7470*/  P2R R125, PR, RZ, 0x4 ;  /* 0x00000004ff7d7803 */ /* 0x000fc60000000000 */
        /* <DEDUP_REMOVED lines=10> */
.L_x_931:
[----:B------:R-:W-:-:S07]  /*7520*/  IMAD.MOV.U32 R83, RZ, RZ, R74 ;  /* 0x000000ffff537224 */ /* 0x000fce00078e004a */
.L_x_932:
[----:B------:R-:W-:Y:S05]  /*7530*/  BSYNC B2 ;  /* 0x0000000000027941 */ /* 0x000fea0003800000 */
.L_x_930:
        /* <DEDUP_REMOVED lines=16> */
.L_x_936:
[----:B------:R-:W-:Y:S05]  /*7640*/  BSYNC B3 ;  /* 0x0000000000037941 */ /* 0x000fea0003800000 */
.L_x_935:
        /* <DEDUP_REMOVED lines=41> */
[----:B------:R-:W-:Y:S01]  /*78e0*/  LOP3.LUT R85, R89, UR34, R130, 0x96, !PT ;  /* 0x0000002259557c12 */ /* 0x000fe2000f8e9682 */
[----:B------:R-:W-:Y:S01]  /*78f0*/  IMAD.MOV.U32 R89, RZ, RZ, RZ ;  /* 0x000000ffff597224 */ /* 0x000fe200078e00ff */
[----:B------:R-:W-:-:S07]  /*7900*/  MOV R72, R88 ;  /* 0x0000005800487202 */ /* 0x000fce0000000f00 */
.L_x_934:
[----:B------:R-:W-:Y:S05]  /*7910*/  BSYNC B2 ;  /* 0x0000000000027941 */ /* 0x000fea0003800000 */
.L_x_933:
[----:B------:R-:W-:Y:S01]  /*7920*/  I2FP.F32.U32 R88, R83 ;  /* 0x0000005300587245 */ /* 0x000fe20000201000 */
[----:B------:R-:W-:Y:S01]  /*7930*/  BSSY B2, `(.L_x_937) ;  /* 0x0000017000027945 */ /* 0x000fe20003800000 */
[----:B------:R-:W-:Y:S02]  /*7940*/  SHF.L.U32 R83, R44, 0x10, RZ ;  /* 0x000000102c537819 */ /* 0x000fe400000006ff */
[----:B------:R-:W-:Y:S01]  /*7950*/  @P0 PRMT R44, R40, 0x7632, R44 ;  /* 0x00007632282c0816 */ /* 0x000fe2000000002c */
[----:B------:R-:W-:Y:S02]  /*7960*/  FFMA.FTZ R88, R88, R129, 1.1641532182693481445e-10 ;  /* 0x2f00000058587423 */ /* 0x000fe40000010081 */
[----:B------:R-:W-:Y:S02]  /*7970*/  FMUL.FTZ R83, R83, R126 ;  /* 0x0000007e53537220 */ /* 0x000fe40000410000 */
[----:B------:R-:W-:Y:S01]  /*7980*/  @P0 IMAD.U32 R44, R44, 0x10000, RZ ;  /* 0x000100002c2c0824 */ /* 0x000fe200078e00ff */
[----:B------:R-:W-:Y:S01]  /*7990*/  FSETP.GTU.FTZ.AND P1, PT, R88, R121, PT ;  /* 0x000000795800720b */ /* 0x000fe20003f3c000 */
[----:B------:R-:W-:Y:S01]  /*79a0*/  FMUL.FTZ R83, R83, R128 ;  /* 0x0000008053537220 */ /* 0x000fe20000410000 */
[----:B------:R-:W-:-:S02]  /*79b0*/  IADD3 R88, R89, 0x1, RZ ;  /* 0x0000000159587810 */ /* 0x000fc40007ffe0ff */
[----:B------:R-:W-:Y:S02]  /*79c0*/  P2R R124, PR, RZ, 0x2 ;  /* 0x00000002ff7c7803 */ /* 0x000fe40000000000 */
[----:B------:R-:W-:Y:S02]  /*79d0*/  FSEL R97, R83, RZ, !P1 ;  /* 0x000000ff53617208 */ /* 0x000fe40004800000 */
[----:B------:R-:W-:-:S03]  /*79e0*/  ISETP.NE.AND P1, PT, R89, 0x1, PT ;  /* 0x000000015900780c */ /* 0x000fc60003f25270 */
[----:B------:R-:W-:-:S10]  /*79f0*/  @P0 FADD.FTZ R97, R44, R97 ;  /* 0x000000612c610221 */ /* 0x000fd40000010000 */
[----:B------:R-:W-:Y:S05]  /*7a00*/  @!P1 BRA `(.L_x_938) ;  /* 0x0000000000209947 */ /* 0x000fea0003800000 */
        /* <DEDUP_REMOVED lines=8> */
.L_x_938:
[----:B------:R-:W-:-:S07]  /*7a90*/  MOV R44, R74 ;  /* 0x0000004a002c7202 */ /* 0x000fce0000000f00 */
.L_x_939:
[----:B------:R-:W-:Y:S05]  /*7aa0*/  BSYNC B2 ;  /* 0x0000000000027941 */ /* 0x000fea0003800000 */
.L_x_937:
        /* <DEDUP_REMOVED lines=11> */
[----:B------:R-:W-:Y:S02]  /*7b60*/  @!P1 IADD3 R72, R70, 0x1, RZ ;  /* 0x0000000146489810 */ /* 0x000fe40007ffe0ff */
[----:B------:R-:W-:Y:S02]  /*7b70*/  @!P1 MOV R34, RZ ;  /* 0x000000ff00229202 */ /* 0x000fe40000000f00 */
[----:B------:R-:W-:-:S13]  /*7b80*/  ISETP.NE.AND P2, PT, R36, RZ, !P1 ;  /* 0x000000ff2400720c */ /* 0x000fda0004f45270 */
[----:B------:R-:W-:-:S04]  /*7b90*/  @P2 IMAD.MOV R72, RZ, RZ, R70 ;  /* 0x000000ffff482224 */ /* 0x000fc800078e0246 */
[----:B------:R-:W-:-:S07]  /*7ba0*/  @!P1 IMAD.MOV.U32 R70, RZ, RZ, R72 ;  /* 0x000000ffff469224 */ /* 0x000fce00078e0048 */
.L_x_943:
[----:B------:R-:W-:Y:S05]  /*7bb0*/  BSYNC B3 ;  /* 0x0000000000037941 */ /* 0x000fea0003800000 */
.L_x_942:
        /* <DEDUP_REMOVED lines=42> */
[----:B------:R-:W-:Y:S01]  /*7e60*/  HFMA2.MMA R88, -RZ, RZ, 0, 0 ;  /* 0x00000000ff587435 */ /* 0x000fe200000001ff */
[----:B------:R-:W-:-:S10]  /*7e70*/  LOP3.LUT R85, R89, UR34, R130, 0x96, !PT ;  /* 0x0000002259557c12 */ /* 0x000fd4000f8e9682 */
.L_x_941:
[----:B------:R-:W-:Y:S05]  /*7e80*/  BSYNC B2 ;  /* 0x0000000000027941 */ /* 0x000fea0003800000 */
.L_x_940:
[----:B------:R-:W-:Y:S01]  /*7e90*/  I2FP.F32.U32 R44, R44 ;  /* 0x0000002c002c7245 */ /* 0x000fe20000201000 */
[----:B------:R-:W-:Y:S01]  /*7ea0*/  IMAD.U32 R83, R45, 0x10000, RZ ;  /* 0x000100002d537824 */ /* 0x000fe200078e00ff */
[C---:B------:R-:W-:Y:S01]  /*7eb0*/  ISETP.NE.AND P2, PT, R88.reuse, 0x1, PT ;  /* 0x000000015800780c */ /* 0x040fe20003f45270 */
[----:B------:R-:W-:Y:S01]  /*7ec0*/  BSSY B2, `(.L_x_944) ;  /* 0x0000014000027945 */ /* 0x000fe20003800000 */
[----:B------:R-:W-:Y:S02]  /*7ed0*/  VIADD R89, R88, 0x1 ;  /* 0x0000000158597836 */ /* 0x000fe40000000000 */
[----:B------:R-:W-:Y:S01]  /*7ee0*/  FFMA.FTZ R44, R44, R129, 1.1641532182693481445e-10 ;  /* 0x2f0000002c2c7423 */ /* 0x000fe20000010081 */
[----:B------:R-:W-:-:S04]  /*7ef0*/  FMUL.FTZ R83, R83, R126 ;  /* 0x0000007e53537220 */ /* 0x000fc80000410000 */
[----:B------:R-:W-:Y:S01]  /*7f00*/  FMUL.FTZ R83, R83, R128 ;  /* 0x0000008053537220 */ /* 0x000fe20000410000 */
[----:B------:R-:W-:Y:S02]  /*7f10*/  FSETP.GTU.FTZ.AND P1, PT, R44, R121, PT ;  /* 0x000000792c00720b */ /* 0x000fe40003f3c000 */
[----:B------:R-:W-:Y:S02]  /*7f20*/  @P0 SHF.L.U32 R44, R41, 0x10, RZ ;  /* 0x00000010292c0819 */ /* 0x000fe400000006ff */
[----:B------:R-:W-:Y:S02]  /*7f30*/  FSEL R99, R83, RZ, !P1 ;  /* 0x000000ff53637208 */ /* 0x000fe40004800000 */
[----:B------:R-:W-:-:S03]  /*7f40*/  PRMT R83, R45, 0x7632, R83 ;  /* 0x000076322d537816 */ /* 0x000fc60000000053 */
        /* <DEDUP_REMOVED lines=10> */
.L_x_945:
[----:B------:R-:W-:-:S07]  /*7ff0*/  IMAD.MOV.U32 R102, RZ, RZ, R74 ;  /* 0x000000ffff667224 */ /* 0x000fce00078e004a */
.L_x_946:
[----:B------:R-:W-:Y:S05]  /*8000*/  BSYNC B2 ;  /* 0x0000000000027941 */ /* 0x000fea0003800000 */
.L_x_944:
        /* <DEDUP_REMOVED lines=16> */
.L_x_950:
[----:B------:R-:W-:Y:S05]  /*8110*/  BSYNC B3 ;  /* 0x0000000000037941 */ /* 0x000fea0003800000 */
.L_x_949:
        /* <DEDUP_REMOVED lines=44> */
.L_x_948:
[----:B------:R-:W-:Y:S05]  /*83e0*/  BSYNC B2 ;  /* 0x0000000000027941 */ /* 0x000fea0003800000 */
.L_x_947:
        /* <DEDUP_REMOVED lines=22> */
.L_x_952:
[----:B------:R-:W-:-:S07]  /*8550*/  MOV R83, R74 ;  /* 0x0000004a00537202 */ /* 0x000fce0000000f00 */
.L_x_953:
[----:B------:R-:W-:Y:S05]  /*8560*/  BSYNC B2 ;  /* 0x0000000000027941 */ /* 0x000fea0003800000 */
.L_x_951:
        /* <DEDUP_REMOVED lines=16> */
.L_x_957:
[----:B------:R-:W-:Y:S05]  /*8670*/  BSYNC B3 ;  /* 0x0000000000037941 */ /* 0x000fea0003800000 */
.L_x_956:
        /* <DEDUP_REMOVED lines=44> */
.L_x_955:
[----:B------:R-:W-:Y:S05]  /*8940*/  BSYNC B2 ;  /* 0x0000000000027941 */ /* 0x000fea0003800000 */
.L_x_954:
[----:B------:R-:W-:Y:S01]  /*8950*/  I2FP.F32.U32 R44, R83 ;  /* 0x00000053002c7245 */ /* 0x000fe20000201000 */
[----:B------:R-:W-:Y:S01]  /*8960*/  IMAD.U32 R45, R46, 0x10000, RZ ;  /* 0x000100002e2d7824 */ /* 0x000fe200078e00ff */
[----:B------:R-:W-:Y:S01]  /*8970*/  ISETP.NE.AND P4, PT, R88, 0x1, PT ;  /* 0x000000015800780c */ /* 0x000fe20003f85270 */
[----:B------:R-:W-:Y:S01]  /*8980*/  BSSY B2, `(.L_x_958) ;  /* 0x0000014000027945 */ /* 0x000fe20003800000 */
[----:B------:R-:W-:Y:S01]  /*8990*/  PRMT R46, R46, 0x7632, R46 ;  /* 0x000076322e2e7816 */ /* 0x000fe2000000002e */
[----:B------:R-:W-:Y:S01]  /*89a0*/  FFMA.FTZ R44, R44, R129, 1.1641532182693481445e-10 ;  /* 0x2f0000002c2c7423 */ /* 0x000fe20000010081 */
[----:B------:R-:W-:Y:S01]  /*89b0*/  FMUL.FTZ R45, R45, R126 ;  /* 0x0000007e2d2d7220 */ /* 0x000fe20000410000 */
[----:B------:R-:W-:-:S03]  /*89c0*/  VIADD R89, R88, 0x1 ;  /* 0x0000000158597836 */ /* 0x000fc60000000000 */
[----:B------:R-:W-:Y:S01]  /*89d0*/  FMUL.FTZ R45, R45, R128 ;  /* 0x000000802d2d7220 */ /* 0x000fe20000410000 */
[----:B------:R-:W-:-:S04]  /*89e0*/  FSETP.GTU.FTZ.AND P3, PT, R44, R121, PT ;  /* 0x000000792c00720b */ /* 0x000fc80003f7c000 */
[----:B------:R-:W-:Y:S02]  /*89f0*/  FSEL R102, R45, RZ, !P3 ;  /* 0x000000ff2d667208 */ /* 0x000fe40005800000 */
[----:B------:R-:W-:-:S05]  /*8a00*/  @P0 SHF.L.U32 R45, R42, 0x10, RZ ;  /* 0x000000102a2d0819 */ /* 0x000fca00000006ff */
        /* <DEDUP_REMOVED lines=10> */
.L_x_959:
[----:B------:R-:W-:-:S07]  /*8ab0*/  IMAD.MOV.U32 R83, RZ, RZ, R74 ;  /* 0x000000ffff537224 */ /* 0x000fce00078e004a */
.L_x_960:
[----:B------:R-:W-:Y:S05]  /*8ac0*/  BSYNC B2 ;  /* 0x0000000000027941 */ /* 0x000fea0003800000 */
.L_x_958:
        /* <DEDUP_REMOVED lines=16> */
.L_x_964:
[----:B------:R-:W-:Y:S05]  /*8bd0*/  BSYNC B3 ;  /* 0x0000000000037941 */ /* 0x000fea0003800000 */
.L_x_963:
        /* <DEDUP_REMOVED lines=44> */
.L_x_962:
[----:B------:R-:W-:Y:S05]  /*8ea0*/  BSYNC B2 ;  /* 0x0000000000027941 */ /* 0x000fea0003800000 */
.L_x_961:
        /* <DEDUP_REMOVED lines=22> */
.L_x_966:
[----:B------:R-:W-:-:S07]  /*9010*/  MOV R46, R74 ;  /* 0x0000004a002e7202 */ /* 0x000fce0000000f00 */
.L_x_967:
[----:B------:R-:W-:Y:S05]  /*9020*/  BSYNC B2 ;  /* 0x0000000000027941 */ /* 0x000fea0003800000 */
.L_x_965:
        /* <DEDUP_REMOVED lines=16> */
.L_x_971:
[----:B------:R-:W-:Y:S05]  /*9130*/  BSYNC B3 ;  /* 0x0000000000037941 */ /* 0x000fea0003800000 */
.L_x_970:
        /* <DEDUP_REMOVED lines=44> */
.L_x_969:
[----:B------:R-:W-:Y:S05]  /*9400*/  BSYNC B2 ;  /* 0x0000000000027941 */ /* 0x000fea0003800000 */
.L_x_968:
[----:B------:R-:W-:Y:S01]  /*9410*/  I2FP.F32.U32 R44, R46 ;  /* 0x0000002e002c7245 */ /* 0x000fe20000201000 */
[C---:B------:R-:W-:Y:S01]  /*9420*/  IMAD.U32 R45, R47.reuse, 0x10000, RZ ;  /* 0x000100002f2d7824 */ /* 0x040fe200078e00ff */
        /* <DEDUP_REMOVED lines=20> */
.L_x_973:
[----:B------:R-:W-:-:S07]  /*9570*/  IMAD.MOV.U32 R130, RZ, RZ, R74 ;  /* 0x000000ffff827224 */ /* 0x000fce00078e004a */
.L_x_974:
[----:B------:R-:W-:Y:S05]  /*9580*/  BSYNC B2 ;  /* 0x0000000000027941 */ /* 0x000fea0003800000 */
.L_x_972:
        /* <DEDUP_REMOVED lines=18> */
.L_x_978:
[----:B------:R-:W-:Y:S05]  /*96b0*/  BSYNC B3 ;  /* 0x0000000000037941 */ /* 0x000fea0003800000 */
.L_x_977:
        /* <DEDUP_REMOVED lines=44> */
.L_x_976:
[----:B------:R-:W-:Y:S05]  /*9980*/  BSYNC B2 ;  /* 0x0000000000027941 */ /* 0x000fea0003800000 */
.L_x_975:
[----:B------:R-:W-:Y:S02]  /*9990*/  SHF.L.U32 R131, R131, 0x10, RZ ;  /* 0x0000001083837819 */ /* 0x000fe400000006ff */
[----:B------:R-:W-:Y:S02]  /*99a0*/  I2FP.F32.U32 R44, R130 ;  /* 0x00000082002c7245 */ /* 0x000fe40000201000 */
[----:B------:R-:W-:Y:S01]  /*99b0*/  @P0 PRMT R45, R43, 0x7632, R45 ;  /* 0x000076322b2d0816 */ /* 0x000fe2000000002d */
[----:B------:R-:W-:Y:S02]  /*99c0*/  FMUL.FTZ R131, R131, R126 ;  /* 0x0000007e83837220 */ /* 0x000fe40000410000 */
[----:B------:R-:W-:Y:S01]  /*99d0*/  FFMA.FTZ R44, R44, R129, 1.1641532182693481445e-10 ;  /* 0x2f0000002c2c7423 */ /* 0x000fe20000010081 */
[----:B------:R-:W-:Y:S01]  /*99e0*/  SEL R129, RZ, 0x1, P3 ;  /* 0x00000001ff817807 */ /* 0x000fe20001800000 */
[----:B------:R-:W-:Y:S01]  /*99f0*/  FMUL.FTZ R131, R131, R128 ;  /* 0x0000008083837220 */ /* 0x000fe20000410000 */
[----:B------:R-:W-:Y:S01]  /*9a00*/  @P0 IMAD.U32 R46, R45, 0x10000, RZ ;  /* 0x000100002d2e0824 */ /* 0x000fe200078e00ff */
[----:B------:R-:W-:-:S02]  /*9a10*/  SEL R128, RZ, 0x100, P4 ;  /* 0x00000100ff807807 */ /* 0x000fc40002000000 */
[----:B------:R-:W-:Y:S02]  /*9a20*/  FSETP.GTU.FTZ.AND P6, PT, R44, R121, PT ;  /* 0x000000792c00720b */ /* 0x000fe40003fdc000 */
[----:B------:R-:W-:Y:S02]  /*9a30*/  F2FP.BF16.F32.PACK_AB R45, R104, R99 ;  /* 0x00000063682d723e */ /* 0x000fe400000010ff */
        /* <DEDUP_REMOVED lines=28> */
.L_x_922:
[----:B------:R-:W-:Y:S05]  /*9c00*/  BSYNC B1 ;  /* 0x0000000000017941 */ /* 0x000fea0003800000 */
.L_x_921:
[----:B------:R-:W-:Y:S01]  /*9c10*/  ISETP.NE.AND P0, PT, R37, RZ, PT ;  /* 0x000000ff2500720c */ /* 0x000fe20003f05270 */
        /* <DEDUP_REMOVED lines=22> */
.L_x_982:
[----:B------:R-:W-:-:S07]  /*9d80*/  IMAD.MOV.U32 R93, RZ, RZ, R74 ;  /* 0x000000ffff5d7224 */ /* 0x000fce00078e004a */
.L_x_983:
[----:B------:R-:W-:Y:S05]  /*9d90*/  BSYNC B2 ;  /* 0x0000000000027941 */ /* 0x000fea0003800000 */
.L_x_981:
        /* <DEDUP_REMOVED lines=16> */
.L_x_987:
[----:B------:R-:W-:Y:S05]  /*9ea0*/  BSYNC B3 ;  /* 0x0000000000037941 */ /* 0x000fea0003800000 */
.L_x_986:
        /* <DEDUP_REMOVED lines=41> */
[----:B------:R-:W-:Y:S01]  /*a140*/  LOP3.LUT R85, R89, UR34, R100, 0x96, !PT ;  /* 0x0000002259557c12 */ /* 0x000fe2000f8e9664 */
[----:B------:R-:W-:Y:S01]  /*a150*/  IMAD.MOV.U32 R100, RZ, RZ, RZ ;  /* 0x000000ffff647224 */ /* 0x000fe200078e00ff */
[----:B------:R-:W-:-:S07]  /*a160*/  MOV R72, R88 ;  /* 0x0000005800487202 */ /* 0x000fce0000000f00 */
.L_x_985:
[----:B------:R-:W-:Y:S05]  /*a170*/  BSYNC B2 ;  /* 0x0000000000027941 */ /* 0x000fea0003800000 */
.L_x_984:
        /* <DEDUP_REMOVED lines=9> */
[----:B------:R-:W-:Y:S02]  /*a210*/  VIADD R101, R100, 0x1 ;  /* 0x0000000164657836 */ /* 0x000fe40000000000 */
[----:B------:R-:W-:Y:S01]  /*a220*/  FFMA.FTZ R83, R88, R129, 1.1641532182693481445e-10 ;  /* 0x2f00000058537423 */ /* 0x000fe20000010081 */
[----:B------:R-:W-:Y:S01]  /*a230*/  @P0 SHF.L.U32 R88, R40, 0x10, RZ ;  /* 0x0000001028580819 */ /* 0x000fe200000006ff */
[----:B0-----:R-:W-:-:S03]  /*a240*/  FMUL.FTZ R89, R89, R128 ;  /* 0x0000008059597220 */ /* 0x001fc60000410000 */
[----:B-1----:R-:W-:-:S04]  /*a250*/  FSETP.GTU.FTZ.AND P2, PT, R83, R120, PT ;  /* 0x000000785300720b */ /* 0x002fc80003f5c000 */
[----:B------:R-:W-:Y:S02]  /*a260*/  FSEL R93, R89, RZ, !P2 ;  /* 0x000000ff595d7208 */ /* 0x000fe40005000000 */
        /* <DEDUP_REMOVED lines=11> */
.L_x_989:
[----:B------:R-:W-:-:S07]  /*a320*/  IMAD.MOV.U32 R83, RZ, RZ, R74 ;  /* 0x000000ffff537224 */ /* 0x000fce00078e004a */
.L_x_990:
[----:B------:R-:W-:Y:S05]  /*a330*/  BSYNC B2 ;  /* 0x0000000000027941 */ /* 0x000fea0003800000 */
.L_x_988:
        /* <DEDUP_REMOVED lines=16> */
.L_x_994:
[----:B------:R-:W-:Y:S05]  /*a440*/  BSYNC B3 ;  /* 0x0000000000037941 */ /* 0x000fea0003800000 */
.L_x_993:
        /* <DEDUP_REMOVED lines=44> */
.L_x_992:
[----:B------:R-:W-:Y:S05]  /*a710*/  BSYNC B2 ;  /* 0x0000000000027941 */ /* 0x000fea0003800000 */
.L_x_991:
[----:B------:R-:W-:Y:S01]  /*a720*/  I2FP.F32.U32 R88, R83 ;  /* 0x0000005300587245 */ /* 0x000fe20000201000 */
[----:B------:R-:W-:Y:S01]  /*a730*/  BSSY B2, `(.L_x_995) ;  /* 0x0000017000027945 */ /* 0x000fe20003800000 */
[----:B------:R-:W-:Y:S02]  /*a740*/  SHF.L.U32 R89, R44, 0x10, RZ ;  /* 0x000000102c597819 */ /* 0x000fe400000006ff */
[----:B------:R-:W-:Y:S01]  /*a750*/  @P0 PRMT R44, R40, 0x7632, R44 ;  /* 0x00007632282c0816 */ /* 0x000fe2000000002c */
[----:B------:R-:W-:Y:S01]  /*a760*/  FFMA.FTZ R83, R88, R129, 1.1641532182693481445e-10 ;  /* 0x2f00000058537423 */ /* 0x000fe20000010081 */
[----:B------:R-:W-:Y:S01]  /*a770*/  IADD3 R88, R101, 0x1, RZ ;  /* 0x0000000165587810 */ /* 0x000fe20007ffe0ff */
[----:B------:R-:W-:-:S03]  /*a780*/  FMUL.FTZ R89, R89, R126 ;  /* 0x0000007e59597220 */ /* 0x000fc60000410000 */
[----:B------:R-:W-:Y:S01]  /*a790*/  FSETP.GTU.FTZ.AND P1, PT, R83, R120, PT ;  /* 0x000000785300720b */ /* 0x000fe20003f3c000 */
[----:B------:R-:W-:Y:S01]  /*a7a0*/  FMUL.FTZ R89, R89, R128 ;  /* 0x0000008059597220 */ /* 0x000fe20000410000 */
[----:B------:R-:W-:Y:S02]  /*a7b0*/  @P0 IMAD.U32 R83, R44, 0x10000, RZ ;  /* 0x000100002c530824 */ /* 0x000fe400078e00ff */
        /* <DEDUP_REMOVED lines=13> */
.L_x_996:
[----:B------:R-:W-:-:S07]  /*a890*/  MOV R44, R74 ;  /* 0x0000004a002c7202 */ /* 0x000fce0000000f00 */
.L_x_997:
[----:B------:R-:W-:Y:S05]  /*a8a0*/  BSYNC B2 ;  /* 0x0000000000027941 */ /* 0x000fea0003800000 */
.L_x_995:
        /* <DEDUP_REMOVED lines=16> */
.L_x_1001:
[----:B------:R-:W-:Y:S05]  /*a9b0*/  BSYNC B3 ;  /* 0x0000000000037941 */ /* 0x000fea0003800000 */
.L_x_1000:
        /* <DEDUP_REMOVED lines=44> */
.L_x_999:
[----:B------:R-:W-:Y:S05]  /*ac80*/  BSYNC B2 ;  /* 0x0000000000027941 */ /* 0x000fea0003800000 */
.L_x_998:
[----:B------:R-:W-:Y:S01]  /*ac90*/  I2FP.F32.U32 R44, R44 ;  /* 0x0000002c002c7245 */ /* 0x000fe20000201000 */
[----:B------:R-:W-:Y:S01]  /*aca0*/  IMAD.U32 R89, R45, 0x10000, RZ ;  /* 0x000100002d597824 */ /* 0x000fe200078e00ff */
[C---:B------:R-:W-:Y:S01]  /*acb0*/  ISETP.NE.AND P2, PT, R88.reuse, 0x1, PT ;  /* 0x000000015800780c */ /* 0x040fe20003f45270 */
[----:B------:R-:W-:Y:S01]  /*acc0*/  BSSY B2, `(.L_x_1002) ;  /* 0x0000014000027945 */ /* 0x000fe20003800000 */
[----:B------:R-:W-:Y:S02]  /*acd0*/  VIADD R117, R88, 0x1 ;  /* 0x0000000158757836 */ /* 0x000fe40000000000 */
[----:B------:R-:W-:Y:S01]  /*ace0*/  FFMA.FTZ R83, R44, R129, 1.1641532182693481445e-10 ;  /* 0x2f0000002c537423 */ /* 0x000fe20000010081 */
[----:B------:R-:W-:Y:S01]  /*acf0*/  FMUL.FTZ R89, R89, R126 ;  /* 0x0000007e59597220 */ /* 0x000fe20000410000 */
[----:B------:R-:W-:-:S03]  /*ad00*/  @P0 SHF.L.U32 R44, R41, 0x10, RZ ;  /* 0x00000010292c0819 */ /* 0x000fc600000006ff */
[----:B------:R-:W-:Y:S01]  /*ad10*/  FMUL.FTZ R89, R89, R128 ;  /* 0x0000008059597220 */ /* 0x000fe20000410000 */
[----:B------:R-:W-:Y:S02]  /*ad20*/  FSETP.GTU.FTZ.AND P1, PT, R83, R120, PT ;  /* 0x000000785300720b */ /* 0x000fe40003f3c000 */
[----:B------:R-:W-:Y:S02]  /*ad30*/  PRMT R83, R45, 0x7632, R83 ;  /* 0x000076322d537816 */ /* 0x000fe40000000053 */
        /* <DEDUP_REMOVED lines=11> */
.L_x_1003:
[----:B------:R-:W-:-:S07]  /*adf0*/  IMAD.MOV.U32 R109, RZ, RZ, R74 ;  /* 0x000000ffff6d7224 */ /* 0x000fce00078e004a */
.L_x_1004:
[----:B------:R-:W-:Y:S05]  /*ae00*/  BSYNC B2 ;  /* 0x0000000000027941 */ /* 0x000fea0003800000 */
.L_x_1002:
        /* <DEDUP_REMOVED lines=16> */
.L_x_1008:
[----:B------:R-:W-:Y:S05]  /*af10*/  BSYNC B3 ;  /* 0x0000000000037941 */ /* 0x000fea0003800000 */
.L_x_1007:
        /* <DEDUP_REMOVED lines=44> */
.L_x_1006:
[----:B------:R-:W-:Y:S05]  /*b1e0*/  BSYNC B2 ;  /* 0x0000000000027941 */ /* 0x000fea0003800000 */
.L_x_1005:
        /* <DEDUP_REMOVED lines=22> */
.L_x_1010:
[----:B------:R-:W-:-:S07]  /*b350*/  MOV R83, R74 ;  /* 0x0000004a00537202 */ /* 0x000fce0000000f00 */
.L_x_1011:
[----:B------:R-:W-:Y:S05]  /*b360*/  BSYNC B2 ;  /* 0x0000000000027941 */ /* 0x000fea0003800000 */
.L_x_1009:
        /* <DEDUP_REMOVED lines=16> */
.L_x_1015:
[----:B------:R-:W-:Y:S05]  /*b470*/  BSYNC B3 ;  /* 0x0000000000037941 */ /* 0x000fea0003800000 */
.L_x_1014:
        /* <DEDUP_REMOVED lines=44> */
.L_x_1013:
[----:B------:R-:W-:Y:S05]  /*b740*/  BSYNC B2 ;  /* 0x0000000000027941 */ /* 0x000fea0003800000 */
.L_x_1012:
        /* <DEDUP_REMOVED lines=22> */
.L_x_1017:
[----:B------:R-:W-:-:S07]  /*b8b0*/  IMAD.MOV.U32 R83, RZ, RZ, R74 ;  /* 0x000000ffff537224 */ /* 0x000fce00078e004a */
.L_x_1018:
[----:B------:R-:W-:Y:S05]  /*b8c0*/  BSYNC B2 ;  /* 0x0000000000027941 */ /* 0x000fea0003800000 */
.L_x_1016:
        /* <DEDUP_REMOVED lines=16> */
.L_x_1022:
[----:B------:R-:W-:Y:S05]  /*b9d0*/  BSYNC B3 ;  /* 0x0000000000037941 */ /* 0x000fea0003800000 */
.L_x_1021:
        /* <DEDUP_REMOVED lines=44> */
.L_x_1020:
[----:B------:R-:W-:Y:S05]  /*bca0*/  BSYNC B2 ;  /* 0x0000000000027941 */ /* 0x000fea0003800000 */
.L_x_1019:
        /* <DEDUP_REMOVED lines=22> */
.L_x_1024:
[----:B------:R-:W-:-:S07]  /*be10*/  MOV R46, R74 ;  /* 0x0000004a002e7202 */ /* 0x000fce0000000f00 */
.L_x_1025:
[----:B------:R-:W-:Y:S05]  /*be20*/  BSYNC B2 ;  /* 0x0000000000027941 */ /* 0x000fea0003800000 */
.L_x_1023:
        /* <DEDUP_REMOVED lines=16> */
.L_x_1029:
[----:B------:R-:W-:Y:S05]  /*bf30*/  BSYNC B3 ;  /* 0x0000000000037941 */ /* 0x000fea0003800000 */
.L_x_1028:
        /* <DEDUP_REMOVED lines=44> */
.L_x_1027:
[----:B------:R-:W-:Y:S05]  /*c200*/  BSYNC B2 ;  /* 0x0000000000027941 */ /* 0x000fea0003800000 */
.L_x_1026:
        /* <DEDUP_REMOVED lines=22> */
.L_x_1031:
[----:B------:R-:W-:-:S07]  /*c370*/  IMAD.MOV.U32 R130, RZ, RZ, R74 ;  /* 0x000000ffff827224 */ /* 0x000fce00078e004a */
.L_x_1032:
[----:B------:R-:W-:Y:S05]  /*c380*/  BSYNC B2 ;  /* 0x0000000000027941 */ /* 0x000fea0003800000 */
.L_x_1030:
        /* <DEDUP_REMOVED lines=18> */
.L_x_1036:
[----:B------:R-:W-:Y:S05]  /*c4b0*/  BSYNC B3 ;  /* 0x0000000000037941 */ /* 0x000fea0003800000 */
.L_x_1035:
        /* <DEDUP_REMOVED lines=44> */
.L_x_1034:
[----:B------:R-:W-:Y:S05]  /*c780*/  BSYNC B2 ;  /* 0x0000000000027941 */ /* 0x000fea0003800000 */
.L_x_1033:
        /* <DEDUP_REMOVED lines=13> */
[----:B------:R-:W-:Y:S01]  /*c860*/  ISETP.NE.AND P5, PT, R125, RZ, PT ;  /* 0x000000ff7d00720c */ /* 0x000fe20003fa5270 */
[----:B------:R-:W-:Y:S01]  /*c870*/  @P0 FADD.FTZ R120, R45, R120 ;  /* 0x000000782d780221 */ /* 0x000fe20000010000 */
[----:B------:R-:W-:-:S02]  /*c880*/  LEA R88, P0, R127, UR12, 0x4 ;  /* 0x0000000c7f587c11 */ /* 0x000fc4000f8020ff */
[----:B------:R-:W-:Y:S02]  /*c890*/  SEL R125, RZ, 0x1, P3 ;  /* 0x00000001ff7d7807 */ /* 0x000fe40001800000 */
[----:B------:R-:W-:Y:S02]  /*c8a0*/  LEA.HI.X R89, R127, UR13, RZ, 0x4, P0 ;  /* 0x0000000d7f597c11 */ /* 0x000fe400080f24ff */
[----:B------:R-:W-:Y:S02]  /*c8b0*/  ISETP.NE.AND P0, PT, R124, RZ, PT ;  /* 0x000000ff7c00720c */ /* 0x000fe40003f05270 */
[----:B------:R-:W-:Y:S02]  /*c8c0*/  SEL R124, RZ, 0x100, P4 ;  /* 0x00000100ff7c7807 */ /* 0x000fe40002000000 */
[----:B------:R-:W-:Y:S02]  /*c8d0*/  F2FP.BF16.F32.PACK_AB R45, R110, R101 ;  /* 0x000000656e2d723e */ /* 0x000fe400000010ff */
[----:B------:R-:W-:Y:S01]  /*c8e0*/  LOP3.LUT R124, R124, R126, R129, 0xfe, !PT ;  /* 0x0000007e7c7c7212 */ /* 0x000fe200078efe81 */
[----:B------:R-:W-:Y:S01]  /*c8f0*/  IMAD.WIDE.U32 R128, R128, 0x1000000, RZ ;  /* 0x0100000080807825 */ /* 0x000fe200078e00ff */
[----:B------:R-:W-:-:S02]  /*c900*/  F2FP.BF16.F32.PACK_AB R44, R100, R93 ;  /* 0x0000005d642c723e */ /* 0x000fc400000010ff */
[----:B------:R-:W-:Y:S02]  /*c910*/  F2FP.BF16.F32.PACK_AB R47, R120, R117 ;  /* 0x00000075782f723e */ /* 0x000fe400000010ff */
[----:B------:R-:W-:Y:S02]  /*c920*/  LOP3.LUT R129, R129, R124, R125, 0xfe, !PT ;  /* 0x0000007c81817212 */ /* 0x000fe400078efe7d */
[----:B------:R-:W-:Y:S01]  /*c930*/  SEL R124, RZ, 0x1, P1 ;  /* 0x00000001ff7c7807 */ /* 0x000fe20000800000 */
[----:B------:R0:W-:Y:S01]  /*c940*/  STG.E.128 desc[UR4][R88.64], R44 ;  /* 0x0000002c58007986 */ /* 0x0001e2000c101d04 */
[----:B------:R-:W-:-:S03]  /*c950*/  SEL R126, RZ, 0x1, P0 ;  /* 0x00000001ff7e7807 */ /* 0x000fc60000000000 */
[----:B------:R-:W-:-:S04]  /*c960*/  IMAD.WIDE.U32 R124, R124, 0x10000, RZ ;  /* 0x000100007c7c7825 */ /* 0x000fc800078e00ff */
[----:B0-----:R-:W-:-:S05]  /*c970*/  IMAD.WIDE.U32 R44, R126, 0x100, RZ ;  /* 0x000001007e2c7825 */ /* 0x001fca00078e00ff */
[----:B------:R-:W-:Y:S02]  /*c980*/  LOP3.LUT R125, R45, R129, R125, 0xfe, !PT ;  /* 0x000000812d7d7212 */ /* 0x000fe400078efe7d */
[----:B------:R-:W-:Y:S02]  /*c990*/  LOP3.LUT R128, R44, R128, R124, 0xfe, !PT ;  /* 0x000000802c807212 */ /* 0x000fe400078efe7c */
[----:B------:R-:W-:Y:S02]  /*c9a0*/  SEL R45, RZ, 0x1, P5 ;  /* 0x00000001ff2d7807 */ /* 0x000fe40002800000 */
[C---:B------:R-:W-:Y:S02]  /*c9b0*/  LEA R44, P0, R127.reuse, UR14, 0x3 ;  /* 0x0000000e7f2c7c11 */ /* 0x040fe4000f8018ff */
[----:B------:R-:W-:Y:S02]  /*c9c0*/  LOP3.LUT R124, R128, R45, RZ, 0xfc, !PT ;  /* 0x0000002d807c7212 */ /* 0x000fe400078efcff */
[----:B------:R-:W-:-:S05]  /*c9d0*/  LEA.HI.X R45, R127, UR15, RZ, 0x3, P0 ;  /* 0x0000000f7f2d7c11 */ /* 0x000fca00080f1cff */
[----:B------:R3:W-:Y:S04]  /*c9e0*/  STG.E.64 desc[UR4][R44.64], R124 ;  /* 0x0000007c2c007986 */ /* 0x0007e8000c101b04 */
.L_x_980:
[----:B------:R-:W-:Y:S05]  /*c9f0*/  BSYNC B1 ;  /* 0x0000000000017941 */ /* 0x000fea0003800000 */
.L_x_979:
[----:B0123--:R-:W-:Y:S01]  /*ca00*/  FADD.FTZ R45, RZ, R49 ;  /* 0x00000031ff2d7221 */ /* 0x00ffe20000010000 */
[----:B------:R-:W-:Y:S01]  /*ca10*/  ISETP.NE.AND P5, PT, R3, RZ, PT ;  /* 0x000000ff0300720c */ /* 0x000fe20003fa5270 */
[----:B------:R-:W-:Y:S01]  /*ca20*/  UMOV UR8, 0xffffffff ;  /* 0xffffffff00087882 */ /* 0x000fe20000000000 */
[C---:B------:R-:W-:Y:S01]  /*ca30*/  ISETP.GT.U32.AND P0, PT, R33.reuse, 0x3f, PT ;  /* 0x0000003f2100780c */ /* 0x040fe20003f04070 */
[----:B------:R-:W-:Y:S01]  /*ca40*/  FADD.FTZ R45, R98, R45 ;  /* 0x0000002d622d7221 */ /* 0x000fe20000010000 */
[C---:B------:R-:W-:Y:S02]  /*ca50*/  ISETP.GT.U32.AND P1, PT, R33.reuse, 0x5f, PT ;  /* 0x0000005f2100780c */ /* 0x040fe40003f24070 */
[----:B------:R-:W-:Y:S01]  /*ca60*/  ISETP.GT.U32.AND P2, PT, R33, 0x7f, PT ;  /* 0x0000007f2100780c */ /* 0x000fe20003f44070 */
[----:B------:R-:W-:Y:S01]  /*ca70*/  FADD.FTZ R44, R96, R45 ;  /* 0x0000002d602c7221 */ /* 0x000fe20000010000 */
[----:B------:R-:W-:-:S03]  /*ca80*/  ISETP.NE.AND P3, PT, R123, RZ, PT ;  /* 0x000000ff7b00720c */ /* 0x000fc60003f65270 */
        /* <DEDUP_REMOVED lines=117> */
.L_x_1058:
[----:B------:R-:W-:Y:S01]  /*d1e0*/  FMUL.FTZ R44, R89, R89 ;  /* 0x00000059592c7220 */ /* 0x000fe20000410000 */
[----:B01----:R-:W-:Y:S01]  /*d1f0*/  FADD.FTZ R88, R88, R125 ;  /* 0x0000007d58587221 */ /* 0x003fe20000010000 */
[----:B------:R-:W-:Y:S01]  /*d200*/  PLOP3.LUT P0, PT, PT, PT, UP1, 0x40, 0x0 ;  /* 0x000000000000781c */ /* 0x000fe20003f0e818 */
[----:B------:R-:W0:Y:S01]  /*d210*/  @!P3 LDC.64 R46, c[0x0][0x250] ;  /* 0x00009400ff2ebb82 */ /* 0x000e220000000a00 */
[----:B------:R-:W-:Y:S01]  /*d220*/  BSSY B1, `(.L_x_1038) ;  /* 0x000002d000017945 */ /* 0x000fe20003800000 */
[----:B------:R-:W-:Y:S01]  /*d230*/  FFMA.FTZ R88, R88, R45, UR16 ;  /* 0x0000001058587e23 */ /* 0x000fe2000801002d */
[----:B------:R-:W-:Y:S02]  /*d240*/  FSEL R123, R44, RZ, !P0 ;  /* 0x000000ff2c7b7208 */ /* 0x000fe40004000000 */
[----:B------:R-:W-:-:S03]  /*d250*/  PLOP3.LUT P0, PT, PT, PT, UP1, 0x40, 0x0 ;  /* 0x000000000000781c */ /* 0x000fc60003f0e818 */
[----:B------:R-:W1:Y:S01]  /*d260*/  @!P3 LDC.64 R44, c[0x0][0x258] ;  /* 0x00009600ff2cbb82 */ /* 0x000e620000000a00 */
[----:B------:R-:W-:Y:S01]  /*d270*/  FADD.FTZ R123, R88, R123 ;  /* 0x0000007b587b7221 */ /* 0x000fe20000010000 */
[----:B------:R-:W-:-:S05]  /*d280*/  FSEL R124, R89, RZ, P0 ;  /* 0x000000ff597c7208 */ /* 0x000fca0000000000 */
        /* <DEDUP_REMOVED lines=8> */
[--C-:B------:R-:W-:Y:S01]  /*d310*/  FADD.FTZ R88, R107, -R124.reuse ;  /* 0x8000007c6b587221 */ /* 0x100fe20000010000 */
[--C-:B------:R-:W-:Y:S01]  /*d320*/  FADD.FTZ R126, R106, -R124.reuse ;  /* 0x8000007c6a7e7221 */ /* 0x100fe20000010000 */
[C---:B------:R-:W-:Y:S01]  /*d330*/  FMUL.FTZ R46, R123.reuse, R46 ;  /* 0x0000002e7b2e7220 */ /* 0x040fe20000410000 */
[C---:B------:R-:W-:Y:S01]  /*d340*/  FMUL.FTZ R44, R123.reuse, R44 ;  /* 0x0000002c7b2c7220 */ /* 0x040fe20000410000 */
[----:B------:R-:W-:Y:S01]  /*d350*/  FMUL.FTZ R88, R123, R88 ;  /* 0x000000587b587220 */ /* 0x000fe20000410000 */
[--C-:B------:R-:W-:Y:S01]  /*d360*/  FADD.FTZ R128, R111, -R124.reuse ;  /* 0x8000007c6f807221 */ /* 0x100fe20000010000 */
[----:B------:R-:W-:Y:S01]  /*d370*/  FFMA.FTZ R45, R86, R46, R69 ;  /* 0x0000002e562d7223 */ /* 0x000fe20000010045 */
[----:B------:R-:W-:Y:S01]  /*d380*/  FADD.FTZ R46, R96, -R124 ;  /* 0x8000007c602e7221 */ /* 0x000fe20000010000 */
[----:B------:R-:W-:Y:S01]  /*d390*/  FFMA.FTZ R44, R30, R44, R19 ;  /* 0x0000002c1e2c7223 */ /* 0x000fe20000010013 */
[C---:B------:R-:W-:Y:S01]  /*d3a0*/  FMUL.FTZ R126, R123.reuse, R126 ;  /* 0x0000007e7b7e7220 */ /* 0x040fe20000410000 */
[C---:B------:R-:W-:Y:S01]  /*d3b0*/  FMUL.FTZ R128, R123.reuse, R128 ;  /* 0x000000807b807220 */ /* 0x040fe20000410000 */
[----:B------:R-:W-:-:S02]  /*d3c0*/  FMUL.FTZ R46, R123, R46 ;  /* 0x0000002e7b2e7220 */ /* 0x000fc40000410000 */
[----:B------:R-:W-:Y:S01]  /*d3d0*/  F2FP.BF16.F32.PACK_AB R44, R45, R44 ;  /* 0x0000002c2d2c723e */ /* 0x000fe200000010ff */
[----:B------:R-:W-:Y:S01]  /*d3e0*/  FFMA.FTZ R126, R28, R126, R17 ;  /* 0x0000007e1c7e7223 */ /* 0x000fe20000010011 */
[----:B------:R-:W-:Y:S01]  /*d3f0*/  FFMA.FTZ R45, R31, R46, R18 ;  /* 0x0000002e1f2d7223 */ /* 0x000fe20000010012 */
[----:B------:R-:W-:Y:S01]  /*d400*/  FFMA.FTZ R46, R81, R88, R68 ;  /* 0x00000058512e7223 */ /* 0x000fe20000010044 */
[----:B------:R-:W-:Y:S01]  /*d410*/  FFMA.FTZ R47, R84, R128, R67 ;  /* 0x00000080542f7223 */ /* 0x000fe20000010043 */
[----:B------:R-:W0:Y:S01]  /*d420*/  LDC.64 R88, c[0x0][0x2b8] ;  /* 0x0000ae00ff587b82 */ /* 0x000e220000000a00 */
[--C-:B------:R-:W-:Y:S02]  /*d430*/  FADD.FTZ R128, R119, -R124.reuse ;  /* 0x8000007c77807221 */ /* 0x100fe40000010000 */
[----:B------:R-:W-:Y:S02]  /*d440*/  F2FP.BF16.F32.PACK_AB R45, R46, R45 ;  /* 0x0000002d2e2d723e */ /* 0x000fe400000010ff */
[----:B------:R-:W-:Y:S01]  /*d450*/  F2FP.BF16.F32.PACK_AB R46, R47, R126 ;  /* 0x0000007e2f2e723e */ /* 0x000fe200000010ff */
[----:B------:R-:W-:Y:S01]  /*d460*/  FADD.FTZ R126, R112, -R124 ;  /* 0x8000007c707e7221 */ /* 0x000fe20000010000 */
[----:B------:R-:W-:-:S03]  /*d470*/  FMUL.FTZ R128, R123, R128 ;  /* 0x000000807b807220 */ /* 0x000fc60000410000 */
[----:B------:R-:W-:Y:S01]  /*d480*/  FMUL.FTZ R126, R123, R126 ;  /* 0x0000007e7b7e7220 */ /* 0x000fe20000410000 */
[----:B------:R-:W-:-:S03]  /*d490*/  FFMA.FTZ R128, R79, R128, R66 ;  /* 0x000000804f807223 */ /* 0x000fc60000010042 */
[----:B------:R-:W-:-:S05]  /*d4a0*/  FFMA.FTZ R47, R29, R126, R16 ;  /* 0x0000007e1d2f7223 */ /* 0x000fca0000010010 */
[----:B------:R-:W-:Y:S01]  /*d4b0*/  F2FP.BF16.F32.PACK_AB R47, R128, R47 ;  /* 0x0000002f802f723e */ /* 0x000fe200000010ff */
[C---:B0-----:R-:W-:Y:S01]  /*d4c0*/  IMAD.WIDE.U32 R88, R108.reuse, 0x10, R88 ;  /* 0x000000106c587825 */ /* 0x041fe200078e0058 */
[----:B------:R-:W-:-:S04]  /*d4d0*/  IADD3 R108, R108, 0x20, RZ ;  /* 0x000000206c6c7810 */ /* 0x000fc80007ffe0ff */
[----:B------:R1:W-:Y:S03]  /*d4e0*/  STG.E.128 desc[UR4][R88.64], R44 ;  /* 0x0000002c58007986 */ /* 0x0003e6000c101d04 */
.L_x_1039:
[----:B------:R-:W-:Y:S05]  /*d4f0*/  BSYNC B1 ;  /* 0x0000000000017941 */ /* 0x000fea0003800000 */
.L_x_1038:
[----:B------:R-:W-:Y:S01]  /*d500*/  ISETP.NE.AND P0, PT, R2, RZ, PT ;  /* 0x000000ff0200720c */ /* 0x000fe20003f05270 */
[----:B------:R-:W-:-:S12]  /*d510*/  BSSY B1, `(.L_x_1040) ;  /* 0x0000022000017945 */ /* 0x000fd80003800000 */
[----:B------:R-:W-:Y:S05]  /*d520*/  @!P0 BRA `(.L_x_1041) ;  /* 0x0000000000808947 */ /* 0x000fea0003800000 */
[--C-:B01----:R-:W-:Y:S01]  /*d530*/  FADD.FTZ R46, R95, -R124.reuse ;  /* 0x8000007c5f2e7221 */ /* 0x103fe20000010000 */
[--C-:B------:R-:W-:Y:S01]  /*d540*/  FADD.FTZ R44, R90, -R124.reuse ;  /* 0x8000007c5a2c7221 */ /* 0x100fe20000010000 */
[--C-:B------:R-:W-:Y:S01]  /*d550*/  FADD.FTZ R88, R105, -R124.reuse ;  /* 0x8000007c69587221 */ /* 0x100fe20000010000 */
[--C-:B------:R-:W-:Y:S01]  /*d560*/  FADD.FTZ R126, R103, -R124.reuse ;  /* 0x8000007c677e7221 */ /* 0x100fe20000010000 */
[C---:B------:R-:W-:Y:S01]  /*d570*/  FMUL.FTZ R46, R123.reuse, R46 ;  /* 0x0000002e7b2e7220 */ /* 0x040fe20000410000 */
[C---:B------:R-:W-:Y:S01]  /*d580*/  FMUL.FTZ R44, R123.reuse, R44 ;  /* 0x0000002c7b2c7220 */ /* 0x040fe20000410000 */
[C---:B------:R-:W-:Y:S01]  /*d590*/  FMUL.FTZ R88, R123.reuse, R88 ;  /* 0x000000587b587220 */ /* 0x040fe20000410000 */
        /* <DEDUP_REMOVED lines=22> */
[----:B0-----:R-:W-:-:S04]  /*d700*/  IMAD.WIDE.U32 R88, R108, 0x10, R88 ;  /* 0x000000106c587825 */ /* 0x001fc800078e0058 */
[----:B------:R-:W-:Y:S01]  /*d710*/  VIADD R108, R108, 0x20 ;  /* 0x000000206c6c7836 */ /* 0x000fe20000000000 */
[----:B------:R2:W-:Y:S06]  /*d720*/  STG.E.128 desc[UR4][R88.64], R44 ;  /* 0x0000002c58007986 */ /* 0x0005ec000c101d04 */
.L_x_1041:
[----:B------:R-:W-:Y:S05]  /*d730*/  BSYNC B1 ;  /* 0x0000000000017941 */ /* 0x000fea0003800000 */
.L_x_1040:
[----:B------:R-:W-:Y:S01]  /*d740*/  ISETP.NE.AND P0, PT, R0, RZ, PT ;  /* 0x000000ff0000720c */ /* 0x000fe20003f05270 */
[----:B------:R-:W-:-:S12]  /*d750*/  BSSY B1, `(.L_x_1042) ;  /* 0x0000022000017945 */ /* 0x000fd80003800000 */
[----:B------:R-:W-:Y:S05]  /*d760*/  @!P0 BRA `(.L_x_1043) ;  /* 0x0000000000808947 */ /* 0x000fea0003800000 */
[--C-:B012---:R-:W-:Y:S01]  /*d770*/  FADD.FTZ R46, R97, -R124.reuse ;  /* 0x8000007c612e7221 */ /* 0x107fe20000010000 */
        /* <DEDUP_REMOVED lines=31> */
.L_x_1043:
[----:B------:R-:W-:Y:S05]  /*d970*/  BSYNC B1 ;  /* 0x0000000000017941 */ /* 0x000fea0003800000 */
.L_x_1042:
[----:B------:R-:W-:Y:S01]  /*d980*/  ISETP.NE.AND P0, PT, R37, RZ, PT ;  /* 0x000000ff2500720c */ /* 0x000fe20003f05270 */
[----:B------:R-:W-:-:S12]  /*d990*/  BSSY B1, `(.L_x_1044) ;  /* 0x0000021000017945 */ /* 0x000fd80003800000 */
[----:B------:R-:W-:Y:S05]  /*d9a0*/  @!P0 BRA `(.L_x_1045) ;  /* 0x00000000007c8947 */ /* 0x000fea0003800000 */
[--C-:B-123--:R-:W-:Y:S01]  /*d9b0*/  FADD.FTZ R88, R101, -R124.reuse ;  /* 0x8000007c65587221 */ /* 0x10efe20000010000 */
[--C-:B0-----:R-:W-:Y:S01]  /*d9c0*/  FADD.FTZ R44, R93, -R124.reuse ;  /* 0x8000007c5d2c7221 */ /* 0x101fe20000010000 */
        /* <DEDUP_REMOVED lines=29> */
.L_x_1045:
[----:B------:R-:W-:Y:S05]  /*dba0*/  BSYNC B1 ;  /* 0x0000000000017941 */ /* 0x000fea0003800000 */
.L_x_1044:
[----:B01234-:R-:W0:Y:S02]  /*dbb0*/  LDC.64 R44, c[0x0][0x210] ;  /* 0x00008400ff2c7b82 */ /* 0x01fe240000000a00 */
[----:B0-----:R-:W-:-:S05]  /*dbc0*/  IMAD R32, R44, 0x4, R32 ;  /* 0x000000042c207824 */ /* 0x001fca00078e0220 */
[----:B------:R-:W-:-:S13]  /*dbd0*/  ISETP.GE.AND P0, PT, R32, R45, PT ;  /* 0x0000002d2000720c */ /* 0x000fda0003f06270 */
[----:B------:R-:W-:Y:S05]  /*dbe0*/  @!P0 BRA `(.L_x_1046) ;  /* 0xffffff3400488947 */ /* 0x000fea000383ffff */
[----:B------:R-:W-:Y:S05]  /*dbf0*/  BSYNC B0 ;  /* 0x0000000000007941 */ /* 0x000fea0003800000 */
.L_x_804:
[----:B------:R-:W-:Y:S05]  /*dc00*/  EXIT ;  /* 0x000000000000794d */ /* 0x000fea0003800000 */
.L_x_1037:
[----:B------:R-:W-:Y:S01]  /*dc10*/  HFMA2.MMA R129, -RZ, RZ, 0, 1.847743988037109375e-06 ;  /* 0x0000001fff817435 */ /* 0x000fe200000001ff */
[----:B------:R-:W-:Y:S01]  /*dc20*/  BSSY B1, `(.L_x_1047) ;  /* 0x0000007000017945 */ /* 0x000fe20003800000 */
[----:B------:R-:W-:Y:S01]  /*dc30*/  MOV R127, R47 ;  /* 0x0000002f007f7202 */ /* 0x000fe20000000f00 */
[----:B------:R-:W-:Y:S02]  /*dc40*/  IMAD.MOV.U32 R128, RZ, RZ, 0x1 ;  /* 0x00000001ff807424 */ /* 0x000fe400078e00ff */
[----:B------:R-:W-:-:S07]  /*dc50*/  IMAD.MOV.U32 R126, RZ, RZ, -0x1 ;  /* 0xffffffffff7e7424 */ /* 0x000fce00078e00ff */
[----:B------:R-:W-:Y:S05]  /*dc60*/  WARPSYNC.COLLECTIVE R126, `(.L_x_1048) ;  /* 0x000000007e087348 */ /* 0x000fea0003c00000 */
[----:B------:R0:W1:Y:S02]  /*dc70*/  SHFL.BFLY P4, R125, R127, R128, R129 ;  /* 0x0c0000807f7d7389 */ /* 0x0000640000080081 */
[----:B01----:R-:W-:Y:S01]  /*dc80*/  ENDCOLLECTIVE ;  /* 0x000000000000791b */ /* 0x003fe20003800000 */
.L_x_1048:
[----:B------:R-:W-:Y:S05]  /*dc90*/  BSYNC B1 ;  /* 0x0000000000017941 */ /* 0x000fea0003800000 */
.L_x_1047:
[----:B------:R-:W-:Y:S01]  /*dca0*/  MOV R44, R125 ;  /* 0x0000007d002c7202 */ /* 0x000fe20000000f00 */
[----:B------:R-:W-:Y:S01]  /*dcb0*/  HFMA2.MMA R128, -RZ, RZ, 0, 1.1920928955078125e-07 ;  /* 0x00000002ff807435 */ /* 0x000fe200000001ff */
[----:B------:R-:W-:Y:S01]  /*dcc0*/  IMAD.MOV.U32 R129, RZ, RZ, 0x1f ;  /* 0x0000001fff817424 */ /* 0x000fe200078e00ff */
[----:B------:R-:W-:Y:S02]  /*dcd0*/  MOV R126, 0xffffffff ;  /* 0xffffffff007e7802 */ /* 0x000fe40000000f00 */
[----:B------:R-:W-:-:S04]  /*dce0*/  FADD.FTZ R46, R47, R44 ;  /* 0x0000002c2f2e7221 */ /* 0x000fc80000010000 */
[----:B------:R-:W-:-:S07]  /*dcf0*/  IMAD.MOV.U32 R127, RZ, RZ, R46 ;  /* 0x000000ffff7f7224 */ /* 0x000fce00078e002e */
[----:B------:R-:W-:Y:S05]  /*dd00*/  WARPSYNC.COLLECTIVE R126, `(.L_x_1049) ;  /* 0x000000007e087348 */ /* 0x000fea0003c00000 */
[----:B------:R0:W1:Y:S02]  /*dd10*/  SHFL.BFLY P4, R125, R127, R128, R129 ;  /* 0x0c0000807f7d7389 */ /* 0x0000640000080081 */
[----:B01----:R-:W-:Y:S01]  /*dd20*/  ENDCOLLECTIVE ;  /* 0x000000000000791b */ /* 0x003fe20003800000 */
.L_x_1049:
[----:B------:R-:W-:Y:S02]  /*dd30*/  IMAD.MOV.U32 R128, RZ, RZ, 0x4 ;  /* 0x00000004ff807424 */ /* 0x000fe400078e00ff */
[----:B------:R-:W-:-:S04]  /*dd40*/  IMAD.MOV.U32 R45, RZ, RZ, R125 ;  /* 0x000000ffff2d7224 */ /* 0x000fc800078e007d */
[----:B------:R-:W-:-:S05]  /*dd50*/  FADD.FTZ R88, R46, R45 ;  /* 0x0000002d2e587221 */ /* 0x000fca0000010000 */
[----:B------:R-:W-:-:S07]  /*dd60*/  MOV R127, R88 ;  /* 0x00000058007f7202 */ /* 0x000fce0000000f00 */
[----:B------:R-:W-:Y:S05]  /*dd70*/  WARPSYNC.COLLECTIVE R126, `(.L_x_1050) ;  /* 0x000000007e087348 */ /* 0x000fea0003c00000 */
[----:B------:R0:W1:Y:S02]  /*dd80*/  SHFL.BFLY P4, R125, R127, R128, R129 ;  /* 0x0c0000807f7d7389 */ /* 0x0000640000080081 */
[----:B01----:R-:W-:Y:S01]  /*dd90*/  ENDCOLLECTIVE ;  /* 0x000000000000791b */ /* 0x003fe20003800000 */
.L_x_1050:
[----:B------:R-:W-:Y:S01]  /*dda0*/  HFMA2.MMA R128, -RZ, RZ, 0, 4.76837158203125e-07 ;  /* 0x00000008ff807435 */ /* 0x000fe200000001ff */
[----:B------:R-:W-:-:S05]  /*ddb0*/  MOV R45, R125 ;  /* 0x0000007d002d7202 */ /* 0x000fca0000000f00 */
[----:B------:R-:W-:Y:S02]  /*ddc0*/  FADD.FTZ R123, R88, R45 ;  /* 0x0000002d587b7221 */ /* 0x000fe40000010000 */
[----:B------:R-:W0:Y:S02]  /*ddd0*/  LDC R45, c[0x0][0x290] ;  /* 0x0000a400ff2d7b82 */ /* 0x000e240000000800 */
[----:B------:R-:W-:-:S07]  /*dde0*/  IMAD.MOV.U32 R127, RZ, RZ, R123 ;  /* 0x000000ffff7f7224 */ /* 0x000fce00078e007b */
[----:B0-----:R-:W-:Y:S05]  /*ddf0*/  WARPSYNC.COLLECTIVE R126, `(.L_x_1051) ;  /* 0x000000007e087348 */ /* 0x001fea0003c00000 */
[----:B------:R1:W2:Y:S02]  /*de00*/  SHFL.BFLY P4, R125, R127, R128, R129 ;  /* 0x0c0000807f7d7389 */ /* 0x0002a40000080081 */
[----:B012---:R-:W-:Y:S01]  /*de10*/  ENDCOLLECTIVE ;  /* 0x000000000000791b */ /* 0x007fe20003800000 */
.L_x_1051:
[----:B------:R-:W-:Y:S02]  /*de20*/  IMAD.MOV.U32 R128, RZ, RZ, 0x10 ;  /* 0x00000010ff807424 */ /* 0x000fe400078e00ff */
[----:B------:R-:W-:-:S04]  /*de30*/  IMAD.MOV.U32 R44, RZ, RZ, R125 ;  /* 0x000000ffff2c7224 */ /* 0x000fc800078e007d */
[----:B------:R-:W-:-:S05]  /*de40*/  FADD.FTZ R124, R123, R44 ;  /* 0x0000002c7b7c7221 */ /* 0x000fca0000010000 */
[----:B------:R-:W-:-:S07]  /*de50*/  MOV R127, R124 ;  /* 0x0000007c007f7202 */ /* 0x000fce0000000f00 */
[----:B------:R-:W-:Y:S05]  /*de60*/  WARPSYNC.COLLECTIVE R126, `(.L_x_1052) ;  /* 0x000000007e087348 */ /* 0x000fea0003c00000 */
[----:B------:R0:W1:Y:S02]  /*de70*/  SHFL.BFLY P4, R125, R127, R128, R129 ;  /* 0x0c0000807f7d7389 */ /* 0x0000640000080081 */
[----:B01----:R-:W-:Y:S01]  /*de80*/  ENDCOLLECTIVE ;  /* 0x000000000000791b */ /* 0x003fe20003800000 */
.L_x_1052:
        /* <DEDUP_REMOVED lines=68> */
[----:B------:R-:W-:-:S04]  /*e2d0*/  @P2 FFMA.FTZ R44, R46, R46, R47 ;  /* 0x0000002e2e2c2223 */ /* 0x000fc8000001002f */
[----:B------:R-:W-:-:S07]  /*e2e0*/  IMAD.MOV.U32 R127, RZ, RZ, R44 ;  /* 0x000000ffff7f7224 */ /* 0x000fce00078e002c */
[----:B------:R-:W-:Y:S05]  /*e2f0*/  WARPSYNC.COLLECTIVE R126, `(.L_x_1053) ;  /* 0x000000007e087348 */ /* 0x000fea0003c00000 */
[----:B------:R0:W1:Y:S02]  /*e300*/  SHFL.BFLY P4, R125, R127, R128, R129 ;  /* 0x0c0000807f7d7389 */ /* 0x0000640000080081 */
[----:B01----:R-:W-:Y:S01]  /*e310*/  ENDCOLLECTIVE ;  /* 0x000000000000791b */ /* 0x003fe20003800000 */
.L_x_1053:
[----:B------:R-:W-:Y:S02]  /*e320*/  IMAD.MOV.U32 R128, RZ, RZ, 0x2 ;  /* 0x00000002ff807424 */ /* 0x000fe400078e00ff */
[----:B------:R-:W-:-:S04]  /*e330*/  IMAD.MOV.U32 R47, RZ, RZ, R125 ;  /* 0x000000ffff2f7224 */ /* 0x000fc800078e007d */
[----:B------:R-:W-:-:S05]  /*e340*/  FADD.FTZ R47, R44, R47 ;  /* 0x0000002f2c2f7221 */ /* 0x000fca0000010000 */
[----:B------:R-:W-:-:S07]  /*e350*/  MOV R127, R47 ;  /* 0x0000002f007f7202 */ /* 0x000fce0000000f00 */
[----:B------:R-:W-:Y:S05]  /*e360*/  WARPSYNC.COLLECTIVE R126, `(.L_x_1054) ;  /* 0x000000007e087348 */ /* 0x000fea0003c00000 */
[----:B------:R0:W1:Y:S02]  /*e370*/  SHFL.BFLY P4, R125, R127, R128, R129 ;  /* 0x0c0000807f7d7389 */ /* 0x0000640000080081 */
[----:B01----:R-:W-:Y:S01]  /*e380*/  ENDCOLLECTIVE ;  /* 0x000000000000791b */ /* 0x003fe20003800000 */
.L_x_1054:
[----:B------:R-:W-:Y:S01]  /*e390*/  HFMA2.MMA R128, -RZ, RZ, 0, 2.384185791015625e-07 ;  /* 0x00000004ff807435 */ /* 0x000fe200000001ff */
[----:B------:R-:W-:-:S05]  /*e3a0*/  MOV R46, R125 ;  /* 0x0000007d002e7202 */ /* 0x000fca0000000f00 */
[----:B------:R-:W-:-:S04]  /*e3b0*/  FADD.FTZ R46, R47, R46 ;  /* 0x0000002e2f2e7221 */ /* 0x000fc80000010000 */
[----:B------:R-:W-:-:S07]  /*e3c0*/  IMAD.MOV.U32 R127, RZ, RZ, R46 ;  /* 0x000000ffff7f7224 */ /* 0x000fce00078e002e */
[----:B------:R-:W-:Y:S05]  /*e3d0*/  WARPSYNC.COLLECTIVE R126, `(.L_x_1055) ;  /* 0x000000007e087348 */ /* 0x000fea0003c00000 */
[----:B------:R0:W1:Y:S02]  /*e3e0*/  SHFL.BFLY P4, R125, R127, R128, R129 ;  /* 0x0c0000807f7d7389 */ /* 0x0000640000080081 */
[----:B01----:R-:W-:Y:S01]  /*e3f0*/  ENDCOLLECTIVE ;  /* 0x000000000000791b */ /* 0x003fe20003800000 */
.L_x_1055:
[----:B------:R-:W-:Y:S02]  /*e400*/  IMAD.MOV.U32 R128, RZ, RZ, 0x8 ;  /* 0x00000008ff807424 */ /* 0x000fe400078e00ff */
[----:B------:R-:W-:-:S04]  /*e410*/  IMAD.MOV.U32 R123, RZ, RZ, R125 ;  /* 0x000000ffff7b7224 */ /* 0x000fc800078e007d */
[----:B------:R-:W-:-:S05]  /*e420*/  FADD.FTZ R123, R46, R123 ;  /* 0x0000007b2e7b7221 */ /* 0x000fca0000010000 */
[----:B------:R-:W-:-:S07]  /*e430*/  MOV R127, R123 ;  /* 0x0000007b007f7202 */ /* 0x000fce0000000f00 */
[----:B------:R-:W-:Y:S05]  /*e440*/  WARPSYNC.COLLECTIVE R126, `(.L_x_1056) ;  /* 0x000000007e087348 */ /* 0x000fea0003c00000 */
[----:B------:R0:W1:Y:S02]  /*e450*/  SHFL.BFLY P4, R125, R127, R128, R129 ;  /* 0x0c0000807f7d7389 */ /* 0x0000640000080081 */
[----:B01----:R-:W-:Y:S01]  /*e460*/  ENDCOLLECTIVE ;  /* 0x000000000000791b */ /* 0x003fe20003800000 */
.L_x_1056:
[----:B------:R-:W-:Y:S01]  /*e470*/  HFMA2.MMA R128, -RZ, RZ, 0, 9.5367431640625e-07 ;  /* 0x00000010ff807435 */ /* 0x000fe200000001ff */
[----:B------:R-:W-:-:S05]  /*e480*/  MOV R88, R125 ;  /* 0x0000007d00587202 */ /* 0x000fca0000000f00 */
[----:B------:R-:W-:-:S04]  /*e490*/  FADD.FTZ R88, R123, R88 ;  /* 0x000000587b587221 */ /* 0x000fc80000010000 */
[----:B------:R-:W-:-:S07]  /*e4a0*/  IMAD.MOV.U32 R127, RZ, RZ, R88 ;  /* 0x000000ffff7f7224 */ /* 0x000fce00078e0058 */
[----:B------:R-:W-:Y:S05]  /*e4b0*/  WARPSYNC.COLLECTIVE R126, `(.L_x_1057) ;  /* 0x000000007e087348 */ /* 0x000fea0003c00000 */
[----:B------:R0:W1:Y:S02]  /*e4c0*/  SHFL.BFLY P4, R125, R127, R128, R129 ;  /* 0x0c0000807f7d7389 */ /* 0x0000640000080081 */
[----:B01----:R-:W-:Y:S01]  /*e4d0*/  ENDCOLLECTIVE ;  /* 0x000000000000791b */ /* 0x003fe20003800000 */
.L_x_1057:
[----:B------:R-:W-:Y:S05]  /*e4e0*/  BRA `(.L_x_1058) ;  /* 0xffffffec003c7947 */ /* 0x000fea000383ffff */
.L_x_1059:
        /* <DEDUP_REMOVED lines=9> */
.L_x_30422:


//--------------------- .text._ZN10layer_norm13ln_fwd_kernelINS_13Kernel_traitsI13__nv_bfloat16S2_S2_S2_fjLj1024ELj1ELj4ELj1ELj16ENS_18Kernel_traits_baseILj1024ES2_S2_S2_S2_fjLj128EEEEELb1ELb0ELb0ELb1EEEvNS_9FwdParamsE --------------------------
	.section	.text._ZN10layer_norm13ln_fwd_kernelINS_13Kernel_traitsI13__nv_bfloat16S2_S2_S2_fjLj1024ELj1ELj4ELj1ELj16ENS_18Kernel_traits_baseILj1024ES2_S2_S2_S2_fjLj128EEEEELb1ELb0ELb0ELb1EEEvNS_9FwdParamsE,"ax",@progbits
	.align	128
        .global         _ZN10layer_norm13ln_fwd_kernelINS_13Kernel_traitsI13__nv_bfloat16S2_S2_S2_fjLj1024ELj1ELj4ELj1ELj16ENS_18Kernel_traits_baseILj1024ES2_S2_S2_S2_fjLj128EEEEELb1ELb0ELb0ELb1EEEvNS_9FwdParamsE
        .type           _ZN10layer_norm13ln_fwd_kernelINS_13Kernel_traitsI13__nv_bfloat16S2_S2_S2_fjLj1024ELj1ELj4ELj1ELj16ENS_18Kernel_traits_baseILj1024ES2_S2_S2_S2_fjLj128EEEEELb1ELb0ELb0ELb1EEEvNS_9FwdParamsE,@function
        .size           _ZN10layer_norm13ln_fwd_kernelINS_13Kernel_traitsI13__nv_bfloat16S2_S2_S2_fjLj1024ELj1ELj4ELj1ELj16ENS_18Kernel_traits_baseILj1024ES2_S2_S2_S2_fjLj128EEEEELb1ELb0ELb0ELb1EEEvNS_9FwdParamsE,(.L_x_30423 - _ZN10layer_norm13ln_fwd_kernelINS_13Kernel_traitsI13__nv_bfloat16S2_S2_S2_fjLj1024ELj1ELj4ELj1ELj16ENS_18Kernel_traits_baseILj1024ES2_S2_S2_S2_fjLj128EEEEELb1ELb0ELb0ELb1EEEvNS_9FwdParamsE)
        .other          _ZN10layer_norm13ln_fwd_kernelINS_13Kernel_traitsI13__nv_bfloat16S2_S2_S2_fjLj1024ELj1ELj4ELj1ELj16ENS_18Kernel_traits_baseILj1024ES2_S2_S2_S2_fjLj128EEEEELb1ELb0ELb0ELb1EEEvNS_9FwdParamsE,@"STO_CUDA_ENTRY STV_DEFAULT"
_ZN10layer_norm13ln_fwd_kernelINS_13Kernel_traitsI13__nv_bfloat16S2_S2_S2_fjLj1024ELj1ELj4ELj1ELj16ENS_18Kernel_traits_baseILj1024ES2_S2_S2_S2_fjLj128EEEEELb1ELb0ELb0ELb1EEEvNS_9FwdParamsE:
.text._ZN10layer_norm13ln_fwd_kernelINS_13Kernel_traitsI13__nv_bfloat16S2_S2_S2_fjLj1024ELj1ELj4ELj1ELj16ENS_18Kernel_traits_baseILj1024ES2_S2_S2_S2_fjLj128EEEEELb1ELb0ELb0ELb1EEEvNS_9FwdParamsE:
        /* <DEDUP_REMOVED lines=8> */
[----:B------:R-:W1:Y:S01]  /*0080*/  LDC R7, c[0x0][0x2ec] ;  /* 0x0000bb00ff077b82 */ /* 0x000e620000000800 */
[----:B------:R-:W2:Y:S01]  /*0090*/  S2R R23, SR_TID.X ;  /* 0x0000000000177919 */ /* 0x000ea20000002100 */
[----:B------:R-:W2:Y:S01]  /*00a0*/  S2R R26, SR_CTAID.X ;  /* 0x00000000001a7919 */ /* 0x000ea20000002500 */
[----:B------:R-:W-:Y:S01]  /*00b0*/  ULDC UR8, c[0x0][0x0] ;  /* 0x0000000000087ab9 */ /* 0x000fe20000000800 */
[----:B------:R-:W-:-:S04]  /*00c0*/  ULDC UR10, c[0x0][0x214] ;  /* 0x00008500000a7ab9 */ /* 0x000fc80000000800 */
[----:B------:R-:W3:Y:S01]  /*00d0*/  @P0 LDC R9, c[0x0][0x2f0] ;  /* 0x0000bc00ff090b82 */ /* 0x000ee20000000800 */
[----:B------:R-:W4:Y:S01]  /*00e0*/  @P0 LDG.E.64 R2, desc[UR4][R2.64] ;  /* 0x0000000402020981 */ /* 0x000f22000c1e1b00 */
[----:B0-----:R-:W-:Y:S01]  /*00f0*/  @P0 MOV R4, R36 ;  /* 0x0000002400040202 */ /* 0x001fe20000000f00 */
[----:B-1----:R-:W-:-:S06]  /*0100*/  @P0 IMAD.MOV.U32 R5, RZ, RZ, R7 ;  /* 0x000000ffff050224 */ /* 0x002fcc00078e0007 */
[----:B------:R-:W3:Y:S01]  /*0110*/  @P0 LDG.E.64 R4, desc[UR4][R4.64] ;  /* 0x0000000404040981 */ /* 0x000ee2000c1e1b00 */
[----:B--2---:R-:W-:Y:S01]  /*0120*/  IMAD R38, R26, UR8, R23 ;  /* 0x000000081a267c24 */ /* 0x004fe2000f8e0217 */
[----:B------:R-:W-:Y:S01]  /*0130*/  ULDC.64 UR8, c[0x0][0x2c8] ;  /* 0x0000b20000087ab9 */ /* 0x000fe20000000a00 */
[----:B------:R-:W-:-:S04]  /*0140*/  SHF.L.U32 R0, R23, 0x4, RZ ;  /* 0x0000000417007819 */ /* 0x000fc800000006ff */
[----:B------:R-:W-:Y:S02]  /*0150*/  LOP3.LUT R40, R0, 0x1f0, RZ, 0xc0, !PT ;  /* 0x000001f000287812 */ /* 0x000fe400078ec0ff */
[----:B------:R-:W-:Y:S02]  /*0160*/  SHF.R.U32.HI R0, RZ, 0x5, R23 ;  /* 0x00000005ff007819 */ /* 0x000fe40000011617 */
[----:B----4-:R-:W-:Y:S02]  /*0170*/  @P0 R2UR UR6, R2 ;  /* 0x00000000020602ca */ /* 0x010fe400000e0000 */
[----:B------:R-:W-:Y:S02]  /*0180*/  @P0 R2UR UR7, R3 ;  /* 0x00000000030702ca */ /* 0x000fe400000e0000 */
[----:B---3--:R-:W-:-:S05]  /*0190*/  @P0 IADD3 R36, P1, R4, R9, RZ ;  /* 0x0000000904240210 */ /* 0x008fca0007f3e0ff */
[----:B------:R-:W-:Y:S02]  /*01a0*/  @P0 IMAD.X R7, RZ, RZ, R5, P1 ;  /* 0x000000ffff070224 */ /* 0x000fe400008e0605 */
[----:B------:R-:W-:-:S03]  /*01b0*/  IMAD.WIDE.U32 R4, R38, -0x326172a9, RZ ;  /* 0xcd9e8d5726047825 */ /* 0x000fc600078e00ff */
[--C-:B------:R-:W-:Y:S02]  /*01c0*/  SHF.R.U32.HI R56, RZ, 0x2, R7.reuse ;  /* 0x00000002ff387819 */ /* 0x100fe40000011607 */
[----:B------:R-:W-:Y:S02]  /*01d0*/  SHF.R.U64 R37, R36, 0x2, R7 ;  /* 0x0000000224257819 */ /* 0x000fe40000001207 */
[----:B------:R-:W-:Y:S01]  /*01e0*/  LOP3.LUT R6, R5, UR6, R56, 0x96, !PT ;  /* 0x0000000605067c12 */ /* 0x000fe2000f8e9638 */
[----:B------:R-:W-:Y:S02]  /*01f0*/  UIADD3 UR17, UR7, -0x4498517b, URZ ;  /* 0xbb67ae8507117890 */ /* 0x000fe4000fffe03f */
[----:B------:R-:W-:-:S04]  /*0200*/  IMAD.WIDE.U32 R2, R37, -0x2daee0ad, RZ ;  /* 0xd2511f5325027825 */ /* 0x000fc800078e00ff */
[----:B------:R-:W-:Y:S01]  /*0210*/  IMAD.WIDE.U32 R6, R6, -0x2daee0ad, RZ ;  /* 0xd2511f5306067825 */ /* 0x000fe200078e00ff */
[----:B------:R-:W-:-:S04]  /*0220*/  LOP3.LUT R8, R3, UR7, RZ, 0x3c, !PT ;  /* 0x0000000703087c12 */ /* 0x000fc8000f8e3cff */
[----:B------:R-:W-:Y:S01]  /*0230*/  LOP3.LUT R10, R7, UR17, R2, 0x96, !PT ;  /* 0x00000011070a7c12 */ /* 0x000fe2000f8e9602 */
[----:B------:R-:W-:Y:S01]  /*0240*/  UIADD3 UR16, UR6, -0x61c88647, URZ ;  /* 0x9e3779b906107890 */ /* 0x000fe2000fffe03f */
[----:B------:R-:W-:Y:S01]  /*0250*/  IMAD.WIDE.U32 R8, R8, -0x326172a9, RZ ;  /* 0xcd9e8d5708087825 */ /* 0x000fe200078e00ff */
[----:B------:R-:W-:-:S03]  /*0260*/  UIADD3 UR18, UR6, 0x3c6ef372, URZ ;  /* 0x3c6ef37206127890 */ /* 0x000fc6000fffe03f */
[----:B------:R-:W-:Y:S01]  /*0270*/  IMAD.WIDE.U32 R10, R10, -0x326172a9, RZ ;  /* 0xcd9e8d570a0a7825 */ /* 0x000fe200078e00ff */
[----:B------:R-:W-:-:S04]  /*0280*/  LOP3.LUT R4, R9, UR16, R4, 0x96, !PT ;  /* 0x0000001009047c12 */ /* 0x000fc8000f8e9604 */
[----:B------:R-:W-:Y:S01]  /*0290*/  LOP3.LUT R8, R11, UR18, R8, 0x96, !PT ;  /* 0x000000120b087c12 */ /* 0x000fe2000f8e9608 */
[----:B------:R-:W-:Y:S01]  /*02a0*/  UIADD3 UR19, UR7, 0x76cf5d0a, URZ ;  /* 0x76cf5d0a07137890 */ /* 0x000fe2000fffe03f */
[----:B------:R-:W-:Y:S01]  /*02b0*/  IMAD.WIDE.U32 R4, R4, -0x2daee0ad, RZ ;  /* 0xd2511f5304047825 */ /* 0x000fe200078e00ff */
[----:B------:R-:W-:-:S03]  /*02c0*/  UIADD3 UR21, UR7, 0x32370b8f, URZ ;  /* 0x32370b8f07157890 */ /* 0x000fc6000fffe03f */
[----:B------:R-:W-:Y:S01]  /*02d0*/  IMAD.WIDE.U32 R8, R8, -0x2daee0ad, RZ ;  /* 0xd2511f5308087825 */ /* 0x000fe200078e00ff */
[----:B------:R-:W-:-:S04]  /*02e0*/  LOP3.LUT R12, R5, UR19, R6, 0x96, !PT ;  /* 0x00000013050c7c12 */ /* 0x000fc8000f8e9606 */
[----:B------:R-:W-:Y:S01]  /*02f0*/  LOP3.LUT R14, R9, UR21, R4, 0x96, !PT ;  /* 0x00000015090e7c12 */ /* 0x000fe2000f8e9604 */
[----:B------:R-:W-:Y:S01]  /*0300*/  UIADD3 UR20, UR6, -0x255992d5, URZ ;  /* 0xdaa66d2b06147890 */ /* 0x000fe2000fffe03f */
[----:B------:R-:W-:Y:S01]  /*0310*/  IMAD.WIDE.U32 R12, R12, -0x326172a9, RZ ;  /* 0xcd9e8d570c0c7825 */ /* 0x000fe200078e00ff */
[----:B------:R-:W-:-:S03]  /*0320*/  UIADD3 UR22, UR6, 0x78dde6e4, URZ ;  /* 0x78dde6e406167890 */ /* 0x000fc6000fffe03f */
[----:B------:R-:W-:Y:S01]  /*0330*/  IMAD.WIDE.U32 R14, R14, -0x326172a9, RZ ;  /* 0xcd9e8d570e0e7825 */ /* 0x000fe200078e00ff */
[----:B------:R-:W-:-:S04]  /*0340*/  LOP3.LUT R10, R13, UR20, R10, 0x96, !PT ;  /* 0x000000140d0a7c12 */ /* 0x000fc8000f8e960a */
[----:B------:R-:W-:Y:S01]  /*0350*/  LOP3.LUT R12, R15, UR22, R12, 0x96, !PT ;  /* 0x000000160f0c7c12 */ /* 0x000fe2000f8e960c */
[----:B------:R-:W-:Y:S01]  /*0360*/  UIADD3 UR23, UR7, -0x126145ec, URZ ;  /* 0xed9eba1407177890 */ /* 0x000fe2000fffe03f */
[----:B------:R-:W-:Y:S01]  /*0370*/  IMAD.WIDE.U32 R10, R10, -0x2daee0ad, RZ ;  /* 0xd2511f530a0a7825 */ /* 0x000fe200078e00ff */
[----:B------:R-:W-:-:S03]  /*0380*/  UIADD3 UR25, UR7, -0x56f99767, URZ ;  /* 0xa906689907197890 */ /* 0x000fc6000fffe03f */
[----:B------:R-:W-:Y:S01]  /*0390*/  IMAD.WIDE.U32 R12, R12, -0x2daee0ad, RZ ;  /* 0xd2511f530c0c7825 */ /* 0x000fe200078e00ff */
[----:B------:R-:W-:-:S04]  /*03a0*/  LOP3.LUT R16, R11, UR23, R8, 0x96, !PT ;  /* 0x000000170b107c12 */ /* 0x000fc8000f8e9608 */
[----:B------:R-:W-:Y:S01]  /*03b0*/  LOP3.LUT R20, R13, UR25, R10, 0x96, !PT ;  /* 0x000000190d147c12 */ /* 0x000fe2000f8e960a */
[----:B------:R-:W-:Y:S01]  /*03c0*/  UIADD3 UR24, UR6, 0x1715609d, URZ ;  /* 0x1715609d06187890 */ /* 0x000fe2000fffe03f */
[----:B------:R-:W-:Y:S01]  /*03d0*/  ISETP.NE.U32.AND P0, PT, RZ, UR8, PT ;  /* 0x00000008ff007c0c */ /* 0x000fe2000bf05070 */
[----:B------:R-:W-:Y:S01]  /*03e0*/  UIADD3 UR26, UR6, -0x4ab325aa, URZ ;  /* 0xb54cda56061a7890 */ /* 0x000fe2000fffe03f */
[----:B------:R-:W-:-:S04]  /*03f0*/  IMAD.WIDE.U32 R16, R16, -0x326172a9, RZ ;  /* 0xcd9e8d5710107825 */ /* 0x000fc800078e00ff */
[----:B------:R-:W-:Y:S01]  /*0400*/  IMAD.WIDE.U32 R20, R20, -0x326172a9, RZ ;  /* 0xcd9e8d5714147825 */ /* 0x000fe200078e00ff */
[----:B------:R-:W-:Y:S02]  /*0410*/  ISETP.NE.AND.EX P0, PT, RZ, UR9, PT, P0 ;  /* 0x00000009ff007c0c */ /* 0x000fe4000bf05300 */
[----:B------:R-:W-:Y:S02]  /*0420*/  LOP3.LUT R18, R17, UR24, R14, 0x96, !PT ;  /* 0x0000001811127c12 */ /* 0x000fe4000f8e960e */
[----:B------:R-:W-:Y:S02]  /*0430*/  LOP3.LUT R22, R21, UR26, R16, 0x96, !PT ;  /* 0x0000001a15167c12 */ /* 0x000fe4000f8e9610 */
[----:B------:R-:W-:Y:S01]  /*0440*/  IADD3 R2, P1, R40, UR8, RZ ;  /* 0x0000000828027c10 */ /* 0x000fe2000ff3e0ff */
[----:B------:R-:W-:Y:S01]  /*0450*/  UIADD3 UR27, UR7, 0x646e171e, URZ ;  /* 0x646e171e071b7890 */ /* 0x000fe2000fffe03f */
[----:B------:R-:W-:Y:S01]  /*0460*/  IMAD.WIDE.U32 R18, R18, -0x2daee0ad, RZ ;  /* 0xd2511f5312127825 */ /* 0x000fe200078e00ff */
[----:B------:R-:W-:-:S03]  /*0470*/  UIADD3 UR29, UR7, 0x1fd5c5a3, URZ ;  /* 0x1fd5c5a3071d7890 */ /* 0x000fc6000fffe03f */
[----:B------:R-:W-:-:S04]  /*0480*/  IMAD.WIDE.U32 R22, R22, -0x2daee0ad, RZ ;  /* 0xd2511f5316167825 */ /* 0x000fc800078e00ff */
[----:B------:R-:W-:Y:S01]  /*0490*/  IMAD.X R3, RZ, RZ, UR9, P1 ;  /* 0x00000009ff037e24 */ /* 0x000fe200088e06ff */
[----:B------:R-:W-:Y:S01]  /*04a0*/  LOP3.LUT R24, R19, UR27, R12, 0x96, !PT ;  /* 0x0000001b13187c12 */ /* 0x000fe2000f8e960c */
[----:B------:R-:W-:Y:S01]  /*04b0*/  IMAD R0, R26, 0x4, R0 ;  /* 0x000000041a007824 */ /* 0x000fe200078e0200 */
[----:B------:R-:W-:Y:S01]  /*04c0*/  LOP3.LUT R112, R23, UR29, R18, 0x96, !PT ;  /* 0x0000001d17707c12 */ /* 0x000fe2000f8e9612 */
[----:B------:R-:W-:Y:S01]  /*04d0*/  UIADD3 UR28, UR6, 0x5384540f, URZ ;  /* 0x5384540f061c7890 */ /* 0x000fe2000fffe03f */
[----:B------:R0:W5:Y:S01]  /*04e0*/  @P0 LDG.E.128 R4, desc[UR4][R2.64] ;  /* 0x0000000402040981 */ /* 0x000162000c1e1d00 */
[----:B------:R-:W-:-:S03]  /*04f0*/  ULDC.64 UR8, c[0x0][0x260] ;  /* 0x0000980000087ab9 */ /* 0x000fc60000000a00 */
[----:B------:R0:W5:Y:S04]  /*0500*/  @P0 LDG.E.128 R8, desc[UR4][R2.64+0x200] ;  /* 0x0002000402080981 */ /* 0x000168000c1e1d00 */
[----:B------:R0:W5:Y:S04]  /*0510*/  @P0 LDG.E.128 R12, desc[UR4][R2.64+0x400] ;  /* 0x00040004020c0981 */ /* 0x000168000c1e1d00 */
[----:B------:R0:W5:Y:S01]  /*0520*/  @P0 LDG.E.128 R16, desc[UR4][R2.64+0x600] ;  /* 0x0006000402100981 */ /* 0x000162000c1e1d00 */
[----:B------:R-:W-:Y:S01]  /*0530*/  IMAD.WIDE.U32 R24, R24, -0x326172a9, RZ ;  /* 0xcd9e8d5718187825 */ /* 0x000fe200078e00ff */
[----:B------:R-:W-:-:S04]  /*0540*/  ISETP.GE.AND P1, PT, R0, UR10, PT ;  /* 0x0000000a00007c0c */ /* 0x000fc8000bf26270 */
[----:B------:R-:W-:Y:S01]  /*0550*/  LOP3.LUT R116, R25, UR28, R20, 0x96, !PT ;  /* 0x0000001c19747c12 */ /* 0x000fe2000f8e9614 */
[----:B------:R-:W-:Y:S01]  /*0560*/  UIADD3 UR30, UR6, -0xe443238, URZ ;  /* 0xf1bbcdc8061e7890 */ /* 0x000fe2000fffe03f */
[----:B------:R-:W-:Y:S01]  /*0570*/  IADD3 R40, P2, R40, UR8, RZ ;  /* 0x0000000828287c10 */ /* 0x000fe2000ff5e0ff */
[----:B------:R-:W-:Y:S01]  /*0580*/  UIADD3 UR31, UR7, -0x24c28bd8, URZ ;  /* 0xdb3d7428071f7890 */ /* 0x000fe2000fffe03f */
[----:B------:R-:W-:Y:S02]  /*0590*/  IMAD.HI.U32 R23, R112, -0x326172a9, RZ ;  /* 0xcd9e8d5770177827 */ /* 0x000fe400078e00ff */
[----:B------:R-:W-:Y:S02]  /*05a0*/  IADD3.X R41, RZ, UR9, RZ, P2, !PT ;  /* 0x00000009ff297c10 */ /* 0x000fe400097fe4ff */
[----:B------:R-:W-:Y:S01]  /*05b0*/  IMAD.HI.U32 R21, R116, -0x2daee0ad, RZ ;  /* 0xd2511f5374157827 */ /* 0x000fe200078e00ff */
[----:B------:R-:W-:-:S04]  /*05c0*/  LOP3.LUT R122, R23, UR30, R24, 0x96, !PT ;  /* 0x0000001e177a7c12 */ /* 0x000fc8000f8e9618 */
[----:B------:R-:W-:Y:S01]  /*05d0*/  LOP3.LUT R114, R21, UR31, R22, 0x96, !PT ;  /* 0x0000001f15727c12 */ /* 0x000fe2000f8e9616 */
[----:B0-----:R-:W-:Y:S06]  /*05e0*/  @P1 EXIT ;  /* 0x000000000000194d */ /* 0x001fec0003800000 */
[----:B------:R-:W2:Y:S04]  /*05f0*/  LDG.E.128 R20, desc[UR4][R40.64] ;  /* 0x0000000428147981 */ /* 0x000ea8000c1e1d00 */
[----:B------:R-:W3:Y:S04]  /*0600*/  LDG.E.128 R24, desc[UR4][R40.64+0x200] ;  /* 0x0002000428187981 */ /* 0x000ee8000c1e1d00 */
[----:B------:R-:W4:Y:S04]  /*0610*/  LDG.E.128 R28, desc[UR4][R40.64+0x400] ;  /* 0x00040004281c7981 */ /* 0x000f28000c1e1d00 */
[----:B------:R0:W4:Y:S01]  /*0620*/  LDG.E.128 R32, desc[UR4][R40.64+0x600] ;  /* 0x0006000428207981 */ /* 0x000122000c1e1d00 */
[----:B-----5:R-:W-:-:S02]  /*0630*/  @!P0 CS2R R4, SRZ ;  /* 0x0000000000048805 */ /* 0x020fc4000001ff00 */
[----:B------:R-:W-:Y:S02]  /*0640*/  @!P0 CS2R R6, SRZ ;  /* 0x0000000000068805 */ /* 0x000fe4000001ff00 */
[----:B------:R-:W-:Y:S02]  /*0650*/  @!P0 CS2R R8, SRZ ;  /* 0x0000000000088805 */ /* 0x000fe4000001ff00 */
[----:B------:R-:W-:Y:S02]  /*0660*/  @!P0 CS2R R10, SRZ ;  /* 0x00000000000a8805 */ /* 0x000fe4000001ff00 */
[----:B------:R-:W-:Y:S02]  /*0670*/  @!P0 CS2R R12, SRZ ;  /* 0x00000000000c8805 */ /* 0x000fe4000001ff00 */
[----:B------:R-:W-:Y:S02]  /*0680*/  @!P0 CS2R R14, SRZ ;  /* 0x00000000000e8805 */ /* 0x000fe4000001ff00 */
[C---:B------:R-:W-:Y:S01]  /*0690*/  PRMT R58, R4.reuse, 0x7632, R58 ;  /* 0x00007632043a7816 */ /* 0x040fe2000000003a */
[----:B------:R-:W-:Y:S01]  /*06a0*/  IMAD.U32 R2, R4, 0x10000, RZ ;  /* 0x0001000004027824 */ /* 0x000fe200078e00ff */
[C---:B------:R-:W-:Y:S01]  /*06b0*/  PRMT R59, R5.reuse, 0x7632, R59 ;  /* 0x00007632053b7816 */ /* 0x040fe2000000003b */
[----:B------:R-:W-:Y:S01]  /*06c0*/  IMAD.U32 R3, R5, 0x10000, RZ ;  /* 0x0001000005037824 */ /* 0x000fe200078e00ff */
[----:B------:R-:W-:-:S02]  /*06d0*/  @!P0 CS2R R16, SRZ ;  /* 0x0000000000108805 */ /* 0x000fc4000001ff00 */
[C---:B------:R-:W-:Y:S01]  /*06e0*/  PRMT R60, R6.reuse, 0x7632, R60 ;  /* 0x00007632063c7816 */ /* 0x040fe2000000003c */
[C---:B------:R-:W-:Y:S01]  /*06f0*/  IMAD.U32 R5, R7.reuse, 0x10000, RZ ;  /* 0x0001000007057824 */ /* 0x040fe200078e00ff */
[----:B------:R-:W-:Y:S02]  /*0700*/  SHF.L.U32 R4, R6, 0x10, RZ ;  /* 0x0000001006047819 */ /* 0x000fe400000006ff */
[----:B------:R-:W-:Y:S02]  /*0710*/  @!P0 CS2R R18, SRZ ;  /* 0x0000000000128805 */ /* 0x000fe4000001ff00 */
[----:B------:R-:W-:Y:S01]  /*0720*/  PRMT R61, R7, 0x7632, R61 ;  /* 0x00007632073d7816 */ /* 0x000fe2000000003d */
[C---:B------:R-:W-:Y:S01]  /*0730*/  IMAD.U32 R6, R8.reuse, 0x10000, RZ ;  /* 0x0001000008067824 */ /* 0x040fe200078e00ff */
[----:B------:R-:W-:Y:S01]  /*0740*/  PRMT R62, R8, 0x7632, R62 ;  /* 0x00007632083e7816 */ /* 0x000fe2000000003e */
[C---:B------:R-:W-:Y:S01]  /*0750*/  IMAD.U32 R8, R10.reuse, 0x10000, RZ ;  /* 0x000100000a087824 */ /* 0x040fe200078e00ff */
[C---:B------:R-:W-:Y:S01]  /*0760*/  PRMT R63, R9.reuse, 0x7632, R63 ;  /* 0x00007632093f7816 */ /* 0x040fe2000000003f */
[----:B------:R-:W-:Y:S01]  /*0770*/  UIADD3 UR32, UR6, -0x700cb87f, URZ ;  /* 0x8ff3478106207890 */ /* 0x000fe2000fffe03f */
[----:B------:R-:W-:Y:S01]  /*0780*/  SHF.L.U32 R7, R9, 0x10, RZ ;  /* 0x0000001009077819 */ /* 0x000fe200000006ff */
[C---:B------:R-:W-:Y:S01]  /*0790*/  IMAD.U32 R9, R11.reuse, 0x10000, RZ ;  /* 0x000100000b097824 */ /* 0x040fe200078e00ff */
[----:B------:R-:W-:Y:S01]  /*07a0*/  PRMT R64, R10, 0x7632, R64 ;  /* 0x000076320a407816 */ /* 0x000fe20000000040 */
[----:B------:R-:W-:Y:S01]  /*07b0*/  UIADD3 UR33, UR7, -0x695add53, URZ ;  /* 0x96a522ad07217890 */ /* 0x000fe2000fffe03f */
[----:B------:R-:W-:Y:S01]  /*07c0*/  PRMT R65, R11, 0x7632, R65 ;  /* 0x000076320b417816 */ /* 0x000fe20000000041 */
[C---:B------:R-:W-:Y:S01]  /*07d0*/  IMAD.U32 R11, R13.reuse, 0x10000, RZ ;  /* 0x000100000d0b7824 */ /* 0x040fe200078e00ff */
[----:B------:R-:W-:Y:S01]  /*07e0*/  PRMT R66, R12, 0x7632, R66 ;  /* 0x000076320c427816 */ /* 0x000fe20000000042 */
[----:B------:R-:W-:Y:S01]  /*07f0*/  IMAD R116, R116, -0x2daee0ad, RZ ;  /* 0xd2511f5374747824 */ /* 0x000fe200078e02ff */
[----:B------:R-:W-:Y:S01]  /*0800*/  SHF.L.U32 R10, R12, 0x10, RZ ;  /* 0x000000100c0a7819 */ /* 0x000fe200000006ff */
[----:B------:R-:W-:Y:S01]  /*0810*/  IMAD.U32 R12, R14, 0x10000, RZ ;  /* 0x000100000e0c7824 */ /* 0x000fe200078e00ff */
[----:B------:R-:W-:Y:S01]  /*0820*/  PRMT R67, R13, 0x7632, R67 ;  /* 0x000076320d437816 */ /* 0x000fe20000000043 */
[----:B------:R-:W-:Y:S01]  /*0830*/  IMAD R112, R112, -0x326172a9, RZ ;  /* 0xcd9e8d5770707824 */ /* 0x000fe200078e02ff */
[----:B------:R-:W-:Y:S01]  /*0840*/  PRMT R68, R14, 0x7632, R68 ;  /* 0x000076320e447816 */ /* 0x000fe20000000044 */
[----:B------:R-:W-:Y:S01]  /*0850*/  IMAD.U32 R14, R16, 0x10000, RZ ;  /* 0x00010000100e7824 */ /* 0x000fe200078e00ff */
[C---:B------:R-:W-:Y:S01]  /*0860*/  PRMT R69, R15.reuse, 0x7632, R69 ;  /* 0x000076320f457816 */ /* 0x040fe20000000045 */
[----:B0-----:R-:W-:Y:S01]  /*0870*/  IMAD.HI.U32 R41, R114, -0x326172a9, RZ ;  /* 0xcd9e8d5772297827 */ /* 0x001fe200078e00ff */
[----:B------:R-:W-:Y:S01]  /*0880*/  SHF.L.U32 R13, R15, 0x10, RZ ;  /* 0x000000100f0d7819 */ /* 0x000fe200000006ff */
[----:B------:R-:W-:Y:S01]  /*0890*/  ULDC.64 UR8, c[0x0][0x270] ;  /* 0x00009c0000087ab9 */ /* 0x000fe20000000a00 */
[----:B------:R-:W-:Y:S01]  /*08a0*/  PRMT R70, R16, 0x7632, R70 ;  /* 0x0000763210467816 */ /* 0x000fe20000000046 */
[C---:B------:R-:W-:Y:S01]  /*08b0*/  IMAD.U32 R15, R17.reuse, 0x10000, RZ ;  /* 0x00010000110f7824 */ /* 0x040fe200078e00ff */
[----:B------:R-:W-:Y:S01]  /*08c0*/  PRMT R71, R17, 0x7632, R71 ;  /* 0x0000763211477816 */ /* 0x000fe20000000047 */
[C---:B------:R-:W-:Y:S01]  /*08d0*/  IMAD.U32 R17, R19.reuse, 0x10000, RZ ;  /* 0x0001000013117824 */ /* 0x040fe200078e00ff */
[----:B------:R-:W-:Y:S01]  /*08e0*/  PRMT R72, R18, 0x7632, R72 ;  /* 0x0000763212487816 */ /* 0x000fe20000000048 */
[----:B------:R-:W-:Y:S01]  /*08f0*/  IMAD.HI.U32 R39, R122, -0x2daee0ad, RZ ;  /* 0xd2511f537a277827 */ /* 0x000fe200078e00ff */
[----:B------:R-:W-:Y:S01]  /*0900*/  SHF.L.U32 R16, R18, 0x10, RZ ;  /* 0x0000001012107819 */ /* 0x000fe200000006ff */
[----:B------:R-:W-:Y:S01]  /*0910*/  BSSY B0, `(.L_x_1060) ;  /* 0x0000c8f000007945 */ /* 0x000fe20003800000 */
[----:B------:R-:W-:Y:S01]  /*0920*/  PRMT R73, R19, 0x7632, R73 ;  /* 0x0000763213497816 */ /* 0x000fe20000000049 */
[----:B------:R-:W-:Y:S01]  /*0930*/  UISETP.NE.U32.AND UP0, UPT, UR8, URZ, UPT ;  /* 0x0000003f0800728c */ /* 0x000fe2000bf05070 */
[----:B------:R-:W-:Y:S01]  /*0940*/  LOP3.LUT R112, R41, UR32, R112, 0x96, !PT ;  /* 0x0000002029707c12 */ /* 0x000fe2000f8e9670 */
[----:B------:R-:W-:Y:S01]  /*0950*/  IMAD R114, R114, -0x326172a9, RZ ;  /* 0xcd9e8d5772727824 */ /* 0x000fe200078e02ff */
[----:B------:R-:W-:Y:S01]  /*0960*/  LOP3.LUT R116, R39, UR33, R116, 0x96, !PT ;  /* 0x0000002127747c12 */ /* 0x000fe2000f8e9674 */
[----:B------:R-:W-:Y:S01]  /*0970*/  IMAD R122, R122, -0x2daee0ad, RZ ;  /* 0xd2511f537a7a7824 */ /* 0x000fe200078e02ff */
[----:B------:R-:W-:Y:S01]  /*0980*/  LOP3.LUT R123, R36, 0x3, RZ, 0xc0, !PT ;  /* 0x00000003247b7812 */ /* 0x000fe200078ec0ff */
        /* <DEDUP_REMOVED lines=21> */
[----:B------:R-:W-:Y:S01]  /*0ae0*/  UISETP.NE.AND UP1, UPT, UR8, URZ, UPT ;  /* 0x0000003f0800728c */ /* 0x000fe2000bf25270 */
[----:B------:R-:W-:Y:S01]  /*0af0*/  ULDC.64 UR12, c[0x0][0x230] ;  /* 0x00008c00000c7ab9 */ /* 0x000fe20000000a00 */
[----:B------:R-:W-:Y:S01]  /*0b00*/  ULDC.64 UR14, c[0x0][0x2b8] ;  /* 0x0000ae00000e7ab9 */ /* 0x000fe20000000a00 */
[C---:B--2---:R-:W-:Y:S01]  /*0b10*/  PRMT R75, R20.reuse, 0x7632, R75 ;  /* 0x00007632144b7816 */ /* 0x044fe2000000004b */
[----:B------:R-:W-:Y:S01]  /*0b20*/  IMAD.U32 R19, R20, 0x10000, RZ ;  /* 0x0001000014137824 */ /* 0x000fe200078e00ff */
[----:B------:R-:W-:Y:S01]  /*0b30*/  PRMT R74, R21, 0x7632, R74 ;  /* 0x00007632154a7816 */ /* 0x000fe2000000004a */
[----:B------:R-:W-:Y:S01]  /*0b40*/  IMAD.U32 R20, R23, 0x10000, RZ ;  /* 0x0001000017147824 */ /* 0x000fe200078e00ff */
[----:B------:R-:W-:Y:S01]  /*0b50*/  SHF.L.U32 R18, R21, 0x10, RZ ;  /* 0x0000001015127819 */ /* 0x000fe200000006ff */
[C---:B------:R-:W-:Y:S01]  /*0b60*/  IMAD.U32 R21, R22.reuse, 0x10000, RZ ;  /* 0x0001000016157824 */ /* 0x040fe200078e00ff */
[----:B------:R-:W-:Y:S01]  /*0b70*/  PRMT R77, R22, 0x7632, R77 ;  /* 0x00007632164d7816 */ /* 0x000fe2000000004d */
[----:B---3--:R-:W-:Y:S01]  /*0b80*/  IMAD.U32 R22, R25, 0x10000, RZ ;  /* 0x0001000019167824 */ /* 0x008fe200078e00ff */
[----:B------:R-:W-:Y:S01]  /*0b90*/  PRMT R76, R23, 0x7632, R76 ;  /* 0x00007632174c7816 */ /* 0x000fe2000000004c */
[----:B------:R-:W-:Y:S01]  /*0ba0*/  IMAD.U32 R75, R75, 0x10000, RZ ;  /* 0x000100004b4b7824 */ /* 0x000fe200078e00ff */
[C---:B------:R-:W-:Y:S01]  /*0bb0*/  PRMT R79, R24.reuse, 0x7632, R79 ;  /* 0x00007632184f7816 */ /* 0x040fe2000000004f */
[----:B------:R-:W-:Y:S01]  /*0bc0*/  IMAD.U32 R77, R77, 0x10000, RZ ;  /* 0x000100004d4d7824 */ /* 0x000fe200078e00ff */
[----:B------:R-:W-:-:S02]  /*0bd0*/  SHF.L.U32 R23, R24, 0x10, RZ ;  /* 0x0000001018177819 */ /* 0x000fc400000006ff */
[----:B------:R-:W-:Y:S01]  /*0be0*/  PRMT R78, R25, 0x7632, R78 ;  /* 0x00007632194e7816 */ /* 0x000fe2000000004e */
[C---:B------:R-:W-:Y:S01]  /*0bf0*/  IMAD.U32 R25, R26.reuse, 0x10000, RZ ;  /* 0x000100001a197824 */ /* 0x040fe200078e00ff */
[----:B------:R-:W-:Y:S01]  /*0c00*/  PRMT R81, R26, 0x7632, R81 ;  /* 0x000076321a517816 */ /* 0x000fe20000000051 */
[----:B----4-:R-:W-:Y:S01]  /*0c10*/  IMAD.U32 R26, R29, 0x10000, RZ ;  /* 0x000100001d1a7824 */ /* 0x010fe200078e00ff */
[----:B------:R-:W-:Y:S01]  /*0c20*/  PRMT R80, R27, 0x7632, R80 ;  /* 0x000076321b507816 */ /* 0x000fe20000000050 */
[----:B------:R-:W-:Y:S01]  /*0c30*/  IMAD.U32 R79, R79, 0x10000, RZ ;  /* 0x000100004f4f7824 */ /* 0x000fe200078e00ff */
[----:B------:R-:W-:Y:S01]  /*0c40*/  SHF.L.U32 R24, R27, 0x10, RZ ;  /* 0x000000101b187819 */ /* 0x000fe200000006ff */
[C---:B------:R-:W-:Y:S01]  /*0c50*/  IMAD.U32 R27, R28.reuse, 0x10000, RZ ;  /* 0x000100001c1b7824 */ /* 0x040fe200078e00ff */
        /* <DEDUP_REMOVED lines=13> */
[C---:B------:R-:W-:Y:S01]  /*0d30*/  IMAD.U32 R32, R35.reuse, 0x10000, RZ ;  /* 0x0001000023207824 */ /* 0x040fe200078e00ff */
[----:B------:R-:W-:Y:S01]  /*0d40*/  PRMT R88, R35, 0x7632, R88 ;  /* 0x0000763223587816 */ /* 0x000fe20000000058 */
[----:B------:R-:W-:Y:S01]  /*0d50*/  IMAD.MOV.U32 R35, RZ, RZ, R37 ;  /* 0x000000ffff237224 */ /* 0x000fe200078e0025 */
[----:B------:R-:W-:Y:S01]  /*0d60*/  SHF.L.U32 R29, R30, 0x10, RZ ;  /* 0x000000101e1d7819 */ /* 0x000fe200000006ff */
[----:B------:R-:W-:Y:S01]  /*0d70*/  IMAD.U32 R89, R89, 0x10000, RZ ;  /* 0x0001000059597824 */ /* 0x000fe200078e00ff */
[----:B------:R-:W-:Y:S01]  /*0d80*/  SHF.L.U32 R30, R33, 0x10, RZ ;  /* 0x00000010211e7819 */ /* 0x000fe200000006ff */
[----:B------:R-:W-:Y:S01]  /*0d90*/  IMAD.U32 R33, R34, 0x10000, RZ ;  /* 0x0001000022217824 */ /* 0x000fe200078e00ff */
[----:B------:R-:W-:-:S02]  /*0da0*/  MOV R34, R38 ;  /* 0x0000002600227202 */ /* 0x000fc40000000f00 */
[----:B------:R-:W-:Y:S02]  /*0db0*/  SHF.L.U32 R74, R74, 0x10, RZ ;  /* 0x000000104a4a7819 */ /* 0x000fe400000006ff */
[----:B------:R-:W-:Y:S02]  /*0dc0*/  SHF.L.U32 R76, R76, 0x10, RZ ;  /* 0x000000104c4c7819 */ /* 0x000fe400000006ff */
[----:B------:R-:W-:Y:S02]  /*0dd0*/  SHF.L.U32 R78, R78, 0x10, RZ ;  /* 0x000000104e4e7819 */ /* 0x000fe400000006ff */
[----:B------:R-:W-:Y:S02]  /*0de0*/  SHF.L.U32 R80, R80, 0x10, RZ ;  /* 0x0000001050507819 */ /* 0x000fe400000006ff */
[----:B------:R-:W-:Y:S02]  /*0df0*/  SHF.L.U32 R82, R82, 0x10, RZ ;  /* 0x0000001052527819 */ /* 0x000fe400000006ff */
[----:B------:R-:W-:-:S02]  /*0e00*/  SHF.L.U32 R84, R84, 0x10, RZ ;  /* 0x0000001054547819 */ /* 0x000fc400000006ff */
[----:B------:R-:W-:Y:S02]  /*0e10*/  SHF.L.U32 R86, R86, 0x10, RZ ;  /* 0x0000001056567819 */ /* 0x000fe400000006ff */
[----:B------:R-:W-:-:S07]  /*0e20*/  SHF.L.U32 R88, R88, 0x10, RZ ;  /* 0x0000001058587819 */ /* 0x000fce00000006ff */
.L_x_1286:
[----:B------:R-:W-:Y:S01]  /*0e30*/  ISETP.NE.U32.AND P0, PT, RZ, UR12, PT ;  /* 0x0000000cff007c0c */ /* 0x000fe2000bf05070 */
[----:B0-----:R-:W0:Y:S01]  /*0e40*/  S2R R55, SR_TID.X ;  /* 0x0000000000377919 */ /* 0x001e220000002100 */
[----:B------:R-:W1:Y:S01]  /*0e50*/  LDC.64 R50, c[0x0][0x220] ;  /* 0x00008800ff327b82 */ /* 0x000e620000000a00 */
[----:B------:R-:W-:Y:S01]  /*0e60*/  IMAD R44, R0, UR10, RZ ;  /* 0x0000000a002c7c24 */ /* 0x000fe2000f8e02ff */
[----:B------:R-:W-:Y:S01]  /*0e70*/  ISETP.NE.AND.EX P0, PT, RZ, UR13, PT, P0 ;  /* 0x0000000dff007c0c */ /* 0x000fe2000bf05300 */
[----:B------:R-:W-:Y:S01]  /*0e80*/  @UP0 ULDC.64 UR8, c[0x0][0x270] ;  /* 0x00009c0000080ab9 */ /* 0x000fe20000000a00 */
[----:B------:R-:W-:Y:S01]  /*0e90*/  PLOP3.LUT P1, PT, PT, PT, UP0, 0x80, 0x0 ;  /* 0x000000000000781c */ /* 0x000fe20003f2f008 */
[----:B------:R-:W-:Y:S01]  /*0ea0*/  IMAD.U32 R42, RZ, RZ, UR8 ;  /* 0x00000008ff2a7e24 */ /* 0x000fe2000f8e00ff */
[----:B------:R-:W-:Y:S02]  /*0eb0*/  SHF.R.S32.HI R45, RZ, 0x1f, R44 ;  /* 0x0000001fff2d7819 */ /* 0x000fe4000001142c */
[----:B------:R-:W-:-:S02]  /*0ec0*/  PLOP3.LUT P2, PT, PT, PT, UP0, 0x80, 0x0 ;  /* 0x000000000000781c */ /* 0x000fc40003f4f008 */
[----:B------:R-:W-:Y:S02]  /*0ed0*/  LEA.HI R46, R45, R44, RZ, 0x3 ;  /* 0x0000002c2d2e7211 */ /* 0x000fe400078f18ff */
[----:B------:R-:W-:-:S03]  /*0ee0*/  MOV R43, UR9 ;  /* 0x00000009002b7c02 */ /* 0x000fc60008000f00 */
[----:B------:R-:W2:Y:S02]  /*0ef0*/  @P0 LDC.64 R40, c[0x0][0x230] ;  /* 0x00008c00ff280b82 */ /* 0x000ea40000000a00 */
[----:B------:R-:W-:-:S06]  /*0f00*/  @P1 IMAD.WIDE R44, R0, 0x2, R42 ;  /* 0x00000002002c1825 */ /* 0x000fcc00078e022a */
[----:B------:R-:W3:Y:S01]  /*0f10*/  @P2 LDG.E.U16 R44, desc[UR4][R44.64] ;  /* 0x000000042c2c2981 */ /* 0x000ee2000c1e1500 */
[----:B0-----:R-:W-:-:S04]  /*0f20*/  LOP3.LUT R55, R55, 0x1f, RZ, 0xc0, !PT ;  /* 0x0000001f37377812 */ /* 0x001fc800078ec0ff */
[----:B------:R-:W-:-:S05]  /*0f30*/  LEA.HI.SX32 R91, R46, R55, 0x1d ;  /* 0x000000372e5b7211 */ /* 0x000fca00078feaff */
[----:B--2---:R-:W-:-:S04]  /*0f40*/  @P0 IMAD.WIDE.U32 R46, R91, 0x10, R40 ;  /* 0x000000105b2e0825 */ /* 0x004fc800078e0028 */
[----:B-1----:R-:W-:Y:S01]  /*0f50*/  IMAD.WIDE.U32 R40, R91, 0x10, R50 ;  /* 0x000000105b287825 */ /* 0x002fe200078e0032 */
[----:B------:R0:W5:Y:S05]  /*0f60*/  @P0 LDG.E.128 R36, desc[UR4][R46.64] ;  /* 0x000000042e240981 */ /* 0x00016a000c1e1d00 */
[----:B------:R-:W5:Y:S01]  /*0f70*/  LDG.E.128 R40, desc[UR4][R40.64] ;  /* 0x0000000428287981 */ /* 0x000f62000c1e1d00 */
[----:B------:R-:W-:Y:S02]  /*0f80*/  ISETP.NE.AND P1, PT, R123, 0x1, PT ;  /* 0x000000017b00780c */ /* 0x000fe40003f25270 */
[----:B------:R-:W-:Y:S01]  /*0f90*/  PLOP3.LUT P2, PT, PT, PT, UP0, 0x80, 0x0 ;  /* 0x000000000000781c */ /* 0x000fe20003f4f008 */
[----:B------:R-:W-:Y:S01]  /*0fa0*/  BSSY B1, `(.L_x_1061) ;  /* 0x000000e000017945 */ /* 0x000fe20003800000 */
[----:B------:R-:W-:-:S02]  /*0fb0*/  IMAD.MOV.U32 R102, RZ, RZ, 0x3f800000 ;  /* 0x3f800000ff667424 */ /* 0x000fc400078e00ff */
[----:B------:R-:W-:-:S09]  /*0fc0*/  VIADD R48, R123, 0x1 ;  /* 0x000000017b307836 */ /* 0x000fd20000000000 */
[----:B---3--:R-:W-:Y:S01]  /*0fd0*/  @P2 SHF.L.U32 R102, R44, 0x10, RZ ;  /* 0x000000102c662819 */ /* 0x008fe200000006ff */
[----:B0-----:R-:W-:Y:S06]  /*0fe0*/  @!P1 BRA `(.L_x_1062) ;  /* 0x0000000000209947 */ /* 0x001fec0003800000 */
        /* <DEDUP_REMOVED lines=8> */
.L_x_1062:
[----:B------:R-:W-:-:S07]  /*1070*/  IMAD.MOV.U32 R54, RZ, RZ, R114 ;  /* 0x000000ffff367224 */ /* 0x000fce00078e0072 */
.L_x_1063:
[----:B------:R-:W-:Y:S05]  /*1080*/  BSYNC B1 ;  /* 0x0000000000017941 */ /* 0x000fea0003800000 */
.L_x_1061:
        /* <DEDUP_REMOVED lines=16> */
.L_x_1067:
[----:B------:R-:W-:Y:S05]  /*1190*/  BSYNC B2 ;  /* 0x0000000000027941 */ /* 0x000fea0003800000 */
.L_x_1066:
        /* <DEDUP_REMOVED lines=36> */
[----:B------:R-:W-:Y:S01]  /*13e0*/  IMAD.MOV.U32 R48, RZ, RZ, RZ ;  /* 0x000000ffff307224 */ /* 0x000fe200078e00ff */
[----:B------:R-:W-:Y:S01]  /*13f0*/  LOP3.LUT R122, R113, UR30, R44, 0x96, !PT ;  /* 0x0000001e717a7c12 */ /* 0x000fe2000f8e962c */
[----:B------:R-:W-:-:S04]  /*1400*/  IMAD.WIDE.U32 R114, R114, -0x326172a9, RZ ;  /* 0xcd9e8d5772727825 */ /* 0x000fc800078e00ff */
[----:B------:R-:W-:Y:S01]  /*1410*/  IMAD.WIDE.U32 R122, R122, -0x2daee0ad, RZ ;  /* 0xd2511f537a7a7825 */ /* 0x000fe200078e00ff */
[----:B------:R-:W-:-:S04]  /*1420*/  LOP3.LUT R112, R115, UR32, R112, 0x96, !PT ;  /* 0x0000002073707c12 */ /* 0x000fc8000f8e9670 */
[----:B------:R-:W-:-:S07]  /*1430*/  LOP3.LUT R116, R123, UR33, R116, 0x96, !PT ;  /* 0x000000217b747c12 */ /* 0x000fce000f8e9674 */
.L_x_1065:
[----:B------:R-:W-:Y:S05]  /*1440*/  BSYNC B1 ;  /* 0x0000000000017941 */ /* 0x000fea0003800000 */
.L_x_1064:
        /* <DEDUP_REMOVED lines=12> */
[----:B-1----:R-:W-:Y:S02]  /*1510*/  FSETP.GTU.FTZ.AND P2, PT, R45, R98, PT ;  /* 0x000000622d00720b */ /* 0x002fe40003f5c000 */
[----:B------:R-:W-:Y:S02]  /*1520*/  @P0 SHF.L.U32 R45, R36, 0x10, RZ ;  /* 0x00000010242d0819 */ /* 0x000fe400000006ff */
        /* <DEDUP_REMOVED lines=12> */
.L_x_1069:
[----:B------:R-:W-:-:S07]  /*15f0*/  IMAD.MOV.U32 R53, RZ, RZ, R114 ;  /* 0x000000ffff357224 */ /* 0x000fce00078e0072 */
.L_x_1070:
[----:B------:R-:W-:Y:S05]  /*1600*/  BSYNC B1 ;  /* 0x0000000000017941 */ /* 0x000fea0003800000 */
.L_x_1068:
        /* <DEDUP_REMOVED lines=16> */
.L_x_1074:
[----:B------:R-:W-:Y:S05]  /*1710*/  BSYNC B2 ;  /* 0x0000000000027941 */ /* 0x000fea0003800000 */
.L_x_1073:
[----:B------:R-:W-:Y:S01]  /*1720*/  IMAD.HI.U32 R45, R34, -0x326172a9, RZ ;  /* 0xcd9e8d57222d7827 */ /* 0x000fe200078e00ff */
[----:B------:R-:W-:-:S03]  /*1730*/  LOP3.LUT R44, R44, UR7, R57, 0x96, !PT ;  /* 0x000000072c2c7c12 */ /* 0x000fc6000f8e9639 */
[----:B------:R-:W-:Y:S01]  /*1740*/  IMAD R49, R34, -0x326172a9, RZ ;  /* 0xcd9e8d5722317824 */ /* 0x000fe200078e02ff */
[----:B------:R-:W-:Y:S01]  /*1750*/  LOP3.LUT R46, R45, UR6, R56, 0x96, !PT ;  /* 0x000000062d2e7c12 */ /* 0x000fe2000f8e9638 */
[----:B------:R-:W-:-:S04]  /*1760*/  IMAD.WIDE.U32 R44, R44, -0x326172a9, RZ ;  /* 0xcd9e8d572c2c7825 */ /* 0x000fc800078e00ff */
[----:B------:R-:W-:Y:S01]  /*1770*/  IMAD R93, R35, -0x2daee0ad, RZ ;  /* 0xd2511f53235d7824 */ /* 0x000fe200078e02ff */
        /* <DEDUP_REMOVED lines=35> */
[----:B------:R-:W-:-:S07]  /*19b0*/  LOP3.LUT R116, R123, UR33, R116, 0x96, !PT ;  /* 0x000000217b747c12 */ /* 0x000fce000f8e9674 */
.L_x_1072:
[----:B------:R-:W-:Y:S05]  /*19c0*/  BSYNC B1 ;  /* 0x0000000000017941 */ /* 0x000fea0003800000 */
.L_x_1071:
        /* <DEDUP_REMOVED lines=10> */
[----:B------:R-:W-:-:S02]  /*1a70*/  @P0 IMAD.U32 R40, R40, 0x10000, RZ ;  /* 0x0001000028280824 */ /* 0x000fc400078e00ff */
[----:B------:R-:W-:Y:S02]  /*1a80*/  P2R R53, PR, RZ, 0x4 ;  /* 0x00000004ff357803 */ /* 0x000fe40000000000 */
        /* <DEDUP_REMOVED lines=11> */
.L_x_1076:
[----:B------:R-:W-:-:S07]  /*1b40*/  MOV R40, R114 ;  /* 0x0000007200287202 */ /* 0x000fce0000000f00 */
.L_x_1077:
[----:B------:R-:W-:Y:S05]  /*1b50*/  BSYNC B1 ;  /* 0x0000000000017941 */ /* 0x000fea0003800000 */
.L_x_1075:
        /* <DEDUP_REMOVED lines=16> */
.L_x_1081:
[----:B------:R-:W-:Y:S05]  /*1c60*/  BSYNC B2 ;  /* 0x0000000000027941 */ /* 0x000fea0003800000 */
.L_x_1080:
        /* <DEDUP_REMOVED lines=35> */
[----:B------:R-:W-:Y:S01]  /*1ea0*/  LOP3.LUT R114, R117, UR31, R46, 0x96, !PT ;  /* 0x0000001f75727c12 */ /* 0x000fe2000f8e962e */
[----:B------:R-:W-:-:S03]  /*1eb0*/  HFMA2.MMA R46, -RZ, RZ, 0, 0 ;  /* 0x00000000ff2e7435 */ /* 0x000fc600000001ff */
[----:B------:R-:W-:Y:S01]  /*1ec0*/  LOP3.LUT R122, R113, UR30, R44, 0x96, !PT ;  /* 0x0000001e717a7c12 */ /* 0x000fe2000f8e962c */
[----:B------:R-:W-:-:S04]  /*1ed0*/  IMAD.WIDE.U32 R114, R114, -0x326172a9, RZ ;  /* 0xcd9e8d5772727825 */ /* 0x000fc800078e00ff */
[----:B------:R-:W-:Y:S01]  /*1ee0*/  IMAD.WIDE.U32 R122, R122, -0x2daee0ad, RZ ;  /* 0xd2511f537a7a7825 */ /* 0x000fe200078e00ff */
[----:B------:R-:W-:-:S04]  /*1ef0*/  LOP3.LUT R112, R115, UR32, R112, 0x96, !PT ;  /* 0x0000002073707c12 */ /* 0x000fc8000f8e9670 */
[----:B------:R-:W-:-:S07]  /*1f00*/  LOP3.LUT R116, R123, UR33, R116, 0x96, !PT ;  /* 0x000000217b747c12 */ /* 0x000fce000f8e9674 */
.L_x_1079:
[----:B------:R-:W-:Y:S05]  /*1f10*/  BSYNC B1 ;  /* 0x0000000000017941 */ /* 0x000fea0003800000 */
.L_x_1078:
[----:B------:R-:W-:Y:S01]  /*1f20*/  I2FP.F32.U32 R45, R40 ;  /* 0x00000028002d7245 */ /* 0x000fe20000201000 */
[C---:B------:R-:W-:Y:S01]  /*1f30*/  IMAD.U32 R47, R41.reuse, 0x10000, RZ ;  /* 0x00010000292f7824 */ /* 0x040fe200078e00ff */
[C---:B------:R-:W-:Y:S01]  /*1f40*/  ISETP.NE.AND P2, PT, R46.reuse, 0x1, PT ;  /* 0x000000012e00780c */ /* 0x040fe20003f45270 */
[----:B------:R-:W-:Y:S01]  /*1f50*/  BSSY B1, `(.L_x_1082) ;  /* 0x0000014000017945 */ /* 0x000fe20003800000 */
[----:B------:R-:W-:Y:S01]  /*1f60*/  PRMT R92, R41, 0x7632, R92 ;  /* 0x00007632295c7816 */ /* 0x000fe2000000005c */
[----:B------:R-:W-:Y:S01]  /*1f70*/  FFMA.FTZ R45, R45, R96, 1.1641532182693481445e-10 ;  /* 0x2f0000002d2d7423 */ /* 0x000fe20000010060 */
[----:B------:R-:W-:Y:S01]  /*1f80*/  FMUL.FTZ R47, R47, R102 ;  /* 0x000000662f2f7220 */ /* 0x000fe20000410000 */
[----:B------:R-:W-:-:S03]  /*1f90*/  VIADD R44, R46, 0x1 ;  /* 0x000000012e2c7836 */ /* 0x000fc60000000000 */
[----:B------:R-:W-:Y:S01]  /*1fa0*/  FMUL.FTZ R47, R47, R100 ;  /* 0x000000642f2f7220 */ /* 0x000fe20000410000 */
[----:B------:R-:W-:Y:S02]  /*1fb0*/  FSETP.GTU.FTZ.AND P1, PT, R45, R98, PT ;  /* 0x000000622d00720b */ /* 0x000fe40003f3c000 */
[----:B------:R-:W-:Y:S02]  /*1fc0*/  @P0 SHF.L.U32 R45, R37, 0x10, RZ ;  /* 0x00000010252d0819 */ /* 0x000fe400000006ff */
        /* <DEDUP_REMOVED lines=11> */
.L_x_1083:
[----:B------:R-:W-:-:S07]  /*2080*/  IMAD.MOV.U32 R94, RZ, RZ, R114 ;  /* 0x000000ffff5e7224 */ /* 0x000fce00078e0072 */
.L_x_1084:
[----:B------:R-:W-:Y:S05]  /*2090*/  BSYNC B1 ;  /* 0x0000000000017941 */ /* 0x000fea0003800000 */
.L_x_1082:
        /* <DEDUP_REMOVED lines=16> */
.L_x_1088:
[----:B------:R-:W-:Y:S05]  /*21a0*/  BSYNC B2 ;  /* 0x0000000000027941 */ /* 0x000fea0003800000 */
.L_x_1087:
        /* <DEDUP_REMOVED lines=42> */
.L_x_1086:
[----:B------:R-:W-:Y:S05]  /*2450*/  BSYNC B1 ;  /* 0x0000000000017941 */ /* 0x000fea0003800000 */
.L_x_1085:
[----:B------:R-:W-:Y:S01]  /*2460*/  I2FP.F32.U32 R41, R94 ;  /* 0x0000005e00297245 */ /* 0x000fe20000201000 */
[----:B------:R-:W-:Y:S01]  /*2470*/  BSSY B1, `(.L_x_1089) ;  /* 0x0000016000017945 */ /* 0x000fe20003800000 */
[----:B------:R-:W-:Y:S02]  /*2480*/  SHF.L.U32 R45, R92, 0x10, RZ ;  /* 0x000000105c2d7819 */ /* 0x000fe400000006ff */
[C---:B------:R-:W-:Y:S01]  /*2490*/  ISETP.NE.AND P3, PT, R44.reuse, 0x1, PT ;  /* 0x000000012c00780c */ /* 0x040fe20003f65270 */
        /* <DEDUP_REMOVED lines=18> */
.L_x_1090:
[----:B------:R-:W-:-:S07]  /*25c0*/  MOV R92, R114 ;  /* 0x00000072005c7202 */ /* 0x000fce0000000f00 */
.L_x_1091:
[----:B------:R-:W-:Y:S05]  /*25d0*/  BSYNC B1 ;  /* 0x0000000000017941 */ /* 0x000fea0003800000 */
.L_x_1089:
        /* <DEDUP_REMOVED lines=16> */
.L_x_1095:
[----:B------:R-:W-:Y:S05]  /*26e0*/  BSYNC B2 ;  /* 0x0000000000027941 */ /* 0x000fea0003800000 */
.L_x_1094:
        /* <DEDUP_REMOVED lines=41> */
[----:B------:R-:W-:-:S07]  /*2980*/  LOP3.LUT R116, R123, UR33, R116, 0x96, !PT ;  /* 0x000000217b747c12 */ /* 0x000fce000f8e9674 */
.L_x_1093:
[----:B------:R-:W-:Y:S05]  /*2990*/  BSYNC B1 ;  /* 0x0000000000017941 */ /* 0x000fea0003800000 */
.L_x_1092:
        /* <DEDUP_REMOVED lines=22> */
.L_x_1097:
[----:B------:R-:W-:-:S07]  /*2b00*/  IMAD.MOV.U32 R94, RZ, RZ, R114 ;  /* 0x000000ffff5e7224 */ /* 0x000fce00078e0072 */
.L_x_1098:
[----:B------:R-:W-:Y:S05]  /*2b10*/  BSYNC B1 ;  /* 0x0000000000017941 */ /* 0x000fea0003800000 */
.L_x_1096:
        /* <DEDUP_REMOVED lines=16> */
.L_x_1102:
[----:B------:R-:W-:Y:S05]  /*2c20*/  BSYNC B2 ;  /* 0x0000000000027941 */ /* 0x000fea0003800000 */
.L_x_1101:
        /* <DEDUP_REMOVED lines=42> */
.L_x_1100:
[----:B------:R-:W-:Y:S05]  /*2ed0*/  BSYNC B1 ;  /* 0x0000000000017941 */ /* 0x000fea0003800000 */
.L_x_1099:
        /* <DEDUP_REMOVED lines=22> */
.L_x_1104:
[----:B------:R-:W-:-:S07]  /*3040*/  MOV R42, R114 ;  /* 0x00000072002a7202 */ /* 0x000fce0000000f00 */
.L_x_1105:
[----:B------:R-:W-:Y:S05]  /*3050*/  BSYNC B1 ;  /* 0x0000000000017941 */ /* 0x000fea0003800000 */
.L_x_1103:
        /* <DEDUP_REMOVED lines=16> */
.L_x_1109:
[----:B------:R-:W-:Y:S05]  /*3160*/  BSYNC B2 ;  /* 0x0000000000027941 */ /* 0x000fea0003800000 */
.L_x_1108:
        /* <DEDUP_REMOVED lines=42> */
.L_x_1107:
[----:B------:R-:W-:Y:S05]  /*3410*/  BSYNC B1 ;  /* 0x0000000000017941 */ /* 0x000fea0003800000 */
.L_x_1106:
[----:B------:R-:W-:Y:S01]  /*3420*/  I2FP.F32.U32 R41, R42 ;  /* 0x0000002a00297245 */ /* 0x000fe20000201000 */
[----:B------:R-:W-:Y:S01]  /*3430*/  IMAD.U32 R45, R43, 0x10000, RZ ;  /* 0x000100002b2d7824 */ /* 0x000fe200078e00ff */
[C---:B------:R-:W-:Y:S01]  /*3440*/  ISETP.NE.AND P6, PT, R46.reuse, 0x1, PT ;  /* 0x000000012e00780c */ /* 0x040fe20003fc5270 */
[----:B------:R-:W-:Y:S01]  /*3450*/  BSSY B1, `(.L_x_1110) ;  /* 0x0000014000017945 */ /* 0x000fe20003800000 */
[----:B------:R-:W-:Y:S01]  /*3460*/  @P0 SHF.L.U32 R47, R39, 0x10, RZ ;  /* 0x00000010272f0819 */ /* 0x000fe200000006ff */
[----:B------:R-:W-:Y:S01]  /*3470*/  FFMA.FTZ R41, R41, R96, 1.1641532182693481445e-10 ;  /* 0x2f00000029297423 */ /* 0x000fe20000010060 */
[----:B------:R-:W-:Y:S01]  /*3480*/  FMUL.FTZ R45, R45, R102 ;  /* 0x000000662d2d7220 */ /* 0x000fe20000410000 */
[----:B------:R-:W-:Y:S01]  /*3490*/  PRMT R48, R43, 0x7632, R48 ;  /* 0x000076322b307816 */ /* 0x000fe20000000030 */
        /* <DEDUP_REMOVED lines=14> */
.L_x_1111:
[----:B------:R-:W-:-:S07]  /*3580*/  IMAD.MOV.U32 R49, RZ, RZ, R114 ;  /* 0x000000ffff317224 */ /* 0x000fce00078e0072 */
.L_x_1112:
[----:B------:R-:W-:Y:S05]  /*3590*/  BSYNC B1 ;  /* 0x0000000000017941 */ /* 0x000fea0003800000 */
.L_x_1110:
        /* <DEDUP_REMOVED lines=12> */
[----:B------:R-:W-:Y:S02]  /*3660*/  @!P6 VIADD R42, R57, 0x1 ;  /* 0x00000001392ae836 */ /* 0x000fe40000000000 */
[----:B------:R-:W-:Y:S01]  /*3670*/  @!P6 IMAD.MOV.U32 R56, RZ, RZ, RZ ;  /* 0x000000ffff38e224 */ /* 0x000fe200078e00ff */
[----:B------:R-:W-:-:S13]  /*3680*/  ISETP.NE.AND P0, PT, R34, RZ, !P6 ;  /* 0x000000ff2200720c */ /* 0x000fda0007705270 */
[----:B------:R-:W-:Y:S02]  /*3690*/  @P0 IADD3 R42, R57, RZ, RZ ;  /* 0x000000ff392a0210 */ /* 0x000fe40007ffe0ff */
[----:B------:R-:W-:Y:S02]  /*36a0*/  ISETP.NE.AND P0, PT, R41, RZ, PT ;  /* 0x000000ff2900720c */ /* 0x000fe40003f05270 */
[----:B------:R-:W-:-:S11]  /*36b0*/  @!P6 MOV R57, R42 ;  /* 0x0000002a0039e202 */ /* 0x000fd60000000f00 */
.L_x_1116:
[----:B------:R-:W-:Y:S05]  /*36c0*/  BSYNC B2 ;  /* 0x0000000000027941 */ /* 0x000fea0003800000 */
.L_x_1115:
        /* <DEDUP_REMOVED lines=42> */
.L_x_1114:
[----:B------:R-:W-:Y:S05]  /*3970*/  BSYNC B1 ;  /* 0x0000000000017941 */ /* 0x000fea0003800000 */
.L_x_1113:
[----:B------:R-:W-:Y:S01]  /*3980*/  I2FP.F32.U32 R41, R49 ;  /* 0x0000003100297245 */ /* 0x000fe20000201000 */
[----:B------:R-:W0:Y:S01]  /*3990*/  @P0 LDC.64 R106, c[0x0][0x230] ;  /* 0x00008c00ff6a0b82 */ /* 0x000e220000000a00 */
[----:B------:R-:W-:Y:S02]  /*39a0*/  SEL R108, RZ, 0x10000, P5 ;  /* 0x00010000ff6c7807 */ /* 0x000fe40002800000 */
[----:B------:R-:W-:Y:S01]  /*39b0*/  SEL R99, RZ, 0x100, P4 ;  /* 0x00000100ff637807 */ /* 0x000fe20002000000 */
[----:B------:R-:W-:Y:S01]  /*39c0*/  FFMA.FTZ R41, R41, R96, 1.1641532182693481445e-10 ;  /* 0x2f00000029297423 */ /* 0x000fe20000010060 */
[----:B------:R-:W-:Y:S02]  /*39d0*/  ISETP.NE.AND P6, PT, R52, RZ, PT ;  /* 0x000000ff3400720c */ /* 0x000fe40003fc5270 */
[----:B------:R-:W-:Y:S02]  /*39e0*/  ISETP.NE.AND P5, PT, R53, RZ, PT ;  /* 0x000000ff3500720c */ /* 0x000fe40003fa5270 */
[----:B------:R-:W-:Y:S01]  /*39f0*/  FSETP.GTU.FTZ.AND P4, PT, R41, R98, PT ;  /* 0x000000622900720b */ /* 0x000fe20003f9c000 */
[----:B------:R-:W1:Y:S01]  /*3a00*/  LDC.64 R52, c[0x0][0x238] ;  /* 0x00008e00ff347b82 */ /* 0x000e620000000a00 */
[----:B------:R-:W-:-:S02]  /*3a10*/  SHF.L.U32 R41, R48, 0x10, RZ ;  /* 0x0000001030297819 */ /* 0x000fc400000006ff */
[----:B------:R-:W-:Y:S02]  /*3a20*/  SEL R44, RZ, 0x1, P2 ;  /* 0x00000001ff2c7807 */ /* 0x000fe40001000000 */
[----:B------:R-:W-:Y:S01]  /*3a30*/  SEL R42, RZ, 0x1, P1 ;  /* 0x00000001ff2a7807 */ /* 0x000fe20000800000 */
[----:B------:R-:W-:Y:S01]  /*3a40*/  FMUL.FTZ R47, R41, R102 ;  /* 0x00000066292f7220 */ /* 0x000fe20000410000 */
[----:B------:R-:W-:Y:S01]  /*3a50*/  SEL R40, RZ, 0x1, P5 ;  /* 0x00000001ff287807 */ /* 0x000fe20002800000 */
[----:B------:R-:W2:Y:S01]  /*3a60*/  LDC.64 R48, c[0x0][0x240] ;  /* 0x00009000ff307b82 */ /* 0x000ea20000000a00 */
[----:B------:R-:W-:-:S04]  /*3a70*/  IMAD.WIDE.U32 R44, R44, 0x1000000, RZ ;  /* 0x010000002c2c7825 */ /* 0x000fc800078e00ff */
[----:B------:R-:W-:Y:S01]  /*3a80*/  FMUL.FTZ R47, R47, R100 ;  /* 0x000000642f2f7220 */ /* 0x000fe20000410000 */
[----:B------:R-:W-:Y:S01]  /*3a90*/  @P0 PRMT R46, R39, 0x7632, R46 ;  /* 0x00007632272e0816 */ /* 0x000fe2000000002e */
[----:B------:R-:W-:Y:S01]  /*3aa0*/  IMAD.WIDE.U32 R42, R42, 0x10000, RZ ;  /* 0x000100002a2a7825 */ /* 0x000fe200078e00ff */
[----:B------:R-:W-:Y:S02]  /*3ab0*/  SEL R103, RZ, 0x1000000, P4 ;  /* 0x01000000ff677807 */ /* 0x000fe40002000000 */
[----:B------:R-:W-:Y:S01]  /*3ac0*/  FSEL R101, R47, RZ, !P4 ;  /* 0x000000ff2f657208 */ /* 0x000fe20006000000 */
[----:B------:R-:W-:Y:S01]  /*3ad0*/  IMAD.WIDE.U32 R40, R40, 0x100, RZ ;  /* 0x0000010028287825 */ /* 0x000fe200078e00ff */
[----:B------:R-:W-:-:S03]  /*3ae0*/  SEL R105, RZ, 0x1, P6 ;  /* 0x00000001ff697807 */ /* 0x000fc60003000000 */
[----:B------:R-:W-:Y:S01]  /*3af0*/  @P0 IMAD.U32 R46, R46, 0x10000, RZ ;  /* 0x000100002e2e0824 */ /* 0x000fe200078e00ff */
[----:B------:R-:W-:Y:S02]  /*3b00*/  LOP3.LUT R104, R40, R44, R42, 0xfe, !PT ;  /* 0x0000002c28687212 */ /* 0x000fe400078efe2a */
[----:B------:R-:W-:Y:S01]  /*3b10*/  LOP3.LUT R44, R99, R103, R108, 0xfe, !PT ;  /* 0x00000067632c7212 */ /* 0x000fe200078efe6c */
[----:B------:R-:W-:Y:S01]  /*3b20*/  @P0 FADD.FTZ R101, R101, R46 ;  /* 0x0000002e65650221 */ /* 0x000fe20000010000 */
[----:B------:R-:W-:Y:S01]  /*3b30*/  SEL R103, RZ, 0x1, P3 ;  /* 0x00000001ff677807 */ /* 0x000fe20001800000 */
[C---:B-1----:R-:W-:Y:S01]  /*3b40*/  IMAD.WIDE.U32 R110, R91.reuse, 0x10, R52 ;  /* 0x000000105b6e7825 */ /* 0x042fe200078e0034 */
[----:B------:R-:W-:Y:S02]  /*3b50*/  IADD3 R99, R91, 0x20, RZ ;  /* 0x000000205b637810 */ /* 0x000fe40007ffe0ff */
[----:B------:R-:W-:Y:S02]  /*3b60*/  LOP3.LUT R103, R45, R44, R103, 0xfe, !PT ;  /* 0x0000002c2d677212 */ /* 0x000fe400078efe67 */
[----:B------:R-:W-:Y:S01]  /*3b70*/  LOP3.LUT R104, R104, R105, RZ, 0xfc, !PT ;  /* 0x0000006968687212 */ /* 0x000fe200078efcff */
[----:B--2---:R-:W-:Y:S01]  /*3b80*/  IMAD.WIDE.U32 R108, R91, 0x8, R48 ;  /* 0x000000085b6c7825 */ /* 0x004fe200078e0030 */
[----:B------:R-:W-:-:S02]  /*3b90*/  F2FP.BF16.F32.PACK_AB R46, R97, R92 ;  /* 0x0000005c612e723e */ /* 0x000fc400000010ff */
[----:B------:R-:W-:Y:S01]  /*3ba0*/  F2FP.BF16.F32.PACK_AB R45, R95, R90 ;  /* 0x0000005a5f2d723e */ /* 0x000fe200000010ff */
[----:B0-----:R-:W-:Y:S01]  /*3bb0*/  @P0 IMAD.WIDE.U32 R106, R99, 0x10, R106 ;  /* 0x00000010636a0825 */ /* 0x001fe200078e006a */
[----:B------:R-:W-:Y:S02]  /*3bc0*/  F2FP.BF16.F32.PACK_AB R44, R93, R54 ;  /* 0x000000365d2c723e */ /* 0x000fe400000010ff */
[----:B------:R-:W-:Y:S02]  /*3bd0*/  F2FP.BF16.F32.PACK_AB R47, R101, R94 ;  /* 0x0000005e652f723e */ /* 0x000fe400000010ff */
[----:B------:R-:W-:Y:S01]  /*3be0*/  LOP3.LUT R105, R41, R103, R43, 0xfe, !PT ;  /* 0x0000006729697212 */ /* 0x000fe200078efe2b */
[----:B------:R-:W-:Y:S02]  /*3bf0*/  IMAD.WIDE.U32 R40, R99, 0x10, R50 ;  /* 0x0000001063287825 */ /* 0x000fe400078e0032 */
[----:B------:R0:W-:Y:S04]  /*3c00*/  STG.E.128 desc[UR4][R110.64], R44 ;  /* 0x0000002c6e007986 */ /* 0x0001e8000c101d04 */
[----:B------:R0:W-:Y:S04]  /*3c10*/  STG.E.64 desc[UR4][R108.64], R104 ;  /* 0x000000686c007986 */ /* 0x0001e8000c101b04 */
        /* <DEDUP_REMOVED lines=14> */
.L_x_1118:
[----:B------:R-:W-:-:S07]  /*3d00*/  IMAD.MOV.U32 R103, RZ, RZ, R114 ;  /* 0x000000ffff677224 */ /* 0x000fce00078e0072 */
.L_x_1119:
[----:B------:R-:W-:Y:S05]  /*3d10*/  BSYNC B1 ;  /* 0x0000000000017941 */ /* 0x000fea0003800000 */
.L_x_1117:
        /* <DEDUP_REMOVED lines=16> */
.L_x_1123:
[----:B------:R-:W-:Y:S05]  /*3e20*/  BSYNC B2 ;  /* 0x0000000000027941 */ /* 0x000fea0003800000 */
.L_x_1122:
        /* <DEDUP_REMOVED lines=42> */
.L_x_1121:
[----:B------:R-:W-:Y:S05]  /*40d0*/  BSYNC B1 ;  /* 0x0000000000017941 */ /* 0x000fea0003800000 */
.L_x_1120:
[----:B------:R-:W-:Y:S01]  /*40e0*/  I2FP.F32.U32 R45, R103 ;  /* 0x00000067002d7245 */ /* 0x000fe20000201000 */
[----:B------:R-:W-:Y:S01]  /*40f0*/  BSSY B1, `(.L_x_1124) ;  /* 0x0000017000017945 */ /* 0x000fe20003800000 */
[C---:B-----5:R-:W-:Y:S02]  /*4100*/  SHF.L.U32 R47, R40.reuse, 0x10, RZ ;  /* 0x00000010282f7819 */ /* 0x060fe400000006ff */
[----:B------:R-:W-:Y:S01]  /*4110*/  ISETP.NE.AND P1, PT, R113, 0x1, PT ;  /* 0x000000017100780c */ /* 0x000fe20003f25270 */
[----:B------:R-:W-:Y:S01]  /*4120*/  FFMA.FTZ R45, R45, R96, 1.1641532182693481445e-10 ;  /* 0x2f0000002d2d7423 */ /* 0x000fe20000010060 */
[----:B------:R-:W-:Y:S01]  /*4130*/  PRMT R40, R40, 0x7632, R40 ;  /* 0x0000763228287816 */ /* 0x000fe20000000028 */
        /* <DEDUP_REMOVED lines=17> */
.L_x_1125:
[----:B------:R-:W-:-:S07]  /*4250*/  MOV R105, R114 ;  /* 0x0000007200697202 */ /* 0x000fce0000000f00 */
.L_x_1126:
[----:B------:R-:W-:Y:S05]  /*4260*/  BSYNC B1 ;  /* 0x0000000000017941 */ /* 0x000fea0003800000 */
.L_x_1124:
        /* <DEDUP_REMOVED lines=16> */
.L_x_1130:
[----:B------:R-:W-:Y:S05]  /*4370*/  BSYNC B2 ;  /* 0x0000000000027941 */ /* 0x000fea0003800000 */
.L_x_1129:
        /* <DEDUP_REMOVED lines=37> */
[----:B------:R-:W-:Y:S01]  /*45d0*/  IMAD.WIDE.U32 R114, R114, -0x326172a9, RZ ;  /* 0xcd9e8d5772727825 */ /* 0x000fe200078e00ff */
[----:B------:R-:W-:-:S03]  /*45e0*/  HFMA2.MMA R44, -RZ, RZ, 0, 0 ;  /* 0x00000000ff2c7435 */ /* 0x000fc600000001ff */
[----:B------:R-:W-:Y:S01]  /*45f0*/  IMAD.WIDE.U32 R122, R122, -0x2daee0ad, RZ ;  /* 0xd2511f537a7a7825 */ /* 0x000fe200078e00ff */
[----:B------:R-:W-:-:S04]  /*4600*/  LOP3.LUT R112, R115, UR32, R112, 0x96, !PT ;  /* 0x0000002073707c12 */ /* 0x000fc8000f8e9670 */
[----:B------:R-:W-:-:S07]  /*4610*/  LOP3.LUT R116, R123, UR33, R116, 0x96, !PT ;  /* 0x000000217b747c12 */ /* 0x000fce000f8e9674 */
.L_x_1128:
[----:B------:R-:W-:Y:S05]  /*4620*/  BSYNC B1 ;  /* 0x0000000000017941 */ /* 0x000fea0003800000 */
.L_x_1127:
[----:B------:R-:W-:Y:S01]  /*4630*/  I2FP.F32.U32 R45, R105 ;  /* 0x00000069002d7245 */ /* 0x000fe20000201000 */
[----:B------:R-:W-:Y:S01]  /*4640*/  IMAD.U32 R47, R40, 0x10000, RZ ;  /* 0x00010000282f7824 */ /* 0x000fe200078e00ff */
[----:B------:R-:W-:Y:S01]  /*4650*/  ISETP.NE.AND P1, PT, R44, 0x1, PT ;  /* 0x000000012c00780c */ /* 0x000fe20003f25270 */
[----:B------:R-:W-:Y:S01]  /*4660*/  BSSY B1, `(.L_x_1131) ;  /* 0x0000015000017945 */ /* 0x000fe20003800000 */
[----:B------:R-:W-:Y:S01]  /*4670*/  @P0 PRMT R40, R36, 0x7632, R40 ;  /* 0x0000763224280816 */ /* 0x000fe20000000028 */
[----:B------:R-:W-:Y:S01]  /*4680*/  FFMA.FTZ R45, R45, R96, 1.1641532182693481445e-10 ;  /* 0x2f0000002d2d7423 */ /* 0x000fe20000010060 */
[----:B------:R-:W-:Y:S01]  /*4690*/  FMUL.FTZ R47, R47, R102 ;  /* 0x000000662f2f7220 */ /* 0x000fe20000410000 */
[----:B------:R-:W-:Y:S01]  /*46a0*/  VIADD R46, R44, 0x1 ;  /* 0x000000012c2e7836 */ /* 0x000fe20000000000 */
[----:B------:R-:W-:Y:S02]  /*46b0*/  @P0 SHF.L.U32 R40, R40, 0x10, RZ ;  /* 0x0000001028280819 */ /* 0x000fe400000006ff */
[----:B------:R-:W-:Y:S01]  /*46c0*/  FMUL.FTZ R47, R47, R100 ;  /* 0x000000642f2f7220 */ /* 0x000fe20000410000 */
[----:B------:R-:W-:-:S04]  /*46d0*/  FSETP.GTU.FTZ.AND P2, PT, R45, R98, PT ;  /* 0x000000622d00720b */ /* 0x000fc80003f5c000 */
        /* <DEDUP_REMOVED lines=12> */
.L_x_1132:
[----:B------:R-:W-:-:S07]  /*47a0*/  IMAD.MOV.U32 R40, RZ, RZ, R114 ;  /* 0x000000ffff287224 */ /* 0x000fce00078e0072 */
.L_x_1133:
[----:B------:R-:W-:Y:S05]  /*47b0*/  BSYNC B1 ;  /* 0x0000000000017941 */ /* 0x000fea0003800000 */
.L_x_1131:
        /* <DEDUP_REMOVED lines=16> */
.L_x_1137:
[----:B------:R-:W-:Y:S05]  /*48c0*/  BSYNC B2 ;  /* 0x0000000000027941 */ /* 0x000fea0003800000 */
.L_x_1136:
        /* <DEDUP_REMOVED lines=42> */
.L_x_1135:
[----:B------:R-:W-:Y:S05]  /*4b70*/  BSYNC B1 ;  /* 0x0000000000017941 */ /* 0x000fea0003800000 */
.L_x_1134:
[----:B------:R-:W-:Y:S01]  /*4b80*/  I2FP.F32.U32 R45, R40 ;  /* 0x00000028002d7245 */ /* 0x000fe20000201000 */
[----:B------:R-:W-:Y:S01]  /*4b90*/  @P0 IMAD.U32 R40, R37, 0x10000, RZ ;  /* 0x0001000025280824 */ /* 0x000fe200078e00ff */
[----:B------:R-:W-:Y:S01]  /*4ba0*/  SHF.L.U32 R47, R41, 0x10, RZ ;  /* 0x00000010292f7819 */ /* 0x000fe200000006ff */
[----:B------:R-:W-:Y:S01]  /*4bb0*/  BSSY B1, `(.L_x_1138) ;  /* 0x0000014000017945 */ /* 0x000fe20003800000 */
[C---:B------:R-:W-:Y:S01]  /*4bc0*/  ISETP.NE.AND P2, PT, R46.reuse, 0x1, PT ;  /* 0x000000012e00780c */ /* 0x040fe20003f45270 */
[----:B------:R-:W-:Y:S01]  /*4bd0*/  FFMA.FTZ R45, R45, R96, 1.1641532182693481445e-10 ;  /* 0x2f0000002d2d7423 */ /* 0x000fe20000010060 */
[----:B------:R-:W-:Y:S01]  /*4be0*/  PRMT R106, R41, 0x7632, R106 ;  /* 0x00007632296a7816 */ /* 0x000fe2000000006a */
[----:B------:R-:W-:Y:S01]  /*4bf0*/  FMUL.FTZ R47, R47, R102 ;  /* 0x000000662f2f7220 */ /* 0x000fe20000410000 */
[----:B------:R-:W-:Y:S02]  /*4c00*/  IADD3 R44, R46, 0x1, RZ ;  /* 0x000000012e2c7810 */ /* 0x000fe40007ffe0ff */
[----:B------:R-:W-:Y:S01]  /*4c10*/  FSETP.GTU.FTZ.AND P1, PT, R45, R98, PT ;  /* 0x000000622d00720b */ /* 0x000fe20003f3c000 */
[----:B------:R-:W-:-:S05]  /*4c20*/  FMUL.FTZ R47, R47, R100 ;  /* 0x000000642f2f7220 */ /* 0x000fca0000410000 */
        /* <DEDUP_REMOVED lines=11> */
.L_x_1139:
[----:B------:R-:W-:-:S07]  /*4ce0*/  MOV R111, R114 ;  /* 0x00000072006f7202 */ /* 0x000fce0000000f00 */
.L_x_1140:
[----:B------:R-:W-:Y:S05]  /*4cf0*/  BSYNC B1 ;  /* 0x0000000000017941 */ /* 0x000fea0003800000 */
.L_x_1138:
        /* <DEDUP_REMOVED lines=16> */
.L_x_1144:
[----:B------:R-:W-:Y:S05]  /*4e00*/  BSYNC B2 ;  /* 0x0000000000027941 */ /* 0x000fea0003800000 */
.L_x_1143:
        /* <DEDUP_REMOVED lines=42> */
.L_x_1142:
[----:B------:R-:W-:Y:S05]  /*50b0*/  BSYNC B1 ;  /* 0x0000000000017941 */ /* 0x000fea0003800000 */
.L_x_1141:
[----:B------:R-:W-:Y:S01]  /*50c0*/  I2FP.F32.U32 R41, R111 ;  /* 0x0000006f00297245 */ /* 0x000fe20000201000 */
[----:B------:R-:W-:Y:S01]  /*50d0*/  IMAD.U32 R45, R106, 0x10000, RZ ;  /* 0x000100006a2d7824 */ /* 0x000fe200078e00ff */
[----:B------:R-:W-:Y:S01]  /*50e0*/  ISETP.NE.AND P3, PT, R44, 0x1, PT ;  /* 0x000000012c00780c */ /* 0x000fe20003f65270 */
[----:B------:R-:W-:Y:S01]  /*50f0*/  BSSY B1, `(.L_x_1145) ;  /* 0x0000014000017945 */ /* 0x000fe20003800000 */
[----:B------:R-:W-:Y:S01]  /*5100*/  @P0 PRMT R40, R37, 0x7632, R40 ;  /* 0x0000763225280816 */ /* 0x000fe20000000028 */
[----:B------:R-:W-:Y:S01]  /*5110*/  FFMA.FTZ R41, R41, R96, 1.1641532182693481445e-10 ;  /* 0x2f00000029297423 */ /* 0x000fe20000010060 */
[----:B------:R-:W-:-:S04]  /*5120*/  FMUL.FTZ R45, R45, R102 ;  /* 0x000000662d2d7220 */ /* 0x000fc80000410000 */
[----:B------:R-:W-:Y:S01]  /*5130*/  FMUL.FTZ R45, R45, R100 ;  /* 0x000000642d2d7220 */ /* 0x000fe20000410000 */
[----:B------:R-:W-:Y:S02]  /*5140*/  FSETP.GTU.FTZ.AND P2, PT, R41, R98, PT ;  /* 0x000000622900720b */ /* 0x000fe40003f5c000 */
[----:B------:R-:W-:Y:S01]  /*5150*/  @P0 SHF.L.U32 R41, R40, 0x10, RZ ;  /* 0x0000001028290819 */ /* 0x000fe200000006ff */
[----:B------:R-:W-:Y:S01]  /*5160*/  VIADD R40, R44, 0x1 ;  /* 0x000000012c287836 */ /* 0x000fe20000000000 */
        /* <DEDUP_REMOVED lines=11> */
.L_x_1146:
[----:B------:R-:W-:-:S07]  /*5220*/  IMAD.MOV.U32 R111, RZ, RZ, R114 ;  /* 0x000000ffff6f7224 */ /* 0x000fce00078e0072 */
.L_x_1147:
[----:B------:R-:W-:Y:S05]  /*5230*/  BSYNC B1 ;  /* 0x0000000000017941 */ /* 0x000fea0003800000 */
.L_x_1145:
        /* <DEDUP_REMOVED lines=16> */
.L_x_1151:
[----:B------:R-:W-:Y:S05]  /*5340*/  BSYNC B2 ;  /* 0x0000000000027941 */ /* 0x000fea0003800000 */
.L_x_1150:
        /* <DEDUP_REMOVED lines=42> */
.L_x_1149:
[----:B------:R-:W-:Y:S05]  /*55f0*/  BSYNC B1 ;  /* 0x0000000000017941 */ /* 0x000fea0003800000 */
.L_x_1148:
[----:B------:R-:W-:Y:S01]  /*5600*/  I2FP.F32.U32 R41, R111 ;  /* 0x0000006f00297245 */ /* 0x000fe20000201000 */
[----:B------:R-:W-:Y:S01]  /*5610*/  BSSY B1, `(.L_x_1152) ;  /* 0x0000016000017945 */ /* 0x000fe20003800000 */
[----:B------:R-:W-:Y:S02]  /*5620*/  SHF.L.U32 R45, R42, 0x10, RZ ;  /* 0x000000102a2d7819 */ /* 0x000fe400000006ff */
[----:B------:R-:W-:Y:S01]  /*5630*/  ISETP.NE.AND P4, PT, R40, 0x1, PT ;  /* 0x000000012800780c */ /* 0x000fe20003f85270 */
[----:B------:R-:W-:Y:S01]  /*5640*/  FFMA.FTZ R41, R41, R96, 1.1641532182693481445e-10 ;  /* 0x2f00000029297423 */ /* 0x000fe20000010060 */
[----:B------:R-:W-:Y:S01]  /*5650*/  PRMT R42, R42, 0x7632, R42 ;  /* 0x000076322a2a7816 */ /* 0x000fe2000000002a */
        /* <DEDUP_REMOVED lines=16> */
.L_x_1153:
[----:B------:R-:W-:-:S07]  /*5760*/  MOV R109, R114 ;  /* 0x00000072006d7202 */ /* 0x000fce0000000f00 */
.L_x_1154:
[----:B------:R-:W-:Y:S05]  /*5770*/  BSYNC B1 ;  /* 0x0000000000017941 */ /* 0x000fea0003800000 */
.L_x_1152:
        /* <DEDUP_REMOVED lines=16> */
.L_x_1158:
[----:B------:R-:W-:Y:S05]  /*5880*/  BSYNC B2 ;  /* 0x0000000000027941 */ /* 0x000fea0003800000 */
.L_x_1157:
        /* <DEDUP_REMOVED lines=42> */
.L_x_1156:
[----:B------:R-:W-:Y:S05]  /*5b30*/  BSYNC B1 ;  /* 0x0000000000017941 */ /* 0x000fea0003800000 */
.L_x_1155:
        /* <DEDUP_REMOVED lines=22> */
.L_x_1160:
[----:B------:R-:W-:-:S07]  /*5ca0*/  IMAD.MOV.U32 R42, RZ, RZ, R114 ;  /* 0x000000ffff2a7224 */ /* 0x000fce00078e0072 */
.L_x_1161:
[----:B------:R-:W-:Y:S05]  /*5cb0*/  BSYNC B1 ;  /* 0x0000000000017941 */ /* 0x000fea0003800000 */
.L_x_1159:
        /* <DEDUP_REMOVED lines=16> */
.L_x_1165:
[----:B------:R-:W-:Y:S05]  /*5dc0*/  BSYNC B2 ;  /* 0x0000000000027941 */ /* 0x000fea0003800000 */
.L_x_1164:
        /* <DEDUP_REMOVED lines=42> */
.L_x_1163:
[----:B------:R-:W-:Y:S05]  /*6070*/  BSYNC B1 ;  /* 0x0000000000017941 */ /* 0x000fea0003800000 */
.L_x_1162:
        /* <DEDUP_REMOVED lines=22> */
.L_x_1167:
[----:B------:R-:W-:-:S07]  /*61e0*/  MOV R119, R114 ;  /* 0x0000007200777202 */ /* 0x000fce0000000f00 */
.L_x_1168:
[----:B------:R-:W-:Y:S05]  /*61f0*/  BSYNC B1 ;  /* 0x0000000000017941 */ /* 0x000fea0003800000 */
.L_x_1166:
        /* <DEDUP_REMOVED lines=11> */
[----:B------:R-:W-:Y:S01]  /*62b0*/  @!P6 VIADD R34, R34, 0x1 ;  /* 0x000000012222e836 */ /* 0x000fe20000000000 */
[----:B------:R-:W-:Y:S02]  /*62c0*/  @!P6 IADD3 R42, R57, 0x1, RZ ;  /* 0x00000001392ae810 */ /* 0x000fe40007ffe0ff */
[----:B------:R-:W-:Y:S02]  /*62d0*/  @!P6 MOV R56, RZ ;  /* 0x000000ff0038e202 */ /* 0x000fe40000000f00 */
[----:B------:R-:W-:-:S13]  /*62e0*/  ISETP.NE.AND P0, PT, R34, RZ, !P6 ;  /* 0x000000ff2200720c */ /* 0x000fda0007705270 */
[----:B------:R-:W-:Y:S01]  /*62f0*/  @P0 IMAD.MOV R42, RZ, RZ, R57 ;  /* 0x000000ffff2a0224 */ /* 0x000fe200078e0239 */
[----:B------:R-:W-:-:S03]  /*6300*/  ISETP.NE.AND P0, PT, R41, RZ, PT ;  /* 0x000000ff2900720c */ /* 0x000fc60003f05270 */
[----:B------:R-:W-:-:S10]  /*6310*/  @!P6 IMAD.MOV.U32 R57, RZ, RZ, R42 ;  /* 0x000000ffff39e224 */ /* 0x000fd400078e002a */
.L_x_1172:
[----:B------:R-:W-:Y:S05]  /*6320*/  BSYNC B2 ;  /* 0x0000000000027941 */ /* 0x000fea0003800000 */
.L_x_1171:
        /* <DEDUP_REMOVED lines=41> */
[----:B------:R-:W-:-:S11]  /*65c0*/  HFMA2.MMA R123, -RZ, RZ, 0, 0 ;  /* 0x00000000ff7b7435 */ /* 0x000fd600000001ff */
.L_x_1170:
[----:B------:R-:W-:Y:S05]  /*65d0*/  BSYNC B1 ;  /* 0x0000000000017941 */ /* 0x000fea0003800000 */
.L_x_1169:
[----:B------:R-:W-:Y:S01]  /*65e0*/  I2FP.F32.U32 R41, R119 ;  /* 0x0000007700297245 */ /* 0x000fe20000201000 */
[----:B------:R-:W0:Y:S01]  /*65f0*/  @P0 LDC.64 R120, c[0x0][0x230] ;  /* 0x00008c00ff780b82 */ /* 0x000e220000000a00 */
[----:B------:R-:W-:Y:S01]  /*6600*/  SEL R113, RZ, 0x100, P4 ;  /* 0x00000100ff717807 */ /* 0x000fe20002000000 */
[----:B------:R-:W-:Y:S01]  /*6610*/  IMAD.WIDE.U32 R126, R99, 0x10, R52 ;  /* 0x00000010637e7825 */ /* 0x000fe200078e0034 */
[----:B------:R-:W-:-:S03]  /*6620*/  SEL R124, RZ, 0x10000, P5 ;  /* 0x00010000ff7c7807 */ /* 0x000fc60002800000 */
[----:B------:R-:W-:Y:S01]  /*6630*/  FFMA.FTZ R41, R41, R96, 1.1641532182693481445e-10 ;  /* 0x2f00000029297423 */ /* 0x000fe20000010060 */
[----:B------:R-:W-:Y:S02]  /*6640*/  ISETP.NE.AND P5, PT, R110, RZ, PT ;  /* 0x000000ff6e00720c */ /* 0x000fe40003fa5270 */
[----:B------:R-:W-:Y:S02]  /*6650*/  SEL R44, RZ, 0x1, P2 ;  /* 0x00000001ff2c7807 */ /* 0x000fe40001000000 */
[----:B------:R-:W-:Y:S01]  /*6660*/  FSETP.GTU.FTZ.AND P4, PT, R41, R98, PT ;  /* 0x000000622900720b */ /* 0x000fe20003f9c000 */
[----:B------:R-:W-:Y:S01]  /*6670*/  IMAD.U32 R41, R118, 0x10000, RZ ;  /* 0x0001000076297824 */ /* 0x000fe200078e00ff */
[----:B------:R-:W-:Y:S01]  /*6680*/  SEL R42, RZ, 0x1, P1 ;  /* 0x00000001ff2a7807 */ /* 0x000fe20000800000 */
[----:B------:R-:W-:Y:S01]  /*6690*/  IMAD.WIDE.U32 R44, R44, 0x1000000, RZ ;  /* 0x010000002c2c7825 */ /* 0x000fe200078e00ff */
[----:B------:R-:W-:-:S03]  /*66a0*/  SEL R40, RZ, 0x1, P5 ;  /* 0x00000001ff287807 */ /* 0x000fc60002800000 */
[----:B------:R-:W-:Y:S01]  /*66b0*/  FMUL.FTZ R47, R41, R102 ;  /* 0x00000066292f7220 */ /* 0x000fe20000410000 */
[----:B------:R-:W-:Y:S01]  /*66c0*/  @P0 PRMT R46, R39, 0x7632, R46 ;  /* 0x00007632272e0816 */ /* 0x000fe2000000002e */
[----:B------:R-:W-:Y:S01]  /*66d0*/  IMAD.WIDE.U32 R42, R42, 0x10000, RZ ;  /* 0x000100002a2a7825 */ /* 0x000fe200078e00ff */
[----:B------:R-:W-:-:S03]  /*66e0*/  SEL R115, RZ, 0x1000000, P4 ;  /* 0x01000000ff737807 */ /* 0x000fc60002000000 */
[----:B------:R-:W-:Y:S01]  /*66f0*/  FMUL.FTZ R47, R47, R100 ;  /* 0x000000642f2f7220 */ /* 0x000fe20000410000 */
[----:B------:R-:W-:Y:S01]  /*6700*/  ISETP.NE.AND P6, PT, R103, RZ, PT ;  /* 0x000000ff6700720c */ /* 0x000fe20003fc5270 */
[----:B------:R-:W-:Y:S01]  /*6710*/  IMAD.WIDE.U32 R40, R40, 0x100, RZ ;  /* 0x0000010028287825 */ /* 0x000fe200078e00ff */
[----:B------:R-:W-:Y:S02]  /*6720*/  @P0 SHF.L.U32 R103, R46, 0x10, RZ ;  /* 0x000000102e670819 */ /* 0x000fe400000006ff */
[----:B------:R-:W-:Y:S02]  /*6730*/  FSEL R110, R47, RZ, !P4 ;  /* 0x000000ff2f6e7208 */ /* 0x000fe40006000000 */
[----:B------:R-:W-:Y:S02]  /*6740*/  LOP3.LUT R118, R40, R44, R42, 0xfe, !PT ;  /* 0x0000002c28767212 */ /* 0x000fe400078efe2a */
[----:B------:R-:W-:Y:S01]  /*6750*/  LOP3.LUT R47, R113, R115, R124, 0xfe, !PT ;  /* 0x00000073712f7212 */ /* 0x000fe200078efe7c */
[----:B------:R-:W-:Y:S01]  /*6760*/  @P0 FADD.FTZ R110, R110, R103 ;  /* 0x000000676e6e0221 */ /* 0x000fe20000010000 */
[----:B------:R-:W-:Y:S01]  /*6770*/  SEL R44, RZ, 0x1, P3 ;  /* 0x00000001ff2c7807 */ /* 0x000fe20001800000 */
[----:B------:R-:W-:Y:S01]  /*6780*/  VIADD R113, R91, 0x40 ;  /* 0x000000405b717836 */ /* 0x000fe20000000000 */
[----:B------:R-:W-:Y:S01]  /*6790*/  SEL R119, RZ, 0x1, P6 ;  /* 0x00000001ff777807 */ /* 0x000fe20003000000 */
[----:B------:R-:W-:Y:S01]  /*67a0*/  IMAD.WIDE.U32 R124, R99, 0x8, R48 ;  /* 0x00000008637c7825 */ /* 0x000fe200078e0030 */
[----:B------:R-:W-:-:S02]  /*67b0*/  LOP3.LUT R103, R45, R47, R44, 0xfe, !PT ;  /* 0x0000002f2d677212 */ /* 0x000fc400078efe2c */
[----:B------:R-:W-:Y:S01]  /*67c0*/  LOP3.LUT R118, R118, R119, RZ, 0xfc, !PT ;  /* 0x0000007776767212 */ /* 0x000fe200078efcff */
[----:B0-----:R-:W-:Y:S01]  /*67d0*/  @P0 IMAD.WIDE.U32 R120, R113, 0x10, R120 ;  /* 0x0000001071780825 */ /* 0x001fe200078e0078 */
[----:B------:R-:W-:Y:S02]  /*67e0*/  F2FP.BF16.F32.PACK_AB R46, R111, R108 ;  /* 0x0000006c6f2e723e */ /* 0x000fe400000010ff */
[----:B------:R-:W-:Y:S02]  /*67f0*/  F2FP.BF16.F32.PACK_AB R45, R106, R105 ;  /* 0x000000696a2d723e */ /* 0x000fe400000010ff */
[----:B------:R-:W-:Y:S02]  /*6800*/  F2FP.BF16.F32.PACK_AB R44, R107, R104 ;  /* 0x000000686b2c723e */ /* 0x000fe400000010ff */
[----:B------:R-:W-:Y:S02]  /*6810*/  F2FP.BF16.F32.PACK_AB R47, R110, R109 ;  /* 0x0000006d6e2f723e */ /* 0x000fe400000010ff */
[----:B------:R-:W-:Y:S01]  /*6820*/  LOP3.LUT R119, R41, R103, R43, 0xfe, !PT ;  /* 0x0000006729777212 */ /* 0x000fe200078efe2b */
[----:B------:R-:W-:-:S02]  /*6830*/  IMAD.WIDE.U32 R40, R113, 0x10, R50 ;  /* 0x0000001071287825 */ /* 0x000fc400078e0032 */
[----:B------:R0:W-:Y:S04]  /*6840*/  STG.E.128 desc[UR4][R126.64], R44 ;  /* 0x0000002c7e007986 */ /* 0x0001e8000c101d04 */
[----:B------:R0:W-:Y:S04]  /*6850*/  STG.E.64 desc[UR4][R124.64], R118 ;  /* 0x000000767c007986 */ /* 0x0001e8000c101b04 */
        /* <DEDUP_REMOVED lines=14> */
.L_x_1174:
[----:B------:R-:W-:-:S07]  /*6940*/  MOV R103, R114 ;  /* 0x0000007200677202 */ /* 0x000fce0000000f00 */
.L_x_1175:
[----:B------:R-:W-:Y:S05]  /*6950*/  BSYNC B1 ;  /* 0x0000000000017941 */ /* 0x000fea0003800000 */
.L_x_1173:
        /* <DEDUP_REMOVED lines=16> */
.L_x_1179:
[----:B------:R-:W-:Y:S05]  /*6a60*/  BSYNC B2 ;  /* 0x0000000000027941 */ /* 0x000fea0003800000 */
.L_x_1178:
        /* <DEDUP_REMOVED lines=42> */
.L_x_1177:
[----:B------:R-:W-:Y:S05]  /*6d10*/  BSYNC B1 ;  /* 0x0000000000017941 */ /* 0x000fea0003800000 */
.L_x_1176:
[----:B------:R-:W-:Y:S01]  /*6d20*/  I2FP.F32.U32 R45, R103 ;  /* 0x00000067002d7245 */ /* 0x000fe20000201000 */
[----:B-----5:R-:W-:Y:S01]  /*6d30*/  IMAD.U32 R47, R40, 0x10000, RZ ;  /* 0x00010000282f7824 */ /* 0x020fe200078e00ff */
[----:B------:R-:W-:Y:S01]  /*6d40*/  ISETP.NE.AND P1, PT, R117, 0x1, PT ;  /* 0x000000017500780c */ /* 0x000fe20003f25270 */
[----:B------:R-:W-:Y:S01]  /*6d50*/  BSSY B1, `(.L_x_1180) ;  /* 0x0000015000017945 */ /* 0x000fe20003800000 */
[----:B------:R-:W-:Y:S01]  /*6d60*/  @P0 SHF.L.U32 R44, R36, 0x10, RZ ;  /* 0x00000010242c0819 */ /* 0x000fe200000006ff */
[----:B------:R-:W-:Y:S01]  /*6d70*/  FFMA.FTZ R45, R45, R96, 1.1641532182693481445e-10 ;  /* 0x2f0000002d2d7423 */ /* 0x000fe20000010060 */
[----:B------:R-:W-:Y:S01]  /*6d80*/  FMUL.FTZ R47, R47, R102 ;  /* 0x000000662f2f7220 */ /* 0x000fe20000410000 */
[----:B------:R-:W-:-:S03]  /*6d90*/  PRMT R40, R40, 0x7632, R40 ;  /* 0x0000763228287816 */ /* 0x000fc60000000028 */
[----:B------:R-:W-:Y:S01]  /*6da0*/  FMUL.FTZ R47, R47, R100 ;  /* 0x000000642f2f7220 */ /* 0x000fe20000410000 */
[----:B------:R-:W-:-:S04]  /*6db0*/  FSETP.GTU.FTZ.AND P2, PT, R45, R98, PT ;  /* 0x000000622d00720b */ /* 0x000fc80003f5c000 */
[----:B------:R-:W-:Y:S02]  /*6dc0*/  FSEL R115, R47, RZ, !P2 ;  /* 0x000000ff2f737208 */ /* 0x000fe40005000000 */
[----:B------:R-:W-:-:S03]  /*6dd0*/  P2R R103, PR, RZ, 0x4 ;  /* 0x00000004ff677803 */ /* 0x000fc60000000000 */
[----:B------:R-:W-:Y:S01]  /*6de0*/  @P0 FADD.FTZ R115, R44, R115 ;  /* 0x000000732c730221 */ /* 0x000fe20000010000 */
[----:B------:R-:W-:Y:S01]  /*6df0*/  VIADD R44, R117, 0x1 ;  /* 0x00000001752c7836 */ /* 0x000fe20000000000 */
        /* <DEDUP_REMOVED lines=9> */
.L_x_1181:
[----:B------:R-:W-:-:S07]  /*6e90*/  IMAD.MOV.U32 R120, RZ, RZ, R114 ;  /* 0x000000ffff787224 */ /* 0x000fce00078e0072 */
.L_x_1182:
[----:B------:R-:W-:Y:S05]  /*6ea0*/  BSYNC B1 ;  /* 0x0000000000017941 */ /* 0x000fea0003800000 */
.L_x_1180:
        /* <DEDUP_REMOVED lines=16> */
.L_x_1186:
[----:B------:R-:W-:Y:S05]  /*6fb0*/  BSYNC B2 ;  /* 0x0000000000027941 */ /* 0x000fea0003800000 */
.L_x_1185:
        /* <DEDUP_REMOVED lines=41> */
[----:B------:R-:W-:Y:S01]  /*7250*/  HFMA2.MMA R44, -RZ, RZ, 0, 0 ;  /* 0x00000000ff2c7435 */ /* 0x000fe200000001ff */
[----:B------:R-:W-:-:S10]  /*7260*/  LOP3.LUT R116, R123, UR33, R116, 0x96, !PT ;  /* 0x000000217b747c12 */ /* 0x000fd4000f8e9674 */
.L_x_1184:
[----:B------:R-:W-:Y:S05]  /*7270*/  BSYNC B1 ;  /* 0x0000000000017941 */ /* 0x000fea0003800000 */
.L_x_1183:
[----:B------:R-:W-:Y:S01]  /*7280*/  I2FP.F32.U32 R45, R120 ;  /* 0x00000078002d7245 */ /* 0x000fe20000201000 */
[----:B------:R-:W-:Y:S01]  /*7290*/  IMAD.U32 R47, R40, 0x10000, RZ ;  /* 0x00010000282f7824 */ /* 0x000fe200078e00ff */
[----:B------:R-:W-:Y:S01]  /*72a0*/  ISETP.NE.AND P1, PT, R44, 0x1, PT ;  /* 0x000000012c00780c */ /* 0x000fe20003f25270 */
[----:B------:R-:W-:Y:S01]  /*72b0*/  BSSY B1, `(.L_x_1187) ;  /* 0x0000015000017945 */ /* 0x000fe20003800000 */
[----:B------:R-:W-:Y:S01]  /*72c0*/  @P0 PRMT R40, R36, 0x7632, R40 ;  /* 0x0000763224280816 */ /* 0x000fe20000000028 */
[----:B------:R-:W-:Y:S01]  /*72d0*/  FFMA.FTZ R45, R45, R96, 1.1641532182693481445e-10 ;  /* 0x2f0000002d2d7423 */ /* 0x000fe20000010060 */
[----:B------:R-:W-:Y:S01]  /*72e0*/  FMUL.FTZ R47, R47, R102 ;  /* 0x000000662f2f7220 */ /* 0x000fe20000410000 */
[----:B------:R-:W-:-:S03]  /*72f0*/  VIADD R46, R44, 0x1 ;  /* 0x000000012c2e7836 */ /* 0x000fc60000000000 */
[----:B------:R-:W-:Y:S01]  /*7300*/  FMUL.FTZ R47, R47, R100 ;  /* 0x000000642f2f7220 */ /* 0x000fe20000410000 */
[----:B------:R-:W-:Y:S02]  /*7310*/  FSETP.GTU.FTZ.AND P2, PT, R45, R98, PT ;  /* 0x000000622d00720b */ /* 0x000fe40003f5c000 */
        /* <DEDUP_REMOVED lines=13> */
.L_x_1188:
[----:B------:R-:W-:-:S07]  /*73f0*/  IMAD.MOV.U32 R40, RZ, RZ, R114 ;  /* 0x000000ffff287224 */ /* 0x000fce00078e0072 */
.L_x_1189:
[----:B------:R-:W-:Y:S05]  /*7400*/  BSYNC B1 ;  /* 0x0000000000017941 */ /* 0x000fea0003800000 */
.L_x_1187:
        /* <DEDUP_REMOVED lines=16> */
.L_x_1193:
[----:B------:R-:W-:Y:S05]  /*7510*/  BSYNC B2 ;  /* 0x0000000000027941 */ /* 0x000fea0003800000 */
.L_x_1192:
        /* <DEDUP_REMOVED lines=40> */
[----:B------:R-:W-:Y:S02]  /*77a0*/  HFMA2.MMA R46, -RZ, RZ, 0, 0 ;  /* 0x00000000ff2e7435 */ /* 0x000fe400000001ff */
[----:B------:R-:W-:Y:S01]  /*77b0*/  IMAD.MOV.U32 R114, RZ, RZ, R44 ;  /* 0x000000ffff727224 */ /* 0x000fe200078e002c */
[----:B------:R-:W-:-:S08]  /*77c0*/  LOP3.LUT R116, R123, UR33, R116, 0x96, !PT ;  /* 0x000000217b747c12 */ /* 0x000fd0000f8e9674 */
.L_x_1191:
[----:B------:R-:W-:Y:S05]  /*77d0*/  BSYNC B1 ;  /* 0x0000000000017941 */ /* 0x000fea0003800000 */
.L_x_1190:
        /* <DEDUP_REMOVED lines=22> */
.L_x_1195:
[----:B------:R-:W-:-:S07]  /*7940*/  IMAD.MOV.U32 R124, RZ, RZ, R114 ;  /* 0x000000ffff7c7224 */ /* 0x000fce00078e0072 */
.L_x_1196:
[----:B------:R-:W-:Y:S05]  /*7950*/  BSYNC B1 ;  /* 0x0000000000017941 */ /* 0x000fea0003800000 */
.L_x_1194:
        /* <DEDUP_REMOVED lines=16> */
.L_x_1200:
[----:B------:R-:W-:Y:S05]  /*7a60*/  BSYNC B2 ;  /* 0x0000000000027941 */ /* 0x000fea0003800000 */
.L_x_1199:
        /* <DEDUP_REMOVED lines=43> */
.L_x_1198:
[----:B------:R-:W-:Y:S05]  /*7d20*/  BSYNC B1 ;  /* 0x0000000000017941 */ /* 0x000fea0003800000 */
.L_x_1197:
[----:B------:R-:W-:Y:S01]  /*7d30*/  I2FP.F32.U32 R41, R124 ;  /* 0x0000007c00297245 */ /* 0x000fe20000201000 */
[----:B------:R-:W-:Y:S01]  /*7d40*/  IMAD.U32 R119, R119, 0x10000, RZ ;  /* 0x0001000077777824 */ /* 0x000fe200078e00ff */
[C---:B------:R-:W-:Y:S01]  /*7d50*/  ISETP.NE.AND P3, PT, R44.reuse, 0x1, PT ;  /* 0x000000012c00780c */ /* 0x040fe20003f65270 */
        /* <DEDUP_REMOVED lines=19> */
.L_x_1202:
[----:B------:R-:W-:-:S07]  /*7e90*/  IMAD.MOV.U32 R119, RZ, RZ, R114 ;  /* 0x000000ffff777224 */ /* 0x000fce00078e0072 */
.L_x_1203:
[----:B------:R-:W-:Y:S05]  /*7ea0*/  BSYNC B1 ;  /* 0x0000000000017941 */ /* 0x000fea0003800000 */
.L_x_1201:
        /* <DEDUP_REMOVED lines=16> */
.L_x_1207:
[----:B------:R-:W-:Y:S05]  /*7fb0*/  BSYNC B2 ;  /* 0x0000000000027941 */ /* 0x000fea0003800000 */
.L_x_1206:
        /* <DEDUP_REMOVED lines=43> */
.L_x_1205:
[----:B------:R-:W-:Y:S05]  /*8270*/  BSYNC B1 ;  /* 0x0000000000017941 */ /* 0x000fea0003800000 */
.L_x_1204:
[----:B------:R-:W-:Y:S01]  /*8280*/  I2FP.F32.U32 R41, R119 ;  /* 0x0000007700297245 */ /* 0x000fe20000201000 */
[----:B------:R-:W-:Y:S01]  /*8290*/  IMAD.U32 R45, R42, 0x10000, RZ ;  /* 0x000100002a2d7824 */ /* 0x000fe200078e00ff */
[----:B------:R-:W-:Y:S01]  /*82a0*/  ISETP.NE.AND P4, PT, R46, 0x1, PT ;  /* 0x000000012e00780c */ /* 0x000fe20003f85270 */
        /* <DEDUP_REMOVED lines=19> */
.L_x_1209:
[----:B------:R-:W-:-:S07]  /*83e0*/  IMAD.MOV.U32 R121, RZ, RZ, R114 ;  /* 0x000000ffff797224 */ /* 0x000fce00078e0072 */
.L_x_1210:
[----:B------:R-:W-:Y:S05]  /*83f0*/  BSYNC B1 ;  /* 0x0000000000017941 */ /* 0x000fea0003800000 */
.L_x_1208:
        /* <DEDUP_REMOVED lines=16> */
.L_x_1214:
[----:B------:R-:W-:Y:S05]  /*8500*/  BSYNC B2 ;  /* 0x0000000000027941 */ /* 0x000fea0003800000 */
.L_x_1213:
        /* <DEDUP_REMOVED lines=43> */
.L_x_1212:
[----:B------:R-:W-:Y:S05]  /*87c0*/  BSYNC B1 ;  /* 0x0000000000017941 */ /* 0x000fea0003800000 */
.L_x_1211:
        /* <DEDUP_REMOVED lines=22> */
.L_x_1216:
[----:B------:R-:W-:-:S07]  /*8930*/  IMAD.MOV.U32 R42, RZ, RZ, R114 ;  /* 0x000000ffff2a7224 */ /* 0x000fce00078e0072 */
.L_x_1217:
[----:B------:R-:W-:Y:S05]  /*8940*/  BSYNC B1 ;  /* 0x0000000000017941 */ /* 0x000fea0003800000 */
.L_x_1215:
        /* <DEDUP_REMOVED lines=16> */
.L_x_1221:
[----:B------:R-:W-:Y:S05]  /*8a50*/  BSYNC B2 ;  /* 0x0000000000027941 */ /* 0x000fea0003800000 */
.L_x_1220:
        /* <DEDUP_REMOVED lines=43> */
.L_x_1219:
[----:B------:R-:W-:Y:S05]  /*8d10*/  BSYNC B1 ;  /* 0x0000000000017941 */ /* 0x000fea0003800000 */
.L_x_1218:
        /* <DEDUP_REMOVED lines=22> */
.L_x_1223:
[----:B------:R-:W-:-:S07]  /*8e80*/  IMAD.MOV.U32 R127, RZ, RZ, R114 ;  /* 0x000000ffff7f7224 */ /* 0x000fce00078e0072 */
.L_x_1224:
[----:B------:R-:W-:Y:S05]  /*8e90*/  BSYNC B1 ;  /* 0x0000000000017941 */ /* 0x000fea0003800000 */
.L_x_1222:
        /* <DEDUP_REMOVED lines=18> */
.L_x_1228:
[----:B------:R-:W-:Y:S05]  /*8fc0*/  BSYNC B2 ;  /* 0x0000000000027941 */ /* 0x000fea0003800000 */
.L_x_1227:
[----:B------:R-:W-:Y:S01]  /*8fd0*/  IMAD.HI.U32 R41, R34, -0x326172a9, RZ ;  /* 0xcd9e8d5722297827 */ /* 0x000fe200078e00ff */
[----:B------:R-:W-:Y:S01]  /*8fe0*/  LOP3.LUT R40, R40, UR7, R57, 0x96, !PT ;  /* 0x0000000728287c12 */ /* 0x000fe2000f8e9639 */
[----:B------:R-:W-:Y:S02]  /*8ff0*/  HFMA2.MMA R136, -RZ, RZ, 0, 0 ;  /* 0x00000000ff887435 */ /* 0x000fe400000001ff */
        /* <DEDUP_REMOVED lines=39> */
[----:B------:R-:W-:-:S07]  /*9270*/  LOP3.LUT R116, R123, UR33, R40, 0x96, !PT ;  /* 0x000000217b747c12 */ /* 0x000fce000f8e9628 */
.L_x_1226:
[----:B------:R-:W-:Y:S05]  /*9280*/  BSYNC B1 ;  /* 0x0000000000017941 */ /* 0x000fea0003800000 */
.L_x_1225:
[----:B------:R-:W-:Y:S01]  /*9290*/  I2FP.F32.U32 R41, R127 ;  /* 0x0000007f00297245 */ /* 0x000fe20000201000 */
[----:B------:R-:W-:Y:S01]  /*92a0*/  IMAD.U32 R43, R126, 0x10000, RZ ;  /* 0x000100007e2b7824 */ /* 0x000fe200078e00ff */
[----:B------:R-:W-:Y:S01]  /*92b0*/  SEL R130, RZ, 0x10000, P5 ;  /* 0x00010000ff827807 */ /* 0x000fe20002800000 */
[----:B------:R-:W-:Y:S01]  /*92c0*/  IMAD.WIDE.U32 R132, R113, 0x10, R52 ;  /* 0x0000001071847825 */ /* 0x000fe200078e0034 */
[----:B------:R-:W-:-:S03]  /*92d0*/  SEL R123, RZ, 0x100, P4 ;  /* 0x00000100ff7b7807 */ /* 0x000fc60002000000 */
[----:B------:R-:W-:Y:S01]  /*92e0*/  FFMA.FTZ R41, R41, R96, 1.1641532182693481445e-10 ;  /* 0x2f00000029297423 */ /* 0x000fe20000010060 */
[----:B------:R-:W-:Y:S01]  /*92f0*/  ISETP.NE.AND P5, PT, R125, RZ, PT ;  /* 0x000000ff7d00720c */ /* 0x000fe20003fa5270 */
[----:B------:R-:W-:Y:S01]  /*9300*/  FMUL.FTZ R47, R43, R102 ;  /* 0x000000662b2f7220 */ /* 0x000fe20000410000 */
[----:B------:R-:W-:Y:S02]  /*9310*/  SEL R44, RZ, 0x1, P2 ;  /* 0x00000001ff2c7807 */ /* 0x000fe40001000000 */
[----:B------:R-:W-:Y:S01]  /*9320*/  FSETP.GTU.FTZ.AND P4, PT, R41, R98, PT ;  /* 0x000000622900720b */ /* 0x000fe20003f9c000 */
[----:B------:R-:W-:Y:S01]  /*9330*/  FMUL.FTZ R47, R47, R100 ;  /* 0x000000642f2f7220 */ /* 0x000fe20000410000 */
[----:B------:R-:W0:Y:S01]  /*9340*/  @P0 LDC.64 R40, c[0x0][0x230] ;  /* 0x00008c00ff280b82 */ /* 0x000e220000000a00 */
[----:B------:R-:W-:Y:S01]  /*9350*/  SEL R126, RZ, 0x1, P1 ;  /* 0x00000001ff7e7807 */ /* 0x000fe20000800000 */
[----:B------:R-:W-:Y:S01]  /*9360*/  IMAD.WIDE.U32 R44, R44, 0x1000000, RZ ;  /* 0x010000002c2c7825 */ /* 0x000fe200078e00ff */
[----:B------:R-:W-:-:S02]  /*9370*/  SEL R42, RZ, 0x1, P5 ;  /* 0x00000001ff2a7807 */ /* 0x000fc40002800000 */
[----:B------:R-:W-:Y:S01]  /*9380*/  @P0 PRMT R46, R39, 0x7632, R46 ;  /* 0x00007632272e0816 */ /* 0x000fe2000000002e */
[----:B------:R-:W-:Y:S01]  /*9390*/  IMAD.WIDE.U32 R126, R126, 0x10000, RZ ;  /* 0x000100007e7e7825 */ /* 0x000fe200078e00ff */
[----:B------:R-:W-:Y:S02]  /*93a0*/  SEL R125, RZ, 0x1000000, P4 ;  /* 0x01000000ff7d7807 */ /* 0x000fe40002000000 */
[----:B------:R-:W-:Y:S01]  /*93b0*/  ISETP.NE.AND P6, PT, R103, RZ, PT ;  /* 0x000000ff6700720c */ /* 0x000fe20003fc5270 */
[----:B------:R-:W-:Y:S01]  /*93c0*/  IMAD.WIDE.U32 R42, R42, 0x100, RZ ;  /* 0x000001002a2a7825 */ /* 0x000fe200078e00ff */
[----:B------:R-:W-:Y:S02]  /*93d0*/  @P0 SHF.L.U32 R103, R46, 0x10, RZ ;  /* 0x000000102e670819 */ /* 0x000fe400000006ff */
[----:B------:R-:W-:Y:S02]  /*93e0*/  SEL R129, RZ, 0x1, P6 ;  /* 0x00000001ff817807 */ /* 0x000fe40003000000 */
[----:B------:R-:W-:-:S02]  /*93f0*/  LOP3.LUT R128, R42, R44, R126, 0xfe, !PT ;  /* 0x0000002c2a807212 */ /* 0x000fc400078efe7e */
[----:B------:R-:W-:Y:S02]  /*9400*/  FSEL R126, R47, RZ, !P4 ;  /* 0x000000ff2f7e7208 */ /* 0x000fe40006000000 */
[----:B------:R-:W-:Y:S01]  /*9410*/  LOP3.LUT R44, R123, R125, R130, 0xfe, !PT ;  /* 0x0000007d7b2c7212 */ /* 0x000fe200078efe82 */
[----:B------:R-:W-:Y:S01]  /*9420*/  IMAD.WIDE.U32 R130, R113, 0x8, R48 ;  /* 0x0000000871827825 */ /* 0x000fe200078e0030 */
[----:B------:R-:W-:-:S03]  /*9430*/  SEL R123, RZ, 0x1, P3 ;  /* 0x00000001ff7b7807 */ /* 0x000fc60001800000 */
[----:B------:R-:W-:Y:S01]  /*9440*/  @P0 FADD.FTZ R126, R126, R103 ;  /* 0x000000677e7e0221 */ /* 0x000fe20000010000 */
[----:B------:R-:W-:Y:S01]  /*9450*/  LOP3.LUT R128, R128, R129, RZ, 0xfc, !PT ;  /* 0x0000008180807212 */ /* 0x000fe200078efcff */
[----:B------:R-:W-:Y:S01]  /*9460*/  VIADD R103, R91, 0x60 ;  /* 0x000000605b677836 */ /* 0x000fe20000000000 */
[----:B------:R-:W-:Y:S02]  /*9470*/  LOP3.LUT R123, R45, R44, R123, 0xfe, !PT ;  /* 0x0000002c2d7b7212 */ /* 0x000fe400078efe7b */
[----:B------:R-:W-:Y:S01]  /*9480*/  F2FP.BF16.F32.PACK_AB R46, R124, R119 ;  /* 0x000000777c2e723e */ /* 0x000fe200000010ff */
[C---:B0-----:R-:W-:Y:S01]  /*9490*/  @P0 IMAD.WIDE.U32 R134, R103.reuse, 0x10, R40 ;  /* 0x0000001067860825 */ /* 0x041fe200078e0028 */
[----:B------:R-:W-:Y:S02]  /*94a0*/  F2FP.BF16.F32.PACK_AB R45, R120, R117 ;  /* 0x00000075782d723e */ /* 0x000fe400000010ff */
[----:B------:R-:W-:Y:S01]  /*94b0*/  F2FP.BF16.F32.PACK_AB R44, R118, R115 ;  /* 0x00000073762c723e */ /* 0x000fe200000010ff */
[----:B------:R-:W-:Y:S01]  /*94c0*/  IMAD.WIDE.U32 R40, R103, 0x10, R50 ;  /* 0x0000001067287825 */ /* 0x000fe200078e0032 */
[----:B------:R-:W-:-:S02]  /*94d0*/  F2FP.BF16.F32.PACK_AB R47, R126, R121 ;  /* 0x000000797e2f723e */ /* 0x000fc400000010ff */
[----:B------:R-:W-:-:S03]  /*94e0*/  LOP3.LUT R129, R43, R123, R127, 0xfe, !PT ;  /* 0x0000007b2b817212 */ /* 0x000fc600078efe7f */
        /* <DEDUP_REMOVED lines=16> */
.L_x_1230:
[----:B------:R-:W-:-:S07]  /*95f0*/  MOV R125, R114 ;  /* 0x00000072007d7202 */ /* 0x000fce0000000f00 */
.L_x_1231:
[----:B------:R-:W-:Y:S05]  /*9600*/  BSYNC B1 ;  /* 0x0000000000017941 */ /* 0x000fea0003800000 */
.L_x_1229:
        /* <DEDUP_REMOVED lines=16> */
.L_x_1235:
[----:B------:R-:W-:Y:S05]  /*9710*/  BSYNC B2 ;  /* 0x0000000000027941 */ /* 0x000fea0003800000 */
.L_x_1234:
        /* <DEDUP_REMOVED lines=41> */
[----:B------:R-:W-:Y:S01]  /*99b0*/  IMAD.MOV.U32 R50, RZ, RZ, RZ ;  /* 0x000000ffff327224 */ /* 0x000fe200078e00ff */
[----:B------:R-:W-:-:S07]  /*99c0*/  LOP3.LUT R116, R123, UR33, R44, 0x96, !PT ;  /* 0x000000217b747c12 */ /* 0x000fce000f8e962c */
.L_x_1233:
[----:B------:R-:W-:Y:S05]  /*99d0*/  BSYNC B1 ;  /* 0x0000000000017941 */ /* 0x000fea0003800000 */
.L_x_1232:
[----:B------:R-:W-:Y:S01]  /*99e0*/  I2FP.F32.U32 R45, R125 ;  /* 0x0000007d002d7245 */ /* 0x000fe20000201000 */
[----:B-----5:R-:W-:Y:S01]  /*99f0*/  @P0 IMAD.U32 R44, R36, 0x10000, RZ ;  /* 0x00010000242c0824 */ /* 0x020fe200078e00ff */
[----:B------:R-:W-:Y:S01]  /*9a00*/  SHF.L.U32 R47, R40, 0x10, RZ ;  /* 0x00000010282f7819 */ /* 0x000fe200000006ff */
[----:B------:R-:W-:Y:S01]  /*9a10*/  BSSY B1, `(.L_x_1236) ;  /* 0x0000015000017945 */ /* 0x000fe20003800000 */
[----:B------:R-:W-:Y:S01]  /*9a20*/  ISETP.NE.AND P1, PT, R50, 0x1, PT ;  /* 0x000000013200780c */ /* 0x000fe20003f25270 */
[----:B------:R-:W-:Y:S01]  /*9a30*/  FFMA.FTZ R45, R45, R96, 1.1641532182693481445e-10 ;  /* 0x2f0000002d2d7423 */ /* 0x000fe20000010060 */
[----:B------:R-:W-:Y:S01]  /*9a40*/  PRMT R40, R40, 0x7632, R40 ;  /* 0x0000763228287816 */ /* 0x000fe20000000028 */
[----:B------:R-:W-:-:S03]  /*9a50*/  FMUL.FTZ R47, R47, R102 ;  /* 0x000000662f2f7220 */ /* 0x000fc60000410000 */
[----:B------:R-:W-:Y:S01]  /*9a60*/  FSETP.GTU.FTZ.AND P2, PT, R45, R98, PT ;  /* 0x000000622d00720b */ /* 0x000fe20003f5c000 */
[----:B------:R-:W-:-:S03]  /*9a70*/  FMUL.FTZ R47, R47, R100 ;  /* 0x000000642f2f7220 */ /* 0x000fc60000410000 */
[----:B------:R-:W-:Y:S02]  /*9a80*/  P2R R131, PR, RZ, 0x4 ;  /* 0x00000004ff837803 */ /* 0x000fe40000000000 */
[----:B------:R-:W-:-:S05]  /*9a90*/  FSEL R125, R47, RZ, !P2 ;  /* 0x000000ff2f7d7208 */ /* 0x000fca0005000000 */
[----:B------:R-:W-:Y:S01]  /*9aa0*/  @P0 FADD.FTZ R125, R44, R125 ;  /* 0x0000007d2c7d0221 */ /* 0x000fe20000010000 */
[----:B------:R-:W-:Y:S01]  /*9ab0*/  IADD3 R44, R50, 0x1, RZ ;  /* 0x00000001322c7810 */ /* 0x000fe20007ffe0ff */
        /* <DEDUP_REMOVED lines=9> */
.L_x_1237:
[----:B------:R-:W-:-:S07]  /*9b50*/  MOV R127, R114 ;  /* 0x00000072007f7202 */ /* 0x000fce0000000f00 */
.L_x_1238:
[----:B------:R-:W-:Y:S05]  /*9b60*/  BSYNC B1 ;  /* 0x0000000000017941 */ /* 0x000fea0003800000 */
.L_x_1236:
        /* <DEDUP_REMOVED lines=16> */
.L_x_1242:
[----:B------:R-:W-:Y:S05]  /*9c70*/  BSYNC B2 ;  /* 0x0000000000027941 */ /* 0x000fea0003800000 */
.L_x_1241:
        /* <DEDUP_REMOVED lines=40> */
[----:B------:R-:W-:Y:S02]  /*9f00*/  MOV R114, R46 ;  /* 0x0000002e00727202 */ /* 0x000fe40000000f00 */
[----:B------:R-:W-:Y:S01]  /*9f10*/  LOP3.LUT R116, R123, UR33, R44, 0x96, !PT ;  /* 0x000000217b747c12 */ /* 0x000fe2000f8e962c */
[----:B------:R-:W-:-:S07]  /*9f20*/  IMAD.MOV.U32 R44, RZ, RZ, RZ ;  /* 0x000000ffff2c7224 */ /* 0x000fce00078e00ff */
.L_x_1240:
[----:B------:R-:W-:Y:S05]  /*9f30*/  BSYNC B1 ;  /* 0x0000000000017941 */ /* 0x000fea0003800000 */
.L_x_1239:
        /* <DEDUP_REMOVED lines=23> */
.L_x_1244:
[----:B------:R-:W-:-:S07]  /*a0b0*/  MOV R40, R114 ;  /* 0x0000007200287202 */ /* 0x000fce0000000f00 */
.L_x_1245:
[----:B------:R-:W-:Y:S05]  /*a0c0*/  BSYNC B1 ;  /* 0x0000000000017941 */ /* 0x000fea0003800000 */
.L_x_1243:
        /* <DEDUP_REMOVED lines=16> */
.L_x_1249:
[----:B------:R-:W-:Y:S05]  /*a1d0*/  BSYNC B2 ;  /* 0x0000000000027941 */ /* 0x000fea0003800000 */
.L_x_1248:
        /* <DEDUP_REMOVED lines=39> */
[----:B------:R-:W-:Y:S02]  /*a450*/  MOV R114, R46 ;  /* 0x0000002e00727202 */ /* 0x000fe40000000f00 */
[----:B------:R-:W-:Y:S01]  /*a460*/  LOP3.LUT R112, R47, UR32, R50, 0x96, !PT ;  /* 0x000000202f707c12 */ /* 0x000fe2000f8e9632 */
[----:B------:R-:W-:Y:S01]  /*a470*/  IMAD.MOV.U32 R46, RZ, RZ, RZ ;  /* 0x000000ffff2e7224 */ /* 0x000fe200078e00ff */
[----:B------:R-:W-:-:S07]  /*a480*/  LOP3.LUT R116, R123, UR33, R44, 0x96, !PT ;  /* 0x000000217b747c12 */ /* 0x000fce000f8e962c */
.L_x_1247:
[----:B------:R-:W-:Y:S05]  /*a490*/  BSYNC B1 ;  /* 0x0000000000017941 */ /* 0x000fea0003800000 */
.L_x_1246:
        /* <DEDUP_REMOVED lines=22> */
.L_x_1251:
[----:B------:R-:W-:-:S07]  /*a600*/  MOV R130, R114 ;  /* 0x0000007200827202 */ /* 0x000fce0000000f00 */
.L_x_1252:
[----:B------:R-:W-:Y:S05]  /*a610*/  BSYNC B1 ;  /* 0x0000000000017941 */ /* 0x000fea0003800000 */
.L_x_1250:
        /* <DEDUP_REMOVED lines=16> */
.L_x_1256:
[----:B------:R-:W-:Y:S05]  /*a720*/  BSYNC B2 ;  /* 0x0000000000027941 */ /* 0x000fea0003800000 */
.L_x_1255:
        /* <DEDUP_REMOVED lines=43> */
.L_x_1254:
[----:B------:R-:W-:Y:S05]  /*a9e0*/  BSYNC B1 ;  /* 0x0000000000017941 */ /* 0x000fea0003800000 */
.L_x_1253:
        /* <DEDUP_REMOVED lines=22> */
.L_x_1258:
[----:B------:R-:W-:-:S07]  /*ab50*/  MOV R129, R114 ;  /* 0x0000007200817202 */ /* 0x000fce0000000f00 */
.L_x_1259:
[----:B------:R-:W-:Y:S05]  /*ab60*/  BSYNC B1 ;  /* 0x0000000000017941 */ /* 0x000fea0003800000 */
.L_x_1257:
        /* <DEDUP_REMOVED lines=16> */
.L_x_1263:
[----:B------:R-:W-:Y:S05]  /*ac70*/  BSYNC B2 ;  /* 0x0000000000027941 */ /* 0x000fea0003800000 */
.L_x_1262:
        /* <DEDUP_REMOVED lines=43> */
.L_x_1261:
[----:B------:R-:W-:Y:S05]  /*af30*/  BSYNC B1 ;  /* 0x0000000000017941 */ /* 0x000fea0003800000 */
.L_x_1260:
[----:B------:R-:W-:Y:S01]  /*af40*/  I2FP.F32.U32 R41, R129 ;  /* 0x0000008100297245 */ /* 0x000fe20000201000 */
[----:B------:R-:W-:Y:S01]  /*af50*/  @P0 IMAD.U32 R40, R38, 0x10000, RZ ;  /* 0x0001000026280824 */ /* 0x000fe200078e00ff */
[----:B------:R-:W-:Y:S01]  /*af60*/  SHF.L.U32 R45, R42, 0x10, RZ ;  /* 0x000000102a2d7819 */ /* 0x000fe200000006ff */
[----:B------:R-:W-:Y:S01]  /*af70*/  BSSY B1, `(.L_x_1264) ;  /* 0x0000014000017945 */ /* 0x000fe20003800000 */
[----:B------:R-:W-:Y:S01]  /*af80*/  ISETP.NE.AND P4, PT, R46, 0x1, PT ;  /* 0x000000012e00780c */ /* 0x000fe20003f85270 */
        /* <DEDUP_REMOVED lines=17> */
.L_x_1265:
[----:B------:R-:W-:-:S07]  /*b0a0*/  MOV R132, R114 ;  /* 0x0000007200847202 */ /* 0x000fce0000000f00 */
.L_x_1266:
[----:B------:R-:W-:Y:S05]  /*b0b0*/  BSYNC B1 ;  /* 0x0000000000017941 */ /* 0x000fea0003800000 */
.L_x_1264:
        /* <DEDUP_REMOVED lines=16> */
.L_x_1270:
[----:B------:R-:W-:Y:S05]  /*b1c0*/  BSYNC B2 ;  /* 0x0000000000027941 */ /* 0x000fea0003800000 */
.L_x_1269:
        /* <DEDUP_REMOVED lines=43> */
.L_x_1268:
[----:B------:R-:W-:Y:S05]  /*b480*/  BSYNC B1 ;  /* 0x0000000000017941 */ /* 0x000fea0003800000 */
.L_x_1267:
[----:B------:R-:W-:Y:S01]  /*b490*/  I2FP.F32.U32 R41, R132 ;  /* 0x0000008400297245 */ /* 0x000fe20000201000 */
[----:B------:R-:W-:Y:S01]  /*b4a0*/  BSSY B1, `(.L_x_1271) ;  /* 0x0000016000017945 */ /* 0x000fe20003800000 */
[----:B------:R-:W-:Y:S02]  /*b4b0*/  SHF.L.U32 R45, R42, 0x10, RZ ;  /* 0x000000102a2d7819 */ /* 0x000fe400000006ff */
[----:B------:R-:W-:Y:S01]  /*b4c0*/  ISETP.NE.AND P5, PT, R44, 0x1, PT ;  /* 0x000000012c00780c */ /* 0x000fe20003fa5270 */
[----:B------:R-:W-:Y:S01]  /*b4d0*/  FFMA.FTZ R41, R41, R96, 1.1641532182693481445e-10 ;  /* 0x2f00000029297423 */ /* 0x000fe20000010060 */
[----:B------:R-:W-:Y:S01]  /*b4e0*/  @P0 PRMT R40, R38, 0x7632, R40 ;  /* 0x0000763226280816 */ /* 0x000fe20000000028 */
[----:B------:R-:W-:-:S03]  /*b4f0*/  FMUL.FTZ R45, R45, R102 ;  /* 0x000000662d2d7220 */ /* 0x000fc60000410000 */
[----:B------:R-:W-:Y:S01]  /*b500*/  FSETP.GTU.FTZ.AND P4, PT, R41, R98, PT ;  /* 0x000000622900720b */ /* 0x000fe20003f9c000 */
[----:B------:R-:W-:Y:S01]  /*b510*/  FMUL.FTZ R45, R45, R100 ;  /* 0x000000642d2d7220 */ /* 0x000fe20000410000 */
[----:B------:R-:W-:Y:S01]  /*b520*/  @P0 IMAD.U32 R41, R40, 0x10000, RZ ;  /* 0x0001000028290824 */ /* 0x000fe200078e00ff */
[----:B------:R-:W-:-:S03]  /*b530*/  IADD3 R40, R44, 0x1, RZ ;  /* 0x000000012c287810 */ /* 0x000fc60007ffe0ff */
        /* <DEDUP_REMOVED lines=11> */
.L_x_1272:
[----:B------:R-:W-:-:S07]  /*b5f0*/  MOV R42, R114 ;  /* 0x00000072002a7202 */ /* 0x000fce0000000f00 */
.L_x_1273:
[----:B------:R-:W-:Y:S05]  /*b600*/  BSYNC B1 ;  /* 0x0000000000017941 */ /* 0x000fea0003800000 */
.L_x_1271:
        /* <DEDUP_REMOVED lines=16> */
.L_x_1277:
[----:B------:R-:W-:Y:S05]  /*b710*/  BSYNC B2 ;  /* 0x0000000000027941 */ /* 0x000fea0003800000 */
.L_x_1276:
        /* <DEDUP_REMOVED lines=39> */
[----:B------:R-:W-:Y:S01]  /*b990*/  MOV R114, R40 ;  /* 0x0000002800727202 */ /* 0x000fe20000000f00 */
[----:B------:R-:W-:Y:S01]  /*b9a0*/  HFMA2.MMA R40, -RZ, RZ, 0, 0 ;  /* 0x00000000ff287435 */ /* 0x000fe200000001ff */
[----:B------:R-:W-:Y:S01]  /*b9b0*/  LOP3.LUT R112, R41, UR32, R46, 0x96, !PT ;  /* 0x0000002029707c12 */ /* 0x000fe2000f8e962e */
[----:B------:R-:W-:Y:S01]  /*b9c0*/  IMAD.MOV.U32 R122, RZ, RZ, R44 ;  /* 0x000000ffff7a7224 */ /* 0x000fe200078e002c */
[----:B------:R-:W-:-:S08]  /*b9d0*/  LOP3.LUT R116, R45, UR33, R50, 0x96, !PT ;  /* 0x000000212d747c12 */ /* 0x000fd0000f8e9632 */
.L_x_1275:
[----:B------:R-:W-:Y:S05]  /*b9e0*/  BSYNC B1 ;  /* 0x0000000000017941 */ /* 0x000fea0003800000 */
.L_x_1274:
        /* <DEDUP_REMOVED lines=22> */
.L_x_1279:
[----:B------:R-:W-:-:S07]  /*bb50*/  IMAD.MOV.U32 R134, RZ, RZ, R114 ;  /* 0x000000ffff867224 */ /* 0x000fce00078e0072 */
.L_x_1280:
[----:B------:R-:W-:Y:S05]  /*bb60*/  BSYNC B1 ;  /* 0x0000000000017941 */ /* 0x000fea0003800000 */
.L_x_1278:
        /* <DEDUP_REMOVED lines=18> */
.L_x_1284:
[----:B------:R-:W-:Y:S05]  /*bc90*/  BSYNC B2 ;  /* 0x0000000000027941 */ /* 0x000fea0003800000 */
.L_x_1283:
        /* <DEDUP_REMOVED lines=42> */
[----:B------:R-:W-:-:S11]  /*bf40*/  HFMA2.MMA R123, -RZ, RZ, 0, 0 ;  /* 0x00000000ff7b7435 */ /* 0x000fd600000001ff */
.L_x_1282:
[----:B------:R-:W-:Y:S05]  /*bf50*/  BSYNC B1 ;  /* 0x0000000000017941 */ /* 0x000fea0003800000 */
.L_x_1281:
[----:B------:R-:W-:Y:S01]  /*bf60*/  FADD.FTZ R40, RZ, R54 ;  /* 0x00000036ff287221 */ /* 0x000fe20000010000 */
[----:B------:R-:W-:Y:S01]  /*bf70*/  SEL R42, RZ, 0x10000, P5 ;  /* 0x00010000ff2a7807 */ /* 0x000fe20002800000 */
[----:B------:R-:W-:Y:S01]  /*bf80*/  IMAD.U32 R51, R51, 0x10000, RZ ;  /* 0x0001000033337824 */ /* 0x000fe200078e00ff */
[----:B------:R-:W-:Y:S01]  /*bf90*/  ISETP.NE.AND P5, PT, R133, RZ, PT ;  /* 0x000000ff8500720c */ /* 0x000fe20003fa5270 */
[----:B------:R-:W-:Y:S01]  /*bfa0*/  FADD.FTZ R41, R40, R93 ;  /* 0x0000005d28297221 */ /* 0x000fe20000010000 */
[----:B------:R-:W-:Y:S01]  /*bfb0*/  ISETP.NE.AND P6, PT, R131, RZ, PT ;  /* 0x000000ff8300720c */ /* 0x000fe20003fc5270 */
[----:B------:R-:W-:Y:S01]  /*bfc0*/  FMUL.FTZ R51, R51, R102 ;  /* 0x0000006633337220 */ /* 0x000fe20000410000 */
[----:B------:R-:W-:Y:S01]  /*bfd0*/  SEL R46, RZ, 0x1, P1 ;  /* 0x00000001ff2e7807 */ /* 0x000fe20000800000 */
[----:B------:R-:W-:Y:S01]  /*bfe0*/  FADD.FTZ R40, R41, R90 ;  /* 0x0000005a29287221 */ /* 0x000fe20000010000 */
[----:B------:R-:W-:Y:S01]  /*bff0*/  SEL R135, RZ, 0x100, P4 ;  /* 0x00000100ff877807 */ /* 0x000fe20002000000 */
[----:B------:R-:W-:Y:S01]  /*c000*/  FMUL.FTZ R51, R51, R100 ;  /* 0x0000006433337220 */ /* 0x000fe20000410000 */
[----:B------:R-:W-:Y:S01]  /*c010*/  SEL R133, RZ, 0x1, P6 ;  /* 0x00000001ff857807 */ /* 0x000fe20003000000 */
[----:B------:R-:W-:Y:S01]  /*c020*/  FADD.FTZ R41, R40, R95 ;  /* 0x0000005f28297221 */ /* 0x000fe20000010000 */
[----:B------:R-:W-:Y:S01]  /*c030*/  IMAD.WIDE.U32 R46, R46, 0x10000, RZ ;  /* 0x000100002e2e7825 */ /* 0x000fe200078e00ff */
[----:B------:R-:W-:-:S03]  /*c040*/  UMOV UR8, 0xffffffff ;  /* 0xffffffff00087882 */ /* 0x000fc60000000000 */
[----:B------:R-:W-:Y:S01]  /*c050*/  FADD.FTZ R40, R41, R92 ;  /* 0x0000005c29287221 */ /* 0x000fe20000010000 */
[----:B------:R-:W-:-:S04]  /*c060*/  IMAD.WIDE.U32 R52, R103, 0x10, R52 ;  /* 0x0000001067347825 */ /* 0x000fc800078e0034 */
[----:B------:R-:W-:Y:S01]  /*c070*/  FADD.FTZ R41, R40, R97 ;  /* 0x0000006128297221 */ /* 0x000fe20000010000 */
[----:B------:R-:W-:-:S04]  /*c080*/  IMAD.WIDE.U32 R48, R103, 0x8, R48 ;  /* 0x0000000867307825 */ /* 0x000fc800078e0030 */
[----:B------:R-:W-:-:S04]  /*c090*/  FADD.FTZ R40, R41, R94 ;  /* 0x0000005e29287221 */ /* 0x000fc80000010000 */
[----:B------:R-:W-:-:S04]  /*c0a0*/  FADD.FTZ R41, R40, R101 ;  /* 0x0000006528297221 */ /* 0x000fc80000010000 */
[----:B------:R-:W-:-:S04]  /*c0b0*/  FADD.FTZ R40, R41, R104 ;  /* 0x0000006829287221 */ /* 0x000fc80000010000 */
[----:B------:R-:W-:-:S04]  /*c0c0*/  FADD.FTZ R40, R40, R107 ;  /* 0x0000006b28287221 */ /* 0x000fc80000010000 */
[----:B------:R-:W-:-:S04]  /*c0d0*/  FADD.FTZ R41, R40, R105 ;  /* 0x0000006928297221 */ /* 0x000fc80000010000 */
[----:B------:R-:W-:-:S04]  /*c0e0*/  FADD.FTZ R41, R41, R106 ;  /* 0x0000006a29297221 */ /* 0x000fc80000010000 */
[----:B------:R-:W-:Y:S01]  /*c0f0*/  FADD.FTZ R40, R41, R108 ;  /* 0x0000006c29287221 */ /* 0x000fe20000010000 */
[----:B------:R-:W-:-:S03]  /*c100*/  I2FP.F32.U32 R41, R134 ;  /* 0x0000008600297245 */ /* 0x000fc60000201000 */
[----:B------:R-:W-:Y:S02]  /*c110*/  FADD.FTZ R40, R40, R111 ;  /* 0x0000006f28287221 */ /* 0x000fe40000010000 */
[----:B------:R-:W-:Y:S02]  /*c120*/  FFMA.FTZ R41, R41, R96, 1.1641532182693481445e-10 ;  /* 0x2f00000029297423 */ /* 0x000fe40000010060 */
[----:B------:R-:W-:-:S04]  /*c130*/  FADD.FTZ R43, R40, R109 ;  /* 0x0000006d282b7221 */ /* 0x000fc80000010000 */
[----:B------:R-:W-:-:S04]  /*c140*/  FADD.FTZ R40, R43, R110 ;  /* 0x0000006e2b287221 */ /* 0x000fc80000010000 */
[----:B------:R-:W-:Y:S01]  /*c150*/  FADD.FTZ R43, R40, R115 ;  /* 0x00000073282b7221 */ /* 0x000fe20000010000 */
[----:B------:R-:W-:Y:S02]  /*c160*/  SEL R40, RZ, 0x1, P2 ;  /* 0x00000001ff287807 */ /* 0x000fe40001000000 */
[----:B------:R-:W-:Y:S01]  /*c170*/  FSETP.GTU.FTZ.AND P2, PT, R41, R98, PT ;  /* 0x000000622900720b */ /* 0x000fe20003f5c000 */
[----:B------:R-:W-:Y:S01]  /*c180*/  FADD.FTZ R44, R43, R118 ;  /* 0x000000762b2c7221 */ /* 0x000fe20000010000 */
[----:B------:R-:W-:Y:S02]  /*c190*/  @P0 PRMT R43, R39, 0x7632, R43 ;  /* 0x00007632272b0816 */ /* 0x000fe4000000002b */
[----:B------:R-:W-:Y:S01]  /*c1a0*/  FSEL R51, R51, RZ, !P2 ;  /* 0x000000ff33337208 */ /* 0x000fe20005000000 */
[----:B------:R-:W-:Y:S01]  /*c1b0*/  FADD.FTZ R41, R44, R117 ;  /* 0x000000752c297221 */ /* 0x000fe20000010000 */
[----:B------:R-:W-:-:S03]  /*c1c0*/  SEL R44, RZ, 0x1, P5 ;  /* 0x00000001ff2c7807 */ /* 0x000fc60002800000 */
[----:B------:R-:W-:Y:S01]  /*c1d0*/  FADD.FTZ R96, R41, R120 ;  /* 0x0000007829607221 */ /* 0x000fe20000010000 */
[----:B------:R-:W-:-:S04]  /*c1e0*/  IMAD.WIDE.U32 R40, R40, 0x1000000, RZ ;  /* 0x0100000028287825 */ /* 0x000fc800078e00ff */
[----:B------:R-:W-:Y:S01]  /*c1f0*/  FADD.FTZ R131, R96, R119 ;  /* 0x0000007760837221 */ /* 0x000fe20000010000 */
[----:B------:R-:W-:Y:S01]  /*c200*/  @P0 SHF.L.U32 R96, R43, 0x10, RZ ;  /* 0x000000102b600819 */ /* 0x000fe200000006ff */
[----:B------:R-:W-:Y:S01]  /*c210*/  IMAD.WIDE.U32 R44, R44, 0x100, RZ ;  /* 0x000001002c2c7825 */ /* 0x000fe200078e00ff */
[----:B------:R-:W-:-:S03]  /*c220*/  SEL R43, RZ, 0x1000000, P2 ;  /* 0x01000000ff2b7807 */ /* 0x000fc60001000000 */
[----:B------:R-:W-:Y:S01]  /*c230*/  FADD.FTZ R98, R131, R124 ;  /* 0x0000007c83627221 */ /* 0x000fe20000010000 */
[----:B------:R-:W-:Y:S01]  /*c240*/  SEL R131, RZ, 0x1, P3 ;  /* 0x00000001ff837807 */ /* 0x000fe20001800000 */
[----:B------:R-:W-:Y:S01]  /*c250*/  @P0 FADD.FTZ R51, R51, R96 ;  /* 0x0000006033330221 */ /* 0x000fe20000010000 */
[----:B------:R-:W-:Y:S01]  /*c260*/  LOP3.LUT R42, R135, R43, R42, 0xfe, !PT ;  /* 0x0000002b872a7212 */ /* 0x000fe200078efe2a */
[----:B------:R-:W-:Y:S01]  /*c270*/  FADD.FTZ R43, R98, R121 ;  /* 0x00000079622b7221 */ /* 0x000fe20000010000 */
[----:B------:R-:W-:Y:S02]  /*c280*/  LOP3.LUT R44, R44, R40, R46, 0xfe, !PT ;  /* 0x000000282c2c7212 */ /* 0x000fe400078efe2e */
[----:B------:R-:W-:Y:S01]  /*c290*/  ISETP.NE.AND P0, PT, R55, RZ, PT ;  /* 0x000000ff3700720c */ /* 0x000fe20003f05270 */
[----:B------:R-:W-:Y:S01]  /*c2a0*/  FADD.FTZ R40, R43, R126 ;  /* 0x0000007e2b287221 */ /* 0x000fe20000010000 */
[----:B------:R-:W-:Y:S02]  /*c2b0*/  LOP3.LUT R44, R44, R133, RZ, 0xfc, !PT ;  /* 0x000000852c2c7212 */ /* 0x000fe400078efcff */
[----:B------:R-:W-:Y:S01]  /*c2c0*/  LOP3.LUT R133, R41, R42, R131, 0xfe, !PT ;  /* 0x0000002a29857212 */ /* 0x000fe200078efe83 */
[----:B------:R-:W-:Y:S01]  /*c2d0*/  FADD.FTZ R131, R40, R125 ;  /* 0x0000007d28837221 */ /* 0x000fe20000010000 */
[----:B------:R-:W-:-:S02]  /*c2e0*/  F2FP.BF16.F32.PACK_AB R42, R132, R129 ;  /* 0x00000081842a723e */ /* 0x000fc400000010ff */
[----:B------:R-:W-:Y:S01]  /*c2f0*/  F2FP.BF16.F32.PACK_AB R41, R130, R127 ;  /* 0x0000007f8229723e */ /* 0x000fe200000010ff */
[----:B------:R-:W-:Y:S01]  /*c300*/  FADD.FTZ R46, R131, R128 ;  /* 0x00000080832e7221 */ /* 0x000fe20000010000 */
[----:B------:R-:W-:Y:S02]  /*c310*/  F2FP.BF16.F32.PACK_AB R40, R128, R125 ;  /* 0x0000007d8028723e */ /* 0x000fe400000010ff */
[----:B------:R-:W-:Y:S02]  /*c320*/  F2FP.BF16.F32.PACK_AB R43, R51, R50 ;  /* 0x00000032332b723e */ /* 0x000fe400000010ff */
[----:B------:R-:W-:Y:S01]  /*c330*/  LOP3.LUT R45, R45, R133, R47, 0xfe, !PT ;  /* 0x000000852d2d7212 */ /* 0x000fe200078efe2f */
[----:B------:R-:W-:Y:S02]  /*c340*/  FADD.FTZ R47, R46, R127 ;  /* 0x0000007f2e2f7221 */ /* 0x000fe40000010000 */
[----:B------:R0:W-:Y:S02]  /*c350*/  STG.E.128 desc[UR4][R52.64], R40 ;  /* 0x0000002834007986 */ /* 0x0001e4000c101d04 */
[----:B------:R-:W-:-:S02]  /*c360*/  FADD.FTZ R46, R47, R130 ;  /* 0x000000822f2e7221 */ /* 0x000fc40000010000 */
[----:B------:R0:W-:Y:S02]  /*c370*/  STG.E.64 desc[UR4][R48.64], R44 ;  /* 0x0000002c30007986 */ /* 0x0001e4000c101b04 */
        /* <DEDUP_REMOVED lines=17> */
[C---:B------:R-:W-:Y:S01]  /*c490*/  FADD.FTZ R40, -R47.reuse, R54 ;  /* 0x000000362f287221 */ /* 0x040fe20000010100 */
[C---:B------:R-:W-:Y:S01]  /*c4a0*/  FADD.FTZ R49, -R47.reuse, R93 ;  /* 0x0000005d2f317221 */ /* 0x040fe20000010100 */
[C---:B------:R-:W-:Y:S01]  /*c4b0*/  FADD.FTZ R43, -R47.reuse, R90 ;  /* 0x0000005a2f2b7221 */ /* 0x040fe20000010100 */
[----:B------:R-:W-:Y:S01]  /*c4c0*/  FADD.FTZ R45, -R47, R97 ;  /* 0x000000612f2d7221 */ /* 0x000fe20000010100 */
[----:B------:R-:W-:-:S04]  /*c4d0*/  FFMA.FTZ R40, R40, R40, RZ ;  /* 0x0000002828287223 */ /* 0x000fc800000100ff */
[----:B------:R-:W-:Y:S01]  /*c4e0*/  FFMA.FTZ R40, R49, R49, R40 ;  /* 0x0000003131287223 */ /* 0x000fe20000010028 */
[----:B------:R-:W-:-:S03]  /*c4f0*/  FADD.FTZ R49, -R47, R95 ;  /* 0x0000005f2f317221 */ /* 0x000fc60000010100 */
        /* <DEDUP_REMOVED lines=66> */
.L_x_1298:
[C---:B------:R-:W-:Y:S01]  /*c920*/  FMUL.FTZ R40, R47.reuse, R47 ;  /* 0x0000002f2f287220 */ /* 0x040fe20000410000 */
[----:B------:R-:W-:Y:S01]  /*c930*/  PLOP3.LUT P1, PT, PT, PT, UP1, 0x40, 0x0 ;  /* 0x000000000000781c */ /* 0x000fe20003f2e818 */
[----:B01----:R-:W-:Y:S01]  /*c940*/  FADD.FTZ R44, R44, R49 ;  /* 0x000000312c2c7221 */ /* 0x003fe20000010000 */
[----:B------:R-:W0:Y:S01]  /*c950*/  @!P0 LDC.64 R42, c[0x0][0x250] ;  /* 0x00009400ff2a8b82 */ /* 0x000e220000000a00 */
[----:B------:R-:W-:Y:S02]  /*c960*/  PLOP3.LUT P2, PT, PT, PT, UP1, 0x40, 0x0 ;  /* 0x000000000000781c */ /* 0x000fe40003f4e818 */
[----:B------:R-:W-:Y:S01]  /*c970*/  FSEL R40, R40, RZ, !P1 ;  /* 0x000000ff28287208 */ /* 0x000fe20004800000 */
[----:B------:R-:W-:Y:S01]  /*c980*/  FFMA.FTZ R41, R44, R41, UR11 ;  /* 0x0000000b2c297e23 */ /* 0x000fe20008010029 */
[----:B------:R-:W-:-:S03]  /*c990*/  FSEL R44, R47, RZ, P2 ;  /* 0x000000ff2f2c7208 */ /* 0x000fc60001000000 */
[----:B------:R-:W-:Y:S02]  /*c9a0*/  FADD.FTZ R49, R41, R40 ;  /* 0x0000002829317221 */ /* 0x000fe40000010000 */
[----:B------:R-:W1:Y:S01]  /*c9b0*/  @!P0 LDC.64 R40, c[0x0][0x258] ;  /* 0x00009600ff288b82 */ /* 0x000e620000000a00 */
[C---:B------:R-:W-:Y:S01]  /*c9c0*/  FADD.FTZ R54, -R44.reuse, R54 ;  /* 0x000000362c367221 */ /* 0x040fe20000010100 */
[C---:B------:R-:W-:Y:S01]  /*c9d0*/  FADD.FTZ R46, -R44.reuse, R93 ;  /* 0x0000005d2c2e7221 */ /* 0x040fe20000010100 */
[C---:B------:R-:W-:Y:S01]  /*c9e0*/  FADD.FTZ R90, -R44.reuse, R90 ;  /* 0x0000005a2c5a7221 */ /* 0x040fe20000010100 */
[----:B------:R-:W2:Y:S01]  /*c9f0*/  MUFU.RSQ R49, R49 ;  /* 0x0000003100317308 */ /* 0x000ea20000001400 */
        /* <DEDUP_REMOVED lines=29> */
[C---:B0-----:R-:W-:Y:S01]  /*cbd0*/  @!P0 IMAD.WIDE R42, R0.reuse, 0x4, R42 ;  /* 0x00000004002a8825 */ /* 0x041fe200078e022a */
[----:B------:R-:W0:Y:S03]  /*cbe0*/  LDC.64 R44, c[0x0][0x2b8] ;  /* 0x0000ae00ff2c7b82 */ /* 0x000e260000000a00 */
[C---:B--2---:R-:W-:Y:S01]  /*cbf0*/  FMUL.FTZ R51, R49.reuse, R54 ;  /* 0x0000003631337220 */ /* 0x044fe20000410000 */
[----:B------:R-:W-:Y:S01]  /*cc00*/  FMUL.FTZ R55, R49, R46 ;  /* 0x0000002e31377220 */ /* 0x000fe20000410000 */
[----:B-1----:R-:W-:-:S04]  /*cc10*/  @!P0 IMAD.WIDE R40, R0, 0x4, R40 ;  /* 0x0000000400288825 */ /* 0x002fc800078e0228 */
[C---:B------:R-:W-:Y:S01]  /*cc20*/  FMUL.FTZ R93, R49.reuse, R92 ;  /* 0x0000005c315d7220 */ /* 0x040fe20000410000 */
[----:B------:R-:W-:Y:S01]  /*cc30*/  FMUL.FTZ R95, R49, R52 ;  /* 0x00000034315f7220 */ /* 0x000fe20000410000 */
[----:B------:R1:W-:Y:S01]  /*cc40*/  @!P0 STG.E desc[UR4][R42.64], R47 ;  /* 0x0000002f2a008986 */ /* 0x0003e2000c101904 */
[----:B------:R-:W-:Y:S01]  /*cc50*/  FFMA.FTZ R55, R55, R75, R58 ;  /* 0x0000004b37377223 */ /* 0x000fe2000001003a */
[C---:B------:R-:W-:Y:S01]  /*cc60*/  FMUL.FTZ R92, R49.reuse, R50 ;  /* 0x00000032315c7220 */ /* 0x040fe20000410000 */
[C---:B------:R-:W-:Y:S01]  /*cc70*/  FMUL.FTZ R90, R49.reuse, R90 ;  /* 0x0000005a315a7220 */ /* 0x040fe20000410000 */
[----:B------:R2:W-:Y:S01]  /*cc80*/  @!P0 STG.E desc[UR4][R40.64], R49 ;  /* 0x0000003128008986 */ /* 0x0005e2000c101904 */
[C---:B------:R-:W-:Y:S01]  /*cc90*/  FMUL.FTZ R46, R49.reuse, R48 ;  /* 0x00000030312e7220 */ /* 0x040fe20000410000 */
[C---:B------:R-:W-:Y:S01]  /*cca0*/  FMUL.FTZ R94, R49.reuse, R94 ;  /* 0x0000005e315e7220 */ /* 0x040fe20000410000 */
[C---:B------:R-:W-:Y:S01]  /*ccb0*/  FMUL.FTZ R96, R49.reuse, R96 ;  /* 0x0000006031607220 */ /* 0x040fe20000410000 */
[----:B------:R-:W-:Y:S01]  /*ccc0*/  FFMA.FTZ R90, R90, R18, R3 ;  /* 0x000000125a5a7223 */ /* 0x000fe20000010003 */
[C---:B------:R-:W-:Y:S01]  /*ccd0*/  FMUL.FTZ R138, R49.reuse, R138 ;  /* 0x0000008a318a7220 */ /* 0x040fe20000410000 */
[C---:B------:R-:W-:Y:S01]  /*cce0*/  FMUL.FTZ R48, R49.reuse, R120 ;  /* 0x0000007831307220 */ /* 0x040fe20000410000 */
[----:B------:R-:W-:Y:S01]  /*ccf0*/  FMUL.FTZ R117, R49, R136 ;  /* 0x0000008831757220 */ /* 0x000fe20000410000 */
[----:B-1----:R-:W-:Y:S01]  /*cd00*/  FFMA.FTZ R42, R93, R21, R4 ;  /* 0x000000155d2a7223 */ /* 0x002fe20000010004 */
[----:B------:R-:W-:Y:S01]  /*cd10*/  FFMA.FTZ R93, R95, R77, R60 ;  /* 0x0000004d5f5d7223 */ /* 0x000fe2000001003c */
[----:B------:R-:W-:Y:S01]  /*cd20*/  FFMA.FTZ R47, R46, R74, R59 ;  /* 0x0000004a2e2f7223 */ /* 0x000fe2000001003b */
[----:B------:R-:W-:Y:S01]  /*cd30*/  FMUL.FTZ R119, R49, R118 ;  /* 0x0000007631777220 */ /* 0x000fe20000410000 */
[----:B--2---:R-:W-:Y:S01]  /*cd40*/  FFMA.FTZ R40, R51, R19, R2 ;  /* 0x0000001333287223 */ /* 0x004fe20000010002 */
[----:B------:R-:W-:Y:S01]  /*cd50*/  FFMA.FTZ R43, R94, R20, R5 ;  /* 0x000000145e2b7223 */ /* 0x000fe20000010005 */
[----:B------:R-:W-:Y:S01]  /*cd60*/  F2FP.BF16.F32.PACK_AB R42, R93, R42 ;  /* 0x0000002a5d2a723e */ /* 0x000fe200000010ff */
[----:B------:R-:W-:Y:S01]  /*cd70*/  FFMA.FTZ R96, R96, R76, R61 ;  /* 0x0000004c60607223 */ /* 0x000fe2000001003d */
[----:B------:R-:W-:Y:S01]  /*cd80*/  FMUL.FTZ R107, R49, R104 ;  /* 0x00000068316b7220 */ /* 0x000fe20000410000 */
[----:B------:R-:W-:Y:S01]  /*cd90*/  F2FP.BF16.F32.PACK_AB R40, R55, R40 ;  /* 0x000000283728723e */ /* 0x000fe200000010ff */
[----:B------:R-:W-:Y:S01]  /*cda0*/  FFMA.FTZ R55, R92, R32, R17 ;  /* 0x000000205c377223 */ /* 0x000fe20000010011 */
[C---:B------:R-:W-:Y:S01]  /*cdb0*/  FMUL.FTZ R109, R49.reuse, R98 ;  /* 0x00000062316d7220 */ /* 0x040fe20000410000 */
[----:B------:R-:W1:Y:S01]  /*cdc0*/  LDC.64 R92, c[0x0][0x210] ;  /* 0x00008400ff5c7b82 */ /* 0x000e620000000a00 */
        /* <DEDUP_REMOVED lines=22> */
[----:B0-----:R-:W-:Y:S01]  /*cf30*/  IMAD.WIDE.U32 R94, R99, 0x10, R44 ;  /* 0x00000010635e7825 */ /* 0x001fe200078e002c */
[----:B------:R-:W-:-:S03]  /*cf40*/  F2FP.BF16.F32.PACK_AB R43, R96, R43 ;  /* 0x0000002b602b723e */ /* 0x000fc600000010ff */
[----:B------:R-:W-:Y:S01]  /*cf50*/  FFMA.FTZ R46, R111, R25, R8 ;  /* 0x000000196f2e7223 */ /* 0x000fe20000010008 */
[----:B------:R-:W-:Y:S01]  /*cf60*/  FFMA.FTZ R47, R134, R24, R9 ;  /* 0x00000018862f7223 */ /* 0x000fe20000010009 */
[----:B------:R-:W-:-:S04]  /*cf70*/  IMAD.WIDE.U32 R98, R113, 0x10, R44 ;  /* 0x0000001071627825 */ /* 0x000fc800078e002c */
[----:B------:R-:W-:Y:S01]  /*cf80*/  FFMA.FTZ R44, R107, R23, R6 ;  /* 0x000000176b2c7223 */ /* 0x000fe20000010006 */
[----:B------:R-:W-:Y:S01]  /*cf90*/  FFMA.FTZ R45, R100, R22, R7 ;  /* 0x00000016642d7223 */ /* 0x000fe20000010007 */
[----:B------:R-:W-:Y:S01]  /*cfa0*/  FFMA.FTZ R110, R110, R80, R65 ;  /* 0x000000506e6e7223 */ /* 0x000fe20000010041 */
[----:B------:R-:W-:Y:S01]  /*cfb0*/  FFMA.FTZ R115, R115, R81, R64 ;  /* 0x0000005173737223 */ /* 0x000fe20000010040 */
[----:B------:R-:W-:Y:S01]  /*cfc0*/  FFMA.FTZ R106, R106, R78, R63 ;  /* 0x0000004e6a6a7223 */ /* 0x000fe2000001003f */
[----:B------:R-:W-:Y:S01]  /*cfd0*/  FFMA.FTZ R109, R109, R79, R62 ;  /* 0x0000004f6d6d7223 */ /* 0x000fe2000001003e */
[----:B------:R-:W-:Y:S01]  /*cfe0*/  LEA R96, P0, R91, UR14, 0x4 ;  /* 0x0000000e5b607c11 */ /* 0x000fe2000f8020ff */
[----:B------:R-:W-:Y:S01]  /*cff0*/  FFMA.FTZ R102, R54, R30, R15 ;  /* 0x0000001e36667223 */ /* 0x000fe2000001000f */
[----:B------:R-:W-:Y:S01]  /*d000*/  FFMA.FTZ R50, R121, R29, R12 ;  /* 0x0000001d79327223 */ /* 0x000fe2000001000c */
[----:B------:R-:W-:Y:S01]  /*d010*/  FFMA.FTZ R51, R142, R28, R13 ;  /* 0x0000001c8e337223 */ /* 0x000fe2000001000d */
[----:B------:R-:W-:Y:S01]  /*d020*/  FFMA.FTZ R126, R126, R84, R69 ;  /* 0x000000547e7e7223 */ /* 0x000fe20000010045 */
[----:B------:R-:W-:Y:S01]  /*d030*/  FFMA.FTZ R125, R125, R85, R68 ;  /* 0x000000557d7d7223 */ /* 0x000fe20000010044 */
[----:B------:R-:W-:Y:S01]  /*d040*/  F2FP.BF16.F32.PACK_AB R49, R48, R49 ;  /* 0x000000313031723e */ /* 0x000fe200000010ff */
[----:B------:R-:W-:Y:S01]  /*d050*/  FFMA.FTZ R54, R101, R33, R16 ;  /* 0x0000002165367223 */ /* 0x000fe20000010010 */
[----:B------:R-:W-:Y:S01]  /*d060*/  FFMA.FTZ R107, R105, R89, R72 ;  /* 0x00000059696b7223 */ /* 0x000fe20000010048 */
[----:B------:R-:W-:Y:S01]  /*d070*/  FFMA.FTZ R150, R150, R88, R73 ;  /* 0x0000005896967223 */ /* 0x000fe20000010049 */
[----:B------:R-:W-:Y:S01]  /*d080*/  F2FP.BF16.F32.PACK_AB R48, R90, R117 ;  /* 0x000000755a30723e */ /* 0x000fe200000010ff */
[----:B------:R-:W-:Y:S01]  /*d090*/  FFMA.FTZ R100, R97, R31, R14 ;  /* 0x0000001f61647223 */ /* 0x000fe2000001000e */
[----:B------:R-:W-:Y:S01]  /*d0a0*/  FFMA.FTZ R105, R52, R86, R71 ;  /* 0x0000005634697223 */ /* 0x000fe20000010047 */
[----:B------:R-:W-:Y:S01]  /*d0b0*/  FFMA.FTZ R101, R53, R87, R70 ;  /* 0x0000005735657223 */ /* 0x000fe20000010046 */
[----:B------:R-:W-:Y:S01]  /*d0c0*/  LEA R90, P1, R103, UR14, 0x4 ;  /* 0x0000000e675a7c11 */ /* 0x000fe2000f8220ff */
[----:B-1----:R-:W-:Y:S01]  /*d0d0*/  IMAD R0, R92, 0x4, R0 ;  /* 0x000000045c007824 */ /* 0x002fe200078e0200 */
[----:B------:R-:W-:-:S02]  /*d0e0*/  LEA.HI.X R97, R91, UR15, RZ, 0x4, P0 ;  /* 0x0000000f5b617c11 */ /* 0x000fc400080f24ff */
[----:B------:R-:W-:Y:S02]  /*d0f0*/  F2FP.BF16.F32.PACK_AB R47, R110, R47 ;  /* 0x0000002f6e2f723e */ /* 0x000fe400000010ff */
[----:B------:R-:W-:Y:S01]  /*d100*/  F2FP.BF16.F32.PACK_AB R46, R115, R46 ;  /* 0x0000002e732e723e */ /* 0x000fe200000010ff */
[----:B------:R0:W-:Y:S01]  /*d110*/  STG.E.128 desc[UR4][R96.64], R40 ;  /* 0x0000002860007986 */ /* 0x0001e2000c101d04 */
[----:B------:R-:W-:Y:S02]  /*d120*/  F2FP.BF16.F32.PACK_AB R45, R106, R45 ;  /* 0x0000002d6a2d723e */ /* 0x000fe400000010ff */
[----:B------:R-:W-:Y:S02]  /*d130*/  F2FP.BF16.F32.PACK_AB R44, R109, R44 ;  /* 0x0000002c6d2c723e */ /* 0x000fe400000010ff */
[----:B------:R-:W-:Y:S02]  /*d140*/  F2FP.BF16.F32.PACK_AB R51, R126, R51 ;  /* 0x000000337e33723e */ /* 0x000fe400000010ff */
[----:B------:R-:W-:Y:S01]  /*d150*/  F2FP.BF16.F32.PACK_AB R50, R125, R50 ;  /* 0x000000327d32723e */ /* 0x000fe200000010ff */
[----:B------:R0:W-:Y:S01]  /*d160*/  STG.E.128 desc[UR4][R94.64], R44 ;  /* 0x0000002c5e007986 */ /* 0x0001e2000c101d04 */
[----:B------:R-:W-:-:S02]  /*d170*/  F2FP.BF16.F32.PACK_AB R55, R150, R55 ;  /* 0x000000379637723e */ /* 0x000fc400000010ff */
[----:B------:R-:W-:Y:S01]  /*d180*/  F2FP.BF16.F32.PACK_AB R54, R107, R54 ;  /* 0x000000366b36723e */ /* 0x000fe200000010ff */
[----:B------:R0:W-:Y:S01]  /*d190*/  STG.E.128 desc[UR4][R98.64], R48 ;  /* 0x0000003062007986 */ /* 0x0001e2000c101d04 */
[----:B------:R-:W-:Y:S02]  /*d1a0*/  F2FP.BF16.F32.PACK_AB R53, R105, R102 ;  /* 0x000000666935723e */ /* 0x000fe400000010ff */
[----:B------:R-:W-:Y:S02]  /*d1b0*/  F2FP.BF16.F32.PACK_AB R52, R101, R100 ;  /* 0x000000646534723e */ /* 0x000fe400000010ff */
[----:B------:R-:W-:Y:S02]  /*d1c0*/  LEA.HI.X R91, R103, UR15, RZ, 0x4, P1 ;  /* 0x0000000f675b7c11 */ /* 0x000fe400088f24ff */
[----:B------:R-:W-:-:S03]  /*d1d0*/  ISETP.GE.AND P0, PT, R0, R93, PT ;  /* 0x0000005d0000720c */ /* 0x000fc60003f06270 */
[----:B------:R0:W-:Y:S10]  /*d1e0*/  STG.E.128 desc[UR4][R90.64], R52 ;  /* 0x000000345a007986 */ /* 0x0001f4000c101d04 */
[----:B------:R-:W-:Y:S05]  /*d1f0*/  @!P0 BRA `(.L_x_1286) ;  /* 0xffffff3c000c8947 */ /* 0x000fea000383ffff */
[----:B------:R-:W-:Y:S05]  /*d200*/  BSYNC B0 ;  /* 0x0000000000007941 */ /* 0x000fea0003800000 */
.L_x_1060:
[----:B------:R-:W-:Y:S05]  /*d210*/  EXIT ;  /* 0x000000000000794d */ /* 0x000fea0003800000 */
.L_x_1285:
        /* <DEDUP_REMOVED lines=8> */
.L_x_1288:
[----:B------:R-:W-:Y:S05]  /*d2a0*/  BSYNC B1 ;  /* 0x0000000000017941 */ /* 0x000fea0003800000 */
.L_x_1287:
        /* <DEDUP_REMOVED lines=9> */
.L_x_1289:
[----:B------:R-:W-:Y:S02]  /*d340*/  IMAD.MOV.U32 R52, RZ, RZ, 0x4 ;  /* 0x00000004ff347424 */ /* 0x000fe400078e00ff */
[----:B------:R-:W-:-:S04]  /*d350*/  IMAD.MOV.U32 R41, RZ, RZ, R49 ;  /* 0x000000ffff297224 */ /* 0x000fc800078e0031 */
[----:B------:R-:W-:-:S05]  /*d360*/  FADD.FTZ R43, R42, R41 ;  /* 0x000000292a2b7221 */ /* 0x000fca0000010000 */
[----:B------:R-:W-:-:S07]  /*d370*/  MOV R53, R43 ;  /* 0x0000002b00357202 */ /* 0x000fce0000000f00 */
[----:B------:R-:W-:Y:S05]  /*d380*/  WARPSYNC.COLLECTIVE R48, `(.L_x_1290) ;  /* 0x0000000030087348 */ /* 0x000fea0003c00000 */
[----:B------:R0:W1:Y:S02]  /*d390*/  SHFL.BFLY P1, R49, R53, R52, R55 ;  /* 0x0c00003435317389 */ /* 0x0000640000020037 */
[----:B01----:R-:W-:Y:S01]  /*d3a0*/  ENDCOLLECTIVE ;  /* 0x000000000000791b */ /* 0x003fe20003800000 */
.L_x_1290:
[----:B------:R-:W-:Y:S01]  /*d3b0*/  HFMA2.MMA R52, -RZ, RZ, 0, 4.76837158203125e-07 ;  /* 0x00000008ff347435 */ /* 0x000fe200000001ff */
[----:B------:R-:W-:-:S05]  /*d3c0*/  MOV R40, R49 ;  /* 0x0000003100287202 */ /* 0x000fca0000000f00 */
[----:B------:R-:W-:-:S04]  /*d3d0*/  FADD.FTZ R44, R43, R40 ;  /* 0x000000282b2c7221 */ /* 0x000fc80000010000 */
[----:B------:R-:W-:-:S07]  /*d3e0*/  IMAD.MOV.U32 R53, RZ, RZ, R44 ;  /* 0x000000ffff357224 */ /* 0x000fce00078e002c */
[----:B------:R-:W-:Y:S05]  /*d3f0*/  WARPSYNC.COLLECTIVE R48, `(.L_x_1291) ;  /* 0x0000000030087348 */ /* 0x000fea0003c00000 */
[----:B------:R0:W1:Y:S02]  /*d400*/  SHFL.BFLY P1, R49, R53, R52, R55 ;  /* 0x0c00003435317389 */ /* 0x0000640000020037 */
[----:B01----:R-:W-:Y:S01]  /*d410*/  ENDCOLLECTIVE ;  /* 0x000000000000791b */ /* 0x003fe20003800000 */
.L_x_1291:
[----:B------:R-:W-:Y:S02]  /*d420*/  IMAD.MOV.U32 R52, RZ, RZ, 0x10 ;  /* 0x00000010ff347424 */ /* 0x000fe400078e00ff */
[----:B------:R-:W-:-:S04]  /*d430*/  IMAD.MOV.U32 R41, RZ, RZ, R49 ;  /* 0x000000ffff297224 */ /* 0x000fc800078e0031 */
[----:B------:R-:W-:Y:S02]  /*d440*/  FADD.FTZ R45, R44, R41 ;  /* 0x000000292c2d7221 */ /* 0x000fe40000010000 */
[----:B------:R-:W0:Y:S03]  /*d450*/  LDC R41, c[0x0][0x290] ;  /* 0x0000a400ff297b82 */ /* 0x000e260000000800 */
[----:B------:R-:W-:-:S07]  /*d460*/  MOV R53, R45 ;  /* 0x0000002d00357202 */ /* 0x000fce0000000f00 */
[----:B0-----:R-:W-:Y:S05]  /*d470*/  WARPSYNC.COLLECTIVE R48, `(.L_x_1292) ;  /* 0x0000000030087348 */ /* 0x001fea0003c00000 */
[----:B------:R1:W2:Y:S02]  /*d480*/  SHFL.BFLY P1, R49, R53, R52, R55 ;  /* 0x0c00003435317389 */ /* 0x0002a40000020037 */
[----:B012---:R-:W-:Y:S01]  /*d490*/  ENDCOLLECTIVE ;  /* 0x000000000000791b */ /* 0x007fe20003800000 */
.L_x_1292:
[----:B------:R-:W-:Y:S01]  /*d4a0*/  HFMA2.MMA R52, -RZ, RZ, 0, 5.9604644775390625e-08 ;  /* 0x00000001ff347435 */ /* 0x000fe200000001ff */
[----:B------:R-:W-:-:S05]  /*d4b0*/  MOV R40, R49 ;  /* 0x0000003100287202 */ /* 0x000fca0000000f00 */
[----:B------:R-:W-:-:S04]  /*d4c0*/  FADD.FTZ R40, R45, R40 ;  /* 0x000000282d287221 */ /* 0x000fc80000010000 */
[----:B------:R-:W-:-:S04]  /*d4d0*/  FMUL.FTZ R47, R40, R41 ;  /* 0x00000029282f7220 */ /* 0x000fc80000410000 */
[C---:B------:R-:W-:Y:S01]  /*d4e0*/  FADD.FTZ R40, -R47.reuse, R54 ;  /* 0x000000362f287221 */ /* 0x040fe20000010100 */
[C---:B------:R-:W-:Y:S01]  /*d4f0*/  FADD.FTZ R43, -R47.reuse, R93 ;  /* 0x0000005d2f2b7221 */ /* 0x040fe20000010100 */
[----:B------:R-:W-:Y:S02]  /*d500*/  FADD.FTZ R45, -R47, R90 ;  /* 0x0000005a2f2d7221 */ /* 0x000fe40000010100 */
[----:B------:R-:W-:-:S04]  /*d510*/  FFMA.FTZ R40, R40, R40, RZ ;  /* 0x0000002828287223 */ /* 0x000fc800000100ff */
        /* <DEDUP_REMOVED lines=59> */
[----:B------:R-:W-:-:S04]  /*d8d0*/  FFMA.FTZ R40, R43, R43, R40 ;  /* 0x0000002b2b287223 */ /* 0x000fc80000010028 */
[----:B------:R-:W-:-:S07]  /*d8e0*/  IMAD.MOV.U32 R53, RZ, RZ, R40 ;  /* 0x000000ffff357224 */ /* 0x000fce00078e0028 */
[----:B------:R-:W-:Y:S05]  /*d8f0*/  WARPSYNC.COLLECTIVE R48, `(.L_x_1293) ;  /* 0x0000000030087348 */ /* 0x000fea0003c00000 */
[----:B------:R0:W1:Y:S02]  /*d900*/  SHFL.BFLY P1, R49, R53, R52, R55 ;  /* 0x0c00003435317389 */ /* 0x0000640000020037 */
[----:B01----:R-:W-:Y:S01]  /*d910*/  ENDCOLLECTIVE ;  /* 0x000000000000791b */ /* 0x003fe20003800000 */
.L_x_1293:
[----:B------:R-:W-:Y:S02]  /*d920*/  IMAD.MOV.U32 R52, RZ, RZ, 0x2 ;  /* 0x00000002ff347424 */ /* 0x000fe400078e00ff */
[----:B------:R-:W-:-:S04]  /*d930*/  IMAD.MOV.U32 R43, RZ, RZ, R49 ;  /* 0x000000ffff2b7224 */ /* 0x000fc800078e0031 */
[----:B------:R-:W-:-:S05]  /*d940*/  FADD.FTZ R43, R40, R43 ;  /* 0x0000002b282b7221 */ /* 0x000fca0000010000 */
[----:B------:R-:W-:-:S07]  /*d950*/  MOV R53, R43 ;  /* 0x0000002b00357202 */ /* 0x000fce0000000f00 */
[----:B------:R-:W-:Y:S05]  /*d960*/  WARPSYNC.COLLECTIVE R48, `(.L_x_1294) ;  /* 0x0000000030087348 */ /* 0x000fea0003c00000 */
[----:B------:R0:W1:Y:S02]  /*d970*/  SHFL.BFLY P1, R49, R53, R52, R55 ;  /* 0x0c00003435317389 */ /* 0x0000640000020037 */
[----:B01----:R-:W-:Y:S01]  /*d980*/  ENDCOLLECTIVE ;  /* 0x000000000000791b */ /* 0x003fe20003800000 */
.L_x_1294:
[----:B------:R-:W-:Y:S01]  /*d990*/  HFMA2.MMA R52, -RZ, RZ, 0, 2.384185791015625e-07 ;  /* 0x00000004ff347435 */ /* 0x000fe200000001ff */
[----:B------:R-:W-:-:S05]  /*d9a0*/  MOV R42, R49 ;  /* 0x00000031002a7202 */ /* 0x000fca0000000f00 */
[----:B------:R-:W-:-:S04]  /*d9b0*/  FADD.FTZ R42, R43, R42 ;  /* 0x0000002a2b2a7221 */ /* 0x000fc80000010000 */
[----:B------:R-:W-:-:S07]  /*d9c0*/  IMAD.MOV.U32 R53, RZ, RZ, R42 ;  /* 0x000000ffff357224 */ /* 0x000fce00078e002a */
[----:B------:R-:W-:Y:S05]  /*d9d0*/  WARPSYNC.COLLECTIVE R48, `(.L_x_1295) ;  /* 0x0000000030087348 */ /* 0x000fea0003c00000 */
[----:B------:R0:W1:Y:S02]  /*d9e0*/  SHFL.BFLY P1, R49, R53, R52, R55 ;  /* 0x0c00003435317389 */ /* 0x0000640000020037 */
[----:B01----:R-:W-:Y:S01]  /*d9f0*/  ENDCOLLECTIVE ;  /* 0x000000000000791b */ /* 0x003fe20003800000 */
.L_x_1295:
[----:B------:R-:W-:Y:S02]  /*da00*/  IMAD.MOV.U32 R52, RZ, RZ, 0x8 ;  /* 0x00000008ff347424 */ /* 0x000fe400078e00ff */
[----:B------:R-:W-:-:S04]  /*da10*/  IMAD.MOV.U32 R45, RZ, RZ, R49 ;  /* 0x000000ffff2d7224 */ /* 0x000fc800078e0031 */
[----:B------:R-:W-:-:S05]  /*da20*/  FADD.FTZ R45, R42, R45 ;  /* 0x0000002d2a2d7221 */ /* 0x000fca0000010000 */
[----:B------:R-:W-:-:S07]  /*da30*/  MOV R53, R45 ;  /* 0x0000002d00357202 */ /* 0x000fce0000000f00 */
[----:B------:R-:W-:Y:S05]  /*da40*/  WARPSYNC.COLLECTIVE R48, `(.L_x_1296) ;  /* 0x0000000030087348 */ /* 0x000fea0003c00000 */
[----:B------:R0:W1:Y:S02]  /*da50*/  SHFL.BFLY P1, R49, R53, R52, R55 ;  /* 0x0c00003435317389 */ /* 0x0000640000020037 */
[----:B01----:R-:W-:Y:S01]  /*da60*/  ENDCOLLECTIVE ;  /* 0x000000000000791b */ /* 0x003fe20003800000 */
.L_x_1296:
[----:B------:R-:W-:Y:S01]  /*da70*/  HFMA2.MMA R52, -RZ, RZ, 0, 9.5367431640625e-07 ;  /* 0x00000010ff347435 */ /* 0x000fe200000001ff */
[----:B------:R-:W-:-:S05]  /*da80*/  MOV R44, R49 ;  /* 0x00000031002c7202 */ /* 0x000fca0000000f00 */
[----:B------:R-:W-:-:S04]  /*da90*/  FADD.FTZ R44, R45, R44 ;  /* 0x0000002c2d2c7221 */ /* 0x000fc80000010000 */
[----:B------:R-:W-:-:S07]  /*daa0*/  IMAD.MOV.U32 R53, RZ, RZ, R44 ;  /* 0x000000ffff357224 */ /* 0x000fce00078e002c */
[----:B------:R-:W-:Y:S05]  /*dab0*/  WARPSYNC.COLLECTIVE R48, `(.L_x_1297) ;  /* 0x0000000030087348 */ /* 0x000fea0003c00000 */
[----:B------:R0:W1:Y:S02]  /*dac0*/  SHFL.BFLY P1, R49, R53, R52, R55 ;  /* 0x0c00003435317389 */ /* 0x0000640000020037 */
[----:B01----:R-:W-:Y:S01]  /*dad0*/  ENDCOLLECTIVE ;  /* 0x000000000000791b */ /* 0x003fe20003800000 */
.L_x_1297:
[----:B------:R-:W-:Y:S05]  /*dae0*/  BRA `(.L_x_1298) ;  /* 0xffffffec008c7947 */ /* 0x000fea000383ffff */
.L_x_1299:
        /* <DEDUP_REMOVED lines=9> */
.L_x_30423:


//--------------------- .text._ZN10layer_norm13ln_fwd_kernelINS_13Kernel_traitsI13__nv_bfloat16S2_S2_S2_fjLj1024ELj1ELj4ELj1ELj16ENS_18Kernel_traits_baseILj1024ES2_S2_S2_S2_fjLj128EEEEELb1ELb0ELb1ELb0EEEvNS_9FwdParamsE --------------------------
	.section	.text._ZN10layer_norm13ln_fwd_kernelINS_13Kernel_traitsI13__nv_bfloat16S2_S2_S2_fjLj1024ELj1ELj4ELj1ELj16ENS_18Kernel_traits_baseILj1024ES2_S2_S2_S2_fjLj128EEEEELb1ELb0ELb1ELb0EEEvNS_9FwdParamsE,"ax",@progbits
	.align	128
        .global         _ZN10layer_norm13ln_fwd_kernelINS_13Kernel_traitsI13__nv_bfloat16S2_S2_S2_fjLj1024ELj1ELj4ELj1ELj16ENS_18Kernel_traits_baseILj1024ES2_S2_S2_S2_fjLj128EEEEELb1ELb0ELb1ELb0EEEvNS_9FwdParamsE
        .type           _ZN10layer_norm13ln_fwd_kernelINS_13Kernel_traitsI13__nv_bfloat16S2_S2_S2_fjLj1024ELj1ELj4ELj1ELj16ENS_18Kernel_traits_baseILj1024ES2_S2_S2_S2_fjLj128EEEEELb1ELb0ELb1ELb0EEEvNS_9FwdParamsE,@function
        .size           _ZN10layer_norm13ln_fwd_kernelINS_13Kernel_traitsI13__nv_bfloat16S2_S2_S2_fjLj1024ELj1ELj4ELj1ELj16ENS_18Kernel_traits_baseILj1024ES2_S2_S2_S2_fjLj128EEEEELb1ELb0ELb1ELb0EEEvNS_9FwdParamsE,(.L_x_30424 - _ZN10layer_norm13ln_fwd_kernelINS_13Kernel_traitsI13__nv_bfloat16S2_S2_S2_fjLj1024ELj1ELj4ELj1ELj16ENS_18Kernel_traits_baseILj1024ES2_S2_S2_S2_fjLj128EEEEELb1ELb0ELb1ELb0EEEvNS_9FwdParamsE)
        .other          _ZN10layer_norm13ln_fwd_kernelINS_13Kernel_traitsI13__nv_bfloat16S2_S2_S2_fjLj1024ELj1ELj4ELj1ELj16ENS_18Kernel_traits_baseILj1024ES2_S2_S2_S2_fjLj128EEEEELb1ELb0ELb1ELb0EEEvNS_9FwdParamsE,@"STO_CUDA_ENTRY STV_DEFAULT"
_ZN10layer_norm13ln_fwd_kernelINS_13Kernel_traitsI13__nv_bfloat16S2_S2_S2_fjLj1024ELj1ELj4ELj1ELj16ENS_18Kernel_traits_baseILj1024ES2_S2_S2_S2_fjLj128EEEEELb1ELb0ELb1ELb0EEEvNS_9FwdParamsE:
.text._ZN10layer_norm13ln_fwd_kernelINS_13Kernel_traitsI13__nv_bfloat16S2_S2_S2_fjLj1024ELj1ELj4ELj1ELj16ENS_18Kernel_traits_baseILj1024ES2_S2_S2_S2_fjLj128EEEEELb1ELb0ELb1ELb0EEEvNS_9FwdParamsE:
[----:B------:R-:W-:Y:S08]  /*0000*/  LDC R1, c[0x0][0x28] ;  /* 0x00000a00ff017b82 */ /* 0x000ff00000000800 */
[----:B------:R-:W0:Y:S01]  /*0010*/  LDC R56, c[0x0][0x2e8] ;  /* 0x0000ba00ff387b82 */ /* 0x000e220000000800 */
[----:B------:R-:W-:Y:S01]  /*0020*/  ULDC.U8 UR4, c[0x0][0x2f4] ;  /* 0x0000bd0000047ab9 */ /* 0x000fe20000000000 */
[----:B------:R-:W-:Y:S01]  /*0030*/  ULDC.64 UR6, c[0x0][0x208] ;  /* 0x0000820000067ab9 */ /* 0x000fe20000000a00 */
[----:B------:R-:W-:Y:S01]  /*0040*/  ISETP.NE.AND P0, PT, RZ, UR4, PT ;  /* 0x00000004ff007c0c */ /* 0x000fe2000bf05270 */
[----:B------:R-:W-:-:S02]  /*0050*/  ULDC.64 UR4, c[0x0][0x2e0] ;  /* 0x0000b80000047ab9 */ /* 0x000fc40000000a00 */
[----:B------:R-:W-:Y:S02]  /*0060*/  IMAD.U32 R2, RZ, RZ, UR4 ;  /* 0x00000004ff027e24 */ /* 0x000fe4000f8e00ff */
[----:B------:R-:W1:Y:S01]  /*0070*/  LDC R57, c[0x0][0x2ec] ;  /* 0x0000bb00ff397b82 */ /* 0x000e620000000800 */
[----:B------:R-:W-:-:S07]  /*0080*/  IMAD.U32 R3, RZ, RZ, UR5 ;  /* 0x00000005ff037e24 */ /* 0x000fce000f8e00ff */
        /* <DEDUP_REMOVED lines=11> */
[----:B----4-:R-:W-:-:S04]  /*0140*/  SHF.R.S32.HI R0, RZ, 0x1f, R11 ;  /* 0x0000001fff007819 */ /* 0x010fc8000001140b */
[----:B------:R-:W-:Y:S02]  /*0150*/  LEA.HI R0, R0, R11, RZ, 0x3 ;  /* 0x0000000b00007211 */ /* 0x000fe400078f18ff */
[----:B------:R-:W-:Y:S01]  /*0160*/  SHF.R.U32.HI R31, RZ, 0x5, R37 ;  /* 0x00000005ff1f7819 */ /* 0x000fe20000011625 */
[----:B------:R-:W-:Y:S04]  /*0170*/  BSSY B0, `(.L_x_1300) ;  /* 0x0000057000007945 */ /* 0x000fe80003800000 */
[----:B------:R-:W-:Y:S01]  /*0180*/  IMAD R31, R10, 0x4, R31 ;  /* 0x000000040a1f7824 */ /* 0x000fe200078e021f */
[----:B--2---:R-:W-:Y:S02]  /*0190*/  @P0 R2UR UR4, R2 ;  /* 0x00000000020402ca */ /* 0x004fe400000e0000 */
[----:B------:R-:W-:-:S02]  /*01a0*/  @P0 R2UR UR5, R3 ;  /* 0x00000000030502ca */ /* 0x000fc400000e0000 */
[----:B---3--:R-:W-:-:S05]  /*01b0*/  @P0 IADD3 R56, P1, R4, R7, RZ ;  /* 0x0000000704380210 */ /* 0x008fca0007f3e0ff */
[----:B------:R-:W-:-:S05]  /*01c0*/  @P0 IMAD.X R57, RZ, RZ, R5, P1 ;  /* 0x000000ffff390224 */ /* 0x000fca00008e0605 */
[--C-:B------:R-:W-:Y:S01]  /*01d0*/  SHF.R.U64 R35, R56, 0x2, R57.reuse ;  /* 0x0000000238237819 */ /* 0x100fe20000001239 */
[----:B------:R-:W-:Y:S01]  /*01e0*/  IMAD.WIDE.U32 R4, R36, -0x326172a9, RZ ;  /* 0xcd9e8d5724047825 */ /* 0x000fe200078e00ff */
        /* <DEDUP_REMOVED lines=32> */
[----:B------:R-:W-:-:S04]  /*03f0*/  LOP3.LUT R5, R7, UR23, R2, 0x96, !PT ;  /* 0x0000001707057c12 */ /* 0x000fc8000f8e9602 */
[----:B------:R-:W-:Y:S01]  /*0400*/  LOP3.LUT R2, R9, UR22, R4, 0x96, !PT ;  /* 0x0000001609027c12 */ /* 0x000fe2000f8e9604 */
[----:B------:R-:W-:-:S04]  /*0410*/  UIADD3 UR25, UR5, 0x646e171e, URZ ;  /* 0x646e171e05197890 */ /* 0x000fc8000fffe03f */
[----:B------:R-:W-:Y:S01]  /*0420*/  IMAD.WIDE.U32 R2, R2, -0x2daee0ad, RZ ;  /* 0xd2511f5302027825 */ /* 0x000fe200078e00ff */
[----:B------:R-:W-:-:S03]  /*0430*/  UIADD3 UR24, UR4, -0x4ab325aa, URZ ;  /* 0xb54cda5604187890 */ /* 0x000fc6000fffe03f */
[----:B------:R-:W-:Y:S01]  /*0440*/  IMAD.WIDE.U32 R4, R5, -0x326172a9, RZ ;  /* 0xcd9e8d5705047825 */ /* 0x000fe200078e00ff */
[----:B------:R-:W-:Y:S02]  /*0450*/  LOP3.LUT R6, R3, UR25, R6, 0x96, !PT ;  /* 0x0000001903067c12 */ /* 0x000fe4000f8e9606 */
[----:B------:R-:W-:Y:S02]  /*0460*/  MOV R3, R33 ;  /* 0x0000002100037202 */ /* 0x000fe40000000f00 */
[----:B------:R-:W-:Y:S02]  /*0470*/  LOP3.LUT R24, R5, UR24, R8, 0x96, !PT ;  /* 0x0000001805187c12 */ /* 0x000fe4000f8e9608 */
[----:B------:R-:W-:Y:S01]  /*0480*/  LOP3.LUT R5, R3, 0x1f, RZ, 0x3c, !PT ;  /* 0x0000001f03057812 */ /* 0x000fe200078e3cff */
[----:B------:R-:W-:-:S03]  /*0490*/  UIADD3 UR27, UR5, 0x1fd5c5a3, URZ ;  /* 0x1fd5c5a3051b7890 */ /* 0x000fc6000fffe03f */
[----:B------:R-:W-:Y:S01]  /*04a0*/  LEA.HI.SX32 R32, R0, R5, 0x1d ;  /* 0x0000000500207211 */ /* 0x000fe200078feaff */
[----:B------:R-:W-:-:S03]  /*04b0*/  IMAD.WIDE.U32 R24, R24, -0x2daee0ad, RZ ;  /* 0xd2511f5318187825 */ /* 0x000fc600078e00ff */
[----:B------:R-:W-:Y:S01]  /*04c0*/  LOP3.LUT P1, RZ, R32, 0xffffffe0, RZ, 0xc0, !PT ;  /* 0xffffffe020ff7812 */ /* 0x000fe2000782c0ff */
[----:B------:R-:W-:Y:S01]  /*04d0*/  UIADD3 UR26, UR4, 0x5384540f, URZ ;  /* 0x5384540f041a7890 */ /* 0x000fe2000fffe03f */
[----:B------:R-:W-:Y:S01]  /*04e0*/  IMAD.WIDE.U32 R6, R6, -0x326172a9, RZ ;  /* 0xcd9e8d5706067825 */ /* 0x000fe200078e00ff */
[----:B------:R-:W-:Y:S01]  /*04f0*/  LOP3.LUT R54, R25, UR27, R2, 0x96, !PT ;  /* 0x0000001b19367c12 */ /* 0x000fe2000f8e9602 */
[----:B------:R-:W-:Y:S01]  /*0500*/  UIADD3 UR28, UR4, -0xe443238, URZ ;  /* 0xf1bbcdc8041c7890 */ /* 0x000fe2000fffe03f */
[----:B------:R-:W-:Y:S02]  /*0510*/  ISETP.GE.U32.AND P5, PT, R32, 0x40, PT ;  /* 0x000000402000780c */ /* 0x000fe40003fa6070 */
[----:B------:R-:W-:Y:S01]  /*0520*/  LOP3.LUT R55, R7, UR26, R4, 0x96, !PT ;  /* 0x0000001a07377c12 */ /* 0x000fe2000f8e9604 */
[----:B------:R-:W-:Y:S01]  /*0530*/  IMAD.HI.U32 R5, R54, -0x326172a9, RZ ;  /* 0xcd9e8d5736057827 */ /* 0x000fe200078e00ff */
[----:B------:R-:W-:Y:S01]  /*0540*/  ISETP.GE.U32.AND P4, PT, R32, 0x60, PT ;  /* 0x000000602000780c */ /* 0x000fe20003f86070 */
[----:B------:R-:W-:-:S02]  /*0550*/  UIADD3 UR29, UR5, -0x24c28bd8, URZ ;  /* 0xdb3d7428051d7890 */ /* 0x000fc4000fffe03f */
[----:B------:R-:W-:Y:S02]  /*0560*/  UIADD3 UR30, UR4, -0x700cb87f, URZ ;  /* 0x8ff34781041e7890 */ /* 0x000fe4000fffe03f */
[----:B------:R-:W-:Y:S01]  /*0570*/  UIADD3 UR31, UR5, -0x695add53, URZ ;  /* 0x96a522ad051f7890 */ /* 0x000fe2000fffe03f */
[----:B------:R-:W-:Y:S01]  /*0580*/  ISETP.GE.U32.AND P0, PT, R32, 0x80, PT ;  /* 0x000000802000780c */ /* 0x000fe20003f06070 */
[----:B------:R-:W-:Y:S01]  /*0590*/  IMAD.HI.U32 R29, R55, -0x2daee0ad, RZ ;  /* 0xd2511f53371d7827 */ /* 0x000fe200078e00ff */
[----:B------:R-:W-:Y:S02]  /*05a0*/  P2R R2, PR, RZ, 0x20 ;  /* 0x00000020ff027803 */ /* 0x000fe40000000000 */
        /* <DEDUP_REMOVED lines=19> */
.L_x_1301:
[----:B------:R-:W-:Y:S05]  /*06e0*/  BSYNC B0 ;  /* 0x0000000000007941 */ /* 0x000fea0003800000 */
.L_x_1300:
        /* <DEDUP_REMOVED lines=18> */
.L_x_1303:
[----:B------:R-:W-:Y:S05]  /*0810*/  BSYNC B0 ;  /* 0x0000000000007941 */ /* 0x000fea0003800000 */
.L_x_1302:
        /* <DEDUP_REMOVED lines=11> */
[----:B------:R-:W-:Y:S02]  /*08d0*/  IADD3 R3, R3, 0x20, RZ ;  /* 0x0000002003037810 */ /* 0x000fe40007ffe0ff */
[----:B--2---:R-:W-:Y:S02]  /*08e0*/  PRMT R65, R48, 0x7632, R65 ;  /* 0x0000763230417816 */ /* 0x004fe40000000041 */
[----:B------:R-:W-:Y:S02]  /*08f0*/  PRMT R66, R49, 0x7632, R66 ;  /* 0x0000763231427816 */ /* 0x000fe40000000042 */
[----:B------:R-:W-:-:S02]  /*0900*/  PRMT R67, R50, 0x7632, R67 ;  /* 0x0000763232437816 */ /* 0x000fc40000000043 */
[----:B------:R-:W-:Y:S02]  /*0910*/  @!P2 CS2R R4, SRZ ;  /* 0x000000000004a805 */ /* 0x000fe4000001ff00 */
[----:B------:R-:W-:Y:S02]  /*0920*/  PRMT R68, R51, 0x7632, R68 ;  /* 0x0000763233447816 */ /* 0x000fe40000000044 */
[----:B0-----:R-:W-:-:S07]  /*0930*/  @!P2 CS2R R6, SRZ ;  /* 0x000000000006a805 */ /* 0x001fce000001ff00 */
.L_x_1305:
[----:B------:R-:W-:Y:S05]  /*0940*/  BSYNC B0 ;  /* 0x0000000000007941 */ /* 0x000fea0003800000 */
.L_x_1304:
        /* <DEDUP_REMOVED lines=13> */
.L_x_1307:
[----:B------:R-:W-:Y:S05]  /*0a20*/  BSYNC B0 ;  /* 0x0000000000007941 */ /* 0x000fea0003800000 */
.L_x_1306:
[----:B------:R-:W-:Y:S01]  /*0a30*/  ULDC UR8, c[0x0][0x214] ;  /* 0x0000850000087ab9 */ /* 0x000fe20000000800 */
[----:B------:R-:W-:Y:S02]  /*0a40*/  LOP3.LUT R70, R29, UR29, R24, 0x96, !PT ;  /* 0x0000001d1d467c12 */ /* 0x000fe4000f8e9618 */
[----:B------:R-:W-:-:S13]  /*0a50*/  ISETP.GE.AND P2, PT, R31, UR8, PT ;  /* 0x000000081f007c0c */ /* 0x000fda000bf46270 */
[----:B------:R-:W-:Y:S05]  /*0a60*/  @P2 EXIT ;  /* 0x000000000000294d */ /* 0x000fea0003800000 */
[C---:B-----5:R-:W-:Y:S01]  /*0a70*/  PRMT R86, R40.reuse, 0x7632, R86 ;  /* 0x0000763228567816 */ /* 0x060fe20000000056 */
[----:B------:R-:W-:Y:S01]  /*0a80*/  IMAD.U32 R39, R40, 0x10000, RZ ;  /* 0x0001000028277824 */ /* 0x000fe200078e00ff */
[----:B------:R-:W-:Y:S01]  /*0a90*/  PRMT R88, R41, 0x7632, R88 ;  /* 0x0000763229587816 */ /* 0x000fe20000000058 */
[----:B------:R-:W-:Y:S01]  /*0aa0*/  IMAD.U32 R28, R23, 0x10000, RZ ;  /* 0x00010000171c7824 */ /* 0x000fe200078e00ff */
[----:B------:R-:W-:Y:S01]  /*0ab0*/  SHF.L.U32 R38, R41, 0x10, RZ ;  /* 0x0000001029267819 */ /* 0x000fe200000006ff */
[----:B------:R-:W-:Y:S01]  /*0ac0*/  IMAD R55, R55, -0x2daee0ad, RZ ;  /* 0xd2511f5337377824 */ /* 0x000fe200078e02ff */
[----:B------:R-:W-:Y:S01]  /*0ad0*/  PRMT R74, R12, 0x7632, R74 ;  /* 0x000076320c4a7816 */ /* 0x000fe2000000004a */
[----:B------:R-:W-:Y:S01]  /*0ae0*/  IMAD R54, R54, -0x326172a9, RZ ;  /* 0xcd9e8d5736367824 */ /* 0x000fe200078e02ff */
[----:B------:R-:W-:Y:S01]  /*0af0*/  PRMT R71, R13, 0x7632, R71 ;  /* 0x000076320d477816 */ /* 0x000fe20000000047 */
[----:B------:R-:W-:Y:S01]  /*0b00*/  IMAD.HI.U32 R41, R70, -0x326172a9, RZ ;  /* 0xcd9e8d5746297827 */ /* 0x000fe200078e00ff */
[----:B------:R-:W-:Y:S01]  /*0b10*/  PRMT R73, R15, 0x7632, R73 ;  /* 0x000076320f497816 */ /* 0x000fe20000000049 */
[----:B------:R-:W-:Y:S01]  /*0b20*/  HFMA2.MMA R69, -RZ, RZ, 0, 0 ;  /* 0x00000000ff457435 */ /* 0x000fe200000001ff */
        /* <DEDUP_REMOVED lines=45> */
[----:B------:R-:W-:Y:S01]  /*0e00*/  ULDC.U8 UR8, c[0x0][0x2a0] ;  /* 0x0000a80000087ab9 */ /* 0x000fe20000000000 */
[----:B------:R-:W-:Y:S01]  /*0e10*/  SHF.L.U32 R4, R46, 0x10, RZ ;  /* 0x000000102e047819 */ /* 0x000fe200000006ff */
[----:B------:R-:W-:Y:S01]  /*0e20*/  IMAD.U32 R58, R58, 0x10000, RZ ;  /* 0x000100003a3a7824 */ /* 0x000fe200078e00ff */
[----:B------:R-:W-:Y:S01]  /*0e30*/  LOP3.LUT R54, R41, UR30, R54, 0x96, !PT ;  /* 0x0000001e29367c12 */ /* 0x000fe2000f8e9636 */
[----:B------:R-:W-:Y:S01]  /*0e40*/  IMAD.U32 R59, R59, 0x10000, RZ ;  /* 0x000100003b3b7824 */ /* 0x000fe200078e00ff */
[----:B------:R-:W-:Y:S01]  /*0e50*/  LOP3.LUT R55, R40, UR31, R55, 0x96, !PT ;  /* 0x0000001f28377c12 */ /* 0x000fe2000f8e9637 */
[----:B------:R-:W-:Y:S01]  /*0e60*/  IMAD.U32 R61, R61, 0x10000, RZ ;  /* 0x000100003d3d7824 */ /* 0x000fe200078e00ff */
[----:B------:R-:W-:Y:S01]  /*0e70*/  LOP3.LUT R56, R56, 0x3, RZ, 0xc0, !PT ;  /* 0x0000000338387812 */ /* 0x000fe200078ec0ff */
        /* <DEDUP_REMOVED lines=21> */
[----:B------:R-:W-:Y:S01]  /*0fd0*/  UISETP.NE.AND UP0, UPT, UR8, URZ, UPT ;  /* 0x0000003f0800728c */ /* 0x000fe2000bf05270 */
[----:B------:R-:W-:Y:S01]  /*0fe0*/  IMAD.U32 R80, R80, 0x10000, RZ ;  /* 0x0001000050507824 */ /* 0x000fe200078e00ff */
[----:B------:R-:W-:Y:S01]  /*0ff0*/  ULDC UR10, c[0x0][0x294] ;  /* 0x0000a500000a7ab9 */ /* 0x000fe20000000800 */
[----:B------:R-:W-:Y:S01]  /*1000*/  IMAD.U32 R77, R77, 0x10000, RZ ;  /* 0x000100004d4d7824 */ /* 0x000fe200078e00ff */
[----:B------:R-:W-:Y:S01]  /*1010*/  ULDC UR11, c[0x0][0x2d8] ;  /* 0x0000b600000b7ab9 */ /* 0x000fe20000000800 */
[----:B------:R-:W-:Y:S01]  /*1020*/  IMAD.U32 R79, R79, 0x10000, RZ ;  /* 0x000100004f4f7824 */ /* 0x000fe200078e00ff */
[----:B------:R-:W-:Y:S01]  /*1030*/  ULDC.64 UR12, c[0x0][0x298] ;  /* 0x0000a600000c7ab9 */ /* 0x000fe20000000a00 */
[----:B------:R-:W-:Y:S01]  /*1040*/  IMAD.U32 R84, R84, 0x10000, RZ ;  /* 0x0001000054547824 */ /* 0x000fe200078e00ff */
[----:B------:R-:W-:Y:S01]  /*1050*/  ULDC.64 UR8, c[0x0][0x230] ;  /* 0x00008c0000087ab9 */ /* 0x000fe20000000a00 */
[----:B------:R-:W-:-:S02]  /*1060*/  IMAD.U32 R83, R83, 0x10000, RZ ;  /* 0x0001000053537824 */ /* 0x000fc400078e00ff */
[----:B------:R-:W-:Y:S02]  /*1070*/  IMAD.U32 R86, R86, 0x10000, RZ ;  /* 0x0001000056567824 */ /* 0x000fe400078e00ff */
[----:B------:R-:W-:Y:S02]  /*1080*/  IMAD.U32 R88, R88, 0x10000, RZ ;  /* 0x0001000058587824 */ /* 0x000fe400078e00ff */
[----:B------:R-:W-:Y:S02]  /*1090*/  IMAD.U32 R87, R87, 0x10000, RZ ;  /* 0x0001000057577824 */ /* 0x000fe400078e00ff */
[----:B------:R-:W-:Y:S02]  /*10a0*/  IMAD.U32 R89, R89, 0x10000, RZ ;  /* 0x0001000059597824 */ /* 0x000fe400078e00ff */
[----:B------:R-:W-:-:S07]  /*10b0*/  IMAD.U32 R92, R92, 0x10000, RZ ;  /* 0x000100005c5c7824 */ /* 0x000fce00078e00ff */
.L_x_1652:
        /* <DEDUP_REMOVED lines=8> */
[----:B------:R-:W-:Y:S01]  /*1140*/  BSSY B1, `(.L_x_1309) ;  /* 0x0000343000017945 */ /* 0x000fe20003800000 */
[----:B------:R-:W-:Y:S01]  /*1150*/  IMAD.MOV.U32 R137, RZ, RZ, RZ ;  /* 0x000000ffff897224 */ /* 0x000fe200078e00ff */
[----:B------:R-:W-:Y:S02]  /*1160*/  SHF.R.S32.HI R140, RZ, 0x1f, R31 ;  /* 0x0000001fff8c7819 */ /* 0x000fe4000001141f */
[----:B--2---:R-:W-:-:S13]  /*1170*/  ISETP.GE.AND P2, PT, R141, 0x1, PT ;  /* 0x000000018d00780c */ /* 0x004fda0003f46270 */
[----:B------:R-:W-:-:S05]  /*1180*/  @P2 IADD3 R133, R141, -0x1, RZ ;  /* 0xffffffff8d852810 */ /* 0x000fca0007ffe0ff */
[----:B------:R-:W-:Y:S01]  /*1190*/  @P2 IMAD R134, R133, R138, RZ ;  /* 0x0000008a85862224 */ /* 0x000fe200078e02ff */
[----:B------:R-:W-:-:S04]  /*11a0*/  SHF.R.S32.HI R133, RZ, 0x1f, R132 ;  /* 0x0000001fff857819 */ /* 0x000fc80000011484 */
[----:B------:R-:W-:Y:S02]  /*11b0*/  LEA.HI R132, R133, R132, RZ, 0x3 ;  /* 0x0000008485847211 */ /* 0x000fe400078f18ff */
[----:B------:R-:W-:Y:S02]  /*11c0*/  @P2 SHF.R.S32.HI R135, RZ, 0x1f, R134 ;  /* 0x0000001fff872819 */ /* 0x000fe40000011486 */
[----:B------:R-:W-:Y:S02]  /*11d0*/  LEA.HI.SX32 R139, R132, R33, 0x1d ;  /* 0x00000021848b7211 */ /* 0x000fe400078feaff */
[----:B------:R-:W-:Y:S02]  /*11e0*/  @P2 LEA.HI R134, R135, R134, RZ, 0x3 ;  /* 0x0000008687862211 */ /* 0x000fe400078f18ff */
[----:B------:R-:W-:-:S04]  /*11f0*/  @P2 LOP3.LUT R33, R37, 0x1f, RZ, 0xc0, !PT ;  /* 0x0000001f25212812 */ /* 0x000fc800078ec0ff */
        /* <DEDUP_REMOVED lines=13> */
[----:B------:R-:W-:Y:S01]  /*12d0*/  IMAD.MOV.U32 R91, RZ, RZ, RZ ;  /* 0x000000ffff5b7224 */ /* 0x000fe200078e00ff */
[----:B------:R-:W-:Y:S01]  /*12e0*/  MOV R48, R56 ;  /* 0x0000003800307202 */ /* 0x000fe20000000f00 */
[----:B------:R-:W-:Y:S06]  /*12f0*/  @!P3 BRA `(.L_x_1313) ;  /* 0x000000040068b947 */ /* 0x000fec0003800000 */
[----:B------:R-:W-:Y:S02]  /*1300*/  IMAD.MOV.U32 R48, RZ, RZ, R56 ;  /* 0x000000ffff307224 */ /* 0x000fe400078e0038 */
[----:B-----5:R-:W-:Y:S01]  /*1310*/  IMAD.U32 R91, R44, 0x10000, RZ ;  /* 0x000100002c5b7824 */ /* 0x020fe200078e00ff */
[----:B------:R-:W-:Y:S06]  /*1320*/  BRA `(.L_x_1313) ;  /* 0x00000004005c7947 */ /* 0x000fec0003800000 */
.L_x_1312:
[C---:B------:R-:W-:Y:S01]  /*1330*/  ISETP.NE.AND P5, PT, R56.reuse, 0x1, PT ;  /* 0x000000013800780c */ /* 0x040fe20003fa5270 */
[----:B------:R-:W-:Y:S01]  /*1340*/  BSSY B3, `(.L_x_1314) ;  /* 0x000000c000037945 */ /* 0x000fe20003800000 */
[----:B------:R-:W-:-:S11]  /*1350*/  IADD3 R48, R56, 0x1, RZ ;  /* 0x0000000138307810 */ /* 0x000fd60007ffe0ff */
[----:B------:R-:W-:Y:S05]  /*1360*/  @!P5 BRA `(.L_x_1315) ;  /* 0x000000000020d947 */ /* 0x000fea0003800000 */
        /* <DEDUP_REMOVED lines=8> */
.L_x_1315:
[----:B------:R-:W-:-:S07]  /*13f0*/  IMAD.MOV.U32 R91, RZ, RZ, R70 ;  /* 0x000000ffff5b7224 */ /* 0x000fce00078e0046 */
.L_x_1316:
[----:B------:R-:W-:Y:S05]  /*1400*/  BSYNC B3 ;  /* 0x0000000000037941 */ /* 0x000fea0003800000 */
.L_x_1314:
        /* <DEDUP_REMOVED lines=16> */
.L_x_1320:
[----:B------:R-:W-:Y:S05]  /*1510*/  BSYNC B4 ;  /* 0x0000000000047941 */ /* 0x000fea0003800000 */
.L_x_1319:
        /* <DEDUP_REMOVED lines=44> */
.L_x_1318:
[----:B------:R-:W-:Y:S05]  /*17e0*/  BSYNC B3 ;  /* 0x0000000000037941 */ /* 0x000fea0003800000 */
.L_x_1317:
[----:B------:R-:W-:Y:S01]  /*17f0*/  HFMA2.MMA R56, -RZ, RZ, 0.1171875, 0 ;  /* 0x2f800000ff387435 */ /* 0x000fe200000001ff */
[----:B------:R-:W-:Y:S01]  /*1800*/  I2FP.F32.U32 R49, R91 ;  /* 0x0000005b00317245 */ /* 0x000fe20000201000 */
[----:B-----5:R-:W-:-:S04]  /*1810*/  IMAD.U32 R50, R40, 0x10000, RZ ;  /* 0x0001000028327824 */ /* 0x020fc800078e00ff */
[----:B------:R-:W-:-:S04]  /*1820*/  FMUL.FTZ R50, R50, UR13 ;  /* 0x0000000d32327c20 */ /* 0x000fc80008410000 */
[----:B------:R-:W-:Y:S01]  /*1830*/  FFMA.FTZ R49, R49, R56, 1.1641532182693481445e-10 ;  /* 0x2f00000031317423 */ /* 0x000fe20000010038 */
[----:B------:R-:W-:-:S04]  /*1840*/  FMUL.FTZ R50, R50, UR12 ;  /* 0x0000000c32327c20 */ /* 0x000fc80008410000 */
[----:B------:R-:W-:-:S04]  /*1850*/  FSETP.GTU.FTZ.AND P5, PT, R49, UR10, PT ;  /* 0x0000000a31007c0b */ /* 0x000fc8000bfbc000 */
[----:B------:R-:W-:Y:S01]  /*1860*/  FSEL R91, R50, RZ, !P5 ;  /* 0x000000ff325b7208 */ /* 0x000fe20006800000 */
[----:B------:R-:W-:Y:S01]  /*1870*/  @P3 IMAD.U32 R50, R44, 0x10000, RZ ;  /* 0x000100002c323824 */ /* 0x000fe200078e00ff */
[----:B------:R-:W-:-:S03]  /*1880*/  SEL R93, RZ, 0x1, P5 ;  /* 0x00000001ff5d7807 */ /* 0x000fc60002800000 */
[----:B------:R-:W-:-:S07]  /*1890*/  @P3 FADD.FTZ R91, R50, R91 ;  /* 0x0000005b325b3221 */ /* 0x000fce0000010000 */
.L_x_1313:
[----:B------:R-:W-:Y:S05]  /*18a0*/  BSYNC B2 ;  /* 0x0000000000027941 */ /* 0x000fea0003800000 */
.L_x_1311:
[----:B------:R-:W-:Y:S04]  /*18b0*/  BSSY B2, `(.L_x_1321) ;  /* 0x0000062000027945 */ /* 0x000fe80003800000 */
[----:B------:R-:W-:Y:S05]  /*18c0*/  @P4 BRA `(.L_x_1322) ;  /* 0x00000000001c4947 */ /* 0x000fea0003800000 */
[----:B------:R-:W-:Y:S01]  /*18d0*/  MOV R94, RZ ;  /* 0x000000ff005e7202 */ /* 0x000fe20000000f00 */
[----:B------:R-:W-:Y:S01]  /*18e0*/  IMAD.MOV.U32 R49, RZ, RZ, R48 ;  /* 0x000000ffff317224 */ /* 0x000fe200078e0030 */
[----:B------:R-:W-:Y:S06]  /*18f0*/  @!P3 BRA `(.L_x_1323) ;  /* 0x000000040074b947 */ /* 0x000fec0003800000 */
[----:B-----5:R-:W-:Y:S01]  /*1900*/  PRMT R94, R44, 0x7632, R94 ;  /* 0x000076322c5e7816 */ /* 0x020fe2000000005e */
[----:B------:R-:W-:-:S03]  /*1910*/  IMAD.MOV.U32 R49, RZ, RZ, R48 ;  /* 0x000000ffff317224 */ /* 0x000fc600078e0030 */
[----:B------:R-:W-:Y:S01]  /*1920*/  SHF.L.U32 R94, R94, 0x10, RZ ;  /* 0x000000105e5e7819 */ /* 0x000fe200000006ff */
[----:B------:R-:W-:Y:S06]  /*1930*/  BRA `(.L_x_1323) ;  /* 0x0000000400647947 */ /* 0x000fec0003800000 */
.L_x_1322:
[C---:B------:R-:W-:Y:S01]  /*1940*/  ISETP.NE.AND P5, PT, R48.reuse, 0x1, PT ;  /* 0x000000013000780c */ /* 0x040fe20003fa5270 */
[----:B------:R-:W-:Y:S01]  /*1950*/  BSSY B3, `(.L_x_1324) ;  /* 0x000000c000037945 */ /* 0x000fe20003800000 */
[----:B------:R-:W-:-:S11]  /*1960*/  VIADD R49, R48, 0x1 ;  /* 0x0000000130317836 */ /* 0x000fd60000000000 */
        /* <DEDUP_REMOVED lines=9> */
.L_x_1325:
[----:B------:R-:W-:-:S07]  /*1a00*/  IMAD.MOV.U32 R56, RZ, RZ, R70 ;  /* 0x000000ffff387224 */ /* 0x000fce00078e0046 */
.L_x_1326:
[----:B------:R-:W-:Y:S05]  /*1a10*/  BSYNC B3 ;  /* 0x0000000000037941 */ /* 0x000fea0003800000 */
.L_x_1324:
        /* <DEDUP_REMOVED lines=16> */
.L_x_1330:
[----:B------:R-:W-:Y:S05]  /*1b20*/  BSYNC B4 ;  /* 0x0000000000047941 */ /* 0x000fea0003800000 */
.L_x_1329:
        /* <DEDUP_REMOVED lines=42> */
[----:B------:R-:W-:Y:S01]  /*1dd0*/  HFMA2.MMA R49, -RZ, RZ, 0, 0 ;  /* 0x00000000ff317435 */ /* 0x000fe200000001ff */
[----:B------:R-:W-:-:S10]  /*1de0*/  IMAD.MOV.U32 R72, RZ, RZ, R48 ;  /* 0x000000ffff487224 */ /* 0x000fd400078e0030 */
.L_x_1328:
[----:B------:R-:W-:Y:S05]  /*1df0*/  BSYNC B3 ;  /* 0x0000000000037941 */ /* 0x000fea0003800000 */
.L_x_1327:
[----:B-----5:R-:W-:Y:S01]  /*1e00*/  PRMT R50, R40, 0x7632, R50 ;  /* 0x0000763228327816 */ /* 0x020fe20000000032 */
[----:B------:R-:W-:Y:S01]  /*1e10*/  IMAD.MOV.U32 R51, RZ, RZ, 0x2f800000 ;  /* 0x2f800000ff337424 */ /* 0x000fe200078e00ff */
[----:B------:R-:W-:-:S03]  /*1e20*/  I2FP.F32.U32 R48, R56 ;  /* 0x0000003800307245 */ /* 0x000fc60000201000 */
[----:B------:R-:W-:Y:S02]  /*1e30*/  IMAD.U32 R50, R50, 0x10000, RZ ;  /* 0x0001000032327824 */ /* 0x000fe400078e00ff */
[----:B------:R-:W-:Y:S02]  /*1e40*/  FFMA.FTZ R48, R48, R51, 1.1641532182693481445e-10 ;  /* 0x2f00000030307423 */ /* 0x000fe40000010033 */
[----:B------:R-:W-:-:S03]  /*1e50*/  FMUL.FTZ R50, R50, UR13 ;  /* 0x0000000d32327c20 */ /* 0x000fc60008410000 */
[----:B------:R-:W-:Y:S01]  /*1e60*/  FSETP.GTU.FTZ.AND P5, PT, R48, UR10, PT ;  /* 0x0000000a30007c0b */ /* 0x000fe2000bfbc000 */
[----:B------:R-:W-:Y:S01]  /*1e70*/  FMUL.FTZ R50, R50, UR12 ;  /* 0x0000000c32327c20 */ /* 0x000fe20008410000 */
[----:B------:R-:W-:Y:S02]  /*1e80*/  @P3 PRMT R48, R44, 0x7632, R48 ;  /* 0x000076322c303816 */ /* 0x000fe40000000030 */
[----:B------:R-:W-:Y:S02]  /*1e90*/  SEL R95, RZ, 0x1, P5 ;  /* 0x00000001ff5f7807 */ /* 0x000fe40002800000 */
[----:B------:R-:W-:Y:S02]  /*1ea0*/  FSEL R94, R50, RZ, !P5 ;  /* 0x000000ff325e7208 */ /* 0x000fe40006800000 */
[----:B------:R-:W-:-:S05]  /*1eb0*/  @P3 SHF.L.U32 R51, R48, 0x10, RZ ;  /* 0x0000001030333819 */ /* 0x000fca00000006ff */
[----:B------:R-:W-:-:S07]  /*1ec0*/  @P3 FADD.FTZ R94, R51, R94 ;  /* 0x0000005e335e3221 */ /* 0x000fce0000010000 */
.L_x_1323:
[----:B------:R-:W-:Y:S05]  /*1ed0*/  BSYNC B2 ;  /* 0x0000000000027941 */ /* 0x000fea0003800000 */
.L_x_1321:
[----:B------:R-:W-:Y:S04]  /*1ee0*/  BSSY B2, `(.L_x_1331) ;  /* 0x000005f000027945 */ /* 0x000fe80003800000 */
[----:B------:R-:W-:Y:S05]  /*1ef0*/  @P4 BRA `(.L_x_1332) ;  /* 0x0000000000184947 */ /* 0x000fea0003800000 */
[----:B------:R-:W-:Y:S02]  /*1f00*/  IMAD.MOV.U32 R96, RZ, RZ, RZ ;  /* 0x000000ffff607224 */ /* 0x000fe400078e00ff */
[----:B------:R-:W-:Y:S01]  /*1f10*/  IMAD.MOV.U32 R48, RZ, RZ, R49 ;  /* 0x000000ffff307224 */ /* 0x000fe200078e0031 */
[----:B------:R-:W-:Y:S06]  /*1f20*/  @!P3 BRA `(.L_x_1333) ;  /* 0x000000040068b947 */ /* 0x000fec0003800000 */
[----:B------:R-:W-:Y:S01]  /*1f30*/  MOV R48, R49 ;  /* 0x0000003100307202 */ /* 0x000fe20000000f00 */
[----:B-----5:R-:W-:Y:S01]  /*1f40*/  IMAD.U32 R96, R45, 0x10000, RZ ;  /* 0x000100002d607824 */ /* 0x020fe200078e00ff */
[----:B------:R-:W-:Y:S06]  /*1f50*/  BRA `(.L_x_1333) ;  /* 0x00000004005c7947 */ /* 0x000fec0003800000 */
.L_x_1332:
[C---:B------:R-:W-:Y:S01]  /*1f60*/  ISETP.NE.AND P5, PT, R49.reuse, 0x1, PT ;  /* 0x000000013100780c */ /* 0x040fe20003fa5270 */
[----:B------:R-:W-:Y:S01]  /*1f70*/  BSSY B3, `(.L_x_1334) ;  /* 0x000000c000037945 */ /* 0x000fe20003800000 */
[----:B------:R-:W-:-:S11]  /*1f80*/  VIADD R48, R49, 0x1 ;  /* 0x0000000131307836 */ /* 0x000fd60000000000 */
        /* <DEDUP_REMOVED lines=9> */
.L_x_1335:
[----:B------:R-:W-:-:S07]  /*2020*/  MOV R56, R70 ;  /* 0x0000004600387202 */ /* 0x000fce0000000f00 */
.L_x_1336:
[----:B------:R-:W-:Y:S05]  /*2030*/  BSYNC B3 ;  /* 0x0000000000037941 */ /* 0x000fea0003800000 */
.L_x_1334:
        /* <DEDUP_REMOVED lines=16> */
.L_x_1340:
[----:B------:R-:W-:Y:S05]  /*2140*/  BSYNC B4 ;  /* 0x0000000000047941 */ /* 0x000fea0003800000 */
.L_x_1339:
        /* <DEDUP_REMOVED lines=41> */
[----:B------:R-:W-:Y:S01]  /*23e0*/  MOV R72, R48 ;  /* 0x0000003000487202 */ /* 0x000fe20000000f00 */
[----:B------:R-:W-:Y:S01]  /*23f0*/  IMAD.MOV.U32 R48, RZ, RZ, RZ ;  /* 0x000000ffff307224 */ /* 0x000fe200078e00ff */
[----:B------:R-:W-:-:S07]  /*2400*/  LOP3.LUT R55, R49, UR31, R50, 0x96, !PT ;  /* 0x0000001f31377c12 */ /* 0x000fce000f8e9632 */
.L_x_1338:
[----:B------:R-:W-:Y:S05]  /*2410*/  BSYNC B3 ;  /* 0x0000000000037941 */ /* 0x000fea0003800000 */
.L_x_1337:
[----:B------:R-:W-:Y:S01]  /*2420*/  I2FP.F32.U32 R49, R56 ;  /* 0x0000003800317245 */ /* 0x000fe20000201000 */
[----:B------:R-:W-:Y:S01]  /*2430*/  IMAD.MOV.U32 R56, RZ, RZ, 0x2f800000 ;  /* 0x2f800000ff387424 */ /* 0x000fe200078e00ff */
[----:B-----5:R-:W-:-:S03]  /*2440*/  SHF.L.U32 R50, R41, 0x10, RZ ;  /* 0x0000001029327819 */ /* 0x020fc600000006ff */
[----:B------:R-:W-:Y:S02]  /*2450*/  FFMA.FTZ R49, R49, R56, 1.1641532182693481445e-10 ;  /* 0x2f00000031317423 */ /* 0x000fe40000010038 */
[----:B------:R-:W-:-:S03]  /*2460*/  FMUL.FTZ R50, R50, UR13 ;  /* 0x0000000d32327c20 */ /* 0x000fc60008410000 */
[----:B------:R-:W-:Y:S01]  /*2470*/  FSETP.GTU.FTZ.AND P5, PT, R49, UR10, PT ;  /* 0x0000000a31007c0b */ /* 0x000fe2000bfbc000 */
[----:B------:R-:W-:Y:S01]  /*2480*/  FMUL.FTZ R50, R50, UR12 ;  /* 0x0000000c32327c20 */ /* 0x000fe20008410000 */
[----:B------:R-:W-:Y:S02]  /*2490*/  @P3 IMAD.U32 R49, R45, 0x10000, RZ ;  /* 0x000100002d313824 */ /* 0x000fe400078e00ff */
[----:B------:R-:W-:Y:S02]  /*24a0*/  SEL R97, RZ, 0x1, P5 ;  /* 0x00000001ff617807 */ /* 0x000fe40002800000 */
[----:B------:R-:W-:-:S05]  /*24b0*/  FSEL R96, R50, RZ, !P5 ;  /* 0x000000ff32607208 */ /* 0x000fca0006800000 */
[----:B------:R-:W-:-:S07]  /*24c0*/  @P3 FADD.FTZ R96, R49, R96 ;  /* 0x0000006031603221 */ /* 0x000fce0000010000 */
.L_x_1333:
[----:B------:R-:W-:Y:S05]  /*24d0*/  BSYNC B2 ;  /* 0x0000000000027941 */ /* 0x000fea0003800000 */
.L_x_1331:
[----:B------:R-:W-:Y:S04]  /*24e0*/  BSSY B2, `(.L_x_1341) ;  /* 0x0000062000027945 */ /* 0x000fe80003800000 */
[----:B------:R-:W-:Y:S05]  /*24f0*/  @P4 BRA `(.L_x_1342) ;  /* 0x00000000001c4947 */ /* 0x000fea0003800000 */
[----:B------:R-:W-:Y:S01]  /*2500*/  IMAD.MOV.U32 R99, RZ, RZ, RZ ;  /* 0x000000ffff637224 */ /* 0x000fe200078e00ff */
[----:B------:R-:W-:Y:S01]  /*2510*/  MOV R49, R48 ;  /* 0x0000003000317202 */ /* 0x000fe20000000f00 */
[----:B------:R-:W-:Y:S06]  /*2520*/  @!P3 BRA `(.L_x_1343) ;  /* 0x000000040074b947 */ /* 0x000fec0003800000 */
[----:B-----5:R-:W-:Y:S01]  /*2530*/  PRMT R99, R45, 0x7632, R99 ;  /* 0x000076322d637816 */ /* 0x020fe20000000063 */
[----:B------:R-:W-:-:S04]  /*2540*/  IMAD.MOV.U32 R49, RZ, RZ, R48 ;  /* 0x000000ffff317224 */ /* 0x000fc800078e0030 */
[----:B------:R-:W-:Y:S01]  /*2550*/  IMAD.U32 R99, R99, 0x10000, RZ ;  /* 0x0001000063637824 */ /* 0x000fe200078e00ff */
[----:B------:R-:W-:Y:S06]  /*2560*/  BRA `(.L_x_1343) ;  /* 0x0000000400647947 */ /* 0x000fec0003800000 */
.L_x_1342:
        /* <DEDUP_REMOVED lines=12> */
.L_x_1345:
[----:B------:R-:W-:-:S07]  /*2630*/  IMAD.MOV.U32 R56, RZ, RZ, R70 ;  /* 0x000000ffff387224 */ /* 0x000fce00078e0046 */
.L_x_1346:
[----:B------:R-:W-:Y:S05]  /*2640*/  BSYNC B3 ;  /* 0x0000000000037941 */ /* 0x000fea0003800000 */
.L_x_1344:
        /* <DEDUP_REMOVED lines=16> */
.L_x_1350:
[----:B------:R-:W-:Y:S05]  /*2750*/  BSYNC B4 ;  /* 0x0000000000047941 */ /* 0x000fea0003800000 */
.L_x_1349:
        /* <DEDUP_REMOVED lines=44> */
.L_x_1348:
[----:B------:R-:W-:Y:S05]  /*2a20*/  BSYNC B3 ;  /* 0x0000000000037941 */ /* 0x000fea0003800000 */
.L_x_1347:
[----:B------:R-:W-:Y:S01]  /*2a30*/  HFMA2.MMA R51, -RZ, RZ, 0.1171875, 0 ;  /* 0x2f800000ff337435 */ /* 0x000fe200000001ff */
[----:B-----5:R-:W-:Y:S02]  /*2a40*/  PRMT R50, R41, 0x7632, R50 ;  /* 0x0000763229327816 */ /* 0x020fe40000000032 */
[----:B------:R-:W-:-:S03]  /*2a50*/  I2FP.F32.U32 R48, R56 ;  /* 0x0000003800307245 */ /* 0x000fc60000201000 */
[----:B------:R-:W-:-:S04]  /*2a60*/  IMAD.U32 R50, R50, 0x10000, RZ ;  /* 0x0001000032327824 */ /* 0x000fc800078e00ff */
[----:B------:R-:W-:Y:S01]  /*2a70*/  FFMA.FTZ R48, R48, R51, 1.1641532182693481445e-10 ;  /* 0x2f00000030307423 */ /* 0x000fe20000010033 */
[----:B------:R-:W-:-:S04]  /*2a80*/  FMUL.FTZ R50, R50, UR13 ;  /* 0x0000000d32327c20 */ /* 0x000fc80008410000 */
[----:B------:R-:W-:Y:S01]  /*2a90*/  FMUL.FTZ R50, R50, UR12 ;  /* 0x0000000c32327c20 */ /* 0x000fe20008410000 */
[----:B------:R-:W-:Y:S02]  /*2aa0*/  FSETP.GTU.FTZ.AND P5, PT, R48, UR10, PT ;  /* 0x0000000a30007c0b */ /* 0x000fe4000bfbc000 */
[----:B------:R-:W-:Y:S02]  /*2ab0*/  @P3 PRMT R48, R45, 0x7632, R48 ;  /* 0x000076322d303816 */ /* 0x000fe40000000030 */
[----:B------:R-:W-:Y:S02]  /*2ac0*/  FSEL R99, R50, RZ, !P5 ;  /* 0x000000ff32637208 */ /* 0x000fe40006800000 */
[----:B------:R-:W-:Y:S01]  /*2ad0*/  SEL R98, RZ, 0x1, P5 ;  /* 0x00000001ff627807 */ /* 0x000fe20002800000 */
[----:B------:R-:W-:-:S04]  /*2ae0*/  @P3 IMAD.U32 R48, R48, 0x10000, RZ ;  /* 0x0001000030303824 */ /* 0x000fc800078e00ff */
[----:B------:R-:W-:-:S07]  /*2af0*/  @P3 FADD.FTZ R99, R48, R99 ;  /* 0x0000006330633221 */ /* 0x000fce0000010000 */
.L_x_1343:
[----:B------:R-:W-:Y:S05]  /*2b00*/  BSYNC B2 ;  /* 0x0000000000027941 */ /* 0x000fea0003800000 */
.L_x_1341:
[----:B------:R-:W-:Y:S04]  /*2b10*/  BSSY B2, `(.L_x_1351) ;  /* 0x000005f000027945 */ /* 0x000fe80003800000 */
[----:B------:R-:W-:Y:S05]  /*2b20*/  @P4 BRA `(.L_x_1352) ;  /* 0x0000000000184947 */ /* 0x000fea0003800000 */
[----:B------:R-:W-:Y:S01]  /*2b30*/  MOV R100, RZ ;  /* 0x000000ff00647202 */ /* 0x000fe20000000f00 */
[----:B------:R-:W-:Y:S01]  /*2b40*/  IMAD.MOV.U32 R48, RZ, RZ, R49 ;  /* 0x000000ffff307224 */ /* 0x000fe200078e0031 */
[----:B------:R-:W-:Y:S06]  /*2b50*/  @!P3 BRA `(.L_x_1353) ;  /* 0x000000040068b947 */ /* 0x000fec0003800000 */
[----:B------:R-:W-:Y:S01]  /*2b60*/  IMAD.MOV.U32 R48, RZ, RZ, R49 ;  /* 0x000000ffff307224 */ /* 0x000fe200078e0031 */
[----:B-----5:R-:W-:Y:S01]  /*2b70*/  SHF.L.U32 R100, R46, 0x10, RZ ;  /* 0x000000102e647819 */ /* 0x020fe200000006ff */
[----:B------:R-:W-:Y:S06]  /*2b80*/  BRA `(.L_x_1353) ;  /* 0x00000004005c7947 */ /* 0x000fec0003800000 */
.L_x_1352:
        /* <DEDUP_REMOVED lines=12> */
.L_x_1355:
[----:B------:R-:W-:-:S07]  /*2c50*/  IMAD.MOV.U32 R56, RZ, RZ, R70 ;  /* 0x000000ffff387224 */ /* 0x000fce00078e0046 */
.L_x_1356:
[----:B------:R-:W-:Y:S05]  /*2c60*/  BSYNC B3 ;  /* 0x0000000000037941 */ /* 0x000fea0003800000 */
.L_x_1354:
        /* <DEDUP_REMOVED lines=16> */
.L_x_1360:
[----:B------:R-:W-:Y:S05]  /*2d70*/  BSYNC B4 ;  /* 0x0000000000047941 */ /* 0x000fea0003800000 */
.L_x_1359:
        /* <DEDUP_REMOVED lines=42> */
[----:B------:R-:W-:Y:S01]  /*3020*/  IMAD.MOV.U32 R70, RZ, RZ, R100 ;  /* 0x000000ffff467224 */ /* 0x000fe200078e0064 */
[----:B------:R-:W-:-:S09]  /*3030*/  LOP3.LUT R55, R49, UR31, R50, 0x96, !PT ;  /* 0x0000001f31377c12 */ /* 0x000fd2000f8e9632 */
.L_x_1358:
[----:B------:R-:W-:Y:S05]  /*3040*/  BSYNC B3 ;  /* 0x0000000000037941 */ /* 0x000fea0003800000 */
.L_x_1357:
[----:B------:R-:W-:Y:S01]  /*3050*/  I2FP.F32.U32 R49, R56 ;  /* 0x0000003800317245 */ /* 0x000fe20000201000 */
[----:B------:R-:W-:Y:S02]  /*3060*/  IMAD.MOV.U32 R56, RZ, RZ, 0x2f800000 ;  /* 0x2f800000ff387424 */ /* 0x000fe400078e00ff */
[----:B-----5:R-:W-:Y:S02]  /*3070*/  IMAD.U32 R50, R42, 0x10000, RZ ;  /* 0x000100002a327824 */ /* 0x020fe400078e00ff */
[----:B------:R-:W-:Y:S02]  /*3080*/  FFMA.FTZ R49, R49, R56, 1.1641532182693481445e-10 ;  /* 0x2f00000031317423 */ /* 0x000fe40000010038 */
[----:B------:R-:W-:-:S03]  /*3090*/  FMUL.FTZ R50, R50, UR13 ;  /* 0x0000000d32327c20 */ /* 0x000fc60008410000 */
[----:B------:R-:W-:Y:S01]  /*30a0*/  FSETP.GTU.FTZ.AND P5, PT, R49, UR10, PT ;  /* 0x0000000a31007c0b */ /* 0x000fe2000bfbc000 */
[----:B------:R-:W-:Y:S01]  /*30b0*/  FMUL.FTZ R50, R50, UR12 ;  /* 0x0000000c32327c20 */ /* 0x000fe20008410000 */
[----:B------:R-:W-:Y:S02]  /*30c0*/  @P3 SHF.L.U32 R49, R46, 0x10, RZ ;  /* 0x000000102e313819 */ /* 0x000fe400000006ff */
[----:B------:R-:W-:Y:S02]  /*30d0*/  SEL R101, RZ, 0x1, P5 ;  /* 0x00000001ff657807 */ /* 0x000fe40002800000 */
[----:B------:R-:W-:-:S05]  /*30e0*/  FSEL R100, R50, RZ, !P5 ;  /* 0x000000ff32647208 */ /* 0x000fca0006800000 */
[----:B------:R-:W-:-:S07]  /*30f0*/  @P3 FADD.FTZ R100, R49, R100 ;  /* 0x0000006431643221 */ /* 0x000fce0000010000 */
.L_x_1353:
[----:B------:R-:W-:Y:S05]  /*3100*/  BSYNC B2 ;  /* 0x0000000000027941 */ /* 0x000fea0003800000 */
.L_x_1351:
[----:B------:R-:W-:Y:S04]  /*3110*/  BSSY B2, `(.L_x_1361) ;  /* 0x0000062000027945 */ /* 0x000fe80003800000 */
[----:B------:R-:W-:Y:S05]  /*3120*/  @P4 BRA `(.L_x_1362) ;  /* 0x00000000001c4947 */ /* 0x000fea0003800000 */
[----:B------:R-:W-:Y:S02]  /*3130*/  IMAD.MOV.U32 R103, RZ, RZ, RZ ;  /* 0x000000ffff677224 */ /* 0x000fe400078e00ff */
[----:B------:R-:W-:Y:S01]  /*3140*/  IMAD.MOV.U32 R49, RZ, RZ, R48 ;  /* 0x000000ffff317224 */ /* 0x000fe200078e0030 */
[----:B------:R-:W-:Y:S06]  /*3150*/  @!P3 BRA `(.L_x_1363) ;  /* 0x000000040074b947 */ /* 0x000fec0003800000 */
[----:B-----5:R-:W-:Y:S02]  /*3160*/  PRMT R103, R46, 0x7632, R103 ;  /* 0x000076322e677816 */ /* 0x020fe40000000067 */
[----:B------:R-:W-:-:S03]  /*3170*/  MOV R49, R48 ;  /* 0x0000003000317202 */ /* 0x000fc60000000f00 */
[----:B------:R-:W-:Y:S01]  /*3180*/  IMAD.U32 R103, R103, 0x10000, RZ ;  /* 0x0001000067677824 */ /* 0x000fe200078e00ff */
[----:B------:R-:W-:Y:S06]  /*3190*/  BRA `(.L_x_1363) ;  /* 0x0000000400647947 */ /* 0x000fec0003800000 */
.L_x_1362:
        /* <DEDUP_REMOVED lines=12> */
.L_x_1365:
[----:B------:R-:W-:-:S07]  /*3260*/  MOV R56, R70 ;  /* 0x0000004600387202 */ /* 0x000fce0000000f00 */
.L_x_1366:
[----:B------:R-:W-:Y:S05]  /*3270*/  BSYNC B3 ;  /* 0x0000000000037941 */ /* 0x000fea0003800000 */
.L_x_1364:
        /* <DEDUP_REMOVED lines=16> */
.L_x_1370:
[----:B------:R-:W-:Y:S05]  /*3380*/  BSYNC B4 ;  /* 0x0000000000047941 */ /* 0x000fea0003800000 */
.L_x_1369:
        /* <DEDUP_REMOVED lines=44> */
.L_x_1368:
[----:B------:R-:W-:Y:S05]  /*3650*/  BSYNC B3 ;  /* 0x0000000000037941 */ /* 0x000fea0003800000 */
.L_x_1367:
[----:B-----5:R-:W-:Y:S01]  /*3660*/  PRMT R50, R42, 0x7632, R50 ;  /* 0x000076322a327816 */ /* 0x020fe20000000032 */
[----:B------:R-:W-:Y:S01]  /*3670*/  IMAD.MOV.U32 R51, RZ, RZ, 0x2f800000 ;  /* 0x2f800000ff337424 */ /* 0x000fe200078e00ff */
[----:B------:R-:W-:Y:S02]  /*3680*/  I2FP.F32.U32 R48, R56 ;  /* 0x0000003800307245 */ /* 0x000fe40000201000 */
[----:B------:R-:W-:-:S03]  /*3690*/  SHF.L.U32 R50, R50, 0x10, RZ ;  /* 0x0000001032327819 */ /* 0x000fc600000006ff */
[----:B------:R-:W-:Y:S02]  /*36a0*/  FFMA.FTZ R48, R48, R51, 1.1641532182693481445e-10 ;  /* 0x2f00000030307423 */ /* 0x000fe40000010033 */
[----:B------:R-:W-:-:S03]  /*36b0*/  FMUL.FTZ R50, R50, UR13 ;  /* 0x0000000d32327c20 */ /* 0x000fc60008410000 */
[----:B------:R-:W-:Y:S01]  /*36c0*/  FSETP.GTU.FTZ.AND P5, PT, R48, UR10, PT ;  /* 0x0000000a30007c0b */ /* 0x000fe2000bfbc000 */
[----:B------:R-:W-:Y:S01]  /*36d0*/  FMUL.FTZ R50, R50, UR12 ;  /* 0x0000000c32327c20 */ /* 0x000fe20008410000 */
[----:B------:R-:W-:Y:S02]  /*36e0*/  @P3 PRMT R48, R46, 0x7632, R48 ;  /* 0x000076322e303816 */ /* 0x000fe40000000030 */
[----:B------:R-:W-:Y:S02]  /*36f0*/  SEL R102, RZ, 0x1, P5 ;  /* 0x00000001ff667807 */ /* 0x000fe40002800000 */
[----:B------:R-:W-:Y:S01]  /*3700*/  FSEL R103, R50, RZ, !P5 ;  /* 0x000000ff32677208 */ /* 0x000fe20006800000 */
[----:B------:R-:W-:-:S04]  /*3710*/  @P3 IMAD.U32 R48, R48, 0x10000, RZ ;  /* 0x0001000030303824 */ /* 0x000fc800078e00ff */
[----:B------:R-:W-:-:S07]  /*3720*/  @P3 FADD.FTZ R103, R48, R103 ;  /* 0x0000006730673221 */ /* 0x000fce0000010000 */
.L_x_1363:
[----:B------:R-:W-:Y:S05]  /*3730*/  BSYNC B2 ;  /* 0x0000000000027941 */ /* 0x000fea0003800000 */
.L_x_1361:
[----:B------:R-:W-:Y:S04]  /*3740*/  BSSY B2, `(.L_x_1371) ;  /* 0x000005f000027945 */ /* 0x000fe80003800000 */
[----:B------:R-:W-:Y:S05]  /*3750*/  @P4 BRA `(.L_x_1372) ;  /* 0x0000000000184947 */ /* 0x000fea0003800000 */
[----:B------:R-:W-:Y:S01]  /*3760*/  IMAD.MOV.U32 R104, RZ, RZ, RZ ;  /* 0x000000ffff687224 */ /* 0x000fe200078e00ff */
[----:B------:R-:W-:Y:S01]  /*3770*/  MOV R48, R49 ;  /* 0x0000003100307202 */ /* 0x000fe20000000f00 */
[----:B------:R-:W-:Y:S06]  /*3780*/  @!P3 BRA `(.L_x_1373) ;  /* 0x000000040068b947 */ /* 0x000fec0003800000 */
[----:B------:R-:W-:Y:S02]  /*3790*/  IMAD.MOV.U32 R48, RZ, RZ, R49 ;  /* 0x000000ffff307224 */ /* 0x000fe400078e0031 */
[----:B-----5:R-:W-:Y:S01]  /*37a0*/  IMAD.U32 R104, R47, 0x10000, RZ ;  /* 0x000100002f687824 */ /* 0x020fe200078e00ff */
[----:B------:R-:W-:Y:S06]  /*37b0*/  BRA `(.L_x_1373) ;  /* 0x00000004005c7947 */ /* 0x000fec0003800000 */
.L_x_1372:
        /* <DEDUP_REMOVED lines=12> */
.L_x_1375:
[----:B------:R-:W-:-:S07]  /*3880*/  IMAD.MOV.U32 R56, RZ, RZ, R70 ;  /* 0x000000ffff387224 */ /* 0x000fce00078e0046 */
.L_x_1376:
[----:B------:R-:W-:Y:S05]  /*3890*/  BSYNC B3 ;  /* 0x0000000000037941 */ /* 0x000fea0003800000 */
.L_x_1374:
        /* <DEDUP_REMOVED lines=16> */
.L_x_1380:
[----:B------:R-:W-:Y:S05]  /*39a0*/  BSYNC B4 ;  /* 0x0000000000047941 */ /* 0x000fea0003800000 */
.L_x_1379:
        /* <DEDUP_REMOVED lines=44> */
.L_x_1378:
[----:B------:R-:W-:Y:S05]  /*3c70*/  BSYNC B3 ;  /* 0x0000000000037941 */ /* 0x000fea0003800000 */
.L_x_1377:
[----:B------:R-:W-:Y:S01]  /*3c80*/  I2FP.F32.U32 R49, R56 ;  /* 0x0000003800317245 */ /* 0x000fe20000201000 */
[----:B------:R-:W-:Y:S01]  /*3c90*/  HFMA2.MMA R56, -RZ, RZ, 0.1171875, 0 ;  /* 0x2f800000ff387435 */ /* 0x000fe200000001ff */
[----:B-----5:R-:W-:-:S04]  /*3ca0*/  IMAD.U32 R50, R43, 0x10000, RZ ;  /* 0x000100002b327824 */ /* 0x020fc800078e00ff */
[----:B------:R-:W-:-:S04]  /*3cb0*/  FMUL.FTZ R50, R50, UR13 ;  /* 0x0000000d32327c20 */ /* 0x000fc80008410000 */
[----:B------:R-:W-:Y:S01]  /*3cc0*/  FMUL.FTZ R50, R50, UR12 ;  /* 0x0000000c32327c20 */ /* 0x000fe20008410000 */
[----:B------:R-:W-:-:S05]  /*3cd0*/  FFMA.FTZ R49, R49, R56, 1.1641532182693481445e-10 ;  /* 0x2f00000031317423 */ /* 0x000fca0000010038 */
[----:B------:R-:W-:Y:S01]  /*3ce0*/  FSETP.GTU.FTZ.AND P5, PT, R49, UR10, PT ;  /* 0x0000000a31007c0b */ /* 0x000fe2000bfbc000 */
[----:B------:R-:W-:-:S03]  /*3cf0*/  @P3 IMAD.U32 R49, R47, 0x10000, RZ ;  /* 0x000100002f313824 */ /* 0x000fc600078e00ff */
[----:B------:R-:W-:Y:S02]  /*3d00*/  FSEL R104, R50, RZ, !P5 ;  /* 0x000000ff32687208 */ /* 0x000fe40006800000 */
[----:B------:R-:W-:-:S03]  /*3d10*/  SEL R105, RZ, 0x1, P5 ;  /* 0x00000001ff697807 */ /* 0x000fc60002800000 */
[----:B------:R-:W-:-:S07]  /*3d20*/  @P3 FADD.FTZ R104, R49, R104 ;  /* 0x0000006831683221 */ /* 0x000fce0000010000 */
.L_x_1373:
[----:B------:R-:W-:Y:S05]  /*3d30*/  BSYNC B2 ;  /* 0x0000000000027941 */ /* 0x000fea0003800000 */
.L_x_1371:
        /* <DEDUP_REMOVED lines=9> */
.L_x_1382:
        /* <DEDUP_REMOVED lines=12> */
.L_x_1385:
[----:B------:R-:W-:-:S07]  /*3e90*/  IMAD.MOV.U32 R132, RZ, RZ, R70 ;  /* 0x000000ffff847224 */ /* 0x000fce00078e0046 */
.L_x_1386:
[----:B------:R-:W-:Y:S05]  /*3ea0*/  BSYNC B3 ;  /* 0x0000000000037941 */ /* 0x000fea0003800000 */
.L_x_1384:
        /* <DEDUP_REMOVED lines=16> */
.L_x_1390:
[----:B------:R-:W-:Y:S05]  /*3fb0*/  BSYNC B4 ;  /* 0x0000000000047941 */ /* 0x000fea0003800000 */
.L_x_1389:
        /* <DEDUP_REMOVED lines=43> */
[----:B------:R-:W-:-:S07]  /*4270*/  IMAD.MOV.U32 R72, RZ, RZ, R48 ;  /* 0x000000ffff487224 */ /* 0x000fce00078e0030 */
.L_x_1388:
[----:B------:R-:W-:Y:S05]  /*4280*/  BSYNC B3 ;  /* 0x0000000000037941 */ /* 0x000fea0003800000 */
.L_x_1387:
[----:B-----5:R-:W-:Y:S01]  /*4290*/  PRMT R49, R43, 0x7632, R49 ;  /* 0x000076322b317816 */ /* 0x020fe20000000031 */
[----:B------:R-:W-:Y:S01]  /*42a0*/  IMAD.MOV.U32 R51, RZ, RZ, 0x2f800000 ;  /* 0x2f800000ff337424 */ /* 0x000fe200078e00ff */
[----:B------:R-:W-:Y:S02]  /*42b0*/  I2FP.F32.U32 R48, R132 ;  /* 0x0000008400307245 */ /* 0x000fe40000201000 */
[----:B------:R-:W-:Y:S01]  /*42c0*/  @P3 PRMT R50, R47, 0x7632, R50 ;  /* 0x000076322f323816 */ /* 0x000fe20000000032 */
[----:B------:R-:W-:Y:S02]  /*42d0*/  IMAD.U32 R49, R49, 0x10000, RZ ;  /* 0x0001000031317824 */ /* 0x000fe400078e00ff */
[----:B------:R-:W-:Y:S01]  /*42e0*/  FFMA.FTZ R48, R48, R51, 1.1641532182693481445e-10 ;  /* 0x2f00000030307423 */ /* 0x000fe20000010033 */
[----:B------:R-:W-:Y:S01]  /*42f0*/  @P3 SHF.L.U32 R50, R50, 0x10, RZ ;  /* 0x0000001032323819 */ /* 0x000fe200000006ff */
[----:B------:R-:W-:-:S03]  /*4300*/  FMUL.FTZ R49, R49, UR13 ;  /* 0x0000000d31317c20 */ /* 0x000fc60008410000 */
[----:B------:R-:W-:Y:S01]  /*4310*/  FSETP.GTU.FTZ.AND P4, PT, R48, UR10, PT ;  /* 0x0000000a30007c0b */ /* 0x000fe2000bf9c000 */
[----:B------:R-:W-:-:S03]  /*4320*/  FMUL.FTZ R49, R49, UR12 ;  /* 0x0000000c31317c20 */ /* 0x000fc60008410000 */
[----:B------:R-:W-:Y:S02]  /*4330*/  SEL R106, RZ, 0x1, P4 ;  /* 0x00000001ff6a7807 */ /* 0x000fe40002000000 */
[----:B------:R-:W-:-:S05]  /*4340*/  FSEL R107, R49, RZ, !P4 ;  /* 0x000000ff316b7208 */ /* 0x000fca0006000000 */
[----:B------:R-:W-:-:S07]  /*4350*/  @P3 FADD.FTZ R107, R50, R107 ;  /* 0x0000006b326b3221 */ /* 0x000fce0000010000 */
.L_x_1383:
[----:B------:R-:W-:Y:S05]  /*4360*/  BSYNC B2 ;  /* 0x0000000000027941 */ /* 0x000fea0003800000 */
.L_x_1381:
[----:B------:R-:W0:Y:S01]  /*4370*/  LDC.64 R132, c[0x0][0x238] ;  /* 0x00008e00ff847b82 */ /* 0x000e220000000a00 */
[----:B------:R-:W-:Y:S01]  /*4380*/  F2FP.BF16.F32.PACK_AB R51, R107, R104 ;  /* 0x000000686b33723e */ /* 0x000fe200000010ff */
[----:B------:R-:W-:Y:S01]  /*4390*/  BSSY B2, `(.L_x_1391) ;  /* 0x000001b000027945 */ /* 0x000fe20003800000 */
[----:B------:R-:W-:Y:S02]  /*43a0*/  F2FP.BF16.F32.PACK_AB R50, R103, R100 ;  /* 0x000000646732723e */ /* 0x000fe400000010ff */
[----:B------:R-:W-:Y:S02]  /*43b0*/  F2FP.BF16.F32.PACK_AB R49, R99, R96 ;  /* 0x000000606331723e */ /* 0x000fe400000010ff */
[----:B------:R-:W-:Y:S01]  /*43c0*/  F2FP.BF16.F32.PACK_AB R48, R94, R91 ;  /* 0x0000005b5e30723e */ /* 0x000fe200000010ff */
[----:B0-----:R-:W-:-:S05]  /*43d0*/  IMAD.WIDE.U32 R132, R139, 0x10, R132 ;  /* 0x000000108b847825 */ /* 0x001fca00078e0084 */
[----:B------:R0:W-:Y:S01]  /*43e0*/  STG.E.128 desc[UR6][R132.64], R48 ;  /* 0x0000003084007986 */ /* 0x0001e2000c101d06 */
[----:B------:R-:W-:Y:S05]  /*43f0*/  @!P2 BRA `(.L_x_1392) ;  /* 0x000000000050a947 */ /* 0x000fea0003800000 */
[----:B0-----:R-:W-:Y:S01]  /*4400*/  IMAD.U32 R51, R105, 0x10000, RZ ;  /* 0x0001000069337824 */ /* 0x001fe200078e00ff */
[----:B------:R-:W0:Y:S01]  /*4410*/  LDC.64 R48, c[0x0][0x240] ;  /* 0x00009000ff307b82 */ /* 0x000e220000000a00 */
[----:B------:R-:W-:Y:S02]  /*4420*/  LOP3.LUT R50, R106, 0xffff, RZ, 0xc0, !PT ;  /* 0x0000ffff6a327812 */ /* 0x000fe400078ec0ff */
[----:B------:R-:W-:Y:S02]  /*4430*/  LOP3.LUT R134, R98, 0xff, RZ, 0xc0, !PT ;  /* 0x000000ff62867812 */ /* 0x000fe400078ec0ff */
[----:B------:R-:W-:Y:S02]  /*4440*/  LOP3.LUT R133, R51, 0xff0000, RZ, 0xc0, !PT ;  /* 0x00ff000033857812 */ /* 0x000fe400078ec0ff */
[----:B------:R-:W-:Y:S01]  /*4450*/  PRMT R51, R102, 0x7104, RZ ;  /* 0x0000710466337816 */ /* 0x000fe200000000ff */
[----:B------:R-:W-:Y:S01]  /*4460*/  IMAD.WIDE.U32 R134, R134, 0x1000000, RZ ;  /* 0x0100000086867825 */ /* 0x000fe200078e00ff */
[----:B------:R-:W-:-:S02]  /*4470*/  PRMT R142, R133, 0x4210, R50 ;  /* 0x00004210858e7816 */ /* 0x000fc40000000032 */
[----:B------:R-:W-:Y:S02]  /*4480*/  LOP3.LUT R132, R97, 0xff, RZ, 0xc0, !PT ;  /* 0x000000ff61847812 */ /* 0x000fe400078ec0ff */
[----:B------:R-:W-:Y:S02]  /*4490*/  LOP3.LUT R50, R95, 0xff, RZ, 0xc0, !PT ;  /* 0x000000ff5f327812 */ /* 0x000fe400078ec0ff */
[----:B------:R-:W-:Y:S01]  /*44a0*/  LOP3.LUT R142, R142, 0xff00, R51, 0xf8, !PT ;  /* 0x0000ff008e8e7812 */ /* 0x000fe200078ef833 */
[----:B------:R-:W-:-:S03]  /*44b0*/  IMAD.WIDE.U32 R132, R132, 0x10000, RZ ;  /* 0x0001000084847825 */ /* 0x000fc600078e00ff */
[----:B------:R-:W-:Y:S01]  /*44c0*/  LOP3.LUT R143, R142, 0xff, R101, 0xf8, !PT ;  /* 0x000000ff8e8f7812 */ /* 0x000fe200078ef865 */
[----:B------:R-:W-:-:S03]  /*44d0*/  IMAD.WIDE.U32 R50, R50, 0x100, RZ ;  /* 0x0000010032327825 */ /* 0x000fc600078e00ff */
[----:B------:R-:W-:Y:S01]  /*44e0*/  LOP3.LUT R133, R133, R143, R135, 0xfe, !PT ;  /* 0x0000008f85857212 */ /* 0x000fe200078efe87 */
[----:B0-----:R-:W-:Y:S01]  /*44f0*/  IMAD.WIDE.U32 R48, R137, 0x8, R48 ;  /* 0x0000000889307825 */ /* 0x001fe200078e0030 */
[----:B------:R-:W-:Y:S02]  /*4500*/  LOP3.LUT R50, R50, R134, R132, 0xfe, !PT ;  /* 0x0000008632327212 */ /* 0x000fe400078efe84 */
[----:B------:R-:W-:Y:S02]  /*4510*/  LOP3.LUT R51, R133, R51, RZ, 0xfc, !PT ;  /* 0x0000003385337212 */ /* 0x000fe400078efcff */
[----:B------:R-:W-:-:S05]  /*4520*/  LOP3.LUT R50, R50, 0xff, R93, 0xf8, !PT ;  /* 0x000000ff32327812 */ /* 0x000fca00078ef85d */
[----:B------:R1:W-:Y:S02]  /*4530*/  STG.E.64 desc[UR6][R48.64], R50 ;  /* 0x0000003230007986 */ /* 0x0003e4000c101b06 */
.L_x_1392:
[----:B------:R-:W-:Y:S05]  /*4540*/  BSYNC B2 ;  /* 0x0000000000027941 */ /* 0x000fea0003800000 */
.L_x_1391:
[----:B------:R-:W-:Y:S01]  /*4550*/  VIADD R139, R139, 0x20 ;  /* 0x000000208b8b7836 */ /* 0x000fe20000000000 */
[----:B------:R-:W-:-:S07]  /*4560*/  IADD3 R137, R137, 0x20, RZ ;  /* 0x0000002089897810 */ /* 0x000fce0007ffe0ff */
.L_x_1310:
[----:B------:R-:W-:Y:S05]  /*4570*/  BSYNC B1 ;  /* 0x0000000000017941 */ /* 0x000fea0003800000 */
.L_x_1309:
        /* <DEDUP_REMOVED lines=14> */
[----:B------:R-:W-:Y:S02]  /*4660*/  IMAD.MOV.U32 R108, RZ, RZ, RZ ;  /* 0x000000ffff6c7224 */ /* 0x000fe400078e00ff */
[----:B------:R-:W-:Y:S01]  /*4670*/  IMAD.MOV.U32 R48, RZ, RZ, R56 ;  /* 0x000000ffff307224 */ /* 0x000fe200078e0038 */
[----:B------:R-:W-:Y:S06]  /*4680*/  @!P3 BRA `(.L_x_1397) ;  /* 0x000000040068b947 */ /* 0x000fec0003800000 */
[----:B------:R-:W-:Y:S01]  /*4690*/  MOV R48, R56 ;  /* 0x0000003800307202 */ /* 0x000fe20000000f00 */
[----:B-----5:R-:W-:Y:S01]  /*46a0*/  IMAD.U32 R108, R44, 0x10000, RZ ;  /* 0x000100002c6c7824 */ /* 0x020fe200078e00ff */
[----:B------:R-:W-:Y:S06]  /*46b0*/  BRA `(.L_x_1397) ;  /* 0x00000004005c7947 */ /* 0x000fec0003800000 */
.L_x_1396:
        /* <DEDUP_REMOVED lines=12> */
.L_x_1399:
[----:B------:R-:W-:-:S07]  /*4780*/  IMAD.MOV.U32 R93, RZ, RZ, R70 ;  /* 0x000000ffff5d7224 */ /* 0x000fce00078e0046 */
.L_x_1400:
[----:B------:R-:W-:Y:S05]  /*4790*/  BSYNC B3 ;  /* 0x0000000000037941 */ /* 0x000fea0003800000 */
.L_x_1398:
        /* <DEDUP_REMOVED lines=16> */
.L_x_1404:
[----:B------:R-:W-:Y:S05]  /*48a0*/  BSYNC B4 ;  /* 0x0000000000047941 */ /* 0x000fea0003800000 */
.L_x_1403:
        /* <DEDUP_REMOVED lines=44> */
.L_x_1402:
[----:B------:R-:W-:Y:S05]  /*4b70*/  BSYNC B3 ;  /* 0x0000000000037941 */ /* 0x000fea0003800000 */
.L_x_1401:
[----:B------:R-:W-:Y:S01]  /*4b80*/  HFMA2.MMA R50, -RZ, RZ, 0.1171875, 0 ;  /* 0x2f800000ff327435 */ /* 0x000fe200000001ff */
[----:B------:R-:W-:Y:S01]  /*4b90*/  I2FP.F32.U32 R49, R93 ;  /* 0x0000005d00317245 */ /* 0x000fe20000201000 */
[----:B-----5:R-:W-:-:S04]  /*4ba0*/  IMAD.U32 R51, R40, 0x10000, RZ ;  /* 0x0001000028337824 */ /* 0x020fc800078e00ff */
[----:B------:R-:W-:-:S04]  /*4bb0*/  FMUL.FTZ R51, R51, UR13 ;  /* 0x0000000d33337c20 */ /* 0x000fc80008410000 */
[----:B------:R-:W-:Y:S01]  /*4bc0*/  FFMA.FTZ R49, R49, R50, 1.1641532182693481445e-10 ;  /* 0x2f00000031317423 */ /* 0x000fe20000010032 */
[----:B------:R-:W-:-:S04]  /*4bd0*/  FMUL.FTZ R51, R51, UR12 ;  /* 0x0000000c33337c20 */ /* 0x000fc80008410000 */
[----:B------:R-:W-:Y:S02]  /*4be0*/  FSETP.GTU.FTZ.AND P5, PT, R49, UR10, PT ;  /* 0x0000000a31007c0b */ /* 0x000fe4000bfbc000 */
[----:B------:R-:W-:Y:S02]  /*4bf0*/  @P3 SHF.L.U32 R49, R44, 0x10, RZ ;  /* 0x000000102c313819 */ /* 0x000fe400000006ff */
[----:B------:R-:W-:Y:S02]  /*4c00*/  FSEL R108, R51, RZ, !P5 ;  /* 0x000000ff336c7208 */ /* 0x000fe40006800000 */
[----:B------:R-:W-:-:S03]  /*4c10*/  SEL R93, RZ, 0x1, P5 ;  /* 0x00000001ff5d7807 */ /* 0x000fc60002800000 */
[----:B------:R-:W-:-:S07]  /*4c20*/  @P3 FADD.FTZ R108, R49, R108 ;  /* 0x0000006c316c3221 */ /* 0x000fce0000010000 */
.L_x_1397:
[----:B------:R-:W-:Y:S05]  /*4c30*/  BSYNC B2 ;  /* 0x0000000000027941 */ /* 0x000fea0003800000 */
.L_x_1395:
[----:B------:R-:W-:Y:S04]  /*4c40*/  BSSY B2, `(.L_x_1405) ;  /* 0x0000062000027945 */ /* 0x000fe80003800000 */
[----:B------:R-:W-:Y:S05]  /*4c50*/  @P4 BRA `(.L_x_1406) ;  /* 0x00000000001c4947 */ /* 0x000fea0003800000 */
[----:B------:R-:W-:Y:S01]  /*4c60*/  IMAD.MOV.U32 R109, RZ, RZ, RZ ;  /* 0x000000ffff6d7224 */ /* 0x000fe200078e00ff */
[----:B------:R-:W-:Y:S01]  /*4c70*/  MOV R49, R48 ;  /* 0x0000003000317202 */ /* 0x000fe20000000f00 */
[----:B------:R-:W-:Y:S06]  /*4c80*/  @!P3 BRA `(.L_x_1407) ;  /* 0x000000040074b947 */ /* 0x000fec0003800000 */
[----:B-----5:R-:W-:Y:S01]  /*4c90*/  PRMT R109, R44, 0x7632, R109 ;  /* 0x000076322c6d7816 */ /* 0x020fe2000000006d */
[----:B------:R-:W-:-:S03]  /*4ca0*/  IMAD.MOV.U32 R49, RZ, RZ, R48 ;  /* 0x000000ffff317224 */ /* 0x000fc600078e0030 */
[----:B------:R-:W-:Y:S01]  /*4cb0*/  SHF.L.U32 R109, R109, 0x10, RZ ;  /* 0x000000106d6d7819 */ /* 0x000fe200000006ff */
[----:B------:R-:W-:Y:S06]  /*4cc0*/  BRA `(.L_x_1407) ;  /* 0x0000000400647947 */ /* 0x000fec0003800000 */
.L_x_1406:
        /* <DEDUP_REMOVED lines=12> */
.L_x_1409:
[----:B------:R-:W-:-:S07]  /*4d90*/  IMAD.MOV.U32 R56, RZ, RZ, R70 ;  /* 0x000000ffff387224 */ /* 0x000fce00078e0046 */
.L_x_1410:
[----:B------:R-:W-:Y:S05]  /*4da0*/  BSYNC B3 ;  /* 0x0000000000037941 */ /* 0x000fea0003800000 */
.L_x_1408:
        /* <DEDUP_REMOVED lines=16> */
.L_x_1414:
[----:B------:R-:W-:Y:S05]  /*4eb0*/  BSYNC B4 ;  /* 0x0000000000047941 */ /* 0x000fea0003800000 */
.L_x_1413:
        /* <DEDUP_REMOVED lines=44> */
.L_x_1412:
[----:B------:R-:W-:Y:S05]  /*5180*/  BSYNC B3 ;  /* 0x0000000000037941 */ /* 0x000fea0003800000 */
.L_x_1411:
        /* <DEDUP_REMOVED lines=10> */
[----:B------:R-:W-:Y:S02]  /*5230*/  @P3 SHF.L.U32 R48, R48, 0x10, RZ ;  /* 0x0000001030303819 */ /* 0x000fe400000006ff */
[----:B------:R-:W-:-:S03]  /*5240*/  SEL R95, RZ, 0x1, P5 ;  /* 0x00000001ff5f7807 */ /* 0x000fc60002800000 */
[----:B------:R-:W-:-:S07]  /*5250*/  @P3 FADD.FTZ R109, R48, R109 ;  /* 0x0000006d306d3221 */ /* 0x000fce0000010000 */
.L_x_1407:
[----:B------:R-:W-:Y:S05]  /*5260*/  BSYNC B2 ;  /* 0x0000000000027941 */ /* 0x000fea0003800000 */
.L_x_1405:
[----:B------:R-:W-:Y:S04]  /*5270*/  BSSY B2, `(.L_x_1415) ;  /* 0x000005f000027945 */ /* 0x000fe80003800000 */
[----:B------:R-:W-:Y:S05]  /*5280*/  @P4 BRA `(.L_x_1416) ;  /* 0x0000000000184947 */ /* 0x000fea0003800000 */
[----:B------:R-:W-:Y:S01]  /*5290*/  IMAD.MOV.U32 R110, RZ, RZ, RZ ;  /* 0x000000ffff6e7224 */ /* 0x000fe200078e00ff */
[----:B------:R-:W-:Y:S01]  /*52a0*/  MOV R48, R49 ;  /* 0x0000003100307202 */ /* 0x000fe20000000f00 */
[----:B------:R-:W-:Y:S06]  /*52b0*/  @!P3 BRA `(.L_x_1417) ;  /* 0x000000040068b947 */ /* 0x000fec0003800000 */
[----:B------:R-:W-:Y:S01]  /*52c0*/  IMAD.MOV.U32 R48, RZ, RZ, R49 ;  /* 0x000000ffff307224 */ /* 0x000fe200078e0031 */
[----:B-----5:R-:W-:Y:S01]  /*52d0*/  SHF.L.U32 R110, R45, 0x10, RZ ;  /* 0x000000102d6e7819 */ /* 0x020fe200000006ff */
[----:B------:R-:W-:Y:S06]  /*52e0*/  BRA `(.L_x_1417) ;  /* 0x00000004005c7947 */ /* 0x000fec0003800000 */
.L_x_1416:
        /* <DEDUP_REMOVED lines=12> */
.L_x_1419:
[----:B------:R-:W-:-:S07]  /*53b0*/  IMAD.MOV.U32 R56, RZ, RZ, R70 ;  /* 0x000000ffff387224 */ /* 0x000fce00078e0046 */
.L_x_1420:
[----:B------:R-:W-:Y:S05]  /*53c0*/  BSYNC B3 ;  /* 0x0000000000037941 */ /* 0x000fea0003800000 */
.L_x_1418:
        /* <DEDUP_REMOVED lines=16> */
.L_x_1424:
[----:B------:R-:W-:Y:S05]  /*54d0*/  BSYNC B4 ;  /* 0x0000000000047941 */ /* 0x000fea0003800000 */
.L_x_1423:
        /* <DEDUP_REMOVED lines=44> */
.L_x_1422:
[----:B------:R-:W-:Y:S05]  /*57a0*/  BSYNC B3 ;  /* 0x0000000000037941 */ /* 0x000fea0003800000 */
.L_x_1421:
        /* <DEDUP_REMOVED lines=11> */
.L_x_1417:
[----:B------:R-:W-:Y:S05]  /*5860*/  BSYNC B2 ;  /* 0x0000000000027941 */ /* 0x000fea0003800000 */
.L_x_1415:
        /* <DEDUP_REMOVED lines=9> */
.L_x_1426:
        /* <DEDUP_REMOVED lines=12> */
.L_x_1429:
[----:B------:R-:W-:-:S07]  /*59c0*/  IMAD.MOV.U32 R56, RZ, RZ, R70 ;  /* 0x000000ffff387224 */ /* 0x000fce00078e0046 */
.L_x_1430:
[----:B------:R-:W-:Y:S05]  /*59d0*/  BSYNC B3 ;  /* 0x0000000000037941 */ /* 0x000fea0003800000 */
.L_x_1428:
        /* <DEDUP_REMOVED lines=16> */
.L_x_1434:
[----:B------:R-:W-:Y:S05]  /*5ae0*/  BSYNC B4 ;  /* 0x0000000000047941 */ /* 0x000fea0003800000 */
.L_x_1433:
        /* <DEDUP_REMOVED lines=44> */
.L_x_1432:
[----:B------:R-:W-:Y:S05]  /*5db0*/  BSYNC B3 ;  /* 0x0000000000037941 */ /* 0x000fea0003800000 */
.L_x_1431:
        /* <DEDUP_REMOVED lines=13> */
.L_x_1427:
[----:B------:R-:W-:Y:S05]  /*5e90*/  BSYNC B2 ;  /* 0x0000000000027941 */ /* 0x000fea0003800000 */
.L_x_1425:
        /* <DEDUP_REMOVED lines=8> */
.L_x_1436:
        /* <DEDUP_REMOVED lines=12> */
.L_x_1439:
[----:B------:R-:W-:-:S07]  /*5fe0*/  IMAD.MOV.U32 R56, RZ, RZ, R70 ;  /* 0x000000ffff387224 */ /* 0x000fce00078e0046 */
.L_x_1440:
[----:B------:R-:W-:Y:S05]  /*5ff0*/  BSYNC B3 ;  /* 0x0000000000037941 */ /* 0x000fea0003800000 */
.L_x_1438:
        /* <DEDUP_REMOVED lines=16> */
.L_x_1444:
[----:B------:R-:W-:Y:S05]  /*6100*/  BSYNC B4 ;  /* 0x0000000000047941 */ /* 0x000fea0003800000 */
.L_x_1443:
        /* <DEDUP_REMOVED lines=44> */
.L_x_1442:
[----:B------:R-:W-:Y:S05]  /*63d0*/  BSYNC B3 ;  /* 0x0000000000037941 */ /* 0x000fea0003800000 */
.L_x_1441:
        /* <DEDUP_REMOVED lines=11> */
.L_x_1437:
[----:B------:R-:W-:Y:S05]  /*6490*/  BSYNC B2 ;  /* 0x0000000000027941 */ /* 0x000fea0003800000 */
.L_x_1435:
        /* <DEDUP_REMOVED lines=9> */
.L_x_1446:
        /* <DEDUP_REMOVED lines=12> */
.L_x_1449:
[----:B------:R-:W-:-:S07]  /*65f0*/  IMAD.MOV.U32 R56, RZ, RZ, R70 ;  /* 0x000000ffff387224 */ /* 0x000fce00078e0046 */
.L_x_1450:
[----:B------:R-:W-:Y:S05]  /*6600*/  BSYNC B3 ;  /* 0x0000000000037941 */ /* 0x000fea0003800000 */
.L_x_1448:
        /* <DEDUP_REMOVED lines=16> */
.L_x_1454:
[----:B------:R-:W-:Y:S05]  /*6710*/  BSYNC B4 ;  /* 0x0000000000047941 */ /* 0x000fea0003800000 */
.L_x_1453:
        /* <DEDUP_REMOVED lines=44> */
.L_x_1452:
[----:B------:R-:W-:Y:S05]  /*69e0*/  BSYNC B3 ;  /* 0x0000000000037941 */ /* 0x000fea0003800000 */
.L_x_1451:
        /* <DEDUP_REMOVED lines=13> */
.L_x_1447:
[----:B------:R-:W-:Y:S05]  /*6ac0*/  BSYNC B2 ;  /* 0x0000000000027941 */ /* 0x000fea0003800000 */
.L_x_1445:
        /* <DEDUP_REMOVED lines=8> */
.L_x_1456:
        /* <DEDUP_REMOVED lines=12> */
.L_x_1459:
[----:B------:R-:W-:-:S07]  /*6c10*/  IMAD.MOV.U32 R56, RZ, RZ, R70 ;  /* 0x000000ffff387224 */ /* 0x000fce00078e0046 */
.L_x_1460:
[----:B------:R-:W-:Y:S05]  /*6c20*/  BSYNC B3 ;  /* 0x0000000000037941 */ /* 0x000fea0003800000 */
.L_x_1458:
        /* <DEDUP_REMOVED lines=16> */
.L_x_1464:
[----:B------:R-:W-:Y:S05]  /*6d30*/  BSYNC B4 ;  /* 0x0000000000047941 */ /* 0x000fea0003800000 */
.L_x_1463:
        /* <DEDUP_REMOVED lines=44> */
.L_x_1462:
[----:B------:R-:W-:Y:S05]  /*7000*/  BSYNC B3 ;  /* 0x0000000000037941 */ /* 0x000fea0003800000 */
.L_x_1461:
        /* <DEDUP_REMOVED lines=11> */
.L_x_1457:
[----:B------:R-:W-:Y:S05]  /*70c0*/  BSYNC B2 ;  /* 0x0000000000027941 */ /* 0x000fea0003800000 */
.L_x_1455:
        /* <DEDUP_REMOVED lines=9> */
.L_x_1466:
        /* <DEDUP_REMOVED lines=12> */
.L_x_1469:
[----:B------:R-:W-:-:S07]  /*7220*/  IMAD.MOV.U32 R106, RZ, RZ, R70 ;  /* 0x000000ffff6a7224 */ /* 0x000fce00078e0046 */
.L_x_1470:
[----:B------:R-:W-:Y:S05]  /*7230*/  BSYNC B3 ;  /* 0x0000000000037941 */ /* 0x000fea0003800000 */
.L_x_1468:
        /* <DEDUP_REMOVED lines=16> */
.L_x_1474:
[----:B------:R-:W-:Y:S05]  /*7340*/  BSYNC B4 ;  /* 0x0000000000047941 */ /* 0x000fea0003800000 */
.L_x_1473:
        /* <DEDUP_REMOVED lines=44> */
.L_x_1472:
[----:B------:R-:W-:Y:S05]  /*7610*/  BSYNC B3 ;  /* 0x0000000000037941 */ /* 0x000fea0003800000 */
.L_x_1471:
[----:B------:R-:W-:Y:S01]  /*7620*/  HFMA2.MMA R51, -RZ, RZ, 0.1171875, 0 ;  /* 0x2f800000ff337435 */ /* 0x000fe200000001ff */
[----:B-----5:R-:W-:Y:S02]  /*7630*/  PRMT R49, R43, 0x7632, R49 ;  /* 0x000076322b317816 */ /* 0x020fe40000000031 */
[----:B------:R-:W-:Y:S02]  /*7640*/  I2FP.F32.U32 R48, R106 ;  /* 0x0000006a00307245 */ /* 0x000fe40000201000 */
[----:B------:R-:W-:Y:S01]  /*7650*/  @P3 PRMT R50, R47, 0x7632, R50 ;  /* 0x000076322f323816 */ /* 0x000fe20000000032 */
[----:B------:R-:W-:-:S03]  /*7660*/  IMAD.U32 R49, R49, 0x10000, RZ ;  /* 0x0001000031317824 */ /* 0x000fc600078e00ff */
[----:B------:R-:W-:Y:S01]  /*7670*/  @P3 SHF.L.U32 R50, R50, 0x10, RZ ;  /* 0x0000001032323819 */ /* 0x000fe200000006ff */
[----:B------:R-:W-:Y:S01]  /*7680*/  FFMA.FTZ R48, R48, R51, 1.1641532182693481445e-10 ;  /* 0x2f00000030307423 */ /* 0x000fe20000010033 */
[----:B------:R-:W-:-:S04]  /*7690*/  FMUL.FTZ R49, R49, UR13 ;  /* 0x0000000d31317c20 */ /* 0x000fc80008410000 */
[----:B------:R-:W-:Y:S01]  /*76a0*/  FMUL.FTZ R49, R49, UR12 ;  /* 0x0000000c31317c20 */ /* 0x000fe20008410000 */
[----:B------:R-:W-:-:S04]  /*76b0*/  FSETP.GTU.FTZ.AND P4, PT, R48, UR10, PT ;  /* 0x0000000a30007c0b */ /* 0x000fc8000bf9c000 */
[----:B------:R-:W-:Y:S02]  /*76c0*/  FSEL R115, R49, RZ, !P4 ;  /* 0x000000ff31737208 */ /* 0x000fe40006000000 */
[----:B------:R-:W-:-:S03]  /*76d0*/  SEL R106, RZ, 0x1, P4 ;  /* 0x00000001ff6a7807 */ /* 0x000fc60002000000 */
[----:B------:R-:W-:-:S07]  /*76e0*/  @P3 FADD.FTZ R115, R50, R115 ;  /* 0x0000007332733221 */ /* 0x000fce0000010000 */
.L_x_1467:
[----:B------:R-:W-:Y:S05]  /*76f0*/  BSYNC B2 ;  /* 0x0000000000027941 */ /* 0x000fea0003800000 */
.L_x_1465:
        /* <DEDUP_REMOVED lines=12> */
[----:B------:R-:W-:Y:S02]  /*77c0*/  PRMT R133, R102, 0x7104, RZ ;  /* 0x0000710466857816 */ /* 0x000fe400000000ff */
[----:B------:R-:W-:Y:S02]  /*77d0*/  LOP3.LUT R51, R51, 0xff0000, RZ, 0xc0, !PT ;  /* 0x00ff000033337812 */ /* 0x000fe400078ec0ff */
[----:B------:R-:W-:Y:S02]  /*77e0*/  LOP3.LUT R134, R98, 0xff, RZ, 0xc0, !PT ;  /* 0x000000ff62867812 */ /* 0x000fe400078ec0ff */
[----:B------:R-:W-:-:S02]  /*77f0*/  PRMT R50, R51, 0x4210, R50 ;  /* 0x0000421033327816 */ /* 0x000fc40000000032 */
[----:B------:R-:W-:Y:S01]  /*7800*/  LOP3.LUT R132, R97, 0xff, RZ, 0xc0, !PT ;  /* 0x000000ff61847812 */ /* 0x000fe200078ec0ff */
[----:B------:R-:W-:Y:S01]  /*7810*/  IMAD.WIDE.U32 R134, R134, 0x1000000, RZ ;  /* 0x0100000086867825 */ /* 0x000fe200078e00ff */
        /* <DEDUP_REMOVED lines=11> */
.L_x_1476:
[----:B------:R-:W-:Y:S05]  /*78d0*/  BSYNC B2 ;  /* 0x0000000000027941 */ /* 0x000fea0003800000 */
.L_x_1475:
[----:B------:R-:W-:Y:S01]  /*78e0*/  IADD3 R139, R139, 0x20, RZ ;  /* 0x000000208b8b7810 */ /* 0x000fe20007ffe0ff */
[----:B------:R-:W-:-:S07]  /*78f0*/  VIADD R137, R137, 0x20 ;  /* 0x0000002089897836 */ /* 0x000fce0000000000 */
.L_x_1394:
[----:B------:R-:W-:Y:S05]  /*7900*/  BSYNC B1 ;  /* 0x0000000000017941 */ /* 0x000fea0003800000 */
.L_x_1393:
        /* <DEDUP_REMOVED lines=15> */
[----:B------:R-:W-:Y:S01]  /*7a00*/  IMAD.MOV.U32 R48, RZ, RZ, R56 ;  /* 0x000000ffff307224 */ /* 0x000fe200078e0038 */
[----:B------:R-:W-:Y:S06]  /*7a10*/  @!P3 BRA `(.L_x_1481) ;  /* 0x000000040068b947 */ /* 0x000fec0003800000 */
[----:B------:R-:W-:Y:S01]  /*7a20*/  MOV R48, R56 ;  /* 0x0000003800307202 */ /* 0x000fe20000000f00 */
[----:B-----5:R-:W-:Y:S01]  /*7a30*/  IMAD.U32 R116, R44, 0x10000, RZ ;  /* 0x000100002c747824 */ /* 0x020fe200078e00ff */
[----:B------:R-:W-:Y:S06]  /*7a40*/  BRA `(.L_x_1481) ;  /* 0x00000004005c7947 */ /* 0x000fec0003800000 */
.L_x_1480:
[C---:B------:R-:W-:Y:S01]  /*7a50*/  ISETP.NE.AND P5, PT, R56.reuse, 0x1, PT ;  /* 0x000000013800780c */ /* 0x040fe20003fa5270 */
[----:B------:R-:W-:Y:S01]  /*7a60*/  BSSY B3, `(.L_x_1482) ;  /* 0x000000c000037945 */ /* 0x000fe20003800000 */
[----:B------:R-:W-:-:S11]  /*7a70*/  IADD3 R48, R56, 0x1, RZ ;  /* 0x0000000138307810 */ /* 0x000fd60007ffe0ff */
        /* <DEDUP_REMOVED lines=9> */
.L_x_1483:
[----:B------:R-:W-:-:S07]  /*7b10*/  MOV R93, R70 ;  /* 0x00000046005d7202 */ /* 0x000fce0000000f00 */
.L_x_1484:
[----:B------:R-:W-:Y:S05]  /*7b20*/  BSYNC B3 ;  /* 0x0000000000037941 */ /* 0x000fea0003800000 */
.L_x_1482:
        /* <DEDUP_REMOVED lines=16> */
.L_x_1488:
[----:B------:R-:W-:Y:S05]  /*7c30*/  BSYNC B4 ;  /* 0x0000000000047941 */ /* 0x000fea0003800000 */
.L_x_1487:
        /* <DEDUP_REMOVED lines=42> */
[----:B------:R-:W-:Y:S01]  /*7ee0*/  HFMA2.MMA R48, -RZ, RZ, 0, 0 ;  /* 0x00000000ff307435 */ /* 0x000fe200000001ff */
[----:B------:R-:W-:-:S10]  /*7ef0*/  LOP3.LUT R55, R49, UR31, R50, 0x96, !PT ;  /* 0x0000001f31377c12 */ /* 0x000fd4000f8e9632 */
.L_x_1486:
[----:B------:R-:W-:Y:S05]  /*7f00*/  BSYNC B3 ;  /* 0x0000000000037941 */ /* 0x000fea0003800000 */
.L_x_1485:
        /* <DEDUP_REMOVED lines=11> */
.L_x_1481:
[----:B------:R-:W-:Y:S05]  /*7fc0*/  BSYNC B2 ;  /* 0x0000000000027941 */ /* 0x000fea0003800000 */
.L_x_1479:
[----:B------:R-:W-:Y:S04]  /*7fd0*/  BSSY B2, `(.L_x_1489) ;  /* 0x0000062000027945 */ /* 0x000fe80003800000 */
[----:B------:R-:W-:Y:S05]  /*7fe0*/  @P4 BRA `(.L_x_1490) ;  /* 0x00000000001c4947 */ /* 0x000fea0003800000 */
[----:B------:R-:W-:Y:S01]  /*7ff0*/  MOV R117, RZ ;  /* 0x000000ff00757202 */ /* 0x000fe20000000f00 */
[----:B------:R-:W-:Y:S01]  /*8000*/  IMAD.MOV.U32 R49, RZ, RZ, R48 ;  /* 0x000000ffff317224 */ /* 0x000fe200078e0030 */
[----:B------:R-:W-:Y:S06]  /*8010*/  @!P3 BRA `(.L_x_1491) ;  /* 0x000000040074b947 */ /* 0x000fec0003800000 */
[----:B-----5:R-:W-:Y:S02]  /*8020*/  PRMT R117, R44, 0x7632, R117 ;  /* 0x000076322c757816 */ /* 0x020fe40000000075 */
[----:B------:R-:W-:-:S03]  /*8030*/  MOV R49, R48 ;  /* 0x0000003000317202 */ /* 0x000fc60000000f00 */
[----:B------:R-:W-:Y:S01]  /*8040*/  IMAD.U32 R117, R117, 0x10000, RZ ;  /* 0x0001000075757824 */ /* 0x000fe200078e00ff */
[----:B------:R-:W-:Y:S06]  /*8050*/  BRA `(.L_x_1491) ;  /* 0x0000000400647947 */ /* 0x000fec0003800000 */
.L_x_1490:
        /* <DEDUP_REMOVED lines=12> */
.L_x_1493:
[----:B------:R-:W-:-:S07]  /*8120*/  MOV R56, R70 ;  /* 0x0000004600387202 */ /* 0x000fce0000000f00 */
.L_x_1494:
[----:B------:R-:W-:Y:S05]  /*8130*/  BSYNC B3 ;  /* 0x0000000000037941 */ /* 0x000fea0003800000 */
.L_x_1492:
        /* <DEDUP_REMOVED lines=16> */
.L_x_1498:
[----:B------:R-:W-:Y:S05]  /*8240*/  BSYNC B4 ;  /* 0x0000000000047941 */ /* 0x000fea0003800000 */
.L_x_1497:
        /* <DEDUP_REMOVED lines=43> */
[----:B------:R-:W-:-:S11]  /*8500*/  HFMA2.MMA R49, -RZ, RZ, 0, 0 ;  /* 0x00000000ff317435 */ /* 0x000fd600000001ff */
.L_x_1496:
[----:B------:R-:W-:Y:S05]  /*8510*/  BSYNC B3 ;  /* 0x0000000000037941 */ /* 0x000fea0003800000 */
.L_x_1495:
        /* <DEDUP_REMOVED lines=13> */
.L_x_1491:
[----:B------:R-:W-:Y:S05]  /*85f0*/  BSYNC B2 ;  /* 0x0000000000027941 */ /* 0x000fea0003800000 */
.L_x_1489:
[----:B------:R-:W-:Y:S04]  /*8600*/  BSSY B2, `(.L_x_1499) ;  /* 0x000005f000027945 */ /* 0x000fe80003800000 */
[----:B------:R-:W-:Y:S05]  /*8610*/  @P4 BRA `(.L_x_1500) ;  /* 0x0000000000184947 */ /* 0x000fea0003800000 */
[----:B------:R-:W-:Y:S01]  /*8620*/  MOV R118, RZ ;  /* 0x000000ff00767202 */ /* 0x000fe20000000f00 */
[----:B------:R-:W-:Y:S01]  /*8630*/  IMAD.MOV.U32 R48, RZ, RZ, R49 ;  /* 0x000000ffff307224 */ /* 0x000fe200078e0031 */
[----:B------:R-:W-:Y:S06]  /*8640*/  @!P3 BRA `(.L_x_1501) ;  /* 0x000000040068b947 */ /* 0x000fec0003800000 */
[----:B------:R-:W-:Y:S01]  /*8650*/  MOV R48, R49 ;  /* 0x0000003100307202 */ /* 0x000fe20000000f00 */
[----:B-----5:R-:W-:Y:S01]  /*8660*/  IMAD.U32 R118, R45, 0x10000, RZ ;  /* 0x000100002d767824 */ /* 0x020fe200078e00ff */
[----:B------:R-:W-:Y:S06]  /*8670*/  BRA `(.L_x_1501) ;  /* 0x00000004005c7947 */ /* 0x000fec0003800000 */
.L_x_1500:
        /* <DEDUP_REMOVED lines=12> */
.L_x_1503:
[----:B------:R-:W-:-:S07]  /*8740*/  MOV R56, R70 ;  /* 0x0000004600387202 */ /* 0x000fce0000000f00 */
.L_x_1504:
[----:B------:R-:W-:Y:S05]  /*8750*/  BSYNC B3 ;  /* 0x0000000000037941 */ /* 0x000fea0003800000 */
.L_x_1502:
        /* <DEDUP_REMOVED lines=16> */
.L_x_1508:
[----:B------:R-:W-:Y:S05]  /*8860*/  BSYNC B4 ;  /* 0x0000000000047941 */ /* 0x000fea0003800000 */
.L_x_1507:
        /* <DEDUP_REMOVED lines=44> */
.L_x_1506:
[----:B------:R-:W-:Y:S05]  /*8b30*/  BSYNC B3 ;  /* 0x0000000000037941 */ /* 0x000fea0003800000 */
.L_x_1505:
        /* <DEDUP_REMOVED lines=11> */
.L_x_1501:
[----:B------:R-:W-:Y:S05]  /*8bf0*/  BSYNC B2 ;  /* 0x0000000000027941 */ /* 0x000fea0003800000 */
.L_x_1499:
        /* <DEDUP_REMOVED lines=9> */
.L_x_1510:
        /* <DEDUP_REMOVED lines=12> */
.L_x_1513:
[----:B------:R-:W-:-:S07]  /*8d50*/  MOV R56, R70 ;  /* 0x0000004600387202 */ /* 0x000fce0000000f00 */
.L_x_1514:
[----:B------:R-:W-:Y:S05]  /*8d60*/  BSYNC B3 ;  /* 0x0000000000037941 */ /* 0x000fea0003800000 */
.L_x_1512:
        /* <DEDUP_REMOVED lines=16> */
.L_x_1518:
[----:B------:R-:W-:Y:S05]  /*8e70*/  BSYNC B4 ;  /* 0x0000000000047941 */ /* 0x000fea0003800000 */
.L_x_1517:
        /* <DEDUP_REMOVED lines=44> */
.L_x_1516:
[----:B------:R-:W-:Y:S05]  /*9140*/  BSYNC B3 ;  /* 0x0000000000037941 */ /* 0x000fea0003800000 */
.L_x_1515:
        /* <DEDUP_REMOVED lines=13> */
.L_x_1511:
[----:B------:R-:W-:Y:S05]  /*9220*/  BSYNC B2 ;  /* 0x0000000000027941 */ /* 0x000fea0003800000 */
.L_x_1509:
        /* <DEDUP_REMOVED lines=8> */
.L_x_1520:
        /* <DEDUP_REMOVED lines=12> */
.L_x_1523:
[----:B------:R-:W-:-:S07]  /*9370*/  MOV R56, R70 ;  /* 0x0000004600387202 */ /* 0x000fce0000000f00 */
.L_x_1524:
[----:B------:R-:W-:Y:S05]  /*9380*/  BSYNC B3 ;  /* 0x0000000000037941 */ /* 0x000fea0003800000 */
.L_x_1522:
        /* <DEDUP_REMOVED lines=16> */
.L_x_1528:
[----:B------:R-:W-:Y:S05]  /*9490*/  BSYNC B4 ;  /* 0x0000000000047941 */ /* 0x000fea0003800000 */
.L_x_1527:
        /* <DEDUP_REMOVED lines=44> */
.L_x_1526:
[----:B------:R-:W-:Y:S05]  /*9760*/  BSYNC B3 ;  /* 0x0000000000037941 */ /* 0x000fea0003800000 */
.L_x_1525:
        /* <DEDUP_REMOVED lines=11> */
.L_x_1521:
[----:B------:R-:W-:Y:S05]  /*9820*/  BSYNC B2 ;  /* 0x0000000000027941 */ /* 0x000fea0003800000 */
.L_x_1519:
        /* <DEDUP_REMOVED lines=9> */
.L_x_1530:
        /* <DEDUP_REMOVED lines=12> */
.L_x_1533:
[----:B------:R-:W-:-:S07]  /*9980*/  MOV R56, R70 ;  /* 0x0000004600387202 */ /* 0x000fce0000000f00 */
.L_x_1534:
[----:B------:R-:W-:Y:S05]  /*9990*/  BSYNC B3 ;  /* 0x0000000000037941 */ /* 0x000fea0003800000 */
.L_x_1532:
        /* <DEDUP_REMOVED lines=16> */
.L_x_1538:
[----:B------:R-:W-:Y:S05]  /*9aa0*/  BSYNC B4 ;  /* 0x0000000000047941 */ /* 0x000fea0003800000 */
.L_x_1537:
        /* <DEDUP_REMOVED lines=44> */
.L_x_1536:
[----:B------:R-:W-:Y:S05]  /*9d70*/  BSYNC B3 ;  /* 0x0000000000037941 */ /* 0x000fea0003800000 */
.L_x_1535:
        /* <DEDUP_REMOVED lines=13> */
.L_x_1531:
[----:B------:R-:W-:Y:S05]  /*9e50*/  BSYNC B2 ;  /* 0x0000000000027941 */ /* 0x000fea0003800000 */
.L_x_1529:
        /* <DEDUP_REMOVED lines=8> */
.L_x_1540:
        /* <DEDUP_REMOVED lines=12> */
.L_x_1543:
[----:B------:R-:W-:-:S07]  /*9fa0*/  MOV R56, R70 ;  /* 0x0000004600387202 */ /* 0x000fce0000000f00 */
.L_x_1544:
[----:B------:R-:W-:Y:S05]  /*9fb0*/  BSYNC B3 ;  /* 0x0000000000037941 */ /* 0x000fea0003800000 */
.L_x_1542:
        /* <DEDUP_REMOVED lines=16> */
.L_x_1548:
[----:B------:R-:W-:Y:S05]  /*a0c0*/  BSYNC B4 ;  /* 0x0000000000047941 */ /* 0x000fea0003800000 */
.L_x_1547:
        /* <DEDUP_REMOVED lines=44> */
.L_x_1546:
[----:B------:R-:W-:Y:S05]  /*a390*/  BSYNC B3 ;  /* 0x0000000000037941 */ /* 0x000fea0003800000 */
.L_x_1545:
        /* <DEDUP_REMOVED lines=11> */
.L_x_1541:
[----:B------:R-:W-:Y:S05]  /*a450*/  BSYNC B2 ;  /* 0x0000000000027941 */ /* 0x000fea0003800000 */
.L_x_1539:
        /* <DEDUP_REMOVED lines=9> */
.L_x_1550:
        /* <DEDUP_REMOVED lines=12> */
.L_x_1553:
[----:B------:R-:W-:-:S07]  /*a5b0*/  MOV R106, R70 ;  /* 0x00000046006a7202 */ /* 0x000fce0000000f00 */
.L_x_1554:
[----:B------:R-:W-:Y:S05]  /*a5c0*/  BSYNC B3 ;  /* 0x0000000000037941 */ /* 0x000fea0003800000 */
.L_x_1552:
        /* <DEDUP_REMOVED lines=16> */
.L_x_1558:
[----:B------:R-:W-:Y:S05]  /*a6d0*/  BSYNC B4 ;  /* 0x0000000000047941 */ /* 0x000fea0003800000 */
.L_x_1557:
        /* <DEDUP_REMOVED lines=44> */
.L_x_1556:
[----:B------:R-:W-:Y:S05]  /*a9a0*/  BSYNC B3 ;  /* 0x0000000000037941 */ /* 0x000fea0003800000 */
.L_x_1555:
[----:B-----5:R-:W-:Y:S01]  /*a9b0*/  PRMT R49, R43, 0x7632, R49 ;  /* 0x000076322b317816 */ /* 0x020fe20000000031 */
[----:B------:R-:W-:Y:S01]  /*a9c0*/  IMAD.MOV.U32 R51, RZ, RZ, 0x2f800000 ;  /* 0x2f800000ff337424 */ /* 0x000fe200078e00ff */
[----:B------:R-:W-:Y:S02]  /*a9d0*/  I2FP.F32.U32 R48, R106 ;  /* 0x0000006a00307245 */ /* 0x000fe40000201000 */
[----:B------:R-:W-:Y:S02]  /*a9e0*/  SHF.L.U32 R49, R49, 0x10, RZ ;  /* 0x0000001031317819 */ /* 0x000fe400000006ff */
[----:B------:R-:W-:Y:S01]  /*a9f0*/  @P3 PRMT R50, R47, 0x7632, R50 ;  /* 0x000076322f323816 */ /* 0x000fe20000000032 */
[----:B------:R-:W-:Y:S02]  /*aa00*/  FFMA.FTZ R48, R48, R51, 1.1641532182693481445e-10 ;  /* 0x2f00000030307423 */ /* 0x000fe40000010033 */
[----:B------:R-:W-:Y:S02]  /*aa10*/  FMUL.FTZ R49, R49, UR13 ;  /* 0x0000000d31317c20 */ /* 0x000fe40008410000 */
[----:B------:R-:W-:Y:S01]  /*aa20*/  @P3 IMAD.U32 R50, R50, 0x10000, RZ ;  /* 0x0001000032323824 */ /* 0x000fe200078e00ff */
[----:B------:R-:W-:Y:S01]  /*aa30*/  FSETP.GTU.FTZ.AND P4, PT, R48, UR10, PT ;  /* 0x0000000a30007c0b */ /* 0x000fe2000bf9c000 */
[----:B------:R-:W-:-:S03]  /*aa40*/  FMUL.FTZ R49, R49, UR12 ;  /* 0x0000000c31317c20 */ /* 0x000fc60008410000 */
[----:B------:R-:W-:Y:S02]  /*aa50*/  SEL R106, RZ, 0x1, P4 ;  /* 0x00000001ff6a7807 */ /* 0x000fe40002000000 */
[----:B------:R-:W-:-:S05]  /*aa60*/  FSEL R123, R49, RZ, !P4 ;  /* 0x000000ff317b7208 */ /* 0x000fca0006000000 */
[----:B------:R-:W-:-:S07]  /*aa70*/  @P3 FADD.FTZ R123, R50, R123 ;  /* 0x0000007b327b3221 */ /* 0x000fce0000010000 */
.L_x_1551:
[----:B------:R-:W-:Y:S05]  /*aa80*/  BSYNC B2 ;  /* 0x0000000000027941 */ /* 0x000fea0003800000 */
.L_x_1549:
        /* <DEDUP_REMOVED lines=9> */
[----:B0-----:R-:W-:Y:S01]  /*ab20*/  SHF.L.U32 R51, R105, 0x10, RZ ;  /* 0x0000001069337819 */ /* 0x001fe200000006ff */
[----:B------:R-:W0:Y:S01]  /*ab30*/  LDC.64 R48, c[0x0][0x240] ;  /* 0x00009000ff307b82 */ /* 0x000e220000000a00 */
[----:B------:R-:W-:Y:S02]  /*ab40*/  LOP3.LUT R50, R106, 0xffff, RZ, 0xc0, !PT ;  /* 0x0000ffff6a327812 */ /* 0x000fe400078ec0ff */
[----:B------:R-:W-:Y:S02]  /*ab50*/  LOP3.LUT R51, R51, 0xff0000, RZ, 0xc0, !PT ;  /* 0x00ff000033337812 */ /* 0x000fe400078ec0ff */
[----:B------:R-:W-:Y:S02]  /*ab60*/  PRMT R133, R102, 0x7104, RZ ;  /* 0x0000710466857816 */ /* 0x000fe400000000ff */
[----:B------:R-:W-:Y:S02]  /*ab70*/  PRMT R50, R51, 0x4210, R50 ;  /* 0x0000421033327816 */ /* 0x000fe40000000032 */
[----:B------:R-:W-:-:S02]  /*ab80*/  LOP3.LUT R134, R98, 0xff, RZ, 0xc0, !PT ;  /* 0x000000ff62867812 */ /* 0x000fc400078ec0ff */
[----:B------:R-:W-:Y:S02]  /*ab90*/  LOP3.LUT R132, R97, 0xff, RZ, 0xc0, !PT ;  /* 0x000000ff61847812 */ /* 0x000fe400078ec0ff */
[----:B------:R-:W-:Y:S01]  /*aba0*/  LOP3.LUT R51, R95, 0xff, RZ, 0xc0, !PT ;  /* 0x000000ff5f337812 */ /* 0x000fe200078ec0ff */
[----:B------:R-:W-:Y:S01]  /*abb0*/  IMAD.WIDE.U32 R134, R134, 0x1000000, RZ ;  /* 0x0100000086867825 */ /* 0x000fe200078e00ff */
[----:B------:R-:W-:-:S03]  /*abc0*/  LOP3.LUT R142, R50, 0xff00, R133, 0xf8, !PT ;  /* 0x0000ff00328e7812 */ /* 0x000fc600078ef885 */
[----:B------:R-:W-:Y:S01]  /*abd0*/  IMAD.WIDE.U32 R132, R132, 0x10000, RZ ;  /* 0x0001000084847825 */ /* 0x000fe200078e00ff */
[----:B------:R-:W-:-:S03]  /*abe0*/  LOP3.LUT R143, R142, 0xff, R101, 0xf8, !PT ;  /* 0x000000ff8e8f7812 */ /* 0x000fc600078ef865 */
[----:B------:R-:W-:Y:S01]  /*abf0*/  IMAD.WIDE.U32 R50, R51, 0x100, RZ ;  /* 0x0000010033327825 */ /* 0x000fe200078e00ff */
[----:B------:R-:W-:-:S03]  /*ac00*/  LOP3.LUT R143, R133, R143, R135, 0xfe, !PT ;  /* 0x0000008f858f7212 */ /* 0x000fc600078efe87 */
[----:B0-----:R-:W-:Y:S01]  /*ac10*/  IMAD.WIDE.U32 R48, R137, 0x8, R48 ;  /* 0x0000000889307825 */ /* 0x001fe200078e0030 */
[----:B------:R-:W-:Y:S02]  /*ac20*/  LOP3.LUT R50, R50, R134, R132, 0xfe, !PT ;  /* 0x0000008632327212 */ /* 0x000fe400078efe84 */
[----:B------:R-:W-:Y:S02]  /*ac30*/  LOP3.LUT R51, R143, R51, RZ, 0xfc, !PT ;  /* 0x000000338f337212 */ /* 0x000fe400078efcff */
[----:B------:R-:W-:-:S05]  /*ac40*/  LOP3.LUT R50, R50, 0xff, R93, 0xf8, !PT ;  /* 0x000000ff32327812 */ /* 0x000fca00078ef85d */
[----:B------:R1:W-:Y:S02]  /*ac50*/  STG.E.64 desc[UR6][R48.64], R50 ;  /* 0x0000003230007986 */ /* 0x0003e4000c101b06 */
.L_x_1560:
[----:B------:R-:W-:Y:S05]  /*ac60*/  BSYNC B2 ;  /* 0x0000000000027941 */ /* 0x000fea0003800000 */
.L_x_1559:
[----:B------:R-:W-:Y:S01]  /*ac70*/  VIADD R139, R139, 0x20 ;  /* 0x000000208b8b7836 */ /* 0x000fe20000000000 */
[----:B------:R-:W-:-:S07]  /*ac80*/  IADD3 R137, R137, 0x20, RZ ;  /* 0x0000002089897810 */ /* 0x000fce0007ffe0ff */
.L_x_1478:
[----:B------:R-:W-:Y:S05]  /*ac90*/  BSYNC B1 ;  /* 0x0000000000017941 */ /* 0x000fea0003800000 */
.L_x_1477:
[----:B------:R-:W-:Y:S04]  /*aca0*/  BSSY B1, `(.L_x_1561) ;  /* 0x0000333000017945 */ /* 0x000fe80003800000 */
        /* <DEDUP_REMOVED lines=15> */
[----:B------:R-:W-:Y:S01]  /*ada0*/  IMAD.MOV.U32 R48, RZ, RZ, R56 ;  /* 0x000000ffff307224 */ /* 0x000fe200078e0038 */
[----:B-----5:R-:W-:Y:S01]  /*adb0*/  SHF.L.U32 R124, R44, 0x10, RZ ;  /* 0x000000102c7c7819 */ /* 0x020fe200000006ff */
[----:B------:R-:W-:Y:S06]  /*adc0*/  BRA `(.L_x_1565) ;  /* 0x00000004005c7947 */ /* 0x000fec0003800000 */
.L_x_1564:
        /* <DEDUP_REMOVED lines=12> */
.L_x_1567:
[----:B------:R-:W-:-:S07]  /*ae90*/  IMAD.MOV.U32 R93, RZ, RZ, R70 ;  /* 0x000000ffff5d7224 */ /* 0x000fce00078e0046 */
.L_x_1568:
[----:B------:R-:W-:Y:S05]  /*aea0*/  BSYNC B3 ;  /* 0x0000000000037941 */ /* 0x000fea0003800000 */
.L_x_1566:
        /* <DEDUP_REMOVED lines=16> */
.L_x_1572:
[----:B------:R-:W-:Y:S05]  /*afb0*/  BSYNC B4 ;  /* 0x0000000000047941 */ /* 0x000fea0003800000 */
.L_x_1571:
        /* <DEDUP_REMOVED lines=44> */
.L_x_1570:
[----:B------:R-:W-:Y:S05]  /*b280*/  BSYNC B3 ;  /* 0x0000000000037941 */ /* 0x000fea0003800000 */
.L_x_1569:
        /* <DEDUP_REMOVED lines=11> */
.L_x_1565:
[----:B------:R-:W-:Y:S05]  /*b340*/  BSYNC B2 ;  /* 0x0000000000027941 */ /* 0x000fea0003800000 */
.L_x_1563:
        /* <DEDUP_REMOVED lines=9> */
.L_x_1574:
        /* <DEDUP_REMOVED lines=12> */
.L_x_1577:
[----:B------:R-:W-:-:S07]  /*b4a0*/  IMAD.MOV.U32 R56, RZ, RZ, R70 ;  /* 0x000000ffff387224 */ /* 0x000fce00078e0046 */
.L_x_1578:
[----:B------:R-:W-:Y:S05]  /*b4b0*/  BSYNC B3 ;  /* 0x0000000000037941 */ /* 0x000fea0003800000 */
.L_x_1576:
        /* <DEDUP_REMOVED lines=16> */
.L_x_1582:
[----:B------:R-:W-:Y:S05]  /*b5c0*/  BSYNC B4 ;  /* 0x0000000000047941 */ /* 0x000fea0003800000 */
.L_x_1581:
        /* <DEDUP_REMOVED lines=44> */
.L_x_1580:
[----:B------:R-:W-:Y:S05]  /*b890*/  BSYNC B3 ;  /* 0x0000000000037941 */ /* 0x000fea0003800000 */
.L_x_1579:
        /* <DEDUP_REMOVED lines=13> */
.L_x_1575:
[----:B------:R-:W-:Y:S05]  /*b970*/  BSYNC B2 ;  /* 0x0000000000027941 */ /* 0x000fea0003800000 */
.L_x_1573:
        /* <DEDUP_REMOVED lines=8> */
.L_x_1584:
        /* <DEDUP_REMOVED lines=12> */
.L_x_1587:
[----:B------:R-:W-:-:S07]  /*bac0*/  IMAD.MOV.U32 R56, RZ, RZ, R70 ;  /* 0x000000ffff387224 */ /* 0x000fce00078e0046 */
.L_x_1588:
[----:B------:R-:W-:Y:S05]  /*bad0*/  BSYNC B3 ;  /* 0x0000000000037941 */ /* 0x000fea0003800000 */
.L_x_1586:
        /* <DEDUP_REMOVED lines=16> */
.L_x_1592:
[----:B------:R-:W-:Y:S05]  /*bbe0*/  BSYNC B4 ;  /* 0x0000000000047941 */ /* 0x000fea0003800000 */
.L_x_1591:
        /* <DEDUP_REMOVED lines=44> */
.L_x_1590:
[----:B------:R-:W-:Y:S05]  /*beb0*/  BSYNC B3 ;  /* 0x0000000000037941 */ /* 0x000fea0003800000 */
.L_x_1589:
        /* <DEDUP_REMOVED lines=11> */
.L_x_1585:
[----:B------:R-:W-:Y:S05]  /*bf70*/  BSYNC B2 ;  /* 0x0000000000027941 */ /* 0x000fea0003800000 */
.L_x_1583:
        /* <DEDUP_REMOVED lines=9> */
.L_x_1594:
        /* <DEDUP_REMOVED lines=12> */
.L_x_1597:
[----:B------:R-:W-:-:S07]  /*c0d0*/  IMAD.MOV.U32 R56, RZ, RZ, R70 ;  /* 0x000000ffff387224 */ /* 0x000fce00078e0046 */
.L_x_1598:
[----:B------:R-:W-:Y:S05]  /*c0e0*/  BSYNC B3 ;  /* 0x0000000000037941 */ /* 0x000fea0003800000 */
.L_x_1596:
        /* <DEDUP_REMOVED lines=16> */
.L_x_1602:
[----:B------:R-:W-:Y:S05]  /*c1f0*/  BSYNC B4 ;  /* 0x0000000000047941 */ /* 0x000fea0003800000 */
.L_x_1601:
        /* <DEDUP_REMOVED lines=44> */
.L_x_1600:
[----:B------:R-:W-:Y:S05]  /*c4c0*/  BSYNC B3 ;  /* 0x0000000000037941 */ /* 0x000fea0003800000 */
.L_x_1599:
        /* <DEDUP_REMOVED lines=13> */
.L_x_1595:
[----:B------:R-:W-:Y:S05]  /*c5a0*/  BSYNC B2 ;  /* 0x0000000000027941 */ /* 0x000fea0003800000 */
.L_x_1593:
        /* <DEDUP_REMOVED lines=8> */
.L_x_1604:
        /* <DEDUP_REMOVED lines=12> */
.L_x_1607:
[----:B------:R-:W-:-:S07]  /*c6f0*/  IMAD.MOV.U32 R56, RZ, RZ, R70 ;  /* 0x000000ffff387224 */ /* 0x000fce00078e0046 */
.L_x_1608:
[----:B------:R-:W-:Y:S05]  /*c700*/  BSYNC B3 ;  /* 0x0000000000037941 */ /* 0x000fea0003800000 */
.L_x_1606:
        /* <DEDUP_REMOVED lines=16> */
.L_x_1612:
[----:B------:R-:W-:Y:S05]  /*c810*/  BSYNC B4 ;  /* 0x0000000000047941 */ /* 0x000fea0003800000 */
.L_x_1611:
        /* <DEDUP_REMOVED lines=44> */
.L_x_1610:
[----:B------:R-:W-:Y:S05]  /*cae0*/  BSYNC B3 ;  /* 0x0000000000037941 */ /* 0x000fea0003800000 */
.L_x_1609:
        /* <DEDUP_REMOVED lines=11> */
.L_x_1605:
[----:B------:R-:W-:Y:S05]  /*cba0*/  BSYNC B2 ;  /* 0x0000000000027941 */ /* 0x000fea0003800000 */
.L_x_1603:
        /* <DEDUP_REMOVED lines=9> */
.L_x_1614:
        /* <DEDUP_REMOVED lines=12> */
.L_x_1617:
[----:B------:R-:W-:-:S07]  /*cd00*/  IMAD.MOV.U32 R56, RZ, RZ, R70 ;  /* 0x000000ffff387224 */ /* 0x000fce00078e0046 */
.L_x_1618:
[----:B------:R-:W-:Y:S05]  /*cd10*/  BSYNC B3 ;  /* 0x0000000000037941 */ /* 0x000fea0003800000 */
.L_x_1616:
        /* <DEDUP_REMOVED lines=16> */
.L_x_1622:
[----:B------:R-:W-:Y:S05]  /*ce20*/  BSYNC B4 ;  /* 0x0000000000047941 */ /* 0x000fea0003800000 */
.L_x_1621:
        /* <DEDUP_REMOVED lines=44> */
.L_x_1620:
[----:B------:R-:W-:Y:S05]  /*d0f0*/  BSYNC B3 ;  /* 0x0000000000037941 */ /* 0x000fea0003800000 */
.L_x_1619:
        /* <DEDUP_REMOVED lines=13> */
.L_x_1615:
[----:B------:R-:W-:Y:S05]  /*d1d0*/  BSYNC B2 ;  /* 0x0000000000027941 */ /* 0x000fea0003800000 */
.L_x_1613:
        /* <DEDUP_REMOVED lines=8> */
.L_x_1624:
        /* <DEDUP_REMOVED lines=12> */
.L_x_1627:
[----:B------:R-:W-:-:S07]  /*d320*/  IMAD.MOV.U32 R56, RZ, RZ, R70 ;  /* 0x000000ffff387224 */ /* 0x000fce00078e0046 */
.L_x_1628:
[----:B------:R-:W-:Y:S05]  /*d330*/  BSYNC B3 ;  /* 0x0000000000037941 */ /* 0x000fea0003800000 */
.L_x_1626:
        /* <DEDUP_REMOVED lines=16> */
.L_x_1632:
[----:B------:R-:W-:Y:S05]  /*d440*/  BSYNC B4 ;  /* 0x0000000000047941 */ /* 0x000fea0003800000 */
.L_x_1631:
        /* <DEDUP_REMOVED lines=44> */
.L_x_1630:
[----:B------:R-:W-:Y:S05]  /*d710*/  BSYNC B3 ;  /* 0x0000000000037941 */ /* 0x000fea0003800000 */
.L_x_1629:
        /* <DEDUP_REMOVED lines=11> */
.L_x_1625:
[----:B------:R-:W-:Y:S05]  /*d7d0*/  BSYNC B2 ;  /* 0x0000000000027941 */ /* 0x000fea0003800000 */
.L_x_1623:
        /* <DEDUP_REMOVED lines=9> */
.L_x_1634:
        /* <DEDUP_REMOVED lines=12> */
.L_x_1637:
[----:B------:R-:W-:-:S07]  /*d930*/  IMAD.MOV.U32 R106, RZ, RZ, R70 ;  /* 0x000000ffff6a7224 */ /* 0x000fce00078e0046 */
.L_x_1638:
[----:B------:R-:W-:Y:S05]  /*d940*/  BSYNC B3 ;  /* 0x0000000000037941 */ /* 0x000fea0003800000 */
.L_x_1636:
        /* <DEDUP_REMOVED lines=16> */
.L_x_1642:
[----:B------:R-:W-:Y:S05]  /*da50*/  BSYNC B4 ;  /* 0x0000000000047941 */ /* 0x000fea0003800000 */
.L_x_1641:
        /* <DEDUP_REMOVED lines=44> */
.L_x_1640:
[----:B------:R-:W-:Y:S05]  /*dd20*/  BSYNC B3 ;  /* 0x0000000000037941 */ /* 0x000fea0003800000 */
.L_x_1639:
        /* <DEDUP_REMOVED lines=13> */
.L_x_1635:
[----:B------:R-:W-:Y:S05]  /*de00*/  BSYNC B2 ;  /* 0x0000000000027941 */ /* 0x000fea0003800000 */
.L_x_1633:
[----:B------:R-:W0:Y:S01]  /*de10*/  LDC.64 R48, c[0x0][0x238] ;  /* 0x00008e00ff307b82 */ /* 0x000e220000000a00 */
[----:B------:R-:W-:Y:S02]  /*de20*/  F2FP.BF16.F32.PACK_AB R51, R131, R130 ;  /* 0x000000828333723e */ /* 0x000fe400000010ff */
[----:B------:R-:W-:Y:S01]  /*de30*/  F2FP.BF16.F32.PACK_AB R50, R129, R128 ;  /* 0x000000808132723e */ /* 0x000fe200000010ff */
[----:B0-----:R-:W-:Y:S01]  /*de40*/  IMAD.WIDE.U32 R132, R139, 0x10, R48 ;  /* 0x000000108b847825 */ /* 0x001fe200078e0030 */
[----:B------:R-:W-:Y:S02]  /*de50*/  F2FP.BF16.F32.PACK_AB R49, R127, R126 ;  /* 0x0000007e7f31723e */ /* 0x000fe400000010ff */
[----:B------:R-:W-:-:S05]  /*de60*/  F2FP.BF16.F32.PACK_AB R48, R125, R124 ;  /* 0x0000007c7d30723e */ /* 0x000fca00000010ff */
[----:B------:R2:W-:Y:S01]  /*de70*/  STG.E.128 desc[UR6][R132.64], R48 ;  /* 0x0000003084007986 */ /* 0x0005e2000c101d06 */
[----:B------:R-:W-:Y:S05]  /*de80*/  @!P2 BRA `(.L_x_1562) ;  /* 0x000000000050a947 */ /* 0x000fea0003800000 */
[----:B--2---:R-:W-:Y:S01]  /*de90*/  IMAD.U32 R51, R105, 0x10000, RZ ;  /* 0x0001000069337824 */ /* 0x004fe200078e00ff */
        /* <DEDUP_REMOVED lines=19> */
.L_x_1562:
[----:B------:R-:W-:Y:S05]  /*dfd0*/  BSYNC B1 ;  /* 0x0000000000017941 */ /* 0x000fea0003800000 */
.L_x_1561:
[----:B0123--:R-:W-:Y:S01]  /*dfe0*/  FADD.FTZ R49, RZ, R91 ;  /* 0x0000005bff317221 */ /* 0x00ffe20000010000 */
[C---:B------:R-:W-:Y:S01]  /*dff0*/  ISETP.GT.U32.AND P2, PT, R32.reuse, 0x3f, PT ;  /* 0x0000003f2000780c */ /* 0x040fe20003f44070 */
[----:B------:R-:W-:Y:S01]  /*e000*/  UMOV UR32, 0xffffffff ;  /* 0xffffffff00207882 */ /* 0x000fe20000000000 */
[----:B------:R-:W-:Y:S01]  /*e010*/  ISETP.GT.U32.AND P3, PT, R32, 0x5f, PT ;  /* 0x0000005f2000780c */ /* 0x000fe20003f64070 */
        /* <DEDUP_REMOVED lines=121> */
.L_x_1664:
[----:B------:R-:W2:Y:S01]  /*e7b0*/  @!P5 LDC.64 R48, c[0x0][0x250] ;  /* 0x00009400ff30db82 */ /* 0x000ea20000000a00 */
[----:B------:R-:W-:Y:S01]  /*e7c0*/  FMUL.FTZ R137, R133, R133 ;  /* 0x0000008585897220 */ /* 0x000fe20000410000 */
[----:B------:R-:W-:Y:S01]  /*e7d0*/  PLOP3.LUT P2, PT, PT, PT, UP0, 0x40, 0x0 ;  /* 0x000000000000781c */ /* 0x000fe20003f4e808 */
[----:B-1----:R-:W-:Y:S01]  /*e7e0*/  FADD.FTZ R135, R134, R135 ;  /* 0x0000008786877221 */ /* 0x002fe20000010000 */
[----:B------:R-:W-:Y:S02]  /*e7f0*/  BSSY B1, `(.L_x_1644) ;  /* 0x00000a1000017945 */ /* 0x000fe40003800000 */
[----:B------:R-:W-:Y:S01]  /*e800*/  FSEL R137, R137, RZ, !P2 ;  /* 0x000000ff89897208 */ /* 0x000fe20005000000 */
[----:B------:R-:W-:Y:S01]  /*e810*/  FFMA.FTZ R132, R135, R132, UR11 ;  /* 0x0000000b87847e23 */ /* 0x000fe20008010084 */
[----:B------:R-:W1:Y:S03]  /*e820*/  @!P5 LDC.64 R50, c[0x0][0x258] ;  /* 0x00009600ff32db82 */ /* 0x000e660000000a00 */
[----:B------:R-:W-:-:S04]  /*e830*/  FADD.FTZ R132, R132, R137 ;  /* 0x0000008984847221 */ /* 0x000fc80000010000 */
[----:B------:R-:W3:Y:S01]  /*e840*/  MUFU.RSQ R135, R132 ;  /* 0x0000008400877308 */ /* 0x000ee20000001400 */
[----:B--2---:R-:W-:-:S04]  /*e850*/  @!P5 LEA R48, P2, R31, R48, 0x2 ;  /* 0x000000301f30d211 */ /* 0x004fc800078410ff */
[C-C-:B------:R-:W-:Y:S02]  /*e860*/  @!P5 LEA.HI.X R49, R31.reuse, R49, R140.reuse, 0x2, P2 ;  /* 0x000000311f31d211 */ /* 0x140fe400010f148c */
[----:B-----5:R-:W-:Y:S02]  /*e870*/  ISETP.GE.AND P2, PT, R136, 0x1, PT ;  /* 0x000000018800780c */ /* 0x020fe40003f46270 */
[C---:B-1----:R-:W-:Y:S01]  /*e880*/  @!P5 LEA R50, P3, R31.reuse, R50, 0x2 ;  /* 0x000000321f32d211 */ /* 0x042fe200078610ff */
[----:B------:R1:W-:Y:S03]  /*e890*/  @!P5 STG.E desc[UR6][R48.64], R133 ;  /* 0x000000853000d986 */ /* 0x0003e6000c101906 */
[----:B------:R-:W-:-:S05]  /*e8a0*/  @!P5 LEA.HI.X R51, R31, R51, R140, 0x2, P3 ;  /* 0x000000331f33d211 */ /* 0x000fca00018f148c */
[----:B---3--:R1:W-:Y:S02]  /*e8b0*/  @!P5 STG.E desc[UR6][R50.64], R135 ;  /* 0x000000873200d986 */ /* 0x0083e4000c101906 */
[----:B------:R-:W-:Y:S05]  /*e8c0*/  @!P2 BRA `(.L_x_1645) ;  /* 0x00000008004ca947 */ /* 0x000fea0003800000 */
[----:B------:R-:W-:Y:S01]  /*e8d0*/  IADD3 R33, R136, -0x1, RZ ;  /* 0xffffffff88217810 */ /* 0x000fe20007ffe0ff */
[----:B------:R-:W-:Y:S01]  /*e8e0*/  BSSY B2, `(.L_x_1646) ;  /* 0x0000029000027945 */ /* 0x000fe20003800000 */
[----:B------:R-:W-:-:S03]  /*e8f0*/  PLOP3.LUT P2, PT, PT, PT, UP0, 0x40, 0x0 ;  /* 0x000000000000781c */ /* 0x000fc60003f4e808 */
[----:B------:R-:W-:Y:S01]  /*e900*/  IMAD R138, R33, R138, RZ ;  /* 0x0000008a218a7224 */ /* 0x000fe200078e02ff */
[----:B------:R-:W-:Y:S02]  /*e910*/  LOP3.LUT R33, R37, 0x1f, RZ, 0xc0, !PT ;  /* 0x0000001f25217812 */ /* 0x000fe400078ec0ff */
[----:B0-----:R-:W-:Y:S02]  /*e920*/  FSEL R134, R133, RZ, P2 ;  /* 0x000000ff85867208 */ /* 0x001fe40001000000 */
[----:B-1----:R-:W-:-:S04]  /*e930*/  SHF.R.S32.HI R49, RZ, 0x1f, R138 ;  /* 0x0000001fff317819 */ /* 0x002fc8000001148a */
[----:B------:R-:W-:-:S04]  /*e940*/  LEA.HI R138, R49, R138, RZ, 0x3 ;  /* 0x0000008a318a7211 */ /* 0x000fc800078f18ff */
[----:B------:R-:W-:Y:S01]  /*e950*/  LEA.HI.SX32 R137, R138, R33, 0x1d ;  /* 0x000000218a897211 */ /* 0x000fe200078feaff */
[----:B------:R-:W-:Y:S06]  /*e960*/  @!P1 BRA `(.L_x_1647) ;  /* 0x0000000000809947 */ /* 0x000fec0003800000 */
[----:B------:R-:W0:Y:S01]  /*e970*/  LDC.64 R132, c[0x0][0x2b8] ;  /* 0x0000ae00ff847b82 */ /* 0x000e220000000a00 */
        /* <DEDUP_REMOVED lines=31> */
.L_x_1647:
[----:B------:R-:W-:Y:S05]  /*eb70*/  BSYNC B2 ;  /* 0x0000000000027941 */ /* 0x000fea0003800000 */
.L_x_1646:
[----:B------:R-:W-:Y:S01]  /*eb80*/  ISETP.NE.AND P2, PT, R2, RZ, PT ;  /* 0x000000ff0200720c */ /* 0x000fe20003f45270 */
[----:B------:R-:W-:-:S12]  /*eb90*/  BSSY B2, `(.L_x_1648) ;  /* 0x0000022000027945 */ /* 0x000fd80003800000 */
        /* <DEDUP_REMOVED lines=33> */
.L_x_1649:
[----:B------:R-:W-:Y:S05]  /*edb0*/  BSYNC B2 ;  /* 0x0000000000027941 */ /* 0x000fea0003800000 */
.L_x_1648:
[----:B------:R-:W-:Y:S01]  /*edc0*/  ISETP.NE.AND P2, PT, R0, RZ, PT ;  /* 0x000000ff0000720c */ /* 0x000fe20003f45270 */
        /* <DEDUP_REMOVED lines=34> */
.L_x_1651:
[----:B------:R-:W-:Y:S05]  /*eff0*/  BSYNC B2 ;  /* 0x0000000000027941 */ /* 0x000fea0003800000 */
.L_x_1650:
        /* <DEDUP_REMOVED lines=32> */
.L_x_1645:
[----:B------:R-:W-:Y:S05]  /*f200*/  BSYNC B1 ;  /* 0x0000000000017941 */ /* 0x000fea0003800000 */
.L_x_1644:
[----:B0123--:R-:W0:Y:S02]  /*f210*/  LDC.64 R48, c[0x0][0x210] ;  /* 0x00008400ff307b82 */ /* 0x00fe240000000a00 */
[----:B0-----:R-:W-:-:S04]  /*f220*/  LEA R31, R48, R31, 0x2 ;  /* 0x0000001f301f7211 */ /* 0x001fc800078e10ff */
[----:B------:R-:W-:-:S13]  /*f230*/  ISETP.GE.AND P2, PT, R31, R49, PT ;  /* 0x000000311f00720c */ /* 0x000fda0003f46270 */
[----:B------:R-:W-:Y:S05]  /*f240*/  @!P2 BRA `(.L_x_1652) ;  /* 0xffffff1c009ca947 */ /* 0x000fea000383ffff */
[----:B------:R-:W-:Y:S05]  /*f250*/  BSYNC B0 ;  /* 0x0000000000007941 */ /* 0x000fea0003800000 */
.L_x_1308:
[----:B------:R-:W-:Y:S05]  /*f260*/  EXIT ;  /* 0x000000000000794d */ /* 0x000fea0003800000 */
.L_x_1643:
[----:B------:R-:W-:Y:S01]  /*f270*/  HFMA2.MMA R141, -RZ, RZ, 0, 5.9604644775390625e-08 ;  /* 0x00000001ff8d7435 */ /* 0x000fe200000001ff */
[----:B------:R-:W-:Y:S01]  /*f280*/  BSSY B1, `(.L_x_1653) ;  /* 0x0000007000017945 */ /* 0x000fe20003800000 */
[----:B------:R-:W-:Y:S01]  /*f290*/  IMAD.MOV.U32 R142, RZ, RZ, R49 ;  /* 0x000000ffff8e7224 */ /* 0x000fe200078e0031 */
[----:B------:R-:W-:Y:S01]  /*f2a0*/  MOV R137, 0xffffffff ;  /* 0xffffffff00897802 */ /* 0x000fe20000000f00 */
[----:B------:R-:W-:-:S07]  /*f2b0*/  IMAD.MOV.U32 R144, RZ, RZ, 0x1f ;  /* 0x0000001fff907424 */ /* 0x000fce00078e00ff */
[----:B-----5:R-:W-:Y:S05]  /*f2c0*/  WARPSYNC.COLLECTIVE R137, `(.L_x_1654) ;  /* 0x0000000089087348 */ /* 0x020fea0003c00000 */
[----:B------:R0:W1:Y:S02]  /*f2d0*/  SHFL.BFLY P6, R139, R142, R141, R144 ;  /* 0x0c00008d8e8b7389 */ /* 0x00006400000c0090 */
[----:B01---5:R-:W-:Y:S01]  /*f2e0*/  ENDCOLLECTIVE ;  /* 0x000000000000791b */ /* 0x023fe20003800000 */
.L_x_1654:
[----:B------:R-:W-:Y:S05]  /*f2f0*/  BSYNC B1 ;  /* 0x0000000000017941 */ /* 0x000fea0003800000 */
.L_x_1653:
[----:B------:R-:W-:Y:S01]  /*f300*/  IMAD.MOV.U32 R48, RZ, RZ, R139 ;  /* 0x000000ffff307224 */ /* 0x000fe200078e008b */
[----:B------:R-:W-:Y:S01]  /*f310*/  HFMA2.MMA R144, -RZ, RZ, 0, 1.847743988037109375e-06 ;  /* 0x0000001fff907435 */ /* 0x000fe200000001ff */
[----:B------:R-:W-:Y:S01]  /*f320*/  IMAD.MOV.U32 R141, RZ, RZ, 0x2 ;  /* 0x00000002ff8d7424 */ /* 0x000fe200078e00ff */
[----:B------:R-:W0:Y:S01]  /*f330*/  LDC R132, c[0x0][0x290] ;  /* 0x0000a400ff847b82 */ /* 0x000e220000000800 */
[----:B------:R-:W-:Y:S01]  /*f340*/  FADD.FTZ R50, R49, R48 ;  /* 0x0000003031327221 */ /* 0x000fe20000010000 */
[----:B------:R-:W-:-:S04]  /*f350*/  IMAD.MOV.U32 R137, RZ, RZ, -0x1 ;  /* 0xffffffffff897424 */ /* 0x000fc800078e00ff */
[----:B------:R-:W-:-:S07]  /*f360*/  MOV R142, R50 ;  /* 0x00000032008e7202 */ /* 0x000fce0000000f00 */
[----:B0-----:R-:W-:Y:S05]  /*f370*/  WARPSYNC.COLLECTIVE R137, `(.L_x_1655) ;  /* 0x0000000089087348 */ /* 0x001fea0003c00000 */
[----:B------:R1:W2:Y:S02]  /*f380*/  SHFL.BFLY P6, R139, R142, R141, R144 ;  /* 0x0c00008d8e8b7389 */ /* 0x0002a400000c0090 */
[----:B012---:R-:W-:Y:S01]  /*f390*/  ENDCOLLECTIVE ;  /* 0x000000000000791b */ /* 0x007fe20003800000 */
.L_x_1655:
[----:B------:R-:W-:Y:S01]  /*f3a0*/  HFMA2.MMA R141, -RZ, RZ, 0, 2.384185791015625e-07 ;  /* 0x00000004ff8d7435 */ /* 0x000fe200000001ff */
[----:B------:R-:W-:-:S05]  /*f3b0*/  MOV R51, R139 ;  /* 0x0000008b00337202 */ /* 0x000fca0000000f00 */
[----:B------:R-:W-:-:S04]  /*f3c0*/  FADD.FTZ R51, R50, R51 ;  /* 0x0000003332337221 */ /* 0x000fc80000010000 */
[----:B------:R-:W-:-:S07]  /*f3d0*/  IMAD.MOV.U32 R142, RZ, RZ, R51 ;  /* 0x000000ffff8e7224 */ /* 0x000fce00078e0033 */
[----:B------:R-:W-:Y:S05]  /*f3e0*/  WARPSYNC.COLLECTIVE R137, `(.L_x_1656) ;  /* 0x0000000089087348 */ /* 0x000fea0003c00000 */
[----:B------:R0:W1:Y:S02]  /*f3f0*/  SHFL.BFLY P6, R139, R142, R141, R144 ;  /* 0x0c00008d8e8b7389 */ /* 0x00006400000c0090 */
[----:B01----:R-:W-:Y:S01]  /*f400*/  ENDCOLLECTIVE ;  /* 0x000000000000791b */ /* 0x003fe20003800000 */
.L_x_1656:
[----:B------:R-:W-:Y:S02]  /*f410*/  IMAD.MOV.U32 R141, RZ, RZ, 0x8 ;  /* 0x00000008ff8d7424 */ /* 0x000fe400078e00ff */
[----:B------:R-:W-:-:S04]  /*f420*/  IMAD.MOV.U32 R48, RZ, RZ, R139 ;  /* 0x000000ffff307224 */ /* 0x000fc800078e008b */
[----:B------:R-:W-:-:S05]  /*f430*/  FADD.FTZ R134, R51, R48 ;  /* 0x0000003033867221 */ /* 0x000fca0000010000 */
[----:B------:R-:W-:-:S07]  /*f440*/  MOV R142, R134 ;  /* 0x00000086008e7202 */ /* 0x000fce0000000f00 */
[----:B------:R-:W-:Y:S05]  /*f450*/  WARPSYNC.COLLECTIVE R137, `(.L_x_1657) ;  /* 0x0000000089087348 */ /* 0x000fea0003c00000 */
[----:B------:R0:W1:Y:S02]  /*f460*/  SHFL.BFLY P6, R139, R142, R141, R144 ;  /* 0x0c00008d8e8b7389 */ /* 0x00006400000c0090 */
[----:B01----:R-:W-:Y:S01]  /*f470*/  ENDCOLLECTIVE ;  /* 0x000000000000791b */ /* 0x003fe20003800000 */
.L_x_1657:
[----:B------:R-:W-:Y:S01]  /*f480*/  HFMA2.MMA R141, -RZ, RZ, 0, 9.5367431640625e-07 ;  /* 0x00000010ff8d7435 */ /* 0x000fe200000001ff */
[----:B------:R-:W-:-:S05]  /*f490*/  MOV R133, R139 ;  /* 0x0000008b00857202 */ /* 0x000fca0000000f00 */
[----:B------:R-:W-:-:S04]  /*f4a0*/  FADD.FTZ R135, R134, R133 ;  /* 0x0000008586877221 */ /* 0x000fc80000010000 */
[----:B------:R-:W-:-:S07]  /*f4b0*/  IMAD.MOV.U32 R142, RZ, RZ, R135 ;  /* 0x000000ffff8e7224 */ /* 0x000fce00078e0087 */
[----:B------:R-:W-:Y:S05]  /*f4c0*/  WARPSYNC.COLLECTIVE R137, `(.L_x_1658) ;  /* 0x0000000089087348 */ /* 0x000fea0003c00000 */
[----:B------:R0:W1:Y:S02]  /*f4d0*/  SHFL.BFLY P6, R139, R142, R141, R144 ;  /* 0x0c00008d8e8b7389 */ /* 0x00006400000c0090 */
[----:B01----:R-:W-:Y:S01]  /*f4e0*/  ENDCOLLECTIVE ;  /* 0x000000000000791b */ /* 0x003fe20003800000 */
.L_x_1658:
[----:B------:R-:W-:Y:S02]  /*f4f0*/  IMAD.MOV.U32 R141, RZ, RZ, 0x1 ;  /* 0x00000001ff8d7424 */ /* 0x000fe400078e00ff */
[----:B------:R-:W-:-:S04]  /*f500*/  IMAD.MOV.U32 R48, RZ, RZ, R139 ;  /* 0x000000ffff307224 */ /* 0x000fc800078e008b */
        /* <DEDUP_REMOVED lines=71> */
.L_x_1659:
[----:B------:R-:W-:Y:S01]  /*f980*/  HFMA2.MMA R141, -RZ, RZ, 0, 1.1920928955078125e-07 ;  /* 0x00000002ff8d7435 */ /* 0x000fe200000001ff */
[----:B------:R-:W-:-:S05]  /*f990*/  MOV R49, R139 ;  /* 0x0000008b00317202 */ /* 0x000fca0000000f00 */
[----:B------:R-:W-:-:S04]  /*f9a0*/  FADD.FTZ R49, R48, R49 ;  /* 0x0000003130317221 */ /* 0x000fc80000010000 */
[----:B------:R-:W-:-:S07]  /*f9b0*/  IMAD.MOV.U32 R142, RZ, RZ, R49 ;  /* 0x000000ffff8e7224 */ /* 0x000fce00078e0031 */
[----:B------:R-:W-:Y:S05]  /*f9c0*/  WARPSYNC.COLLECTIVE R137, `(.L_x_1660) ;  /* 0x0000000089087348 */ /* 0x000fea0003c00000 */
[----:B------:R0:W1:Y:S02]  /*f9d0*/  SHFL.BFLY P6, R139, R142, R141, R144 ;  /* 0x0c00008d8e8b7389 */ /* 0x00006400000c0090 */
[----:B01----:R-:W-:Y:S01]  /*f9e0*/  ENDCOLLECTIVE ;  /* 0x000000000000791b */ /* 0x003fe20003800000 */
.L_x_1660:
[----:B------:R-:W-:Y:S02]  /*f9f0*/  IMAD.MOV.U32 R141, RZ, RZ, 0x4 ;  /* 0x00000004ff8d7424 */ /* 0x000fe400078e00ff */
[----:B------:R-:W-:-:S04]  /*fa00*/  IMAD.MOV.U32 R50, RZ, RZ, R139 ;  /* 0x000000ffff327224 */ /* 0x000fc800078e008b */
[----:B------:R-:W-:-:S05]  /*fa10*/  FADD.FTZ R50, R49, R50 ;  /* 0x0000003231327221 */ /* 0x000fca0000010000 */
[----:B------:R-:W-:-:S07]  /*fa20*/  MOV R142, R50 ;  /* 0x00000032008e7202 */ /* 0x000fce0000000f00 */
[----:B------:R-:W-:Y:S05]  /*fa30*/  WARPSYNC.COLLECTIVE R137, `(.L_x_1661) ;  /* 0x0000000089087348 */ /* 0x000fea0003c00000 */
[----:B------:R0:W1:Y:S02]  /*fa40*/  SHFL.BFLY P6, R139, R142, R141, R144 ;  /* 0x0c00008d8e8b7389 */ /* 0x00006400000c0090 */
[----:B01----:R-:W-:Y:S01]  /*fa50*/  ENDCOLLECTIVE ;  /* 0x000000000000791b */ /* 0x003fe20003800000 */
.L_x_1661:
[----:B------:R-:W-:Y:S01]  /*fa60*/  HFMA2.MMA R141, -RZ, RZ, 0, 4.76837158203125e-07 ;  /* 0x00000008ff8d7435 */ /* 0x000fe200000001ff */
[----:B------:R-:W-:-:S05]  /*fa70*/  MOV R51, R139 ;  /* 0x0000008b00337202 */ /* 0x000fca0000000f00 */
[----:B------:R-:W-:-:S04]  /*fa80*/  FADD.FTZ R51, R50, R51 ;  /* 0x0000003332337221 */ /* 0x000fc80000010000 */
[----:B------:R-:W-:-:S07]  /*fa90*/  IMAD.MOV.U32 R142, RZ, RZ, R51 ;  /* 0x000000ffff8e7224 */ /* 0x000fce00078e0033 */
[----:B------:R-:W-:Y:S05]  /*faa0*/  WARPSYNC.COLLECTIVE R137, `(.L_x_1662) ;  /* 0x0000000089087348 */ /* 0x000fea0003c00000 */
[----:B------:R0:W1:Y:S02]  /*fab0*/  SHFL.BFLY P6, R139, R142, R141, R144 ;  /* 0x0c00008d8e8b7389 */ /* 0x00006400000c0090 */
[----:B01----:R-:W-:Y:S01]  /*fac0*/  ENDCOLLECTIVE ;  /* 0x000000000000791b */ /* 0x003fe20003800000 */
.L_x_1662:
[----:B------:R-:W-:Y:S02]  /*fad0*/  IMAD.MOV.U32 R141, RZ, RZ, 0x10 ;  /* 0x00000010ff8d7424 */ /* 0x000fe400078e00ff */
[----:B------:R-:W-:-:S04]  /*fae0*/  IMAD.MOV.U32 R134, RZ, RZ, R139 ;  /* 0x000000ffff867224 */ /* 0x000fc800078e008b */
[----:B------:R-:W-:-:S05]  /*faf0*/  FADD.FTZ R134, R51, R134 ;  /* 0x0000008633867221 */ /* 0x000fca0000010000 */
[----:B------:R-:W-:-:S07]  /*fb00*/  MOV R142, R134 ;  /* 0x00000086008e7202 */ /* 0x000fce0000000f00 */
[----:B------:R-:W-:Y:S05]  /*fb10*/  WARPSYNC.COLLECTIVE R137, `(.L_x_1663) ;  /* 0x0000000089087348 */ /* 0x000fea0003c00000 */
[----:B------:R0:W1:Y:S02]  /*fb20*/  SHFL.BFLY P6, R139, R142, R141, R144 ;  /* 0x0c00008d8e8b7389 */ /* 0x00006400000c0090 */
[----:B01----:R-:W-:Y:S01]  /*fb30*/  ENDCOLLECTIVE ;  /* 0x000000000000791b */ /* 0x003fe20003800000 */
.L_x_1663:
[----:B------:R-:W-:Y:S01]  /*fb40*/  MOV R135, R139 ;  /* 0x0000008b00877202 */ /* 0x000fe20000000f00 */
[----:B------:R-:W-:Y:S06]  /*fb50*/  BRA `(.L_x_1664) ;  /* 0xffffffec00147947 */ /* 0x000fec000383ffff */
.L_x_1665:
        /* <DEDUP_REMOVED lines=10> */
.L_x_30424:


//--------------------- .text._ZN10layer_norm13ln_fwd_kernelINS_13Kernel_traitsI13__nv_bfloat16S2_S2_S2_fjLj1024ELj1ELj4ELj1ELj16ENS_18Kernel_traits_baseILj1024ES2_S2_S2_S2_fjLj128EEEEELb1ELb0ELb1ELb1EEEvNS_9FwdParamsE --------------------------
	.section	.text._ZN10layer_norm13ln_fwd_kernelINS_13Kernel_traitsI13__nv_bfloat16S2_S2_S2_fjLj1024ELj1ELj4ELj1ELj16ENS_18Kernel_traits_baseILj1024ES2_S2_S2_S2_fjLj128EEEEELb1ELb0ELb1ELb1EEEvNS_9FwdParamsE,"ax",@progbits
	.align	128
        .global         _ZN10layer_norm13ln_fwd_kernelINS_13Kernel_traitsI13__nv_bfloat16S2_S2_S2_fjLj1024ELj1ELj4ELj1ELj16ENS_18Kernel_traits_baseILj1024ES2_S2_S2_S2_fjLj128EEEEELb1ELb0ELb1ELb1EEEvNS_9FwdParamsE
        .type           _ZN10layer_norm13ln_fwd_kernelINS_13Kernel_traitsI13__nv_bfloat16S2_S2_S2_fjLj1024ELj1ELj4ELj1ELj16ENS_18Kernel_traits_baseILj1024ES2_S2_S2_S2_fjLj128EEEEELb1ELb0ELb1ELb1EEEvNS_9FwdParamsE,@function
        .size           _ZN10layer_norm13ln_fwd_kernelINS_13Kernel_traitsI13__nv_bfloat16S2_S2_S2_fjLj1024ELj1ELj4ELj1ELj16ENS_18Kernel_traits_baseILj1024ES2_S2_S2_S2_fjLj128EEEEELb1ELb0ELb1ELb1EEEvNS_9FwdParamsE,(.L_x_30425 - _ZN10layer_norm13ln_fwd_kernelINS_13Kernel_traitsI13__nv_bfloat16S2_S2_S2_fjLj1024ELj1ELj4ELj1ELj16ENS_18Kernel_traits_baseILj1024ES2_S2_S2_S2_fjLj128EEEEELb1ELb0ELb1ELb1EEEvNS_9FwdParamsE)
        .other          _ZN10layer_norm13ln_fwd_kernelINS_13Kernel_traitsI13__nv_bfloat16S2_S2_S2_fjLj1024ELj1ELj4ELj1ELj16ENS_18Kernel_traits_baseILj1024ES2_S2_S2_S2_fjLj128EEEEELb1ELb0ELb1ELb1EEEvNS_9FwdParamsE,@"STO_CUDA_ENTRY STV_DEFAULT"
_ZN10layer_norm13ln_fwd_kernelINS_13Kernel_traitsI13__nv_bfloat16S2_S2_S2_fjLj1024ELj1ELj4ELj1ELj16ENS_18Kernel_traits_baseILj1024ES2_S2_S2_S2_fjLj128EEEEELb1ELb0ELb1ELb1EEEvNS_9FwdParamsE:
.text._ZN10layer_norm13ln_fwd_kernelINS_13Kernel_traitsI13__nv_bfloat16S2_S2_S2_fjLj1024ELj1ELj4ELj1ELj16ENS_18Kernel_traits_baseILj1024ES2_S2_S2_S2_fjLj128EEEEELb1ELb0ELb1ELb1EEEvNS_9FwdParamsE:
[----:B------:R-:W-:Y:S08]  /*0000*/  LDC R1, c[0x0][0x28] ;  /* 0x00000a00ff017b82 */ /* 0x000ff00000000800 */
[----:B------:R-:W0:Y:S01]  /*0010*/  LDC R94, c[0x0][0x2e8] ;  /* 0x0000ba00ff5e7b82 */ /* 0x000e220000000800 */
[----:B------:R-:W-:Y:S01]  /*0020*/  ULDC.U8 UR4, c[0x0][0x2f4] ;  /* 0x0000bd0000047ab9 */ /* 0x000fe20000000000 */
[----:B------:R-:W-:Y:S01]  /*0030*/  ULDC.64 UR6, c[0x0][0x208] ;  /* 0x0000820000067ab9 */ /* 0x000fe20000000a00 */
[----:B------:R-:W-:Y:S01]  /*0040*/  ISETP.NE.AND P0, PT, RZ, UR4, PT ;  /* 0x00000004ff007c0c */ /* 0x000fe2000bf05270 */
[----:B------:R-:W-:-:S04]  /*0050*/  ULDC.64 UR4, c[0x0][0x2e0] ;  /* 0x0000b80000047ab9 */ /* 0x000fc80000000a00 */
[----:B------:R-:W1:Y:S01]  /*0060*/  LDC R95, c[0x0][0x2ec] ;  /* 0x0000bb00ff5f7b82 */ /* 0x000e620000000800 */
[----:B------:R-:W-:Y:S01]  /*0070*/  IMAD.U32 R2, RZ, RZ, UR4 ;  /* 0x00000004ff027e24 */ /* 0x000fe2000f8e00ff */
[----:B------:R-:W2:Y:S01]  /*0080*/  S2R R85, SR_TID.X ;  /* 0x0000000000557919 */ /* 0x000ea20000002100 */
[----:B------:R-:W-:Y:S01]  /*0090*/  IMAD.U32 R3, RZ, RZ, UR5 ;  /* 0x00000005ff037e24 */ /* 0x000fe2000f8e00ff */
[----:B------:R-:W-:Y:S01]  /*00a0*/  ULDC.64 UR10, c[0x0][0x2c8] ;  /* 0x0000b200000a7ab9 */ /* 0x000fe20000000a00 */
[----:B------:R-:W3:Y:S03]  /*00b0*/  S2R R20, SR_CTAID.X ;  /* 0x0000000000147919 */ /* 0x000ee60000002500 */
[----:B------:R-:W4:Y:S01]  /*00c0*/  @P0 LDC R7, c[0x0][0x2f0] ;  /* 0x0000bc00ff070b82 */ /* 0x000f220000000800 */
[----:B------:R-:W4:Y:S01]  /*00d0*/  @P0 LDG.E.64 R2, desc[UR6][R2.64] ;  /* 0x0000000602020981 */ /* 0x000f22000c1e1b00 */
[----:B0-----:R-:W-:Y:S01]  /*00e0*/  @P0 MOV R4, R94 ;  /* 0x0000005e00040202 */ /* 0x001fe20000000f00 */
[----:B-1----:R-:W-:-:S06]  /*00f0*/  @P0 IMAD.MOV.U32 R5, RZ, RZ, R95 ;  /* 0x000000ffff050224 */ /* 0x002fcc00078e005f */
[----:B------:R-:W4:Y:S01]  /*0100*/  @P0 LDG.E.64 R4, desc[UR6][R4.64] ;  /* 0x0000000604040981 */ /* 0x000f22000c1e1b00 */
[----:B------:R-:W-:Y:S01]  /*0110*/  ULDC UR8, c[0x0][0x0] ;  /* 0x0000000000087ab9 */ /* 0x000fe20000000800 */
[----:B--2---:R-:W-:Y:S01]  /*0120*/  SHF.L.U32 R0, R85, 0x4, RZ ;  /* 0x0000000455007819 */ /* 0x004fe200000006ff */
[----:B---3--:R-:W-:-:S03]  /*0130*/  IMAD R23, R20, UR8, R85 ;  /* 0x0000000814177c24 */ /* 0x008fc6000f8e0255 */
[----:B------:R-:W-:Y:S01]  /*0140*/  LOP3.LUT R22, R0, 0x1f0, RZ, 0xc0, !PT ;  /* 0x000001f000167812 */ /* 0x000fe200078ec0ff */
[----:B------:R-:W-:Y:S01]  /*0150*/  ULDC.64 UR8, c[0x0][0x260] ;  /* 0x0000980000087ab9 */ /* 0x000fe20000000a00 */
[----:B------:R-:W-:-:S05]  /*0160*/  SHF.R.U32.HI R84, RZ, 0x5, R85 ;  /* 0x00000005ff547819 */ /* 0x000fca0000011655 */
[----:B------:R-:W-:Y:S01]  /*0170*/  IMAD R84, R20, 0x4, R84 ;  /* 0x0000000414547824 */ /* 0x000fe200078e0254 */
[----:B----4-:R-:W-:Y:S02]  /*0180*/  @P0 R2UR UR4, R2 ;  /* 0x00000000020402ca */ /* 0x010fe400000e0000 */
[----:B------:R-:W-:Y:S02]  /*0190*/  @P0 R2UR UR5, R3 ;  /* 0x00000000030502ca */ /* 0x000fe400000e0000 */
[----:B------:R-:W-:-:S05]  /*01a0*/  @P0 IADD3 R94, P1, R4, R7, RZ ;  /* 0x00000007045e0210 */ /* 0x000fca0007f3e0ff */
        /* <DEDUP_REMOVED lines=8> */
[----:B------:R-:W-:Y:S01]  /*0230*/  UIADD3 UR14, UR4, -0x61c88647, URZ ;  /* 0x9e3779b9040e7890 */ /* 0x000fe2000fffe03f */
[----:B------:R-:W-:-:S04]  /*0240*/  IMAD.WIDE.U32 R8, R8, -0x2daee0ad, RZ ;  /* 0xd2511f5308087825 */ /* 0x000fc800078e00ff */
        /* <DEDUP_REMOVED lines=16> */
[----:B------:R-:W-:Y:S01]  /*0350*/  UIADD3 UR21, UR5, -0x126145ec, URZ ;  /* 0xed9eba1405157890 */ /* 0x000fe2000fffe03f */
[----:B------:R-:W-:-:S04]  /*0360*/  IMAD.WIDE.U32 R30, R30, -0x326172a9, RZ ;  /* 0xcd9e8d571e1e7825 */ /* 0x000fc800078e00ff */
[----:B------:R-:W-:Y:S01]  /*0370*/  IMAD.WIDE.U32 R28, R28, -0x2daee0ad, RZ ;  /* 0xd2511f531c1c7825 */ /* 0x000fe200078e00ff */
[----:B------:R-:W-:Y:S01]  /*0380*/  LOP3.LUT R25, R31, UR20, R26, 0x96, !PT ;  /* 0x000000141f197c12 */ /* 0x000fe2000f8e961a */
[----:B------:R-:W-:-:S03]  /*0390*/  UIADD3 UR23, UR5, -0x56f99767, URZ ;  /* 0xa906689905177890 */ /* 0x000fc6000fffe03f */
[----:B------:R-:W-:Y:S01]  /*03a0*/  LOP3.LUT R26, R29, UR21, R24, 0x96, !PT ;  /* 0x000000151d1a7c12 */ /* 0x000fe2000f8e9618 */
[----:B------:R-:W-:Y:S01]  /*03b0*/  UIADD3 UR22, UR4, 0x1715609d, URZ ;  /* 0x1715609d04167890 */ /* 0x000fe2000fffe03f */
[----:B------:R-:W-:-:S04]  /*03c0*/  IMAD.WIDE.U32 R24, R25, -0x2daee0ad, RZ ;  /* 0xd2511f5319187825 */ /* 0x000fc800078e00ff */
[----:B------:R-:W-:Y:S01]  /*03d0*/  IMAD.WIDE.U32 R26, R26, -0x326172a9, RZ ;  /* 0xcd9e8d571a1a7825 */ /* 0x000fe200078e00ff */
[----:B------:R-:W-:Y:S01]  /*03e0*/  LOP3.LUT R31, R25, UR23, R28, 0x96, !PT ;  /* 0x00000017191f7c12 */ /* 0x000fe2000f8e961c */
[----:B------:R-:W-:-:S03]  /*03f0*/  UIADD3 UR24, UR4, -0x4ab325aa, URZ ;  /* 0xb54cda5604187890 */ /* 0x000fc6000fffe03f */
[----:B------:R-:W-:Y:S01]  /*0400*/  LOP3.LUT R28, R27, UR22, R30, 0x96, !PT ;  /* 0x000000161b1c7c12 */ /* 0x000fe2000f8e961e */
[----:B------:R-:W-:Y:S01]  /*0410*/  UIADD3 UR25, UR5, 0x646e171e, URZ ;  /* 0x646e171e05197890 */ /* 0x000fe2000fffe03f */
[----:B------:R-:W-:Y:S01]  /*0420*/  IMAD.WIDE.U32 R30, R31, -0x326172a9, RZ ;  /* 0xcd9e8d571f1e7825 */ /* 0x000fe200078e00ff */
[----:B------:R-:W-:-:S03]  /*0430*/  ISETP.NE.U32.AND P0, PT, RZ, UR10, PT ;  /* 0x0000000aff007c0c */ /* 0x000fc6000bf05070 */
[----:B------:R-:W-:Y:S01]  /*0440*/  IMAD.WIDE.U32 R28, R28, -0x2daee0ad, RZ ;  /* 0xd2511f531c1c7825 */ /* 0x000fe200078e00ff */
[----:B------:R-:W-:Y:S02]  /*0450*/  ISETP.NE.AND.EX P0, PT, RZ, UR11, PT, P0 ;  /* 0x0000000bff007c0c */ /* 0x000fe4000bf05300 */
[----:B------:R-:W-:Y:S01]  /*0460*/  IADD3 R2, P1, R22, UR10, RZ ;  /* 0x0000000a16027c10 */ /* 0x000fe2000ff3e0ff */
[----:B------:R-:W-:Y:S01]  /*0470*/  ULDC UR10, c[0x0][0x214] ;  /* 0x00008500000a7ab9 */ /* 0x000fe20000000800 */
[----:B------:R-:W-:Y:S02]  /*0480*/  LOP3.LUT R25, R31, UR24, R26, 0x96, !PT ;  /* 0x000000181f197c12 */ /* 0x000fe4000f8e961a */
[----:B------:R-:W-:Y:S01]  /*0490*/  LOP3.LUT R26, R29, UR25, R24, 0x96, !PT ;  /* 0x000000191d1a7c12 */ /* 0x000fe2000f8e9618 */
[----:B------:R-:W-:Y:S01]  /*04a0*/  IMAD.X R3, RZ, RZ, UR11, P1 ;  /* 0x0000000bff037e24 */ /* 0x000fe200088e06ff */
[----:B------:R-:W-:Y:S01]  /*04b0*/  UIADD3 UR26, UR4, 0x5384540f, URZ ;  /* 0x5384540f041a7890 */ /* 0x000fe2000fffe03f */
[----:B------:R-:W-:Y:S01]  /*04c0*/  IMAD.WIDE.U32 R24, R25, -0x2daee0ad, RZ ;  /* 0xd2511f5319187825 */ /* 0x000fe200078e00ff */
[----:B------:R-:W-:Y:S01]  /*04d0*/  UIADD3 UR27, UR5, 0x1fd5c5a3, URZ ;  /* 0x1fd5c5a3051b7890 */ /* 0x000fe2000fffe03f */
[----:B------:R-:W-:-:S02]  /*04e0*/  ISETP.GE.AND P1, PT, R84, UR10, PT ;  /* 0x0000000a54007c0c */ /* 0x000fc4000bf26270 */
[----:B------:R-:W-:Y:S01]  /*04f0*/  IMAD.WIDE.U32 R26, R26, -0x326172a9, RZ ;  /* 0xcd9e8d571a1a7825 */ /* 0x000fe200078e00ff */
[----:B------:R-:W5:Y:S02]  /*0500*/  @P0 LDG.E.128 R16, desc[UR6][R2.64] ;  /* 0x0000000602100981 */ /* 0x000f64000c1e1d00 */
[----:B------:R-:W-:Y:S02]  /*0510*/  LOP3.LUT R65, R25, UR27, R28, 0x96, !PT ;  /* 0x0000001b19417c12 */ /* 0x000fe4000f8e961c */
[----:B------:R-:W-:Y:S01]  /*0520*/  LOP3.LUT R64, R27, UR26, R30, 0x96, !PT ;  /* 0x0000001a1b407c12 */ /* 0x000fe2000f8e961e */
[----:B------:R-:W5:Y:S01]  /*0530*/  @P0 LDG.E.128 R12, desc[UR6][R2.64+0x200] ;  /* 0x00020006020c0981 */ /* 0x000f62000c1e1d00 */
[----:B------:R-:W-:-:S03]  /*0540*/  UIADD3 UR28, UR4, -0xe443238, URZ ;  /* 0xf1bbcdc8041c7890 */ /* 0x000fc6000fffe03f */
[----:B------:R-:W5:Y:S01]  /*0550*/  @P0 LDG.E.128 R8, desc[UR6][R2.64+0x400] ;  /* 0x0004000602080981 */ /* 0x000f62000c1e1d00 */
[----:B------:R-:W-:-:S03]  /*0560*/  UIADD3 UR29, UR5, -0x24c28bd8, URZ ;  /* 0xdb3d7428051d7890 */ /* 0x000fc6000fffe03f */
[----:B------:R0:W5:Y:S01]  /*0570*/  @P0 LDG.E.128 R4, desc[UR6][R2.64+0x600] ;  /* 0x0006000602040981 */ /* 0x000162000c1e1d00 */
[----:B------:R-:W-:-:S04]  /*0580*/  IMAD.HI.U32 R27, R65, -0x326172a9, RZ ;  /* 0xcd9e8d57411b7827 */ /* 0x000fc800078e00ff */
[----:B------:R-:W-:Y:S01]  /*0590*/  IMAD.HI.U32 R25, R64, -0x2daee0ad, RZ ;  /* 0xd2511f5340197827 */ /* 0x000fe200078e00ff */
[----:B0-----:R-:W-:-:S04]  /*05a0*/  IADD3 R2, P2, R22, UR8, RZ ;  /* 0x0000000816027c10 */ /* 0x001fc8000ff5e0ff */
[----:B------:R-:W-:Y:S02]  /*05b0*/  IADD3.X R3, RZ, UR9, RZ, P2, !PT ;  /* 0x00000009ff037c10 */ /* 0x000fe400097fe4ff */
[----:B------:R-:W-:Y:S02]  /*05c0*/  LOP3.LUT R20, R27, UR28, R26, 0x96, !PT ;  /* 0x0000001c1b147c12 */ /* 0x000fe4000f8e961a */
[----:B------:R-:W-:Y:S01]  /*05d0*/  LOP3.LUT R22, R25, UR29, R24, 0x96, !PT ;  /* 0x0000001d19167c12 */ /* 0x000fe2000f8e9618 */
[----:B------:R-:W-:Y:S06]  /*05e0*/  @P1 EXIT ;  /* 0x000000000000194d */ /* 0x000fec0003800000 */
[----:B-----5:R-:W-:Y:S02]  /*05f0*/  @!P0 CS2R R4, SRZ ;  /* 0x0000000000048805 */ /* 0x020fe4000001ff00 */
[----:B------:R-:W-:Y:S02]  /*0600*/  @!P0 CS2R R18, SRZ ;  /* 0x0000000000128805 */ /* 0x000fe4000001ff00 */
[----:B------:R-:W-:Y:S02]  /*0610*/  @!P0 CS2R R12, SRZ ;  /* 0x00000000000c8805 */ /* 0x000fe4000001ff00 */
[----:B------:R-:W-:Y:S02]  /*0620*/  @!P0 CS2R R16, SRZ ;  /* 0x0000000000108805 */ /* 0x000fe4000001ff00 */
[----:B------:R-:W-:Y:S02]  /*0630*/  @!P0 CS2R R14, SRZ ;  /* 0x00000000000e8805 */ /* 0x000fe4000001ff00 */
[----:B------:R-:W-:-:S02]  /*0640*/  @!P0 CS2R R8, SRZ ;  /* 0x0000000000088805 */ /* 0x000fc4000001ff00 */
[----:B------:R-:W-:Y:S02]  /*0650*/  @!P0 CS2R R10, SRZ ;  /* 0x00000000000a8805 */ /* 0x000fe4000001ff00 */
[----:B------:R-:W-:Y:S01]  /*0660*/  @!P0 CS2R R6, SRZ ;  /* 0x0000000000068805 */ /* 0x000fe2000001ff00 */
[----:B------:R-:W5:Y:S01]  /*0670*/  LDG.E.128 R36, desc[UR6][R2.64] ;  /* 0x0000000602247981 */ /* 0x000f62000c1e1d00 */
[C---:B------:R-:W-:Y:S01]  /*0680*/  PRMT R50, R4.reuse, 0x7632, R50 ;  /* 0x0000763204327816 */ /* 0x040fe20000000032 */
[----:B------:R-:W-:Y:S01]  /*0690*/  IMAD.U32 R69, R4, 0x10000, RZ ;  /* 0x0001000004457824 */ /* 0x000fe200078e00ff */
[----:B------:R-:W-:Y:S01]  /*06a0*/  UIADD3 UR30, UR4, -0x700cb87f, URZ ;  /* 0x8ff34781041e7890 */ /* 0x000fe2000fffe03f */
[----:B------:R-:W5:Y:S01]  /*06b0*/  LDG.E.128 R32, desc[UR6][R2.64+0x200] ;  /* 0x0002000602207981 */ /* 0x000f62000c1e1d00 */
[C---:B------:R-:W-:Y:S01]  /*06c0*/  PRMT R51, R5.reuse, 0x7632, R51 ;  /* 0x0000763205337816 */ /* 0x040fe20000000033 */
[----:B------:R-:W-:Y:S01]  /*06d0*/  IMAD.U32 R68, R5, 0x10000, RZ ;  /* 0x0001000005447824 */ /* 0x000fe200078e00ff */
[----:B------:R-:W-:Y:S01]  /*06e0*/  UIADD3 UR31, UR5, -0x695add53, URZ ;  /* 0x96a522ad051f7890 */ /* 0x000fe2000fffe03f */
[----:B------:R-:W5:Y:S01]  /*06f0*/  LDG.E.128 R28, desc[UR6][R2.64+0x400] ;  /* 0x00040006021c7981 */ /* 0x000f62000c1e1d00 */
[----:B------:R-:W-:Y:S01]  /*0700*/  IMAD R64, R64, -0x2daee0ad, RZ ;  /* 0xd2511f5340407824 */ /* 0x000fe200078e02ff */
[----:B------:R-:W-:Y:S01]  /*0710*/  PRMT R40, R16, 0x7632, R40 ;  /* 0x0000763210287816 */ /* 0x000fe20000000028 */
[----:B------:R-:W-:Y:S01]  /*0720*/  IMAD R65, R65, -0x326172a9, RZ ;  /* 0xcd9e8d5741417824 */ /* 0x000fe200078e02ff */
[----:B------:R0:W5:Y:S01]  /*0730*/  LDG.E.128 R24, desc[UR6][R2.64+0x600] ;  /* 0x0006000602187981 */ /* 0x000162000c1e1d00 */
[----:B------:R-:W-:Y:S01]  /*0740*/  IMAD.HI.U32 R4, R22, -0x326172a9, RZ ;  /* 0xcd9e8d5716047827 */ /* 0x000fe200078e00ff */
[----:B------:R-:W-:Y:S01]  /*0750*/  PRMT R41, R17, 0x7632, R41 ;  /* 0x0000763211297816 */ /* 0x000fe20000000029 */
[----:B------:R-:W-:Y:S01]  /*0760*/  BSSY B0, `(.L_x_1666) ;  /* 0x0000e55000007945 */ /* 0x000fe20003800000 */
[----:B------:R-:W-:Y:S01]  /*0770*/  PRMT R44, R14, 0x7632, R44 ;  /* 0x000076320e2c7816 */ /* 0x000fe2000000002c */
[----:B------:R-:W-:Y:S01]  /*0780*/  IMAD.HI.U32 R5, R20, -0x2daee0ad, RZ ;  /* 0xd2511f5314057827 */ /* 0x000fe200078e00ff */
[----:B------:R-:W-:Y:S01]  /*0790*/  PRMT R45, R15, 0x7632, R45 ;  /* 0x000076320f2d7816 */ /* 0x000fe2000000002d */
[----:B------:R-:W-:Y:S01]  /*07a0*/  ULDC.U8 UR8, c[0x0][0x2a0] ;  /* 0x0000a80000087ab9 */ /* 0x000fe20000000000 */
[----:B------:R-:W-:Y:S01]  /*07b0*/  PRMT R47, R9, 0x7632, R47 ;  /* 0x00007632092f7816 */ /* 0x000fe2000000002f */
[C---:B------:R-:W-:Y:S01]  /*07c0*/  IMAD.U32 R78, R19.reuse, 0x10000, RZ ;  /* 0x00010000134e7824 */ /* 0x040fe200078e00ff */
[----:B0-----:R-:W-:Y:S01]  /*07d0*/  PRMT R2, R19, 0x7632, R2 ;  /* 0x0000763213027816 */ /* 0x001fe20000000002 */
        /* <DEDUP_REMOVED lines=16> */
[----:B------:R-:W-:Y:S01]  /*08e0*/  IMAD.MOV.U32 R19, RZ, RZ, R0 ;  /* 0x000000ffff137224 */ /* 0x000fe200078e0000 */
[----:B------:R-:W-:Y:S01]  /*08f0*/  SHF.L.U32 R79, R18, 0x10, RZ ;  /* 0x00000010124f7819 */ /* 0x000fe200000006ff */
[----:B------:R-:W-:Y:S01]  /*0900*/  HFMA2.MMA R18, -RZ, RZ, 0, 0 ;  /* 0x00000000ff127435 */ /* 0x000fe200000001ff */
        /* <DEDUP_REMOVED lines=8> */
[----:B------:R-:W-:Y:S01]  /*0990*/  LOP3.LUT R65, R4, UR30, R65, 0x96, !PT ;  /* 0x0000001e04417c12 */ /* 0x000fe2000f8e9641 */
[----:B------:R-:W-:Y:S01]  /*09a0*/  IMAD.U32 R16, R40, 0x10000, RZ ;  /* 0x0001000028107824 */ /* 0x000fe200078e00ff */
[----:B------:R-:W-:Y:S01]  /*09b0*/  LOP3.LUT R64, R5, UR31, R64, 0x96, !PT ;  /* 0x0000001f05407c12 */ /* 0x000fe2000f8e9640 */
[----:B------:R-:W-:Y:S01]  /*09c0*/  IMAD.U32 R15, R41, 0x10000, RZ ;  /* 0x00010000290f7824 */ /* 0x000fe200078e00ff */
[----:B------:R-:W-:Y:S01]  /*09d0*/  LOP3.LUT R94, R94, 0x3, RZ, 0xc0, !PT ;  /* 0x000000035e5e7812 */ /* 0x000fe200078ec0ff */
        /* <DEDUP_REMOVED lines=13> */
[----:B------:R-:W-:Y:S01]  /*0ab0*/  ISETP.NE.AND P1, PT, RZ, UR8, PT ;  /* 0x00000008ff007c0c */ /* 0x000fe2000bf25270 */
[----:B------:R-:W-:Y:S01]  /*0ac0*/  ULDC UR10, c[0x0][0x294] ;  /* 0x0000a500000a7ab9 */ /* 0x000fe20000000800 */
[----:B------:R-:W-:Y:S01]  /*0ad0*/  ULDC UR11, c[0x0][0x2d8] ;  /* 0x0000b600000b7ab9 */ /* 0x000fe20000000800 */
[----:B------:R-:W-:Y:S01]  /*0ae0*/  ULDC.64 UR12, c[0x0][0x298] ;  /* 0x0000a600000c7ab9 */ /* 0x000fe20000000a00 */
[----:B------:R-:W-:-:S09]  /*0af0*/  ULDC.64 UR8, c[0x0][0x230] ;  /* 0x00008c0000087ab9 */ /* 0x000fd20000000a00 */
.L_x_1998:
        /* <DEDUP_REMOVED lines=8> */
[----:B------:R-:W-:-:S04]  /*0b80*/  MOV R119, RZ ;  /* 0x000000ff00777202 */ /* 0x000fc80000000f00 */
        /* <DEDUP_REMOVED lines=10> */
[----:B------:R-:W-:Y:S01]  /*0c30*/  @P2 VIADD R58, R54, 0xffffffff ;  /* 0xffffffff363a2836 */ /* 0x000fe20000000000 */
[----:B------:R-:W-:-:S03]  /*0c40*/  @P2 LOP3.LUT R17, R85, 0x1f, RZ, 0xc0, !PT ;  /* 0x0000001f55112812 */ /* 0x000fc600078ec0ff */
        /* <DEDUP_REMOVED lines=10> */
[----:B------:R-:W-:Y:S02]  /*0cf0*/  IMAD.MOV.U32 R59, RZ, RZ, RZ ;  /* 0x000000ffff3b7224 */ /* 0x000fe400078e00ff */
[----:B------:R-:W-:Y:S01]  /*0d00*/  IMAD.MOV.U32 R48, RZ, RZ, R94 ;  /* 0x000000ffff307224 */ /* 0x000fe200078e005e */
[----:B------:R-:W-:Y:S06]  /*0d10*/  @!P0 BRA `(.L_x_1669) ;  /* 0x0000000400688947 */ /* 0x000fec0003800000 */
[----:B------:R-:W-:Y:S01]  /*0d20*/  MOV R48, R94 ;  /* 0x0000005e00307202 */ /* 0x000fe20000000f00 */
[----:B-----5:R-:W-:Y:S01]  /*0d30*/  IMAD.U32 R59, R40, 0x10000, RZ ;  /* 0x00010000283b7824 */ /* 0x020fe200078e00ff */
[----:B------:R-:W-:Y:S06]  /*0d40*/  BRA `(.L_x_1669) ;  /* 0x00000004005c7947 */ /* 0x000fec0003800000 */
.L_x_1668:
        /* <DEDUP_REMOVED lines=12> */
.L_x_1671:
[----:B------:R-:W-:-:S07]  /*0e10*/  MOV R56, R22 ;  /* 0x0000001600387202 */ /* 0x000fce0000000f00 */
.L_x_1672:
[----:B------:R-:W-:Y:S05]  /*0e20*/  BSYNC B2 ;  /* 0x0000000000027941 */ /* 0x000fea0003800000 */
.L_x_1670:
        /* <DEDUP_REMOVED lines=16> */
.L_x_1676:
[----:B------:R-:W-:Y:S05]  /*0f30*/  BSYNC B3 ;  /* 0x0000000000037941 */ /* 0x000fea0003800000 */
.L_x_1675:
        /* <DEDUP_REMOVED lines=44> */
.L_x_1674:
[----:B------:R-:W-:Y:S05]  /*1200*/  BSYNC B2 ;  /* 0x0000000000027941 */ /* 0x000fea0003800000 */
.L_x_1673:
[----:B------:R-:W-:Y:S01]  /*1210*/  I2FP.F32.U32 R49, R56 ;  /* 0x0000003800317245 */ /* 0x000fe20000201000 */
[----:B------:R-:W-:Y:S01]  /*1220*/  IMAD.MOV.U32 R52, RZ, RZ, 0x2f800000 ;  /* 0x2f800000ff347424 */ /* 0x000fe200078e00ff */
[----:B-----5:R-:W-:-:S03]  /*1230*/  SHF.L.U32 R50, R44, 0x10, RZ ;  /* 0x000000102c327819 */ /* 0x020fc600000006ff */
[----:B------:R-:W-:Y:S01]  /*1240*/  FFMA.FTZ R49, R49, R52, 1.1641532182693481445e-10 ;  /* 0x2f00000031317423 */ /* 0x000fe20000010034 */
[----:B------:R-:W-:Y:S02]  /*1250*/  @P0 IMAD.U32 R52, R40, 0x10000, RZ ;  /* 0x0001000028340824 */ /* 0x000fe400078e00ff */
[----:B------:R-:W-:Y:S02]  /*1260*/  FMUL.FTZ R50, R50, UR13 ;  /* 0x0000000d32327c20 */ /* 0x000fe40008410000 */
[----:B------:R-:W-:Y:S02]  /*1270*/  FSETP.GTU.FTZ.AND P4, PT, R49, UR10, PT ;  /* 0x0000000a31007c0b */ /* 0x000fe4000bf9c000 */
[----:B------:R-:W-:Y:S02]  /*1280*/  FMUL.FTZ R50, R50, UR12 ;  /* 0x0000000c32327c20 */ /* 0x000fe40008410000 */
[----:B------:R-:W-:-:S03]  /*1290*/  SEL R86, RZ, 0x1, P4 ;  /* 0x00000001ff567807 */ /* 0x000fc60002000000 */
[----:B------:R-:W-:-:S05]  /*12a0*/  FSEL R59, R50, RZ, !P4 ;  /* 0x000000ff323b7208 */ /* 0x000fca0006000000 */
[----:B------:R-:W-:-:S07]  /*12b0*/  @P0 FADD.FTZ R59, R59, R52 ;  /* 0x000000343b3b0221 */ /* 0x000fce0000010000 */
.L_x_1669:
[----:B------:R-:W-:Y:S05]  /*12c0*/  BSYNC B1 ;  /* 0x0000000000017941 */ /* 0x000fea0003800000 */
.L_x_1667:
        /* <DEDUP_REMOVED lines=9> */
.L_x_1678:
        /* <DEDUP_REMOVED lines=12> */
.L_x_1681:
[----:B------:R-:W-:-:S07]  /*1420*/  IMAD.MOV.U32 R56, RZ, RZ, R22 ;  /* 0x000000ffff387224 */ /* 0x000fce00078e0016 */
.L_x_1682:
[----:B------:R-:W-:Y:S05]  /*1430*/  BSYNC B2 ;  /* 0x0000000000027941 */ /* 0x000fea0003800000 */
.L_x_1680:
        /* <DEDUP_REMOVED lines=16> */
.L_x_1686:
[----:B------:R-:W-:Y:S05]  /*1540*/  BSYNC B3 ;  /* 0x0000000000037941 */ /* 0x000fea0003800000 */
.L_x_1685:
        /* <DEDUP_REMOVED lines=44> */
.L_x_1684:
[----:B------:R-:W-:Y:S05]  /*1810*/  BSYNC B2 ;  /* 0x0000000000027941 */ /* 0x000fea0003800000 */
.L_x_1683:
[----:B------:R-:W-:Y:S01]  /*1820*/  HFMA2.MMA R51, -RZ, RZ, 0.1171875, 0 ;  /* 0x2f800000ff337435 */ /* 0x000fe200000001ff */
[----:B-----5:R-:W-:Y:S02]  /*1830*/  PRMT R50, R44, 0x7632, R50 ;  /* 0x000076322c327816 */ /* 0x020fe40000000032 */
[----:B------:R-:W-:-:S03]  /*1840*/  I2FP.F32.U32 R48, R56 ;  /* 0x0000003800307245 */ /* 0x000fc60000201000 */
[----:B------:R-:W-:-:S04]  /*1850*/  IMAD.U32 R50, R50, 0x10000, RZ ;  /* 0x0001000032327824 */ /* 0x000fc800078e00ff */
[----:B------:R-:W-:Y:S01]  /*1860*/  FFMA.FTZ R48, R48, R51, 1.1641532182693481445e-10 ;  /* 0x2f00000030307423 */ /* 0x000fe20000010033 */
[----:B------:R-:W-:Y:S01]  /*1870*/  FMUL.FTZ R50, R50, UR13 ;  /* 0x0000000d32327c20 */ /* 0x000fe20008410000 */
[----:B------:R-:W-:-:S03]  /*1880*/  @P0 PRMT R51, R40, 0x7632, R51 ;  /* 0x0000763228330816 */ /* 0x000fc60000000033 */
[----:B------:R-:W-:Y:S01]  /*1890*/  FMUL.FTZ R50, R50, UR12 ;  /* 0x0000000c32327c20 */ /* 0x000fe20008410000 */
[----:B------:R-:W-:Y:S01]  /*18a0*/  FSETP.GTU.FTZ.AND P4, PT, R48, UR10, PT ;  /* 0x0000000a30007c0b */ /* 0x000fe2000bf9c000 */
[----:B------:R-:W-:-:S03]  /*18b0*/  @P0 IMAD.U32 R51, R51, 0x10000, RZ ;  /* 0x0001000033330824 */ /* 0x000fc600078e00ff */
[----:B------:R-:W-:Y:S02]  /*18c0*/  FSEL R58, R50, RZ, !P4 ;  /* 0x000000ff323a7208 */ /* 0x000fe40006000000 */
[----:B------:R-:W-:-:S03]  /*18d0*/  SEL R87, RZ, 0x1, P4 ;  /* 0x00000001ff577807 */ /* 0x000fc60002000000 */
[----:B------:R-:W-:-:S07]  /*18e0*/  @P0 FADD.FTZ R58, R58, R51 ;  /* 0x000000333a3a0221 */ /* 0x000fce0000010000 */
.L_x_1679:
[----:B------:R-:W-:Y:S05]  /*18f0*/  BSYNC B1 ;  /* 0x0000000000017941 */ /* 0x000fea0003800000 */
.L_x_1677:
        /* <DEDUP_REMOVED lines=8> */
.L_x_1688:
        /* <DEDUP_REMOVED lines=12> */
.L_x_1691:
[----:B------:R-:W-:-:S07]  /*1a40*/  IMAD.MOV.U32 R56, RZ, RZ, R22 ;  /* 0x000000ffff387224 */ /* 0x000fce00078e0016 */
.L_x_1692:
[----:B------:R-:W-:Y:S05]  /*1a50*/  BSYNC B2 ;  /* 0x0000000000027941 */ /* 0x000fea0003800000 */
.L_x_1690:
        /* <DEDUP_REMOVED lines=16> */
.L_x_1696:
[----:B------:R-:W-:Y:S05]  /*1b60*/  BSYNC B3 ;  /* 0x0000000000037941 */ /* 0x000fea0003800000 */
.L_x_1695:
        /* <DEDUP_REMOVED lines=44> */
.L_x_1694:
[----:B------:R-:W-:Y:S05]  /*1e30*/  BSYNC B2 ;  /* 0x0000000000027941 */ /* 0x000fea0003800000 */
.L_x_1693:
[----:B------:R-:W-:Y:S01]  /*1e40*/  I2FP.F32.U32 R49, R56 ;  /* 0x0000003800317245 */ /* 0x000fe20000201000 */
[----:B------:R-:W-:Y:S02]  /*1e50*/  IMAD.MOV.U32 R52, RZ, RZ, 0x2f800000 ;  /* 0x2f800000ff347424 */ /* 0x000fe400078e00ff */
[----:B-----5:R-:W-:Y:S02]  /*1e60*/  IMAD.U32 R50, R45, 0x10000, RZ ;  /* 0x000100002d327824 */ /* 0x020fe400078e00ff */
        /* <DEDUP_REMOVED lines=8> */
.L_x_1689:
[----:B------:R-:W-:Y:S05]  /*1ef0*/  BSYNC B1 ;  /* 0x0000000000017941 */ /* 0x000fea0003800000 */
.L_x_1687:
        /* <DEDUP_REMOVED lines=9> */
.L_x_1698:
        /* <DEDUP_REMOVED lines=12> */
.L_x_1701:
[----:B------:R-:W-:-:S07]  /*2050*/  MOV R56, R22 ;  /* 0x0000001600387202 */ /* 0x000fce0000000f00 */
.L_x_1702:
[----:B------:R-:W-:Y:S05]  /*2060*/  BSYNC B2 ;  /* 0x0000000000027941 */ /* 0x000fea0003800000 */
.L_x_1700:
        /* <DEDUP_REMOVED lines=16> */
.L_x_1706:
[----:B------:R-:W-:Y:S05]  /*2170*/  BSYNC B3 ;  /* 0x0000000000037941 */ /* 0x000fea0003800000 */
.L_x_1705:
        /* <DEDUP_REMOVED lines=44> */
.L_x_1704:
[----:B------:R-:W-:Y:S05]  /*2440*/  BSYNC B2 ;  /* 0x0000000000027941 */ /* 0x000fea0003800000 */
.L_x_1703:
[----:B-----5:R-:W-:Y:S01]  /*2450*/  PRMT R50, R45, 0x7632, R50 ;  /* 0x000076322d327816 */ /* 0x020fe20000000032 */
[----:B------:R-:W-:Y:S01]  /*2460*/  IMAD.MOV.U32 R51, RZ, RZ, 0x2f800000 ;  /* 0x2f800000ff337424 */ /* 0x000fe200078e00ff */
[----:B------:R-:W-:Y:S02]  /*2470*/  I2FP.F32.U32 R48, R56 ;  /* 0x0000003800307245 */ /* 0x000fe40000201000 */
[----:B------:R-:W-:-:S03]  /*2480*/  SHF.L.U32 R50, R50, 0x10, RZ ;  /* 0x0000001032327819 */ /* 0x000fc600000006ff */
[----:B------:R-:W-:Y:S01]  /*2490*/  FFMA.FTZ R48, R48, R51, 1.1641532182693481445e-10 ;  /* 0x2f00000030307423 */ /* 0x000fe20000010033 */
[----:B------:R-:W-:Y:S01]  /*24a0*/  @P0 PRMT R51, R41, 0x7632, R51 ;  /* 0x0000763229330816 */ /* 0x000fe20000000033 */
[----:B------:R-:W-:-:S03]  /*24b0*/  FMUL.FTZ R50, R50, UR13 ;  /* 0x0000000d32327c20 */ /* 0x000fc60008410000 */
[----:B------:R-:W-:Y:S01]  /*24c0*/  FSETP.GTU.FTZ.AND P4, PT, R48, UR10, PT ;  /* 0x0000000a30007c0b */ /* 0x000fe2000bf9c000 */
[----:B------:R-:W-:Y:S01]  /*24d0*/  FMUL.FTZ R50, R50, UR12 ;  /* 0x0000000c32327c20 */ /* 0x000fe20008410000 */
[----:B------:R-:W-:Y:S02]  /*24e0*/  @P0 IMAD.U32 R51, R51, 0x10000, RZ ;  /* 0x0001000033330824 */ /* 0x000fe400078e00ff */
[----:B------:R-:W-:Y:S02]  /*24f0*/  SEL R89, RZ, 0x1, P4 ;  /* 0x00000001ff597807 */ /* 0x000fe40002000000 */
[----:B------:R-:W-:-:S05]  /*2500*/  FSEL R56, R50, RZ, !P4 ;  /* 0x000000ff32387208 */ /* 0x000fca0006000000 */
[----:B------:R-:W-:-:S07]  /*2510*/  @P0 FADD.FTZ R56, R56, R51 ;  /* 0x0000003338380221 */ /* 0x000fce0000010000 */
.L_x_1699:
[----:B------:R-:W-:Y:S05]  /*2520*/  BSYNC B1 ;  /* 0x0000000000017941 */ /* 0x000fea0003800000 */
.L_x_1697:
        /* <DEDUP_REMOVED lines=8> */
.L_x_1708:
        /* <DEDUP_REMOVED lines=12> */
.L_x_1711:
[----:B------:R-:W-:-:S07]  /*2670*/  IMAD.MOV.U32 R62, RZ, RZ, R22 ;  /* 0x000000ffff3e7224 */ /* 0x000fce00078e0016 */
.L_x_1712:
[----:B------:R-:W-:Y:S05]  /*2680*/  BSYNC B2 ;  /* 0x0000000000027941 */ /* 0x000fea0003800000 */
.L_x_1710:
        /* <DEDUP_REMOVED lines=16> */
.L_x_1716:
[----:B------:R-:W-:Y:S05]  /*2790*/  BSYNC B3 ;  /* 0x0000000000037941 */ /* 0x000fea0003800000 */
.L_x_1715:
        /* <DEDUP_REMOVED lines=44> */
.L_x_1714:
[----:B------:R-:W-:Y:S05]  /*2a60*/  BSYNC B2 ;  /* 0x0000000000027941 */ /* 0x000fea0003800000 */
.L_x_1713:
        /* <DEDUP_REMOVED lines=11> */
.L_x_1709:
[----:B------:R-:W-:Y:S05]  /*2b20*/  BSYNC B1 ;  /* 0x0000000000017941 */ /* 0x000fea0003800000 */
.L_x_1707:
        /* <DEDUP_REMOVED lines=9> */
.L_x_1718:
        /* <DEDUP_REMOVED lines=12> */
.L_x_1721:
[----:B------:R-:W-:-:S07]  /*2c80*/  MOV R54, R22 ;  /* 0x0000001600367202 */ /* 0x000fce0000000f00 */
.L_x_1722:
[----:B------:R-:W-:Y:S05]  /*2c90*/  BSYNC B2 ;  /* 0x0000000000027941 */ /* 0x000fea0003800000 */
.L_x_1720:
        /* <DEDUP_REMOVED lines=16> */
.L_x_1726:
[----:B------:R-:W-:Y:S05]  /*2da0*/  BSYNC B3 ;  /* 0x0000000000037941 */ /* 0x000fea0003800000 */
.L_x_1725:
        /* <DEDUP_REMOVED lines=44> */
.L_x_1724:
[----:B------:R-:W-:Y:S05]  /*3070*/  BSYNC B2 ;  /* 0x0000000000027941 */ /* 0x000fea0003800000 */
.L_x_1723:
        /* <DEDUP_REMOVED lines=13> */
.L_x_1719:
[----:B------:R-:W-:Y:S05]  /*3150*/  BSYNC B1 ;  /* 0x0000000000017941 */ /* 0x000fea0003800000 */
.L_x_1717:
        /* <DEDUP_REMOVED lines=8> */
.L_x_1728:
        /* <DEDUP_REMOVED lines=12> */
.L_x_1731:
[----:B------:R-:W-:-:S07]  /*32a0*/  MOV R62, R22 ;  /* 0x00000016003e7202 */ /* 0x000fce0000000f00 */
.L_x_1732:
[----:B------:R-:W-:Y:S05]  /*32b0*/  BSYNC B2 ;  /* 0x0000000000027941 */ /* 0x000fea0003800000 */
.L_x_1730:
        /* <DEDUP_REMOVED lines=16> */
.L_x_1736:
[----:B------:R-:W-:Y:S05]  /*33c0*/  BSYNC B3 ;  /* 0x0000000000037941 */ /* 0x000fea0003800000 */
.L_x_1735:
        /* <DEDUP_REMOVED lines=44> */
.L_x_1734:
[----:B------:R-:W-:Y:S05]  /*3690*/  BSYNC B2 ;  /* 0x0000000000027941 */ /* 0x000fea0003800000 */
.L_x_1733:
        /* <DEDUP_REMOVED lines=11> */
.L_x_1729:
[----:B------:R-:W-:Y:S05]  /*3750*/  BSYNC B1 ;  /* 0x0000000000017941 */ /* 0x000fea0003800000 */
.L_x_1727:
        /* <DEDUP_REMOVED lines=9> */
.L_x_1738:
        /* <DEDUP_REMOVED lines=12> */
.L_x_1741:
[----:B------:R-:W-:-:S07]  /*38b0*/  MOV R52, R22 ;  /* 0x0000001600347202 */ /* 0x000fce0000000f00 */
.L_x_1742:
[----:B------:R-:W-:Y:S05]  /*38c0*/  BSYNC B2 ;  /* 0x0000000000027941 */ /* 0x000fea0003800000 */
.L_x_1740:
        /* <DEDUP_REMOVED lines=16> */
.L_x_1746:
[----:B------:R-:W-:Y:S05]  /*39d0*/  BSYNC B3 ;  /* 0x0000000000037941 */ /* 0x000fea0003800000 */
.L_x_1745:
        /* <DEDUP_REMOVED lines=44> */
.L_x_1744:
[----:B------:R-:W-:Y:S05]  /*3ca0*/  BSYNC B2 ;  /* 0x0000000000027941 */ /* 0x000fea0003800000 */
.L_x_1743:
        /* <DEDUP_REMOVED lines=13> */
.L_x_1739:
[----:B------:R-:W-:Y:S05]  /*3d80*/  BSYNC B1 ;  /* 0x0000000000017941 */ /* 0x000fea0003800000 */
.L_x_1737:
[----:B------:R-:W0:Y:S01]  /*3d90*/  LDC.64 R116, c[0x0][0x238] ;  /* 0x00008e00ff747b82 */ /* 0x000e220000000a00 */
[----:B------:R-:W-:Y:S01]  /*3da0*/  F2FP.BF16.F32.PACK_AB R51, R52, R53 ;  /* 0x000000353433723e */ /* 0x000fe200000010ff */
[----:B------:R-:W-:Y:S01]  /*3db0*/  VIADD R105, R121, 0x20 ;  /* 0x0000002079697836 */ /* 0x000fe20000000000 */
[----:B------:R-:W-:Y:S01]  /*3dc0*/  F2FP.BF16.F32.PACK_AB R50, R54, R55 ;  /* 0x000000373632723e */ /* 0x000fe200000010ff */
[----:B------:R-:W-:Y:S01]  /*3dd0*/  BSSY B1, `(.L_x_1747) ;  /* 0x000001f000017945 */ /* 0x000fe20003800000 */
[----:B------:R-:W-:Y:S02]  /*3de0*/  F2FP.BF16.F32.PACK_AB R49, R56, R57 ;  /* 0x000000393831723e */ /* 0x000fe400000010ff */
[----:B------:R-:W-:Y:S01]  /*3df0*/  F2FP.BF16.F32.PACK_AB R48, R58, R59 ;  /* 0x0000003b3a30723e */ /* 0x000fe200000010ff */
[----:B------:R-:W1:Y:S01]  /*3e00*/  @P2 LDC.64 R94, c[0x0][0x220] ;  /* 0x00008800ff5e2b82 */ /* 0x000e620000000a00 */
[----:B------:R-:W-:-:S07]  /*3e10*/  IADD3 R109, R119, 0x20, RZ ;  /* 0x00000020776d7810 */ /* 0x000fce0007ffe0ff */
[----:B------:R-:W2:Y:S01]  /*3e20*/  @P0 LDC.64 R82, c[0x0][0x230] ;  /* 0x00008c00ff520b82 */ /* 0x000ea20000000a00 */
[----:B0-----:R-:W-:-:S05]  /*3e30*/  IMAD.WIDE.U32 R96, R121, 0x10, R116 ;  /* 0x0000001079607825 */ /* 0x001fca00078e0074 */
[----:B------:R0:W-:Y:S01]  /*3e40*/  STG.E.128 desc[UR6][R96.64], R48 ;  /* 0x0000003060007986 */ /* 0x0001e2000c101d06 */
[----:B-1----:R-:W-:-:S04]  /*3e50*/  @P2 IMAD.WIDE.U32 R94, R109, 0x10, R94 ;  /* 0x000000106d5e2825 */ /* 0x002fc800078e005e */
[----:B--2---:R-:W-:Y:S01]  /*3e60*/  @P0 IMAD.WIDE.U32 R82, R105, 0x10, R82 ;  /* 0x0000001069520825 */ /* 0x004fe200078e0052 */
[----:B------:R-:W-:Y:S06]  /*3e70*/  @!P2 BRA `(.L_x_1748) ;  /* 0x000000000050a947 */ /* 0x000fec0003800000 */
        /* <DEDUP_REMOVED lines=20> */
.L_x_1748:
[----:B------:R-:W-:Y:S05]  /*3fc0*/  BSYNC B1 ;  /* 0x0000000000017941 */ /* 0x000fea0003800000 */
.L_x_1747:
[----:B-----5:R2:W5:Y:S04]  /*3fd0*/  @P2 LDG.E.128 R44, desc[UR6][R94.64] ;  /* 0x000000065e2c2981 */ /* 0x020568000c1e1d00 */
[----:B------:R2:W5:Y:S01]  /*3fe0*/  @P0 LDG.E.128 R40, desc[UR6][R82.64] ;  /* 0x0000000652280981 */ /* 0x000562000c1e1d00 */
[----:B------:R-:W-:Y:S04]  /*3ff0*/  BSSY B1, `(.L_x_1749) ;  /* 0x000005f000017945 */ /* 0x000fe80003800000 */
[----:B------:R-:W-:Y:S05]  /*4000*/  @P3 BRA `(.L_x_1750) ;  /* 0x0000000000183947 */ /* 0x000fea0003800000 */
[----:B------:R-:W-:Y:S01]  /*4010*/  IMAD.MOV.U32 R99, RZ, RZ, RZ ;  /* 0x000000ffff637224 */ /* 0x000fe200078e00ff */
[----:B01----:R-:W-:Y:S01]  /*4020*/  MOV R48, R100 ;  /* 0x0000006400307202 */ /* 0x003fe20000000f00 */
[----:B------:R-:W-:Y:S06]  /*4030*/  @!P0 BRA `(.L_x_1751) ;  /* 0x0000000400688947 */ /* 0x000fec0003800000 */
[----:B------:R-:W-:Y:S01]  /*4040*/  IMAD.MOV.U32 R48, RZ, RZ, R100 ;  /* 0x000000ffff307224 */ /* 0x000fe200078e0064 */
[----:B-----5:R-:W-:Y:S01]  /*4050*/  SHF.L.U32 R99, R40, 0x10, RZ ;  /* 0x0000001028637819 */ /* 0x020fe200000006ff */
[----:B------:R-:W-:Y:S06]  /*4060*/  BRA `(.L_x_1751) ;  /* 0x00000004005c7947 */ /* 0x000fec0003800000 */
.L_x_1750:
[C---:B------:R-:W-:Y:S01]  /*4070*/  ISETP.NE.AND P4, PT, R100.reuse, 0x1, PT ;  /* 0x000000016400780c */ /* 0x040fe20003f85270 */
[----:B------:R-:W-:Y:S01]  /*4080*/  BSSY B2, `(.L_x_1752) ;  /* 0x000000c000027945 */ /* 0x000fe20003800000 */
[----:B01----:R-:W-:-:S11]  /*4090*/  VIADD R48, R100, 0x1 ;  /* 0x0000000164307836 */ /* 0x003fd60000000000 */
        /* <DEDUP_REMOVED lines=9> */
.L_x_1753:
[----:B------:R-:W-:-:S07]  /*4130*/  IMAD.MOV.U32 R62, RZ, RZ, R22 ;  /* 0x000000ffff3e7224 */ /* 0x000fce00078e0016 */
.L_x_1754:
[----:B------:R-:W-:Y:S05]  /*4140*/  BSYNC B2 ;  /* 0x0000000000027941 */ /* 0x000fea0003800000 */
.L_x_1752:
        /* <DEDUP_REMOVED lines=16> */
.L_x_1758:
[----:B------:R-:W-:Y:S05]  /*4250*/  BSYNC B3 ;  /* 0x0000000000037941 */ /* 0x000fea0003800000 */
.L_x_1757:
[----:B------:R-:W-:Y:S01]  /*4260*/  IMAD.HI.U32 R20, R23, -0x326172a9, RZ ;  /* 0xcd9e8d5717147827 */ /* 0x000fe200078e00ff */
[----:B------:R-:W-:-:S03]  /*4270*/  LOP3.LUT R49, R49, UR5, R18, 0x96, !PT ;  /* 0x0000000531317c12 */ /* 0x000fc6000f8e9612 */
[----:B------:R-:W-:Y:S01]  /*4280*/  IMAD R65, R23, -0x326172a9, RZ ;  /* 0xcd9e8d5717417824 */ /* 0x000fe200078e02ff */
[----:B------:R-:W-:Y:S01]  /*4290*/  LOP3.LUT R20, R20, UR4, R19, 0x96, !PT ;  /* 0x0000000414147c12 */ /* 0x000fe2000f8e9613 */
[----:B------:R-:W-:-:S04]  /*42a0*/  IMAD.WIDE.U32 R48, R49, -0x326172a9, RZ ;  /* 0xcd9e8d5731307825 */ /* 0x000fc800078e00ff */
[----:B--2---:R-:W-:Y:S01]  /*42b0*/  IMAD R83, R21, -0x2daee0ad, RZ ;  /* 0xd2511f5315537824 */ /* 0x004fe200078e02ff */
        /* <DEDUP_REMOVED lines=38> */
.L_x_1756:
[----:B------:R-:W-:Y:S05]  /*4520*/  BSYNC B2 ;  /* 0x0000000000027941 */ /* 0x000fea0003800000 */
.L_x_1755:
[----:B------:R-:W-:Y:S01]  /*4530*/  HFMA2.MMA R50, -RZ, RZ, 0.1171875, 0 ;  /* 0x2f800000ff327435 */ /* 0x000fe200000001ff */
[----:B------:R-:W-:Y:S01]  /*4540*/  I2FP.F32.U32 R49, R62 ;  /* 0x0000003e00317245 */ /* 0x000fe20000201000 */
[----:B-----5:R-:W-:-:S04]  /*4550*/  IMAD.U32 R51, R44, 0x10000, RZ ;  /* 0x000100002c337824 */ /* 0x020fc800078e00ff */
[----:B------:R-:W-:-:S04]  /*4560*/  FMUL.FTZ R51, R51, UR13 ;  /* 0x0000000d33337c20 */ /* 0x000fc80008410000 */
[----:B------:R-:W-:Y:S01]  /*4570*/  FFMA.FTZ R49, R49, R50, 1.1641532182693481445e-10 ;  /* 0x2f00000031317423 */ /* 0x000fe20000010032 */
[----:B------:R-:W-:Y:S01]  /*4580*/  FMUL.FTZ R51, R51, UR12 ;  /* 0x0000000c33337c20 */ /* 0x000fe20008410000 */
[----:B------:R-:W-:-:S03]  /*4590*/  @P0 SHF.L.U32 R50, R40, 0x10, RZ ;  /* 0x0000001028320819 */ /* 0x000fc600000006ff */
[----:B------:R-:W-:-:S04]  /*45a0*/  FSETP.GTU.FTZ.AND P4, PT, R49, UR10, PT ;  /* 0x0000000a31007c0b */ /* 0x000fc8000bf9c000 */
[----:B------:R-:W-:Y:S02]  /*45b0*/  FSEL R99, R51, RZ, !P4 ;  /* 0x000000ff33637208 */ /* 0x000fe40006000000 */
[----:B------:R-:W-:-:S03]  /*45c0*/  SEL R86, RZ, 0x1, P4 ;  /* 0x00000001ff567807 */ /* 0x000fc60002000000 */
[----:B------:R-:W-:-:S07]  /*45d0*/  @P0 FADD.FTZ R99, R50, R99 ;  /* 0x0000006332630221 */ /* 0x000fce0000010000 */
.L_x_1751:
[----:B------:R-:W-:Y:S05]  /*45e0*/  BSYNC B1 ;  /* 0x0000000000017941 */ /* 0x000fea0003800000 */
.L_x_1749:
        /* <DEDUP_REMOVED lines=9> */
.L_x_1760:
        /* <DEDUP_REMOVED lines=12> */
.L_x_1763:
[----:B------:R-:W-:-:S07]  /*4740*/  IMAD.MOV.U32 R62, RZ, RZ, R22 ;  /* 0x000000ffff3e7224 */ /* 0x000fce00078e0016 */
.L_x_1764:
[----:B------:R-:W-:Y:S05]  /*4750*/  BSYNC B2 ;  /* 0x0000000000027941 */ /* 0x000fea0003800000 */
.L_x_1762:
        /* <DEDUP_REMOVED lines=16> */
.L_x_1768:
[----:B------:R-:W-:Y:S05]  /*4860*/  BSYNC B3 ;  /* 0x0000000000037941 */ /* 0x000fea0003800000 */
.L_x_1767:
        /* <DEDUP_REMOVED lines=44> */
.L_x_1766:
[----:B------:R-:W-:Y:S05]  /*4b30*/  BSYNC B2 ;  /* 0x0000000000027941 */ /* 0x000fea0003800000 */
.L_x_1765:
        /* <DEDUP_REMOVED lines=8> */
[----:B------:R-:W-:Y:S02]  /*4bc0*/  FSETP.GTU.FTZ.AND P4, PT, R48, UR10, PT ;  /* 0x0000000a30007c0b */ /* 0x000fe4000bf9c000 */
[----:B------:R-:W-:Y:S02]  /*4bd0*/  @P0 SHF.L.U32 R51, R51, 0x10, RZ ;  /* 0x0000001033330819 */ /* 0x000fe400000006ff */
[----:B------:R-:W-:Y:S02]  /*4be0*/  FSEL R98, R50, RZ, !P4 ;  /* 0x000000ff32627208 */ /* 0x000fe40006000000 */
[----:B------:R-:W-:-:S03]  /*4bf0*/  SEL R87, RZ, 0x1, P4 ;  /* 0x00000001ff577807 */ /* 0x000fc60002000000 */
[----:B------:R-:W-:-:S07]  /*4c00*/  @P0 FADD.FTZ R98, R98, R51 ;  /* 0x0000003362620221 */ /* 0x000fce0000010000 */
.L_x_1761:
[----:B------:R-:W-:Y:S05]  /*4c10*/  BSYNC B1 ;  /* 0x0000000000017941 */ /* 0x000fea0003800000 */
.L_x_1759:
        /* <DEDUP_REMOVED lines=8> */
.L_x_1770:
        /* <DEDUP_REMOVED lines=12> */
.L_x_1773:
[----:B------:R-:W-:-:S07]  /*4d60*/  IMAD.MOV.U32 R62, RZ, RZ, R22 ;  /* 0x000000ffff3e7224 */ /* 0x000fce00078e0016 */
.L_x_1774:
[----:B------:R-:W-:Y:S05]  /*4d70*/  BSYNC B2 ;  /* 0x0000000000027941 */ /* 0x000fea0003800000 */
.L_x_1772:
        /* <DEDUP_REMOVED lines=16> */
.L_x_1778:
[----:B------:R-:W-:Y:S05]  /*4e80*/  BSYNC B3 ;  /* 0x0000000000037941 */ /* 0x000fea0003800000 */
.L_x_1777:
        /* <DEDUP_REMOVED lines=44> */
.L_x_1776:
[----:B------:R-:W-:Y:S05]  /*5150*/  BSYNC B2 ;  /* 0x0000000000027941 */ /* 0x000fea0003800000 */
.L_x_1775:
        /* <DEDUP_REMOVED lines=11> */
.L_x_1771:
[----:B------:R-:W-:Y:S05]  /*5210*/  BSYNC B1 ;  /* 0x0000000000017941 */ /* 0x000fea0003800000 */
.L_x_1769:
        /* <DEDUP_REMOVED lines=9> */
.L_x_1780:
        /* <DEDUP_REMOVED lines=12> */
.L_x_1783:
[----:B------:R-:W-:-:S07]  /*5370*/  IMAD.MOV.U32 R62, RZ, RZ, R22 ;  /* 0x000000ffff3e7224 */ /* 0x000fce00078e0016 */
.L_x_1784:
[----:B------:R-:W-:Y:S05]  /*5380*/  BSYNC B2 ;  /* 0x0000000000027941 */ /* 0x000fea0003800000 */
.L_x_1782:
        /* <DEDUP_REMOVED lines=16> */
.L_x_1788:
[----:B------:R-:W-:Y:S05]  /*5490*/  BSYNC B3 ;  /* 0x0000000000037941 */ /* 0x000fea0003800000 */
.L_x_1787:
        /* <DEDUP_REMOVED lines=44> */
.L_x_1786:
[----:B------:R-:W-:Y:S05]  /*5760*/  BSYNC B2 ;  /* 0x0000000000027941 */ /* 0x000fea0003800000 */
.L_x_1785:
        /* <DEDUP_REMOVED lines=13> */
.L_x_1781:
[----:B------:R-:W-:Y:S05]  /*5840*/  BSYNC B1 ;  /* 0x0000000000017941 */ /* 0x000fea0003800000 */
.L_x_1779:
[----:B------:R-:W-:Y:S04]  /*5850*/  BSSY B1, `(.L_x_1789) ;  /* 0x000005f000017945 */ /* 0x000fe80003800000 */
[----:B------:R-:W-:Y:S05]  /*5860*/  @P3 BRA `(.L_x_1790) ;  /* 0x0000000000183947 */ /* 0x000fea0003800000 */
[----:B--2---:R-:W-:Y:S01]  /*5870*/  IMAD.MOV.U32 R95, RZ, RZ, RZ ;  /* 0x000000ffff5f7224 */ /* 0x004fe200078e00ff */
[----:B------:R-:W-:Y:S01]  /*5880*/  MOV R48, R49 ;  /* 0x0000003100307202 */ /* 0x000fe20000000f00 */
[----:B------:R-:W-:Y:S06]  /*5890*/  @!P0 BRA `(.L_x_1791) ;  /* 0x0000000400688947 */ /* 0x000fec0003800000 */
[----:B------:R-:W-:Y:S01]  /*58a0*/  IMAD.MOV.U32 R48, RZ, RZ, R49 ;  /* 0x000000ffff307224 */ /* 0x000fe200078e0031 */
[----:B-----5:R-:W-:Y:S01]  /*58b0*/  SHF.L.U32 R95, R42, 0x10, RZ ;  /* 0x000000102a5f7819 */ /* 0x020fe200000006ff */
[----:B------:R-:W-:Y:S06]  /*58c0*/  BRA `(.L_x_1791) ;  /* 0x00000004005c7947 */ /* 0x000fec0003800000 */
.L_x_1790:
        /* <DEDUP_REMOVED lines=12> */
.L_x_1793:
[----:B------:R-:W-:-:S07]  /*5990*/  IMAD.MOV.U32 R62, RZ, RZ, R22 ;  /* 0x000000ffff3e7224 */ /* 0x000fce00078e0016 */
.L_x_1794:
[----:B------:R-:W-:Y:S05]  /*59a0*/  BSYNC B2 ;  /* 0x0000000000027941 */ /* 0x000fea0003800000 */
.L_x_1792:
        /* <DEDUP_REMOVED lines=16> */
.L_x_1798:
[----:B------:R-:W-:Y:S05]  /*5ab0*/  BSYNC B3 ;  /* 0x0000000000037941 */ /* 0x000fea0003800000 */
.L_x_1797:
        /* <DEDUP_REMOVED lines=44> */
.L_x_1796:
[----:B------:R-:W-:Y:S05]  /*5d80*/  BSYNC B2 ;  /* 0x0000000000027941 */ /* 0x000fea0003800000 */
.L_x_1795:
        /* <DEDUP_REMOVED lines=8> */
[----:B--2---:R-:W-:Y:S02]  /*5e10*/  FSEL R95, R51, RZ, !P4 ;  /* 0x000000ff335f7208 */ /* 0x004fe40006000000 */
[----:B------:R-:W-:-:S03]  /*5e20*/  SEL R90, RZ, 0x1, P4 ;  /* 0x00000001ff5a7807 */ /* 0x000fc60002000000 */
[----:B------:R-:W-:-:S07]  /*5e30*/  @P0 FADD.FTZ R95, R50, R95 ;  /* 0x0000005f325f0221 */ /* 0x000fce0000010000 */
.L_x_1791:
[----:B------:R-:W-:Y:S05]  /*5e40*/  BSYNC B1 ;  /* 0x0000000000017941 */ /* 0x000fea0003800000 */
.L_x_1789:
        /* <DEDUP_REMOVED lines=9> */
.L_x_1800:
        /* <DEDUP_REMOVED lines=12> */
.L_x_1803:
[----:B------:R-:W-:-:S07]  /*5fa0*/  IMAD.MOV.U32 R62, RZ, RZ, R22 ;  /* 0x000000ffff3e7224 */ /* 0x000fce00078e0016 */
.L_x_1804:
[----:B------:R-:W-:Y:S05]  /*5fb0*/  BSYNC B2 ;  /* 0x0000000000027941 */ /* 0x000fea0003800000 */
.L_x_1802:
        /* <DEDUP_REMOVED lines=16> */
.L_x_1808:
[----:B------:R-:W-:Y:S05]  /*60c0*/  BSYNC B3 ;  /* 0x0000000000037941 */ /* 0x000fea0003800000 */
.L_x_1807:
        /* <DEDUP_REMOVED lines=44> */
.L_x_1806:
[----:B------:R-:W-:Y:S05]  /*6390*/  BSYNC B2 ;  /* 0x0000000000027941 */ /* 0x000fea0003800000 */
.L_x_1805:
        /* <DEDUP_REMOVED lines=13> */
.L_x_1801:
[----:B------:R-:W-:Y:S05]  /*6470*/  BSYNC B1 ;  /* 0x0000000000017941 */ /* 0x000fea0003800000 */
.L_x_1799:
        /* <DEDUP_REMOVED lines=8> */
.L_x_1810:
        /* <DEDUP_REMOVED lines=12> */
.L_x_1813:
[----:B------:R-:W-:-:S07]  /*65c0*/  IMAD.MOV.U32 R62, RZ, RZ, R22 ;  /* 0x000000ffff3e7224 */ /* 0x000fce00078e0016 */
.L_x_1814:
[----:B------:R-:W-:Y:S05]  /*65d0*/  BSYNC B2 ;  /* 0x0000000000027941 */ /* 0x000fea0003800000 */
.L_x_1812:
        /* <DEDUP_REMOVED lines=16> */
.L_x_1818:
[----:B------:R-:W-:Y:S05]  /*66e0*/  BSYNC B3 ;  /* 0x0000000000037941 */ /* 0x000fea0003800000 */
.L_x_1817:
        /* <DEDUP_REMOVED lines=44> */
.L_x_1816:
[----:B------:R-:W-:Y:S05]  /*69b0*/  BSYNC B2 ;  /* 0x0000000000027941 */ /* 0x000fea0003800000 */
.L_x_1815:
        /* <DEDUP_REMOVED lines=11> */
.L_x_1811:
[----:B------:R-:W-:Y:S05]  /*6a70*/  BSYNC B1 ;  /* 0x0000000000017941 */ /* 0x000fea0003800000 */
.L_x_1809:
        /* <DEDUP_REMOVED lines=9> */
.L_x_1820:
        /* <DEDUP_REMOVED lines=12> */
.L_x_1823:
[----:B------:R-:W-:-:S07]  /*6bd0*/  IMAD.MOV.U32 R62, RZ, RZ, R22 ;  /* 0x000000ffff3e7224 */ /* 0x000fce00078e0016 */
.L_x_1824:
[----:B------:R-:W-:Y:S05]  /*6be0*/  BSYNC B2 ;  /* 0x0000000000027941 */ /* 0x000fea0003800000 */
.L_x_1822:
        /* <DEDUP_REMOVED lines=16> */
.L_x_1828:
[----:B------:R-:W-:Y:S05]  /*6cf0*/  BSYNC B3 ;  /* 0x0000000000037941 */ /* 0x000fea0003800000 */
.L_x_1827:
        /* <DEDUP_REMOVED lines=44> */
.L_x_1826:
[----:B------:R-:W-:Y:S05]  /*6fc0*/  BSYNC B2 ;  /* 0x0000000000027941 */ /* 0x000fea0003800000 */
.L_x_1825:
[----:B------:R-:W-:Y:S01]  /*6fd0*/  HFMA2.MMA R51, -RZ, RZ, 0.1171875, 0 ;  /* 0x2f800000ff337435 */ /* 0x000fe200000001ff */
[----:B-----5:R-:W-:Y:S02]  /*6fe0*/  PRMT R49, R47, 0x7632, R49 ;  /* 0x000076322f317816 */ /* 0x020fe40000000031 */
[----:B------:R-:W-:Y:S02]  /*6ff0*/  I2FP.F32.U32 R48, R62 ;  /* 0x0000003e00307245 */ /* 0x000fe40000201000 */
[----:B------:R-:W-:Y:S01]  /*7000*/  @P0 PRMT R50, R43, 0x7632, R50 ;  /* 0x000076322b320816 */ /* 0x000fe20000000032 */
[----:B------:R-:W-:-:S04]  /*7010*/  IMAD.U32 R49, R49, 0x10000, RZ ;  /* 0x0001000031317824 */ /* 0x000fc800078e00ff */
[----:B------:R-:W-:Y:S01]  /*7020*/  FFMA.FTZ R48, R48, R51, 1.1641532182693481445e-10 ;  /* 0x2f00000030307423 */ /* 0x000fe20000010033 */
[----:B------:R-:W-:Y:S01]  /*7030*/  FMUL.FTZ R49, R49, UR13 ;  /* 0x0000000d31317c20 */ /* 0x000fe20008410000 */
[----:B------:R-:W-:-:S03]  /*7040*/  @P0 SHF.L.U32 R51, R50, 0x10, RZ ;  /* 0x0000001032330819 */ /* 0x000fc600000006ff */
[----:B------:R-:W-:Y:S01]  /*7050*/  FMUL.FTZ R49, R49, UR12 ;  /* 0x0000000c31317c20 */ /* 0x000fe20008410000 */
[----:B------:R-:W-:-:S04]  /*7060*/  FSETP.GTU.FTZ.AND P4, PT, R48, UR10, PT ;  /* 0x0000000a30007c0b */ /* 0x000fc8000bf9c000 */
[----:B------:R-:W-:Y:S02]  /*7070*/  FSEL R62, R49, RZ, !P4 ;  /* 0x000000ff313e7208 */ /* 0x000fe40006000000 */
[----:B------:R-:W-:-:S03]  /*7080*/  SEL R93, RZ, 0x1, P4 ;  /* 0x00000001ff5d7807 */ /* 0x000fc60002000000 */
[----:B------:R-:W-:-:S07]  /*7090*/  @P0 FADD.FTZ R62, R62, R51 ;  /* 0x000000333e3e0221 */ /* 0x000fce0000010000 */
.L_x_1821:
[----:B------:R-:W-:Y:S05]  /*70a0*/  BSYNC B1 ;  /* 0x0000000000017941 */ /* 0x000fea0003800000 */
.L_x_1819:
[----:B------:R-:W-:Y:S01]  /*70b0*/  IMAD.WIDE.U32 R104, R105, 0x10, R116 ;  /* 0x0000001069687825 */ /* 0x000fe200078e0074 */
[----:B------:R-:W-:Y:S01]  /*70c0*/  F2FP.BF16.F32.PACK_AB R51, R62, R83 ;  /* 0x000000533e33723e */ /* 0x000fe200000010ff */
[----:B------:R-:W0:Y:S01]  /*70d0*/  @P2 LDC.64 R102, c[0x0][0x220] ;  /* 0x00008800ff662b82 */ /* 0x000e220000000a00 */
[----:B------:R-:W-:Y:S01]  /*70e0*/  F2FP.BF16.F32.PACK_AB R50, R82, R95 ;  /* 0x0000005f5232723e */ /* 0x000fe200000010ff */
[----:B------:R-:W-:Y:S01]  /*70f0*/  VIADD R115, R119, 0x40 ;  /* 0x0000004077737836 */ /* 0x000fe20000000000 */
[----:B------:R-:W-:Y:S01]  /*7100*/  F2FP.BF16.F32.PACK_AB R49, R96, R97 ;  /* 0x000000616031723e */ /* 0x000fe200000010ff */
[----:B------:R-:W-:Y:S01]  /*7110*/  BSSY B1, `(.L_x_1829) ;  /* 0x000001c000017945 */ /* 0x000fe20003800000 */
[----:B------:R-:W-:Y:S02]  /*7120*/  F2FP.BF16.F32.PACK_AB R48, R98, R99 ;  /* 0x000000636230723e */ /* 0x000fe400000010ff */
[----:B------:R-:W-:Y:S01]  /*7130*/  IADD3 R111, R121, 0x40, RZ ;  /* 0x00000040796f7810 */ /* 0x000fe20007ffe0ff */
[----:B------:R-:W1:Y:S02]  /*7140*/  @P0 LDC.64 R100, c[0x0][0x230] ;  /* 0x00008c00ff640b82 */ /* 0x000e640000000a00 */
[----:B------:R2:W-:Y:S01]  /*7150*/  STG.E.128 desc[UR6][R104.64], R48 ;  /* 0x0000003068007986 */ /* 0x0005e2000c101d06 */
[----:B0-----:R-:W-:-:S04]  /*7160*/  @P2 IMAD.WIDE.U32 R102, R115, 0x10, R102 ;  /* 0x0000001073662825 */ /* 0x001fc800078e0066 */
[----:B-1----:R-:W-:Y:S01]  /*7170*/  @P0 IMAD.WIDE.U32 R100, R111, 0x10, R100 ;  /* 0x000000106f640825 */ /* 0x002fe200078e0064 */
[----:B--2---:R-:W-:Y:S06]  /*7180*/  @!P2 BRA `(.L_x_1830) ;  /* 0x000000000050a947 */ /* 0x004fec0003800000 */
[----:B------:R-:W-:Y:S01]  /*7190*/  IMAD.U32 R48, R92, 0x10000, RZ ;  /* 0x000100005c307824 */ /* 0x000fe200078e00ff */
[----:B------:R-:W-:Y:S02]  /*71a0*/  LOP3.LUT R50, R93, 0xffff, RZ, 0xc0, !PT ;  /* 0x0000ffff5d327812 */ /* 0x000fe400078ec0ff */
[----:B------:R-:W-:Y:S02]  /*71b0*/  PRMT R105, R91, 0x7104, RZ ;  /* 0x000071045b697816 */ /* 0x000fe400000000ff */
[----:B------:R-:W-:Y:S02]  /*71c0*/  LOP3.LUT R51, R48, 0xff0000, RZ, 0xc0, !PT ;  /* 0x00ff000030337812 */ /* 0x000fe400078ec0ff */
[----:B------:R-:W0:Y:S01]  /*71d0*/  LDC.64 R48, c[0x0][0x240] ;  /* 0x00009000ff307b82 */ /* 0x000e220000000a00 */
[----:B------:R-:W-:Y:S02]  /*71e0*/  LOP3.LUT R106, R89, 0xff, RZ, 0xc0, !PT ;  /* 0x000000ff596a7812 */ /* 0x000fe400078ec0ff */
[----:B------:R-:W-:-:S02]  /*71f0*/  PRMT R50, R51, 0x4210, R50 ;  /* 0x0000421033327816 */ /* 0x000fc40000000032 */
[----:B------:R-:W-:Y:S01]  /*7200*/  LOP3.LUT R104, R88, 0xff, RZ, 0xc0, !PT ;  /* 0x000000ff58687812 */ /* 0x000fe200078ec0ff */
[----:B------:R-:W-:Y:S01]  /*7210*/  IMAD.WIDE.U32 R106, R106, 0x1000000, RZ ;  /* 0x010000006a6a7825 */ /* 0x000fe200078e00ff */
[----:B------:R-:W-:Y:S02]  /*7220*/  LOP3.LUT R105, R50, 0xff00, R105, 0xf8, !PT ;  /* 0x0000ff0032697812 */ /* 0x000fe400078ef869 */
[----:B------:R-:W-:Y:S02]  /*7230*/  LOP3.LUT R50, R87, 0xff, RZ, 0xc0, !PT ;  /* 0x000000ff57327812 */ /* 0x000fe400078ec0ff */
[----:B------:R-:W-:Y:S01]  /*7240*/  LOP3.LUT R113, R105, 0xff, R90, 0xf8, !PT ;  /* 0x000000ff69717812 */ /* 0x000fe200078ef85a */
[----:B------:R-:W-:-:S04]  /*7250*/  IMAD.WIDE.U32 R104, R104, 0x10000, RZ ;  /* 0x0001000068687825 */ /* 0x000fc800078e00ff */
[----:B------:R-:W-:Y:S01]  /*7260*/  IMAD.WIDE.U32 R50, R50, 0x100, RZ ;  /* 0x0000010032327825 */ /* 0x000fe200078e00ff */
[----:B------:R-:W-:Y:S02]  /*7270*/  LOP3.LUT R113, R105, R113, R107, 0xfe, !PT ;  /* 0x0000007169717212 */ /* 0x000fe400078efe6b */
[----:B------:R-:W-:Y:S02]  /*7280*/  LOP3.LUT R105, R50, R106, R104, 0xfe, !PT ;  /* 0x0000006a32697212 */ /* 0x000fe400078efe68 */
[----:B------:R-:W-:Y:S01]  /*7290*/  LOP3.LUT R51, R113, R51, RZ, 0xfc, !PT ;  /* 0x0000003371337212 */ /* 0x000fe200078efcff */
[----:B0-----:R-:W-:Y:S01]  /*72a0*/  IMAD.WIDE.U32 R48, R109, 0x8, R48 ;  /* 0x000000086d307825 */ /* 0x001fe200078e0030 */
[----:B------:R-:W-:-:S05]  /*72b0*/  LOP3.LUT R50, R105, 0xff, R86, 0xf8, !PT ;  /* 0x000000ff69327812 */ /* 0x000fca00078ef856 */
[----:B------:R0:W-:Y:S02]  /*72c0*/  STG.E.64 desc[UR6][R48.64], R50 ;  /* 0x0000003230007986 */ /* 0x0001e4000c101b06 */
.L_x_1830:
[----:B------:R-:W-:Y:S05]  /*72d0*/  BSYNC B1 ;  /* 0x0000000000017941 */ /* 0x000fea0003800000 */
.L_x_1829:
[----:B-----5:R1:W5:Y:S04]  /*72e0*/  @P2 LDG.E.128 R44, desc[UR6][R102.64] ;  /* 0x00000006662c2981 */ /* 0x020368000c1e1d00 */
[----:B------:R1:W5:Y:S01]  /*72f0*/  @P0 LDG.E.128 R40, desc[UR6][R100.64] ;  /* 0x0000000664280981 */ /* 0x000362000c1e1d00 */
[----:B------:R-:W-:Y:S04]  /*7300*/  BSSY B1, `(.L_x_1831) ;  /* 0x000005f000017945 */ /* 0x000fe80003800000 */
[----:B------:R-:W-:Y:S05]  /*7310*/  @P3 BRA `(.L_x_1832) ;  /* 0x0000000000183947 */ /* 0x000fea0003800000 */
[----:B------:R-:W-:Y:S01]  /*7320*/  MOV R106, RZ ;  /* 0x000000ff006a7202 */ /* 0x000fe20000000f00 */
[----:B0-----:R-:W-:Y:S01]  /*7330*/  IMAD.MOV.U32 R48, RZ, RZ, R94 ;  /* 0x000000ffff307224 */ /* 0x001fe200078e005e */
[----:B------:R-:W-:Y:S06]  /*7340*/  @!P0 BRA `(.L_x_1833) ;  /* 0x0000000400688947 */ /* 0x000fec0003800000 */
[----:B------:R-:W-:Y:S01]  /*7350*/  MOV R48, R94 ;  /* 0x0000005e00307202 */ /* 0x000fe20000000f00 */
[----:B-----5:R-:W-:Y:S01]  /*7360*/  IMAD.U32 R106, R40, 0x10000, RZ ;  /* 0x00010000286a7824 */ /* 0x020fe200078e00ff */
[----:B------:R-:W-:Y:S06]  /*7370*/  BRA `(.L_x_1833) ;  /* 0x00000004005c7947 */ /* 0x000fec0003800000 */
.L_x_1832:
[C---:B------:R-:W-:Y:S01]  /*7380*/  ISETP.NE.AND P4, PT, R94.reuse, 0x1, PT ;  /* 0x000000015e00780c */ /* 0x040fe20003f85270 */
[----:B------:R-:W-:Y:S01]  /*7390*/  BSSY B2, `(.L_x_1834) ;  /* 0x000000c000027945 */ /* 0x000fe20003800000 */
[----:B0-----:R-:W-:-:S11]  /*73a0*/  IADD3 R48, R94, 0x1, RZ ;  /* 0x000000015e307810 */ /* 0x001fd60007ffe0ff */
        /* <DEDUP_REMOVED lines=9> */
.L_x_1835:
[----:B------:R-:W-:-:S07]  /*7440*/  MOV R86, R22 ;  /* 0x0000001600567202 */ /* 0x000fce0000000f00 */
.L_x_1836:
[----:B------:R-:W-:Y:S05]  /*7450*/  BSYNC B2 ;  /* 0x0000000000027941 */ /* 0x000fea0003800000 */
.L_x_1834:
        /* <DEDUP_REMOVED lines=16> */
.L_x_1840:
[----:B------:R-:W-:Y:S05]  /*7560*/  BSYNC B3 ;  /* 0x0000000000037941 */ /* 0x000fea0003800000 */
.L_x_1839:
[----:B------:R-:W-:Y:S01]  /*7570*/  IMAD.HI.U32 R20, R23, -0x326172a9, RZ ;  /* 0xcd9e8d5717147827 */ /* 0x000fe200078e00ff */
[----:B------:R-:W-:-:S03]  /*7580*/  LOP3.LUT R49, R49, UR5, R18, 0x96, !PT ;  /* 0x0000000531317c12 */ /* 0x000fc6000f8e9612 */
[----:B------:R-:W-:Y:S01]  /*7590*/  IMAD R65, R23, -0x326172a9, RZ ;  /* 0xcd9e8d5717417824 */ /* 0x000fe200078e02ff */
[----:B------:R-:W-:Y:S01]  /*75a0*/  LOP3.LUT R20, R20, UR4, R19, 0x96, !PT ;  /* 0x0000000414147c12 */ /* 0x000fe2000f8e9613 */
[----:B------:R-:W-:-:S04]  /*75b0*/  IMAD.WIDE.U32 R48, R49, -0x326172a9, RZ ;  /* 0xcd9e8d5731307825 */ /* 0x000fc800078e00ff */
[----:B-1----:R-:W-:Y:S01]  /*75c0*/  IMAD R101, R21, -0x2daee0ad, RZ ;  /* 0xd2511f5315657824 */ /* 0x002fe200078e02ff */
        /* <DEDUP_REMOVED lines=38> */
.L_x_1838:
[----:B------:R-:W-:Y:S05]  /*7830*/  BSYNC B2 ;  /* 0x0000000000027941 */ /* 0x000fea0003800000 */
.L_x_1837:
        /* <DEDUP_REMOVED lines=11> */
.L_x_1833:
[----:B------:R-:W-:Y:S05]  /*78f0*/  BSYNC B1 ;  /* 0x0000000000017941 */ /* 0x000fea0003800000 */
.L_x_1831:
[----:B------:R-:W-:Y:S04]  /*7900*/  BSSY B1, `(.L_x_1841) ;  /* 0x0000062000017945 */ /* 0x000fe80003800000 */
[----:B------:R-:W-:Y:S05]  /*7910*/  @P3 BRA `(.L_x_1842) ;  /* 0x00000000001c3947 */ /* 0x000fea0003800000 */
[----:B-1----:R-:W-:Y:S01]  /*7920*/  MOV R103, RZ ;  /* 0x000000ff00677202 */ /* 0x002fe20000000f00 */
[----:B------:R-:W-:Y:S01]  /*7930*/  IMAD.MOV.U32 R49, RZ, RZ, R48 ;  /* 0x000000ffff317224 */ /* 0x000fe200078e0030 */
[----:B------:R-:W-:Y:S06]  /*7940*/  @!P0 BRA `(.L_x_1843) ;  /* 0x0000000400748947 */ /* 0x000fec0003800000 */
[----:B-----5:R-:W-:Y:S02]  /*7950*/  PRMT R103, R40, 0x7632, R103 ;  /* 0x0000763228677816 */ /* 0x020fe40000000067 */
[----:B------:R-:W-:-:S03]  /*7960*/  MOV R49, R48 ;  /* 0x0000003000317202 */ /* 0x000fc60000000f00 */
[----:B------:R-:W-:Y:S01]  /*7970*/  IMAD.U32 R103, R103, 0x10000, RZ ;  /* 0x0001000067677824 */ /* 0x000fe200078e00ff */
[----:B------:R-:W-:Y:S06]  /*7980*/  BRA `(.L_x_1843) ;  /* 0x0000000400647947 */ /* 0x000fec0003800000 */
.L_x_1842:
        /* <DEDUP_REMOVED lines=12> */
.L_x_1845:
[----:B------:R-:W-:-:S07]  /*7a50*/  MOV R87, R22 ;  /* 0x0000001600577202 */ /* 0x000fce0000000f00 */
.L_x_1846:
[----:B------:R-:W-:Y:S05]  /*7a60*/  BSYNC B2 ;  /* 0x0000000000027941 */ /* 0x000fea0003800000 */
.L_x_1844:
        /* <DEDUP_REMOVED lines=16> */
.L_x_1850:
[----:B------:R-:W-:Y:S05]  /*7b70*/  BSYNC B3 ;  /* 0x0000000000037941 */ /* 0x000fea0003800000 */
.L_x_1849:
        /* <DEDUP_REMOVED lines=44> */
.L_x_1848:
[----:B------:R-:W-:Y:S05]  /*7e40*/  BSYNC B2 ;  /* 0x0000000000027941 */ /* 0x000fea0003800000 */
.L_x_1847:
        /* <DEDUP_REMOVED lines=11> */
[----:B-1----:R-:W-:-:S05]  /*7f00*/  FSEL R103, R50, RZ, !P4 ;  /* 0x000000ff32677208 */ /* 0x002fca0006000000 */
[----:B------:R-:W-:-:S07]  /*7f10*/  @P0 FADD.FTZ R103, R103, R48 ;  /* 0x0000003067670221 */ /* 0x000fce0000010000 */
.L_x_1843:
[----:B------:R-:W-:Y:S05]  /*7f20*/  BSYNC B1 ;  /* 0x0000000000017941 */ /* 0x000fea0003800000 */
.L_x_1841:
        /* <DEDUP_REMOVED lines=8> */
.L_x_1852:
        /* <DEDUP_REMOVED lines=12> */
.L_x_1855:
[----:B------:R-:W-:-:S07]  /*8070*/  MOV R88, R22 ;  /* 0x0000001600587202 */ /* 0x000fce0000000f00 */
.L_x_1856:
[----:B------:R-:W-:Y:S05]  /*8080*/  BSYNC B2 ;  /* 0x0000000000027941 */ /* 0x000fea0003800000 */
.L_x_1854:
        /* <DEDUP_REMOVED lines=16> */
.L_x_1860:
[----:B------:R-:W-:Y:S05]  /*8190*/  BSYNC B3 ;  /* 0x0000000000037941 */ /* 0x000fea0003800000 */
.L_x_1859:
        /* <DEDUP_REMOVED lines=44> */
.L_x_1858:
[----:B------:R-:W-:Y:S05]  /*8460*/  BSYNC B2 ;  /* 0x0000000000027941 */ /* 0x000fea0003800000 */
.L_x_1857:
        /* <DEDUP_REMOVED lines=11> */
.L_x_1853:
[----:B------:R-:W-:Y:S05]  /*8520*/  BSYNC B1 ;  /* 0x0000000000017941 */ /* 0x000fea0003800000 */
.L_x_1851:
        /* <DEDUP_REMOVED lines=9> */
.L_x_1862:
        /* <DEDUP_REMOVED lines=12> */
.L_x_1865:
[----:B------:R-:W-:-:S07]  /*8680*/  MOV R89, R22 ;  /* 0x0000001600597202 */ /* 0x000fce0000000f00 */
.L_x_1866:
[----:B------:R-:W-:Y:S05]  /*8690*/  BSYNC B2 ;  /* 0x0000000000027941 */ /* 0x000fea0003800000 */
.L_x_1864:
        /* <DEDUP_REMOVED lines=16> */
.L_x_1870:
[----:B------:R-:W-:Y:S05]  /*87a0*/  BSYNC B3 ;  /* 0x0000000000037941 */ /* 0x000fea0003800000 */
.L_x_1869:
        /* <DEDUP_REMOVED lines=44> */
.L_x_1868:
[----:B------:R-:W-:Y:S05]  /*8a70*/  BSYNC B2 ;  /* 0x0000000000027941 */ /* 0x000fea0003800000 */
.L_x_1867:
        /* <DEDUP_REMOVED lines=13> */
.L_x_1863:
[----:B------:R-:W-:Y:S05]  /*8b50*/  BSYNC B1 ;  /* 0x0000000000017941 */ /* 0x000fea0003800000 */
.L_x_1861:
        /* <DEDUP_REMOVED lines=8> */
.L_x_1872:
        /* <DEDUP_REMOVED lines=12> */
.L_x_1875:
[----:B------:R-:W-:-:S07]  /*8ca0*/  MOV R90, R22 ;  /* 0x00000016005a7202 */ /* 0x000fce0000000f00 */
.L_x_1876:
[----:B------:R-:W-:Y:S05]  /*8cb0*/  BSYNC B2 ;  /* 0x0000000000027941 */ /* 0x000fea0003800000 */
.L_x_1874:
        /* <DEDUP_REMOVED lines=16> */
.L_x_1880:
[----:B------:R-:W-:Y:S05]  /*8dc0*/  BSYNC B3 ;  /* 0x0000000000037941 */ /* 0x000fea0003800000 */
.L_x_1879:
        /* <DEDUP_REMOVED lines=44> */
.L_x_1878:
[----:B------:R-:W-:Y:S05]  /*9090*/  BSYNC B2 ;  /* 0x0000000000027941 */ /* 0x000fea0003800000 */
.L_x_1877:
        /* <DEDUP_REMOVED lines=11> */
.L_x_1873:
[----:B------:R-:W-:Y:S05]  /*9150*/  BSYNC B1 ;  /* 0x0000000000017941 */ /* 0x000fea0003800000 */
.L_x_1871:
        /* <DEDUP_REMOVED lines=9> */
.L_x_1882:
        /* <DEDUP_REMOVED lines=12> */
.L_x_1885:
[----:B------:R-:W-:-:S07]  /*92b0*/  MOV R91, R22 ;  /* 0x00000016005b7202 */ /* 0x000fce0000000f00 */
.L_x_1886:
[----:B------:R-:W-:Y:S05]  /*92c0*/  BSYNC B2 ;  /* 0x0000000000027941 */ /* 0x000fea0003800000 */
.L_x_1884:
        /* <DEDUP_REMOVED lines=16> */
.L_x_1890:
[----:B------:R-:W-:Y:S05]  /*93d0*/  BSYNC B3 ;  /* 0x0000000000037941 */ /* 0x000fea0003800000 */
.L_x_1889:
        /* <DEDUP_REMOVED lines=44> */
.L_x_1888:
[----:B------:R-:W-:Y:S05]  /*96a0*/  BSYNC B2 ;  /* 0x0000000000027941 */ /* 0x000fea0003800000 */
.L_x_1887:
        /* <DEDUP_REMOVED lines=13> */
.L_x_1883:
[----:B------:R-:W-:Y:S05]  /*9780*/  BSYNC B1 ;  /* 0x0000000000017941 */ /* 0x000fea0003800000 */
.L_x_1881:
        /* <DEDUP_REMOVED lines=8> */
.L_x_1892:
        /* <DEDUP_REMOVED lines=12> */
.L_x_1895:
[----:B------:R-:W-:-:S07]  /*98d0*/  MOV R92, R22 ;  /* 0x00000016005c7202 */ /* 0x000fce0000000f00 */
.L_x_1896:
[----:B------:R-:W-:Y:S05]  /*98e0*/  BSYNC B2 ;  /* 0x0000000000027941 */ /* 0x000fea0003800000 */
.L_x_1894:
        /* <DEDUP_REMOVED lines=16> */
.L_x_1900:
[----:B------:R-:W-:Y:S05]  /*99f0*/  BSYNC B3 ;  /* 0x0000000000037941 */ /* 0x000fea0003800000 */
.L_x_1899:
        /* <DEDUP_REMOVED lines=44> */
.L_x_1898:
[----:B------:R-:W-:Y:S05]  /*9cc0*/  BSYNC B2 ;  /* 0x0000000000027941 */ /* 0x000fea0003800000 */
.L_x_1897:
        /* <DEDUP_REMOVED lines=11> */
.L_x_1893:
[----:B------:R-:W-:Y:S05]  /*9d80*/  BSYNC B1 ;  /* 0x0000000000017941 */ /* 0x000fea0003800000 */
.L_x_1891:
        /* <DEDUP_REMOVED lines=9> */
.L_x_1902:
        /* <DEDUP_REMOVED lines=12> */
.L_x_1905:
[----:B------:R-:W-:-:S07]  /*9ee0*/  MOV R93, R22 ;  /* 0x00000016005d7202 */ /* 0x000fce0000000f00 */
.L_x_1906:
[----:B------:R-:W-:Y:S05]  /*9ef0*/  BSYNC B2 ;  /* 0x0000000000027941 */ /* 0x000fea0003800000 */
.L_x_1904:
        /* <DEDUP_REMOVED lines=16> */
.L_x_1910:
[----:B------:R-:W-:Y:S05]  /*a000*/  BSYNC B3 ;  /* 0x0000000000037941 */ /* 0x000fea0003800000 */
.L_x_1909:
        /* <DEDUP_REMOVED lines=44> */
.L_x_1908:
[----:B------:R-:W-:Y:S05]  /*a2d0*/  BSYNC B2 ;  /* 0x0000000000027941 */ /* 0x000fea0003800000 */
.L_x_1907:
        /* <DEDUP_REMOVED lines=13> */
.L_x_1903:
[----:B------:R-:W-:Y:S05]  /*a3b0*/  BSYNC B1 ;  /* 0x0000000000017941 */ /* 0x000fea0003800000 */
.L_x_1901:
        /* <DEDUP_REMOVED lines=10> */
[----:B------:R2:W-:Y:S02]  /*a460*/  STG.E.128 desc[UR6][R108.64], R48 ;  /* 0x000000306c007986 */ /* 0x0005e4000c101d06 */
[----:B0-----:R-:W-:-:S04]  /*a470*/  @P2 IMAD.WIDE.U32 R122, R119, 0x10, R122 ;  /* 0x00000010777a2825 */ /* 0x001fc800078e007a */
[----:B-1----:R-:W-:Y:S01]  /*a480*/  @P0 IMAD.WIDE.U32 R112, R121, 0x10, R112 ;  /* 0x0000001079700825 */ /* 0x002fe200078e0070 */
[----:B--2---:R-:W-:Y:S06]  /*a490*/  @!P2 BRA `(.L_x_1912) ;  /* 0x000000000050a947 */ /* 0x004fec0003800000 */
[----:B------:R-:W-:Y:S02]  /*a4a0*/  SHF.L.U32 R48, R92, 0x10, RZ ;  /* 0x000000105c307819 */ /* 0x000fe400000006ff */
[----:B------:R-:W-:Y:S02]  /*a4b0*/  LOP3.LUT R110, R89, 0xff, RZ, 0xc0, !PT ;  /* 0x000000ff596e7812 */ /* 0x000fe400078ec0ff */
[----:B------:R-:W-:Y:S02]  /*a4c0*/  LOP3.LUT R49, R48, 0xff0000, RZ, 0xc0, !PT ;  /* 0x00ff000030317812 */ /* 0x000fe400078ec0ff */
[----:B------:R-:W-:Y:S01]  /*a4d0*/  LOP3.LUT R48, R93, 0xffff, RZ, 0xc0, !PT ;  /* 0x0000ffff5d307812 */ /* 0x000fe200078ec0ff */
[----:B------:R-:W-:Y:S01]  /*a4e0*/  IMAD.WIDE.U32 R110, R110, 0x1000000, RZ ;  /* 0x010000006e6e7825 */ /* 0x000fe200078e00ff */
[----:B------:R-:W-:Y:S02]  /*a4f0*/  LOP3.LUT R108, R88, 0xff, RZ, 0xc0, !PT ;  /* 0x000000ff586c7812 */ /* 0x000fe400078ec0ff */
[----:B------:R-:W-:-:S02]  /*a500*/  PRMT R48, R49, 0x4210, R48 ;  /* 0x0000421031307816 */ /* 0x000fc40000000030 */
[----:B------:R-:W-:Y:S01]  /*a510*/  PRMT R49, R91, 0x7104, RZ ;  /* 0x000071045b317816 */ /* 0x000fe200000000ff */
[----:B------:R-:W-:Y:S01]  /*a520*/  IMAD.WIDE.U32 R108, R108, 0x10000, RZ ;  /* 0x000100006c6c7825 */ /* 0x000fe200078e00ff */
[----:B------:R-:W-:Y:S02]  /*a530*/  LOP3.LUT R50, R87, 0xff, RZ, 0xc0, !PT ;  /* 0x000000ff57327812 */ /* 0x000fe400078ec0ff */
[----:B------:R-:W-:Y:S02]  /*a540*/  LOP3.LUT R51, R48, 0xff00, R49, 0xf8, !PT ;  /* 0x0000ff0030337812 */ /* 0x000fe400078ef831 */
[----:B------:R-:W0:Y:S02]  /*a550*/  LDC.64 R48, c[0x0][0x240] ;  /* 0x00009000ff307b82 */ /* 0x000e240000000a00 */
[----:B------:R-:W-:Y:S01]  /*a560*/  LOP3.LUT R125, R51, 0xff, R90, 0xf8, !PT ;  /* 0x000000ff337d7812 */ /* 0x000fe200078ef85a */
[----:B------:R-:W-:-:S03]  /*a570*/  IMAD.WIDE.U32 R50, R50, 0x100, RZ ;  /* 0x0000010032327825 */ /* 0x000fc600078e00ff */
[----:B------:R-:W-:Y:S02]  /*a580*/  LOP3.LUT R125, R109, R125, R111, 0xfe, !PT ;  /* 0x0000007d6d7d7212 */ /* 0x000fe400078efe6f */
[----:B------:R-:W-:Y:S02]  /*a590*/  LOP3.LUT R109, R50, R110, R108, 0xfe, !PT ;  /* 0x0000006e326d7212 */ /* 0x000fe400078efe6c */
[----:B------:R-:W-:Y:S02]  /*a5a0*/  LOP3.LUT R51, R125, R51, RZ, 0xfc, !PT ;  /* 0x000000337d337212 */ /* 0x000fe400078efcff */
[----:B------:R-:W-:Y:S01]  /*a5b0*/  LOP3.LUT R50, R109, 0xff, R86, 0xf8, !PT ;  /* 0x000000ff6d327812 */ /* 0x000fe200078ef856 */
[----:B0-----:R-:W-:-:S05]  /*a5c0*/  IMAD.WIDE.U32 R48, R115, 0x8, R48 ;  /* 0x0000000873307825 */ /* 0x001fca00078e0030 */
[----:B------:R0:W-:Y:S02]  /*a5d0*/  STG.E.64 desc[UR6][R48.64], R50 ;  /* 0x0000003230007986 */ /* 0x0001e4000c101b06 */
.L_x_1912:
[----:B------:R-:W-:Y:S05]  /*a5e0*/  BSYNC B1 ;  /* 0x0000000000017941 */ /* 0x000fea0003800000 */
.L_x_1911:
[----:B-----5:R1:W5:Y:S04]  /*a5f0*/  @P2 LDG.E.128 R44, desc[UR6][R122.64] ;  /* 0x000000067a2c2981 */ /* 0x020368000c1e1d00 */
[----:B------:R1:W5:Y:S01]  /*a600*/  @P0 LDG.E.128 R40, desc[UR6][R112.64] ;  /* 0x0000000670280981 */ /* 0x000362000c1e1d00 */
[----:B------:R-:W-:Y:S04]  /*a610*/  BSSY B1, `(.L_x_1913) ;  /* 0x000005f000017945 */ /* 0x000fe80003800000 */
[----:B------:R-:W-:Y:S05]  /*a620*/  @P3 BRA `(.L_x_1914) ;  /* 0x0000000000183947 */ /* 0x000fea0003800000 */
[----:B------:R-:W-:Y:S01]  /*a630*/  IMAD.MOV.U32 R115, RZ, RZ, RZ ;  /* 0x000000ffff737224 */ /* 0x000fe200078e00ff */
[----:B0-----:R-:W-:Y:S01]  /*a640*/  MOV R48, R94 ;  /* 0x0000005e00307202 */ /* 0x001fe20000000f00 */
[----:B------:R-:W-:Y:S06]  /*a650*/  @!P0 BRA `(.L_x_1915) ;  /* 0x0000000400688947 */ /* 0x000fec0003800000 */
[----:B------:R-:W-:Y:S01]  /*a660*/  IMAD.MOV.U32 R48, RZ, RZ, R94 ;  /* 0x000000ffff307224 */ /* 0x000fe200078e005e */
[----:B-----5:R-:W-:Y:S01]  /*a670*/  SHF.L.U32 R115, R40, 0x10, RZ ;  /* 0x0000001028737819 */ /* 0x020fe200000006ff */
[----:B------:R-:W-:Y:S06]  /*a680*/  BRA `(.L_x_1915) ;  /* 0x00000004005c7947 */ /* 0x000fec0003800000 */
.L_x_1914:
[C---:B------:R-:W-:Y:S01]  /*a690*/  ISETP.NE.AND P4, PT, R94.reuse, 0x1, PT ;  /* 0x000000015e00780c */ /* 0x040fe20003f85270 */
[----:B------:R-:W-:Y:S01]  /*a6a0*/  BSSY B2, `(.L_x_1916) ;  /* 0x000000c000027945 */ /* 0x000fe20003800000 */
[----:B0-----:R-:W-:-:S11]  /*a6b0*/  VIADD R48, R94, 0x1 ;  /* 0x000000015e307836 */ /* 0x001fd60000000000 */
        /* <DEDUP_REMOVED lines=9> */
.L_x_1917:
[----:B------:R-:W-:-:S07]  /*a750*/  IMAD.MOV.U32 R86, RZ, RZ, R22 ;  /* 0x000000ffff567224 */ /* 0x000fce00078e0016 */
.L_x_1918:
[----:B------:R-:W-:Y:S05]  /*a760*/  BSYNC B2 ;  /* 0x0000000000027941 */ /* 0x000fea0003800000 */
.L_x_1916:
        /* <DEDUP_REMOVED lines=16> */
.L_x_1922:
[----:B------:R-:W-:Y:S05]  /*a870*/  BSYNC B3 ;  /* 0x0000000000037941 */ /* 0x000fea0003800000 */
.L_x_1921:
        /* <DEDUP_REMOVED lines=44> */
.L_x_1920:
[----:B------:R-:W-:Y:S05]  /*ab40*/  BSYNC B2 ;  /* 0x0000000000027941 */ /* 0x000fea0003800000 */
.L_x_1919:
        /* <DEDUP_REMOVED lines=11> */
.L_x_1915:
[----:B------:R-:W-:Y:S05]  /*ac00*/  BSYNC B1 ;  /* 0x0000000000017941 */ /* 0x000fea0003800000 */
.L_x_1913:
        /* <DEDUP_REMOVED lines=9> */
.L_x_1924:
        /* <DEDUP_REMOVED lines=12> */
.L_x_1927:
[----:B------:R-:W-:-:S07]  /*ad60*/  IMAD.MOV.U32 R87, RZ, RZ, R22 ;  /* 0x000000ffff577224 */ /* 0x000fce00078e0016 */
.L_x_1928:
[----:B------:R-:W-:Y:S05]  /*ad70*/  BSYNC B2 ;  /* 0x0000000000027941 */ /* 0x000fea0003800000 */
.L_x_1926:
        /* <DEDUP_REMOVED lines=16> */
.L_x_1932:
[----:B------:R-:W-:Y:S05]  /*ae80*/  BSYNC B3 ;  /* 0x0000000000037941 */ /* 0x000fea0003800000 */
.L_x_1931:
        /* <DEDUP_REMOVED lines=44> */
.L_x_1930:
[----:B------:R-:W-:Y:S05]  /*b150*/  BSYNC B2 ;  /* 0x0000000000027941 */ /* 0x000fea0003800000 */
.L_x_1929:
        /* <DEDUP_REMOVED lines=13> */
.L_x_1925:
[----:B------:R-:W-:Y:S05]  /*b230*/  BSYNC B1 ;  /* 0x0000000000017941 */ /* 0x000fea0003800000 */
.L_x_1923:
[----:B------:R-:W-:Y:S04]  /*b240*/  BSSY B1, `(.L_x_1933) ;  /* 0x000005f000017945 */ /* 0x000fe80003800000 */
[----:B------:R-:W-:Y:S05]  /*b250*/  @P3 BRA `(.L_x_1934) ;  /* 0x0000000000183947 */ /* 0x000fea0003800000 */
[----:B-1----:R-:W-:Y:S01]  /*b260*/  IMAD.MOV.U32 R113, RZ, RZ, RZ ;  /* 0x000000ffff717224 */ /* 0x002fe200078e00ff */
[----:B------:R-:W-:Y:S01]  /*b270*/  MOV R50, R49 ;  /* 0x0000003100327202 */ /* 0x000fe20000000f00 */
[----:B------:R-:W-:Y:S06]  /*b280*/  @!P0 BRA `(.L_x_1935) ;  /* 0x0000000400688947 */ /* 0x000fec0003800000 */
[----:B------:R-:W-:Y:S01]  /*b290*/  IMAD.MOV.U32 R50, RZ, RZ, R49 ;  /* 0x000000ffff327224 */ /* 0x000fe200078e0031 */
[----:B-----5:R-:W-:Y:S01]  /*b2a0*/  SHF.L.U32 R113, R41, 0x10, RZ ;  /* 0x0000001029717819 */ /* 0x020fe200000006ff */
[----:B------:R-:W-:Y:S06]  /*b2b0*/  BRA `(.L_x_1935) ;  /* 0x00000004005c7947 */ /* 0x000fec0003800000 */
.L_x_1934:
        /* <DEDUP_REMOVED lines=12> */
.L_x_1937:
[----:B------:R-:W-:-:S07]  /*b380*/  IMAD.MOV.U32 R88, RZ, RZ, R22 ;  /* 0x000000ffff587224 */ /* 0x000fce00078e0016 */
.L_x_1938:
[----:B------:R-:W-:Y:S05]  /*b390*/  BSYNC B2 ;  /* 0x0000000000027941 */ /* 0x000fea0003800000 */
.L_x_1936:
        /* <DEDUP_REMOVED lines=16> */
.L_x_1942:
[----:B------:R-:W-:Y:S05]  /*b4a0*/  BSYNC B3 ;  /* 0x0000000000037941 */ /* 0x000fea0003800000 */
.L_x_1941:
        /* <DEDUP_REMOVED lines=44> */
.L_x_1940:
[----:B------:R-:W-:Y:S05]  /*b770*/  BSYNC B2 ;  /* 0x0000000000027941 */ /* 0x000fea0003800000 */
.L_x_1939:
        /* <DEDUP_REMOVED lines=8> */
[----:B-1----:R-:W-:Y:S02]  /*b800*/  FSEL R113, R51, RZ, !P4 ;  /* 0x000000ff33717208 */ /* 0x002fe40006000000 */
[----:B------:R-:W-:-:S03]  /*b810*/  SEL R88, RZ, 0x1, P4 ;  /* 0x00000001ff587807 */ /* 0x000fc60002000000 */
[----:B------:R-:W-:-:S07]  /*b820*/  @P0 FADD.FTZ R113, R48, R113 ;  /* 0x0000007130710221 */ /* 0x000fce0000010000 */
.L_x_1935:
[----:B------:R-:W-:Y:S05]  /*b830*/  BSYNC B1 ;  /* 0x0000000000017941 */ /* 0x000fea0003800000 */
.L_x_1933:
        /* <DEDUP_REMOVED lines=9> */
.L_x_1944:
        /* <DEDUP_REMOVED lines=12> */
.L_x_1947:
[----:B------:R-:W-:-:S07]  /*b990*/  IMAD.MOV.U32 R89, RZ, RZ, R22 ;  /* 0x000000ffff597224 */ /* 0x000fce00078e0016 */
.L_x_1948:
[----:B------:R-:W-:Y:S05]  /*b9a0*/  BSYNC B2 ;  /* 0x0000000000027941 */ /* 0x000fea0003800000 */
.L_x_1946:
        /* <DEDUP_REMOVED lines=16> */
.L_x_1952:
[----:B------:R-:W-:Y:S05]  /*bab0*/  BSYNC B3 ;  /* 0x0000000000037941 */ /* 0x000fea0003800000 */
.L_x_1951:
        /* <DEDUP_REMOVED lines=44> */
.L_x_1950:
[----:B------:R-:W-:Y:S05]  /*bd80*/  BSYNC B2 ;  /* 0x0000000000027941 */ /* 0x000fea0003800000 */
.L_x_1949:
        /* <DEDUP_REMOVED lines=13> */
.L_x_1945:
[----:B------:R-:W-:Y:S05]  /*be60*/  BSYNC B1 ;  /* 0x0000000000017941 */ /* 0x000fea0003800000 */
.L_x_1943:
        /* <DEDUP_REMOVED lines=8> */
.L_x_1954:
        /* <DEDUP_REMOVED lines=12> */
.L_x_1957:
[----:B------:R-:W-:-:S07]  /*bfb0*/  IMAD.MOV.U32 R90, RZ, RZ, R22 ;  /* 0x000000ffff5a7224 */ /* 0x000fce00078e0016 */
.L_x_1958:
[----:B------:R-:W-:Y:S05]  /*bfc0*/  BSYNC B2 ;  /* 0x0000000000027941 */ /* 0x000fea0003800000 */
.L_x_1956:
        /* <DEDUP_REMOVED lines=16> */
.L_x_1962:
[----:B------:R-:W-:Y:S05]  /*c0d0*/  BSYNC B3 ;  /* 0x0000000000037941 */ /* 0x000fea0003800000 */
.L_x_1961:
        /* <DEDUP_REMOVED lines=44> */
.L_x_1960:
[----:B------:R-:W-:Y:S05]  /*c3a0*/  BSYNC B2 ;  /* 0x0000000000027941 */ /* 0x000fea0003800000 */
.L_x_1959:
        /* <DEDUP_REMOVED lines=11> */
.L_x_1955:
[----:B------:R-:W-:Y:S05]  /*c460*/  BSYNC B1 ;  /* 0x0000000000017941 */ /* 0x000fea0003800000 */
.L_x_1953:
        /* <DEDUP_REMOVED lines=9> */
.L_x_1964:
        /* <DEDUP_REMOVED lines=12> */
.L_x_1967:
[----:B------:R-:W-:-:S07]  /*c5c0*/  IMAD.MOV.U32 R91, RZ, RZ, R22 ;  /* 0x000000ffff5b7224 */ /* 0x000fce00078e0016 */
.L_x_1968:
[----:B------:R-:W-:Y:S05]  /*c5d0*/  BSYNC B2 ;  /* 0x0000000000027941 */ /* 0x000fea0003800000 */
.L_x_1966:
        /* <DEDUP_REMOVED lines=16> */
.L_x_1972:
[----:B------:R-:W-:Y:S05]  /*c6e0*/  BSYNC B3 ;  /* 0x0000000000037941 */ /* 0x000fea0003800000 */
.L_x_1971:
        /* <DEDUP_REMOVED lines=44> */
.L_x_1970:
[----:B------:R-:W-:Y:S05]  /*c9b0*/  BSYNC B2 ;  /* 0x0000000000027941 */ /* 0x000fea0003800000 */
.L_x_1969:
[----:B------:R-:W-:Y:S01]  /*c9c0*/  HFMA2.MMA R94, -RZ, RZ, 0.1171875, 0 ;  /* 0x2f800000ff5e7435 */ /* 0x000fe200000001ff */
[----:B-----5:R-:W-:Y:S02]  /*c9d0*/  PRMT R50, R46, 0x7632, R50 ;  /* 0x000076322e327816 */ /* 0x020fe40000000032 */
[----:B------:R-:W-:-:S03]  /*c9e0*/  I2FP.F32.U32 R49, R91 ;  /* 0x0000005b00317245 */ /* 0x000fc60000201000 */
[----:B------:R-:W-:-:S04]  /*c9f0*/  IMAD.U32 R50, R50, 0x10000, RZ ;  /* 0x0001000032327824 */ /* 0x000fc800078e00ff */
[----:B------:R-:W-:Y:S01]  /*ca00*/  FFMA.FTZ R49, R49, R94, 1.1641532182693481445e-10 ;  /* 0x2f00000031317423 */ /* 0x000fe2000001005e */
[----:B------:R-:W-:-:S04]  /*ca10*/  FMUL.FTZ R50, R50, UR13 ;  /* 0x0000000d32327c20 */ /* 0x000fc80008410000 */
[----:B------:R-:W-:Y:S01]  /*ca20*/  FSETP.GTU.FTZ.AND P4, PT, R49, UR10, PT ;  /* 0x0000000a31007c0b */ /* 0x000fe2000bf9c000 */
[----:B------:R-:W-:Y:S01]  /*ca30*/  FMUL.FTZ R50, R50, UR12 ;  /* 0x0000000c32327c20 */ /* 0x000fe20008410000 */
[----:B------:R-:W-:Y:S02]  /*ca40*/  @P0 PRMT R49, R42, 0x7632, R49 ;  /* 0x000076322a310816 */ /* 0x000fe40000000031 */
[----:B------:R-:W-:Y:S02]  /*ca50*/  SEL R91, RZ, 0x1, P4 ;  /* 0x00000001ff5b7807 */ /* 0x000fe40002000000 */
[----:B------:R-:W-:Y:S02]  /*ca60*/  @P0 SHF.L.U32 R94, R49, 0x10, RZ ;  /* 0x00000010315e0819 */ /* 0x000fe400000006ff */
[----:B------:R-:W-:-:S05]  /*ca70*/  FSEL R109, R50, RZ, !P4 ;  /* 0x000000ff326d7208 */ /* 0x000fca0006000000 */
[----:B------:R-:W-:-:S07]  /*ca80*/  @P0 FADD.FTZ R109, R109, R94 ;  /* 0x0000005e6d6d0221 */ /* 0x000fce0000010000 */
.L_x_1965:
[----:B------:R-:W-:Y:S05]  /*ca90*/  BSYNC B1 ;  /* 0x0000000000017941 */ /* 0x000fea0003800000 */
.L_x_1963:
        /* <DEDUP_REMOVED lines=8> */
.L_x_1974:
        /* <DEDUP_REMOVED lines=12> */
.L_x_1977:
[----:B------:R-:W-:-:S07]  /*cbe0*/  IMAD.MOV.U32 R92, RZ, RZ, R22 ;  /* 0x000000ffff5c7224 */ /* 0x000fce00078e0016 */
.L_x_1978:
[----:B------:R-:W-:Y:S05]  /*cbf0*/  BSYNC B2 ;  /* 0x0000000000027941 */ /* 0x000fea0003800000 */
.L_x_1976:
        /* <DEDUP_REMOVED lines=16> */
.L_x_1982:
[----:B------:R-:W-:Y:S05]  /*cd00*/  BSYNC B3 ;  /* 0x0000000000037941 */ /* 0x000fea0003800000 */
.L_x_1981:
        /* <DEDUP_REMOVED lines=44> */
.L_x_1980:
[----:B------:R-:W-:Y:S05]  /*cfd0*/  BSYNC B2 ;  /* 0x0000000000027941 */ /* 0x000fea0003800000 */
.L_x_1979:
        /* <DEDUP_REMOVED lines=11> */
.L_x_1975:
[----:B------:R-:W-:Y:S05]  /*d090*/  BSYNC B1 ;  /* 0x0000000000017941 */ /* 0x000fea0003800000 */
.L_x_1973:
        /* <DEDUP_REMOVED lines=9> */
.L_x_1984:
        /* <DEDUP_REMOVED lines=12> */
.L_x_1987:
[----:B------:R-:W-:-:S07]  /*d1f0*/  IMAD.MOV.U32 R93, RZ, RZ, R22 ;  /* 0x000000ffff5d7224 */ /* 0x000fce00078e0016 */
.L_x_1988:
[----:B------:R-:W-:Y:S05]  /*d200*/  BSYNC B2 ;  /* 0x0000000000027941 */ /* 0x000fea0003800000 */
.L_x_1986:
        /* <DEDUP_REMOVED lines=16> */
.L_x_1992:
[----:B------:R-:W-:Y:S05]  /*d310*/  BSYNC B3 ;  /* 0x0000000000037941 */ /* 0x000fea0003800000 */
.L_x_1991:
[----:B------:R-:W-:Y:S01]  /*d320*/  LOP3.LUT R49, R49, UR5, R18, 0x96, !PT ;  /* 0x0000000531317c12 */ /* 0x000fe2000f8e9612 */
[----:B------:R-:W-:-:S04]  /*d330*/  IMAD.HI.U32 R20, R23, -0x326172a9, RZ ;  /* 0xcd9e8d5717147827 */ /* 0x000fc800078e00ff */
[----:B------:R-:W-:Y:S01]  /*d340*/  IMAD R51, R23, -0x326172a9, RZ ;  /* 0xcd9e8d5717337824 */ /* 0x000fe200078e02ff */
[----:B------:R-:W-:Y:S01]  /*d350*/  LOP3.LUT R20, R20, UR4, R19, 0x96, !PT ;  /* 0x0000000414147c12 */ /* 0x000fe2000f8e9613 */
[----:B------:R-:W-:-:S04]  /*d360*/  IMAD.WIDE.U32 R48, R49, -0x326172a9, RZ ;  /* 0xcd9e8d5731307825 */ /* 0x000fc800078e00ff */
[----:B------:R-:W-:Y:S01]  /*d370*/  IMAD.MOV.U32 R94, RZ, RZ, RZ ;  /* 0x000000ffff5e7224 */ /* 0x000fe200078e00ff */
[----:B------:R-:W-:Y:S01]  /*d380*/  LOP3.LUT R64, R49, UR14, R51, 0x96, !PT ;  /* 0x0000000e31407c12 */ /* 0x000fe2000f8e9633 */
[----:B------:R-:W-:Y:S02]  /*d390*/  IMAD R49, R21, -0x2daee0ad, RZ ;  /* 0xd2511f5315317824 */ /* 0x000fe400078e02ff */
        /* <DEDUP_REMOVED lines=36> */
.L_x_1990:
[----:B------:R-:W-:Y:S05]  /*d5e0*/  BSYNC B2 ;  /* 0x0000000000027941 */ /* 0x000fea0003800000 */
.L_x_1989:
        /* <DEDUP_REMOVED lines=13> */
.L_x_1985:
[----:B------:R-:W-:Y:S05]  /*d6c0*/  BSYNC B1 ;  /* 0x0000000000017941 */ /* 0x000fea0003800000 */
.L_x_1983:
[----:B------:R-:W-:Y:S01]  /*d6d0*/  IMAD.WIDE.U32 R116, R121, 0x10, R116 ;  /* 0x0000001079747825 */ /* 0x000fe200078e0074 */
[----:B------:R-:W-:Y:S01]  /*d6e0*/  F2FP.BF16.F32.PACK_AB R51, R111, R114 ;  /* 0x000000726f33723e */ /* 0x000fe200000010ff */
[----:B------:R-:W-:Y:S01]  /*d6f0*/  BSSY B1, `(.L_x_1993) ;  /* 0x000001a000017945 */ /* 0x000fe20003800000 */
[----:B------:R-:W-:Y:S02]  /*d700*/  F2FP.BF16.F32.PACK_AB R50, R109, R112 ;  /* 0x000000706d32723e */ /* 0x000fe400000010ff */
[----:B------:R-:W-:Y:S02]  /*d710*/  F2FP.BF16.F32.PACK_AB R49, R108, R113 ;  /* 0x000000716c31723e */ /* 0x000fe400000010ff */
[----:B------:R-:W-:-:S05]  /*d720*/  F2FP.BF16.F32.PACK_AB R48, R110, R115 ;  /* 0x000000736e30723e */ /* 0x000fca00000010ff */
[----:B------:R0:W-:Y:S01]  /*d730*/  STG.E.128 desc[UR6][R116.64], R48 ;  /* 0x0000003074007986 */ /* 0x0001e2000c101d06 */
[----:B------:R-:W-:Y:S05]  /*d740*/  @!P2 BRA `(.L_x_1994) ;  /* 0x000000000050a947 */ /* 0x000fea0003800000 */
[----:B0-----:R-:W-:Y:S01]  /*d750*/  IMAD.U32 R48, R92, 0x10000, RZ ;  /* 0x000100005c307824 */ /* 0x001fe200078e00ff */
[----:B------:R-:W-:Y:S02]  /*d760*/  LOP3.LUT R120, R89, 0xff, RZ, 0xc0, !PT ;  /* 0x000000ff59787812 */ /* 0x000fe400078ec0ff */
[----:B------:R-:W-:Y:S02]  /*d770*/  LOP3.LUT R116, R88, 0xff, RZ, 0xc0, !PT ;  /* 0x000000ff58747812 */ /* 0x000fe400078ec0ff */
[----:B------:R-:W-:Y:S01]  /*d780*/  LOP3.LUT R49, R48, 0xff0000, RZ, 0xc0, !PT ;  /* 0x00ff000030317812 */ /* 0x000fe200078ec0ff */
[----:B------:R-:W-:Y:S01]  /*d790*/  IMAD.WIDE.U32 R120, R120, 0x1000000, RZ ;  /* 0x0100000078787825 */ /* 0x000fe200078e00ff */
[----:B------:R-:W-:Y:S02]  /*d7a0*/  LOP3.LUT R48, R93, 0xffff, RZ, 0xc0, !PT ;  /* 0x0000ffff5d307812 */ /* 0x000fe400078ec0ff */
[----:B------:R-:W-:Y:S01]  /*d7b0*/  LOP3.LUT R50, R87, 0xff, RZ, 0xc0, !PT ;  /* 0x000000ff57327812 */ /* 0x000fe200078ec0ff */
[----:B------:R-:W-:Y:S01]  /*d7c0*/  IMAD.WIDE.U32 R116, R116, 0x10000, RZ ;  /* 0x0001000074747825 */ /* 0x000fe200078e00ff */
[----:B------:R-:W-:-:S02]  /*d7d0*/  PRMT R48, R49, 0x4210, R48 ;  /* 0x0000421031307816 */ /* 0x000fc40000000030 */
[----:B------:R-:W-:-:S04]  /*d7e0*/  PRMT R49, R91, 0x7104, RZ ;  /* 0x000071045b317816 */ /* 0x000fc800000000ff */
        /* <DEDUP_REMOVED lines=10> */
.L_x_1994:
[----:B------:R-:W-:Y:S05]  /*d890*/  BSYNC B1 ;  /* 0x0000000000017941 */ /* 0x000fea0003800000 */
.L_x_1993:
[----:B01----:R-:W-:Y:S01]  /*d8a0*/  FADD.FTZ R49, RZ, R59 ;  /* 0x0000003bff317221 */ /* 0x003fe20000010000 */
[----:B------:R-:W-:Y:S01]  /*d8b0*/  UMOV UR32, 0xffffffff ;  /* 0xffffffff00207882 */ /* 0x000fe20000000000 */
[----:B------:R-:W-:Y:S02]  /*d8c0*/  LOP3.LUT P0, RZ, R85, 0x1f, RZ, 0xc0, !PT ;  /* 0x0000001f55ff7812 */ /* 0x000fe4000780c0ff */
        /* <DEDUP_REMOVED lines=117> */
.L_x_2010:
[----:B-1----:R-:W-:Y:S01]  /*e020*/  FADD.FTZ R116, R120, R123 ;  /* 0x0000007b78747221 */ /* 0x002fe20000010000 */
[----:B------:R-:W1:Y:S01]  /*e030*/  @!P0 LDC.64 R50, c[0x0][0x258] ;  /* 0x00009600ff328b82 */ /* 0x000e620000000a00 */
[----:B------:R-:W-:Y:S01]  /*e040*/  FMUL.FTZ R118, R117, R117 ;  /* 0x0000007575767220 */ /* 0x000fe20000410000 */
[----:B------:R-:W-:Y:S01]  /*e050*/  BSSY B1, `(.L_x_1996) ;  /* 0x00000c1000017945 */ /* 0x000fe20003800000 */
[----:B------:R-:W-:-:S03]  /*e060*/  FFMA.FTZ R116, R116, R49, UR11 ;  /* 0x0000000b74747e23 */ /* 0x000fc60008010031 */
[----:B------:R-:W-:Y:S02]  /*e070*/  FSEL R119, R118, RZ, P1 ;  /* 0x000000ff76777208 */ /* 0x000fe40000800000 */
[----:B------:R-:W2:Y:S03]  /*e080*/  @!P0 LDC.64 R48, c[0x0][0x250] ;  /* 0x00009400ff308b82 */ /* 0x000ea60000000a00 */
[----:B------:R-:W-:-:S06]  /*e090*/  FADD.FTZ R116, R116, R119 ;  /* 0x0000007774747221 */ /* 0x000fcc0000010000 */
[----:B------:R-:W3:Y:S01]  /*e0a0*/  MUFU.RSQ R116, R116 ;  /* 0x0000007400747308 */ /* 0x000ee20000001400 */
[----:B-1----:R-:W-:-:S04]  /*e0b0*/  @!P0 LEA R50, P3, R84, R50, 0x2 ;  /* 0x0000003254328211 */ /* 0x002fc800078610ff */
[C---:B------:R-:W-:Y:S02]  /*e0c0*/  @!P0 LEA.HI.X R51, R84.reuse, R51, R60, 0x2, P3 ;  /* 0x0000003354338211 */ /* 0x040fe400018f143c */
[----:B--2---:R-:W-:-:S04]  /*e0d0*/  @!P0 LEA R48, P2, R84, R48, 0x2 ;  /* 0x0000003054308211 */ /* 0x004fc800078410ff */
[----:B------:R-:W-:-:S05]  /*e0e0*/  @!P0 LEA.HI.X R49, R84, R49, R60, 0x2, P2 ;  /* 0x0000003154318211 */ /* 0x000fca00010f143c */
[----:B------:R1:W-:Y:S04]  /*e0f0*/  @!P0 STG.E desc[UR6][R48.64], R117 ;  /* 0x0000007530008986 */ /* 0x0003e8000c101906 */
[----:B---3--:R1:W-:Y:S01]  /*e100*/  @!P0 STG.E desc[UR6][R50.64], R116 ;  /* 0x0000007432008986 */ /* 0x0083e2000c101906 */
[----:B------:R-:W-:-:S13]  /*e110*/  ISETP.GE.AND P0, PT, R61, 0x1, PT ;  /* 0x000000013d00780c */ /* 0x000fda0003f06270 */
[----:B-1----:R-:W-:Y:S05]  /*e120*/  @!P0 BRA `(.L_x_1997) ;  /* 0x0000000800cc8947 */ /* 0x002fea0003800000 */
[----:B------:R-:W-:Y:S02]  /*e130*/  FSEL R48, R117, RZ, !P1 ;  /* 0x000000ff75307208 */ /* 0x000fe40004800000 */
[----:B------:R-:W-:Y:S02]  /*e140*/  PRMT R17, R39, 0x7632, R17 ;  /* 0x0000763227117816 */ /* 0x000fe40000000011 */
[----:B------:R-:W-:Y:S01]  /*e150*/  IADD3 R50, R61, -0x1, RZ ;  /* 0xffffffff3d327810 */ /* 0x000fe20007ffe0ff */
[C---:B------:R-:W-:Y:S01]  /*e160*/  FADD.FTZ R117, -R48.reuse, R52 ;  /* 0x0000003430757221 */ /* 0x040fe20000010100 */
[C---:B------:R-:W-:Y:S01]  /*e170*/  FADD.FTZ R55, -R48.reuse, R55 ;  /* 0x0000003730377221 */ /* 0x040fe20000010100 */
[C---:B------:R-:W-:Y:S01]  /*e180*/  FADD.FTZ R125, -R48.reuse, R62 ;  /* 0x0000003e307d7221 */ /* 0x040fe20000010100 */
[----:B------:R-:W-:Y:S01]  /*e190*/  SHF.L.U32 R52, R17, 0x10, RZ ;  /* 0x0000001011347819 */ /* 0x000fe200000006ff */
[----:B------:R-:W-:Y:S01]  /*e1a0*/  FADD.FTZ R83, -R48, R83 ;  /* 0x0000005330537221 */ /* 0x000fe20000010100 */
[----:B------:R-:W-:Y:S01]  /*e1b0*/  FMUL.FTZ R62, R116, R117 ;  /* 0x00000075743e7220 */ /* 0x000fe20000410000 */
[----:B------:R-:W-:-:S02]  /*e1c0*/  IMAD R63, R50, R63, RZ ;  /* 0x0000003f323f7224 */ /* 0x000fc400078e02ff */
[C---:B------:R-:W-:Y:S01]  /*e1d0*/  FADD.FTZ R59, -R48.reuse, R59 ;  /* 0x0000003b303b7221 */ /* 0x040fe20000010100 */
[C---:B------:R-:W-:Y:S01]  /*e1e0*/  FADD.FTZ R51, -R48.reuse, R56 ;  /* 0x0000003830337221 */ /* 0x040fe20000010100 */
[C---:B------:R-:W-:Y:S01]  /*e1f0*/  FADD.FTZ R105, -R48.reuse, R105 ;  /* 0x0000006930697221 */ /* 0x040fe20000010100 */
[C---:B------:R-:W-:Y:S01]  /*e200*/  FADD.FTZ R99, -R48.reuse, R99 ;  /* 0x0000006330637221 */ /* 0x040fe20000010100 */
[C---:B------:R-:W-:Y:S01]  /*e210*/  FADD.FTZ R104, -R48.reuse, R104 ;  /* 0x0000006830687221 */ /* 0x040fe20000010100 */
[----:B------:R-:W-:Y:S01]  /*e220*/  FADD.FTZ R50, -R48, R111 ;  /* 0x0000006f30327221 */ /* 0x000fe20000010100 */
[C---:B------:R-:W-:Y:S01]  /*e230*/  FMUL.FTZ R56, R116.reuse, R55 ;  /* 0x0000003774387220 */ /* 0x040fe20000410000 */
[----:B------:R-:W-:Y:S01]  /*e240*/  FMUL.FTZ R55, R116, R83 ;  /* 0x0000005374377220 */ /* 0x000fe20000410000 */
[----:B------:R-:W-:Y:S01]  /*e250*/  FFMA.FTZ R52, R62, R52, R13 ;  /* 0x000000343e347223 */ /* 0x000fe2000001000d */
        /* <DEDUP_REMOVED lines=22> */
[----:B------:R-:W-:Y:S01]  /*e3c0*/  PRMT R83, R38, 0x7632, R83 ;  /* 0x0000763226537816 */ /* 0x000fe20000000053 */
[C---:B------:R-:W-:Y:S01]  /*e3d0*/  FMUL.FTZ R48, R116.reuse, R59 ;  /* 0x0000003b74307220 */ /* 0x040fe20000410000 */
[----:B------:R-:W-:Y:S01]  /*e3e0*/  PRMT R62, R37, 0x7632, R62 ;  /* 0x00007632253e7816 */ /* 0x000fe2000000003e */
[C---:B------:R-:W-:Y:S01]  /*e3f0*/  FMUL.FTZ R96, R116.reuse, R105 ;  /* 0x0000006974607220 */ /* 0x040fe20000410000 */
[C---:B------:R-:W-:Y:S01]  /*e400*/  FMUL.FTZ R54, R116.reuse, R99 ;  /* 0x0000006374367220 */ /* 0x040fe20000410000 */
[C---:B------:R-:W-:Y:S01]  /*e410*/  FMUL.FTZ R59, R116.reuse, R104 ;  /* 0x00000068743b7220 */ /* 0x040fe20000410000 */
[----:B------:R-:W-:Y:S01]  /*e420*/  FMUL.FTZ R105, R116, R50 ;  /* 0x0000003274697220 */ /* 0x000fe20000410000 */
[----:B------:R-:W-:Y:S01]  /*e430*/  PRMT R50, R36, 0x7632, R50 ;  /* 0x0000763224327816 */ /* 0x000fe20000000032 */
[C---:B------:R-:W-:Y:S01]  /*e440*/  FMUL.FTZ R58, R116.reuse, R51 ;  /* 0x00000033743a7220 */ /* 0x040fe20000410000 */
[----:B------:R-:W-:Y:S01]  /*e450*/  PRMT R104, R35, 0x7632, R104 ;  /* 0x0000763223687816 */ /* 0x000fe20000000068 */
[----:B------:R-:W-:Y:S01]  /*e460*/  FMUL.FTZ R61, R116, R61 ;  /* 0x0000003d743d7220 */ /* 0x000fe20000410000 */
[----:B------:R-:W-:Y:S01]  /*e470*/  PRMT R99, R34, 0x7632, R99 ;  /* 0x0000763222637816 */ /* 0x000fe20000000063 */
[----:B------:R-:W-:Y:S01]  /*e480*/  IMAD.U32 R83, R83, 0x10000, RZ ;  /* 0x0001000053537824 */ /* 0x000fe200078e00ff */
[----:B------:R-:W-:Y:S01]  /*e490*/  SHF.L.U32 R62, R62, 0x10, RZ ;  /* 0x000000103e3e7819 */ /* 0x000fe200000006ff */
[C---:B------:R-:W-:Y:S01]  /*e4a0*/  FMUL.FTZ R17, R116.reuse, R102 ;  /* 0x0000006674117220 */ /* 0x040fe20000410000 */
[C---:B------:R-:W-:Y:S01]  /*e4b0*/  FMUL.FTZ R51, R116.reuse, R110 ;  /* 0x0000006e74337220 */ /* 0x040fe20000410000 */
[----:B------:R-:W-:Y:S01]  /*e4c0*/  FMUL.FTZ R102, R116, R101 ;  /* 0x0000006574667220 */ /* 0x000fe20000410000 */
[----:B------:R-:W-:Y:S01]  /*e4d0*/  SHF.L.U32 R110, R104, 0x10, RZ ;  /* 0x00000010686e7819 */ /* 0x000fe200000006ff */
[----:B------:R-:W-:-:S02]  /*e4e0*/  IMAD.U32 R101, R50, 0x10000, RZ ;  /* 0x0001000032657824 */ /* 0x000fc400078e00ff */
[----:B------:R-:W-:Y:S01]  /*e4f0*/  FMUL.FTZ R123, R116, R123 ;  /* 0x0000007b747b7220 */ /* 0x000fe20000410000 */
[----:B------:R-:W-:Y:S02]  /*e500*/  IMAD.U32 R104, R99, 0x10000, RZ ;  /* 0x0001000063687824 */ /* 0x000fe400078e00ff */
[----:B------:R-:W-:Y:S01]  /*e510*/  FFMA.FTZ R50, R61, R83, R14 ;  /* 0x000000533d327223 */ /* 0x000fe2000001000e */
[----:B------:R-:W-:Y:S01]  /*e520*/  FFMA.FTZ R99, R58, R62, R15 ;  /* 0x0000003e3a637223 */ /* 0x000fe2000001000f */
[----:B------:R-:W-:Y:S01]  /*e530*/  PRMT R58, R33, 0x7632, R58 ;  /* 0x00007632213a7816 */ /* 0x000fe2000000003a */
[----:B------:R-:W-:Y:S01]  /*e540*/  FFMA.FTZ R123, R123, R104, R10 ;  /* 0x000000687b7b7223 */ /* 0x000fe2000001000a */
[----:B------:R-:W-:Y:S01]  /*e550*/  PRMT R83, R31, 0x7632, R83 ;  /* 0x000076321f537816 */ /* 0x000fe20000000053 */
[----:B------:R-:W-:Y:S01]  /*e560*/  FMUL.FTZ R82, R116, R121 ;  /* 0x0000007974527220 */ /* 0x000fe20000410000 */
[----:B------:R-:W-:Y:S01]  /*e570*/  PRMT R62, R30, 0x7632, R62 ;  /* 0x000076321e3e7816 */ /* 0x000fe2000000003e */
[C---:B------:R-:W-:Y:S01]  /*e580*/  FMUL.FTZ R49, R116.reuse, R49 ;  /* 0x0000003174317220 */ /* 0x040fe20000410000 */
[----:B------:R-:W-:Y:S01]  /*e590*/  PRMT R61, R29, 0x7632, R61 ;  /* 0x000076321d3d7816 */ /* 0x000fe2000000003d */
[----:B------:R-:W-:Y:S01]  /*e5a0*/  FMUL.FTZ R118, R116, R100 ;  /* 0x0000006474767220 */ /* 0x000fe20000410000 */
[----:B------:R-:W-:Y:S01]  /*e5b0*/  SHF.L.U32 R58, R58, 0x10, RZ ;  /* 0x000000103a3a7819 */ /* 0x000fe200000006ff */
[----:B------:R-:W-:Y:S01]  /*e5c0*/  FFMA.FTZ R101, R49, R101, R16 ;  /* 0x0000006531657223 */ /* 0x000fe20000010010 */
[----:B------:R-:W-:Y:S01]  /*e5d0*/  SHF.L.U32 R104, R83, 0x10, RZ ;  /* 0x0000001053687819 */ /* 0x000fe200000006ff */
[----:B------:R-:W-:Y:S01]  /*e5e0*/  IMAD.U32 R83, R62, 0x10000, RZ ;  /* 0x000100003e537824 */ /* 0x000fe200078e00ff */
[----:B------:R-:W-:Y:S01]  /*e5f0*/  SHF.L.U32 R62, R61, 0x10, RZ ;  /* 0x000000103d3e7819 */ /* 0x000fe200000006ff */
[----:B------:R-:W-:Y:S01]  /*e600*/  FFMA.FTZ R61, R82, R58, R11 ;  /* 0x0000003a523d7223 */ /* 0x000fe2000001000b */
[----:B------:R-:W-:Y:S01]  /*e610*/  PRMT R49, R32, 0x7632, R49 ;  /* 0x0000763220317816 */ /* 0x000fe20000000031 */
[----:B------:R-:W-:Y:S01]  /*e620*/  FFMA.FTZ R58, R17, R83, R6 ;  /* 0x00000053113a7223 */ /* 0x000fe20000010006 */
[----:B------:R-:W-:Y:S01]  /*e630*/  PRMT R17, R28, 0x7632, R17 ;  /* 0x000076321c117816 */ /* 0x000fe20000000011 */
[----:B------:R-:W1:Y:S01]  /*e640*/  LDC.64 R82, c[0x0][0x2b8] ;  /* 0x0000ae00ff527b82 */ /* 0x000e620000000a00 */
[----:B------:R-:W-:-:S02]  /*e650*/  IMAD.U32 R111, R39, 0x10000, RZ ;  /* 0x00010000276f7824 */ /* 0x000fc400078e00ff */
[----:B------:R-:W-:Y:S01]  /*e660*/  FMUL.FTZ R53, R116, R53 ;  /* 0x0000003574357220 */ /* 0x000fe20000410000 */
[----:B------:R-:W-:Y:S01]  /*e670*/  FFMA.FTZ R102, R102, R104, R5 ;  /* 0x0000006866667223 */ /* 0x000fe20000010005 */
[----:B------:R-:W-:Y:S01]  /*e680*/  PRMT R104, R27, 0x7632, R104 ;  /* 0x000076321b687816 */ /* 0x000fe20000000068 */
[C---:B------:R-:W-:Y:S01]  /*e690*/  FMUL.FTZ R119, R116.reuse, R119 ;  /* 0x0000007774777220 */ /* 0x040fe20000410000 */
[C---:B------:R-:W-:Y:S01]  /*e6a0*/  FMUL.FTZ R98, R116.reuse, R125 ;  /* 0x0000007d74627220 */ /* 0x040fe20000410000 */
[----:B------:R-:W-:Y:S01]  /*e6b0*/  FMUL.FTZ R103, R116, R103 ;  /* 0x0000006774677220 */ /* 0x000fe20000410000 */
[----:B------:R-:W-:Y:S02]  /*e6c0*/  IMAD.U32 R49, R49, 0x10000, RZ ;  /* 0x0001000031317824 */ /* 0x000fe400078e00ff */
[----:B------:R-:W-:Y:S01]  /*e6d0*/  FFMA.FTZ R118, R118, R62, R7 ;  /* 0x0000003e76767223 */ /* 0x000fe20000010007 */
[----:B------:R-:W-:Y:S01]  /*e6e0*/  IMAD.U32 R17, R17, 0x10000, RZ ;  /* 0x0001000011117824 */ /* 0x000fe200078e00ff */
[----:B------:R-:W-:Y:S01]  /*e6f0*/  SHF.R.S32.HI R62, RZ, 0x1f, R63 ;  /* 0x0000001fff3e7819 */ /* 0x000fe2000001143f */
[----:B------:R-:W-:Y:S01]  /*e700*/  FFMA.FTZ R53, R53, R111, R78 ;  /* 0x0000006f35357223 */ /* 0x000fe2000001004e */
[----:B------:R-:W-:Y:S01]  /*e710*/  SHF.L.U32 R111, R104, 0x10, RZ ;  /* 0x00000010686f7819 */ /* 0x000fe200000006ff */
[----:B------:R-:W-:Y:S01]  /*e720*/  FFMA.FTZ R98, R98, R110, R9 ;  /* 0x0000006e62627223 */ /* 0x000fe20000010009 */
[----:B------:R-:W-:Y:S01]  /*e730*/  FFMA.FTZ R119, R119, R49, R12 ;  /* 0x0000003177777223 */ /* 0x000fe2000001000c */
[----:B------:R-:W-:Y:S01]  /*e740*/  FFMA.FTZ R104, R103, R17, R8 ;  /* 0x0000001167687223 */ /* 0x000fe20000010008 */
[----:B------:R-:W-:Y:S01]  /*e750*/  PRMT R49, R26, 0x7632, R49 ;  /* 0x000076321a317816 */ /* 0x000fe20000000031 */
[----:B------:R-:W-:Y:S01]  /*e760*/  FMUL.FTZ R109, R116, R109 ;  /* 0x0000006d746d7220 */ /* 0x000fe20000410000 */
[----:B------:R-:W-:Y:S01]  /*e770*/  LEA.HI R110, R62, R63, RZ, 0x3 ;  /* 0x0000003f3e6e7211 */ /* 0x000fe200078f18ff */
[----:B------:R-:W-:Y:S01]  /*e780*/  FFMA.FTZ R63, R105, R111, R0 ;  /* 0x0000006f693f7223 */ /* 0x000fe20000010000 */
[----:B------:R-:W-:Y:S01]  /*e790*/  PRMT R103, R24, 0x7632, R103 ;  /* 0x0000763218677816 */ /* 0x000fe20000000067 */
[----:B------:R-:W-:Y:S01]  /*e7a0*/  IMAD.U32 R49, R49, 0x10000, RZ ;  /* 0x0001000031317824 */ /* 0x000fe200078e00ff */
[----:B------:R-:W-:Y:S01]  /*e7b0*/  LOP3.LUT R17, R85, 0x1f, RZ, 0xc0, !PT ;  /* 0x0000001f55117812 */ /* 0x000fe200078ec0ff */
[----:B------:R-:W-:Y:S01]  /*e7c0*/  FMUL.FTZ R100, R116, R115 ;  /* 0x0000007374647220 */ /* 0x000fe20000410000 */
[----:B------:R-:W-:Y:S01]  /*e7d0*/  SHF.L.U32 R103, R103, 0x10, RZ ;  /* 0x0000001067677819 */ /* 0x000fe200000006ff */
[----:B------:R-:W-:Y:S01]  /*e7e0*/  FFMA.FTZ R62, R109, R49, R2 ;  /* 0x000000316d3e7223 */ /* 0x000fe20000010002 */
[----:B------:R-:W-:Y:S01]  /*e7f0*/  LEA.HI.SX32 R117, R110, R17, 0x1d ;  /* 0x000000116e757211 */ /* 0x000fe200078feaff */
[----:B------:R-:W-:Y:S01]  /*e800*/  FMUL.FTZ R60, R116, R95 ;  /* 0x0000005f743c7220 */ /* 0x000fe20000410000 */
[----:B------:R-:W-:Y:S01]  /*e810*/  SHF.L.U32 R49, R38, 0x10, RZ ;  /* 0x0000001026317819 */ /* 0x000fe200000006ff */
[----:B------:R-:W-:Y:S01]  /*e820*/  FFMA.FTZ R103, R51, R103, R4 ;  /* 0x0000006733677223 */ /* 0x000fe20000010004 */
[C---:B------:R-:W-:Y:S01]  /*e830*/  IADD3 R111, R117.reuse, 0x40, RZ ;  /* 0x00000040756f7810 */ /* 0x040fe20007ffe0ff */
[----:B------:R-:W-:-:S02]  /*e840*/  VIADD R115, R117, 0x20 ;  /* 0x0000002075737836 */ /* 0x000fc40000000000 */
[C---:B------:R-:W-:Y:S01]  /*e850*/  FMUL.FTZ R57, R116.reuse, R57 ;  /* 0x0000003974397220 */ /* 0x040fe20000410000 */
[C---:B------:R-:W-:Y:S02]  /*e860*/  VIADD R51, R117.reuse, 0x60 ;  /* 0x0000006075337836 */ /* 0x040fe40000000000 */
[C---:B------:R-:W-:Y:S01]  /*e870*/  FMUL.FTZ R97, R116.reuse, R97 ;  /* 0x0000006174617220 */ /* 0x040fe20000410000 */
[C---:B------:R-:W-:Y:S01]  /*e880*/  FMUL.FTZ R106, R116.reuse, R106 ;  /* 0x0000006a746a7220 */ /* 0x040fe20000410000 */
[C---:B------:R-:W-:Y:S01]  /*e890*/  FMUL.FTZ R107, R116.reuse, R107 ;  /* 0x0000006b746b7220 */ /* 0x040fe20000410000 */
[C---:B------:R-:W-:Y:S01]  /*e8a0*/  FMUL.FTZ R113, R116.reuse, R113 ;  /* 0x0000007174717220 */ /* 0x040fe20000410000 */
[C---:B------:R-:W-:Y:S01]  /*e8b0*/  FMUL.FTZ R108, R116.reuse, R108 ;  /* 0x0000006c746c7220 */ /* 0x040fe20000410000 */
[C---:B------:R-:W-:Y:S01]  /*e8c0*/  FMUL.FTZ R112, R116.reuse, R112 ;  /* 0x0000007074707220 */ /* 0x040fe20000410000 */
[----:B------:R-:W-:Y:S01]  /*e8d0*/  FMUL.FTZ R95, R116, R114 ;  /* 0x00000072745f7220 */ /* 0x000fe20000410000 */
[----:B-1----:R-:W-:-:S04]  /*e8e0*/  IMAD.WIDE.U32 R116, R117, 0x10, R82 ;  /* 0x0000001075747825 */ /* 0x002fc800078e0052 */
[----:B------:R-:W-:Y:S01]  /*e8f0*/  FFMA.FTZ R49, R56, R49, R79 ;  /* 0x0000003138317223 */ /* 0x000fe2000001004f */
[----:B------:R-:W-:Y:S01]  /*e900*/  PRMT R105, R25, 0x7632, R105 ;  /* 0x0000763219697816 */ /* 0x000fe20000000069 */
[----:B------:R-:W-:-:S03]  /*e910*/  IMAD.WIDE.U32 R114, R115, 0x10, R82 ;  /* 0x0000001073727825 */ /* 0x000fc600078e0052 */
[----:B------:R-:W-:Y:S01]  /*e920*/  F2FP.BF16.F32.PACK_AB R50, R50, R49 ;  /* 0x000000313232723e */ /* 0x000fe200000010ff */
[----:B------:R-:W-:Y:S01]  /*e930*/  IMAD.WIDE.U32 R110, R111, 0x10, R82 ;  /* 0x000000106f6e7825 */ /* 0x000fe200078e0052 */
[----:B------:R-:W-:-:S03]  /*e940*/  SHF.L.U32 R49, R37, 0x10, RZ ;  /* 0x0000001025317819 */ /* 0x000fc600000006ff */
[----:B------:R-:W-:Y:S01]  /*e950*/  IMAD.WIDE.U32 R82, R51, 0x10, R82 ;  /* 0x0000001033527825 */ /* 0x000fe200078e0052 */
[----:B------:R-:W-:-:S03]  /*e960*/  F2FP.BF16.F32.PACK_AB R51, R52, R53 ;  /* 0x000000353433723e */ /* 0x000fc600000010ff */
[----:B------:R-:W-:Y:S01]  /*e970*/  FFMA.FTZ R56, R57, R49, R80 ;  /* 0x0000003139387223 */ /* 0x000fe20000010050 */
[----:B------:R-:W-:Y:S01]  /*e980*/  SHF.L.U32 R53, R35, 0x10, RZ ;  /* 0x0000001023357819 */ /* 0x000fe200000006ff */
[----:B------:R-:W-:Y:S02]  /*e990*/  IMAD.U32 R52, R36, 0x10000, RZ ;  /* 0x0001000024347824 */ /* 0x000fe400078e00ff */
[----:B------:R-:W-:Y:S01]  /*e9a0*/  IMAD.U32 R57, R30, 0x10000, RZ ;  /* 0x000100001e397824 */ /* 0x000fe200078e00ff */
[----:B------:R-:W-:Y:S01]  /*e9b0*/  F2FP.BF16.F32.PACK_AB R49, R99, R56 ;  /* 0x000000386331723e */ /* 0x000fe200000010ff */
[----:B------:R-:W-:Y:S01]  /*e9c0*/  FFMA.FTZ R55, R55, R53, R74 ;  /* 0x0000003537377223 */ /* 0x000fe2000001004a */
[----:B------:R-:W-:Y:S01]  /*e9d0*/  SHF.L.U32 R53, R31, 0x10, RZ ;  /* 0x000000101f357819 */ /* 0x000fe200000006ff */
[----:B------:R-:W-:Y:S01]  /*e9e0*/  FFMA.FTZ R48, R48, R52, R81 ;  /* 0x0000003430307223 */ /* 0x000fe20000010051 */
[----:B------:R-:W-:Y:S02]  /*e9f0*/  IMAD.U32 R52, R34, 0x10000, RZ ;  /* 0x0001000022347824 */ /* 0x000fe400078e00ff */
[----:B------:R-:W-:Y:S01]  /*ea00*/  FFMA.FTZ R57, R96, R57, R71 ;  /* 0x0000003960397223 */ /* 0x000fe20000010047 */
[----:B------:R-:W-:Y:S01]  /*ea10*/  SHF.L.U32 R96, R27, 0x10, RZ ;  /* 0x000000101b607819 */ /* 0x000fe200000006ff */
[----:B------:R-:W-:Y:S01]  /*ea20*/  FFMA.FTZ R59, R59, R53, R70 ;  /* 0x000000353b3b7223 */ /* 0x000fe20000010046 */
[----:B------:R-:W-:Y:S01]  /*ea30*/  SHF.L.U32 R53, R29, 0x10, RZ ;  /* 0x000000101d357819 */ /* 0x000fe200000006ff */
[----:B------:R-:W-:Y:S01]  /*ea40*/  FFMA.FTZ R60, R60, R52, R75 ;  /* 0x000000343c3c7223 */ /* 0x000fe2000001004b */
[----:B------:R-:W-:Y:S01]  /*ea50*/  SHF.L.U32 R52, R33, 0x10, RZ ;  /* 0x0000001021347819 */ /* 0x000fe200000006ff */
[----:B------:R-:W-:-:S02]  /*ea60*/  IMAD.U32 R56, R32, 0x10000, RZ ;  /* 0x0001000020387824 */ /* 0x000fc400078e00ff */
[----:B------:R-:W-:Y:S01]  /*ea70*/  FFMA.FTZ R96, R95, R96, R66 ;  /* 0x000000605f607223 */ /* 0x000fe20000010042 */
[----:B------:R-:W-:Y:S01]  /*ea80*/  FFMA.FTZ R107, R107, R53, R72 ;  /* 0x000000356b6b7223 */ /* 0x000fe20000010048 */
[----:B------:R-:W-:Y:S02]  /*ea90*/  IMAD.U32 R53, R26, 0x10000, RZ ;  /* 0x000100001a357824 */ /* 0x000fe400078e00ff */
[----:B------:R-:W-:Y:S01]  /*eaa0*/  FFMA.FTZ R52, R97, R52, R76 ;  /* 0x0000003461347223 */ /* 0x000fe2000001004c */
[----:B------:R-:W-:Y:S01]  /*eab0*/  FFMA.FTZ R56, R54, R56, R77 ;  /* 0x0000003836387223 */ /* 0x000fe2000001004d */
[----:B------:R-:W-:Y:S02]  /*eac0*/  IMAD.U32 R97, R28, 0x10000, RZ ;  /* 0x000100001c617824 */ /* 0x000fe400078e00ff */
[----:B------:R-:W-:Y:S01]  /*ead0*/  FFMA.FTZ R95, R112, R53, R67 ;  /* 0x00000035705f7223 */ /* 0x000fe20000010043 */
[----:B------:R-:W-:Y:S01]  /*eae0*/  SHF.L.U32 R54, R25, 0x10, RZ ;  /* 0x0000001019367819 */ /* 0x000fe200000006ff */
[----:B------:R-:W-:-:S02]  /*eaf0*/  IMAD.U32 R105, R105, 0x10000, RZ ;  /* 0x0001000069697824 */ /* 0x000fc400078e00ff */
[----:B------:R-:W-:Y:S01]  /*eb00*/  FFMA.FTZ R97, R106, R97, R73 ;  /* 0x000000616a617223 */ /* 0x000fe20000010049 */
[----:B------:R-:W-:Y:S01]  /*eb10*/  IMAD.U32 R53, R24, 0x10000, RZ ;  /* 0x0001000018357824 */ /* 0x000fe200078e00ff */
[----:B------:R-:W-:Y:S01]  /*eb20*/  F2FP.BF16.F32.PACK_AB R48, R101, R48 ;  /* 0x000000306530723e */ /* 0x000fe200000010ff */
[----:B------:R-:W-:Y:S01]  /*eb30*/  FFMA.FTZ R108, R108, R105, R3 ;  /* 0x000000696c6c7223 */ /* 0x000fe20000010003 */
[----:B------:R-:W-:Y:S01]  /*eb40*/  FFMA.FTZ R113, R113, R54, R68 ;  /* 0x0000003671717223 */ /* 0x000fe20000010044 */
[----:B------:R-:W-:Y:S01]  /*eb50*/  FFMA.FTZ R100, R100, R53, R69 ;  /* 0x0000003564647223 */ /* 0x000fe20000010045 */
[----:B------:R-:W-:Y:S01]  /*eb60*/  F2FP.BF16.F32.PACK_AB R53, R61, R52 ;  /* 0x000000343d35723e */ /* 0x000fe200000010ff */
[----:B------:R1:W-:Y:S01]  /*eb70*/  STG.E.128 desc[UR6][R116.64], R48 ;  /* 0x0000003074007986 */ /* 0x0003e2000c101d06 */
[----:B------:R-:W-:Y:S02]  /*eb80*/  F2FP.BF16.F32.PACK_AB R55, R98, R55 ;  /* 0x000000376237723e */ /* 0x000fe400000010ff */
[----:B------:R-:W-:-:S02]  /*eb90*/  F2FP.BF16.F32.PACK_AB R54, R123, R60 ;  /* 0x0000003c7b36723e */ /* 0x000fc400000010ff */
[----:B------:R-:W-:Y:S02]  /*eba0*/  F2FP.BF16.F32.PACK_AB R52, R119, R56 ;  /* 0x000000387734723e */ /* 0x000fe400000010ff */
[----:B------:R-:W-:Y:S02]  /*ebb0*/  F2FP.BF16.F32.PACK_AB R58, R58, R57 ;  /* 0x000000393a3a723e */ /* 0x000fe400000010ff */
[----:B------:R-:W-:Y:S01]  /*ebc0*/  F2FP.BF16.F32.PACK_AB R59, R102, R59 ;  /* 0x0000003b663b723e */ /* 0x000fe200000010ff */
[----:B------:R1:W-:Y:S01]  /*ebd0*/  STG.E.128 desc[UR6][R114.64], R52 ;  /* 0x0000003472007986 */ /* 0x0003e2000c101d06 */
[----:B------:R-:W-:Y:S02]  /*ebe0*/  F2FP.BF16.F32.PACK_AB R57, R118, R107 ;  /* 0x0000006b7639723e */ /* 0x000fe400000010ff */
[----:B------:R-:W-:Y:S02]  /*ebf0*/  F2FP.BF16.F32.PACK_AB R56, R104, R97 ;  /* 0x000000616838723e */ /* 0x000fe400000010ff */
[----:B------:R-:W-:-:S02]  /*ec00*/  F2FP.BF16.F32.PACK_AB R63, R63, R96 ;  /* 0x000000603f3f723e */ /* 0x000fc400000010ff */
[----:B------:R-:W-:Y:S01]  /*ec10*/  F2FP.BF16.F32.PACK_AB R62, R62, R95 ;  /* 0x0000005f3e3e723e */ /* 0x000fe200000010ff */
[----:B------:R1:W-:Y:S01]  /*ec20*/  STG.E.128 desc[UR6][R110.64], R56 ;  /* 0x000000386e007986 */ /* 0x0003e2000c101d06 */
[----:B------:R-:W-:Y:S02]  /*ec30*/  F2FP.BF16.F32.PACK_AB R61, R108, R113 ;  /* 0x000000716c3d723e */ /* 0x000fe400000010ff */
[----:B------:R-:W-:-:S05]  /*ec40*/  F2FP.BF16.F32.PACK_AB R60, R103, R100 ;  /* 0x00000064673c723e */ /* 0x000fca00000010ff */
[----:B------:R1:W-:Y:S02]  /*ec50*/  STG.E.128 desc[UR6][R82.64], R60 ;  /* 0x0000003c52007986 */ /* 0x0003e4000c101d06 */
.L_x_1997:
[----:B------:R-:W-:Y:S05]  /*ec60*/  BSYNC B1 ;  /* 0x0000000000017941 */ /* 0x000fea0003800000 */
.L_x_1996:
[----:B-1----:R-:W1:Y:S02]  /*ec70*/  LDC.64 R48, c[0x0][0x210] ;  /* 0x00008400ff307b82 */ /* 0x002e640000000a00 */
[----:B-1----:R-:W-:-:S04]  /*ec80*/  LEA R84, R48, R84, 0x2 ;  /* 0x0000005430547211 */ /* 0x002fc800078e10ff */
[----:B------:R-:W-:-:S13]  /*ec90*/  ISETP.GE.AND P0, PT, R84, R49, PT ;  /* 0x000000315400720c */ /* 0x000fda0003f06270 */
[----:B------:R-:W-:Y:S05]  /*eca0*/  @!P0 BRA `(.L_x_1998) ;  /* 0xffffff1c00948947 */ /* 0x000fea000383ffff */
[----:B------:R-:W-:Y:S05]  /*ecb0*/  BSYNC B0 ;  /* 0x0000000000007941 */ /* 0x000fea0003800000 */
.L_x_1666:
[----:B------:R-:W-:Y:S05]  /*ecc0*/  EXIT ;  /* 0x000000000000794d */ /* 0x000fea0003800000 */
.L_x_1995:
        /* <DEDUP_REMOVED lines=8> */
.L_x_2000:
[----:B------:R-:W-:Y:S05]  /*ed50*/  BSYNC B1 ;  /* 0x0000000000017941 */ /* 0x000fea0003800000 */
.L_x_1999:
[----:B------:R-:W-:Y:S01]  /*ed60*/  IMAD.MOV.U32 R49, RZ, RZ, R122 ;  /* 0x000000ffff317224 */ /* 0x000fe200078e007a */
[----:B------:R-:W-:Y:S01]  /*ed70*/  HFMA2.MMA R51, -RZ, RZ, 0, 1.847743988037109375e-06 ;  /* 0x0000001fff337435 */ /* 0x000fe200000001ff */
[----:B------:R-:W-:Y:S02]  /*ed80*/  IMAD.MOV.U32 R116, RZ, RZ, 0x2 ;  /* 0x00000002ff747424 */ /* 0x000fe400078e00ff */
[----:B------:R-:W-:Y:S01]  /*ed90*/  FADD.FTZ R118, R48, R49 ;  /* 0x0000003130767221 */ /* 0x000fe20000010000 */
[----:B------:R-:W-:-:S04]  /*eda0*/  IMAD.MOV.U32 R50, RZ, RZ, -0x1 ;  /* 0xffffffffff327424 */ /* 0x000fc800078e00ff */
[----:B------:R-:W-:-:S07]  /*edb0*/  MOV R125, R118 ;  /* 0x00000076007d7202 */ /* 0x000fce0000000f00 */
[----:B------:R-:W-:Y:S05]  /*edc0*/  WARPSYNC.COLLECTIVE R50, `(.L_x_2001) ;  /* 0x0000000032087348 */ /* 0x000fea0003c00000 */
[----:B------:R0:W1:Y:S02]  /*edd0*/  SHFL.BFLY P2, R122, R125, R116, R51 ;  /* 0x0c0000747d7a7389 */ /* 0x0000640000040033 */
[----:B01----:R-:W-:Y:S01]  /*ede0*/  ENDCOLLECTIVE ;  /* 0x000000000000791b */ /* 0x003fe20003800000 */
.L_x_2001:
[----:B------:R-:W-:Y:S01]  /*edf0*/  HFMA2.MMA R116, -RZ, RZ, 0, 2.384185791015625e-07 ;  /* 0x00000004ff747435 */ /* 0x000fe200000001ff */
[----:B------:R-:W-:-:S05]  /*ee00*/  MOV R49, R122 ;  /* 0x0000007a00317202 */ /* 0x000fca0000000f00 */
[----:B------:R-:W-:-:S04]  /*ee10*/  FADD.FTZ R119, R118, R49 ;  /* 0x0000003176777221 */ /* 0x000fc80000010000 */
[----:B------:R-:W-:-:S07]  /*ee20*/  IMAD.MOV.U32 R125, RZ, RZ, R119 ;  /* 0x000000ffff7d7224 */ /* 0x000fce00078e0077 */
[----:B------:R-:W-:Y:S05]  /*ee30*/  WARPSYNC.COLLECTIVE R50, `(.L_x_2002) ;  /* 0x0000000032087348 */ /* 0x000fea0003c00000 */
[----:B------:R0:W1:Y:S02]  /*ee40*/  SHFL.BFLY P2, R122, R125, R116, R51 ;  /* 0x0c0000747d7a7389 */ /* 0x0000640000040033 */
[----:B01----:R-:W-:Y:S01]  /*ee50*/  ENDCOLLECTIVE ;  /* 0x000000000000791b */ /* 0x003fe20003800000 */
.L_x_2002:
[----:B------:R-:W-:Y:S02]  /*ee60*/  IMAD.MOV.U32 R116, RZ, RZ, 0x8 ;  /* 0x00000008ff747424 */ /* 0x000fe400078e00ff */
[----:B------:R-:W-:-:S04]  /*ee70*/  IMAD.MOV.U32 R120, RZ, RZ, R122 ;  /* 0x000000ffff787224 */ /* 0x000fc800078e007a */
[----:B------:R-:W-:-:S05]  /*ee80*/  FADD.FTZ R120, R119, R120 ;  /* 0x0000007877787221 */ /* 0x000fca0000010000 */
[----:B------:R-:W-:-:S07]  /*ee90*/  MOV R125, R120 ;  /* 0x00000078007d7202 */ /* 0x000fce0000000f00 */
[----:B------:R-:W-:Y:S05]  /*eea0*/  WARPSYNC.COLLECTIVE R50, `(.L_x_2003) ;  /* 0x0000000032087348 */ /* 0x000fea0003c00000 */
[----:B------:R0:W1:Y:S02]  /*eeb0*/  SHFL.BFLY P2, R122, R125, R116, R51 ;  /* 0x0c0000747d7a7389 */ /* 0x0000640000040033 */
[----:B01----:R-:W-:Y:S01]  /*eec0*/  ENDCOLLECTIVE ;  /* 0x000000000000791b */ /* 0x003fe20003800000 */
.L_x_2003:
[----:B------:R-:W-:Y:S01]  /*eed0*/  HFMA2.MMA R116, -RZ, RZ, 0, 9.5367431640625e-07 ;  /* 0x00000010ff747435 */ /* 0x000fe200000001ff */
[----:B------:R-:W-:-:S05]  /*eee0*/  MOV R49, R122 ;  /* 0x0000007a00317202 */ /* 0x000fca0000000f00 */
[----:B------:R-:W-:Y:S02]  /*eef0*/  FADD.FTZ R121, R120, R49 ;  /* 0x0000003178797221 */ /* 0x000fe40000010000 */
[----:B------:R-:W0:Y:S02]  /*ef00*/  LDC R49, c[0x0][0x290] ;  /* 0x0000a400ff317b82 */ /* 0x000e240000000800 */
[----:B------:R-:W-:-:S07]  /*ef10*/  IMAD.MOV.U32 R125, RZ, RZ, R121 ;  /* 0x000000ffff7d7224 */ /* 0x000fce00078e0079 */
[----:B0-----:R-:W-:Y:S05]  /*ef20*/  WARPSYNC.COLLECTIVE R50, `(.L_x_2004) ;  /* 0x0000000032087348 */ /* 0x001fea0003c00000 */
[----:B------:R1:W2:Y:S02]  /*ef30*/  SHFL.BFLY P2, R122, R125, R116, R51 ;  /* 0x0c0000747d7a7389 */ /* 0x0002a40000040033 */
[----:B012---:R-:W-:Y:S01]  /*ef40*/  ENDCOLLECTIVE ;  /* 0x000000000000791b */ /* 0x007fe20003800000 */
.L_x_2004:
[----:B------:R-:W-:Y:S01]  /*ef50*/  MOV R116, 0x1 ;  /* 0x0000000100747802 */ /* 0x000fe20000000f00 */
        /* <DEDUP_REMOVED lines=66> */
[----:B------:R-:W-:-:S03]  /*f380*/  IMAD.MOV.U32 R51, RZ, RZ, 0x1f ;  /* 0x0000001fff337424 */ /* 0x000fc600078e00ff */
[----:B------:R-:W-:-:S07]  /*f390*/  IMAD.MOV.U32 R125, RZ, RZ, R48 ;  /* 0x000000ffff7d7224 */ /* 0x000fce00078e0030 */
[----:B------:R-:W-:Y:S05]  /*f3a0*/  WARPSYNC.COLLECTIVE R50, `(.L_x_2005) ;  /* 0x0000000032087348 */ /* 0x000fea0003c00000 */
[----:B------:R0:W1:Y:S02]  /*f3b0*/  SHFL.BFLY P2, R122, R125, R116, R51 ;  /* 0x0c0000747d7a7389 */ /* 0x0000640000040033 */
[----:B01----:R-:W-:Y:S01]  /*f3c0*/  ENDCOLLECTIVE ;  /* 0x000000000000791b */ /* 0x003fe20003800000 */
.L_x_2005:
[----:B------:R-:W-:Y:S01]  /*f3d0*/  HFMA2.MMA R116, -RZ, RZ, 0, 1.1920928955078125e-07 ;  /* 0x00000002ff747435 */ /* 0x000fe200000001ff */
[----:B------:R-:W-:-:S05]  /*f3e0*/  MOV R119, R122 ;  /* 0x0000007a00777202 */ /* 0x000fca0000000f00 */
[----:B------:R-:W-:-:S04]  /*f3f0*/  FADD.FTZ R119, R48, R119 ;  /* 0x0000007730777221 */ /* 0x000fc80000010000 */
[----:B------:R-:W-:-:S07]  /*f400*/  IMAD.MOV.U32 R125, RZ, RZ, R119 ;  /* 0x000000ffff7d7224 */ /* 0x000fce00078e0077 */
[----:B------:R-:W-:Y:S05]  /*f410*/  WARPSYNC.COLLECTIVE R50, `(.L_x_2006) ;  /* 0x0000000032087348 */ /* 0x000fea0003c00000 */
[----:B------:R0:W1:Y:S02]  /*f420*/  SHFL.BFLY P2, R122, R125, R116, R51 ;  /* 0x0c0000747d7a7389 */ /* 0x0000640000040033 */
[----:B01----:R-:W-:Y:S01]  /*f430*/  ENDCOLLECTIVE ;  /* 0x000000000000791b */ /* 0x003fe20003800000 */
.L_x_2006:
[----:B------:R-:W-:Y:S02]  /*f440*/  IMAD.MOV.U32 R116, RZ, RZ, 0x4 ;  /* 0x00000004ff747424 */ /* 0x000fe400078e00ff */
[----:B------:R-:W-:-:S04]  /*f450*/  IMAD.MOV.U32 R118, RZ, RZ, R122 ;  /* 0x000000ffff767224 */ /* 0x000fc800078e007a */
[----:B------:R-:W-:-:S05]  /*f460*/  FADD.FTZ R118, R119, R118 ;  /* 0x0000007677767221 */ /* 0x000fca0000010000 */
[----:B------:R-:W-:-:S07]  /*f470*/  MOV R125, R118 ;  /* 0x00000076007d7202 */ /* 0x000fce0000000f00 */
[----:B------:R-:W-:Y:S05]  /*f480*/  WARPSYNC.COLLECTIVE R50, `(.L_x_2007) ;  /* 0x0000000032087348 */ /* 0x000fea0003c00000 */
[----:B------:R0:W1:Y:S02]  /*f490*/  SHFL.BFLY P2, R122, R125, R116, R51 ;  /* 0x0c0000747d7a7389 */ /* 0x0000640000040033 */
[----:B01----:R-:W-:Y:S01]  /*f4a0*/  ENDCOLLECTIVE ;  /* 0x000000000000791b */ /* 0x003fe20003800000 */
.L_x_2007:
[----:B------:R-:W-:Y:S01]  /*f4b0*/  HFMA2.MMA R116, -RZ, RZ, 0, 4.76837158203125e-07 ;  /* 0x00000008ff747435 */ /* 0x000fe200000001ff */
[----:B------:R-:W-:-:S05]  /*f4c0*/  MOV R121, R122 ;  /* 0x0000007a00797202 */ /* 0x000fca0000000f00 */
[----:B------:R-:W-:-:S04]  /*f4d0*/  FADD.FTZ R121, R118, R121 ;  /* 0x0000007976797221 */ /* 0x000fc80000010000 */
[----:B------:R-:W-:-:S07]  /*f4e0*/  IMAD.MOV.U32 R125, RZ, RZ, R121 ;  /* 0x000000ffff7d7224 */ /* 0x000fce00078e0079 */
[----:B------:R-:W-:Y:S05]  /*f4f0*/  WARPSYNC.COLLECTIVE R50, `(.L_x_2008) ;  /* 0x0000000032087348 */ /* 0x000fea0003c00000 */
[----:B------:R0:W1:Y:S02]  /*f500*/  SHFL.BFLY P2, R122, R125, R116, R51 ;  /* 0x0c0000747d7a7389 */ /* 0x0000640000040033 */
[----:B01----:R-:W-:Y:S01]  /*f510*/  ENDCOLLECTIVE ;  /* 0x000000000000791b */ /* 0x003fe20003800000 */
.L_x_2008:
[----:B------:R-:W-:Y:S02]  /*f520*/  IMAD.MOV.U32 R116, RZ, RZ, 0x10 ;  /* 0x00000010ff747424 */ /* 0x000fe400078e00ff */
[----:B------:R-:W-:-:S04]  /*f530*/  IMAD.MOV.U32 R120, RZ, RZ, R122 ;  /* 0x000000ffff787224 */ /* 0x000fc800078e007a */
[----:B------:R-:W-:-:S05]  /*f540*/  FADD.FTZ R120, R121, R120 ;  /* 0x0000007879787221 */ /* 0x000fca0000010000 */
[----:B------:R-:W-:-:S07]  /*f550*/  MOV R125, R120 ;  /* 0x00000078007d7202 */ /* 0x000fce0000000f00 */
[----:B------:R-:W-:Y:S05]  /*f560*/  WARPSYNC.COLLECTIVE R50, `(.L_x_2009) ;  /* 0x0000000032087348 */ /* 0x000fea0003c00000 */
[----:B------:R0:W1:Y:S02]  /*f570*/  SHFL.BFLY P2, R122, R125, R116, R51 ;  /* 0x0c0000747d7a7389 */ /* 0x0000640000040033 */
[----:B01----:R-:W-:Y:S01]  /*f580*/  ENDCOLLECTIVE ;  /* 0x000000000000791b */ /* 0x003fe20003800000 */
.L_x_2009:
[----:B------:R-:W-:Y:S01]  /*f590*/  MOV R123, R122 ;  /* 0x0000007a007b7202 */ /* 0x000fe20000000f00 */
[----:B------:R-:W-:Y:S06]  /*f5a0*/  BRA `(.L_x_2010) ;  /* 0xffffffe8009c7947 */ /* 0x000fec000383ffff */
.L_x_2011:
        /* <DEDUP_REMOVED lines=13> */
.L_x_30425:


//--------------------- .text._ZN10layer_norm13ln_fwd_kernelINS_13Kernel_traitsI13__nv_bfloat16S2_S2_S2_fjLj1024ELj1ELj4ELj1ELj16ENS_18Kernel_traits_baseILj1024ES2_S2_S2_S2_fjLj128EEEEELb1ELb1ELb0ELb0EEEvNS_9FwdParamsE --------------------------
	.section	.text._ZN10layer_norm13ln_fwd_kernelINS_13Kernel_traitsI13__nv_bfloat16S2_S2_S2_fjLj1024ELj1ELj4ELj1ELj16ENS_18Kernel_traits_baseILj1024ES2_S2_S2_S2_fjLj128EEEEELb1ELb1ELb0ELb0EEEvNS_9FwdParamsE,"ax",@progbits
	.align	128
        .global         _ZN10layer_norm13ln_fwd_kernelINS_13Kernel_traitsI13__nv_bfloat16S2_S2_S2_fjLj1024ELj1ELj4ELj1ELj16ENS_18Kernel_traits_baseILj1024ES2_S2_S2_S2_fjLj128EEEEELb1ELb1ELb0ELb0EEEvNS_9FwdParamsE
        .type           _ZN10layer_norm13ln_fwd_kernelINS_13Kernel_traitsI13__nv_bfloat16S2_S2_S2_fjLj1024ELj1ELj4ELj1ELj16ENS_18Kernel_traits_baseILj1024ES2_S2_S2_S2_fjLj128EEEEELb1ELb1ELb0ELb0EEEvNS_9FwdParamsE,@function
        .size           _ZN10layer_norm13ln_fwd_kernelINS_13Kernel_traitsI13__nv_bfloat16S2_S2_S2_fjLj1024ELj1ELj4ELj1ELj16ENS_18Kernel_traits_baseILj1024ES2_S2_S2_S2_fjLj128EEEEELb1ELb1ELb0ELb0EEEvNS_9FwdParamsE,(.L_x_30426 - _ZN10layer_norm13ln_fwd_kernelINS_13Kernel_traitsI13__nv_bfloat16S2_S2_S2_fjLj1024ELj1ELj4ELj1ELj16ENS_18Kernel_traits_baseILj1024ES2_S2_S2_S2_fjLj128EEEEELb1ELb1ELb0ELb0EEEvNS_9FwdParamsE)
        .other          _ZN10layer_norm13ln_fwd_kernelINS_13Kernel_traitsI13__nv_bfloat16S2_S2_S2_fjLj1024ELj1ELj4ELj1ELj16ENS_18Kernel_traits_baseILj1024ES2_S2_S2_S2_fjLj128EEEEELb1ELb1ELb0ELb0EEEvNS_9FwdParamsE,@"STO_CUDA_ENTRY STV_DEFAULT"
_ZN10layer_norm13ln_fwd_kernelINS_13Kernel_traitsI13__nv_bfloat16S2_S2_S2_fjLj1024ELj1ELj4ELj1ELj16ENS_18Kernel_traits_baseILj1024ES2_S2_S2_S2_fjLj128EEEEELb1ELb1ELb0ELb0EEEvNS_9FwdParamsE:
.text._ZN10layer_norm13ln_fwd_kernelINS_13Kernel_traitsI13__nv_bfloat16S2_S2_S2_fjLj1024ELj1ELj4ELj1ELj16ENS_18Kernel_traits_baseILj1024ES2_S2_S2_S2_fjLj128EEEEELb1ELb1ELb0ELb0EEEvNS_9FwdParamsE:
        /* <DEDUP_REMOVED lines=12> */
[----:B-1----:R-:W-:-:S06]  /*00c0*/  @P0 IMAD.MOV.U32 R5, RZ, RZ, R95 ;  /* 0x000000ffff050224 */ /* 0x002fcc00078e005f */
[----:B------:R-:W3:Y:S01]  /*00d0*/  @P0 LDG.E.64 R4, desc[UR4][R4.64] ;  /* 0x0000000404040981 */ /* 0x000ee2000c1e1b00 */
[----:B------:R-:W0:Y:S01]  /*00e0*/  S2R R25, SR_TID.X ;  /* 0x0000000000197919 */ /* 0x000e220000002100 */
[----:B------:R-:W0:Y:S01]  /*00f0*/  S2R R10, SR_CTAID.X ;  /* 0x00000000000a7919 */ /* 0x000e220000002500 */
[----:B------:R-:W-:Y:S02]  /*0100*/  ULDC UR8, c[0x0][0x0] ;  /* 0x0000000000087ab9 */ /* 0x000fe40000000800 */
[----:B0-----:R-:W-:Y:S01]  /*0110*/  IMAD R29, R10, UR8, R25 ;  /* 0x000000080a1d7c24 */ /* 0x001fe2000f8e0219 */
[----:B------:R-:W-:Y:S01]  /*0120*/  BSSY B0, `(.L_x_2012) ;  /* 0x0000065000007945 */ /* 0x000fe20003800000 */
        /* <DEDUP_REMOVED lines=29> */
[----:B------:R-:W-:-:S05]  /*0300*/  IMAD.WIDE.U32 R4, R5, -0x326172a9, RZ ;  /* 0xcd9e8d5705047825 */ /* 0x000fca00078e00ff */
[----:B------:R-:W-:Y:S02]  /*0310*/  LOP3.LUT R7, R5, UR23, R8, 0x96, !PT ;  /* 0x0000001705077c12 */ /* 0x000fe4000f8e9608 */
[----:B------:R-:W0:Y:S01]  /*0320*/  LDC R5, c[0x0][0x218] ;  /* 0x00008600ff057b82 */ /* 0x000e220000000800 */
[----:B------:R-:W-:Y:S01]  /*0330*/  UIADD3 UR24, UR7, -0x126145ec, URZ ;  /* 0xed9eba1407187890 */ /* 0x000fe2000fffe03f */
[----:B------:R-:W-:Y:S01]  /*0340*/  IMAD.WIDE.U32 R2, R2, -0x2daee0ad, RZ ;  /* 0xd2511f5302027825 */ /* 0x000fe200078e00ff */
[----:B------:R-:W-:-:S04]  /*0350*/  UIADD3 UR26, UR7, -0x56f99767, URZ ;  /* 0xa9066899071a7890 */ /* 0x000fc8000fffe03f */
[----:B------:R-:W-:Y:S01]  /*0360*/  LOP3.LUT R8, R3, UR24, R6, 0x96, !PT ;  /* 0x0000001803087c12 */ /* 0x000fe2000f8e9606 */
[----:B------:R-:W-:Y:S01]  /*0370*/  IMAD.WIDE.U32 R6, R7, -0x2daee0ad, RZ ;  /* 0xd2511f5307067825 */ /* 0x000fe200078e00ff */
[----:B------:R-:W-:-:S04]  /*0380*/  UIADD3 UR25, UR6, 0x1715609d, URZ ;  /* 0x1715609d06197890 */ /* 0x000fc8000fffe03f */
[----:B------:R-:W-:Y:S01]  /*0390*/  LOP3.LUT R2, R7, UR26, R2, 0x96, !PT ;  /* 0x0000001a07027c12 */ /* 0x000fe2000f8e9602 */
[----:B------:R-:W-:Y:S01]  /*03a0*/  IMAD.WIDE.U32 R8, R8, -0x326172a9, RZ ;  /* 0xcd9e8d5708087825 */ /* 0x000fe200078e00ff */
[----:B------:R-:W-:Y:S01]  /*03b0*/  UIADD3 UR27, UR6, -0x4ab325aa, URZ ;  /* 0xb54cda56061b7890 */ /* 0x000fe2000fffe03f */
[----:B------:R-:W-:Y:S02]  /*03c0*/  LOP3.LUT R7, R25, 0x1f, RZ, 0xc0, !PT ;  /* 0x0000001f19077812 */ /* 0x000fe400078ec0ff */
[----:B------:R-:W-:Y:S01]  /*03d0*/  IMAD.WIDE.U32 R2, R2, -0x326172a9, RZ ;  /* 0xcd9e8d5702027825 */ /* 0x000fe200078e00ff */
[----:B------:R-:W-:Y:S02]  /*03e0*/  LOP3.LUT R96, R9, UR25, R4, 0x96, !PT ;  /* 0x0000001909607c12 */ /* 0x000fe4000f8e9604 */
[----:B0-----:R-:W-:Y:S02]  /*03f0*/  SHF.R.S32.HI R0, RZ, 0x1f, R5 ;  /* 0x0000001fff007819 */ /* 0x001fe40000011405 */
[----:B------:R-:W-:-:S02]  /*0400*/  LOP3.LUT R124, R3, UR27, R8, 0x96, !PT ;  /* 0x0000001b037c7c12 */ /* 0x000fc4000f8e9608 */
[----:B------:R-:W-:Y:S02]  /*0410*/  LEA.HI R0, R0, R5, RZ, 0x3 ;  /* 0x0000000500007211 */ /* 0x000fe400078f18ff */
[----:B------:R-:W-:Y:S01]  /*0420*/  LOP3.LUT R3, R7, 0x1f, RZ, 0x3c, !PT ;  /* 0x0000001f07037812 */ /* 0x000fe200078e3cff */
[----:B------:R-:W-:Y:S01]  /*0430*/  UIADD3 UR28, UR7, 0x646e171e, URZ ;  /* 0x646e171e071c7890 */ /* 0x000fe2000fffe03f */
[----:B------:R-:W-:Y:S02]  /*0440*/  IMAD.WIDE.U32 R96, R96, -0x2daee0ad, RZ ;  /* 0xd2511f5360607825 */ /* 0x000fe400078e00ff */
[----:B------:R-:W-:Y:S01]  /*0450*/  LEA.HI.SX32 R26, R0, R3, 0x1d ;  /* 0x00000003001a7211 */ /* 0x000fe200078feaff */
[----:B------:R-:W-:Y:S01]  /*0460*/  UIADD3 UR30, UR7, 0x1fd5c5a3, URZ ;  /* 0x1fd5c5a3071e7890 */ /* 0x000fe2000fffe03f */
[----:B------:R-:W-:Y:S01]  /*0470*/  IMAD.WIDE.U32 R124, R124, -0x2daee0ad, RZ ;  /* 0xd2511f537c7c7825 */ /* 0x000fe200078e00ff */
[----:B------:R-:W-:Y:S02]  /*0480*/  LOP3.LUT R122, R97, UR28, R6, 0x96, !PT ;  /* 0x0000001c617a7c12 */ /* 0x000fe4000f8e9606 */
[----:B------:R-:W-:Y:S01]  /*0490*/  LOP3.LUT P5, RZ, R26, 0xffffffe0, RZ, 0xc0, !PT ;  /* 0xffffffe01aff7812 */ /* 0x000fe200078ac0ff */
[----:B------:R-:W-:Y:S01]  /*04a0*/  UIADD3 UR29, UR6, 0x5384540f, URZ ;  /* 0x5384540f061d7890 */ /* 0x000fe2000fffe03f */
[----:B------:R-:W-:Y:S01]  /*04b0*/  LOP3.LUT R96, R125, UR30, R96, 0x96, !PT ;  /* 0x0000001e7d607c12 */ /* 0x000fe2000f8e9660 */
[----:B------:R-:W-:Y:S01]  /*04c0*/  IMAD.WIDE.U32 R122, R122, -0x326172a9, RZ ;  /* 0xcd9e8d577a7a7825 */ /* 0x000fe200078e00ff */
[----:B------:R-:W-:Y:S01]  /*04d0*/  UIADD3 UR31, UR6, -0xe443238, URZ ;  /* 0xf1bbcdc8061f7890 */ /* 0x000fe2000fffe03f */
[----:B------:R-:W-:-:S02]  /*04e0*/  SHF.R.U32.HI R25, RZ, 0x5, R25 ;  /* 0x00000005ff197819 */ /* 0x000fc40000011619 */
[----:B------:R-:W-:Y:S01]  /*04f0*/  IMAD.HI.U32 R3, R96, -0x326172a9, RZ ;  /* 0xcd9e8d5760037827 */ /* 0x000fe200078e00ff */
[----:B------:R-:W-:Y:S01]  /*0500*/  LOP3.LUT R97, R123, UR29, R2, 0x96, !PT ;  /* 0x0000001d7b617c12 */ /* 0x000fe2000f8e9602 */
[----:B------:R-:W-:Y:S01]  /*0510*/  UIADD3 UR32, UR7, -0x24c28bd8, URZ ;  /* 0xdb3d742807207890 */ /* 0x000fe2000fffe03f */
[C---:B------:R-:W-:Y:S01]  /*0520*/  ISETP.GE.U32.AND P4, PT, R26.reuse, 0x40, PT ;  /* 0x000000401a00780c */ /* 0x040fe20003f86070 */
[----:B------:R-:W-:Y:S01]  /*0530*/  UIADD3 UR33, UR6, -0x700cb87f, URZ ;  /* 0x8ff3478106217890 */ /* 0x000fe2000fffe03f */
[C---:B------:R-:W-:Y:S01]  /*0540*/  ISETP.GE.U32.AND P3, PT, R26.reuse, 0x60, PT ;  /* 0x000000601a00780c */ /* 0x040fe20003f66070 */
[----:B------:R-:W-:Y:S01]  /*0550*/  UIADD3 UR34, UR7, -0x695add53, URZ ;  /* 0x96a522ad07227890 */ /* 0x000fe2000fffe03f */
[----:B------:R-:W-:Y:S01]  /*0560*/  ISETP.GE.U32.AND P2, PT, R26, 0x80, PT ;  /* 0x000000801a00780c */ /* 0x000fe20003f46070 */
[----:B------:R-:W-:Y:S01]  /*0570*/  IMAD.HI.U32 R21, R97, -0x2daee0ad, RZ ;  /* 0xd2511f5361157827 */ /* 0x000fe200078e00ff */
[----:B------:R-:W-:Y:S02]  /*0580*/  P2R R30, PR, RZ, 0x20 ;  /* 0x00000020ff1e7803 */ /* 0x000fe40000000000 */
[----:B------:R-:W-:-:S02]  /*0590*/  P2R R31, PR, RZ, 0x10 ;  /* 0x00000010ff1f7803 */ /* 0x000fc40000000000 */
[----:B------:R-:W-:Y:S02]  /*05a0*/  P2R R32, PR, RZ, 0x8 ;  /* 0x00000008ff207803 */ /* 0x000fe40000000000 */
[----:B------:R-:W-:Y:S02]  /*05b0*/  LEA R25, R10, R25, 0x2 ;  /* 0x000000190a197211 */ /* 0x000fe400078e10ff */
[----:B------:R-:W-:Y:S02]  /*05c0*/  P2R R33, PR, RZ, 0x4 ;  /* 0x00000004ff217803 */ /* 0x000fe40000000000 */
[----:B------:R-:W-:Y:S01]  /*05d0*/  LOP3.LUT R122, R3, UR31, R122, 0x96, !PT ;  /* 0x0000001f037a7c12 */ /* 0x000fe2000f8e967a */
        /* <DEDUP_REMOVED lines=25> */
.L_x_2013:
[----:B------:R-:W-:Y:S05]  /*0770*/  BSYNC B0 ;  /* 0x0000000000007941 */ /* 0x000fea0003800000 */
.L_x_2012:
        /* <DEDUP_REMOVED lines=15> */
[----:B------:R-:W-:Y:S01]  /*0870*/  VIADD R7, R7, 0x20 ;  /* 0x0000002007077836 */ /* 0x000fe20000000000 */
        /* <DEDUP_REMOVED lines=10> */
.L_x_2015:
[----:B------:R-:W-:Y:S05]  /*0920*/  BSYNC B0 ;  /* 0x0000000000007941 */ /* 0x000fea0003800000 */
.L_x_2014:
        /* <DEDUP_REMOVED lines=26> */
.L_x_2017:
[----:B------:R-:W-:Y:S05]  /*0ad0*/  BSYNC B0 ;  /* 0x0000000000007941 */ /* 0x000fea0003800000 */
.L_x_2016:
        /* <DEDUP_REMOVED lines=25> */
.L_x_2019:
[----:B------:R-:W-:Y:S05]  /*0c70*/  BSYNC B0 ;  /* 0x0000000000007941 */ /* 0x000fea0003800000 */
.L_x_2018:
[----:B------:R-:W-:Y:S01]  /*0c80*/  ULDC UR8, c[0x0][0x214] ;  /* 0x0000850000087ab9 */ /* 0x000fe20000000800 */
[----:B------:R-:W-:Y:S02]  /*0c90*/  LOP3.LUT R124, R21, UR32, R124, 0x96, !PT ;  /* 0x00000020157c7c12 */ /* 0x000fe4000f8e967c */
[----:B------:R-:W-:-:S13]  /*0ca0*/  ISETP.GE.AND P0, PT, R25, UR8, PT ;  /* 0x0000000819007c0c */ /* 0x000fda000bf06270 */
[----:B------:R-:W-:Y:S05]  /*0cb0*/  @P0 EXIT ;  /* 0x000000000000094d */ /* 0x000fea0003800000 */
[C---:B-----5:R-:W-:Y:S01]  /*0cc0*/  PRMT R105, R56.reuse, 0x7632, R105 ;  /* 0x0000763238697816 */ /* 0x060fe20000000069 */
[----:B------:R-:W-:Y:S01]  /*0cd0*/  IMAD.U32 R35, R56, 0x10000, RZ ;  /* 0x0001000038237824 */ /* 0x000fe200078e00ff */
[C---:B------:R-:W-:Y:S01]  /*0ce0*/  PRMT R108, R59.reuse, 0x7632, R108 ;  /* 0x000076323b6c7816 */ /* 0x040fe2000000006c */
[----:B------:R-:W-:Y:S01]  /*0cf0*/  IMAD.U32 R56, R59, 0x10000, RZ ;  /* 0x000100003b387824 */ /* 0x000fe200078e00ff */
[C---:B------:R-:W-:Y:S01]  /*0d00*/  PRMT R109, R52.reuse, 0x7632, R109 ;  /* 0x00007632346d7816 */ /* 0x040fe2000000006d */
[----:B------:R-:W-:Y:S01]  /*0d10*/  IMAD.U32 R23, R17, 0x10000, RZ ;  /* 0x0001000011177824 */ /* 0x000fe200078e00ff */
[----:B------:R-:W-:Y:S01]  /*0d20*/  SHF.L.U32 R59, R52, 0x10, RZ ;  /* 0x00000010343b7819 */ /* 0x000fe200000006ff */
[----:B------:R-:W-:Y:S01]  /*0d30*/  IMAD.U32 R52, R53, 0x10000, RZ ;  /* 0x0001000035347824 */ /* 0x000fe200078e00ff */
[----:B------:R-:W-:Y:S01]  /*0d40*/  SHF.L.U32 R3, R61, 0x10, RZ ;  /* 0x000000103d037819 */ /* 0x000fe200000006ff */
        /* <DEDUP_REMOVED lines=9> */
[----:B------:R-:W-:Y:S01]  /*0de0*/  SHF.L.U32 R15, R9, 0x10, RZ ;  /* 0x00000010090f7819 */ /* 0x000fe200000006ff */
[----:B------:R-:W-:Y:S01]  /*0df0*/  IMAD.U32 R20, R12, 0x10000, RZ ;  /* 0x000100000c147824 */ /* 0x000fe200078e00ff */
[C---:B------:R-:W-:Y:S01]  /*0e00*/  PRMT R106, R57.reuse, 0x7632, R106 ;  /* 0x00007632396a7816 */ /* 0x040fe2000000006a */
[----:B------:R-:W-:Y:S01]  /*0e10*/  IMAD R96, R96, -0x326172a9, RZ ;  /* 0xcd9e8d5760607824 */ /* 0x000fe200078e02ff */
        /* <DEDUP_REMOVED lines=23> */
[----:B------:R-:W-:Y:S01]  /*0f90*/  IMAD.HI.U32 R45, R124, -0x326172a9, RZ ;  /* 0xcd9e8d577c2d7827 */ /* 0x000fe200078e00ff */
[----:B------:R-:W-:Y:S01]  /*0fa0*/  SHF.L.U32 R18, R14, 0x10, RZ ;  /* 0x000000100e127819 */ /* 0x000fe200000006ff */
[----:B------:R-:W-:Y:S01]  /*0fb0*/  ULDC.64 UR8, c[0x0][0x270] ;  /* 0x00009c0000087ab9 */ /* 0x000fe20000000a00 */
[----:B------:R-:W-:Y:S01]  /*0fc0*/  SHF.L.U32 R24, R16, 0x10, RZ ;  /* 0x0000001010187819 */ /* 0x000fe200000006ff */
[----:B------:R-:W-:Y:S01]  /*0fd0*/  IMAD.U32 R5, R67, 0x10000, RZ ;  /* 0x0001000043057824 */ /* 0x000fe200078e00ff */
[----:B------:R-:W-:Y:S01]  /*0fe0*/  PRMT R112, R55, 0x7632, R112 ;  /* 0x0000763237707816 */ /* 0x000fe20000000070 */
[----:B------:R-:W-:Y:S01]  /*0ff0*/  IMAD.U32 R14, R10, 0x10000, RZ ;  /* 0x000100000a0e7824 */ /* 0x000fe200078e00ff */
[C---:B------:R-:W-:Y:S01]  /*1000*/  PRMT R115, R46.reuse, 0x7632, R115 ;  /* 0x000076322e737816 */ /* 0x040fe20000000073 */
[----:B------:R-:W-:Y:S01]  /*1010*/  IMAD.U32 R67, R46, 0x10000, RZ ;  /* 0x000100002e437824 */ /* 0x000fe200078e00ff */
[----:B------:R-:W-:Y:S01]  /*1020*/  PRMT R117, R47, 0x7632, R117 ;  /* 0x000076322f757816 */ /* 0x000fe20000000075 */
[----:B------:R-:W-:Y:S01]  /*1030*/  IMAD.U32 R16, R8, 0x10000, RZ ;  /* 0x0001000008107824 */ /* 0x000fe200078e00ff */
[----:B------:R-:W-:Y:S01]  /*1040*/  LOP3.LUT R98, R45, UR33, R96, 0x96, !PT ;  /* 0x000000212d627c12 */ /* 0x000fe2000f8e9660 */
[----:B------:R-:W-:Y:S01]  /*1050*/  IMAD.U32 R10, R6, 0x10000, RZ ;  /* 0x00010000060a7824 */ /* 0x000fe200078e00ff */
[----:B------:R-:W-:Y:S01]  /*1060*/  SHF.L.U32 R6, R66, 0x10, RZ ;  /* 0x0000001042067819 */ /* 0x000fe200000006ff */
[----:B------:R-:W-:Y:S01]  /*1070*/  IMAD.HI.U32 R46, R122, -0x2daee0ad, RZ ;  /* 0xd2511f537a2e7827 */ /* 0x000fe200078e00ff */
[----:B------:R-:W-:Y:S01]  /*1080*/  LOP3.LUT R121, R94, 0x3, RZ, 0xc0, !PT ;  /* 0x000000035e797812 */ /* 0x000fe200078ec0ff */
[----:B------:R-:W-:Y:S01]  /*1090*/  BSSY B0, `(.L_x_2020) ;  /* 0x0000d11000007945 */ /* 0x000fe20003800000 */
        /* <DEDUP_REMOVED lines=8> */
[----:B------:R-:W-:Y:S01]  /*1120*/  UISETP.NE.U32.AND UP0, UPT, UR8, URZ, UPT ;  /* 0x0000003f0800728c */ /* 0x000fe2000bf05070 */
        /* <DEDUP_REMOVED lines=55> */
[----:B------:R-:W-:Y:S02]  /*14a0*/  IMAD R124, R124, -0x326172a9, RZ ;  /* 0xcd9e8d577c7c7824 */ /* 0x000fe400078e02ff */
[----:B------:R-:W-:-:S02]  /*14b0*/  IMAD R122, R122, -0x2daee0ad, RZ ;  /* 0xd2511f537a7a7824 */ /* 0x000fc400078e02ff */
[----:B------:R-:W-:Y:S02]  /*14c0*/  IMAD.MOV.U32 R120, RZ, RZ, RZ ;  /* 0x000000ffff787224 */ /* 0x000fe400078e00ff */
[----:B------:R-:W-:Y:S02]  /*14d0*/  IMAD.U32 R109, R49, 0x10000, RZ ;  /* 0x00010000316d7824 */ /* 0x000fe400078e00ff */
[----:B------:R-:W-:Y:S02]  /*14e0*/  IMAD.U32 R112, R50, 0x10000, RZ ;  /* 0x0001000032707824 */ /* 0x000fe400078e00ff */
[----:B------:R-:W-:Y:S02]  /*14f0*/  IMAD.U32 R113, R44, 0x10000, RZ ;  /* 0x000100002c717824 */ /* 0x000fe400078e00ff */
[----:B------:R-:W-:-:S07]  /*1500*/  IMAD.U32 R115, R115, 0x10000, RZ ;  /* 0x0001000073737824 */ /* 0x000fce00078e00ff */
.L_x_2262:
        /* <DEDUP_REMOVED lines=9> */
[----:B------:R-:W-:Y:S01]  /*15a0*/  BSSY B1, `(.L_x_2021) ;  /* 0x00002e9000017945 */ /* 0x000fe20003800000 */
[----:B------:R-:W0:Y:S01]  /*15b0*/  S2R R153, SR_TID.X ;  /* 0x0000000000997919 */ /* 0x000e220000002100 */
[----:B------:R-:W-:Y:S01]  /*15c0*/  IMAD.MOV.U32 R154, RZ, RZ, 0x3f800000 ;  /* 0x3f800000ff9a7424 */ /* 0x000fe200078e00ff */
[----:B------:R-:W-:-:S04]  /*15d0*/  SHF.R.S32.HI R51, RZ, 0x1f, R50 ;  /* 0x0000001fff337819 */ /* 0x000fc80000011432 */
[----:B------:R-:W-:Y:S02]  /*15e0*/  LEA.HI R50, R51, R50, RZ, 0x3 ;  /* 0x0000003233327211 */ /* 0x000fe400078f18ff */
[----:B0-----:R-:W-:-:S04]  /*15f0*/  LOP3.LUT R153, R153, 0x1f, RZ, 0xc0, !PT ;  /* 0x0000001f99997812 */ /* 0x001fc800078ec0ff */
[----:B------:R-:W-:-:S05]  /*1600*/  LEA.HI.SX32 R140, R50, R153, 0x1d ;  /* 0x00000099328c7211 */ /* 0x000fca00078feaff */
[----:B------:R-:W-:Y:S01]  /*1610*/  IMAD.MOV.U32 R155, RZ, RZ, R140 ;  /* 0x000000ffff9b7224 */ /* 0x000fe200078e008c */
        /* <DEDUP_REMOVED lines=22> */
.L_x_2024:
[----:B------:R-:W-:-:S07]  /*1780*/  MOV R114, R124 ;  /* 0x0000007c00727202 */ /* 0x000fce0000000f00 */
.L_x_2025:
[----:B------:R-:W-:Y:S05]  /*1790*/  BSYNC B2 ;  /* 0x0000000000027941 */ /* 0x000fea0003800000 */
.L_x_2023:
        /* <DEDUP_REMOVED lines=16> */
.L_x_2029:
[----:B------:R-:W-:Y:S05]  /*18a0*/  BSYNC B3 ;  /* 0x0000000000037941 */ /* 0x000fea0003800000 */
.L_x_2028:
        /* <DEDUP_REMOVED lines=41> */
[----:B------:R-:W-:-:S07]  /*1b40*/  IMAD.MOV.U32 R123, RZ, RZ, RZ ;  /* 0x000000ffff7b7224 */ /* 0x000fce00078e00ff */
.L_x_2027:
[----:B------:R-:W-:Y:S05]  /*1b50*/  BSYNC B2 ;  /* 0x0000000000027941 */ /* 0x000fea0003800000 */
.L_x_2026:
[----:B------:R-:W0:Y:S01]  /*1b60*/  LDC R159, c[0x0][0x298] ;  /* 0x0000a600ff9f7b82 */ /* 0x000e220000000800 */
[----:B------:R-:W-:Y:S01]  /*1b70*/  HFMA2.MMA R155, -RZ, RZ, 0.1171875, 0 ;  /* 0x2f800000ff9b7435 */ /* 0x000fe200000001ff */
[----:B------:R-:W-:Y:S01]  /*1b80*/  I2FP.F32.U32 R114, R114 ;  /* 0x0000007200727245 */ /* 0x000fe20000201000 */
[C---:B-----5:R-:W-:Y:S01]  /*1b90*/  IMAD.U32 R125, R48.reuse, 0x10000, RZ ;  /* 0x00010000307d7824 */ /* 0x060fe200078e00ff */
[----:B------:R-:W-:Y:S01]  /*1ba0*/  BSSY B2, `(.L_x_2030) ;  /* 0x0000018000027945 */ /* 0x000fe20003800000 */
[----:B------:R-:W-:-:S03]  /*1bb0*/  PRMT R48, R48, 0x7632, R48 ;  /* 0x0000763230307816 */ /* 0x000fc60000000030 */
[----:B------:R-:W1:Y:S03]  /*1bc0*/  LDC R158, c[0x0][0x294] ;  /* 0x0000a500ff9e7b82 */ /* 0x000e660000000800 */
[----:B------:R-:W-:Y:S01]  /*1bd0*/  FFMA.FTZ R121, R114, R155, 1.1641532182693481445e-10 ;  /* 0x2f00000072797423 */ /* 0x000fe2000001009b */
[----:B------:R-:W-:Y:S01]  /*1be0*/  FMUL.FTZ R114, R125, R154 ;  /* 0x0000009a7d727220 */ /* 0x000fe20000410000 */
[----:B------:R-:W-:-:S03]  /*1bf0*/  @P0 IMAD.U32 R125, R44, 0x10000, RZ ;  /* 0x000100002c7d0824 */ /* 0x000fc600078e00ff */
[----:B0-----:R-:W-:Y:S01]  /*1c00*/  FMUL.FTZ R114, R114, R159 ;  /* 0x0000009f72727220 */ /* 0x001fe20000410000 */
[----:B-1----:R-:W-:-:S04]  /*1c10*/  FSETP.GTU.FTZ.AND P1, PT, R121, R158, PT ;  /* 0x0000009e7900720b */ /* 0x002fc80003f3c000 */
[----:B------:R-:W-:Y:S02]  /*1c20*/  P2R R150, PR, RZ, 0x2 ;  /* 0x00000002ff967803 */ /* 0x000fe40000000000 */
[----:B------:R-:W-:Y:S02]  /*1c30*/  FSEL R121, R114, RZ, !P1 ;  /* 0x000000ff72797208 */ /* 0x000fe40004800000 */
[----:B------:R-:W-:-:S03]  /*1c40*/  ISETP.NE.AND P1, PT, R123, 0x1, PT ;  /* 0x000000017b00780c */ /* 0x000fc60003f25270 */
[----:B------:R-:W-:-:S04]  /*1c50*/  FMUL.FTZ R114, R24, R121 ;  /* 0x0000007918727220 */ /* 0x000fc80000410000 */
[----:B------:R-:W-:Y:S01]  /*1c60*/  @P0 FADD.FTZ R114, R125, R114 ;  /* 0x000000727d720221 */ /* 0x000fe20000010000 */
[----:B------:R-:W-:-:S05]  /*1c70*/  IADD3 R125, R123, 0x1, RZ ;  /* 0x000000017b7d7810 */ /* 0x000fca0007ffe0ff */
        /* <DEDUP_REMOVED lines=9> */
.L_x_2031:
[----:B------:R-:W-:-:S07]  /*1d10*/  IMAD.MOV.U32 R121, RZ, RZ, R124 ;  /* 0x000000ffff797224 */ /* 0x000fce00078e007c */
.L_x_2032:
[----:B------:R-:W-:Y:S05]  /*1d20*/  BSYNC B2 ;  /* 0x0000000000027941 */ /* 0x000fea0003800000 */
.L_x_2030:
        /* <DEDUP_REMOVED lines=16> */
.L_x_2036:
[----:B------:R-:W-:Y:S05]  /*1e30*/  BSYNC B3 ;  /* 0x0000000000037941 */ /* 0x000fea0003800000 */
.L_x_2035:
        /* <DEDUP_REMOVED lines=41> */
[----:B------:R-:W-:-:S08]  /*20d0*/  LOP3.LUT R97, R123, UR34, R132, 0x96, !PT ;  /* 0x000000227b617c12 */ /* 0x000fd0000f8e9684 */
.L_x_2034:
[----:B------:R-:W-:Y:S05]  /*20e0*/  BSYNC B2 ;  /* 0x0000000000027941 */ /* 0x000fea0003800000 */
.L_x_2033:
[----:B------:R-:W-:Y:S01]  /*20f0*/  I2FP.F32.U32 R132, R121 ;  /* 0x0000007900847245 */ /* 0x000fe20000201000 */
[----:B------:R-:W-:Y:S01]  /*2100*/  IMAD.U32 R123, R48, 0x10000, RZ ;  /* 0x00010000307b7824 */ /* 0x000fe200078e00ff */
[----:B------:R-:W-:Y:S01]  /*2110*/  BSSY B2, `(.L_x_2037) ;  /* 0x0000017000027945 */ /* 0x000fe20003800000 */
[----:B------:R-:W-:Y:S02]  /*2120*/  IADD3 R142, R125, 0x1, RZ ;  /* 0x000000017d8e7810 */ /* 0x000fe40007ffe0ff */
[----:B------:R-:W-:Y:S01]  /*2130*/  FFMA.FTZ R121, R132, R155, 1.1641532182693481445e-10 ;  /* 0x2f00000084797423 */ /* 0x000fe2000001009b */
[----:B------:R-:W-:-:S04]  /*2140*/  FMUL.FTZ R48, R123, R154 ;  /* 0x0000009a7b307220 */ /* 0x000fc80000410000 */
[----:B------:R-:W-:Y:S01]  /*2150*/  FMUL.FTZ R48, R48, R159 ;  /* 0x0000009f30307220 */ /* 0x000fe20000410000 */
[----:B------:R-:W-:Y:S02]  /*2160*/  FSETP.GTU.FTZ.AND P1, PT, R121, R158, PT ;  /* 0x0000009e7900720b */ /* 0x000fe40003f3c000 */
[----:B------:R-:W-:Y:S02]  /*2170*/  @P0 PRMT R121, R44, 0x7632, R121 ;  /* 0x000076322c790816 */ /* 0x000fe40000000079 */
[----:B------:R-:W-:Y:S02]  /*2180*/  P2R R160, PR, RZ, 0x2 ;  /* 0x00000002ffa07803 */ /* 0x000fe40000000000 */
[----:B------:R-:W-:Y:S01]  /*2190*/  FSEL R123, R48, RZ, !P1 ;  /* 0x000000ff307b7208 */ /* 0x000fe20004800000 */
[----:B------:R-:W-:Y:S01]  /*21a0*/  @P0 IMAD.U32 R48, R121, 0x10000, RZ ;  /* 0x0001000079300824 */ /* 0x000fe200078e00ff */
[----:B------:R-:W-:-:S03]  /*21b0*/  ISETP.NE.AND P1, PT, R125, 0x1, PT ;  /* 0x000000017d00780c */ /* 0x000fc60003f25270 */
[----:B------:R-:W-:-:S04]  /*21c0*/  FMUL.FTZ R123, R96, R123 ;  /* 0x0000007b607b7220 */ /* 0x000fc80000410000 */
[----:B------:R-:W-:-:S06]  /*21d0*/  @P0 FADD.FTZ R123, R48, R123 ;  /* 0x0000007b307b0221 */ /* 0x000fcc0000010000 */
        /* <DEDUP_REMOVED lines=9> */
.L_x_2038:
[----:B------:R-:W-:-:S07]  /*2270*/  IMAD.MOV.U32 R48, RZ, RZ, R124 ;  /* 0x000000ffff307224 */ /* 0x000fce00078e007c */
.L_x_2039:
[----:B------:R-:W-:Y:S05]  /*2280*/  BSYNC B2 ;  /* 0x0000000000027941 */ /* 0x000fea0003800000 */
.L_x_2037:
        /* <DEDUP_REMOVED lines=16> */
.L_x_2043:
[----:B------:R-:W-:Y:S05]  /*2390*/  BSYNC B3 ;  /* 0x0000000000037941 */ /* 0x000fea0003800000 */
.L_x_2042:
        /* <DEDUP_REMOVED lines=41> */
[----:B------:R-:W-:Y:S02]  /*2630*/  LOP3.LUT R97, R133, UR34, R156, 0x96, !PT ;  /* 0x0000002285617c12 */ /* 0x000fe4000f8e969c */
[----:B------:R-:W-:-:S07]  /*2640*/  MOV R122, R132 ;  /* 0x00000084007a7202 */ /* 0x000fce0000000f00 */
.L_x_2041:
[----:B------:R-:W-:Y:S05]  /*2650*/  BSYNC B2 ;  /* 0x0000000000027941 */ /* 0x000fea0003800000 */
.L_x_2040:
[----:B------:R-:W-:Y:S01]  /*2660*/  I2FP.F32.U32 R48, R48 ;  /* 0x0000003000307245 */ /* 0x000fe20000201000 */
[----:B------:R-:W-:Y:S01]  /*2670*/  IMAD.U32 R125, R49, 0x10000, RZ ;  /* 0x00010000317d7824 */ /* 0x000fe200078e00ff */
[----:B------:R-:W-:Y:S01]  /*2680*/  ISETP.NE.AND P2, PT, R142, 0x1, PT ;  /* 0x000000018e00780c */ /* 0x000fe20003f45270 */
[----:B------:R-:W-:Y:S01]  /*2690*/  BSSY B2, `(.L_x_2044) ;  /* 0x0000015000027945 */ /* 0x000fe20003800000 */
[----:B------:R-:W-:Y:S01]  /*26a0*/  @P0 SHF.L.U32 R132, R45, 0x10, RZ ;  /* 0x000000102d840819 */ /* 0x000fe200000006ff */
[----:B------:R-:W-:Y:S01]  /*26b0*/  FFMA.FTZ R121, R48, R155, 1.1641532182693481445e-10 ;  /* 0x2f00000030797423 */ /* 0x000fe2000001009b */
[----:B------:R-:W-:Y:S01]  /*26c0*/  FMUL.FTZ R48, R125, R154 ;  /* 0x0000009a7d307220 */ /* 0x000fe20000410000 */
[----:B------:R-:W-:-:S03]  /*26d0*/  VIADD R133, R142, 0x1 ;  /* 0x000000018e857836 */ /* 0x000fc60000000000 */
[----:B------:R-:W-:Y:S01]  /*26e0*/  FMUL.FTZ R48, R48, R159 ;  /* 0x0000009f30307220 */ /* 0x000fe20000410000 */
[----:B------:R-:W-:Y:S02]  /*26f0*/  FSETP.GTU.FTZ.AND P1, PT, R121, R158, PT ;  /* 0x0000009e7900720b */ /* 0x000fe40003f3c000 */
[----:B------:R-:W-:Y:S02]  /*2700*/  PRMT R121, R49, 0x7632, R121 ;  /* 0x0000763231797816 */ /* 0x000fe40000000079 */
[----:B------:R-:W-:-:S05]  /*2710*/  FSEL R48, R48, RZ, !P1 ;  /* 0x000000ff30307208 */ /* 0x000fca0004800000 */
[----:B------:R-:W-:-:S04]  /*2720*/  FMUL.FTZ R125, R23, R48 ;  /* 0x00000030177d7220 */ /* 0x000fc80000410000 */
        /* <DEDUP_REMOVED lines=10> */
.L_x_2045:
[----:B------:R-:W-:-:S07]  /*27d0*/  IMAD.MOV.U32 R141, RZ, RZ, R124 ;  /* 0x000000ffff8d7224 */ /* 0x000fce00078e007c */
.L_x_2046:
[----:B------:R-:W-:Y:S05]  /*27e0*/  BSYNC B2 ;  /* 0x0000000000027941 */ /* 0x000fea0003800000 */
.L_x_2044:
        /* <DEDUP_REMOVED lines=16> */
.L_x_2050:
[----:B------:R-:W-:Y:S05]  /*28f0*/  BSYNC B3 ;  /* 0x0000000000037941 */ /* 0x000fea0003800000 */
.L_x_2049:
        /* <DEDUP_REMOVED lines=40> */
[----:B------:R-:W-:-:S03]  /*2b80*/  LOP3.LUT R98, R157, UR33, R162, 0x96, !PT ;  /* 0x000000219d627c12 */ /* 0x000fc6000f8e96a2 */
[----:B------:R-:W-:Y:S01]  /*2b90*/  IMAD.MOV.U32 R124, RZ, RZ, R156 ;  /* 0x000000ffff7c7224 */ /* 0x000fe200078e009c */
[----:B------:R-:W-:Y:S01]  /*2ba0*/  LOP3.LUT R97, R49, UR34, R132, 0x96, !PT ;  /* 0x0000002231617c12 */ /* 0x000fe2000f8e9684 */
[----:B------:R-:W-:-:S07]  /*2bb0*/  IMAD.MOV.U32 R122, RZ, RZ, R48 ;  /* 0x000000ffff7a7224 */ /* 0x000fce00078e0030 */
.L_x_2048:
[----:B------:R-:W-:Y:S05]  /*2bc0*/  BSYNC B2 ;  /* 0x0000000000027941 */ /* 0x000fea0003800000 */
.L_x_2047:
        /* <DEDUP_REMOVED lines=12> */
[----:B------:R-:W-:-:S04]  /*2c90*/  FMUL.FTZ R132, R95, R48 ;  /* 0x000000305f847220 */ /* 0x000fc80000410000 */
        /* <DEDUP_REMOVED lines=10> */
.L_x_2052:
[----:B------:R-:W-:-:S07]  /*2d40*/  IMAD.MOV.U32 R121, RZ, RZ, R124 ;  /* 0x000000ffff797224 */ /* 0x000fce00078e007c */
.L_x_2053:
[----:B------:R-:W-:Y:S05]  /*2d50*/  BSYNC B2 ;  /* 0x0000000000027941 */ /* 0x000fea0003800000 */
.L_x_2051:
        /* <DEDUP_REMOVED lines=16> */
.L_x_2057:
[----:B------:R-:W-:Y:S05]  /*2e60*/  BSYNC B3 ;  /* 0x0000000000037941 */ /* 0x000fea0003800000 */
.L_x_2056:
        /* <DEDUP_REMOVED lines=44> */
.L_x_2055:
[----:B------:R-:W-:Y:S05]  /*3130*/  BSYNC B2 ;  /* 0x0000000000027941 */ /* 0x000fea0003800000 */
.L_x_2054:
[----:B------:R-:W-:Y:S01]  /*3140*/  I2FP.F32.U32 R48, R121 ;  /* 0x0000007900307245 */ /* 0x000fe20000201000 */
[----:B------:R-:W-:Y:S01]  /*3150*/  BSSY B2, `(.L_x_2058) ;  /* 0x0000017000027945 */ /* 0x000fe20003800000 */
[----:B------:R-:W-:Y:S01]  /*3160*/  SHF.L.U32 R121, R50, 0x10, RZ ;  /* 0x0000001032797819 */ /* 0x000fe200000006ff */
[C---:B------:R-:W-:Y:S01]  /*3170*/  VIADD R156, R141.reuse, 0x1 ;  /* 0x000000018d9c7836 */ /* 0x040fe20000000000 */
[----:B------:R-:W-:Y:S01]  /*3180*/  ISETP.NE.AND P4, PT, R141, 0x1, PT ;  /* 0x000000018d00780c */ /* 0x000fe20003f85270 */
[----:B------:R-:W-:Y:S01]  /*3190*/  FFMA.FTZ R49, R48, R155, 1.1641532182693481445e-10 ;  /* 0x2f00000030317423 */ /* 0x000fe2000001009b */
[----:B------:R-:W-:Y:S01]  /*31a0*/  PRMT R50, R50, 0x7632, R50 ;  /* 0x0000763232327816 */ /* 0x000fe20000000032 */
[----:B------:R-:W-:-:S03]  /*31b0*/  FMUL.FTZ R48, R121, R154 ;  /* 0x0000009a79307220 */ /* 0x000fc60000410000 */
[----:B------:R-:W-:Y:S01]  /*31c0*/  FSETP.GTU.FTZ.AND P3, PT, R49, R158, PT ;  /* 0x0000009e3100720b */ /* 0x000fe20003f7c000 */
[----:B------:R-:W-:-:S05]  /*31d0*/  FMUL.FTZ R48, R48, R159 ;  /* 0x0000009f30307220 */ /* 0x000fca0000410000 */
[----:B------:R-:W-:Y:S01]  /*31e0*/  FSEL R133, R48, RZ, !P3 ;  /* 0x000000ff30857208 */ /* 0x000fe20005800000 */
[----:B------:R-:W-:-:S04]  /*31f0*/  @P0 IMAD.U32 R48, R46, 0x10000, RZ ;  /* 0x000100002e300824 */ /* 0x000fc800078e00ff */
[----:B------:R-:W-:-:S04]  /*3200*/  FMUL.FTZ R133, R22, R133 ;  /* 0x0000008516857220 */ /* 0x000fc80000410000 */
        /* <DEDUP_REMOVED lines=10> */
.L_x_2059:
[----:B------:R-:W-:-:S07]  /*32b0*/  MOV R121, R124 ;  /* 0x0000007c00797202 */ /* 0x000fce0000000f00 */
.L_x_2060:
[----:B------:R-:W-:Y:S05]  /*32c0*/  BSYNC B2 ;  /* 0x0000000000027941 */ /* 0x000fea0003800000 */
.L_x_2058:
        /* <DEDUP_REMOVED lines=16> */
.L_x_2064:
[----:B------:R-:W-:Y:S05]  /*33d0*/  BSYNC B3 ;  /* 0x0000000000037941 */ /* 0x000fea0003800000 */
.L_x_2063:
        /* <DEDUP_REMOVED lines=44> */
.L_x_2062:
[----:B------:R-:W-:Y:S05]  /*36a0*/  BSYNC B2 ;  /* 0x0000000000027941 */ /* 0x000fea0003800000 */
.L_x_2061:
[----:B------:R-:W-:Y:S01]  /*36b0*/  IMAD.U32 R49, R50, 0x10000, RZ ;  /* 0x0001000032317824 */ /* 0x000fe200078e00ff */
[----:B------:R-:W-:Y:S01]  /*36c0*/  I2FP.F32.U32 R48, R121 ;  /* 0x0000007900307245 */ /* 0x000fe20000201000 */
[----:B------:R-:W-:Y:S01]  /*36d0*/  BSSY B2, `(.L_x_2065) ;  /* 0x0000016000027945 */ /* 0x000fe20003800000 */
[C---:B------:R-:W-:Y:S01]  /*36e0*/  ISETP.NE.AND P5, PT, R156.reuse, 0x1, PT ;  /* 0x000000019c00780c */ /* 0x040fe20003fa5270 */
[----:B------:R-:W-:Y:S01]  /*36f0*/  FMUL.FTZ R50, R49, R154 ;  /* 0x0000009a31327220 */ /* 0x000fe20000410000 */
[----:B------:R-:W-:Y:S02]  /*3700*/  VIADD R157, R156, 0x1 ;  /* 0x000000019c9d7836 */ /* 0x000fe40000000000 */
[----:B------:R-:W-:Y:S01]  /*3710*/  FFMA.FTZ R49, R48, R155, 1.1641532182693481445e-10 ;  /* 0x2f00000030317423 */ /* 0x000fe2000001009b */
[----:B------:R-:W-:Y:S01]  /*3720*/  @P0 PRMT R48, R46, 0x7632, R48 ;  /* 0x000076322e300816 */ /* 0x000fe20000000030 */
[----:B------:R-:W-:-:S03]  /*3730*/  FMUL.FTZ R50, R50, R159 ;  /* 0x0000009f32327220 */ /* 0x000fc60000410000 */
[----:B------:R-:W-:Y:S02]  /*3740*/  FSETP.GTU.FTZ.AND P4, PT, R49, R158, PT ;  /* 0x0000009e3100720b */ /* 0x000fe40003f9c000 */
[----:B------:R-:W-:Y:S02]  /*3750*/  @P0 SHF.L.U32 R121, R48, 0x10, RZ ;  /* 0x0000001030790819 */ /* 0x000fe400000006ff */
        /* <DEDUP_REMOVED lines=12> */
.L_x_2066:
[----:B------:R-:W-:-:S07]  /*3820*/  IMAD.MOV.U32 R50, RZ, RZ, R124 ;  /* 0x000000ffff327224 */ /* 0x000fce00078e007c */
.L_x_2067:
[----:B------:R-:W-:Y:S05]  /*3830*/  BSYNC B2 ;  /* 0x0000000000027941 */ /* 0x000fea0003800000 */
.L_x_2065:
        /* <DEDUP_REMOVED lines=16> */
.L_x_2071:
[----:B------:R-:W-:Y:S05]  /*3940*/  BSYNC B3 ;  /* 0x0000000000037941 */ /* 0x000fea0003800000 */
.L_x_2070:
        /* <DEDUP_REMOVED lines=44> */
.L_x_2069:
[----:B------:R-:W-:Y:S05]  /*3c10*/  BSYNC B2 ;  /* 0x0000000000027941 */ /* 0x000fea0003800000 */
.L_x_2068:
[----:B------:R-:W-:Y:S01]  /*3c20*/  I2FP.F32.U32 R48, R50 ;  /* 0x0000003200307245 */ /* 0x000fe20000201000 */
[----:B------:R-:W-:Y:S01]  /*3c30*/  IMAD.U32 R121, R51, 0x10000, RZ ;  /* 0x0001000033797824 */ /* 0x000fe200078e00ff */
[----:B------:R-:W-:Y:S01]  /*3c40*/  ISETP.NE.AND P6, PT, R157, 0x1, PT ;  /* 0x000000019d00780c */ /* 0x000fe20003fc5270 */
[----:B------:R-:W-:Y:S01]  /*3c50*/  @P0 IMAD.U32 R50, R47, 0x10000, RZ ;  /* 0x000100002f320824 */ /* 0x000fe200078e00ff */
[----:B------:R-:W-:Y:S01]  /*3c60*/  BSSY B2, `(.L_x_2072) ;  /* 0x0000014000027945 */ /* 0x000fe20003800000 */
[----:B------:R-:W-:Y:S01]  /*3c70*/  FFMA.FTZ R49, R48, R155, 1.1641532182693481445e-10 ;  /* 0x2f00000030317423 */ /* 0x000fe2000001009b */
[----:B------:R-:W-:Y:S01]  /*3c80*/  FMUL.FTZ R48, R121, R154 ;  /* 0x0000009a79307220 */ /* 0x000fe20000410000 */
[----:B------:R-:W-:Y:S02]  /*3c90*/  PRMT R161, R51, 0x7632, R161 ;  /* 0x0000763233a17816 */ /* 0x000fe400000000a1 */
[----:B------:R-:W-:Y:S01]  /*3ca0*/  IADD3 R121, R157, 0x1, RZ ;  /* 0x000000019d797810 */ /* 0x000fe20007ffe0ff */
[----:B------:R-:W-:Y:S01]  /*3cb0*/  FMUL.FTZ R48, R48, R159 ;  /* 0x0000009f30307220 */ /* 0x000fe20000410000 */
[----:B------:R-:W-:-:S04]  /*3cc0*/  FSETP.GTU.FTZ.AND P5, PT, R49, R158, PT ;  /* 0x0000009e3100720b */ /* 0x000fc80003fbc000 */
        /* <DEDUP_REMOVED lines=12> */
.L_x_2073:
[----:B------:R-:W-:-:S07]  /*3d90*/  IMAD.MOV.U32 R162, RZ, RZ, R124 ;  /* 0x000000ffffa27224 */ /* 0x000fce00078e007c */
.L_x_2074:
[----:B------:R-:W-:Y:S05]  /*3da0*/  BSYNC B2 ;  /* 0x0000000000027941 */ /* 0x000fea0003800000 */
.L_x_2072:
        /* <DEDUP_REMOVED lines=18> */
.L_x_2078:
[----:B------:R-:W-:Y:S05]  /*3ed0*/  BSYNC B3 ;  /* 0x0000000000037941 */ /* 0x000fea0003800000 */
.L_x_2077:
        /* <DEDUP_REMOVED lines=44> */
.L_x_2076:
[----:B------:R-:W-:Y:S05]  /*41a0*/  BSYNC B2 ;  /* 0x0000000000027941 */ /* 0x000fea0003800000 */
.L_x_2075:
[----:B------:R-:W-:Y:S02]  /*41b0*/  I2FP.F32.U32 R48, R162 ;  /* 0x000000a200307245 */ /* 0x000fe40000201000 */
[----:B------:R-:W-:Y:S02]  /*41c0*/  SHF.L.U32 R161, R161, 0x10, RZ ;  /* 0x00000010a1a17819 */ /* 0x000fe400000006ff */
[----:B------:R-:W-:Y:S01]  /*41d0*/  SEL R163, RZ, 0x10000, P5 ;  /* 0x00010000ffa37807 */ /* 0x000fe20002800000 */
[----:B------:R-:W-:Y:S01]  /*41e0*/  FFMA.FTZ R155, R48, R155, 1.1641532182693481445e-10 ;  /* 0x2f000000309b7423 */ /* 0x000fe2000001009b */
[----:B------:R-:W-:Y:S01]  /*41f0*/  ISETP.NE.AND P5, PT, R160, RZ, PT ;  /* 0x000000ffa000720c */ /* 0x000fe20003fa5270 */
[----:B------:R-:W-:Y:S01]  /*4200*/  FMUL.FTZ R48, R161, R154 ;  /* 0x0000009aa1307220 */ /* 0x000fe20000410000 */
[----:B------:R-:W-:Y:S02]  /*4210*/  SEL R160, RZ, 0x100, P4 ;  /* 0x00000100ffa07807 */ /* 0x000fe40002000000 */
[----:B------:R-:W-:Y:S01]  /*4220*/  FSETP.GTU.FTZ.AND P4, PT, R155, R158, PT ;  /* 0x0000009e9b00720b */ /* 0x000fe20003f9c000 */
[----:B------:R-:W-:Y:S01]  /*4230*/  FMUL.FTZ R48, R48, R159 ;  /* 0x0000009f30307220 */ /* 0x000fe20000410000 */
[----:B------:R-:W-:-:S02]  /*4240*/  SEL R162, RZ, 0x1, P2 ;  /* 0x00000001ffa27807 */ /* 0x000fc40001000000 */
[----:B------:R-:W-:Y:S02]  /*4250*/  SEL R158, RZ, 0x1000000, P4 ;  /* 0x01000000ff9e7807 */ /* 0x000fe40002000000 */
[----:B------:R-:W-:Y:S02]  /*4260*/  @P0 PRMT R49, R47, 0x7632, R49 ;  /* 0x000076322f310816 */ /* 0x000fe40000000031 */
[----:B------:R-:W-:Y:S02]  /*4270*/  FSEL R48, R48, RZ, !P4 ;  /* 0x000000ff30307208 */ /* 0x000fe40006000000 */
[----:B------:R-:W-:Y:S01]  /*4280*/  LOP3.LUT R160, R160, R158, R163, 0xfe, !PT ;  /* 0x0000009ea0a07212 */ /* 0x000fe200078efea3 */
[----:B------:R-:W-:Y:S01]  /*4290*/  IMAD.WIDE.U32 R162, R162, 0x1000000, RZ ;  /* 0x01000000a2a27825 */ /* 0x000fe200078e00ff */
[----:B------:R-:W-:-:S03]  /*42a0*/  ISETP.NE.AND P6, PT, R150, RZ, PT ;  /* 0x000000ff9600720c */ /* 0x000fc60003fc5270 */
[----:B------:R-:W-:Y:S01]  /*42b0*/  FMUL.FTZ R150, R93, R48 ;  /* 0x000000305d967220 */ /* 0x000fe20000410000 */
[----:B------:R-:W-:Y:S01]  /*42c0*/  SEL R155, RZ, 0x1, P3 ;  /* 0x00000001ff9b7807 */ /* 0x000fe20001800000 */
[----:B------:R-:W-:Y:S01]  /*42d0*/  @P0 IMAD.U32 R49, R49, 0x10000, RZ ;  /* 0x0001000031310824 */ /* 0x000fe200078e00ff */
[----:B------:R-:W-:Y:S02]  /*42e0*/  SEL R158, RZ, 0x1, P5 ;  /* 0x00000001ff9e7807 */ /* 0x000fe40002800000 */
[----:B------:R-:W-:Y:S01]  /*42f0*/  LOP3.LUT R155, R163, R160, R155, 0xfe, !PT ;  /* 0x000000a0a39b7212 */ /* 0x000fe200078efe9b */
[----:B------:R-:W-:Y:S01]  /*4300*/  @P0 FADD.FTZ R150, R49, R150 ;  /* 0x0000009631960221 */ /* 0x000fe20000010000 */
[----:B------:R-:W-:Y:S01]  /*4310*/  SEL R160, RZ, 0x1, P1 ;  /* 0x00000001ffa07807 */ /* 0x000fe20000800000 */
[----:B------:R-:W-:Y:S01]  /*4320*/  IMAD.WIDE.U32 R158, R158, 0x100, RZ ;  /* 0x000001009e9e7825 */ /* 0x000fe200078e00ff */
[----:B------:R-:W-:Y:S02]  /*4330*/  LEA R156, P0, R140, UR12, 0x4 ;  /* 0x0000000c8c9c7c11 */ /* 0x000fe4000f8020ff */
[----:B------:R-:W-:Y:S01]  /*4340*/  F2FP.BF16.F32.PACK_AB R50, R142, R133 ;  /* 0x000000858e32723e */ /* 0x000fe200000010ff */
[----:B------:R-:W-:Y:S01]  /*4350*/  IMAD.WIDE.U32 R160, R160, 0x10000, RZ ;  /* 0x00010000a0a07825 */ /* 0x000fe200078e00ff */
[----:B------:R-:W-:-:S02]  /*4360*/  LEA.HI.X R157, R140, UR13, RZ, 0x4, P0 ;  /* 0x0000000d8c9d7c11 */ /* 0x000fc400080f24ff */
[----:B------:R-:W-:Y:S02]  /*4370*/  F2FP.BF16.F32.PACK_AB R49, R132, R125 ;  /* 0x0000007d8431723e */ /* 0x000fe400000010ff */
[----:B------:R-:W-:Y:S02]  /*4380*/  F2FP.BF16.F32.PACK_AB R48, R123, R114 ;  /* 0x000000727b30723e */ /* 0x000fe400000010ff */
[----:B------:R-:W-:Y:S02]  /*4390*/  F2FP.BF16.F32.PACK_AB R51, R150, R141 ;  /* 0x0000008d9633723e */ /* 0x000fe400000010ff */
[----:B------:R-:W-:Y:S02]  /*43a0*/  LOP3.LUT R159, R159, R155, R161, 0xfe, !PT ;  /* 0x0000009b9f9f7212 */ /* 0x000fe400078efea1 */
[----:B------:R-:W-:Y:S01]  /*43b0*/  LOP3.LUT R162, R158, R162, R160, 0xfe, !PT ;  /* 0x000000a29ea27212 */ /* 0x000fe200078efea0 */
[----:B------:R0:W-:Y:S01]  /*43c0*/  STG.E.128 desc[UR4][R156.64], R48 ;  /* 0x000000309c007986 */ /* 0x0001e2000c101d04 */
[----:B------:R-:W-:-:S04]  /*43d0*/  SEL R155, RZ, 0x1, P6 ;  /* 0x00000001ff9b7807 */ /* 0x000fc80003000000 */
[----:B------:R-:W-:Y:S01]  /*43e0*/  LOP3.LUT R158, R162, R155, RZ, 0xfc, !PT ;  /* 0x0000009ba29e7212 */ /* 0x000fe200078efcff */
[C---:B------:R-:W-:Y:S01]  /*43f0*/  VIADD R155, R140.reuse, 0x20 ;  /* 0x000000208c9b7836 */ /* 0x040fe20000000000 */
[----:B0-----:R-:W-:-:S04]  /*4400*/  LEA R48, P0, R140, UR14, 0x3 ;  /* 0x0000000e8c307c11 */ /* 0x001fc8000f8018ff */
[----:B------:R-:W-:-:S05]  /*4410*/  LEA.HI.X R49, R140, UR15, RZ, 0x3, P0 ;  /* 0x0000000f8c317c11 */ /* 0x000fca00080f1cff */
[----:B------:R0:W-:Y:S04]  /*4420*/  STG.E.64 desc[UR4][R48.64], R158 ;  /* 0x0000009e30007986 */ /* 0x0001e8000c101b04 */
.L_x_2022:
[----:B------:R-:W-:Y:S05]  /*4430*/  BSYNC B1 ;  /* 0x0000000000017941 */ /* 0x000fea0003800000 */
.L_x_2021:
        /* <DEDUP_REMOVED lines=23> */
.L_x_2082:
[----:B------:R-:W-:-:S07]  /*45b0*/  IMAD.MOV.U32 R116, RZ, RZ, R124 ;  /* 0x000000ffff747224 */ /* 0x000fce00078e007c */
.L_x_2083:
[----:B------:R-:W-:Y:S05]  /*45c0*/  BSYNC B2 ;  /* 0x0000000000027941 */ /* 0x000fea0003800000 */
.L_x_2081:
        /* <DEDUP_REMOVED lines=16> */
.L_x_2087:
[----:B------:R-:W-:Y:S05]  /*46d0*/  BSYNC B3 ;  /* 0x0000000000037941 */ /* 0x000fea0003800000 */
.L_x_2086:
        /* <DEDUP_REMOVED lines=44> */
.L_x_2085:
[----:B------:R-:W-:Y:S05]  /*49a0*/  BSYNC B2 ;  /* 0x0000000000027941 */ /* 0x000fea0003800000 */
.L_x_2084:
[----:B------:R-:W0:Y:S01]  /*49b0*/  LDC R149, c[0x0][0x298] ;  /* 0x0000a600ff957b82 */ /* 0x000e220000000800 */
[----:B------:R-:W-:Y:S01]  /*49c0*/  I2FP.F32.U32 R116, R116 ;  /* 0x0000007400747245 */ /* 0x000fe20000201000 */
[----:B------:R-:W-:Y:S01]  /*49d0*/  IMAD.MOV.U32 R157, RZ, RZ, 0x2f800000 ;  /* 0x2f800000ff9d7424 */ /* 0x000fe200078e00ff */
[C---:B-----5:R-:W-:Y:S01]  /*49e0*/  SHF.L.U32 R127, R48.reuse, 0x10, RZ ;  /* 0x00000010307f7819 */ /* 0x060fe200000006ff */
[----:B------:R-:W-:Y:S01]  /*49f0*/  BSSY B2, `(.L_x_2088) ;  /* 0x0000018000027945 */ /* 0x000fe20003800000 */
[----:B------:R-:W-:Y:S01]  /*4a00*/  PRMT R48, R48, 0x7632, R48 ;  /* 0x0000763230307816 */ /* 0x000fe20000000030 */
[----:B------:R-:W-:Y:S01]  /*4a10*/  FFMA.FTZ R121, R116, R157, 1.1641532182693481445e-10 ;  /* 0x2f00000074797423 */ /* 0x000fe2000001009d */
[----:B------:R-:W-:Y:S01]  /*4a20*/  IADD3 R135, R134, 0x1, RZ ;  /* 0x0000000186877810 */ /* 0x000fe20007ffe0ff */
[----:B------:R-:W1:Y:S01]  /*4a30*/  LDC R156, c[0x0][0x294] ;  /* 0x0000a500ff9c7b82 */ /* 0x000e620000000800 */
        /* <DEDUP_REMOVED lines=8> */
[----:B------:R-:W-:-:S06]  /*4ac0*/  @P0 FADD.FTZ R116, R127, R116 ;  /* 0x000000747f740221 */ /* 0x000fcc0000010000 */
        /* <DEDUP_REMOVED lines=9> */
.L_x_2089:
[----:B------:R-:W-:-:S07]  /*4b60*/  MOV R121, R124 ;  /* 0x0000007c00797202 */ /* 0x000fce0000000f00 */
.L_x_2090:
[----:B------:R-:W-:Y:S05]  /*4b70*/  BSYNC B2 ;  /* 0x0000000000027941 */ /* 0x000fea0003800000 */
.L_x_2088:
        /* <DEDUP_REMOVED lines=16> */
.L_x_2094:
[----:B------:R-:W-:Y:S05]  /*4c80*/  BSYNC B3 ;  /* 0x0000000000037941 */ /* 0x000fea0003800000 */
.L_x_2093:
        /* <DEDUP_REMOVED lines=40> */
[----:B------:R-:W-:Y:S02]  /*4f10*/  LOP3.LUT R98, R161, UR33, R162, 0x96, !PT ;  /* 0x00000021a1627c12 */ /* 0x000fe4000f8e96a2 */
[----:B------:R-:W-:Y:S01]  /*4f20*/  MOV R124, R160 ;  /* 0x000000a0007c7202 */ /* 0x000fe20000000f00 */
[----:B------:R-:W-:Y:S01]  /*4f30*/  IMAD.MOV.U32 R122, RZ, RZ, R126 ;  /* 0x000000ffff7a7224 */ /* 0x000fe200078e007e */
[----:B------:R-:W-:-:S07]  /*4f40*/  LOP3.LUT R97, R127, UR34, R134, 0x96, !PT ;  /* 0x000000227f617c12 */ /* 0x000fce000f8e9686 */
.L_x_2092:
[----:B------:R-:W-:Y:S05]  /*4f50*/  BSYNC B2 ;  /* 0x0000000000027941 */ /* 0x000fea0003800000 */
.L_x_2091:
[----:B------:R-:W-:Y:S01]  /*4f60*/  I2FP.F32.U32 R126, R121 ;  /* 0x00000079007e7245 */ /* 0x000fe20000201000 */
[----:B------:R-:W-:Y:S01]  /*4f70*/  IMAD.U32 R127, R48, 0x10000, RZ ;  /* 0x00010000307f7824 */ /* 0x000fe200078e00ff */
[----:B------:R-:W-:Y:S01]  /*4f80*/  BSSY B2, `(.L_x_2095) ;  /* 0x0000017000027945 */ /* 0x000fe20003800000 */
[----:B------:R-:W-:Y:S02]  /*4f90*/  VIADD R134, R135, 0x1 ;  /* 0x0000000187867836 */ /* 0x000fe40000000000 */
[----:B------:R-:W-:Y:S01]  /*4fa0*/  FFMA.FTZ R121, R126, R157, 1.1641532182693481445e-10 ;  /* 0x2f0000007e797423 */ /* 0x000fe2000001009d */
[----:B------:R-:W-:-:S04]  /*4fb0*/  FMUL.FTZ R48, R127, R154 ;  /* 0x0000009a7f307220 */ /* 0x000fc80000410000 */
[----:B------:R-:W-:Y:S01]  /*4fc0*/  FMUL.FTZ R48, R48, R149 ;  /* 0x0000009530307220 */ /* 0x000fe20000410000 */
[----:B------:R-:W-:Y:S02]  /*4fd0*/  FSETP.GTU.FTZ.AND P1, PT, R121, R156, PT ;  /* 0x0000009c7900720b */ /* 0x000fe40003f3c000 */
[----:B------:R-:W-:Y:S02]  /*4fe0*/  @P0 PRMT R121, R44, 0x7632, R121 ;  /* 0x000076322c790816 */ /* 0x000fe40000000079 */
[----:B------:R-:W-:Y:S02]  /*4ff0*/  P2R R159, PR, RZ, 0x2 ;  /* 0x00000002ff9f7803 */ /* 0x000fe40000000000 */
[----:B------:R-:W-:Y:S02]  /*5000*/  FSEL R127, R48, RZ, !P1 ;  /* 0x000000ff307f7208 */ /* 0x000fe40004800000 */
[----:B------:R-:W-:Y:S02]  /*5010*/  ISETP.NE.AND P1, PT, R135, 0x1, PT ;  /* 0x000000018700780c */ /* 0x000fe40003f25270 */
[----:B------:R-:W-:Y:S01]  /*5020*/  @P0 SHF.L.U32 R48, R121, 0x10, RZ ;  /* 0x0000001079300819 */ /* 0x000fe200000006ff */
[----:B------:R-:W-:-:S04]  /*5030*/  FMUL.FTZ R127, R92, R127 ;  /* 0x0000007f5c7f7220 */ /* 0x000fc80000410000 */
[----:B------:R-:W-:-:S06]  /*5040*/  @P0 FADD.FTZ R127, R48, R127 ;  /* 0x0000007f307f0221 */ /* 0x000fcc0000010000 */
        /* <DEDUP_REMOVED lines=9> */
.L_x_2096:
[----:B------:R-:W-:-:S07]  /*50e0*/  IMAD.MOV.U32 R48, RZ, RZ, R124 ;  /* 0x000000ffff307224 */ /* 0x000fce00078e007c */
.L_x_2097:
[----:B------:R-:W-:Y:S05]  /*50f0*/  BSYNC B2 ;  /* 0x0000000000027941 */ /* 0x000fea0003800000 */
.L_x_2095:
        /* <DEDUP_REMOVED lines=16> */
.L_x_2101:
[----:B------:R-:W-:Y:S05]  /*5200*/  BSYNC B3 ;  /* 0x0000000000037941 */ /* 0x000fea0003800000 */
.L_x_2100:
        /* <DEDUP_REMOVED lines=44> */
.L_x_2099:
[----:B------:R-:W-:Y:S05]  /*54d0*/  BSYNC B2 ;  /* 0x0000000000027941 */ /* 0x000fea0003800000 */
.L_x_2098:
[----:B------:R-:W-:Y:S01]  /*54e0*/  I2FP.F32.U32 R48, R48 ;  /* 0x0000003000307245 */ /* 0x000fe20000201000 */
[----:B------:R-:W-:Y:S01]  /*54f0*/  BSSY B2, `(.L_x_2102) ;  /* 0x0000017000027945 */ /* 0x000fe20003800000 */
[----:B------:R-:W-:Y:S02]  /*5500*/  SHF.L.U32 R135, R49, 0x10, RZ ;  /* 0x0000001031877819 */ /* 0x000fe400000006ff */
[----:B------:R-:W-:Y:S01]  /*5510*/  ISETP.NE.AND P2, PT, R134, 0x1, PT ;  /* 0x000000018600780c */ /* 0x000fe20003f45270 */
[----:B------:R-:W-:Y:S01]  /*5520*/  FFMA.FTZ R121, R48, R157, 1.1641532182693481445e-10 ;  /* 0x2f00000030797423 */ /* 0x000fe2000001009d */
[----:B------:R-:W-:Y:S01]  /*5530*/  IADD3 R144, R134, 0x1, RZ ;  /* 0x0000000186907810 */ /* 0x000fe20007ffe0ff */
[----:B------:R-:W-:Y:S01]  /*5540*/  FMUL.FTZ R48, R135, R154 ;  /* 0x0000009a87307220 */ /* 0x000fe20000410000 */
[----:B------:R-:W-:Y:S02]  /*5550*/  @P0 IMAD.U32 R135, R45, 0x10000, RZ ;  /* 0x000100002d870824 */ /* 0x000fe400078e00ff */
[----:B------:R-:W-:Y:S01]  /*5560*/  FSETP.GTU.FTZ.AND P1, PT, R121, R156, PT ;  /* 0x0000009c7900720b */ /* 0x000fe20003f3c000 */
[----:B------:R-:W-:Y:S01]  /*5570*/  FMUL.FTZ R48, R48, R149 ;  /* 0x0000009530307220 */ /* 0x000fe20000410000 */
[----:B------:R-:W-:-:S04]  /*5580*/  PRMT R121, R49, 0x7632, R121 ;  /* 0x0000763231797816 */ /* 0x000fc80000000079 */
        /* <DEDUP_REMOVED lines=12> */
.L_x_2103:
[----:B------:R-:W-:-:S07]  /*5650*/  MOV R143, R124 ;  /* 0x0000007c008f7202 */ /* 0x000fce0000000f00 */
.L_x_2104:
[----:B------:R-:W-:Y:S05]  /*5660*/  BSYNC B2 ;  /* 0x0000000000027941 */ /* 0x000fea0003800000 */
.L_x_2102:
        /* <DEDUP_REMOVED lines=16> */
.L_x_2108:
[----:B------:R-:W-:Y:S05]  /*5770*/  BSYNC B3 ;  /* 0x0000000000037941 */ /* 0x000fea0003800000 */
.L_x_2107:
        /* <DEDUP_REMOVED lines=41> */
[----:B------:R-:W-:-:S03]  /*5a10*/  MOV R124, R160 ;  /* 0x000000a0007c7202 */ /* 0x000fc60000000f00 */
[----:B------:R-:W-:Y:S01]  /*5a20*/  IMAD.MOV.U32 R122, RZ, RZ, R48 ;  /* 0x000000ffff7a7224 */ /* 0x000fe200078e0030 */
[----:B------:R-:W-:-:S07]  /*5a30*/  LOP3.LUT R97, R49, UR34, R134, 0x96, !PT ;  /* 0x0000002231617c12 */ /* 0x000fce000f8e9686 */
.L_x_2106:
[----:B------:R-:W-:Y:S05]  /*5a40*/  BSYNC B2 ;  /* 0x0000000000027941 */ /* 0x000fea0003800000 */
.L_x_2105:
[----:B------:R-:W-:Y:S01]  /*5a50*/  I2FP.F32.U32 R48, R143 ;  /* 0x0000008f00307245 */ /* 0x000fe20000201000 */
[----:B------:R-:W-:Y:S01]  /*5a60*/  IMAD.U32 R121, R121, 0x10000, RZ ;  /* 0x0001000079797824 */ /* 0x000fe200078e00ff */
[C---:B------:R-:W-:Y:S01]  /*5a70*/  ISETP.NE.AND P3, PT, R144.reuse, 0x1, PT ;  /* 0x000000019000780c */ /* 0x040fe20003f65270 */
[----:B------:R-:W-:Y:S01]  /*5a80*/  BSSY B2, `(.L_x_2109) ;  /* 0x0000015000027945 */ /* 0x000fe20003800000 */
[----:B------:R-:W-:Y:S02]  /*5a90*/  VIADD R143, R144, 0x1 ;  /* 0x00000001908f7836 */ /* 0x000fe40000000000 */
[----:B------:R-:W-:Y:S01]  /*5aa0*/  FMUL.FTZ R134, R121, R154 ;  /* 0x0000009a79867220 */ /* 0x000fe20000410000 */
[----:B------:R-:W-:Y:S01]  /*5ab0*/  FFMA.FTZ R49, R48, R157, 1.1641532182693481445e-10 ;  /* 0x2f00000030317423 */ /* 0x000fe2000001009d */
[----:B------:R-:W-:Y:S02]  /*5ac0*/  @P0 PRMT R48, R45, 0x7632, R48 ;  /* 0x000076322d300816 */ /* 0x000fe40000000030 */
[----:B------:R-:W-:-:S02]  /*5ad0*/  FMUL.FTZ R134, R134, R149 ;  /* 0x0000009586867220 */ /* 0x000fc40000410000 */
[----:B------:R-:W-:Y:S02]  /*5ae0*/  FSETP.GTU.FTZ.AND P2, PT, R49, R156, PT ;  /* 0x0000009c3100720b */ /* 0x000fe40003f5c000 */
[----:B------:R-:W-:Y:S02]  /*5af0*/  @P0 SHF.L.U32 R48, R48, 0x10, RZ ;  /* 0x0000001030300819 */ /* 0x000fe400000006ff */
[----:B------:R-:W-:-:S05]  /*5b00*/  FSEL R134, R134, RZ, !P2 ;  /* 0x000000ff86867208 */ /* 0x000fca0005000000 */
        /* <DEDUP_REMOVED lines=11> */
.L_x_2110:
[----:B------:R-:W-:-:S07]  /*5bc0*/  IMAD.MOV.U32 R121, RZ, RZ, R124 ;  /* 0x000000ffff797224 */ /* 0x000fce00078e007c */
.L_x_2111:
[----:B------:R-:W-:Y:S05]  /*5bd0*/  BSYNC B2 ;  /* 0x0000000000027941 */ /* 0x000fea0003800000 */
.L_x_2109:
        /* <DEDUP_REMOVED lines=16> */
.L_x_2115:
[----:B------:R-:W-:Y:S05]  /*5ce0*/  BSYNC B3 ;  /* 0x0000000000037941 */ /* 0x000fea0003800000 */
.L_x_2114:
        /* <DEDUP_REMOVED lines=44> */
.L_x_2113:
[----:B------:R-:W-:Y:S05]  /*5fb0*/  BSYNC B2 ;  /* 0x0000000000027941 */ /* 0x000fea0003800000 */
.L_x_2112:
[----:B------:R-:W-:Y:S01]  /*5fc0*/  I2FP.F32.U32 R48, R121 ;  /* 0x0000007900307245 */ /* 0x000fe20000201000 */
[----:B------:R-:W-:Y:S01]  /*5fd0*/  BSSY B2, `(.L_x_2116) ;  /* 0x0000017000027945 */ /* 0x000fe20003800000 */
[----:B------:R-:W-:Y:S02]  /*5fe0*/  SHF.L.U32 R121, R50, 0x10, RZ ;  /* 0x0000001032797819 */ /* 0x000fe400000006ff */
[----:B------:R-:W-:Y:S01]  /*5ff0*/  ISETP.NE.AND P4, PT, R143, 0x1, PT ;  /* 0x000000018f00780c */ /* 0x000fe20003f85270 */
[----:B------:R-:W-:Y:S01]  /*6000*/  FFMA.FTZ R49, R48, R157, 1.1641532182693481445e-10 ;  /* 0x2f00000030317423 */ /* 0x000fe2000001009d */
[----:B------:R-:W-:Y:S01]  /*6010*/  PRMT R50, R50, 0x7632, R50 ;  /* 0x0000763232327816 */ /* 0x000fe20000000032 */
[----:B------:R-:W-:Y:S01]  /*6020*/  FMUL.FTZ R48, R121, R154 ;  /* 0x0000009a79307220 */ /* 0x000fe20000410000 */
[----:B------:R-:W-:Y:S01]  /*6030*/  @P0 IMAD.U32 R121, R46, 0x10000, RZ ;  /* 0x000100002e790824 */ /* 0x000fe200078e00ff */
[----:B------:R-:W-:Y:S02]  /*6040*/  IADD3 R144, R143, 0x1, RZ ;  /* 0x000000018f907810 */ /* 0x000fe40007ffe0ff */
        /* <DEDUP_REMOVED lines=14> */
.L_x_2117:
[----:B------:R-:W-:-:S07]  /*6130*/  MOV R121, R124 ;  /* 0x0000007c00797202 */ /* 0x000fce0000000f00 */
.L_x_2118:
[----:B------:R-:W-:Y:S05]  /*6140*/  BSYNC B2 ;  /* 0x0000000000027941 */ /* 0x000fea0003800000 */
.L_x_2116:
        /* <DEDUP_REMOVED lines=16> */
.L_x_2122:
[----:B------:R-:W-:Y:S05]  /*6250*/  BSYNC B3 ;  /* 0x0000000000037941 */ /* 0x000fea0003800000 */
.L_x_2121:
[----:B------:R-:W-:Y:S01]  /*6260*/  LOP3.LUT R49, R49, UR7, R120, 0x96, !PT ;  /* 0x0000000731317c12 */ /* 0x000fe2000f8e9678 */
[----:B------:R-:W-:Y:S01]  /*6270*/  IMAD.HI.U32 R98, R29, -0x326172a9, RZ ;  /* 0xcd9e8d571d627827 */ /* 0x000fe200078e00ff */
[----:B------:R-:W-:-:S03]  /*6280*/  HFMA2.MMA R144, -RZ, RZ, 0, 0 ;  /* 0x00000000ff907435 */ /* 0x000fc600000001ff */
        /* <DEDUP_REMOVED lines=41> */
.L_x_2120:
[----:B------:R-:W-:Y:S05]  /*6520*/  BSYNC B2 ;  /* 0x0000000000027941 */ /* 0x000fea0003800000 */
.L_x_2119:
        /* <DEDUP_REMOVED lines=8> */
[----:B------:R-:W-:-:S04]  /*65b0*/  FSETP.GTU.FTZ.AND P4, PT, R49, R156, PT ;  /* 0x0000009c3100720b */ /* 0x000fc80003f9c000 */
[----:B------:R-:W-:Y:S02]  /*65c0*/  FSEL R143, R48, RZ, !P4 ;  /* 0x000000ff308f7208 */ /* 0x000fe40006000000 */
[----:B------:R-:W-:-:S03]  /*65d0*/  @P0 PRMT R48, R46, 0x7632, R48 ;  /* 0x000076322e300816 */ /* 0x000fc60000000030 */
[----:B------:R-:W-:Y:S01]  /*65e0*/  FMUL.FTZ R143, R90, R143 ;  /* 0x0000008f5a8f7220 */ /* 0x000fe20000410000 */
        /* <DEDUP_REMOVED lines=11> */
.L_x_2124:
[----:B------:R-:W-:-:S07]  /*66a0*/  IMAD.MOV.U32 R50, RZ, RZ, R124 ;  /* 0x000000ffff327224 */ /* 0x000fce00078e007c */
.L_x_2125:
[----:B------:R-:W-:Y:S05]  /*66b0*/  BSYNC B2 ;  /* 0x0000000000027941 */ /* 0x000fea0003800000 */
.L_x_2123:
        /* <DEDUP_REMOVED lines=16> */
.L_x_2129:
[----:B------:R-:W-:Y:S05]  /*67c0*/  BSYNC B3 ;  /* 0x0000000000037941 */ /* 0x000fea0003800000 */
.L_x_2128:
        /* <DEDUP_REMOVED lines=44> */
.L_x_2127:
[----:B------:R-:W-:Y:S05]  /*6a90*/  BSYNC B2 ;  /* 0x0000000000027941 */ /* 0x000fea0003800000 */
.L_x_2126:
[----:B------:R-:W-:Y:S01]  /*6aa0*/  I2FP.F32.U32 R48, R50 ;  /* 0x0000003200307245 */ /* 0x000fe20000201000 */
[----:B------:R-:W-:Y:S01]  /*6ab0*/  BSSY B2, `(.L_x_2130) ;  /* 0x0000017000027945 */ /* 0x000fe20003800000 */
[C---:B------:R-:W-:Y:S02]  /*6ac0*/  SHF.L.U32 R121, R51.reuse, 0x10, RZ ;  /* 0x0000001033797819 */ /* 0x040fe400000006ff */
        /* <DEDUP_REMOVED lines=20> */
.L_x_2131:
[----:B------:R-:W-:-:S07]  /*6c10*/  MOV R163, R124 ;  /* 0x0000007c00a37202 */ /* 0x000fce0000000f00 */
.L_x_2132:
[----:B------:R-:W-:Y:S05]  /*6c20*/  BSYNC B2 ;  /* 0x0000000000027941 */ /* 0x000fea0003800000 */
.L_x_2130:
        /* <DEDUP_REMOVED lines=18> */
.L_x_2136:
[----:B------:R-:W-:Y:S05]  /*6d50*/  BSYNC B3 ;  /* 0x0000000000037941 */ /* 0x000fea0003800000 */
.L_x_2135:
        /* <DEDUP_REMOVED lines=44> */
.L_x_2134:
[----:B------:R-:W-:Y:S05]  /*7020*/  BSYNC B2 ;  /* 0x0000000000027941 */ /* 0x000fea0003800000 */
.L_x_2133:
[----:B------:R-:W-:Y:S01]  /*7030*/  I2FP.F32.U32 R48, R163 ;  /* 0x000000a300307245 */ /* 0x000fe20000201000 */
[----:B------:R-:W-:Y:S01]  /*7040*/  IMAD.U32 R49, R162, 0x10000, RZ ;  /* 0x00010000a2317824 */ /* 0x000fe200078e00ff */
[----:B------:R-:W-:Y:S02]  /*7050*/  ISETP.NE.AND P6, PT, R158, RZ, PT ;  /* 0x000000ff9e00720c */ /* 0x000fe40003fc5270 */
[----:B------:R-:W-:Y:S01]  /*7060*/  SEL R158, RZ, 0x10000, P5 ;  /* 0x00010000ff9e7807 */ /* 0x000fe20002800000 */
[----:B------:R-:W-:Y:S01]  /*7070*/  FFMA.FTZ R157, R48, R157, 1.1641532182693481445e-10 ;  /* 0x2f000000309d7423 */ /* 0x000fe2000001009d */
[----:B------:R-:W-:Y:S01]  /*7080*/  FMUL.FTZ R48, R49, R154 ;  /* 0x0000009a31307220 */ /* 0x000fe20000410000 */
[----:B------:R-:W-:Y:S02]  /*7090*/  SEL R162, RZ, 0x1, P2 ;  /* 0x00000001ffa27807 */ /* 0x000fe40001000000 */
[----:B------:R-:W-:Y:S01]  /*70a0*/  @P0 PRMT R49, R47, 0x7632, R49 ;  /* 0x000076322f310816 */ /* 0x000fe20000000031 */
[----:B------:R-:W-:Y:S01]  /*70b0*/  FMUL.FTZ R48, R48, R149 ;  /* 0x0000009530307220 */ /* 0x000fe20000410000 */
[----:B------:R-:W-:Y:S01]  /*70c0*/  FSETP.GTU.FTZ.AND P5, PT, R157, R156, PT ;  /* 0x0000009c9d00720b */ /* 0x000fe20003fbc000 */
[----:B------:R-:W-:Y:S01]  /*70d0*/  IMAD.WIDE.U32 R162, R162, 0x1000000, RZ ;  /* 0x01000000a2a27825 */ /* 0x000fe200078e00ff */
[----:B------:R-:W-:-:S02]  /*70e0*/  SEL R161, RZ, 0x100, P4 ;  /* 0x00000100ffa17807 */ /* 0x000fc40002000000 */
[----:B------:R-:W-:Y:S02]  /*70f0*/  FSEL R48, R48, RZ, !P5 ;  /* 0x000000ff30307208 */ /* 0x000fe40006800000 */
[----:B------:R-:W-:Y:S02]  /*7100*/  SEL R160, RZ, 0x1000000, P5 ;  /* 0x01000000ffa07807 */ /* 0x000fe40002800000 */
[----:B------:R-:W-:Y:S01]  /*7110*/  ISETP.NE.AND P4, PT, R159, RZ, PT ;  /* 0x000000ff9f00720c */ /* 0x000fe20003f85270 */
[----:B------:R-:W-:Y:S01]  /*7120*/  FMUL.FTZ R149, R89, R48 ;  /* 0x0000003059957220 */ /* 0x000fe20000410000 */
[----:B------:R-:W-:Y:S02]  /*7130*/  @P0 SHF.L.U32 R50, R49, 0x10, RZ ;  /* 0x0000001031320819 */ /* 0x000fe400000006ff */
[----:B------:R-:W-:Y:S02]  /*7140*/  SEL R159, RZ, 0x1, P3 ;  /* 0x00000001ff9f7807 */ /* 0x000fe40001800000 */
[----:B------:R-:W-:Y:S01]  /*7150*/  LOP3.LUT R158, R161, R160, R158, 0xfe, !PT ;  /* 0x000000a0a19e7212 */ /* 0x000fe200078efe9e */
[----:B------:R-:W-:Y:S01]  /*7160*/  @P0 FADD.FTZ R149, R50, R149 ;  /* 0x0000009532950221 */ /* 0x000fe20000010000 */
[----:B------:R-:W-:-:S02]  /*7170*/  SEL R160, RZ, 0x1, P1 ;  /* 0x00000001ffa07807 */ /* 0x000fc40000800000 */
[----:B------:R-:W-:Y:S02]  /*7180*/  LOP3.LUT R163, R163, R158, R159, 0xfe, !PT ;  /* 0x0000009ea3a37212 */ /* 0x000fe400078efe9f */
[----:B------:R-:W-:Y:S01]  /*7190*/  SEL R158, RZ, 0x1, P4 ;  /* 0x00000001ff9e7807 */ /* 0x000fe20002000000 */
[----:B------:R-:W-:Y:S01]  /*71a0*/  IMAD.WIDE.U32 R160, R160, 0x10000, RZ ;  /* 0x00010000a0a07825 */ /* 0x000fe200078e00ff */
[----:B------:R-:W-:Y:S02]  /*71b0*/  LEA R156, P0, R155, UR12, 0x4 ;  /* 0x0000000c9b9c7c11 */ /* 0x000fe4000f8020ff */
[----:B------:R-:W-:Y:S01]  /*71c0*/  F2FP.BF16.F32.PACK_AB R50, R143, R134 ;  /* 0x000000868f32723e */ /* 0x000fe200000010ff */
[----:B------:R-:W-:Y:S01]  /*71d0*/  IMAD.WIDE.U32 R158, R158, 0x100, RZ ;  /* 0x000001009e9e7825 */ /* 0x000fe200078e00ff */
[----:B------:R-:W-:Y:S02]  /*71e0*/  LEA.HI.X R157, R155, UR13, RZ, 0x4, P0 ;  /* 0x0000000d9b9d7c11 */ /* 0x000fe400080f24ff */
[----:B------:R-:W-:-:S02]  /*71f0*/  F2FP.BF16.F32.PACK_AB R49, R135, R126 ;  /* 0x0000007e8731723e */ /* 0x000fc400000010ff */
[----:B------:R-:W-:Y:S02]  /*7200*/  F2FP.BF16.F32.PACK_AB R48, R127, R116 ;  /* 0x000000747f30723e */ /* 0x000fe400000010ff */
[----:B------:R-:W-:Y:S02]  /*7210*/  F2FP.BF16.F32.PACK_AB R51, R149, R144 ;  /* 0x000000909533723e */ /* 0x000fe400000010ff */
[----:B------:R-:W-:Y:S02]  /*7220*/  LOP3.LUT R159, R159, R163, R161, 0xfe, !PT ;  /* 0x000000a39f9f7212 */ /* 0x000fe400078efea1 */
[----:B------:R-:W-:Y:S01]  /*7230*/  LOP3.LUT R162, R158, R162, R160, 0xfe, !PT ;  /* 0x000000a29ea27212 */ /* 0x000fe200078efea0 */
[----:B------:R0:W-:Y:S01]  /*7240*/  STG.E.128 desc[UR4][R156.64], R48 ;  /* 0x000000309c007986 */ /* 0x0001e2000c101d04 */
[----:B------:R-:W-:-:S04]  /*7250*/  SEL R161, RZ, 0x1, P6 ;  /* 0x00000001ffa17807 */ /* 0x000fc80003000000 */
[----:B------:R-:W-:Y:S02]  /*7260*/  LOP3.LUT R158, R162, R161, RZ, 0xfc, !PT ;  /* 0x000000a1a29e7212 */ /* 0x000fe400078efcff */
[----:B0-----:R-:W-:-:S04]  /*7270*/  LEA R48, P0, R155, UR14, 0x3 ;  /* 0x0000000e9b307c11 */ /* 0x001fc8000f8018ff */
[C---:B------:R-:W-:Y:S01]  /*7280*/  LEA.HI.X R49, R155.reuse, UR15, RZ, 0x3, P0 ;  /* 0x0000000f9b317c11 */ /* 0x040fe200080f1cff */
[----:B------:R-:W-:-:S04]  /*7290*/  VIADD R155, R155, 0x20 ;  /* 0x000000209b9b7836 */ /* 0x000fc80000000000 */
[----:B------:R1:W-:Y:S04]  /*72a0*/  STG.E.64 desc[UR4][R48.64], R158 ;  /* 0x0000009e30007986 */ /* 0x0003e8000c101b04 */
.L_x_2080:
[----:B------:R-:W-:Y:S05]  /*72b0*/  BSYNC B1 ;  /* 0x0000000000017941 */ /* 0x000fea0003800000 */
.L_x_2079:
        /* <DEDUP_REMOVED lines=23> */
.L_x_2140:
[----:B------:R-:W-:-:S07]  /*7430*/  MOV R118, R124 ;  /* 0x0000007c00767202 */ /* 0x000fce0000000f00 */
.L_x_2141:
[----:B------:R-:W-:Y:S05]  /*7440*/  BSYNC B2 ;  /* 0x0000000000027941 */ /* 0x000fea0003800000 */
.L_x_2139:
        /* <DEDUP_REMOVED lines=16> */
.L_x_2145:
[----:B------:R-:W-:Y:S05]  /*7550*/  BSYNC B3 ;  /* 0x0000000000037941 */ /* 0x000fea0003800000 */
.L_x_2144:
        /* <DEDUP_REMOVED lines=44> */
.L_x_2143:
[----:B------:R-:W-:Y:S05]  /*7820*/  BSYNC B2 ;  /* 0x0000000000027941 */ /* 0x000fea0003800000 */
.L_x_2142:
        /* <DEDUP_REMOVED lines=27> */
.L_x_2147:
[----:B------:R-:W-:-:S07]  /*79e0*/  MOV R121, R124 ;  /* 0x0000007c00797202 */ /* 0x000fce0000000f00 */
.L_x_2148:
[----:B------:R-:W-:Y:S05]  /*79f0*/  BSYNC B2 ;  /* 0x0000000000027941 */ /* 0x000fea0003800000 */
.L_x_2146:
        /* <DEDUP_REMOVED lines=16> */
.L_x_2152:
[----:B------:R-:W-:Y:S05]  /*7b00*/  BSYNC B3 ;  /* 0x0000000000037941 */ /* 0x000fea0003800000 */
.L_x_2151:
        /* <DEDUP_REMOVED lines=44> */
.L_x_2150:
[----:B------:R-:W-:Y:S05]  /*7dd0*/  BSYNC B2 ;  /* 0x0000000000027941 */ /* 0x000fea0003800000 */
.L_x_2149:
        /* <DEDUP_REMOVED lines=24> */
.L_x_2154:
[----:B------:R-:W-:-:S07]  /*7f60*/  IMAD.MOV.U32 R48, RZ, RZ, R124 ;  /* 0x000000ffff307224 */ /* 0x000fce00078e007c */
.L_x_2155:
[----:B------:R-:W-:Y:S05]  /*7f70*/  BSYNC B2 ;  /* 0x0000000000027941 */ /* 0x000fea0003800000 */
.L_x_2153:
        /* <DEDUP_REMOVED lines=16> */
.L_x_2159:
[----:B------:R-:W-:Y:S05]  /*8080*/  BSYNC B3 ;  /* 0x0000000000037941 */ /* 0x000fea0003800000 */
.L_x_2158:
        /* <DEDUP_REMOVED lines=44> */
.L_x_2157:
[----:B------:R-:W-:Y:S05]  /*8350*/  BSYNC B2 ;  /* 0x0000000000027941 */ /* 0x000fea0003800000 */
.L_x_2156:
        /* <DEDUP_REMOVED lines=23> */
.L_x_2161:
[----:B------:R-:W-:-:S07]  /*84d0*/  MOV R145, R124 ;  /* 0x0000007c00917202 */ /* 0x000fce0000000f00 */
.L_x_2162:
[----:B------:R-:W-:Y:S05]  /*84e0*/  BSYNC B2 ;  /* 0x0000000000027941 */ /* 0x000fea0003800000 */
.L_x_2160:
        /* <DEDUP_REMOVED lines=16> */
.L_x_2166:
[----:B------:R-:W-:Y:S05]  /*85f0*/  BSYNC B3 ;  /* 0x0000000000037941 */ /* 0x000fea0003800000 */
.L_x_2165:
        /* <DEDUP_REMOVED lines=44> */
.L_x_2164:
[----:B------:R-:W-:Y:S05]  /*88c0*/  BSYNC B2 ;  /* 0x0000000000027941 */ /* 0x000fea0003800000 */
.L_x_2163:
        /* <DEDUP_REMOVED lines=23> */
.L_x_2168:
[----:B------:R-:W-:-:S07]  /*8a40*/  IMAD.MOV.U32 R121, RZ, RZ, R124 ;  /* 0x000000ffff797224 */ /* 0x000fce00078e007c */
.L_x_2169:
[----:B------:R-:W-:Y:S05]  /*8a50*/  BSYNC B2 ;  /* 0x0000000000027941 */ /* 0x000fea0003800000 */
.L_x_2167:
        /* <DEDUP_REMOVED lines=16> */
.L_x_2173:
[----:B------:R-:W-:Y:S05]  /*8b60*/  BSYNC B3 ;  /* 0x0000000000037941 */ /* 0x000fea0003800000 */
.L_x_2172:
        /* <DEDUP_REMOVED lines=44> */
.L_x_2171:
[----:B------:R-:W-:Y:S05]  /*8e30*/  BSYNC B2 ;  /* 0x0000000000027941 */ /* 0x000fea0003800000 */
.L_x_2170:
        /* <DEDUP_REMOVED lines=23> */
.L_x_2175:
[----:B------:R-:W-:-:S07]  /*8fb0*/  MOV R121, R124 ;  /* 0x0000007c00797202 */ /* 0x000fce0000000f00 */
.L_x_2176:
[----:B------:R-:W-:Y:S05]  /*8fc0*/  BSYNC B2 ;  /* 0x0000000000027941 */ /* 0x000fea0003800000 */
.L_x_2174:
        /* <DEDUP_REMOVED lines=16> */
.L_x_2180:
[----:B------:R-:W-:Y:S05]  /*90d0*/  BSYNC B3 ;  /* 0x0000000000037941 */ /* 0x000fea0003800000 */
.L_x_2179:
        /* <DEDUP_REMOVED lines=44> */
.L_x_2178:
[----:B------:R-:W-:Y:S05]  /*93a0*/  BSYNC B2 ;  /* 0x0000000000027941 */ /* 0x000fea0003800000 */
.L_x_2177:
        /* <DEDUP_REMOVED lines=23> */
.L_x_2182:
[----:B------:R-:W-:-:S07]  /*9520*/  IMAD.MOV.U32 R50, RZ, RZ, R124 ;  /* 0x000000ffff327224 */ /* 0x000fce00078e007c */
.L_x_2183:
[----:B------:R-:W-:Y:S05]  /*9530*/  BSYNC B2 ;  /* 0x0000000000027941 */ /* 0x000fea0003800000 */
.L_x_2181:
        /* <DEDUP_REMOVED lines=16> */
.L_x_2187:
[----:B------:R-:W-:Y:S05]  /*9640*/  BSYNC B3 ;  /* 0x0000000000037941 */ /* 0x000fea0003800000 */
.L_x_2186:
        /* <DEDUP_REMOVED lines=44> */
.L_x_2185:
[----:B------:R-:W-:Y:S05]  /*9910*/  BSYNC B2 ;  /* 0x0000000000027941 */ /* 0x000fea0003800000 */
.L_x_2184:
        /* <DEDUP_REMOVED lines=23> */
.L_x_2189:
[----:B------:R-:W-:-:S07]  /*9a90*/  MOV R163, R124 ;  /* 0x0000007c00a37202 */ /* 0x000fce0000000f00 */
.L_x_2190:
[----:B------:R-:W-:Y:S05]  /*9aa0*/  BSYNC B2 ;  /* 0x0000000000027941 */ /* 0x000fea0003800000 */
.L_x_2188:
        /* <DEDUP_REMOVED lines=18> */
.L_x_2194:
[----:B------:R-:W-:Y:S05]  /*9bd0*/  BSYNC B3 ;  /* 0x0000000000037941 */ /* 0x000fea0003800000 */
.L_x_2193:
        /* <DEDUP_REMOVED lines=44> */
.L_x_2192:
[----:B------:R-:W-:Y:S05]  /*9ea0*/  BSYNC B2 ;  /* 0x0000000000027941 */ /* 0x000fea0003800000 */
.L_x_2191:
        /* <DEDUP_REMOVED lines=40> */
.L_x_2138:
[----:B------:R-:W-:Y:S05]  /*a130*/  BSYNC B1 ;  /* 0x0000000000017941 */ /* 0x000fea0003800000 */
.L_x_2137:
        /* <DEDUP_REMOVED lines=23> */
.L_x_2198:
[----:B------:R-:W-:-:S07]  /*a2b0*/  MOV R119, R124 ;  /* 0x0000007c00777202 */ /* 0x000fce0000000f00 */
.L_x_2199:
[----:B------:R-:W-:Y:S05]  /*a2c0*/  BSYNC B2 ;  /* 0x0000000000027941 */ /* 0x000fea0003800000 */
.L_x_2197:
        /* <DEDUP_REMOVED lines=16> */
.L_x_2203:
[----:B------:R-:W-:Y:S05]  /*a3d0*/  BSYNC B3 ;  /* 0x0000000000037941 */ /* 0x000fea0003800000 */
.L_x_2202:
        /* <DEDUP_REMOVED lines=44> */
.L_x_2201:
[----:B------:R-:W-:Y:S05]  /*a6a0*/  BSYNC B2 ;  /* 0x0000000000027941 */ /* 0x000fea0003800000 */
.L_x_2200:
[----:B------:R-:W0:Y:S01]  /*a6b0*/  LDC R156, c[0x0][0x298] ;  /* 0x0000a600ff9c7b82 */ /* 0x000e220000000800 */
[----:B------:R-:W-:Y:S01]  /*a6c0*/  I2FP.F32.U32 R119, R119 ;  /* 0x0000007700777245 */ /* 0x000fe20000201000 */
[----:B------:R-:W-:Y:S01]  /*a6d0*/  IMAD.MOV.U32 R158, RZ, RZ, 0x2f800000 ;  /* 0x2f800000ff9e7424 */ /* 0x000fe200078e00ff */
[----:B-----5:R-:W-:Y:S01]  /*a6e0*/  SHF.L.U32 R121, R48, 0x10, RZ ;  /* 0x0000001030797819 */ /* 0x020fe200000006ff */
[----:B------:R-:W-:Y:S01]  /*a6f0*/  BSSY B2, `(.L_x_2204) ;  /* 0x0000018000027945 */ /* 0x000fe20003800000 */
[----:B------:R-:W-:Y:S01]  /*a700*/  IADD3 R139, R138, 0x1, RZ ;  /* 0x000000018a8b7810 */ /* 0x000fe20007ffe0ff */
[----:B------:R-:W-:Y:S02]  /*a710*/  FFMA.FTZ R130, R119, R158, 1.1641532182693481445e-10 ;  /* 0x2f00000077827423 */ /* 0x000fe4000001009e */
[----:B------:R-:W1:Y:S01]  /*a720*/  LDC R157, c[0x0][0x294] ;  /* 0x0000a500ff9d7b82 */ /* 0x000e620000000800 */
[----:B------:R-:W-:-:S04]  /*a730*/  FMUL.FTZ R121, R121, R154 ;  /* 0x0000009a79797220 */ /* 0x000fc80000410000 */
[----:B0-----:R-:W-:Y:S01]  /*a740*/  FMUL.FTZ R121, R121, R156 ;  /* 0x0000009c79797220 */ /* 0x001fe20000410000 */
[----:B-1----:R-:W-:Y:S01]  /*a750*/  FSETP.GTU.FTZ.AND P1, PT, R130, R157, PT ;  /* 0x0000009d8200720b */ /* 0x002fe20003f3c000 */
[----:B------:R-:W-:-:S03]  /*a760*/  @P0 IMAD.U32 R130, R44, 0x10000, RZ ;  /* 0x000100002c820824 */ /* 0x000fc600078e00ff */
[----:B------:R-:W-:Y:S02]  /*a770*/  P2R R152, PR, RZ, 0x2 ;  /* 0x00000002ff987803 */ /* 0x000fe40000000000 */
[----:B------:R-:W-:Y:S02]  /*a780*/  FSEL R121, R121, RZ, !P1 ;  /* 0x000000ff79797208 */ /* 0x000fe40004800000 */
[----:B------:R-:W-:-:S03]  /*a790*/  ISETP.NE.AND P1, PT, R138, 0x1, PT ;  /* 0x000000018a00780c */ /* 0x000fc60003f25270 */
[----:B------:R-:W-:Y:S01]  /*a7a0*/  FMUL.FTZ R119, R12, R121 ;  /* 0x000000790c777220 */ /* 0x000fe20000410000 */
[----:B------:R-:W-:-:S03]  /*a7b0*/  PRMT R121, R48, 0x7632, R121 ;  /* 0x0000763230797816 */ /* 0x000fc60000000079 */
        /* <DEDUP_REMOVED lines=10> */
.L_x_2205:
[----:B------:R-:W-:-:S07]  /*a860*/  MOV R48, R124 ;  /* 0x0000007c00307202 */ /* 0x000fce0000000f00 */
.L_x_2206:
[----:B------:R-:W-:Y:S05]  /*a870*/  BSYNC B2 ;  /* 0x0000000000027941 */ /* 0x000fea0003800000 */
.L_x_2204:
        /* <DEDUP_REMOVED lines=16> */
.L_x_2210:
[----:B------:R-:W-:Y:S05]  /*a980*/  BSYNC B3 ;  /* 0x0000000000037941 */ /* 0x000fea0003800000 */
.L_x_2209:
        /* <DEDUP_REMOVED lines=44> */
.L_x_2208:
[----:B------:R-:W-:Y:S05]  /*ac50*/  BSYNC B2 ;  /* 0x0000000000027941 */ /* 0x000fea0003800000 */
.L_x_2207:
        /* <DEDUP_REMOVED lines=24> */
.L_x_2212:
[----:B------:R-:W-:-:S07]  /*ade0*/  IMAD.MOV.U32 R48, RZ, RZ, R124 ;  /* 0x000000ffff307224 */ /* 0x000fce00078e007c */
.L_x_2213:
[----:B------:R-:W-:Y:S05]  /*adf0*/  BSYNC B2 ;  /* 0x0000000000027941 */ /* 0x000fea0003800000 */
.L_x_2211:
        /* <DEDUP_REMOVED lines=16> */
.L_x_2217:
[----:B------:R-:W-:Y:S05]  /*af00*/  BSYNC B3 ;  /* 0x0000000000037941 */ /* 0x000fea0003800000 */
.L_x_2216:
        /* <DEDUP_REMOVED lines=44> */
.L_x_2215:
[----:B------:R-:W-:Y:S05]  /*b1d0*/  BSYNC B2 ;  /* 0x0000000000027941 */ /* 0x000fea0003800000 */
.L_x_2214:
        /* <DEDUP_REMOVED lines=23> */
.L_x_2219:
[----:B------:R-:W-:-:S07]  /*b350*/  MOV R147, R124 ;  /* 0x0000007c00937202 */ /* 0x000fce0000000f00 */
.L_x_2220:
[----:B------:R-:W-:Y:S05]  /*b360*/  BSYNC B2 ;  /* 0x0000000000027941 */ /* 0x000fea0003800000 */
.L_x_2218:
        /* <DEDUP_REMOVED lines=16> */
.L_x_2224:
[----:B------:R-:W-:Y:S05]  /*b470*/  BSYNC B3 ;  /* 0x0000000000037941 */ /* 0x000fea0003800000 */
.L_x_2223:
        /* <DEDUP_REMOVED lines=38> */
[----:B------:R-:W-:-:S05]  /*b6e0*/  IMAD.WIDE.U32 R160, R161, -0x326172a9, RZ ;  /* 0xcd9e8d57a1a07825 */ /* 0x000fca00078e00ff */
[----:B------:R-:W-:Y:S01]  /*b6f0*/  LOP3.LUT R98, R161, UR33, R48, 0x96, !PT ;  /* 0x00000021a1627c12 */ /* 0x000fe2000f8e9630 */
[----:B------:R-:W-:Y:S01]  /*b700*/  IMAD.WIDE.U32 R48, R49, -0x2daee0ad, RZ ;  /* 0xd2511f5331307825 */ /* 0x000fe200078e00ff */
[----:B------:R-:W-:-:S03]  /*b710*/  MOV R124, R160 ;  /* 0x000000a0007c7202 */ /* 0x000fc60000000f00 */
[----:B------:R-:W-:Y:S01]  /*b720*/  IMAD.MOV.U32 R122, RZ, RZ, R48 ;  /* 0x000000ffff7a7224 */ /* 0x000fe200078e0030 */
[----:B------:R-:W-:-:S07]  /*b730*/  LOP3.LUT R97, R49, UR34, R138, 0x96, !PT ;  /* 0x0000002231617c12 */ /* 0x000fce000f8e968a */
.L_x_2222:
[----:B------:R-:W-:Y:S05]  /*b740*/  BSYNC B2 ;  /* 0x0000000000027941 */ /* 0x000fea0003800000 */
.L_x_2221:
        /* <DEDUP_REMOVED lines=23> */
.L_x_2226:
[----:B------:R-:W-:-:S07]  /*b8c0*/  IMAD.MOV.U32 R121, RZ, RZ, R124 ;  /* 0x000000ffff797224 */ /* 0x000fce00078e007c */
.L_x_2227:
[----:B------:R-:W-:Y:S05]  /*b8d0*/  BSYNC B2 ;  /* 0x0000000000027941 */ /* 0x000fea0003800000 */
.L_x_2225:
        /* <DEDUP_REMOVED lines=16> */
.L_x_2231:
[----:B------:R-:W-:Y:S05]  /*b9e0*/  BSYNC B3 ;  /* 0x0000000000037941 */ /* 0x000fea0003800000 */
.L_x_2230:
        /* <DEDUP_REMOVED lines=44> */
.L_x_2229:
[----:B------:R-:W-:Y:S05]  /*bcb0*/  BSYNC B2 ;  /* 0x0000000000027941 */ /* 0x000fea0003800000 */
.L_x_2228:
        /* <DEDUP_REMOVED lines=23> */
.L_x_2233:
[----:B------:R-:W-:-:S07]  /*be30*/  MOV R121, R124 ;  /* 0x0000007c00797202 */ /* 0x000fce0000000f00 */
.L_x_2234:
[----:B------:R-:W-:Y:S05]  /*be40*/  BSYNC B2 ;  /* 0x0000000000027941 */ /* 0x000fea0003800000 */
.L_x_2232:
        /* <DEDUP_REMOVED lines=16> */
.L_x_2238:
[----:B------:R-:W-:Y:S05]  /*bf50*/  BSYNC B3 ;  /* 0x0000000000037941 */ /* 0x000fea0003800000 */
.L_x_2237:
        /* <DEDUP_REMOVED lines=44> */
.L_x_2236:
[----:B------:R-:W-:Y:S05]  /*c220*/  BSYNC B2 ;  /* 0x0000000000027941 */ /* 0x000fea0003800000 */
.L_x_2235:
        /* <DEDUP_REMOVED lines=9> */
[----:B------:R-:W-:Y:S02]  /*c2c0*/  @P0 PRMT R48, R46, 0x7632, R48 ;  /* 0x000076322e300816 */ /* 0x000fe40000000030 */
[----:B------:R-:W-:Y:S02]  /*c2d0*/  FSEL R121, R121, RZ, !P4 ;  /* 0x000000ff79797208 */ /* 0x000fe40006000000 */
[----:B------:R-:W-:-:S03]  /*c2e0*/  @P0 SHF.L.U32 R49, R48, 0x10, RZ ;  /* 0x0000001030310819 */ /* 0x000fc600000006ff */
        /* <DEDUP_REMOVED lines=11> */
.L_x_2240:
[----:B------:R-:W-:-:S07]  /*c3a0*/  IMAD.MOV.U32 R50, RZ, RZ, R124 ;  /* 0x000000ffff327224 */ /* 0x000fce00078e007c */
.L_x_2241:
[----:B------:R-:W-:Y:S05]  /*c3b0*/  BSYNC B2 ;  /* 0x0000000000027941 */ /* 0x000fea0003800000 */
.L_x_2239:
        /* <DEDUP_REMOVED lines=16> */
.L_x_2245:
[----:B------:R-:W-:Y:S05]  /*c4c0*/  BSYNC B3 ;  /* 0x0000000000037941 */ /* 0x000fea0003800000 */
.L_x_2244:
        /* <DEDUP_REMOVED lines=44> */
.L_x_2243:
[----:B------:R-:W-:Y:S05]  /*c790*/  BSYNC B2 ;  /* 0x0000000000027941 */ /* 0x000fea0003800000 */
.L_x_2242:
[----:B------:R-:W-:Y:S01]  /*c7a0*/  I2FP.F32.U32 R49, R50 ;  /* 0x0000003200317245 */ /* 0x000fe20000201000 */
[----:B------:R-:W-:Y:S01]  /*c7b0*/  BSSY B2, `(.L_x_2246) ;  /* 0x0000017000027945 */ /* 0x000fe20003800000 */
[----:B------:R-:W-:Y:S02]  /*c7c0*/  SHF.L.U32 R121, R51, 0x10, RZ ;  /* 0x0000001033797819 */ /* 0x000fe400000006ff */
[----:B------:R-:W-:Y:S01]  /*c7d0*/  ISETP.NE.AND P6, PT, R161, 0x1, PT ;  /* 0x00000001a100780c */ /* 0x000fe20003fc5270 */
[----:B------:R-:W-:Y:S01]  /*c7e0*/  FFMA.FTZ R48, R49, R158, 1.1641532182693481445e-10 ;  /* 0x2f00000031307423 */ /* 0x000fe2000001009e */
[----:B------:R-:W-:Y:S01]  /*c7f0*/  PRMT R162, R51, 0x7632, R162 ;  /* 0x0000763233a27816 */ /* 0x000fe200000000a2 */
[----:B------:R-:W-:-:S03]  /*c800*/  FMUL.FTZ R121, R121, R154 ;  /* 0x0000009a79797220 */ /* 0x000fc60000410000 */
[----:B------:R-:W-:Y:S01]  /*c810*/  FSETP.GTU.FTZ.AND P5, PT, R48, R157, PT ;  /* 0x0000009d3000720b */ /* 0x000fe20003fbc000 */
[----:B------:R-:W-:-:S05]  /*c820*/  FMUL.FTZ R121, R121, R156 ;  /* 0x0000009c79797220 */ /* 0x000fca0000410000 */
[----:B------:R-:W-:Y:S02]  /*c830*/  FSEL R48, R121, RZ, !P5 ;  /* 0x000000ff79307208 */ /* 0x000fe40006800000 */
[----:B------:R-:W-:-:S03]  /*c840*/  IADD3 R121, R161, 0x1, RZ ;  /* 0x00000001a1797810 */ /* 0x000fc60007ffe0ff */
[----:B------:R-:W-:Y:S01]  /*c850*/  FMUL.FTZ R147, R9, R48 ;  /* 0x0000003009937220 */ /* 0x000fe20000410000 */
[----:B------:R-:W-:-:S04]  /*c860*/  @P0 IMAD.U32 R48, R47, 0x10000, RZ ;  /* 0x000100002f300824 */ /* 0x000fc800078e00ff */
        /* <DEDUP_REMOVED lines=10> */
.L_x_2247:
[----:B------:R-:W-:-:S07]  /*c910*/  MOV R163, R124 ;  /* 0x0000007c00a37202 */ /* 0x000fce0000000f00 */
.L_x_2248:
[----:B------:R-:W-:Y:S05]  /*c920*/  BSYNC B2 ;  /* 0x0000000000027941 */ /* 0x000fea0003800000 */
.L_x_2246:
        /* <DEDUP_REMOVED lines=18> */
.L_x_2252:
[----:B------:R-:W-:Y:S05]  /*ca50*/  BSYNC B3 ;  /* 0x0000000000037941 */ /* 0x000fea0003800000 */
.L_x_2251:
        /* <DEDUP_REMOVED lines=44> */
.L_x_2250:
[----:B------:R-:W-:Y:S05]  /*cd20*/  BSYNC B2 ;  /* 0x0000000000027941 */ /* 0x000fea0003800000 */
.L_x_2249:
[----:B------:R-:W-:Y:S01]  /*cd30*/  I2FP.F32.U32 R49, R163 ;  /* 0x000000a300317245 */ /* 0x000fe20000201000 */
[----:B------:R-:W-:Y:S01]  /*cd40*/  IMAD.U32 R51, R162, 0x10000, RZ ;  /* 0x00010000a2337824 */ /* 0x000fe200078e00ff */
[----:B------:R-:W-:Y:S02]  /*cd50*/  SEL R160, RZ, 0x10000, P5 ;  /* 0x00010000ffa07807 */ /* 0x000fe40002800000 */
[----:B------:R-:W-:Y:S01]  /*cd60*/  ISETP.NE.AND P5, PT, R159, RZ, PT ;  /* 0x000000ff9f00720c */ /* 0x000fe20003fa5270 */
[----:B------:R-:W-:Y:S01]  /*cd70*/  FMUL.FTZ R51, R51, R154 ;  /* 0x0000009a33337220 */ /* 0x000fe20000410000 */
[----:B------:R-:W-:Y:S01]  /*cd80*/  FFMA.FTZ R158, R49, R158, 1.1641532182693481445e-10 ;  /* 0x2f000000319e7423 */ /* 0x000fe2000001009e */
[----:B------:R-:W-:Y:S02]  /*cd90*/  SEL R159, RZ, 0x100, P4 ;  /* 0x00000100ff9f7807 */ /* 0x000fe40002000000 */
[----:B------:R-:W-:Y:S01]  /*cda0*/  FMUL.FTZ R51, R51, R156 ;  /* 0x0000009c33337220 */ /* 0x000fe20000410000 */
[----:B------:R-:W-:-:S02]  /*cdb0*/  ISETP.NE.AND P6, PT, R152, RZ, PT ;  /* 0x000000ff9800720c */ /* 0x000fc40003fc5270 */
[----:B------:R-:W-:Y:S02]  /*cdc0*/  FSETP.GTU.FTZ.AND P4, PT, R158, R157, PT ;  /* 0x0000009d9e00720b */ /* 0x000fe40003f9c000 */
[----:B------:R-:W-:Y:S02]  /*cdd0*/  @P0 PRMT R48, R47, 0x7632, R48 ;  /* 0x000076322f300816 */ /* 0x000fe40000000030 */
[----:B------:R-:W-:Y:S02]  /*cde0*/  FSEL R152, R51, RZ, !P4 ;  /* 0x000000ff33987208 */ /* 0x000fe40006000000 */
[----:B------:R-:W-:Y:S02]  /*cdf0*/  @P0 SHF.L.U32 R49, R48, 0x10, RZ ;  /* 0x0000001030310819 */ /* 0x000fe400000006ff */
[----:B------:R-:W-:Y:S01]  /*ce00*/  SEL R162, RZ, 0x1, P2 ;  /* 0x00000001ffa27807 */ /* 0x000fe20001000000 */
[----:B------:R-:W-:Y:S01]  /*ce10*/  FMUL.FTZ R152, R81, R152 ;  /* 0x0000009851987220 */ /* 0x000fe20000410000 */
[----:B------:R-:W-:-:S02]  /*ce20*/  SEL R154, RZ, 0x1000000, P4 ;  /* 0x01000000ff9a7807 */ /* 0x000fc40002000000 */
[----:B------:R-:W-:Y:S01]  /*ce30*/  SEL R161, RZ, 0x1, P3 ;  /* 0x00000001ffa17807 */ /* 0x000fe20001800000 */
[----:B------:R-:W-:Y:S01]  /*ce40*/  @P0 FADD.FTZ R152, R49, R152 ;  /* 0x0000009831980221 */ /* 0x000fe20000010000 */
[----:B------:R-:W-:Y:S01]  /*ce50*/  LOP3.LUT R159, R159, R154, R160, 0xfe, !PT ;  /* 0x0000009a9f9f7212 */ /* 0x000fe200078efea0 */
[----:B------:R-:W-:Y:S01]  /*ce60*/  IMAD.WIDE.U32 R162, R162, 0x1000000, RZ ;  /* 0x01000000a2a27825 */ /* 0x000fe200078e00ff */
[C---:B------:R-:W-:Y:S02]  /*ce70*/  LEA R156, P0, R155.reuse, UR12, 0x4 ;  /* 0x0000000c9b9c7c11 */ /* 0x040fe4000f8020ff */
[----:B------:R-:W-:Y:S02]  /*ce80*/  SEL R160, RZ, 0x1, P1 ;  /* 0x00000001ffa07807 */ /* 0x000fe40000800000 */
[----:B------:R-:W-:Y:S02]  /*ce90*/  SEL R158, RZ, 0x1, P5 ;  /* 0x00000001ff9e7807 */ /* 0x000fe40002800000 */
[----:B------:R-:W-:-:S02]  /*cea0*/  LEA.HI.X R157, R155, UR13, RZ, 0x4, P0 ;  /* 0x0000000d9b9d7c11 */ /* 0x000fc400080f24ff */
[----:B------:R-:W-:Y:S02]  /*ceb0*/  F2FP.BF16.F32.PACK_AB R50, R148, R139 ;  /* 0x0000008b9432723e */ /* 0x000fe400000010ff */
[----:B------:R-:W-:Y:S02]  /*cec0*/  F2FP.BF16.F32.PACK_AB R49, R138, R131 ;  /* 0x000000838a31723e */ /* 0x000fe400000010ff */
[----:B------:R-:W-:Y:S02]  /*ced0*/  F2FP.BF16.F32.PACK_AB R48, R130, R119 ;  /* 0x000000778230723e */ /* 0x000fe400000010ff */
[----:B------:R-:W-:Y:S02]  /*cee0*/  F2FP.BF16.F32.PACK_AB R51, R152, R147 ;  /* 0x000000939833723e */ /* 0x000fe400000010ff */
[----:B------:R-:W-:Y:S01]  /*cef0*/  LOP3.LUT R163, R163, R159, R161, 0xfe, !PT ;  /* 0x0000009fa3a37212 */ /* 0x000fe200078efea1 */
[----:B------:R-:W-:Y:S01]  /*cf00*/  IMAD.WIDE.U32 R160, R160, 0x10000, RZ ;  /* 0x00010000a0a07825 */ /* 0x000fe200078e00ff */
[C---:B------:R-:W-:Y:S01]  /*cf10*/  LEA R154, P0, R155.reuse, UR14, 0x3 ;  /* 0x0000000e9b9a7c11 */ /* 0x040fe2000f8018ff */
[----:B------:R0:W-:Y:S02]  /*cf20*/  STG.E.128 desc[UR4][R156.64], R48 ;  /* 0x000000309c007986 */ /* 0x0001e4000c101d04 */
[----:B------:R-:W-:Y:S01]  /*cf30*/  IMAD.WIDE.U32 R158, R158, 0x100, RZ ;  /* 0x000001009e9e7825 */ /* 0x000fe200078e00ff */
[----:B------:R-:W-:-:S02]  /*cf40*/  LEA.HI.X R155, R155, UR15, RZ, 0x3, P0 ;  /* 0x0000000f9b9b7c11 */ /* 0x000fc400080f1cff */
[----:B------:R-:W-:Y:S02]  /*cf50*/  LOP3.LUT R162, R158, R162, R160, 0xfe, !PT ;  /* 0x000000a29ea27212 */ /* 0x000fe400078efea0 */
[----:B------:R-:W-:Y:S02]  /*cf60*/  LOP3.LUT R159, R159, R163, R161, 0xfe, !PT ;  /* 0x000000a39f9f7212 */ /* 0x000fe400078efea1 */
[----:B0-----:R-:W-:-:S04]  /*cf70*/  SEL R49, RZ, 0x1, P6 ;  /* 0x00000001ff317807 */ /* 0x001fc80003000000 */
[----:B------:R-:W-:-:S05]  /*cf80*/  LOP3.LUT R158, R162, R49, RZ, 0xfc, !PT ;  /* 0x00000031a29e7212 */ /* 0x000fca00078efcff */
[----:B------:R3:W-:Y:S02]  /*cf90*/  STG.E.64 desc[UR4][R154.64], R158 ;  /* 0x0000009e9a007986 */ /* 0x0007e4000c101b04 */
.L_x_2196:
[----:B------:R-:W-:Y:S05]  /*cfa0*/  BSYNC B1 ;  /* 0x0000000000017941 */ /* 0x000fea0003800000 */
.L_x_2195:
[----:B012---:R-:W-:Y:S01]  /*cfb0*/  FADD.FTZ R48, RZ, R114 ;  /* 0x00000072ff307221 */ /* 0x007fe20000010000 */
        /* <DEDUP_REMOVED lines=44> */
[----:B------:R-:W3:Y:S02]  /*d280*/  SHFL.BFLY PT, R48, R153, 0x4, 0x1f ;  /* 0x0c801f0099307f89 */ /* 0x000ee400000e0000 */
[----:B---3--:R-:W-:-:S05]  /*d290*/  FADD.FTZ R154, R153, R48 ;  /* 0x00000030999a7221 */ /* 0x008fca0000010000 */
        /* <DEDUP_REMOVED lines=8> */
[----:B------:R-:W-:Y:S01]  /*d320*/  FADD.FTZ R154, R127, -R155 ;  /* 0x8000009b7f9a7221 */ /* 0x000fe20000010000 */
[----:B------:R-:W-:-:S04]  /*d330*/  FFMA.FTZ R48, R48, R48, RZ ;  /* 0x0000003030307223 */ /* 0x000fc800000100ff */
        /* <DEDUP_REMOVED lines=69> */
.L_x_2274:
[----:B-1----:R-:W-:Y:S01]  /*d790*/  FADD.FTZ R153, R156, R153 ;  /* 0x000000999c997221 */ /* 0x002fe20000010000 */
[----:B------:R-:W-:Y:S01]  /*d7a0*/  FMUL.FTZ R154, R155, R155 ;  /* 0x0000009b9b9a7220 */ /* 0x000fe20000410000 */
[----:B------:R-:W-:Y:S01]  /*d7b0*/  PLOP3.LUT P0, PT, PT, PT, UP1, 0x40, 0x0 ;  /* 0x000000000000781c */ /* 0x000fe20003f0e818 */
[----:B------:R-:W1:Y:S01]  /*d7c0*/  @!P3 LDC.64 R48, c[0x0][0x258] ;  /* 0x00009600ff30bb82 */ /* 0x000e620000000a00 */
[----:B------:R-:W-:Y:S01]  /*d7d0*/  FFMA.FTZ R153, R153, R50, UR16 ;  /* 0x0000001099997e23 */ /* 0x000fe20008010032 */
[----:B------:R-:W-:Y:S01]  /*d7e0*/  BSSY B1, `(.L_x_2254) ;  /* 0x000002c000017945 */ /* 0x000fe20003800000 */
[----:B------:R-:W-:Y:S02]  /*d7f0*/  FSEL R154, R154, RZ, !P0 ;  /* 0x000000ff9a9a7208 */ /* 0x000fe40004000000 */
[----:B------:R-:W-:-:S03]  /*d800*/  PLOP3.LUT P0, PT, PT, PT, UP1, 0x40, 0x0 ;  /* 0x000000000000781c */ /* 0x000fc60003f0e818 */
[----:B------:R-:W2:Y:S01]  /*d810*/  @!P3 LDC.64 R50, c[0x0][0x250] ;  /* 0x00009400ff32bb82 */ /* 0x000ea20000000a00 */
[----:B------:R-:W-:Y:S01]  /*d820*/  FADD.FTZ R154, R153, R154 ;  /* 0x0000009a999a7221 */ /* 0x000fe20000010000 */
[----:B------:R-:W-:-:S03]  /*d830*/  FSEL R153, R155, RZ, P0 ;  /* 0x000000ff9b997208 */ /* 0x000fc60000000000 */
[----:B0-----:R-:W0:Y:S01]  /*d840*/  MUFU.RSQ R156, R154 ;  /* 0x0000009a009c7308 */ /* 0x001e220000001400 */
[----:B-1----:R-:W-:-:S04]  /*d850*/  @!P3 IMAD.WIDE R48, R25, 0x4, R48 ;  /* 0x000000041930b825 */ /* 0x002fc800078e0230 */
[----:B--2---:R-:W-:-:S05]  /*d860*/  @!P3 IMAD.WIDE R50, R25, 0x4, R50 ;  /* 0x000000041932b825 */ /* 0x004fca00078e0232 */
[----:B------:R1:W-:Y:S04]  /*d870*/  @!P3 STG.E desc[UR4][R50.64], R155 ;  /* 0x0000009b3200b986 */ /* 0x0003e8000c101904 */
[----:B0-----:R1:W-:Y:S01]  /*d880*/  @!P3 STG.E desc[UR4][R48.64], R156 ;  /* 0x0000009c3000b986 */ /* 0x0013e2000c101904 */
[----:B------:R-:W-:Y:S05]  /*d890*/  @!P5 BRA `(.L_x_2255) ;  /* 0x000000000080d947 */ /* 0x000fea0003800000 */
[--C-:B-1----:R-:W-:Y:S01]  /*d8a0*/  FADD.FTZ R49, R114, -R153.reuse ;  /* 0x8000009972317221 */ /* 0x102fe20000010000 */
[--C-:B------:R-:W-:Y:S01]  /*d8b0*/  FADD.FTZ R51, R123, -R153.reuse ;  /* 0x800000997b337221 */ /* 0x100fe20000010000 */
[----:B------:R-:W0:Y:S01]  /*d8c0*/  LDC.64 R154, c[0x0][0x2b8] ;  /* 0x0000ae00ff9a7b82 */ /* 0x000e220000000a00 */
[--C-:B------:R-:W-:Y:S01]  /*d8d0*/  FADD.FTZ R157, R133, -R153.reuse ;  /* 0x80000099859d7221 */ /* 0x100fe20000010000 */
[C---:B------:R-:W-:Y:S01]  /*d8e0*/  FMUL.FTZ R49, R156.reuse, R49 ;  /* 0x000000319c317220 */ /* 0x040fe20000410000 */
[----:B------:R-:W-:Y:S01]  /*d8f0*/  FMUL.FTZ R51, R156, R51 ;  /* 0x000000339c337220 */ /* 0x000fe20000410000 */
[--C-:B------:R-:W-:Y:S01]  /*d900*/  FADD.FTZ R159, R142, -R153.reuse ;  /* 0x800000998e9f7221 */ /* 0x100fe20000010000 */
[----:B------:R-:W-:Y:S01]  /*d910*/  FADD.FTZ R161, R141, -R153 ;  /* 0x800000998da17221 */ /* 0x000fe20000010000 */
[----:B------:R-:W-:Y:S01]  /*d920*/  FFMA.FTZ R48, R8, R49, R35 ;  /* 0x0000003108307223 */ /* 0x000fe20000010023 */
[----:B------:R-:W-:Y:S01]  /*d930*/  FFMA.FTZ R51, R80, R51, R99 ;  /* 0x0000003350337223 */ /* 0x000fe20000010063 */
[--C-:B------:R-:W-:Y:S01]  /*d940*/  FADD.FTZ R49, R125, -R153.reuse ;  /* 0x800000997d317221 */ /* 0x100fe20000010000 */
[--C-:B------:R-:W-:Y:S01]  /*d950*/  FADD.FTZ R163, R150, -R153.reuse ;  /* 0x8000009996a37221 */ /* 0x100fe20000010000 */
[C---:B------:R-:W-:Y:S01]  /*d960*/  FMUL.FTZ R157, R156.reuse, R157 ;  /* 0x0000009d9c9d7220 */ /* 0x040fe20000410000 */
[----:B------:R-:W-:Y:S01]  /*d970*/  FMUL.FTZ R159, R156, R159 ;  /* 0x0000009f9c9f7220 */ /* 0x000fe20000410000 */
        /* <DEDUP_REMOVED lines=12> */
[----:B0-----:R-:W-:-:S02]  /*da40*/  IMAD.WIDE.U32 R154, R140, 0x10, R154 ;  /* 0x000000108c9a7825 */ /* 0x001fc400078e009a */
[----:B------:R-:W-:Y:S02]  /*da50*/  F2FP.BF16.F32.PACK_AB R49, R50, R49 ;  /* 0x000000313231723e */ /* 0x000fe400000010ff */
[----:B------:R-:W-:Y:S01]  /*da60*/  F2FP.BF16.F32.PACK_AB R50, R158, R157 ;  /* 0x0000009d9e32723e */ /* 0x000fe200000010ff */
[----:B------:R-:W-:Y:S01]  /*da70*/  VIADD R140, R140, 0x20 ;  /* 0x000000208c8c7836 */ /* 0x000fe20000000000 */
[----:B------:R-:W-:-:S05]  /*da80*/  F2FP.BF16.F32.PACK_AB R51, R160, R51 ;  /* 0x00000033a033723e */ /* 0x000fca00000010ff */
[----:B------:R0:W-:Y:S02]  /*da90*/  STG.E.128 desc[UR4][R154.64], R48 ;  /* 0x000000309a007986 */ /* 0x0001e4000c101d04 */
.L_x_2255:
[----:B------:R-:W-:Y:S05]  /*daa0*/  BSYNC B1 ;  /* 0x0000000000017941 */ /* 0x000fea0003800000 */
.L_x_2254:
[----:B------:R-:W-:Y:S01]  /*dab0*/  ISETP.NE.AND P0, PT, R31, RZ, PT ;  /* 0x000000ff1f00720c */ /* 0x000fe20003f05270 */
        /* <DEDUP_REMOVED lines=28> */
[C---:B0-----:R-:W-:Y:S01]  /*dc80*/  IMAD.WIDE.U32 R154, R140.reuse, 0x10, R154 ;  /* 0x000000108c9a7825 */ /* 0x041fe200078e009a */
[----:B------:R-:W-:-:S02]  /*dc90*/  IADD3 R140, R140, 0x20, RZ ;  /* 0x000000208c8c7810 */ /* 0x000fc40007ffe0ff */
[----:B------:R-:W-:Y:S02]  /*dca0*/  F2FP.BF16.F32.PACK_AB R49, R50, R49 ;  /* 0x000000313231723e */ /* 0x000fe400000010ff */
[----:B------:R-:W-:Y:S02]  /*dcb0*/  F2FP.BF16.F32.PACK_AB R50, R158, R157 ;  /* 0x0000009d9e32723e */ /* 0x000fe400000010ff */
[----:B------:R-:W-:-:S05]  /*dcc0*/  F2FP.BF16.F32.PACK_AB R51, R160, R51 ;  /* 0x00000033a033723e */ /* 0x000fca00000010ff */
[----:B------:R2:W-:Y:S02]  /*dcd0*/  STG.E.128 desc[UR4][R154.64], R48 ;  /* 0x000000309a007986 */ /* 0x0005e4000c101d04 */
.L_x_2257:
[----:B------:R-:W-:Y:S05]  /*dce0*/  BSYNC B1 ;  /* 0x0000000000017941 */ /* 0x000fea0003800000 */
.L_x_2256:
[----:B------:R-:W-:Y:S01]  /*dcf0*/  ISETP.NE.AND P0, PT, R32, RZ, PT ;  /* 0x000000ff2000720c */ /* 0x000fe20003f05270 */
        /* <DEDUP_REMOVED lines=34> */
.L_x_2259:
[----:B------:R-:W-:Y:S05]  /*df20*/  BSYNC B1 ;  /* 0x0000000000017941 */ /* 0x000fea0003800000 */
.L_x_2258:
[----:B------:R-:W-:Y:S01]  /*df30*/  ISETP.NE.AND P0, PT, R33, RZ, PT ;  /* 0x000000ff2100720c */ /* 0x000fe20003f05270 */
        /* <DEDUP_REMOVED lines=12> */
[----:B------:R-:W-:Y:S01]  /*e000*/  FFMA.FTZ R160, R39, R158, R100 ;  /* 0x0000009e27a07223 */ /* 0x000fe20000010064 */
        /* <DEDUP_REMOVED lines=20> */
.L_x_2261:
[----:B------:R-:W-:Y:S05]  /*e150*/  BSYNC B1 ;  /* 0x0000000000017941 */ /* 0x000fea0003800000 */
.L_x_2260:
[----:B01234-:R-:W0:Y:S02]  /*e160*/  LDC.64 R48, c[0x0][0x210] ;  /* 0x00008400ff307b82 */ /* 0x01fe240000000a00 */
[----:B0-----:R-:W-:-:S04]  /*e170*/  LEA R25, R48, R25, 0x2 ;  /* 0x0000001930197211 */ /* 0x001fc800078e10ff */
[----:B------:R-:W-:-:S13]  /*e180*/  ISETP.GE.AND P0, PT, R25, R49, PT ;  /* 0x000000311900720c */ /* 0x000fda0003f06270 */
[----:B------:R-:W-:Y:S05]  /*e190*/  @!P0 BRA `(.L_x_2262) ;  /* 0xffffff3000dc8947 */ /* 0x000fea000383ffff */
[----:B------:R-:W-:Y:S05]  /*e1a0*/  BSYNC B0 ;  /* 0x0000000000007941 */ /* 0x000fea0003800000 */
.L_x_2020:
[----:B------:R-:W-:Y:S05]  /*e1b0*/  EXIT ;  /* 0x000000000000794d */ /* 0x000fea0003800000 */
.L_x_2253:
[----:B---3--:R-:W-:Y:S01]  /*e1c0*/  HFMA2.MMA R159, -RZ, RZ, 0, 5.9604644775390625e-08 ;  /* 0x00000001ff9f7435 */ /* 0x008fe200000001ff */
[----:B------:R-:W-:Y:S01]  /*e1d0*/  BSSY B1, `(.L_x_2263) ;  /* 0x0000007000017945 */ /* 0x000fe20003800000 */
[----:B------:R-:W-:Y:S01]  /*e1e0*/  IMAD.MOV.U32 R160, RZ, RZ, R49 ;  /* 0x000000ffffa07224 */ /* 0x000fe200078e0031 */
[----:B------:R-:W-:Y:S01]  /*e1f0*/  MOV R157, 0xffffffff ;  /* 0xffffffff009d7802 */ /* 0x000fe20000000f00 */
[----:B------:R-:W-:-:S07]  /*e200*/  IMAD.MOV.U32 R162, RZ, RZ, 0x1f ;  /* 0x0000001fffa27424 */ /* 0x000fce00078e00ff */
[----:B------:R-:W-:Y:S05]  /*e210*/  WARPSYNC.COLLECTIVE R157, `(.L_x_2264) ;  /* 0x000000009d087348 */ /* 0x000fea0003c00000 */
[----:B------:R0:W1:Y:S02]  /*e220*/  SHFL.BFLY P4, R158, R160, R159, R162 ;  /* 0x0c00009fa09e7389 */ /* 0x00006400000800a2 */
[----:B01----:R-:W-:Y:S01]  /*e230*/  ENDCOLLECTIVE ;  /* 0x000000000000791b */ /* 0x003fe20003800000 */
.L_x_2264:
[----:B------:R-:W-:Y:S05]  /*e240*/  BSYNC B1 ;  /* 0x0000000000017941 */ /* 0x000fea0003800000 */
.L_x_2263:
        /* <DEDUP_REMOVED lines=10> */
.L_x_2265:
[----:B------:R-:W-:Y:S01]  /*e2f0*/  HFMA2.MMA R159, -RZ, RZ, 0, 2.384185791015625e-07 ;  /* 0x00000004ff9f7435 */ /* 0x000fe200000001ff */
[----:B------:R-:W-:-:S05]  /*e300*/  MOV R48, R158 ;  /* 0x0000009e00307202 */ /* 0x000fca0000000f00 */
[----:B------:R-:W-:-:S04]  /*e310*/  FADD.FTZ R153, R51, R48 ;  /* 0x0000003033997221 */ /* 0x000fc80000010000 */
[----:B------:R-:W-:-:S07]  /*e320*/  IMAD.MOV.U32 R160, RZ, RZ, R153 ;  /* 0x000000ffffa07224 */ /* 0x000fce00078e0099 */
[----:B------:R-:W-:Y:S05]  /*e330*/  WARPSYNC.COLLECTIVE R157, `(.L_x_2266) ;  /* 0x000000009d087348 */ /* 0x000fea0003c00000 */
[----:B------:R0:W1:Y:S02]  /*e340*/  SHFL.BFLY P4, R158, R160, R159, R162 ;  /* 0x0c00009fa09e7389 */ /* 0x00006400000800a2 */
[----:B01----:R-:W-:Y:S01]  /*e350*/  ENDCOLLECTIVE ;  /* 0x000000000000791b */ /* 0x003fe20003800000 */
.L_x_2266:
[----:B------:R-:W-:Y:S02]  /*e360*/  IMAD.MOV.U32 R159, RZ, RZ, 0x8 ;  /* 0x00000008ff9f7424 */ /* 0x000fe400078e00ff */
[----:B------:R-:W-:-:S04]  /*e370*/  IMAD.MOV.U32 R48, RZ, RZ, R158 ;  /* 0x000000ffff307224 */ /* 0x000fc800078e009e */
[----:B------:R-:W-:-:S05]  /*e380*/  FADD.FTZ R154, R153, R48 ;  /* 0x00000030999a7221 */ /* 0x000fca0000010000 */
[----:B------:R-:W-:-:S07]  /*e390*/  MOV R160, R154 ;  /* 0x0000009a00a07202 */ /* 0x000fce0000000f00 */
[----:B------:R-:W-:Y:S05]  /*e3a0*/  WARPSYNC.COLLECTIVE R157, `(.L_x_2267) ;  /* 0x000000009d087348 */ /* 0x000fea0003c00000 */
[----:B------:R0:W1:Y:S02]  /*e3b0*/  SHFL.BFLY P4, R158, R160, R159, R162 ;  /* 0x0c00009fa09e7389 */ /* 0x00006400000800a2 */
[----:B01----:R-:W-:Y:S01]  /*e3c0*/  ENDCOLLECTIVE ;  /* 0x000000000000791b */ /* 0x003fe20003800000 */
.L_x_2267:
[----:B------:R-:W-:Y:S01]  /*e3d0*/  HFMA2.MMA R159, -RZ, RZ, 0, 9.5367431640625e-07 ;  /* 0x00000010ff9f7435 */ /* 0x000fe200000001ff */
[----:B------:R-:W-:-:S05]  /*e3e0*/  MOV R155, R158 ;  /* 0x0000009e009b7202 */ /* 0x000fca0000000f00 */
[----:B------:R-:W-:-:S04]  /*e3f0*/  FADD.FTZ R156, R154, R155 ;  /* 0x0000009b9a9c7221 */ /* 0x000fc80000010000 */
[----:B------:R-:W-:-:S07]  /*e400*/  IMAD.MOV.U32 R160, RZ, RZ, R156 ;  /* 0x000000ffffa07224 */ /* 0x000fce00078e009c */
[----:B------:R-:W-:Y:S05]  /*e410*/  WARPSYNC.COLLECTIVE R157, `(.L_x_2268) ;  /* 0x000000009d087348 */ /* 0x000fea0003c00000 */
[----:B------:R0:W1:Y:S02]  /*e420*/  SHFL.BFLY P4, R158, R160, R159, R162 ;  /* 0x0c00009fa09e7389 */ /* 0x00006400000800a2 */
[----:B01----:R-:W-:Y:S01]  /*e430*/  ENDCOLLECTIVE ;  /* 0x000000000000791b */ /* 0x003fe20003800000 */
.L_x_2268:
        /* <DEDUP_REMOVED lines=73> */
.L_x_2269:
[----:B------:R-:W-:Y:S01]  /*e8d0*/  HFMA2.MMA R159, -RZ, RZ, 0, 1.1920928955078125e-07 ;  /* 0x00000002ff9f7435 */ /* 0x000fe200000001ff */
[----:B------:R-:W-:-:S05]  /*e8e0*/  MOV R49, R158 ;  /* 0x0000009e00317202 */ /* 0x000fca0000000f00 */
[----:B------:R-:W-:-:S04]  /*e8f0*/  FADD.FTZ R49, R48, R49 ;  /* 0x0000003130317221 */ /* 0x000fc80000010000 */
[----:B------:R-:W-:-:S07]  /*e900*/  IMAD.MOV.U32 R160, RZ, RZ, R49 ;  /* 0x000000ffffa07224 */ /* 0x000fce00078e0031 */
[----:B------:R-:W-:Y:S05]  /*e910*/  WARPSYNC.COLLECTIVE R157, `(.L_x_2270) ;  /* 0x000000009d087348 */ /* 0x000fea0003c00000 */
[----:B------:R0:W1:Y:S02]  /*e920*/  SHFL.BFLY P4, R158, R160, R159, R162 ;  /* 0x0c00009fa09e7389 */ /* 0x00006400000800a2 */
[----:B01----:R-:W-:Y:S01]  /*e930*/  ENDCOLLECTIVE ;  /* 0x000000000000791b */ /* 0x003fe20003800000 */
.L_x_2270:
[----:B------:R-:W-:Y:S02]  /*e940*/  IMAD.MOV.U32 R159, RZ, RZ, 0x4 ;  /* 0x00000004ff9f7424 */ /* 0x000fe400078e00ff */
[----:B------:R-:W-:-:S04]  /*e950*/  IMAD.MOV.U32 R154, RZ, RZ, R158 ;  /* 0x000000ffff9a7224 */ /* 0x000fc800078e009e */
[----:B------:R-:W-:-:S05]  /*e960*/  FADD.FTZ R154, R49, R154 ;  /* 0x0000009a319a7221 */ /* 0x000fca0000010000 */
[----:B------:R-:W-:-:S07]  /*e970*/  MOV R160, R154 ;  /* 0x0000009a00a07202 */ /* 0x000fce0000000f00 */
[----:B------:R-:W-:Y:S05]  /*e980*/  WARPSYNC.COLLECTIVE R157, `(.L_x_2271) ;  /* 0x000000009d087348 */ /* 0x000fea0003c00000 */
[----:B------:R0:W1:Y:S02]  /*e990*/  SHFL.BFLY P4, R158, R160, R159, R162 ;  /* 0x0c00009fa09e7389 */ /* 0x00006400000800a2 */
[----:B01----:R-:W-:Y:S01]  /*e9a0*/  ENDCOLLECTIVE ;  /* 0x000000000000791b */ /* 0x003fe20003800000 */
.L_x_2271:
[----:B------:R-:W-:Y:S01]  /*e9b0*/  HFMA2.MMA R159, -RZ, RZ, 0, 4.76837158203125e-07 ;  /* 0x00000008ff9f7435 */ /* 0x000fe200000001ff */
[----:B------:R-:W-:-:S05]  /*e9c0*/  MOV R51, R158 ;  /* 0x0000009e00337202 */ /* 0x000fca0000000f00 */
[----:B------:R-:W-:-:S04]  /*e9d0*/  FADD.FTZ R51, R154, R51 ;  /* 0x000000339a337221 */ /* 0x000fc80000010000 */
[----:B------:R-:W-:-:S07]  /*e9e0*/  IMAD.MOV.U32 R160, RZ, RZ, R51 ;  /* 0x000000ffffa07224 */ /* 0x000fce00078e0033 */
[----:B------:R-:W-:Y:S05]  /*e9f0*/  WARPSYNC.COLLECTIVE R157, `(.L_x_2272) ;  /* 0x000000009d087348 */ /* 0x000fea0003c00000 */
[----:B------:R0:W1:Y:S02]  /*ea00*/  SHFL.BFLY P4, R158, R160, R159, R162 ;  /* 0x0c00009fa09e7389 */ /* 0x00006400000800a2 */
[----:B01----:R-:W-:Y:S01]  /*ea10*/  ENDCOLLECTIVE ;  /* 0x000000000000791b */ /* 0x003fe20003800000 */
.L_x_2272:
[----:B------:R-:W-:Y:S02]  /*ea20*/  IMAD.MOV.U32 R159, RZ, RZ, 0x10 ;  /* 0x00000010ff9f7424 */ /* 0x000fe400078e00ff */
[----:B------:R-:W-:-:S04]  /*ea30*/  IMAD.MOV.U32 R156, RZ, RZ, R158 ;  /* 0x000000ffff9c7224 */ /* 0x000fc800078e009e */
[----:B------:R-:W-:-:S05]  /*ea40*/  FADD.FTZ R156, R51, R156 ;  /* 0x0000009c339c7221 */ /* 0x000fca0000010000 */
[----:B------:R-:W-:-:S07]  /*ea50*/  MOV R160, R156 ;  /* 0x0000009c00a07202 */ /* 0x000fce0000000f00 */
[----:B------:R-:W-:Y:S05]  /*ea60*/  WARPSYNC.COLLECTIVE R157, `(.L_x_2273) ;  /* 0x000000009d087348 */ /* 0x000fea0003c00000 */
[----:B------:R0:W1:Y:S02]  /*ea70*/  SHFL.BFLY P4, R158, R160, R159, R162 ;  /* 0x0c00009fa09e7389 */ /* 0x00006400000800a2 */
[----:B01----:R-:W-:Y:S01]  /*ea80*/  ENDCOLLECTIVE ;  /* 0x000000000000791b */ /* 0x003fe20003800000 */
.L_x_2273:
[----:B------:R-:W-:Y:S01]  /*ea90*/  MOV R153, R158 ;  /* 0x0000009e00997202 */ /* 0x000fe20000000f00 */
[----:B------:R-:W-:Y:S06]  /*eaa0*/  BRA `(.L_x_2274) ;  /* 0xffffffec00387947 */ /* 0x000fec000383ffff */
.L_x_2275:
        /* <DEDUP_REMOVED lines=13> */
.L_x_30426:


//--------------------- .text._ZN10layer_norm13ln_fwd_kernelINS_13Kernel_traitsI13__nv_bfloat16S2_S2_S2_fjLj1024ELj1ELj4ELj1ELj16ENS_18Kernel_traits_baseILj1024ES2_S2_S2_S2_fjLj128EEEEELb1ELb1ELb0ELb1EEEvNS_9FwdParamsE --------------------------
	.section	.text._ZN10layer_norm13ln_fwd_kernelINS_13Kernel_traitsI13__nv_bfloat16S2_S2_S2_fjLj1024ELj1ELj4ELj1ELj16ENS_18Kernel_traits_baseILj1024ES2_S2_S2_S2_fjLj128EEEEELb1ELb1ELb0ELb1EEEvNS_9FwdParamsE,"ax",@progbits
	.align	128
        .global         _ZN10layer_norm13ln_fwd_kernelINS_13Kernel_traitsI13__nv_bfloat16S2_S2_S2_fjLj1024ELj1ELj4ELj1ELj16ENS_18Kernel_traits_baseILj1024ES2_S2_S2_S2_fjLj128EEEEELb1ELb1ELb0ELb1EEEvNS_9FwdParamsE
        .type           _ZN10layer_norm13ln_fwd_kernelINS_13Kernel_traitsI13__nv_bfloat16S2_S2_S2_fjLj1024ELj1ELj4ELj1ELj16ENS_18Kernel_traits_baseILj1024ES2_S2_S2_S2_fjLj128EEEEELb1ELb1ELb0ELb1EEEvNS_9FwdParamsE,@function
        .size           _ZN10layer_norm13ln_fwd_kernelINS_13Kernel_traitsI13__nv_bfloat16S2_S2_S2_fjLj1024ELj1ELj4ELj1ELj16ENS_18Kernel_traits_baseILj1024ES2_S2_S2_S2_fjLj128EEEEELb1ELb1ELb0ELb1EEEvNS_9FwdParamsE,(.L_x_30427 - _ZN10layer_norm13ln_fwd_kernelINS_13Kernel_traitsI13__nv_bfloat16S2_S2_S2_fjLj1024ELj1ELj4ELj1ELj16ENS_18Kernel_traits_baseILj1024ES2_S2_S2_S2_fjLj128EEEEELb1ELb1ELb0ELb1EEEvNS_9FwdParamsE)
        .other          _ZN10layer_norm13ln_fwd_kernelINS_13Kernel_traitsI13__nv_bfloat16S2_S2_S2_fjLj1024ELj1ELj4ELj1ELj16ENS_18Kernel_traits_baseILj1024ES2_S2_S2_S2_fjLj128EEEEELb1ELb1ELb0ELb1EEEvNS_9FwdParamsE,@"STO_CUDA_ENTRY STV_DEFAULT"
_ZN10layer_norm13ln_fwd_kernelINS_13Kernel_traitsI13__nv_bfloat16S2_S2_S2_fjLj1024ELj1ELj4ELj1ELj16ENS_18Kernel_traits_baseILj1024ES2_S2_S2_S2_fjLj128EEEEELb1ELb1ELb0ELb1EEEvNS_9FwdParamsE:
.text._ZN10layer_norm13ln_fwd_kernelINS_13Kernel_traitsI13__nv_bfloat16S2_S2_S2_fjLj1024ELj1ELj4ELj1ELj16ENS_18Kernel_traits_baseILj1024ES2_S2_S2_S2_fjLj128EEEEELb1ELb1ELb0ELb1EEEvNS_9FwdParamsE:
[----:B------:R-:W-:Y:S08]  /*0000*/  LDC R1, c[0x0][0x28] ;  /* 0x00000a00ff017b82 */ /* 0x000ff00000000800 */
[----:B------:R-:W0:Y:S01]  /*0010*/  LDC R144, c[0x0][0x2e8] ;  /* 0x0000ba00ff907b82 */ /* 0x000e220000000800 */
[----:B------:R-:W-:Y:S01]  /*0020*/  ULDC.U8 UR4, c[0x0][0x2f4] ;  /* 0x0000bd0000047ab9 */ /* 0x000fe20000000000 */
[----:B------:R-:W-:Y:S01]  /*0030*/  ULDC.64 UR6, c[0x0][0x2e0] ;  /* 0x0000b80000067ab9 */ /* 0x000fe20000000a00 */
[----:B------:R-:W-:Y:S01]  /*0040*/  ISETP.NE.AND P0, PT, RZ, UR4, PT ;  /* 0x00000004ff007c0c */ /* 0x000fe2000bf05270 */
[----:B------:R-:W-:Y:S01]  /*0050*/  ULDC.64 UR4, c[0x0][0x208] ;  /* 0x0000820000047ab9 */ /* 0x000fe20000000a00 */
[----:B------:R-:W-:-:S03]  /*0060*/  IMAD.U32 R2, RZ, RZ, UR6 ;  /* 0x00000006ff027e24 */ /* 0x000fc6000f8e00ff */
[----:B------:R-:W1:Y:S01]  /*0070*/  LDC R145, c[0x0][0x2ec] ;  /* 0x0000bb00ff917b82 */ /* 0x000e620000000800 */
[----:B------:R-:W-:Y:S01]  /*0080*/  IMAD.U32 R3, RZ, RZ, UR7 ;  /* 0x00000007ff037e24 */ /* 0x000fe2000f8e00ff */
[----:B------:R-:W2:Y:S01]  /*0090*/  S2R R32, SR_TID.X ;  /* 0x0000000000207919 */ /* 0x000ea20000002100 */
[----:B------:R-:W2:Y:S01]  /*00a0*/  S2R R21, SR_CTAID.X ;  /* 0x0000000000157919 */ /* 0x000ea20000002500 */
[----:B------:R-:W-:-:S04]  /*00b0*/  ULDC UR8, c[0x0][0x0] ;  /* 0x0000000000087ab9 */ /* 0x000fc80000000800 */
[----:B------:R-:W3:Y:S01]  /*00c0*/  @P0 LDC R7, c[0x0][0x2f0] ;  /* 0x0000bc00ff070b82 */ /* 0x000ee20000000800 */
[----:B------:R-:W-:Y:S01]  /*00d0*/  ULDC UR12, c[0x0][0x214] ;  /* 0x00008500000c7ab9 */ /* 0x000fe20000000800 */
[----:B------:R-:W4:Y:S01]  /*00e0*/  @P0 LDG.E.64 R2, desc[UR4][R2.64] ;  /* 0x0000000402020981 */ /* 0x000f22000c1e1b00 */
[----:B------:R-:W-:Y:S01]  /*00f0*/  ULDC.64 UR10, c[0x0][0x278] ;  /* 0x00009e00000a7ab9 */ /* 0x000fe20000000a00 */
[----:B0-----:R-:W-:Y:S01]  /*0100*/  @P0 MOV R4, R144 ;  /* 0x0000009000040202 */ /* 0x001fe20000000f00 */
[----:B-1----:R-:W-:-:S06]  /*0110*/  @P0 IMAD.MOV.U32 R5, RZ, RZ, R145 ;  /* 0x000000ffff050224 */ /* 0x002fcc00078e0091 */
[----:B------:R-:W3:Y:S01]  /*0120*/  @P0 LDG.E.64 R4, desc[UR4][R4.64] ;  /* 0x0000000404040981 */ /* 0x000ee2000c1e1b00 */
[----:B--2---:R-:W-:Y:S01]  /*0130*/  IMAD R71, R21, UR8, R32 ;  /* 0x0000000815477c24 */ /* 0x004fe2000f8e0220 */
[----:B------:R-:W-:Y:S01]  /*0140*/  ULDC.64 UR8, c[0x0][0x2c8] ;  /* 0x0000b20000087ab9 */ /* 0x000fe20000000a00 */
[----:B------:R-:W-:-:S04]  /*0150*/  SHF.L.U32 R0, R32, 0x4, RZ ;  /* 0x0000000420007819 */ /* 0x000fc800000006ff */
[----:B------:R-:W-:Y:S02]  /*0160*/  LOP3.LUT R0, R0, 0x1f0, RZ, 0xc0, !PT ;  /* 0x000001f000007812 */ /* 0x000fe400078ec0ff */
[----:B----4-:R-:W-:Y:S02]  /*0170*/  @P0 R2UR UR6, R2 ;  /* 0x00000000020602ca */ /* 0x010fe400000e0000 */
[----:B------:R-:W-:Y:S02]  /*0180*/  @P0 R2UR UR7, R3 ;  /* 0x00000000030702ca */ /* 0x000fe400000e0000 */
        /* <DEDUP_REMOVED lines=10> */
[----:B------:R-:W-:Y:S01]  /*0230*/  UIADD3 UR16, UR6, -0x61c88647, URZ ;  /* 0x9e3779b906107890 */ /* 0x000fe2000fffe03f */
[----:B------:R-:W-:Y:S02]  /*0240*/  ISETP.NE.U32.AND P0, PT, RZ, UR8, PT ;  /* 0x00000008ff007c0c */ /* 0x000fe4000bf05070 */
[----:B------:R-:W-:Y:S01]  /*0250*/  IMAD.WIDE.U32 R8, R8, -0x326172a9, RZ ;  /* 0xcd9e8d5708087825 */ /* 0x000fe200078e00ff */
[----:B------:R-:W-:Y:S02]  /*0260*/  LOP3.LUT R10, R7, UR17, R2, 0x96, !PT ;  /* 0x00000011070a7c12 */ /* 0x000fe4000f8e9602 */
[----:B------:R-:W-:Y:S02]  /*0270*/  ISETP.NE.AND.EX P0, PT, RZ, UR9, PT, P0 ;  /* 0x00000009ff007c0c */ /* 0x000fe4000bf05300 */
[----:B------:R-:W-:-:S02]  /*0280*/  LOP3.LUT R2, R9, UR16, R4, 0x96, !PT ;  /* 0x0000001009027c12 */ /* 0x000fc4000f8e9604 */
[----:B------:R-:W-:-:S05]  /*0290*/  IADD3 R4, P1, R0, UR8, RZ ;  /* 0x0000000800047c10 */ /* 0x000fca000ff3e0ff */
[----:B------:R-:W-:Y:S01]  /*02a0*/  IMAD.X R5, RZ, RZ, UR9, P1 ;  /* 0x00000009ff057e24 */ /* 0x000fe200088e06ff */
[----:B------:R-:W-:Y:S01]  /*02b0*/  UIADD3 UR18, UR6, 0x3c6ef372, URZ ;  /* 0x3c6ef37206127890 */ /* 0x000fe2000fffe03f */
[----:B------:R-:W-:Y:S01]  /*02c0*/  IMAD.WIDE.U32 R10, R10, -0x326172a9, RZ ;  /* 0xcd9e8d570a0a7825 */ /* 0x000fe200078e00ff */
[----:B------:R-:W-:Y:S02]  /*02d0*/  UIADD3 UR19, UR7, 0x76cf5d0a, URZ ;  /* 0x76cf5d0a07137890 */ /* 0x000fe4000fffe03f */
[----:B------:R0:W5:Y:S01]  /*02e0*/  @P0 LDG.E.128 R12, desc[UR4][R4.64] ;  /* 0x00000004040c0981 */ /* 0x000162000c1e1d00 */
[----:B------:R-:W-:Y:S01]  /*02f0*/  IMAD.WIDE.U32 R2, R2, -0x2daee0ad, RZ ;  /* 0xd2511f5302027825 */ /* 0x000fe200078e00ff */
[----:B------:R-:W-:Y:S02]  /*0300*/  UIADD3 UR21, UR7, 0x32370b8f, URZ ;  /* 0x32370b8f07157890 */ /* 0x000fe4000fffe03f */
[----:B------:R0:W5:Y:S01]  /*0310*/  @P0 LDG.E.128 R16, desc[UR4][R4.64+0x200] ;  /* 0x0002000404100981 */ /* 0x000162000c1e1d00 */
[----:B------:R-:W-:-:S02]  /*0320*/  UIADD3 UR20, UR6, -0x255992d5, URZ ;  /* 0xdaa66d2b06147890 */ /* 0x000fc4000fffe03f */
[----:B------:R-:W-:Y:S01]  /*0330*/  UIADD3 UR22, UR6, 0x78dde6e4, URZ ;  /* 0x78dde6e406167890 */ /* 0x000fe2000fffe03f */
[----:B------:R0:W5:Y:S01]  /*0340*/  @P0 LDG.E.128 R60, desc[UR4][R4.64+0x400] ;  /* 0x00040004043c0981 */ /* 0x000162000c1e1d00 */
[----:B------:R-:W-:Y:S02]  /*0350*/  UIADD3 UR23, UR7, -0x126145ec, URZ ;  /* 0xed9eba1407177890 */ /* 0x000fe4000fffe03f */
[----:B------:R-:W-:Y:S01]  /*0360*/  UIADD3 UR25, UR7, -0x56f99767, URZ ;  /* 0xa906689907197890 */ /* 0x000fe2000fffe03f */
[----:B------:R0:W5:Y:S01]  /*0370*/  @P0 LDG.E.128 R64, desc[UR4][R4.64+0x600] ;  /* 0x0006000404400981 */ /* 0x000162000c1e1d00 */
[----:B------:R-:W-:Y:S01]  /*0380*/  LOP3.LUT R7, R11, UR18, R8, 0x96, !PT ;  /* 0x000000120b077c12 */ /* 0x000fe2000f8e9608 */
[----:B------:R-:W-:Y:S01]  /*0390*/  UIADD3 UR24, UR6, 0x1715609d, URZ ;  /* 0x1715609d06187890 */ /* 0x000fe2000fffe03f */
[----:B------:R-:W-:Y:S01]  /*03a0*/  LOP3.LUT R8, R3, UR19, R6, 0x96, !PT ;  /* 0x0000001303087c12 */ /* 0x000fe2000f8e9606 */
[----:B------:R-:W-:Y:S02]  /*03b0*/  UIADD3 UR26, UR6, -0x4ab325aa, URZ ;  /* 0xb54cda56061a7890 */ /* 0x000fe4000fffe03f */
[----:B------:R-:W-:Y:S01]  /*03c0*/  IMAD.WIDE.U32 R6, R7, -0x2daee0ad, RZ ;  /* 0xd2511f5307067825 */ /* 0x000fe200078e00ff */
[----:B------:R-:W-:Y:S01]  /*03d0*/  UIADD3 UR27, UR7, 0x646e171e, URZ ;  /* 0x646e171e071b7890 */ /* 0x000fe2000fffe03f */
[----:B------:R-:W-:Y:S01]  /*03e0*/  SHF.R.U32.HI R34, RZ, 0x5, R32 ;  /* 0x00000005ff227819 */ /* 0x000fe20000011620 */
[----:B------:R-:W-:Y:S01]  /*03f0*/  UIADD3 UR28, UR6, 0x5384540f, URZ ;  /* 0x5384540f061c7890 */ /* 0x000fe2000fffe03f */
[----:B------:R-:W-:Y:S01]  /*0400*/  IMAD.WIDE.U32 R8, R8, -0x326172a9, RZ ;  /* 0xcd9e8d5708087825 */ /* 0x000fe200078e00ff */
[----:B------:R-:W-:Y:S01]  /*0410*/  LOP3.LUT R11, R7, UR21, R2, 0x96, !PT ;  /* 0x00000015070b7c12 */ /* 0x000fe2000f8e9602 */
[----:B------:R-:W-:Y:S01]  /*0420*/  UIADD3 UR29, UR7, 0x1fd5c5a3, URZ ;  /* 0x1fd5c5a3071d7890 */ /* 0x000fe2000fffe03f */
[----:B------:R-:W-:-:S02]  /*0430*/  ULDC.64 UR8, c[0x0][0x260] ;  /* 0x0000980000087ab9 */ /* 0x000fc40000000a00 */
        /* <DEDUP_REMOVED lines=13> */
[----:B------:R-:W-:Y:S01]  /*0510*/  IMAD R34, R21, 0x4, R34 ;  /* 0x0000000415227824 */ /* 0x000fe200078e0222 */
[----:B------:R-:W-:-:S03]  /*0520*/  LOP3.LUT R32, R32, 0x1f, RZ, 0xc0, !PT ;  /* 0x0000001f20207812 */ /* 0x000fc600078ec0ff */
[----:B------:R-:W-:Y:S01]  /*0530*/  IMAD.WIDE.U32 R8, R8, -0x326172a9, RZ ;  /* 0xcd9e8d5708087825 */ /* 0x000fe200078e00ff */
[----:B------:R-:W-:-:S03]  /*0540*/  ISETP.GE.AND P1, PT, R34, UR12, PT ;  /* 0x0000000c22007c0c */ /* 0x000fc6000bf26270 */
[----:B------:R-:W-:Y:S01]  /*0550*/  IMAD.WIDE.U32 R6, R7, -0x2daee0ad, RZ ;  /* 0xd2511f5307067825 */ /* 0x000fe200078e00ff */
[----:B------:R-:W-:Y:S02]  /*0560*/  LOP3.LUT R115, R9, UR28, R10, 0x96, !PT ;  /* 0x0000001c09737c12 */ /* 0x000fe4000f8e960a */
[----:B------:R-:W-:Y:S01]  /*0570*/  LEA R20, P2, R32, UR10, 0x4 ;  /* 0x0000000a20147c11 */ /* 0x000fe2000f8420ff */
[----:B------:R-:W-:Y:S01]  /*0580*/  UIADD3 UR31, UR7, -0x24c28bd8, URZ ;  /* 0xdb3d7428071f7890 */ /* 0x000fe2000fffe03f */
[----:B------:R-:W-:Y:S01]  /*0590*/  LOP3.LUT R114, R7, UR29, R2, 0x96, !PT ;  /* 0x0000001d07727c12 */ /* 0x000fe2000f8e9602 */
[----:B------:R-:W-:Y:S01]  /*05a0*/  IMAD.HI.U32 R3, R115, -0x2daee0ad, RZ ;  /* 0xd2511f5373037827 */ /* 0x000fe200078e00ff */
[----:B------:R-:W-:Y:S02]  /*05b0*/  IADD3.X R21, RZ, UR11, RZ, P2, !PT ;  /* 0x0000000bff157c10 */ /* 0x000fe400097fe4ff */
[----:B------:R-:W-:Y:S01]  /*05c0*/  IADD3 R2, P2, R0, UR8, RZ ;  /* 0x0000000800027c10 */ /* 0x000fe2000ff5e0ff */
[----:B------:R-:W-:Y:S01]  /*05d0*/  UIADD3 UR30, UR6, -0xe443238, URZ ;  /* 0xf1bbcdc8061e7890 */ /* 0x000fe2000fffe03f */
[----:B------:R-:W-:Y:S01]  /*05e0*/  IMAD.HI.U32 R7, R114, -0x326172a9, RZ ;  /* 0xcd9e8d5772077827 */ /* 0x000fe200078e00ff */
[----:B------:R-:W-:-:S03]  /*05f0*/  LOP3.LUT R116, R3, UR31, R6, 0x96, !PT ;  /* 0x0000001f03747c12 */ /* 0x000fc6000f8e9606 */
[----:B------:R-:W-:Y:S01]  /*0600*/  IMAD.X R3, RZ, RZ, UR9, P2 ;  /* 0x00000009ff037e24 */ /* 0x000fe200090e06ff */
[----:B------:R-:W-:Y:S01]  /*0610*/  LOP3.LUT R118, R7, UR30, R8, 0x96, !PT ;  /* 0x0000001e07767c12 */ /* 0x000fe2000f8e9608 */
[----:B0-----:R-:W-:Y:S06]  /*0620*/  @P1 EXIT ;  /* 0x000000000000194d */ /* 0x001fec0003800000 */
[----:B------:R-:W2:Y:S04]  /*0630*/  LDG.E.128 R8, desc[UR4][R20.64+0x600] ;  /* 0x0006000414087981 */ /* 0x000ea8000c1e1d00 */
[----:B------:R-:W3:Y:S04]  /*0640*/  LDG.E.128 R4, desc[UR4][R2.64] ;  /* 0x0000000402047981 */ /* 0x000ee8000c1e1d00 */
[----:B------:R-:W4:Y:S04]  /*0650*/  LDG.E.128 R56, desc[UR4][R2.64+0x200] ;  /* 0x0002000402387981 */ /* 0x000f28000c1e1d00 */
        /* <DEDUP_REMOVED lines=8> */
[----:B------:R-:W-:-:S02]  /*06e0*/  @!P0 CS2R R64, SRZ ;  /* 0x0000000000408805 */ /* 0x000fc4000001ff00 */
[----:B------:R-:W-:Y:S01]  /*06f0*/  @!P0 CS2R R66, SRZ ;  /* 0x0000000000428805 */ /* 0x000fe2000001ff00 */
[----:B------:R-:W-:Y:S01]  /*0700*/  UIADD3 UR32, UR6, -0x700cb87f, URZ ;  /* 0x8ff3478106207890 */ /* 0x000fe2000fffe03f */
[----:B------:R-:W-:Y:S01]  /*0710*/  IMAD R115, R115, -0x2daee0ad, RZ ;  /* 0xd2511f5373737824 */ /* 0x000fe200078e02ff */
[----:B------:R-:W-:Y:S01]  /*0720*/  UIADD3 UR33, UR7, -0x695add53, URZ ;  /* 0x96a522ad07217890 */ /* 0x000fe2000fffe03f */
[----:B------:R-:W-:Y:S01]  /*0730*/  IMAD R114, R114, -0x326172a9, RZ ;  /* 0xcd9e8d5772727824 */ /* 0x000fe200078e02ff */
[----:B------:R-:W-:Y:S01]  /*0740*/  PRMT R76, R13, 0x7632, R76 ;  /* 0x000076320d4c7816 */ /* 0x000fe2000000004c */
[----:B0-----:R-:W-:Y:S01]  /*0750*/  IMAD.HI.U32 R3, R116, -0x326172a9, RZ ;  /* 0xcd9e8d5774037827 */ /* 0x001fe200078e00ff */
[----:B------:R-:W-:Y:S01]  /*0760*/  PRMT R78, R15, 0x7632, R78 ;  /* 0x000076320f4e7816 */ /* 0x000fe2000000004e */
[----:B------:R-:W-:Y:S01]  /*0770*/  ULDC.64 UR8, c[0x0][0x270] ;  /* 0x00009c0000087ab9 */ /* 0x000fe20000000a00 */
[----:B------:R-:W-:Y:S01]  /*0780*/  PRMT R80, R17, 0x7632, R80 ;  /* 0x0000763211507816 */ /* 0x000fe20000000050 */
[----:B------:R-:W-:Y:S01]  /*0790*/  IMAD.HI.U32 R0, R118, -0x2daee0ad, RZ ;  /* 0xd2511f5376007827 */ /* 0x000fe200078e00ff */
[----:B------:R-:W-:Y:S01]  /*07a0*/  PRMT R82, R19, 0x7632, R82 ;  /* 0x0000763213527816 */ /* 0x000fe20000000052 */
[----:B------:R-:W5:Y:S01]  /*07b0*/  LDG.E.128 R36, desc[UR4][R20.64] ;  /* 0x0000000414247981 */ /* 0x000f62000c1e1d00 */
[----:B------:R-:W-:Y:S01]  /*07c0*/  PRMT R84, R61, 0x7632, R84 ;  /* 0x000076323d547816 */ /* 0x000fe20000000054 */
[----:B------:R-:W-:Y:S01]  /*07d0*/  IMAD.MOV.U32 R74, RZ, RZ, RZ ;  /* 0x000000ffff4a7224 */ /* 0x000fe200078e00ff */
[----:B------:R-:W-:Y:S01]  /*07e0*/  PRMT R86, R63, 0x7632, R86 ;  /* 0x000076323f567816 */ /* 0x000fe20000000056 */
[----:B------:R-:W5:Y:S01]  /*07f0*/  LDG.E.128 R40, desc[UR4][R20.64+0x200] ;  /* 0x0002000414287981 */ /* 0x000f62000c1e1d00 */
[----:B------:R-:W-:Y:S01]  /*0800*/  PRMT R88, R65, 0x7632, R88 ;  /* 0x0000763241587816 */ /* 0x000fe20000000058 */
[----:B------:R-:W-:Y:S01]  /*0810*/  ULDC UR10, c[0x0][0x218] ;  /* 0x00008600000a7ab9 */ /* 0x000fe20000000800 */
[----:B------:R-:W-:Y:S01]  /*0820*/  PRMT R90, R67, 0x7632, R90 ;  /* 0x00007632435a7816 */ /* 0x000fe2000000005a */
[----:B------:R-:W-:Y:S01]  /*0830*/  IMAD.U32 R31, R14, 0x10000, RZ ;  /* 0x000100000e1f7824 */ /* 0x000fe200078e00ff */
[----:B------:R-:W-:Y:S01]  /*0840*/  PRMT R75, R12, 0x7632, R75 ;  /* 0x000076320c4b7816 */ /* 0x000fe2000000004b */
[----:B------:R0:W5:Y:S01]  /*0850*/  LDG.E.128 R44, desc[UR4][R20.64+0x400] ;  /* 0x00040004142c7981 */ /* 0x000162000c1e1d00 */
[----:B------:R-:W-:Y:S01]  /*0860*/  PRMT R77, R14, 0x7632, R77 ;  /* 0x000076320e4d7816 */ /* 0x000fe2000000004d */
[----:B------:R-:W-:Y:S01]  /*0870*/  IMAD.U32 R33, R12, 0x10000, RZ ;  /* 0x000100000c217824 */ /* 0x000fe200078e00ff */
[C---:B------:R-:W-:Y:S01]  /*0880*/  PRMT R79, R16.reuse, 0x7632, R79 ;  /* 0x00007632104f7816 */ /* 0x040fe2000000004f */
[----:B------:R-:W-:Y:S01]  /*0890*/  IMAD.U32 R29, R16, 0x10000, RZ ;  /* 0x00010000101d7824 */ /* 0x000fe200078e00ff */
[----:B------:R-:W-:Y:S01]  /*08a0*/  PRMT R81, R18, 0x7632, R81 ;  /* 0x0000763212517816 */ /* 0x000fe20000000051 */
[----:B------:R-:W-:Y:S01]  /*08b0*/  BSSY B0, `(.L_x_2276) ;  /* 0x0000cfc000007945 */ /* 0x000fe20003800000 */
[----:B------:R-:W-:Y:S01]  /*08c0*/  PRMT R83, R60, 0x7632, R83 ;  /* 0x000076323c537816 */ /* 0x000fe20000000053 */
[----:B------:R-:W-:Y:S01]  /*08d0*/  IMAD.U32 R27, R18, 0x10000, RZ ;  /* 0x00010000121b7824 */ /* 0x000fe200078e00ff */
[----:B------:R-:W-:Y:S01]  /*08e0*/  PRMT R85, R62, 0x7632, R85 ;  /* 0x000076323e557816 */ /* 0x000fe20000000055 */
[----:B------:R-:W-:Y:S01]  /*08f0*/  UISETP.NE.U32.AND UP0, UPT, UR8, URZ, UPT ;  /* 0x0000003f0800728c */ /* 0x000fe2000bf05070 */
[----:B------:R-:W-:Y:S01]  /*0900*/  PRMT R87, R64, 0x7632, R87 ;  /* 0x0000763240577816 */ /* 0x000fe20000000057 */
[----:B------:R-:W-:Y:S01]  /*0910*/  IMAD.U32 R25, R60, 0x10000, RZ ;  /* 0x000100003c197824 */ /* 0x000fe200078e00ff */
[----:B------:R-:W-:Y:S01]  /*0920*/  PRMT R89, R66, 0x7632, R89 ;  /* 0x0000763242597816 */ /* 0x000fe20000000059 */
[----:B------:R-:W-:Y:S01]  /*0930*/  IMAD.U32 R23, R62, 0x10000, RZ ;  /* 0x000100003e177824 */ /* 0x000fe200078e00ff */
[----:B------:R-:W-:Y:S01]  /*0940*/  SHF.L.U32 R30, R13, 0x10, RZ ;  /* 0x000000100d1e7819 */ /* 0x000fe200000006ff */
[----:B0-----:R-:W-:Y:S01]  /*0950*/  IMAD.U32 R20, R64, 0x10000, RZ ;  /* 0x0001000040147824 */ /* 0x001fe200078e00ff */
        /* <DEDUP_REMOVED lines=22> */
[----:B------:R-:W-:Y:S01]  /*0ac0*/  SHF.L.U32 R77, R77, 0x10, RZ ;  /* 0x000000104d4d7819 */ /* 0x000fe200000006ff */
[----:B------:R-:W-:Y:S01]  /*0ad0*/  ULDC.U8 UR8, c[0x0][0x2a0] ;  /* 0x0000a80000087ab9 */ /* 0x000fe20000000000 */
[----:B------:R-:W-:Y:S01]  /*0ae0*/  SHF.L.U32 R79, R79, 0x10, RZ ;  /* 0x000000104f4f7819 */ /* 0x000fe200000006ff */
[----:B------:R-:W-:Y:S01]  /*0af0*/  UISETP.NE.AND.EX UP0, UPT, UR9, URZ, UPT, UP0 ;  /* 0x0000003f0900728c */ /* 0x000fe2000bf05300 */
[----:B------:R-:W-:Y:S01]  /*0b00*/  SHF.L.U32 R81, R81, 0x10, RZ ;  /* 0x0000001051517819 */ /* 0x000fe200000006ff */
[----:B------:R-:W-:Y:S01]  /*0b10*/  ULDC UR11, c[0x0][0x2d8] ;  /* 0x0000b600000b7ab9 */ /* 0x000fe20000000800 */
[----:B------:R-:W-:Y:S01]  /*0b20*/  SHF.L.U32 R83, R83, 0x10, RZ ;  /* 0x0000001053537819 */ /* 0x000fe200000006ff */
[----:B------:R-:W-:Y:S01]  /*0b30*/  UISETP.NE.AND UP1, UPT, UR8, URZ, UPT ;  /* 0x0000003f0800728c */ /* 0x000fe2000bf25270 */
[----:B------:R-:W-:Y:S01]  /*0b40*/  SHF.L.U32 R85, R85, 0x10, RZ ;  /* 0x0000001055557819 */ /* 0x000fe200000006ff */
[----:B------:R-:W-:Y:S01]  /*0b50*/  ULDC.64 UR12, c[0x0][0x230] ;  /* 0x00008c00000c7ab9 */ /* 0x000fe20000000a00 */
[----:B------:R-:W-:Y:S01]  /*0b60*/  SHF.L.U32 R87, R87, 0x10, RZ ;  /* 0x0000001057577819 */ /* 0x000fe200000006ff */
[----:B------:R-:W-:Y:S01]  /*0b70*/  ULDC.64 UR14, c[0x0][0x2b8] ;  /* 0x0000ae00000e7ab9 */ /* 0x000fe20000000a00 */
[----:B------:R-:W-:-:S02]  /*0b80*/  SHF.L.U32 R89, R89, 0x10, RZ ;  /* 0x0000001059597819 */ /* 0x000fc400000006ff */
[----:B--2---:R-:W-:Y:S01]  /*0b90*/  PRMT R92, R9, 0x7632, R92 ;  /* 0x00007632095c7816 */ /* 0x004fe2000000005c */
[----:B------:R-:W-:Y:S01]  /*0ba0*/  IMAD.U32 R14, R10, 0x10000, RZ ;  /* 0x000100000a0e7824 */ /* 0x000fe200078e00ff */
[----:B------:R-:W-:Y:S01]  /*0bb0*/  PRMT R94, R11, 0x7632, R94 ;  /* 0x000076320b5e7816 */ /* 0x000fe2000000005e */
[----:B------:R-:W-:Y:S01]  /*0bc0*/  IMAD.U32 R16, R8, 0x10000, RZ ;  /* 0x0001000008107824 */ /* 0x000fe200078e00ff */
[----:B---3--:R-:W-:Y:S01]  /*0bd0*/  PRMT R95, R5, 0x7632, R95 ;  /* 0x00007632055f7816 */ /* 0x008fe2000000005f */
[----:B------:R-:W-:Y:S01]  /*0be0*/  IMAD.U32 R12, R4, 0x10000, RZ ;  /* 0x00010000040c7824 */ /* 0x000fe200078e00ff */
[----:B------:R-:W-:Y:S01]  /*0bf0*/  PRMT R97, R7, 0x7632, R97 ;  /* 0x0000763207617816 */ /* 0x000fe20000000061 */
[----:B------:R-:W-:Y:S01]  /*0c00*/  IMAD.U32 R92, R92, 0x10000, RZ ;  /* 0x000100005c5c7824 */ /* 0x000fe200078e00ff */
[----:B----4-:R-:W-:Y:S01]  /*0c10*/  PRMT R99, R57, 0x7632, R99 ;  /* 0x0000763239637816 */ /* 0x010fe20000000063 */
        /* <DEDUP_REMOVED lines=51> */
.L_x_2502:
[----:B------:R-:W-:Y:S01]  /*0f50*/  ISETP.NE.U32.AND P0, PT, RZ, UR12, PT ;  /* 0x0000000cff007c0c */ /* 0x000fe2000bf05070 */
[----:B-1----:R-:W0:Y:S01]  /*0f60*/  LDC.64 R62, c[0x0][0x220] ;  /* 0x00008800ff3e7b82 */ /* 0x002e220000000a00 */
[----:B------:R-:W-:Y:S01]  /*0f70*/  IMAD R52, R34, UR10, RZ ;  /* 0x0000000a22347c24 */ /* 0x000fe2000f8e02ff */
[----:B------:R-:W-:Y:S01]  /*0f80*/  PLOP3.LUT P1, PT, PT, PT, UP0, 0x80, 0x0 ;  /* 0x000000000000781c */ /* 0x000fe20003f2f008 */
[----:B------:R-:W-:Y:S01]  /*0f90*/  HFMA2.MMA R59, -RZ, RZ, 0, 1.1920928955078125e-07 ;  /* 0x00000002ff3b7435 */ /* 0x000fe200000001ff */
[----:B------:R-:W-:Y:S01]  /*0fa0*/  ISETP.NE.AND.EX P0, PT, RZ, UR13, PT, P0 ;  /* 0x0000000dff007c0c */ /* 0x000fe2000bf05300 */
[----:B------:R-:W-:Y:S01]  /*0fb0*/  @UP0 ULDC.64 UR8, c[0x0][0x270] ;  /* 0x00009c0000080ab9 */ /* 0x000fe20000000a00 */
[----:B------:R-:W-:Y:S02]  /*0fc0*/  SHF.R.S32.HI R53, RZ, 0x1f, R52 ;  /* 0x0000001fff357819 */ /* 0x000fe40000011434 */
[----:B------:R-:W-:Y:S02]  /*0fd0*/  PLOP3.LUT P2, PT, PT, PT, UP0, 0x80, 0x0 ;  /* 0x000000000000781c */ /* 0x000fe40003f4f008 */
[----:B------:R-:W-:-:S04]  /*0fe0*/  LEA.HI R53, R53, R52, RZ, 0x3 ;  /* 0x0000003435357211 */ /* 0x000fc800078f18ff */
[----:B------:R-:W-:Y:S01]  /*0ff0*/  LEA.HI.SX32 R113, R53, R32, 0x1d ;  /* 0x0000002035717211 */ /* 0x000fe200078feaff */
[----:B------:R-:W-:Y:S02]  /*1000*/  @P1 IMAD.WIDE R58, R34, R59, UR8 ;  /* 0x00000008223a1e25 */ /* 0x000fe4000f8e023b */
[----:B------:R-:W1:Y:S04]  /*1010*/  @P0 LDC.64 R56, c[0x0][0x230] ;  /* 0x00008c00ff380b82 */ /* 0x000e680000000a00 */
[----:B------:R-:W2:Y:S01]  /*1020*/  @P2 LDG.E.U16 R58, desc[UR4][R58.64] ;  /* 0x000000043a3a2981 */ /* 0x000ea2000c1e1500 */
[----:B0-----:R-:W-:-:S06]  /*1030*/  IMAD.WIDE.U32 R52, R113, 0x10, R62 ;  /* 0x0000001071347825 */ /* 0x001fcc00078e003e */
[----:B-----5:R-:W5:Y:S01]  /*1040*/  LDG.E.128 R52, desc[UR4][R52.64] ;  /* 0x0000000434347981 */ /* 0x020f62000c1e1d00 */
[----:B-1----:R-:W-:-:S05]  /*1050*/  @P0 IMAD.WIDE.U32 R56, R113, 0x10, R56 ;  /* 0x0000001071380825 */ /* 0x002fca00078e0038 */
[----:B------:R0:W5:Y:S01]  /*1060*/  @P0 LDG.E.128 R48, desc[UR4][R56.64] ;  /* 0x0000000438300981 */ /* 0x000162000c1e1d00 */
[C---:B------:R-:W-:Y:S02]  /*1070*/  ISETP.NE.AND P1, PT, R144.reuse, 0x1, PT ;  /* 0x000000019000780c */ /* 0x040fe40003f25270 */
[----:B------:R-:W-:Y:S01]  /*1080*/  PLOP3.LUT P2, PT, PT, PT, UP0, 0x80, 0x0 ;  /* 0x000000000000781c */ /* 0x000fe20003f4f008 */
[----:B------:R-:W-:Y:S01]  /*1090*/  BSSY B1, `(.L_x_2277) ;  /* 0x000000e000017945 */ /* 0x000fe20003800000 */
[----:B------:R-:W-:Y:S02]  /*10a0*/  IMAD.MOV.U32 R127, RZ, RZ, 0x3f800000 ;  /* 0x3f800000ff7f7424 */ /* 0x000fe400078e00ff */
[----:B------:R-:W-:-:S09]  /*10b0*/  VIADD R64, R144, 0x1 ;  /* 0x0000000190407836 */ /* 0x000fd20000000000 */
[----:B--2---:R-:W-:Y:S01]  /*10c0*/  @P2 SHF.L.U32 R127, R58, 0x10, RZ ;  /* 0x000000103a7f2819 */ /* 0x004fe200000006ff */
        /* <DEDUP_REMOVED lines=9> */
.L_x_2278:
[----:B------:R-:W-:-:S07]  /*1160*/  IMAD.MOV.U32 R66, RZ, RZ, R116 ;  /* 0x000000ffff427224 */ /* 0x000fce00078e0074 */
.L_x_2279:
[----:B------:R-:W-:Y:S05]  /*1170*/  BSYNC B1 ;  /* 0x0000000000017941 */ /* 0x000fea0003800000 */
.L_x_2277:
        /* <DEDUP_REMOVED lines=16> */
.L_x_2283:
[----:B------:R-:W-:Y:S05]  /*1280*/  BSYNC B2 ;  /* 0x0000000000027941 */ /* 0x000fea0003800000 */
.L_x_2282:
        /* <DEDUP_REMOVED lines=42> */
.L_x_2281:
[----:B------:R-:W-:Y:S05]  /*1530*/  BSYNC B1 ;  /* 0x0000000000017941 */ /* 0x000fea0003800000 */
.L_x_2280:
[----:B------:R-:W0:Y:S01]  /*1540*/  LDC R126, c[0x0][0x298] ;  /* 0x0000a600ff7e7b82 */ /* 0x000e220000000800 */
[----:B------:R-:W-:Y:S01]  /*1550*/  HFMA2.MMA R124, -RZ, RZ, 0.1171875, 0 ;  /* 0x2f800000ff7c7435 */ /* 0x000fe200000001ff */
[----:B------:R-:W-:Y:S01]  /*1560*/  I2FP.F32.U32 R57, R66 ;  /* 0x0000004200397245 */ /* 0x000fe20000201000 */
[----:B-----5:R-:W-:Y:S01]  /*1570*/  IMAD.U32 R58, R52, 0x10000, RZ ;  /* 0x00010000343a7824 */ /* 0x020fe200078e00ff */
[----:B------:R-:W-:Y:S01]  /*1580*/  SHF.L.U32 R66, R36, 0x10, RZ ;  /* 0x0000001024427819 */ /* 0x000fe200000006ff */
[----:B------:R-:W-:Y:S01]  /*1590*/  @P0 IMAD.U32 R59, R48, 0x10000, RZ ;  /* 0x00010000303b0824 */ /* 0x000fe200078e00ff */
[----:B------:R-:W-:Y:S01]  /*15a0*/  BSSY B1, `(.L_x_2284) ;  /* 0x0000017000017945 */ /* 0x000fe20003800000 */
[----:B------:R-:W-:Y:S01]  /*15b0*/  PRMT R52, R52, 0x7632, R52 ;  /* 0x0000763234347816 */ /* 0x000fe20000000034 */
[----:B------:R-:W1:Y:S03]  /*15c0*/  LDC R125, c[0x0][0x294] ;  /* 0x0000a500ff7d7b82 */ /* 0x000e660000000800 */
[----:B------:R-:W-:Y:S01]  /*15d0*/  FFMA.FTZ R56, R57, R124, 1.1641532182693481445e-10 ;  /* 0x2f00000039387423 */ /* 0x000fe2000001007c */
[----:B------:R-:W-:Y:S01]  /*15e0*/  FMUL.FTZ R57, R58, R127 ;  /* 0x0000007f3a397220 */ /* 0x000fe20000410000 */
[----:B------:R-:W-:-:S03]  /*15f0*/  IADD3 R58, R64, 0x1, RZ ;  /* 0x00000001403a7810 */ /* 0x000fc60007ffe0ff */
        /* <DEDUP_REMOVED lines=16> */
.L_x_2285:
[----:B------:R-:W-:-:S07]  /*1700*/  MOV R61, R116 ;  /* 0x00000074003d7202 */ /* 0x000fce0000000f00 */
.L_x_2286:
[----:B------:R-:W-:Y:S05]  /*1710*/  BSYNC B1 ;  /* 0x0000000000017941 */ /* 0x000fea0003800000 */
.L_x_2284:
        /* <DEDUP_REMOVED lines=16> */
.L_x_2290:
[----:B------:R-:W-:Y:S05]  /*1820*/  BSYNC B2 ;  /* 0x0000000000027941 */ /* 0x000fea0003800000 */
.L_x_2289:
        /* <DEDUP_REMOVED lines=42> */
.L_x_2288:
[----:B------:R-:W-:Y:S05]  /*1ad0*/  BSYNC B1 ;  /* 0x0000000000017941 */ /* 0x000fea0003800000 */
.L_x_2287:
[----:B------:R-:W-:Y:S01]  /*1ae0*/  I2FP.F32.U32 R57, R61 ;  /* 0x0000003d00397245 */ /* 0x000fe20000201000 */
[----:B------:R-:W-:Y:S01]  /*1af0*/  IMAD.U32 R56, R52, 0x10000, RZ ;  /* 0x0001000034387824 */ /* 0x000fe200078e00ff */
[----:B------:R-:W-:Y:S01]  /*1b00*/  BSSY B1, `(.L_x_2291) ;  /* 0x0000019000017945 */ /* 0x000fe20003800000 */
[----:B------:R-:W-:Y:S02]  /*1b10*/  IADD3 R64, R58, 0x1, RZ ;  /* 0x000000013a407810 */ /* 0x000fe40007ffe0ff */
[----:B------:R-:W-:Y:S01]  /*1b20*/  FFMA.FTZ R52, R57, R124, 1.1641532182693481445e-10 ;  /* 0x2f00000039347423 */ /* 0x000fe2000001007c */
[----:B------:R-:W-:Y:S01]  /*1b30*/  FMUL.FTZ R57, R56, R127 ;  /* 0x0000007f38397220 */ /* 0x000fe20000410000 */
[----:B------:R-:W-:-:S03]  /*1b40*/  PRMT R56, R36, 0x7632, R56 ;  /* 0x0000763224387816 */ /* 0x000fc60000000038 */
[----:B------:R-:W-:Y:S01]  /*1b50*/  FMUL.FTZ R57, R57, R126 ;  /* 0x0000007e39397220 */ /* 0x000fe20000410000 */
[----:B------:R-:W-:Y:S02]  /*1b60*/  FSETP.GTU.FTZ.AND P1, PT, R52, R125, PT ;  /* 0x0000007d3400720b */ /* 0x000fe40003f3c000 */
[----:B------:R-:W-:Y:S02]  /*1b70*/  @P0 PRMT R52, R48, 0x7632, R52 ;  /* 0x0000763230340816 */ /* 0x000fe40000000034 */
[----:B------:R-:W-:Y:S02]  /*1b80*/  P2R R61, PR, RZ, 0x2 ;  /* 0x00000002ff3d7803 */ /* 0x000fe40000000000 */
[----:B------:R-:W-:Y:S01]  /*1b90*/  FSEL R57, R57, RZ, !P1 ;  /* 0x000000ff39397208 */ /* 0x000fe20004800000 */
[----:B------:R-:W-:Y:S01]  /*1ba0*/  @P0 IMAD.U32 R52, R52, 0x10000, RZ ;  /* 0x0001000034340824 */ /* 0x000fe200078e00ff */
[----:B------:R-:W-:Y:S02]  /*1bb0*/  ISETP.NE.AND P1, PT, R58, 0x1, PT ;  /* 0x000000013a00780c */ /* 0x000fe40003f25270 */
[----:B------:R-:W-:-:S05]  /*1bc0*/  SHF.L.U32 R56, R56, 0x10, RZ ;  /* 0x0000001038387819 */ /* 0x000fca00000006ff */
[----:B------:R-:W-:-:S04]  /*1bd0*/  FMUL.FTZ R67, R57, R56 ;  /* 0x0000003839437220 */ /* 0x000fc80000410000 */
[----:B------:R-:W-:Y:S02]  /*1be0*/  @P0 FADD.FTZ R67, R67, R52 ;  /* 0x0000003443430221 */ /* 0x000fe40000010000 */
        /* <DEDUP_REMOVED lines=9> */
.L_x_2292:
[----:B------:R-:W-:-:S07]  /*1c80*/  MOV R52, R116 ;  /* 0x0000007400347202 */ /* 0x000fce0000000f00 */
.L_x_2293:
[----:B------:R-:W-:Y:S05]  /*1c90*/  BSYNC B1 ;  /* 0x0000000000017941 */ /* 0x000fea0003800000 */
.L_x_2291:
        /* <DEDUP_REMOVED lines=16> */
.L_x_2297:
[----:B------:R-:W-:Y:S05]  /*1da0*/  BSYNC B2 ;  /* 0x0000000000027941 */ /* 0x000fea0003800000 */
.L_x_2296:
        /* <DEDUP_REMOVED lines=42> */
.L_x_2295:
[----:B------:R-:W-:Y:S05]  /*2050*/  BSYNC B1 ;  /* 0x0000000000017941 */ /* 0x000fea0003800000 */
.L_x_2294:
[----:B------:R-:W-:Y:S01]  /*2060*/  I2FP.F32.U32 R57, R52 ;  /* 0x0000003400397245 */ /* 0x000fe20000201000 */
[----:B------:R-:W-:Y:S01]  /*2070*/  IMAD.U32 R56, R53, 0x10000, RZ ;  /* 0x0001000035387824 */ /* 0x000fe200078e00ff */
[----:B------:R-:W-:Y:S01]  /*2080*/  ISETP.NE.AND P2, PT, R64, 0x1, PT ;  /* 0x000000014000780c */ /* 0x000fe20003f45270 */
[----:B------:R-:W-:Y:S01]  /*2090*/  @P0 IMAD.U32 R59, R49, 0x10000, RZ ;  /* 0x00010000313b0824 */ /* 0x000fe200078e00ff */
[----:B------:R-:W-:Y:S01]  /*20a0*/  SHF.L.U32 R100, R37, 0x10, RZ ;  /* 0x0000001025647819 */ /* 0x000fe200000006ff */
[----:B------:R-:W-:Y:S01]  /*20b0*/  FFMA.FTZ R52, R57, R124, 1.1641532182693481445e-10 ;  /* 0x2f00000039347423 */ /* 0x000fe2000001007c */
[----:B------:R-:W-:Y:S01]  /*20c0*/  FMUL.FTZ R57, R56, R127 ;  /* 0x0000007f38397220 */ /* 0x000fe20000410000 */
[----:B------:R-:W-:Y:S01]  /*20d0*/  BSSY B1, `(.L_x_2298) ;  /* 0x0000012000017945 */ /* 0x000fe20003800000 */
[----:B------:R-:W-:Y:S02]  /*20e0*/  PRMT R101, R53, 0x7632, R101 ;  /* 0x0000763235657816 */ /* 0x000fe40000000065 */
[----:B------:R-:W-:Y:S01]  /*20f0*/  FMUL.FTZ R57, R57, R126 ;  /* 0x0000007e39397220 */ /* 0x000fe20000410000 */
[----:B------:R-:W-:-:S04]  /*2100*/  FSETP.GTU.FTZ.AND P1, PT, R52, R125, PT ;  /* 0x0000007d3400720b */ /* 0x000fc80003f3c000 */
[----:B------:R-:W-:-:S05]  /*2110*/  FSEL R57, R57, RZ, !P1 ;  /* 0x000000ff39397208 */ /* 0x000fca0004800000 */
[----:B------:R-:W-:Y:S01]  /*2120*/  FMUL.FTZ R100, R57, R100 ;  /* 0x0000006439647220 */ /* 0x000fe20000410000 */
[----:B------:R-:W-:-:S03]  /*2130*/  IADD3 R57, R64, 0x1, RZ ;  /* 0x0000000140397810 */ /* 0x000fc60007ffe0ff */
        /* <DEDUP_REMOVED lines=10> */
.L_x_2299:
[----:B------:R-:W-:-:S07]  /*21e0*/  MOV R120, R116 ;  /* 0x0000007400787202 */ /* 0x000fce0000000f00 */
.L_x_2300:
[----:B------:R-:W-:Y:S05]  /*21f0*/  BSYNC B1 ;  /* 0x0000000000017941 */ /* 0x000fea0003800000 */
.L_x_2298:
        /* <DEDUP_REMOVED lines=16> */
.L_x_2304:
[----:B------:R-:W-:Y:S05]  /*2300*/  BSYNC B2 ;  /* 0x0000000000027941 */ /* 0x000fea0003800000 */
.L_x_2303:
        /* <DEDUP_REMOVED lines=42> */
.L_x_2302:
[----:B------:R-:W-:Y:S05]  /*25b0*/  BSYNC B1 ;  /* 0x0000000000017941 */ /* 0x000fea0003800000 */
.L_x_2301:
[----:B------:R-:W-:Y:S01]  /*25c0*/  I2FP.F32.U32 R53, R120 ;  /* 0x0000007800357245 */ /* 0x000fe20000201000 */
[----:B------:R-:W-:Y:S01]  /*25d0*/  IMAD.U32 R56, R101, 0x10000, RZ ;  /* 0x0001000065387824 */ /* 0x000fe200078e00ff */
[C---:B------:R-:W-:Y:S01]  /*25e0*/  ISETP.NE.AND P3, PT, R57.reuse, 0x1, PT ;  /* 0x000000013900780c */ /* 0x040fe20003f65270 */
[----:B------:R-:W-:Y:S01]  /*25f0*/  BSSY B1, `(.L_x_2305) ;  /* 0x0000017000017945 */ /* 0x000fe20003800000 */
[----:B------:R-:W-:Y:S01]  /*2600*/  IADD3 R58, R57, 0x1, RZ ;  /* 0x00000001393a7810 */ /* 0x000fe20007ffe0ff */
[----:B------:R-:W-:Y:S01]  /*2610*/  FFMA.FTZ R52, R53, R124, 1.1641532182693481445e-10 ;  /* 0x2f00000035347423 */ /* 0x000fe2000001007c */
[----:B------:R-:W-:Y:S01]  /*2620*/  FMUL.FTZ R53, R56, R127 ;  /* 0x0000007f38357220 */ /* 0x000fe20000410000 */
[----:B------:R-:W-:-:S03]  /*2630*/  PRMT R56, R37, 0x7632, R56 ;  /* 0x0000763225387816 */ /* 0x000fc60000000038 */
[----:B------:R-:W-:Y:S01]  /*2640*/  FMUL.FTZ R53, R53, R126 ;  /* 0x0000007e35357220 */ /* 0x000fe20000410000 */
[----:B------:R-:W-:Y:S02]  /*2650*/  FSETP.GTU.FTZ.AND P2, PT, R52, R125, PT ;  /* 0x0000007d3400720b */ /* 0x000fe40003f5c000 */
[----:B------:R-:W-:Y:S02]  /*2660*/  @P0 PRMT R52, R49, 0x7632, R52 ;  /* 0x0000763231340816 */ /* 0x000fe40000000034 */
[----:B------:R-:W-:Y:S02]  /*2670*/  SHF.L.U32 R56, R56, 0x10, RZ ;  /* 0x0000001038387819 */ /* 0x000fe400000006ff */
[----:B------:R-:W-:Y:S01]  /*2680*/  FSEL R53, R53, RZ, !P2 ;  /* 0x000000ff35357208 */ /* 0x000fe20005000000 */
[----:B------:R-:W-:-:S04]  /*2690*/  @P0 IMAD.U32 R52, R52, 0x10000, RZ ;  /* 0x0001000034340824 */ /* 0x000fc800078e00ff */
        /* <DEDUP_REMOVED lines=11> */
.L_x_2306:
[----:B------:R-:W-:-:S07]  /*2750*/  MOV R101, R116 ;  /* 0x0000007400657202 */ /* 0x000fce0000000f00 */
.L_x_2307:
[----:B------:R-:W-:Y:S05]  /*2760*/  BSYNC B1 ;  /* 0x0000000000017941 */ /* 0x000fea0003800000 */
.L_x_2305:
        /* <DEDUP_REMOVED lines=16> */
.L_x_2311:
[----:B------:R-:W-:Y:S05]  /*2870*/  BSYNC B2 ;  /* 0x0000000000027941 */ /* 0x000fea0003800000 */
.L_x_2310:
        /* <DEDUP_REMOVED lines=40> */
[----:B------:R-:W-:Y:S02]  /*2b00*/  LOP3.LUT R114, R57, UR32, R114, 0x96, !PT ;  /* 0x0000002039727c12 */ /* 0x000fe4000f8e9672 */
[----:B------:R-:W-:Y:S02]  /*2b10*/  MOV R116, R56 ;  /* 0x0000003800747202 */ /* 0x000fe40000000f00 */
[----:B------:R-:W-:-:S07]  /*2b20*/  LOP3.LUT R115, R119, UR33, R52, 0x96, !PT ;  /* 0x0000002177737c12 */ /* 0x000fce000f8e9634 */
.L_x_2309:
[----:B------:R-:W-:Y:S05]  /*2b30*/  BSYNC B1 ;  /* 0x0000000000017941 */ /* 0x000fea0003800000 */
.L_x_2308:
[----:B------:R-:W-:Y:S01]  /*2b40*/  I2FP.F32.U32 R53, R101 ;  /* 0x0000006500357245 */ /* 0x000fe20000201000 */
[----:B------:R-:W-:Y:S01]  /*2b50*/  BSSY B1, `(.L_x_2312) ;  /* 0x0000018000017945 */ /* 0x000fe20003800000 */
[----:B------:R-:W-:Y:S02]  /*2b60*/  SHF.L.U32 R56, R54, 0x10, RZ ;  /* 0x0000001036387819 */ /* 0x000fe400000006ff */
[----:B------:R-:W-:Y:S01]  /*2b70*/  ISETP.NE.AND P4, PT, R58, 0x1, PT ;  /* 0x000000013a00780c */ /* 0x000fe20003f85270 */
[----:B------:R-:W-:Y:S01]  /*2b80*/  FFMA.FTZ R52, R53, R124, 1.1641532182693481445e-10 ;  /* 0x2f00000035347423 */ /* 0x000fe2000001007c */
[----:B------:R-:W-:Y:S01]  /*2b90*/  PRMT R54, R54, 0x7632, R54 ;  /* 0x0000763236367816 */ /* 0x000fe20000000036 */
[----:B------:R-:W-:Y:S01]  /*2ba0*/  FMUL.FTZ R53, R56, R127 ;  /* 0x0000007f38357220 */ /* 0x000fe20000410000 */
[----:B------:R-:W-:Y:S02]  /*2bb0*/  @P0 SHF.L.U32 R56, R50, 0x10, RZ ;  /* 0x0000001032380819 */ /* 0x000fe400000006ff */
[----:B------:R-:W-:Y:S01]  /*2bc0*/  FSETP.GTU.FTZ.AND P3, PT, R52, R125, PT ;  /* 0x0000007d3400720b */ /* 0x000fe20003f7c000 */
[----:B------:R-:W-:Y:S01]  /*2bd0*/  FMUL.FTZ R53, R53, R126 ;  /* 0x0000007e35357220 */ /* 0x000fe20000410000 */
[----:B------:R-:W-:-:S04]  /*2be0*/  IMAD.U32 R52, R38, 0x10000, RZ ;  /* 0x0001000026347824 */ /* 0x000fc800078e00ff */
[----:B------:R-:W-:-:S05]  /*2bf0*/  FSEL R53, R53, RZ, !P3 ;  /* 0x000000ff35357208 */ /* 0x000fca0005800000 */
[----:B------:R-:W-:-:S04]  /*2c00*/  FMUL.FTZ R101, R53, R52 ;  /* 0x0000003435657220 */ /* 0x000fc80000410000 */
        /* <DEDUP_REMOVED lines=11> */
.L_x_2313:
[----:B------:R-:W-:-:S07]  /*2cc0*/  IMAD.MOV.U32 R120, RZ, RZ, R116 ;  /* 0x000000ffff787224 */ /* 0x000fce00078e0074 */
.L_x_2314:
[----:B------:R-:W-:Y:S05]  /*2cd0*/  BSYNC B1 ;  /* 0x0000000000017941 */ /* 0x000fea0003800000 */
.L_x_2312:
        /* <DEDUP_REMOVED lines=16> */
.L_x_2318:
[----:B------:R-:W-:Y:S05]  /*2de0*/  BSYNC B2 ;  /* 0x0000000000027941 */ /* 0x000fea0003800000 */
.L_x_2317:
        /* <DEDUP_REMOVED lines=43> */
.L_x_2316:
[----:B------:R-:W-:Y:S05]  /*30a0*/  BSYNC B1 ;  /* 0x0000000000017941 */ /* 0x000fea0003800000 */
.L_x_2315:
        /* <DEDUP_REMOVED lines=25> */
.L_x_2320:
[----:B------:R-:W-:-:S07]  /*3240*/  MOV R54, R116 ;  /* 0x0000007400367202 */ /* 0x000fce0000000f00 */
.L_x_2321:
[----:B------:R-:W-:Y:S05]  /*3250*/  BSYNC B1 ;  /* 0x0000000000017941 */ /* 0x000fea0003800000 */
.L_x_2319:
        /* <DEDUP_REMOVED lines=16> */
.L_x_2325:
[----:B------:R-:W-:Y:S05]  /*3360*/  BSYNC B2 ;  /* 0x0000000000027941 */ /* 0x000fea0003800000 */
.L_x_2324:
        /* <DEDUP_REMOVED lines=43> */
.L_x_2323:
[----:B------:R-:W-:Y:S05]  /*3620*/  BSYNC B1 ;  /* 0x0000000000017941 */ /* 0x000fea0003800000 */
.L_x_2322:
[----:B------:R-:W-:Y:S01]  /*3630*/  I2FP.F32.U32 R53, R54 ;  /* 0x0000003600357245 */ /* 0x000fe20000201000 */
[----:B------:R-:W-:Y:S01]  /*3640*/  IMAD.U32 R120, R39, 0x10000, RZ ;  /* 0x0001000027787824 */ /* 0x000fe200078e00ff */
[----:B------:R-:W-:Y:S01]  /*3650*/  SHF.L.U32 R54, R55, 0x10, RZ ;  /* 0x0000001037367819 */ /* 0x000fe200000006ff */
[----:B------:R-:W-:Y:S01]  /*3660*/  BSSY B1, `(.L_x_2326) ;  /* 0x0000016000017945 */ /* 0x000fe20003800000 */
[----:B------:R-:W-:Y:S01]  /*3670*/  ISETP.NE.AND P6, PT, R58, 0x1, PT ;  /* 0x000000013a00780c */ /* 0x000fe20003fc5270 */
[----:B------:R-:W-:Y:S01]  /*3680*/  FFMA.FTZ R52, R53, R124, 1.1641532182693481445e-10 ;  /* 0x2f00000035347423 */ /* 0x000fe2000001007c */
[----:B------:R-:W-:Y:S01]  /*3690*/  @P0 SHF.L.U32 R57, R51, 0x10, RZ ;  /* 0x0000001033390819 */ /* 0x000fe200000006ff */
[----:B------:R-:W-:Y:S01]  /*36a0*/  FMUL.FTZ R53, R54, R127 ;  /* 0x0000007f36357220 */ /* 0x000fe20000410000 */
[----:B------:R-:W-:Y:S01]  /*36b0*/  PRMT R64, R55, 0x7632, R64 ;  /* 0x0000763237407816 */ /* 0x000fe20000000040 */
[----:B------:R-:W-:Y:S01]  /*36c0*/  VIADD R136, R58, 0x1 ;  /* 0x000000013a887836 */ /* 0x000fe20000000000 */
[----:B------:R-:W-:Y:S01]  /*36d0*/  FSETP.GTU.FTZ.AND P5, PT, R52, R125, PT ;  /* 0x0000007d3400720b */ /* 0x000fe20003fbc000 */
[----:B------:R-:W-:-:S05]  /*36e0*/  FMUL.FTZ R53, R53, R126 ;  /* 0x0000007e35357220 */ /* 0x000fca0000410000 */
        /* <DEDUP_REMOVED lines=12> */
.L_x_2327:
[----:B------:R-:W-:-:S07]  /*37b0*/  IMAD.MOV.U32 R65, RZ, RZ, R116 ;  /* 0x000000ffff417224 */ /* 0x000fce00078e0074 */
.L_x_2328:
[----:B------:R-:W-:Y:S05]  /*37c0*/  BSYNC B1 ;  /* 0x0000000000017941 */ /* 0x000fea0003800000 */
.L_x_2326:
        /* <DEDUP_REMOVED lines=18> */
.L_x_2332:
[----:B------:R-:W-:Y:S05]  /*38f0*/  BSYNC B2 ;  /* 0x0000000000027941 */ /* 0x000fea0003800000 */
.L_x_2331:
        /* <DEDUP_REMOVED lines=43> */
.L_x_2330:
[----:B------:R-:W-:Y:S05]  /*3bb0*/  BSYNC B1 ;  /* 0x0000000000017941 */ /* 0x000fea0003800000 */
.L_x_2329:
        /* <DEDUP_REMOVED lines=8> */
[----:B------:R-:W-:Y:S01]  /*3c40*/  IMAD.U32 R52, R64, 0x10000, RZ ;  /* 0x0001000040347824 */ /* 0x000fe200078e00ff */
[----:B------:R-:W1:Y:S01]  /*3c50*/  LDC.64 R60, c[0x0][0x240] ;  /* 0x00009000ff3c7b82 */ /* 0x000e620000000a00 */
[----:B------:R-:W-:-:S02]  /*3c60*/  SEL R56, RZ, 0x1, P2 ;  /* 0x00000001ff387807 */ /* 0x000fc40001000000 */
[----:B------:R-:W-:Y:S02]  /*3c70*/  SEL R53, RZ, 0x1000000, P4 ;  /* 0x01000000ff357807 */ /* 0x000fe40002000000 */
[----:B------:R-:W-:Y:S01]  /*3c80*/  SEL R54, RZ, 0x1, P1 ;  /* 0x00000001ff367807 */ /* 0x000fe20000800000 */
[----:B------:R-:W-:Y:S01]  /*3c90*/  IMAD.WIDE.U32 R56, R56, 0x1000000, RZ ;  /* 0x0100000038387825 */ /* 0x000fe200078e00ff */
[----:B------:R-:W-:Y:S01]  /*3ca0*/  LOP3.LUT R132, R132, R53, R55, 0xfe, !PT ;  /* 0x0000003584847212 */ /* 0x000fe200078efe37 */
[----:B------:R-:W2:Y:S02]  /*3cb0*/  LDC.64 R64, c[0x0][0x238] ;  /* 0x00008e00ff407b82 */ /* 0x000ea40000000a00 */
[----:B------:R-:W-:Y:S01]  /*3cc0*/  FMUL.FTZ R53, R52, R127 ;  /* 0x0000007f34357220 */ /* 0x000fe20000410000 */
[----:B------:R-:W-:Y:S01]  /*3cd0*/  SEL R52, RZ, 0x1, P5 ;  /* 0x00000001ff347807 */ /* 0x000fe20002800000 */
[----:B------:R-:W-:Y:S01]  /*3ce0*/  IMAD.WIDE.U32 R54, R54, 0x10000, RZ ;  /* 0x0001000036367825 */ /* 0x000fe200078e00ff */
[----:B------:R-:W-:-:S03]  /*3cf0*/  PRMT R59, R39, 0x7632, R59 ;  /* 0x00007632273b7816 */ /* 0x000fc6000000003b */
[----:B------:R-:W-:Y:S01]  /*3d00*/  FMUL.FTZ R58, R53, R126 ;  /* 0x0000007e353a7220 */ /* 0x000fe20000410000 */
[----:B------:R-:W-:Y:S01]  /*3d10*/  @P0 PRMT R119, R51, 0x7632, R119 ;  /* 0x0000763233770816 */ /* 0x000fe20000000077 */
[----:B------:R-:W-:Y:S01]  /*3d20*/  IMAD.WIDE.U32 R52, R52, 0x100, RZ ;  /* 0x0000010034347825 */ /* 0x000fe200078e00ff */
[----:B------:R-:W-:Y:S02]  /*3d30*/  SHF.L.U32 R59, R59, 0x10, RZ ;  /* 0x000000103b3b7819 */ /* 0x000fe400000006ff */
[----:B------:R-:W-:Y:S02]  /*3d40*/  FSEL R58, R58, RZ, !P4 ;  /* 0x000000ff3a3a7208 */ /* 0x000fe40006000000 */
[----:B------:R-:W-:Y:S01]  /*3d50*/  LOP3.LUT R128, R52, R56, R54, 0xfe, !PT ;  /* 0x0000003834807212 */ /* 0x000fe200078efe36 */
[----:B------:R-:W-:Y:S01]  /*3d60*/  @P0 IMAD.U32 R52, R119, 0x10000, RZ ;  /* 0x0001000077340824 */ /* 0x000fe200078e00ff */
[----:B------:R-:W-:Y:S01]  /*3d70*/  SEL R121, RZ, 0x1, P3 ;  /* 0x00000001ff797807 */ /* 0x000fe20001800000 */
[----:B------:R-:W-:Y:S01]  /*3d80*/  FMUL.FTZ R123, R58, R59 ;  /* 0x0000003b3a7b7220 */ /* 0x000fe20000410000 */
[----:B------:R-:W-:-:S02]  /*3d90*/  SEL R129, RZ, 0x1, P6 ;  /* 0x00000001ff817807 */ /* 0x000fc40003000000 */
[----:B------:R-:W-:Y:S01]  /*3da0*/  LOP3.LUT R119, R57, R132, R121, 0xfe, !PT ;  /* 0x0000008439777212 */ /* 0x000fe200078efe79 */
[----:B------:R-:W-:Y:S01]  /*3db0*/  @P0 FADD.FTZ R123, R123, R52 ;  /* 0x000000347b7b0221 */ /* 0x000fe20000010000 */
[C---:B------:R-:W-:Y:S01]  /*3dc0*/  IADD3 R121, R113.reuse, 0x20, RZ ;  /* 0x0000002071797810 */ /* 0x040fe20007ffe0ff */
[C---:B-1----:R-:W-:Y:S01]  /*3dd0*/  IMAD.WIDE.U32 R132, R113.reuse, 0x8, R60 ;  /* 0x0000000871847825 */ /* 0x042fe200078e003c */
[----:B------:R-:W-:Y:S02]  /*3de0*/  LOP3.LUT R128, R128, R129, RZ, 0xfc, !PT ;  /* 0x0000008180807212 */ /* 0x000fe400078efcff */
[----:B------:R-:W-:Y:S01]  /*3df0*/  F2FP.BF16.F32.PACK_AB R58, R122, R101 ;  /* 0x000000657a3a723e */ /* 0x000fe200000010ff */
[----:B--2---:R-:W-:Y:S01]  /*3e00*/  IMAD.WIDE.U32 R134, R113, 0x10, R64 ;  /* 0x0000001071867825 */ /* 0x004fe200078e0040 */
[----:B------:R-:W-:Y:S02]  /*3e10*/  F2FP.BF16.F32.PACK_AB R57, R117, R100 ;  /* 0x000000647539723e */ /* 0x000fe400000010ff */
[----:B------:R-:W-:Y:S01]  /*3e20*/  F2FP.BF16.F32.PACK_AB R56, R67, R66 ;  /* 0x000000424338723e */ /* 0x000fe200000010ff */
[----:B0-----:R-:W-:Y:S01]  /*3e30*/  @P0 IMAD.WIDE.U32 R130, R121, 0x10, R130 ;  /* 0x0000001079820825 */ /* 0x001fe200078e0082 */
[----:B------:R-:W-:-:S02]  /*3e40*/  F2FP.BF16.F32.PACK_AB R59, R123, R120 ;  /* 0x000000787b3b723e */ /* 0x000fc400000010ff */
        /* <DEDUP_REMOVED lines=18> */
.L_x_2334:
[----:B------:R-:W-:-:S07]  /*3f70*/  IMAD.MOV.U32 R128, RZ, RZ, R116 ;  /* 0x000000ffff807224 */ /* 0x000fce00078e0074 */
.L_x_2335:
[----:B------:R-:W-:Y:S05]  /*3f80*/  BSYNC B1 ;  /* 0x0000000000017941 */ /* 0x000fea0003800000 */
.L_x_2333:
        /* <DEDUP_REMOVED lines=16> */
.L_x_2339:
[----:B------:R-:W-:Y:S05]  /*4090*/  BSYNC B2 ;  /* 0x0000000000027941 */ /* 0x000fea0003800000 */
.L_x_2338:
        /* <DEDUP_REMOVED lines=43> */
.L_x_2337:
[----:B------:R-:W-:Y:S05]  /*4350*/  BSYNC B1 ;  /* 0x0000000000017941 */ /* 0x000fea0003800000 */
.L_x_2336:
[----:B------:R-:W-:Y:S01]  /*4360*/  I2FP.F32.U32 R57, R128 ;  /* 0x0000008000397245 */ /* 0x000fe20000201000 */
[----:B-----5:R-:W-:Y:S01]  /*4370*/  IMAD.U32 R58, R52, 0x10000, RZ ;  /* 0x00010000343a7824 */ /* 0x020fe200078e00ff */
[----:B------:R-:W-:Y:S01]  /*4380*/  SHF.L.U32 R128, R40, 0x10, RZ ;  /* 0x0000001028807819 */ /* 0x000fe200000006ff */
        /* <DEDUP_REMOVED lines=22> */
.L_x_2341:
[----:B------:R-:W-:-:S07]  /*44f0*/  MOV R129, R116 ;  /* 0x0000007400817202 */ /* 0x000fce0000000f00 */
.L_x_2342:
[----:B------:R-:W-:Y:S05]  /*4500*/  BSYNC B1 ;  /* 0x0000000000017941 */ /* 0x000fea0003800000 */
.L_x_2340:
        /* <DEDUP_REMOVED lines=16> */
.L_x_2346:
[----:B------:R-:W-:Y:S05]  /*4610*/  BSYNC B2 ;  /* 0x0000000000027941 */ /* 0x000fea0003800000 */
.L_x_2345:
        /* <DEDUP_REMOVED lines=43> */
.L_x_2344:
[----:B------:R-:W-:Y:S05]  /*48d0*/  BSYNC B1 ;  /* 0x0000000000017941 */ /* 0x000fea0003800000 */
.L_x_2343:
[----:B------:R-:W-:Y:S01]  /*48e0*/  I2FP.F32.U32 R57, R129 ;  /* 0x0000008100397245 */ /* 0x000fe20000201000 */
[----:B------:R-:W-:Y:S01]  /*48f0*/  BSSY B1, `(.L_x_2347) ;  /* 0x000001a000017945 */ /* 0x000fe20003800000 */
[----:B------:R-:W-:Y:S01]  /*4900*/  SHF.L.U32 R56, R52, 0x10, RZ ;  /* 0x0000001034387819 */ /* 0x000fe200000006ff */
[----:B------:R-:W-:Y:S02]  /*4910*/  VIADD R59, R58, 0x1 ;  /* 0x000000013a3b7836 */ /* 0x000fe40000000000 */
[----:B------:R-:W-:Y:S02]  /*4920*/  FFMA.FTZ R52, R57, R124, 1.1641532182693481445e-10 ;  /* 0x2f00000039347423 */ /* 0x000fe4000001007c */
[----:B------:R-:W-:Y:S01]  /*4930*/  FMUL.FTZ R57, R56, R127 ;  /* 0x0000007f38397220 */ /* 0x000fe20000410000 */
[----:B------:R-:W-:Y:S02]  /*4940*/  PRMT R56, R40, 0x7632, R56 ;  /* 0x0000763228387816 */ /* 0x000fe40000000038 */
[----:B------:R-:W-:Y:S01]  /*4950*/  FSETP.GTU.FTZ.AND P1, PT, R52, R125, PT ;  /* 0x0000007d3400720b */ /* 0x000fe20003f3c000 */
[----:B------:R-:W-:Y:S01]  /*4960*/  FMUL.FTZ R57, R57, R126 ;  /* 0x0000007e39397220 */ /* 0x000fe20000410000 */
[----:B------:R-:W-:Y:S01]  /*4970*/  @P0 PRMT R52, R48, 0x7632, R52 ;  /* 0x0000763230340816 */ /* 0x000fe20000000034 */
[----:B------:R-:W-:Y:S01]  /*4980*/  IMAD.U32 R56, R56, 0x10000, RZ ;  /* 0x0001000038387824 */ /* 0x000fe200078e00ff */
[----:B------:R-:W-:-:S02]  /*4990*/  P2R R136, PR, RZ, 0x2 ;  /* 0x00000002ff887803 */ /* 0x000fc40000000000 */
        /* <DEDUP_REMOVED lines=14> */
.L_x_2348:
[----:B------:R-:W-:-:S07]  /*4a80*/  IMAD.MOV.U32 R52, RZ, RZ, R116 ;  /* 0x000000ffff347224 */ /* 0x000fce00078e0074 */
.L_x_2349:
[----:B------:R-:W-:Y:S05]  /*4a90*/  BSYNC B1 ;  /* 0x0000000000017941 */ /* 0x000fea0003800000 */
.L_x_2347:
        /* <DEDUP_REMOVED lines=16> */
.L_x_2353:
[----:B------:R-:W-:Y:S05]  /*4ba0*/  BSYNC B2 ;  /* 0x0000000000027941 */ /* 0x000fea0003800000 */
.L_x_2352:
        /* <DEDUP_REMOVED lines=43> */
.L_x_2351:
[----:B------:R-:W-:Y:S05]  /*4e60*/  BSYNC B1 ;  /* 0x0000000000017941 */ /* 0x000fea0003800000 */
.L_x_2350:
[----:B------:R-:W-:Y:S01]  /*4e70*/  I2FP.F32.U32 R57, R52 ;  /* 0x0000003400397245 */ /* 0x000fe20000201000 */
[----:B------:R-:W-:Y:S01]  /*4e80*/  IMAD.U32 R56, R53, 0x10000, RZ ;  /* 0x0001000035387824 */ /* 0x000fe200078e00ff */
[----:B------:R-:W-:Y:S01]  /*4e90*/  ISETP.NE.AND P2, PT, R59, 0x1, PT ;  /* 0x000000013b00780c */ /* 0x000fe20003f45270 */
[----:B------:R-:W-:Y:S01]  /*4ea0*/  BSSY B1, `(.L_x_2354) ;  /* 0x0000016000017945 */ /* 0x000fe20003800000 */
[----:B------:R-:W-:Y:S01]  /*4eb0*/  PRMT R130, R53, 0x7632, R130 ;  /* 0x0000763235827816 */ /* 0x000fe20000000082 */
[----:B------:R-:W-:Y:S01]  /*4ec0*/  FFMA.FTZ R52, R57, R124, 1.1641532182693481445e-10 ;  /* 0x2f00000039347423 */ /* 0x000fe2000001007c */
[----:B------:R-:W-:Y:S01]  /*4ed0*/  FMUL.FTZ R57, R56, R127 ;  /* 0x0000007f38397220 */ /* 0x000fe20000410000 */
[----:B------:R-:W-:Y:S01]  /*4ee0*/  @P0 IMAD.U32 R56, R49, 0x10000, RZ ;  /* 0x0001000031380824 */ /* 0x000fe200078e00ff */
[----:B------:R-:W-:Y:S02]  /*4ef0*/  IADD3 R58, R59, 0x1, RZ ;  /* 0x000000013b3a7810 */ /* 0x000fe40007ffe0ff */
[----:B------:R-:W-:Y:S01]  /*4f00*/  FMUL.FTZ R57, R57, R126 ;  /* 0x0000007e39397220 */ /* 0x000fe20000410000 */
[----:B------:R-:W-:-:S02]  /*4f10*/  FSETP.GTU.FTZ.AND P1, PT, R52, R125, PT ;  /* 0x0000007d3400720b */ /* 0x000fc40003f3c000 */
[----:B------:R-:W-:Y:S02]  /*4f20*/  SHF.L.U32 R52, R41, 0x10, RZ ;  /* 0x0000001029347819 */ /* 0x000fe400000006ff */
        /* <DEDUP_REMOVED lines=12> */
.L_x_2355:
[----:B------:R-:W-:-:S07]  /*4ff0*/  MOV R132, R116 ;  /* 0x0000007400847202 */ /* 0x000fce0000000f00 */
.L_x_2356:
[----:B------:R-:W-:Y:S05]  /*5000*/  BSYNC B1 ;  /* 0x0000000000017941 */ /* 0x000fea0003800000 */
.L_x_2354:
        /* <DEDUP_REMOVED lines=16> */
.L_x_2360:
[----:B------:R-:W-:Y:S05]  /*5110*/  BSYNC B2 ;  /* 0x0000000000027941 */ /* 0x000fea0003800000 */
.L_x_2359:
        /* <DEDUP_REMOVED lines=43> */
.L_x_2358:
[----:B------:R-:W-:Y:S05]  /*53d0*/  BSYNC B1 ;  /* 0x0000000000017941 */ /* 0x000fea0003800000 */
.L_x_2357:
        /* <DEDUP_REMOVED lines=9> */
[----:B------:R-:W-:Y:S01]  /*5470*/  FMUL.FTZ R53, R53, R126 ;  /* 0x0000007e35357220 */ /* 0x000fe20000410000 */
[----:B------:R-:W-:Y:S01]  /*5480*/  @P0 PRMT R52, R49, 0x7632, R52 ;  /* 0x0000763231340816 */ /* 0x000fe20000000034 */
[----:B------:R-:W-:-:S03]  /*5490*/  IMAD.U32 R56, R56, 0x10000, RZ ;  /* 0x0001000038387824 */ /* 0x000fc600078e00ff */
        /* <DEDUP_REMOVED lines=13> */
.L_x_2362:
[----:B------:R-:W-:-:S07]  /*5570*/  IMAD.MOV.U32 R130, RZ, RZ, R116 ;  /* 0x000000ffff827224 */ /* 0x000fce00078e0074 */
.L_x_2363:
[----:B------:R-:W-:Y:S05]  /*5580*/  BSYNC B1 ;  /* 0x0000000000017941 */ /* 0x000fea0003800000 */
.L_x_2361:
        /* <DEDUP_REMOVED lines=16> */
.L_x_2367:
[----:B------:R-:W-:Y:S05]  /*5690*/  BSYNC B2 ;  /* 0x0000000000027941 */ /* 0x000fea0003800000 */
.L_x_2366:
        /* <DEDUP_REMOVED lines=43> */
.L_x_2365:
[----:B------:R-:W-:Y:S05]  /*5950*/  BSYNC B1 ;  /* 0x0000000000017941 */ /* 0x000fea0003800000 */
.L_x_2364:
        /* <DEDUP_REMOVED lines=10> */
[----:B------:R-:W-:-:S02]  /*5a00*/  FSETP.GTU.FTZ.AND P3, PT, R52, R125, PT ;  /* 0x0000007d3400720b */ /* 0x000fc40003f7c000 */
[----:B------:R-:W-:Y:S02]  /*5a10*/  IADD3 R56, R59, 0x1, RZ ;  /* 0x000000013b387810 */ /* 0x000fe40007ffe0ff */
        /* <DEDUP_REMOVED lines=12> */
.L_x_2369:
[----:B------:R-:W-:-:S07]  /*5ae0*/  MOV R133, R116 ;  /* 0x0000007400857202 */ /* 0x000fce0000000f00 */
.L_x_2370:
[----:B------:R-:W-:Y:S05]  /*5af0*/  BSYNC B1 ;  /* 0x0000000000017941 */ /* 0x000fea0003800000 */
.L_x_2368:
        /* <DEDUP_REMOVED lines=16> */
.L_x_2374:
[----:B------:R-:W-:Y:S05]  /*5c00*/  BSYNC B2 ;  /* 0x0000000000027941 */ /* 0x000fea0003800000 */
.L_x_2373:
        /* <DEDUP_REMOVED lines=43> */
.L_x_2372:
[----:B------:R-:W-:Y:S05]  /*5ec0*/  BSYNC B1 ;  /* 0x0000000000017941 */ /* 0x000fea0003800000 */
.L_x_2371:
[----:B------:R-:W-:Y:S01]  /*5ed0*/  I2FP.F32.U32 R53, R133 ;  /* 0x0000008500357245 */ /* 0x000fe20000201000 */
[----:B------:R-:W-:Y:S01]  /*5ee0*/  BSSY B1, `(.L_x_2375) ;  /* 0x0000019000017945 */ /* 0x000fe20003800000 */
[----:B------:R-:W-:Y:S01]  /*5ef0*/  SHF.L.U32 R54, R54, 0x10, RZ ;  /* 0x0000001036367819 */ /* 0x000fe200000006ff */
[C---:B------:R-:W-:Y:S01]  /*5f00*/  VIADD R57, R56.reuse, 0x1 ;  /* 0x0000000138397836 */ /* 0x040fe20000000000 */
[----:B------:R-:W-:Y:S01]  /*5f10*/  ISETP.NE.AND P5, PT, R56, 0x1, PT ;  /* 0x000000013800780c */ /* 0x000fe20003fa5270 */
[----:B------:R-:W-:Y:S02]  /*5f20*/  FFMA.FTZ R52, R53, R124, 1.1641532182693481445e-10 ;  /* 0x2f00000035347423 */ /* 0x000fe4000001007c */
[----:B------:R-:W-:Y:S01]  /*5f30*/  FMUL.FTZ R53, R54, R127 ;  /* 0x0000007f36357220 */ /* 0x000fe20000410000 */
[----:B------:R-:W-:Y:S02]  /*5f40*/  PRMT R54, R42, 0x7632, R54 ;  /* 0x000076322a367816 */ /* 0x000fe40000000036 */
        /* <DEDUP_REMOVED lines=17> */
.L_x_2376:
[----:B------:R-:W-:-:S07]  /*6060*/  IMAD.MOV.U32 R54, RZ, RZ, R116 ;  /* 0x000000ffff367224 */ /* 0x000fce00078e0074 */
.L_x_2377:
[----:B------:R-:W-:Y:S05]  /*6070*/  BSYNC B1 ;  /* 0x0000000000017941 */ /* 0x000fea0003800000 */
.L_x_2375:
        /* <DEDUP_REMOVED lines=16> */
.L_x_2381:
[----:B------:R-:W-:Y:S05]  /*6180*/  BSYNC B2 ;  /* 0x0000000000027941 */ /* 0x000fea0003800000 */
.L_x_2380:
        /* <DEDUP_REMOVED lines=43> */
.L_x_2379:
[----:B------:R-:W-:Y:S05]  /*6440*/  BSYNC B1 ;  /* 0x0000000000017941 */ /* 0x000fea0003800000 */
.L_x_2378:
[----:B------:R-:W-:Y:S01]  /*6450*/  I2FP.F32.U32 R53, R54 ;  /* 0x0000003600357245 */ /* 0x000fe20000201000 */
[----:B------:R-:W-:Y:S01]  /*6460*/  IMAD.U32 R54, R55, 0x10000, RZ ;  /* 0x0001000037367824 */ /* 0x000fe200078e00ff */
[----:B------:R-:W-:Y:S01]  /*6470*/  ISETP.NE.AND P6, PT, R57, 0x1, PT ;  /* 0x000000013900780c */ /* 0x000fe20003fc5270 */
[----:B------:R-:W-:Y:S01]  /*6480*/  BSSY B1, `(.L_x_2382) ;  /* 0x0000016000017945 */ /* 0x000fe20003800000 */
[----:B------:R-:W-:Y:S01]  /*6490*/  PRMT R137, R55, 0x7632, R137 ;  /* 0x0000763237897816 */ /* 0x000fe20000000089 */
[----:B------:R-:W-:Y:S01]  /*64a0*/  FFMA.FTZ R52, R53, R124, 1.1641532182693481445e-10 ;  /* 0x2f00000035347423 */ /* 0x000fe2000001007c */
[----:B------:R-:W-:Y:S01]  /*64b0*/  FMUL.FTZ R53, R54, R127 ;  /* 0x0000007f36357220 */ /* 0x000fe20000410000 */
[----:B------:R-:W-:Y:S02]  /*64c0*/  SHF.L.U32 R54, R43, 0x10, RZ ;  /* 0x000000102b367819 */ /* 0x000fe400000006ff */
[----:B------:R-:W-:Y:S01]  /*64d0*/  IADD3 R119, R57, 0x1, RZ ;  /* 0x0000000139777810 */ /* 0x000fe20007ffe0ff */
        /* <DEDUP_REMOVED lines=15> */
.L_x_2383:
[----:B------:R-:W-:-:S07]  /*65d0*/  MOV R138, R116 ;  /* 0x00000074008a7202 */ /* 0x000fce0000000f00 */
.L_x_2384:
[----:B------:R-:W-:Y:S05]  /*65e0*/  BSYNC B1 ;  /* 0x0000000000017941 */ /* 0x000fea0003800000 */
.L_x_2382:
        /* <DEDUP_REMOVED lines=18> */
.L_x_2388:
[----:B------:R-:W-:Y:S05]  /*6710*/  BSYNC B2 ;  /* 0x0000000000027941 */ /* 0x000fea0003800000 */
.L_x_2387:
        /* <DEDUP_REMOVED lines=43> */
.L_x_2386:
[----:B------:R-:W-:Y:S05]  /*69d0*/  BSYNC B1 ;  /* 0x0000000000017941 */ /* 0x000fea0003800000 */
.L_x_2385:
[----:B------:R-:W-:Y:S01]  /*69e0*/  I2FP.F32.U32 R53, R138 ;  /* 0x0000008a00357245 */ /* 0x000fe20000201000 */
[----:B------:R-:W0:Y:S01]  /*69f0*/  @P0 LDC.64 R140, c[0x0][0x230] ;  /* 0x00008c00ff8c0b82 */ /* 0x000e220000000a00 */
[----:B------:R-:W-:Y:S01]  /*6a00*/  SEL R55, RZ, 0x10000, P5 ;  /* 0x00010000ff377807 */ /* 0x000fe20002800000 */
[----:B------:R-:W-:Y:S01]  /*6a10*/  IMAD.WIDE.U32 R144, R121, 0x10, R64 ;  /* 0x0000001079907825 */ /* 0x000fe200078e0040 */
[----:B------:R-:W-:-:S03]  /*6a20*/  ISETP.NE.AND P5, PT, R136, RZ, PT ;  /* 0x000000ff8800720c */ /* 0x000fc60003fa5270 */
[----:B------:R-:W-:Y:S01]  /*6a30*/  FFMA.FTZ R52, R53, R124, 1.1641532182693481445e-10 ;  /* 0x2f00000035347423 */ /* 0x000fe2000001007c */
[----:B------:R-:W-:Y:S02]  /*6a40*/  SEL R136, RZ, 0x100, P4 ;  /* 0x00000100ff887807 */ /* 0x000fe40002000000 */
[----:B------:R-:W-:Y:S02]  /*6a50*/  SEL R56, RZ, 0x1, P2 ;  /* 0x00000001ff387807 */ /* 0x000fe40001000000 */
[----:B------:R-:W-:Y:S02]  /*6a60*/  FSETP.GTU.FTZ.AND P4, PT, R52, R125, PT ;  /* 0x0000007d3400720b */ /* 0x000fe40003f9c000 */
[----:B------:R-:W-:Y:S01]  /*6a70*/  SHF.L.U32 R52, R137, 0x10, RZ ;  /* 0x0000001089347819 */ /* 0x000fe200000006ff */
[----:B------:R-:W-:Y:S01]  /*6a80*/  IMAD.WIDE.U32 R56, R56, 0x1000000, RZ ;  /* 0x0100000038387825 */ /* 0x000fe200078e00ff */
[----:B------:R-:W-:Y:S02]  /*6a90*/  SEL R53, RZ, 0x1000000, P4 ;  /* 0x01000000ff357807 */ /* 0x000fe40002000000 */
[----:B------:R-:W-:-:S02]  /*6aa0*/  SEL R54, RZ, 0x1, P1 ;  /* 0x00000001ff367807 */ /* 0x000fc40000800000 */
[----:B------:R-:W-:Y:S01]  /*6ab0*/  LOP3.LUT R136, R136, R53, R55, 0xfe, !PT ;  /* 0x0000003588887212 */ /* 0x000fe200078efe37 */
[----:B------:R-:W-:Y:S01]  /*6ac0*/  FMUL.FTZ R53, R52, R127 ;  /* 0x0000007f34357220 */ /* 0x000fe20000410000 */
[----:B------:R-:W-:Y:S01]  /*6ad0*/  SEL R52, RZ, 0x1, P5 ;  /* 0x00000001ff347807 */ /* 0x000fe20002800000 */
[----:B------:R-:W-:Y:S01]  /*6ae0*/  IMAD.WIDE.U32 R54, R54, 0x10000, RZ ;  /* 0x0001000036367825 */ /* 0x000fe200078e00ff */
[----:B------:R-:W-:-:S03]  /*6af0*/  PRMT R59, R43, 0x7632, R59 ;  /* 0x000076322b3b7816 */ /* 0x000fc6000000003b */
[----:B------:R-:W-:Y:S01]  /*6b00*/  FMUL.FTZ R58, R53, R126 ;  /* 0x0000007e353a7220 */ /* 0x000fe20000410000 */
[----:B------:R-:W-:Y:S01]  /*6b10*/  ISETP.NE.AND P6, PT, R134, RZ, PT ;  /* 0x000000ff8600720c */ /* 0x000fe20003fc5270 */
[----:B------:R-:W-:Y:S01]  /*6b20*/  IMAD.WIDE.U32 R52, R52, 0x100, RZ ;  /* 0x0000010034347825 */ /* 0x000fe200078e00ff */
[----:B------:R-:W-:Y:S02]  /*6b30*/  @P0 PRMT R134, R51, 0x7632, R134 ;  /* 0x0000763233860816 */ /* 0x000fe40000000086 */
[----:B------:R-:W-:Y:S01]  /*6b40*/  FSEL R58, R58, RZ, !P4 ;  /* 0x000000ff3a3a7208 */ /* 0x000fe20006000000 */
[----:B------:R-:W-:Y:S01]  /*6b50*/  IMAD.U32 R59, R59, 0x10000, RZ ;  /* 0x000100003b3b7824 */ /* 0x000fe200078e00ff */
[----:B------:R-:W-:Y:S02]  /*6b60*/  @P0 SHF.L.U32 R137, R134, 0x10, RZ ;  /* 0x0000001086890819 */ /* 0x000fe400000006ff */
[----:B------:R-:W-:Y:S01]  /*6b70*/  SEL R139, RZ, 0x1, P6 ;  /* 0x00000001ff8b7807 */ /* 0x000fe20003000000 */
[----:B------:R-:W-:Y:S01]  /*6b80*/  FMUL.FTZ R134, R58, R59 ;  /* 0x0000003b3a867220 */ /* 0x000fe20000410000 */
[----:B------:R-:W-:-:S02]  /*6b90*/  LOP3.LUT R138, R52, R56, R54, 0xfe, !PT ;  /* 0x00000038348a7212 */ /* 0x000fc400078efe36 */
[----:B------:R-:W-:Y:S01]  /*6ba0*/  SEL R143, RZ, 0x1, P3 ;  /* 0x00000001ff8f7807 */ /* 0x000fe20001800000 */
[----:B------:R-:W-:Y:S01]  /*6bb0*/  @P0 FADD.FTZ R134, R134, R137 ;  /* 0x0000008986860221 */ /* 0x000fe20000010000 */
[----:B------:R-:W-:Y:S01]  /*6bc0*/  LOP3.LUT R138, R138, R139, RZ, 0xfc, !PT ;  /* 0x0000008b8a8a7212 */ /* 0x000fe200078efcff */
[----:B------:R-:W-:Y:S01]  /*6bd0*/  VIADD R137, R113, 0x40 ;  /* 0x0000004071897836 */ /* 0x000fe20000000000 */
[----:B------:R-:W-:Y:S01]  /*6be0*/  LOP3.LUT R139, R57, R136, R143, 0xfe, !PT ;  /* 0x00000088398b7212 */ /* 0x000fe200078efe8f */
[----:B------:R-:W-:Y:S01]  /*6bf0*/  IMAD.WIDE.U32 R142, R121, 0x8, R60 ;  /* 0x00000008798e7825 */ /* 0x000fe200078e003c */
[----:B------:R-:W-:Y:S02]  /*6c00*/  F2FP.BF16.F32.PACK_AB R58, R135, R130 ;  /* 0x00000082873a723e */ /* 0x000fe400000010ff */
[----:B------:R-:W-:Y:S01]  /*6c10*/  F2FP.BF16.F32.PACK_AB R57, R132, R129 ;  /* 0x000000818439723e */ /* 0x000fe200000010ff */
[----:B0-----:R-:W-:Y:S01]  /*6c20*/  @P0 IMAD.WIDE.U32 R140, R137, 0x10, R140 ;  /* 0x00000010898c0825 */ /* 0x001fe200078e008c */
[----:B------:R-:W-:-:S02]  /*6c30*/  F2FP.BF16.F32.PACK_AB R56, R131, R128 ;  /* 0x000000808338723e */ /* 0x000fc400000010ff */
        /* <DEDUP_REMOVED lines=19> */
.L_x_2390:
[----:B------:R-:W-:-:S07]  /*6d70*/  MOV R136, R116 ;  /* 0x0000007400887202 */ /* 0x000fce0000000f00 */
.L_x_2391:
[----:B------:R-:W-:Y:S05]  /*6d80*/  BSYNC B1 ;  /* 0x0000000000017941 */ /* 0x000fea0003800000 */
.L_x_2389:
        /* <DEDUP_REMOVED lines=16> */
.L_x_2395:
[----:B------:R-:W-:Y:S05]  /*6e90*/  BSYNC B2 ;  /* 0x0000000000027941 */ /* 0x000fea0003800000 */
.L_x_2394:
        /* <DEDUP_REMOVED lines=42> */
[----:B------:R-:W-:-:S07]  /*7140*/  LOP3.LUT R115, R119, UR33, R56, 0x96, !PT ;  /* 0x0000002177737c12 */ /* 0x000fce000f8e9638 */
.L_x_2393:
[----:B------:R-:W-:Y:S05]  /*7150*/  BSYNC B1 ;  /* 0x0000000000017941 */ /* 0x000fea0003800000 */
.L_x_2392:
[----:B------:R-:W-:Y:S01]  /*7160*/  I2FP.F32.U32 R57, R136 ;  /* 0x0000008800397245 */ /* 0x000fe20000201000 */
[----:B------:R-:W-:Y:S01]  /*7170*/  IMAD.U32 R136, R44, 0x10000, RZ ;  /* 0x000100002c887824 */ /* 0x000fe200078e00ff */
[----:B-----5:R-:W-:Y:S01]  /*7180*/  SHF.L.U32 R58, R52, 0x10, RZ ;  /* 0x00000010343a7819 */ /* 0x020fe200000006ff */
[----:B------:R-:W-:Y:S01]  /*7190*/  BSSY B1, `(.L_x_2396) ;  /* 0x0000017000017945 */ /* 0x000fe20003800000 */
[----:B------:R-:W-:Y:S01]  /*71a0*/  @P0 SHF.L.U32 R59, R48, 0x10, RZ ;  /* 0x00000010303b0819 */ /* 0x000fe200000006ff */
[----:B------:R-:W-:Y:S01]  /*71b0*/  FFMA.FTZ R56, R57, R124, 1.1641532182693481445e-10 ;  /* 0x2f00000039387423 */ /* 0x000fe2000001007c */
[----:B------:R-:W-:Y:S01]  /*71c0*/  PRMT R138, R52, 0x7632, R138 ;  /* 0x00007632348a7816 */ /* 0x000fe2000000008a */
[----:B------:R-:W-:Y:S01]  /*71d0*/  FMUL.FTZ R57, R58, R127 ;  /* 0x0000007f3a397220 */ /* 0x000fe20000410000 */
[----:B------:R-:W-:Y:S02]  /*71e0*/  VIADD R58, R146, 0x1 ;  /* 0x00000001923a7836 */ /* 0x000fe40000000000 */
[----:B------:R-:W-:Y:S01]  /*71f0*/  FSETP.GTU.FTZ.AND P1, PT, R56, R125, PT ;  /* 0x0000007d3800720b */ /* 0x000fe20003f3c000 */
[----:B------:R-:W-:-:S03]  /*7200*/  FMUL.FTZ R57, R57, R126 ;  /* 0x0000007e39397220 */ /* 0x000fc60000410000 */
[----:B------:R-:W-:Y:S02]  /*7210*/  P2R R144, PR, RZ, 0x2 ;  /* 0x00000002ff907803 */ /* 0x000fe40000000000 */
[----:B------:R-:W-:Y:S02]  /*7220*/  FSEL R57, R57, RZ, !P1 ;  /* 0x000000ff39397208 */ /* 0x000fe40004800000 */
[----:B------:R-:W-:-:S03]  /*7230*/  ISETP.NE.AND P1, PT, R146, 0x1, PT ;  /* 0x000000019200780c */ /* 0x000fc60003f25270 */
        /* <DEDUP_REMOVED lines=11> */
.L_x_2397:
[----:B------:R-:W-:-:S07]  /*72f0*/  IMAD.MOV.U32 R52, RZ, RZ, R116 ;  /* 0x000000ffff347224 */ /* 0x000fce00078e0074 */
.L_x_2398:
[----:B------:R-:W-:Y:S05]  /*7300*/  BSYNC B1 ;  /* 0x0000000000017941 */ /* 0x000fea0003800000 */
.L_x_2396:
        /* <DEDUP_REMOVED lines=16> */
.L_x_2402:
[----:B------:R-:W-:Y:S05]  /*7410*/  BSYNC B2 ;  /* 0x0000000000027941 */ /* 0x000fea0003800000 */
.L_x_2401:
        /* <DEDUP_REMOVED lines=43> */
.L_x_2400:
[----:B------:R-:W-:Y:S05]  /*76d0*/  BSYNC B1 ;  /* 0x0000000000017941 */ /* 0x000fea0003800000 */
.L_x_2399:
[----:B------:R-:W-:Y:S01]  /*76e0*/  I2FP.F32.U32 R57, R52 ;  /* 0x0000003400397245 */ /* 0x000fe20000201000 */
[----:B------:R-:W-:Y:S01]  /*76f0*/  IMAD.U32 R138, R138, 0x10000, RZ ;  /* 0x000100008a8a7824 */ /* 0x000fe200078e00ff */
[----:B------:R-:W-:Y:S01]  /*7700*/  PRMT R56, R44, 0x7632, R56 ;  /* 0x000076322c387816 */ /* 0x000fe20000000038 */
[----:B------:R-:W-:Y:S01]  /*7710*/  BSSY B1, `(.L_x_2403) ;  /* 0x0000018000017945 */ /* 0x000fe20003800000 */
[----:B------:R-:W-:Y:S01]  /*7720*/  IADD3 R119, R58, 0x1, RZ ;  /* 0x000000013a777810 */ /* 0x000fe20007ffe0ff */
[----:B------:R-:W-:Y:S01]  /*7730*/  FFMA.FTZ R52, R57, R124, 1.1641532182693481445e-10 ;  /* 0x2f00000039347423 */ /* 0x000fe2000001007c */
[----:B------:R-:W-:Y:S01]  /*7740*/  FMUL.FTZ R57, R138, R127 ;  /* 0x0000007f8a397220 */ /* 0x000fe20000410000 */
[----:B------:R-:W-:-:S03]  /*7750*/  SHF.L.U32 R56, R56, 0x10, RZ ;  /* 0x0000001038387819 */ /* 0x000fc600000006ff */
        /* <DEDUP_REMOVED lines=18> */
.L_x_2404:
[----:B------:R-:W-:-:S07]  /*7880*/  MOV R52, R116 ;  /* 0x0000007400347202 */ /* 0x000fce0000000f00 */
.L_x_2405:
[----:B------:R-:W-:Y:S05]  /*7890*/  BSYNC B1 ;  /* 0x0000000000017941 */ /* 0x000fea0003800000 */
.L_x_2403:
        /* <DEDUP_REMOVED lines=16> */
.L_x_2409:
[----:B------:R-:W-:Y:S05]  /*79a0*/  BSYNC B2 ;  /* 0x0000000000027941 */ /* 0x000fea0003800000 */
.L_x_2408:
        /* <DEDUP_REMOVED lines=43> */
.L_x_2407:
[----:B------:R-:W-:Y:S05]  /*7c60*/  BSYNC B1 ;  /* 0x0000000000017941 */ /* 0x000fea0003800000 */
.L_x_2406:
        /* <DEDUP_REMOVED lines=8> */
[----:B------:R-:W-:Y:S02]  /*7cf0*/  PRMT R140, R53, 0x7632, R140 ;  /* 0x00007632358c7816 */ /* 0x000fe4000000008c */
[----:B------:R-:W-:Y:S01]  /*7d00*/  FSETP.GTU.FTZ.AND P1, PT, R52, R125, PT ;  /* 0x0000007d3400720b */ /* 0x000fe20003f3c000 */
[----:B------:R-:W-:-:S05]  /*7d10*/  FMUL.FTZ R57, R57, R126 ;  /* 0x0000007e39397220 */ /* 0x000fca0000410000 */
[----:B------:R-:W-:-:S05]  /*7d20*/  FSEL R57, R57, RZ, !P1 ;  /* 0x000000ff39397208 */ /* 0x000fca0004800000 */
[----:B------:R-:W-:Y:S01]  /*7d30*/  FMUL.FTZ R138, R57, R138 ;  /* 0x0000008a398a7220 */ /* 0x000fe20000410000 */
[----:B------:R-:W-:-:S03]  /*7d40*/  VIADD R57, R119, 0x1 ;  /* 0x0000000177397836 */ /* 0x000fc60000000000 */
        /* <DEDUP_REMOVED lines=10> */
.L_x_2411:
[----:B------:R-:W-:-:S07]  /*7df0*/  IMAD.MOV.U32 R141, RZ, RZ, R116 ;  /* 0x000000ffff8d7224 */ /* 0x000fce00078e0074 */
.L_x_2412:
[----:B------:R-:W-:Y:S05]  /*7e00*/  BSYNC B1 ;  /* 0x0000000000017941 */ /* 0x000fea0003800000 */
.L_x_2410:
        /* <DEDUP_REMOVED lines=16> */
.L_x_2416:
[----:B------:R-:W-:Y:S05]  /*7f10*/  BSYNC B2 ;  /* 0x0000000000027941 */ /* 0x000fea0003800000 */
.L_x_2415:
        /* <DEDUP_REMOVED lines=43> */
.L_x_2414:
[----:B------:R-:W-:Y:S05]  /*81d0*/  BSYNC B1 ;  /* 0x0000000000017941 */ /* 0x000fea0003800000 */
.L_x_2413:
[----:B------:R-:W-:Y:S01]  /*81e0*/  I2FP.F32.U32 R53, R141 ;  /* 0x0000008d00357245 */ /* 0x000fe20000201000 */
[----:B------:R-:W-:Y:S01]  /*81f0*/  IMAD.U32 R140, R140, 0x10000, RZ ;  /* 0x000100008c8c7824 */ /* 0x000fe200078e00ff */
[----:B------:R-:W-:Y:S01]  /*8200*/  ISETP.NE.AND P3, PT, R57, 0x1, PT ;  /* 0x000000013900780c */ /* 0x000fe20003f65270 */
[----:B------:R-:W-:Y:S01]  /*8210*/  BSSY B1, `(.L_x_2417) ;  /* 0x0000017000017945 */ /* 0x000fe20003800000 */
[----:B------:R-:W-:Y:S01]  /*8220*/  PRMT R56, R45, 0x7632, R56 ;  /* 0x000076322d387816 */ /* 0x000fe20000000038 */
[----:B------:R-:W-:Y:S01]  /*8230*/  FFMA.FTZ R52, R53, R124, 1.1641532182693481445e-10 ;  /* 0x2f00000035347423 */ /* 0x000fe2000001007c */
[----:B------:R-:W-:Y:S01]  /*8240*/  FMUL.FTZ R53, R140, R127 ;  /* 0x0000007f8c357220 */ /* 0x000fe20000410000 */
[----:B------:R-:W-:Y:S02]  /*8250*/  IADD3 R58, R57, 0x1, RZ ;  /* 0x00000001393a7810 */ /* 0x000fe40007ffe0ff */
[----:B------:R-:W-:Y:S01]  /*8260*/  SHF.L.U32 R56, R56, 0x10, RZ ;  /* 0x0000001038387819 */ /* 0x000fe200000006ff */
[----:B------:R-:W-:Y:S01]  /*8270*/  FMUL.FTZ R53, R53, R126 ;  /* 0x0000007e35357220 */ /* 0x000fe20000410000 */
[----:B------:R-:W-:-:S02]  /*8280*/  FSETP.GTU.FTZ.AND P2, PT, R52, R125, PT ;  /* 0x0000007d3400720b */ /* 0x000fc40003f5c000 */
[----:B------:R-:W-:Y:S02]  /*8290*/  @P0 PRMT R52, R49, 0x7632, R52 ;  /* 0x0000763231340816 */ /* 0x000fe40000000034 */
[----:B------:R-:W-:-:S03]  /*82a0*/  FSEL R53, R53, RZ, !P2 ;  /* 0x000000ff35357208 */ /* 0x000fc60005000000 */
[----:B------:R-:W-:Y:S02]  /*82b0*/  @P0 IMAD.U32 R52, R52, 0x10000, RZ ;  /* 0x0001000034340824 */ /* 0x000fe400078e00ff */
        /* <DEDUP_REMOVED lines=11> */
.L_x_2418:
[----:B------:R-:W-:-:S07]  /*8370*/  MOV R140, R116 ;  /* 0x00000074008c7202 */ /* 0x000fce0000000f00 */
.L_x_2419:
[----:B------:R-:W-:Y:S05]  /*8380*/  BSYNC B1 ;  /* 0x0000000000017941 */ /* 0x000fea0003800000 */
.L_x_2417:
        /* <DEDUP_REMOVED lines=16> */
.L_x_2423:
[----:B------:R-:W-:Y:S05]  /*8490*/  BSYNC B2 ;  /* 0x0000000000027941 */ /* 0x000fea0003800000 */
.L_x_2422:
        /* <DEDUP_REMOVED lines=43> */
.L_x_2421:
[----:B------:R-:W-:Y:S05]  /*8750*/  BSYNC B1 ;  /* 0x0000000000017941 */ /* 0x000fea0003800000 */
.L_x_2420:
        /* <DEDUP_REMOVED lines=24> */
.L_x_2425:
[----:B------:R-:W-:-:S07]  /*88e0*/  IMAD.MOV.U32 R142, RZ, RZ, R116 ;  /* 0x000000ffff8e7224 */ /* 0x000fce00078e0074 */
.L_x_2426:
[----:B------:R-:W-:Y:S05]  /*88f0*/  BSYNC B1 ;  /* 0x0000000000017941 */ /* 0x000fea0003800000 */
.L_x_2424:
        /* <DEDUP_REMOVED lines=16> */
.L_x_2430:
[----:B------:R-:W-:Y:S05]  /*8a00*/  BSYNC B2 ;  /* 0x0000000000027941 */ /* 0x000fea0003800000 */
.L_x_2429:
        /* <DEDUP_REMOVED lines=43> */
.L_x_2428:
[----:B------:R-:W-:Y:S05]  /*8cc0*/  BSYNC B1 ;  /* 0x0000000000017941 */ /* 0x000fea0003800000 */
.L_x_2427:
        /* <DEDUP_REMOVED lines=25> */
.L_x_2432:
[----:B------:R-:W-:-:S07]  /*8e60*/  MOV R54, R116 ;  /* 0x0000007400367202 */ /* 0x000fce0000000f00 */
.L_x_2433:
[----:B------:R-:W-:Y:S05]  /*8e70*/  BSYNC B1 ;  /* 0x0000000000017941 */ /* 0x000fea0003800000 */
.L_x_2431:
        /* <DEDUP_REMOVED lines=16> */
.L_x_2437:
[----:B------:R-:W-:Y:S05]  /*8f80*/  BSYNC B2 ;  /* 0x0000000000027941 */ /* 0x000fea0003800000 */
.L_x_2436:
        /* <DEDUP_REMOVED lines=43> */
.L_x_2435:
[----:B------:R-:W-:Y:S05]  /*9240*/  BSYNC B1 ;  /* 0x0000000000017941 */ /* 0x000fea0003800000 */
.L_x_2434:
        /* <DEDUP_REMOVED lines=24> */
.L_x_2439:
[----:B------:R-:W-:-:S07]  /*93d0*/  IMAD.MOV.U32 R147, RZ, RZ, R116 ;  /* 0x000000ffff937224 */ /* 0x000fce00078e0074 */
.L_x_2440:
[----:B------:R-:W-:Y:S05]  /*93e0*/  BSYNC B1 ;  /* 0x0000000000017941 */ /* 0x000fea0003800000 */
.L_x_2438:
        /* <DEDUP_REMOVED lines=18> */
.L_x_2444:
[----:B------:R-:W-:Y:S05]  /*9510*/  BSYNC B2 ;  /* 0x0000000000027941 */ /* 0x000fea0003800000 */
.L_x_2443:
        /* <DEDUP_REMOVED lines=43> */
.L_x_2442:
[----:B------:R-:W-:Y:S05]  /*97d0*/  BSYNC B1 ;  /* 0x0000000000017941 */ /* 0x000fea0003800000 */
.L_x_2441:
[----:B------:R-:W-:Y:S01]  /*97e0*/  I2FP.F32.U32 R53, R147 ;  /* 0x0000009300357245 */ /* 0x000fe20000201000 */
[----:B------:R-:W-:Y:S01]  /*97f0*/  IMAD.U32 R146, R146, 0x10000, RZ ;  /* 0x0001000092927824 */ /* 0x000fe200078e00ff */
[----:B------:R-:W-:Y:S01]  /*9800*/  SEL R148, RZ, 0x100, P4 ;  /* 0x00000100ff947807 */ /* 0x000fe20002000000 */
[----:B------:R-:W-:Y:S01]  /*9810*/  IMAD.WIDE.U32 R150, R137, 0x10, R64 ;  /* 0x0000001089967825 */ /* 0x000fe200078e0040 */
[----:B------:R-:W-:-:S03]  /*9820*/  SEL R57, RZ, 0x10000, P5 ;  /* 0x00010000ff397807 */ /* 0x000fc60002800000 */
[----:B------:R-:W-:Y:S01]  /*9830*/  FFMA.FTZ R52, R53, R124, 1.1641532182693481445e-10 ;  /* 0x2f00000035347423 */ /* 0x000fe2000001007c */
[----:B------:R-:W-:Y:S01]  /*9840*/  FMUL.FTZ R53, R146, R127 ;  /* 0x0000007f92357220 */ /* 0x000fe20000410000 */
[----:B------:R-:W-:Y:S02]  /*9850*/  ISETP.NE.AND P5, PT, R145, RZ, PT ;  /* 0x000000ff9100720c */ /* 0x000fe40003fa5270 */
[----:B------:R-:W-:Y:S01]  /*9860*/  PRMT R55, R47, 0x7632, R55 ;  /* 0x000076322f377816 */ /* 0x000fe20000000037 */
[----:B------:R-:W-:Y:S01]  /*9870*/  FMUL.FTZ R54, R53, R126 ;  /* 0x0000007e35367220 */ /* 0x000fe20000410000 */
[----:B------:R-:W-:Y:S02]  /*9880*/  FSETP.GTU.FTZ.AND P4, PT, R52, R125, PT ;  /* 0x0000007d3400720b */ /* 0x000fe40003f9c000 */
[----:B------:R-:W-:Y:S02]  /*9890*/  SEL R56, RZ, 0x1, P2 ;  /* 0x00000001ff387807 */ /* 0x000fe40001000000 */
[----:B------:R-:W-:-:S02]  /*98a0*/  SEL R52, RZ, 0x1000000, P4 ;  /* 0x01000000ff347807 */ /* 0x000fc40002000000 */
[----:B------:R-:W-:Y:S02]  /*98b0*/  @P0 PRMT R59, R51, 0x7632, R59 ;  /* 0x00007632333b0816 */ /* 0x000fe4000000003b */
[----:B------:R-:W-:Y:S01]  /*98c0*/  LOP3.LUT R148, R148, R52, R57, 0xfe, !PT ;  /* 0x0000003494947212 */ /* 0x000fe200078efe39 */
[----:B------:R-:W-:Y:S01]  /*98d0*/  IMAD.WIDE.U32 R56, R56, 0x1000000, RZ ;  /* 0x0100000038387825 */ /* 0x000fe200078e00ff */
[----:B------:R-:W0:Y:S01]  /*98e0*/  @P0 LDC.64 R52, c[0x0][0x230] ;  /* 0x00008c00ff340b82 */ /* 0x000e220000000a00 */
[----:B------:R-:W-:Y:S02]  /*98f0*/  SEL R119, RZ, 0x1, P1 ;  /* 0x00000001ff777807 */ /* 0x000fe40000800000 */
[----:B------:R-:W-:Y:S02]  /*9900*/  SEL R146, RZ, 0x1, P5 ;  /* 0x00000001ff927807 */ /* 0x000fe40002800000 */
[----:B------:R-:W-:Y:S02]  /*9910*/  SHF.L.U32 R58, R55, 0x10, RZ ;  /* 0x00000010373a7819 */ /* 0x000fe400000006ff */
[----:B------:R-:W-:Y:S01]  /*9920*/  FSEL R145, R54, RZ, !P4 ;  /* 0x000000ff36917208 */ /* 0x000fe20006000000 */
[----:B------:R-:W-:Y:S01]  /*9930*/  IMAD.WIDE.U32 R54, R119, 0x10000, RZ ;  /* 0x0001000077367825 */ /* 0x000fe200078e00ff */
[----:B------:R-:W-:-:S02]  /*9940*/  SEL R149, RZ, 0x1, P3 ;  /* 0x00000001ff957807 */ /* 0x000fc40001800000 */
[----:B------:R-:W-:Y:S01]  /*9950*/  ISETP.NE.AND P6, PT, R144, RZ, PT ;  /* 0x000000ff9000720c */ /* 0x000fe20003fc5270 */
[----:B------:R-:W-:-:S04]  /*9960*/  IMAD.WIDE.U32 R146, R146, 0x100, RZ ;  /* 0x0000010092927825 */ /* 0x000fc800078e00ff */
[----:B------:R-:W-:Y:S01]  /*9970*/  FMUL.FTZ R145, R145, R58 ;  /* 0x0000003a91917220 */ /* 0x000fe20000410000 */
[----:B------:R-:W-:Y:S01]  /*9980*/  LOP3.LUT R57, R57, R148, R149, 0xfe, !PT ;  /* 0x0000009439397212 */ /* 0x000fe200078efe95 */
[----:B------:R-:W-:Y:S01]  /*9990*/  @P0 IMAD.U32 R144, R59, 0x10000, RZ ;  /* 0x000100003b900824 */ /* 0x000fe200078e00ff */
[----:B------:R-:W-:Y:S01]  /*99a0*/  IADD3 R119, R113, 0x60, RZ ;  /* 0x0000006071777810 */ /* 0x000fe20007ffe0ff */
[----:B------:R-:W-:Y:S01]  /*99b0*/  IMAD.WIDE.U32 R148, R137, 0x8, R60 ;  /* 0x0000000889947825 */ /* 0x000fe200078e003c */
[----:B------:R-:W-:-:S03]  /*99c0*/  LOP3.LUT R147, R147, R57, R55, 0xfe, !PT ;  /* 0x0000003993937212 */ /* 0x000fc600078efe37 */
[----:B------:R-:W-:Y:S01]  /*99d0*/  @P0 FADD.FTZ R145, R145, R144 ;  /* 0x0000009091910221 */ /* 0x000fe20000010000 */
[----:B------:R-:W-:Y:S02]  /*99e0*/  LOP3.LUT R54, R146, R56, R54, 0xfe, !PT ;  /* 0x0000003892367212 */ /* 0x000fe400078efe36 */
[----:B------:R-:W-:Y:S01]  /*99f0*/  SEL R55, RZ, 0x1, P6 ;  /* 0x00000001ff377807 */ /* 0x000fe20003000000 */
[----:B0-----:R-:W-:Y:S01]  /*9a00*/  @P0 IMAD.WIDE.U32 R152, R119, 0x10, R52 ;  /* 0x0000001077980825 */ /* 0x001fe200078e0034 */
[----:B------:R-:W-:Y:S02]  /*9a10*/  F2FP.BF16.F32.PACK_AB R58, R143, R140 ;  /* 0x0000008c8f3a723e */ /* 0x000fe400000010ff */
[----:B------:R-:W-:Y:S01]  /*9a20*/  F2FP.BF16.F32.PACK_AB R57, R141, R138 ;  /* 0x0000008a8d39723e */ /* 0x000fe200000010ff */
[----:B------:R-:W-:Y:S01]  /*9a30*/  IMAD.WIDE.U32 R52, R119, 0x10, R62 ;  /* 0x0000001077347825 */ /* 0x000fe200078e003e */
[----:B------:R-:W-:Y:S02]  /*9a40*/  F2FP.BF16.F32.PACK_AB R56, R139, R136 ;  /* 0x000000888b38723e */ /* 0x000fe400000010ff */
[----:B------:R-:W-:-:S02]  /*9a50*/  F2FP.BF16.F32.PACK_AB R59, R145, R142 ;  /* 0x0000008e913b723e */ /* 0x000fc400000010ff */
[----:B------:R-:W-:-:S03]  /*9a60*/  LOP3.LUT R146, R54, R55, RZ, 0xfc, !PT ;  /* 0x0000003736927212 */ /* 0x000fc600078efcff */
        /* <DEDUP_REMOVED lines=16> */
.L_x_2446:
[----:B------:R-:W-:-:S07]  /*9b70*/  IMAD.MOV.U32 R144, RZ, RZ, R116 ;  /* 0x000000ffff907224 */ /* 0x000fce00078e0074 */
.L_x_2447:
[----:B------:R-:W-:Y:S05]  /*9b80*/  BSYNC B1 ;  /* 0x0000000000017941 */ /* 0x000fea0003800000 */
.L_x_2445:
        /* <DEDUP_REMOVED lines=16> */
.L_x_2451:
[----:B------:R-:W-:Y:S05]  /*9c90*/  BSYNC B2 ;  /* 0x0000000000027941 */ /* 0x000fea0003800000 */
.L_x_2450:
        /* <DEDUP_REMOVED lines=44> */
.L_x_2449:
[----:B------:R-:W-:Y:S05]  /*9f60*/  BSYNC B1 ;  /* 0x0000000000017941 */ /* 0x000fea0003800000 */
.L_x_2448:
[----:B------:R-:W-:Y:S01]  /*9f70*/  I2FP.F32.U32 R57, R144 ;  /* 0x0000009000397245 */ /* 0x000fe20000201000 */
[----:B-----5:R-:W-:Y:S01]  /*9f80*/  @P0 IMAD.U32 R59, R48, 0x10000, RZ ;  /* 0x00010000303b0824 */ /* 0x020fe200078e00ff */
[C---:B------:R-:W-:Y:S01]  /*9f90*/  SHF.L.U32 R58, R52.reuse, 0x10, RZ ;  /* 0x00000010343a7819 */ /* 0x040fe200000006ff */
[----:B------:R-:W-:Y:S01]  /*9fa0*/  BSSY B1, `(.L_x_2452) ;  /* 0x0000016000017945 */ /* 0x000fe20003800000 */
[----:B------:R-:W-:Y:S01]  /*9fb0*/  PRMT R63, R52, 0x7632, R63 ;  /* 0x00007632343f7816 */ /* 0x000fe2000000003f */
[----:B------:R-:W-:Y:S02]  /*9fc0*/  FFMA.FTZ R56, R57, R124, 1.1641532182693481445e-10 ;  /* 0x2f00000039387423 */ /* 0x000fe4000001007c */
[----:B------:R-:W-:Y:S01]  /*9fd0*/  FMUL.FTZ R57, R58, R127 ;  /* 0x0000007f3a397220 */ /* 0x000fe20000410000 */
[----:B------:R-:W-:Y:S02]  /*9fe0*/  IADD3 R58, R155, 0x1, RZ ;  /* 0x000000019b3a7810 */ /* 0x000fe40007ffe0ff */
        /* <DEDUP_REMOVED lines=16> */
.L_x_2453:
[----:B------:R-:W-:-:S07]  /*a0f0*/  MOV R52, R116 ;  /* 0x0000007400347202 */ /* 0x000fce0000000f00 */
.L_x_2454:
[----:B------:R-:W-:Y:S05]  /*a100*/  BSYNC B1 ;  /* 0x0000000000017941 */ /* 0x000fea0003800000 */
.L_x_2452:
        /* <DEDUP_REMOVED lines=16> */
.L_x_2458:
[----:B------:R-:W-:Y:S05]  /*a210*/  BSYNC B2 ;  /* 0x0000000000027941 */ /* 0x000fea0003800000 */
.L_x_2457:
        /* <DEDUP_REMOVED lines=44> */
.L_x_2456:
[----:B------:R-:W-:Y:S05]  /*a4e0*/  BSYNC B1 ;  /* 0x0000000000017941 */ /* 0x000fea0003800000 */
.L_x_2455:
[----:B------:R-:W-:Y:S01]  /*a4f0*/  I2FP.F32.U32 R57, R52 ;  /* 0x0000003400397245 */ /* 0x000fe20000201000 */
[----:B------:R-:W-:Y:S01]  /*a500*/  IMAD.U32 R56, R63, 0x10000, RZ ;  /* 0x000100003f387824 */ /* 0x000fe200078e00ff */
[----:B------:R-:W-:Y:S01]  /*a510*/  BSSY B1, `(.L_x_2459) ;  /* 0x0000017000017945 */ /* 0x000fe20003800000 */
[----:B------:R-:W-:Y:S02]  /*a520*/  VIADD R59, R58, 0x1 ;  /* 0x000000013a3b7836 */ /* 0x000fe40000000000 */
[----:B------:R-:W-:Y:S01]  /*a530*/  FFMA.FTZ R52, R57, R124, 1.1641532182693481445e-10 ;  /* 0x2f00000039347423 */ /* 0x000fe2000001007c */
[----:B------:R-:W-:Y:S01]  /*a540*/  FMUL.FTZ R57, R56, R127 ;  /* 0x0000007f38397220 */ /* 0x000fe20000410000 */
[----:B------:R-:W-:-:S03]  /*a550*/  @P0 PRMT R56, R48, 0x7632, R56 ;  /* 0x0000763230380816 */ /* 0x000fc60000000038 */
[----:B------:R-:W-:Y:S01]  /*a560*/  FMUL.FTZ R57, R57, R126 ;  /* 0x0000007e39397220 */ /* 0x000fe20000410000 */
[----:B------:R-:W-:Y:S02]  /*a570*/  FSETP.GTU.FTZ.AND P1, PT, R52, R125, PT ;  /* 0x0000007d3400720b */ /* 0x000fe40003f3c000 */
[----:B------:R-:W-:Y:S02]  /*a580*/  @P0 SHF.L.U32 R56, R56, 0x10, RZ ;  /* 0x0000001038380819 */ /* 0x000fe400000006ff */
        /* <DEDUP_REMOVED lines=14> */
.L_x_2460:
[----:B------:R-:W-:-:S07]  /*a670*/  IMAD.MOV.U32 R52, RZ, RZ, R116 ;  /* 0x000000ffff347224 */ /* 0x000fce00078e0074 */
.L_x_2461:
[----:B------:R-:W-:Y:S05]  /*a680*/  BSYNC B1 ;  /* 0x0000000000017941 */ /* 0x000fea0003800000 */
.L_x_2459:
        /* <DEDUP_REMOVED lines=16> */
.L_x_2465:
[----:B------:R-:W-:Y:S05]  /*a790*/  BSYNC B2 ;  /* 0x0000000000027941 */ /* 0x000fea0003800000 */
.L_x_2464:
        /* <DEDUP_REMOVED lines=40> */
[----:B------:R-:W-:-:S03]  /*aa20*/  LOP3.LUT R114, R149, UR32, R114, 0x96, !PT ;  /* 0x0000002095727c12 */ /* 0x000fc6000f8e9672 */
[----:B------:R-:W-:Y:S01]  /*aa30*/  IMAD.MOV.U32 R116, RZ, RZ, R148 ;  /* 0x000000ffff747224 */ /* 0x000fe200078e0094 */
[----:B------:R-:W-:Y:S02]  /*aa40*/  LOP3.LUT R115, R57, UR33, R58, 0x96, !PT ;  /* 0x0000002139737c12 */ /* 0x000fe4000f8e963a */
[----:B------:R-:W-:-:S07]  /*aa50*/  MOV R118, R56 ;  /* 0x0000003800767202 */ /* 0x000fce0000000f00 */
.L_x_2463:
[----:B------:R-:W-:Y:S05]  /*aa60*/  BSYNC B1 ;  /* 0x0000000000017941 */ /* 0x000fea0003800000 */
.L_x_2462:
[----:B------:R-:W-:Y:S01]  /*aa70*/  I2FP.F32.U32 R57, R52 ;  /* 0x0000003400397245 */ /* 0x000fe20000201000 */
[----:B------:R-:W-:Y:S01]  /*aa80*/  BSSY B1, `(.L_x_2466) ;  /* 0x0000017000017945 */ /* 0x000fe20003800000 */
[----:B------:R-:W-:Y:S02]  /*aa90*/  SHF.L.U32 R56, R53, 0x10, RZ ;  /* 0x0000001035387819 */ /* 0x000fe400000006ff */
[----:B------:R-:W-:Y:S01]  /*aaa0*/  ISETP.NE.AND P2, PT, R59, 0x1, PT ;  /* 0x000000013b00780c */ /* 0x000fe20003f45270 */
[----:B------:R-:W-:Y:S01]  /*aab0*/  FFMA.FTZ R52, R57, R124, 1.1641532182693481445e-10 ;  /* 0x2f00000039347423 */ /* 0x000fe2000001007c */
[----:B------:R-:W-:Y:S01]  /*aac0*/  PRMT R144, R53, 0x7632, R144 ;  /* 0x0000763235907816 */ /* 0x000fe20000000090 */
[----:B------:R-:W-:Y:S01]  /*aad0*/  FMUL.FTZ R57, R56, R127 ;  /* 0x0000007f38397220 */ /* 0x000fe20000410000 */
[----:B------:R-:W-:Y:S02]  /*aae0*/  @P0 IMAD.U32 R56, R49, 0x10000, RZ ;  /* 0x0001000031380824 */ /* 0x000fe400078e00ff */
[----:B------:R-:W-:Y:S01]  /*aaf0*/  FSETP.GTU.FTZ.AND P1, PT, R52, R125, PT ;  /* 0x0000007d3400720b */ /* 0x000fe20003f3c000 */
[----:B------:R-:W-:-:S05]  /*ab00*/  FMUL.FTZ R57, R57, R126 ;  /* 0x0000007e39397220 */ /* 0x000fca0000410000 */
[----:B------:R-:W-:-:S05]  /*ab10*/  FSEL R52, R57, RZ, !P1 ;  /* 0x000000ff39347208 */ /* 0x000fca0004800000 */
[----:B------:R-:W-:-:S04]  /*ab20*/  FMUL.FTZ R63, R15, R52 ;  /* 0x000000340f3f7220 */ /* 0x000fc80000410000 */
        /* <DEDUP_REMOVED lines=11> */
.L_x_2467:
[----:B------:R-:W-:-:S07]  /*abe0*/  MOV R146, R116 ;  /* 0x0000007400927202 */ /* 0x000fce0000000f00 */
.L_x_2468:
[----:B------:R-:W-:Y:S05]  /*abf0*/  BSYNC B1 ;  /* 0x0000000000017941 */ /* 0x000fea0003800000 */
.L_x_2466:
        /* <DEDUP_REMOVED lines=16> */
.L_x_2472:
[----:B------:R-:W-:Y:S05]  /*ad00*/  BSYNC B2 ;  /* 0x0000000000027941 */ /* 0x000fea0003800000 */
.L_x_2471:
        /* <DEDUP_REMOVED lines=44> */
.L_x_2470:
[----:B------:R-:W-:Y:S05]  /*afd0*/  BSYNC B1 ;  /* 0x0000000000017941 */ /* 0x000fea0003800000 */
.L_x_2469:
        /* <DEDUP_REMOVED lines=23> */
.L_x_2474:
[----:B------:R-:W-:-:S07]  /*b150*/  IMAD.MOV.U32 R144, RZ, RZ, R116 ;  /* 0x000000ffff907224 */ /* 0x000fce00078e0074 */
.L_x_2475:
[----:B------:R-:W-:Y:S05]  /*b160*/  BSYNC B1 ;  /* 0x0000000000017941 */ /* 0x000fea0003800000 */
.L_x_2473:
        /* <DEDUP_REMOVED lines=16> */
.L_x_2479:
[----:B------:R-:W-:Y:S05]  /*b270*/  BSYNC B2 ;  /* 0x0000000000027941 */ /* 0x000fea0003800000 */
.L_x_2478:
        /* <DEDUP_REMOVED lines=44> */
.L_x_2477:
[----:B------:R-:W-:Y:S05]  /*b540*/  BSYNC B1 ;  /* 0x0000000000017941 */ /* 0x000fea0003800000 */
.L_x_2476:
        /* <DEDUP_REMOVED lines=23> */
.L_x_2481:
[----:B------:R-:W-:-:S07]  /*b6c0*/  MOV R144, R116 ;  /* 0x0000007400907202 */ /* 0x000fce0000000f00 */
.L_x_2482:
[----:B------:R-:W-:Y:S05]  /*b6d0*/  BSYNC B1 ;  /* 0x0000000000017941 */ /* 0x000fea0003800000 */
.L_x_2480:
        /* <DEDUP_REMOVED lines=16> */
.L_x_2486:
[----:B------:R-:W-:Y:S05]  /*b7e0*/  BSYNC B2 ;  /* 0x0000000000027941 */ /* 0x000fea0003800000 */
.L_x_2485:
        /* <DEDUP_REMOVED lines=44> */
.L_x_2484:
[----:B------:R-:W-:Y:S05]  /*bab0*/  BSYNC B1 ;  /* 0x0000000000017941 */ /* 0x000fea0003800000 */
.L_x_2483:
[----:B------:R-:W-:Y:S01]  /*bac0*/  I2FP.F32.U32 R53, R144 ;  /* 0x0000009000357245 */ /* 0x000fe20000201000 */
[----:B------:R-:W-:Y:S01]  /*bad0*/  IMAD.U32 R54, R54, 0x10000, RZ ;  /* 0x0001000036367824 */ /* 0x000fe200078e00ff */
[C---:B------:R-:W-:Y:S01]  /*bae0*/  ISETP.NE.AND P5, PT, R56.reuse, 0x1, PT ;  /* 0x000000013800780c */ /* 0x040fe20003fa5270 */
        /* <DEDUP_REMOVED lines=20> */
.L_x_2488:
[----:B------:R-:W-:-:S07]  /*bc30*/  IMAD.MOV.U32 R54, RZ, RZ, R116 ;  /* 0x000000ffff367224 */ /* 0x000fce00078e0074 */
.L_x_2489:
[----:B------:R-:W-:Y:S05]  /*bc40*/  BSYNC B1 ;  /* 0x0000000000017941 */ /* 0x000fea0003800000 */
.L_x_2487:
        /* <DEDUP_REMOVED lines=16> */
.L_x_2493:
[----:B------:R-:W-:Y:S05]  /*bd50*/  BSYNC B2 ;  /* 0x0000000000027941 */ /* 0x000fea0003800000 */
.L_x_2492:
        /* <DEDUP_REMOVED lines=44> */
.L_x_2491:
[----:B------:R-:W-:Y:S05]  /*c020*/  BSYNC B1 ;  /* 0x0000000000017941 */ /* 0x000fea0003800000 */
.L_x_2490:
        /* <DEDUP_REMOVED lines=23> */
.L_x_2495:
[----:B------:R-:W-:-:S07]  /*c1a0*/  MOV R154, R116 ;  /* 0x00000074009a7202 */ /* 0x000fce0000000f00 */
.L_x_2496:
[----:B------:R-:W-:Y:S05]  /*c1b0*/  BSYNC B1 ;  /* 0x0000000000017941 */ /* 0x000fea0003800000 */
.L_x_2494:
        /* <DEDUP_REMOVED lines=18> */
.L_x_2500:
[----:B------:R-:W-:Y:S05]  /*c2e0*/  BSYNC B2 ;  /* 0x0000000000027941 */ /* 0x000fea0003800000 */
.L_x_2499:
        /* <DEDUP_REMOVED lines=44> */
.L_x_2498:
[----:B------:R-:W-:Y:S05]  /*c5b0*/  BSYNC B1 ;  /* 0x0000000000017941 */ /* 0x000fea0003800000 */
.L_x_2497:
[----:B------:R-:W-:Y:S01]  /*c5c0*/  FADD.FTZ R54, RZ, R66 ;  /* 0x00000042ff367221 */ /* 0x000fe20000010000 */
[----:B------:R-:W-:Y:S01]  /*c5d0*/  SEL R57, RZ, 0x100, P4 ;  /* 0x00000100ff397807 */ /* 0x000fe20002000000 */
[----:B------:R-:W-:Y:S01]  /*c5e0*/  IMAD.WIDE.U32 R64, R119, 0x10, R64 ;  /* 0x0000001077407825 */ /* 0x000fe200078e0040 */
[----:B------:R-:W-:-:S03]  /*c5f0*/  SEL R52, RZ, 0x10000, P5 ;  /* 0x00010000ff347807 */ /* 0x000fc60002800000 */
[----:B------:R-:W-:Y:S01]  /*c600*/  FADD.FTZ R53, R54, R67 ;  /* 0x0000004336357221 */ /* 0x000fe20000010000 */
[----:B------:R-:W-:Y:S01]  /*c610*/  ISETP.NE.AND P5, PT, R152, RZ, PT ;  /* 0x000000ff9800720c */ /* 0x000fe20003fa5270 */
[----:B------:R-:W-:Y:S01]  /*c620*/  IMAD.WIDE.U32 R60, R119, 0x8, R60 ;  /* 0x00000008773c7825 */ /* 0x000fe200078e003c */
[----:B------:R-:W-:-:S03]  /*c630*/  @P0 PRMT R58, R51, 0x7632, R58 ;  /* 0x00007632333a0816 */ /* 0x000fc6000000003a */
[----:B------:R-:W-:Y:S01]  /*c640*/  FADD.FTZ R54, R53, R100 ;  /* 0x0000006435367221 */ /* 0x000fe20000010000 */
[----:B------:R-:W-:Y:S01]  /*c650*/  ISETP.NE.AND P6, PT, R150, RZ, PT ;  /* 0x000000ff9600720c */ /* 0x000fe20003fc5270 */
[----:B------:R-:W-:Y:S01]  /*c660*/  UMOV UR8, 0xffffffff ;  /* 0xffffffff00087882 */ /* 0x000fe20000000000 */
[----:B------:R-:W-:Y:S01]  /*c670*/  @P0 SHF.L.U32 R59, R58, 0x10, RZ ;  /* 0x000000103a3b0819 */ /* 0x000fe200000006ff */
        /* <DEDUP_REMOVED lines=13> */
[----:B------:R-:W-:Y:S01]  /*c750*/  FADD.FTZ R55, R54, R133 ;  /* 0x0000008536377221 */ /* 0x000fe20000010000 */
[----:B------:R-:W-:Y:S01]  /*c760*/  IMAD.U32 R54, R153, 0x10000, RZ ;  /* 0x0001000099367824 */ /* 0x000fe200078e00ff */
[----:B------:R-:W-:Y:S02]  /*c770*/  SEL R153, RZ, 0x1, P3 ;  /* 0x00000001ff997807 */ /* 0x000fe40001800000 */
[----:B------:R-:W-:Y:S01]  /*c780*/  FADD.FTZ R55, R55, R134 ;  /* 0x0000008637377221 */ /* 0x000fe20000010000 */
[----:B------:R-:W-:Y:S01]  /*c790*/  FSETP.GTU.FTZ.AND P4, PT, R124, R125, PT ;  /* 0x0000007d7c00720b */ /* 0x000fe20003f9c000 */
[----:B------:R-:W-:-:S02]  /*c7a0*/  FMUL.FTZ R127, R54, R127 ;  /* 0x0000007f367f7220 */ /* 0x000fc40000410000 */
[----:B------:R-:W-:Y:S01]  /*c7b0*/  FADD.FTZ R56, R55, R136 ;  /* 0x0000008837387221 */ /* 0x000fe20000010000 */
[----:B------:R-:W-:Y:S01]  /*c7c0*/  SEL R54, RZ, 0x1000000, P4 ;  /* 0x01000000ff367807 */ /* 0x000fe20002000000 */
[----:B------:R-:W-:Y:S02]  /*c7d0*/  FMUL.FTZ R127, R127, R126 ;  /* 0x0000007e7f7f7220 */ /* 0x000fe40000410000 */
[----:B------:R-:W-:Y:S01]  /*c7e0*/  FADD.FTZ R53, R56, R139 ;  /* 0x0000008b38357221 */ /* 0x000fe20000010000 */
[----:B------:R-:W-:Y:S02]  /*c7f0*/  LOP3.LUT R126, R57, R54, R52, 0xfe, !PT ;  /* 0x00000036397e7212 */ /* 0x000fe400078efe34 */
[----:B------:R-:W-:Y:S01]  /*c800*/  SEL R54, RZ, 0x1, P2 ;  /* 0x00000001ff367807 */ /* 0x000fe20001000000 */
[----:B------:R-:W-:Y:S01]  /*c810*/  FADD.FTZ R52, R53, R138 ;  /* 0x0000008a35347221 */ /* 0x000fe20000010000 */
[----:B------:R-:W-:Y:S02]  /*c820*/  SEL R56, RZ, 0x1, P5 ;  /* 0x00000001ff387807 */ /* 0x000fe40002800000 */
[----:B------:R-:W-:Y:S01]  /*c830*/  FSEL R127, R127, RZ, !P4 ;  /* 0x000000ff7f7f7208 */ /* 0x000fe20006000000 */
[----:B------:R-:W-:Y:S01]  /*c840*/  FADD.FTZ R53, R52, R141 ;  /* 0x0000008d34357221 */ /* 0x000fe20000010000 */
[----:B------:R-:W-:Y:S01]  /*c850*/  SEL R52, RZ, 0x1, P1 ;  /* 0x00000001ff347807 */ /* 0x000fe20000800000 */
[----:B------:R-:W-:-:S04]  /*c860*/  IMAD.WIDE.U32 R54, R54, 0x1000000, RZ ;  /* 0x0100000036367825 */ /* 0x000fc800078e00ff */
[----:B------:R-:W-:Y:S01]  /*c870*/  FADD.FTZ R124, R53, R140 ;  /* 0x0000008c357c7221 */ /* 0x000fe20000010000 */
[----:B------:R-:W-:Y:S01]  /*c880*/  FMUL.FTZ R58, R94, R127 ;  /* 0x0000007f5e3a7220 */ /* 0x000fe20000410000 */
[----:B------:R-:W-:Y:S01]  /*c890*/  IMAD.WIDE.U32 R52, R52, 0x10000, RZ ;  /* 0x0001000034347825 */ /* 0x000fe200078e00ff */
[----:B------:R-:W-:-:S03]  /*c8a0*/  LOP3.LUT R55, R55, R126, R153, 0xfe, !PT ;  /* 0x0000007e37377212 */ /* 0x000fc600078efe99 */
[----:B------:R-:W-:Y:S01]  /*c8b0*/  FADD.FTZ R125, R124, R143 ;  /* 0x0000008f7c7d7221 */ /* 0x000fe20000010000 */
[----:B------:R-:W-:Y:S01]  /*c8c0*/  @P0 FADD.FTZ R58, R58, R59 ;  /* 0x0000003b3a3a0221 */ /* 0x000fe20000010000 */
[----:B------:R-:W-:Y:S01]  /*c8d0*/  IMAD.WIDE.U32 R56, R56, 0x100, RZ ;  /* 0x0000010038387825 */ /* 0x000fe200078e00ff */
[----:B------:R-:W-:-:S03]  /*c8e0*/  SEL R126, RZ, 0x1, P6 ;  /* 0x00000001ff7e7807 */ /* 0x000fc60003000000 */
[----:B------:R-:W-:Y:S01]  /*c8f0*/  FADD.FTZ R124, R125, R142 ;  /* 0x0000008e7d7c7221 */ /* 0x000fe20000010000 */
[----:B------:R-:W-:Y:S02]  /*c900*/  ISETP.NE.AND P0, PT, R32, RZ, PT ;  /* 0x000000ff2000720c */ /* 0x000fe40003f05270 */
[----:B------:R-:W-:Y:S01]  /*c910*/  LOP3.LUT R57, R57, R55, R53, 0xfe, !PT ;  /* 0x0000003739397212 */ /* 0x000fe200078efe35 */
[----:B------:R-:W-:Y:S01]  /*c920*/  FADD.FTZ R53, R124, R145 ;  /* 0x000000917c357221 */ /* 0x000fe20000010000 */
[----:B------:R-:W-:Y:S02]  /*c930*/  LOP3.LUT R125, R56, R54, R52, 0xfe, !PT ;  /* 0x00000036387d7212 */ /* 0x000fe400078efe34 */
[----:B------:R-:W-:Y:S01]  /*c940*/  F2FP.BF16.F32.PACK_AB R54, R151, R146 ;  /* 0x000000929736723e */ /* 0x000fe200000010ff */
[----:B------:R-:W-:Y:S01]  /*c950*/  FADD.FTZ R56, R53, R62 ;  /* 0x0000003e35387221 */ /* 0x000fe20000010000 */
[----:B------:R-:W-:Y:S02]  /*c960*/  F2FP.BF16.F32.PACK_AB R53, R148, R63 ;  /* 0x0000003f9435723e */ /* 0x000fe400000010ff */
[----:B------:R-:W-:Y:S01]  /*c970*/  F2FP.BF16.F32.PACK_AB R52, R147, R62 ;  /* 0x0000003e9334723e */ /* 0x000fe200000010ff */
[----:B------:R-:W-:Y:S01]  /*c980*/  FADD.FTZ R124, R56, R147 ;  /* 0x00000093387c7221 */ /* 0x000fe20000010000 */
[----:B------:R-:W-:-:S02]  /*c990*/  F2FP.BF16.F32.PACK_AB R55, R58, R149 ;  /* 0x000000953a37723e */ /* 0x000fc400000010ff */
[----:B------:R-:W-:Y:S01]  /*c9a0*/  LOP3.LUT R56, R125, R126, RZ, 0xfc, !PT ;  /* 0x0000007e7d387212 */ /* 0x000fe200078efcff */
[----:B------:R-:W-:Y:S02]  /*c9b0*/  FADD.FTZ R59, R124, R63 ;  /* 0x0000003f7c3b7221 */ /* 0x000fe40000010000 */
[----:B------:R0:W-:Y:S02]  /*c9c0*/  STG.E.128 desc[UR4][R64.64], R52 ;  /* 0x0000003440007986 */ /* 0x0001e4000c101d04 */
[----:B------:R-:W-:Y:S02]  /*c9d0*/  FADD.FTZ R59, R59, R148 ;  /* 0x000000943b3b7221 */ /* 0x000fe40000010000 */
        /* <DEDUP_REMOVED lines=91> */
.L_x_2514:
        /* <DEDUP_REMOVED lines=8> */
[----:B------:R-:W-:Y:S01]  /*d010*/  FADD.FTZ R59, R53, R52 ;  /* 0x00000034353b7221 */ /* 0x000fe20000010000 */
[----:B------:R-:W1:Y:S01]  /*d020*/  LDC.64 R126, c[0x0][0x2b8] ;  /* 0x0000ae00ff7e7b82 */ /* 0x000e620000000a00 */
[C---:B------:R-:W-:Y:S01]  /*d030*/  FADD.FTZ R100, -R56.reuse, R100 ;  /* 0x0000006438647221 */ /* 0x040fe20000010100 */
[C---:B------:R-:W-:Y:S01]  /*d040*/  FADD.FTZ R117, -R56.reuse, R117 ;  /* 0x0000007538757221 */ /* 0x040fe20000010100 */
[C---:B------:R-:W-:Y:S01]  /*d050*/  FADD.FTZ R152, -R56.reuse, R62 ;  /* 0x0000003e38987221 */ /* 0x040fe20000010100 */
[C---:B------:R-:W-:Y:S01]  /*d060*/  FADD.FTZ R66, -R56.reuse, R66 ;  /* 0x0000004238427221 */ /* 0x040fe20000010100 */
[----:B------:R-:W2:Y:S01]  /*d070*/  MUFU.RSQ R59, R59 ;  /* 0x0000003b003b7308 */ /* 0x000ea20000001400 */
[C---:B------:R-:W-:Y:S01]  /*d080*/  FADD.FTZ R67, -R56.reuse, R67 ;  /* 0x0000004338437221 */ /* 0x040fe20000010100 */
[C---:B------:R-:W-:Y:S01]  /*d090*/  FADD.FTZ R101, -R56.reuse, R101 ;  /* 0x0000006538657221 */ /* 0x040fe20000010100 */
[----:B------:R-:W3:Y:S01]  /*d0a0*/  @!P0 LDC.64 R52, c[0x0][0x258] ;  /* 0x00009600ff348b82 */ /* 0x000ee20000000a00 */
        /* <DEDUP_REMOVED lines=26> */
[----:B0-----:R-:W-:-:S04]  /*d250*/  @!P0 IMAD.WIDE R54, R34, 0x4, R54 ;  /* 0x0000000422368825 */ /* 0x001fc800078e0236 */
[C---:B--2---:R-:W-:Y:S01]  /*d260*/  FMUL.FTZ R61, R59.reuse, R100 ;  /* 0x000000643b3d7220 */ /* 0x044fe20000410000 */
[C---:B------:R-:W-:Y:S01]  /*d270*/  FMUL.FTZ R117, R59.reuse, R117 ;  /* 0x000000753b757220 */ /* 0x040fe20000410000 */
[----:B------:R-:W-:Y:S01]  /*d280*/  FMUL.FTZ R160, R59, R135 ;  /* 0x000000873ba07220 */ /* 0x000fe20000410000 */
[----:B---3--:R-:W-:-:S04]  /*d290*/  @!P0 IMAD.WIDE R52, R34, 0x4, R52 ;  /* 0x0000000422348825 */ /* 0x008fc800078e0234 */
[----:B------:R-:W-:Y:S01]  /*d2a0*/  FMUL.FTZ R135, R59, R56 ;  /* 0x000000383b877220 */ /* 0x000fe20000410000 */
[----:B------:R-:W-:Y:S01]  /*d2b0*/  FFMA.FTZ R61, R61, R11, R30 ;  /* 0x0000000b3d3d7223 */ /* 0x000fe2000001001e */
[----:B------:R-:W-:Y:S01]  /*d2c0*/  FFMA.FTZ R56, R117, R95, R76 ;  /* 0x0000005f75387223 */ /* 0x000fe2000001004c */
[----:B------:R0:W-:Y:S01]  /*d2d0*/  @!P0 STG.E desc[UR4][R54.64], R57 ;  /* 0x0000003936008986 */ /* 0x0001e2000c101904 */
        /* <DEDUP_REMOVED lines=9> */
[----:B------:R2:W-:Y:S01]  /*d370*/  @!P0 STG.E desc[UR4][R52.64], R59 ;  /* 0x0000003b34008986 */ /* 0x0005e2000c101904 */
[C---:B------:R-:W-:Y:S01]  /*d380*/  FMUL.FTZ R122, R59.reuse, R122 ;  /* 0x0000007a3b7a7220 */ /* 0x040fe20000410000 */
[C---:B0-----:R-:W-:Y:S01]  /*d390*/  FMUL.FTZ R57, R59.reuse, R132 ;  /* 0x000000843b397220 */ /* 0x041fe20000410000 */
        /* <DEDUP_REMOVED lines=17> */
[----:B--2---:R-:W-:Y:S01]  /*d4b0*/  F2FP.BF16.F32.PACK_AB R53, R56, R61 ;  /* 0x0000003d3835723e */ /* 0x004fe200000010ff */
        /* <DEDUP_REMOVED lines=25> */
[----:B------:R-:W0:Y:S01]  /*d650*/  LDC.64 R100, c[0x0][0x210] ;  /* 0x00008400ff647b82 */ /* 0x000e220000000a00 */
        /* <DEDUP_REMOVED lines=8> */
[----:B------:R-:W-:Y:S01]  /*d6e0*/  LEA R124, P0, R113, UR14, 0x4 ;  /* 0x0000000e717c7c11 */ /* 0x000fe2000f8020ff */
        /* <DEDUP_REMOVED lines=8> */
[----:B------:R-:W-:Y:S01]  /*d770*/  LEA R122, P1, R119, UR14, 0x4 ;  /* 0x0000000e777a7c11 */ /* 0x000fe2000f8220ff */
[----:B-1----:R-:W-:Y:S01]  /*d780*/  IMAD.WIDE.U32 R120, R121, 0x10, R126 ;  /* 0x0000001079787825 */ /* 0x002fe200078e007e */
[----:B------:R-:W-:-:S02]  /*d790*/  F2FP.BF16.F32.PACK_AB R54, R139, R54 ;  /* 0x000000368b36723e */ /* 0x000fc400000010ff */
[----:B------:R-:W-:Y:S01]  /*d7a0*/  LEA.HI.X R125, R113, UR15, RZ, 0x4, P0 ;  /* 0x0000000f717d7c11 */ /* 0x000fe200080f24ff */
[----:B------:R-:W-:Y:S01]  /*d7b0*/  IMAD.WIDE.U32 R126, R137, 0x10, R126 ;  /* 0x00000010897e7825 */ /* 0x000fe200078e007e */
[----:B------:R-:W-:Y:S02]  /*d7c0*/  F2FP.BF16.F32.PACK_AB R66, R129, R66 ;  /* 0x000000428142723e */ /* 0x000fe400000010ff */
[----:B------:R-:W-:Y:S01]  /*d7d0*/  F2FP.BF16.F32.PACK_AB R65, R128, R65 ;  /* 0x000000418041723e */ /* 0x000fe200000010ff */
[----:B------:R1:W-:Y:S01]  /*d7e0*/  STG.E.128 desc[UR4][R124.64], R52 ;  /* 0x000000347c007986 */ /* 0x0003e2000c101d04 */
[----:B------:R-:W-:Y:S01]  /*d7f0*/  F2FP.BF16.F32.PACK_AB R64, R64, R117 ;  /* 0x000000754040723e */ /* 0x000fe200000010ff */
[----:B0-----:R-:W-:Y:S01]  /*d800*/  IMAD R34, R100, 0x4, R34 ;  /* 0x0000000464227824 */ /* 0x001fe200078e0222 */
[----:B------:R-:W-:Y:S01]  /*d810*/  LEA.HI.X R123, R119, UR15, RZ, 0x4, P1 ;  /* 0x0000000f777b7c11 */ /* 0x000fe200088f24ff */
[----:B------:R1:W-:Y:S03]  /*d820*/  STG.E.128 desc[UR4][R120.64], R56 ;  /* 0x0000003878007986 */ /* 0x0003e6000c101d04 */
[----:B------:R-:W-:Y:S01]  /*d830*/  ISETP.GE.AND P0, PT, R34, R101, PT ;  /* 0x000000652200720c */ /* 0x000fe20003f06270 */
[----:B------:R1:W-:Y:S04]  /*d840*/  STG.E.128 desc[UR4][R126.64], R60 ;  /* 0x0000003c7e007986 */ /* 0x0003e8000c101d04 */
[----:B------:R1:W-:Y:S08]  /*d850*/  STG.E.128 desc[UR4][R122.64], R64 ;  /* 0x000000407a007986 */ /* 0x0003f0000c101d04 */
[----:B------:R-:W-:Y:S05]  /*d860*/  @!P0 BRA `(.L_x_2502) ;  /* 0xffffff3400b88947 */ /* 0x000fea000383ffff */
[----:B------:R-:W-:Y:S05]  /*d870*/  BSYNC B0 ;  /* 0x0000000000007941 */ /* 0x000fea0003800000 */
.L_x_2276:
[----:B------:R-:W-:Y:S05]  /*d880*/  EXIT ;  /* 0x000000000000794d */ /* 0x000fea0003800000 */
.L_x_2501:
        /* <DEDUP_REMOVED lines=8> */
.L_x_2504:
[----:B------:R-:W-:Y:S05]  /*d910*/  BSYNC B1 ;  /* 0x0000000000017941 */ /* 0x000fea0003800000 */
.L_x_2503:
        /* <DEDUP_REMOVED lines=9> */
.L_x_2505:
[----:B------:R-:W-:Y:S02]  /*d9b0*/  IMAD.MOV.U32 R124, RZ, RZ, 0x4 ;  /* 0x00000004ff7c7424 */ /* 0x000fe400078e00ff */
[----:B------:R-:W-:-:S04]  /*d9c0*/  IMAD.MOV.U32 R53, RZ, RZ, R61 ;  /* 0x000000ffff357224 */ /* 0x000fc800078e003d */
[----:B------:R-:W-:-:S05]  /*d9d0*/  FADD.FTZ R55, R54, R53 ;  /* 0x0000003536377221 */ /* 0x000fca0000010000 */
[----:B------:R-:W-:-:S07]  /*d9e0*/  MOV R65, R55 ;  /* 0x0000003700417202 */ /* 0x000fce0000000f00 */
[----:B------:R-:W-:Y:S05]  /*d9f0*/  WARPSYNC.COLLECTIVE R64, `(.L_x_2506) ;  /* 0x0000000040087348 */ /* 0x000fea0003c00000 */
[----:B------:R0:W1:Y:S02]  /*da00*/  SHFL.BFLY P1, R61, R65, R124, R125 ;  /* 0x0c00007c413d7389 */ /* 0x000064000002007d */
[----:B01----:R-:W-:Y:S01]  /*da10*/  ENDCOLLECTIVE ;  /* 0x000000000000791b */ /* 0x003fe20003800000 */
.L_x_2506:
[----:B------:R-:W-:Y:S01]  /*da20*/  HFMA2.MMA R124, -RZ, RZ, 0, 4.76837158203125e-07 ;  /* 0x00000008ff7c7435 */ /* 0x000fe200000001ff */
[----:B------:R-:W-:-:S05]  /*da30*/  MOV R52, R61 ;  /* 0x0000003d00347202 */ /* 0x000fca0000000f00 */
[----:B------:R-:W-:-:S04]  /*da40*/  FADD.FTZ R56, R55, R52 ;  /* 0x0000003437387221 */ /* 0x000fc80000010000 */
[----:B------:R-:W-:-:S07]  /*da50*/  IMAD.MOV.U32 R65, RZ, RZ, R56 ;  /* 0x000000ffff417224 */ /* 0x000fce00078e0038 */
[----:B------:R-:W-:Y:S05]  /*da60*/  WARPSYNC.COLLECTIVE R64, `(.L_x_2507) ;  /* 0x0000000040087348 */ /* 0x000fea0003c00000 */
[----:B------:R0:W1:Y:S02]  /*da70*/  SHFL.BFLY P1, R61, R65, R124, R125 ;  /* 0x0c00007c413d7389 */ /* 0x000064000002007d */
[----:B01----:R-:W-:Y:S01]  /*da80*/  ENDCOLLECTIVE ;  /* 0x000000000000791b */ /* 0x003fe20003800000 */
.L_x_2507:
        /* <DEDUP_REMOVED lines=8> */
.L_x_2508:
        /* <DEDUP_REMOVED lines=67> */
[----:B------:R-:W-:-:S04]  /*df40*/  FFMA.FTZ R52, R55, R55, R52 ;  /* 0x0000003737347223 */ /* 0x000fc80000010034 */
[----:B------:R-:W-:-:S07]  /*df50*/  IMAD.MOV.U32 R65, RZ, RZ, R52 ;  /* 0x000000ffff417224 */ /* 0x000fce00078e0034 */
[----:B------:R-:W-:Y:S05]  /*df60*/  WARPSYNC.COLLECTIVE R64, `(.L_x_2509) ;  /* 0x0000000040087348 */ /* 0x000fea0003c00000 */
[----:B------:R0:W1:Y:S02]  /*df70*/  SHFL.BFLY P1, R61, R65, R124, R125 ;  /* 0x0c00007c413d7389 */ /* 0x000064000002007d */
[----:B01----:R-:W-:Y:S01]  /*df80*/  ENDCOLLECTIVE ;  /* 0x000000000000791b */ /* 0x003fe20003800000 */
.L_x_2509:
[----:B------:R-:W-:Y:S02]  /*df90*/  IMAD.MOV.U32 R124, RZ, RZ, 0x2 ;  /* 0x00000002ff7c7424 */ /* 0x000fe400078e00ff */
[----:B------:R-:W-:-:S04]  /*dfa0*/  IMAD.MOV.U32 R55, RZ, RZ, R61 ;  /* 0x000000ffff377224 */ /* 0x000fc800078e003d */
[----:B------:R-:W-:-:S05]  /*dfb0*/  FADD.FTZ R55, R52, R55 ;  /* 0x0000003734377221 */ /* 0x000fca0000010000 */
[----:B------:R-:W-:-:S07]  /*dfc0*/  MOV R65, R55 ;  /* 0x0000003700417202 */ /* 0x000fce0000000f00 */
[----:B------:R-:W-:Y:S05]  /*dfd0*/  WARPSYNC.COLLECTIVE R64, `(.L_x_2510) ;  /* 0x0000000040087348 */ /* 0x000fea0003c00000 */
[----:B------:R0:W1:Y:S02]  /*dfe0*/  SHFL.BFLY P1, R61, R65, R124, R125 ;  /* 0x0c00007c413d7389 */ /* 0x000064000002007d */
[----:B01----:R-:W-:Y:S01]  /*dff0*/  ENDCOLLECTIVE ;  /* 0x000000000000791b */ /* 0x003fe20003800000 */
.L_x_2510:
[----:B------:R-:W-:Y:S01]  /*e000*/  HFMA2.MMA R124, -RZ, RZ, 0, 2.384185791015625e-07 ;  /* 0x00000004ff7c7435 */ /* 0x000fe200000001ff */
[----:B------:R-:W-:-:S05]  /*e010*/  MOV R54, R61 ;  /* 0x0000003d00367202 */ /* 0x000fca0000000f00 */
[----:B------:R-:W-:-:S04]  /*e020*/  FADD.FTZ R54, R55, R54 ;  /* 0x0000003637367221 */ /* 0x000fc80000010000 */
[----:B------:R-:W-:-:S07]  /*e030*/  IMAD.MOV.U32 R65, RZ, RZ, R54 ;  /* 0x000000ffff417224 */ /* 0x000fce00078e0036 */
[----:B------:R-:W-:Y:S05]  /*e040*/  WARPSYNC.COLLECTIVE R64, `(.L_x_2511) ;  /* 0x0000000040087348 */ /* 0x000fea0003c00000 */
[----:B------:R0:W1:Y:S02]  /*e050*/  SHFL.BFLY P1, R61, R65, R124, R125 ;  /* 0x0c00007c413d7389 */ /* 0x000064000002007d */
[----:B01----:R-:W-:Y:S01]  /*e060*/  ENDCOLLECTIVE ;  /* 0x000000000000791b */ /* 0x003fe20003800000 */
.L_x_2511:
[----:B------:R-:W-:Y:S02]  /*e070*/  IMAD.MOV.U32 R124, RZ, RZ, 0x8 ;  /* 0x00000008ff7c7424 */ /* 0x000fe400078e00ff */
[----:B------:R-:W-:-:S04]  /*e080*/  IMAD.MOV.U32 R59, RZ, RZ, R61 ;  /* 0x000000ffff3b7224 */ /* 0x000fc800078e003d */
[----:B------:R-:W-:-:S05]  /*e090*/  FADD.FTZ R59, R54, R59 ;  /* 0x0000003b363b7221 */ /* 0x000fca0000010000 */
[----:B------:R-:W-:-:S07]  /*e0a0*/  MOV R65, R59 ;  /* 0x0000003b00417202 */ /* 0x000fce0000000f00 */
[----:B------:R-:W-:Y:S05]  /*e0b0*/  WARPSYNC.COLLECTIVE R64, `(.L_x_2512) ;  /* 0x0000000040087348 */ /* 0x000fea0003c00000 */
[----:B------:R0:W1:Y:S02]  /*e0c0*/  SHFL.BFLY P1, R61, R65, R124, R125 ;  /* 0x0c00007c413d7389 */ /* 0x000064000002007d */
[----:B01----:R-:W-:Y:S01]  /*e0d0*/  ENDCOLLECTIVE ;  /* 0x000000000000791b */ /* 0x003fe20003800000 */
.L_x_2512:
[----:B------:R-:W-:Y:S01]  /*e0e0*/  HFMA2.MMA R124, -RZ, RZ, 0, 9.5367431640625e-07 ;  /* 0x00000010ff7c7435 */ /* 0x000fe200000001ff */
[----:B------:R-:W-:-:S05]  /*e0f0*/  MOV R56, R61 ;  /* 0x0000003d00387202 */ /* 0x000fca0000000f00 */
[----:B------:R-:W-:-:S04]  /*e100*/  FADD.FTZ R56, R59, R56 ;  /* 0x000000383b387221 */ /* 0x000fc80000010000 */
[----:B------:R-:W-:-:S07]  /*e110*/  IMAD.MOV.U32 R65, RZ, RZ, R56 ;  /* 0x000000ffff417224 */ /* 0x000fce00078e0038 */
[----:B------:R-:W-:Y:S05]  /*e120*/  WARPSYNC.COLLECTIVE R64, `(.L_x_2513) ;  /* 0x0000000040087348 */ /* 0x000fea0003c00000 */
[----:B------:R0:W1:Y:S02]  /*e130*/  SHFL.BFLY P1, R61, R65, R124, R125 ;  /* 0x0c00007c413d7389 */ /* 0x000064000002007d */
[----:B01----:R-:W-:Y:S01]  /*e140*/  ENDCOLLECTIVE ;  /* 0x000000000000791b */ /* 0x003fe20003800000 */
.L_x_2513:
[----:B------:R-:W-:Y:S05]  /*e150*/  BRA `(.L_x_2514) ;  /* 0xffffffec008c7947 */ /* 0x000fea000383ffff */
.L_x_2515:
        /* <DEDUP_REMOVED lines=10> */
.L_x_30427:


//--------------------- .text._ZN10layer_norm13ln_fwd_kernelINS_13Kernel_traitsI13__nv_bfloat16S2_S2_S2_fjLj1024ELj1ELj4ELj1ELj16ENS_18Kernel_traits_baseILj1024ES2_S2_S2_S2_fjLj128EEEEELb1ELb1ELb1ELb0EEEvNS_9FwdParamsE --------------------------
	.section	.text._ZN10layer_norm13ln_fwd_kernelINS_13Kernel_traitsI13__nv_bfloat16S2_S2_S2_fjLj1024ELj1ELj4ELj1ELj16ENS_18Kernel_traits_baseILj1024ES2_S2_S2_S2_fjLj128EEEEELb1ELb1ELb1ELb0EEEvNS_9FwdParamsE,"ax",@progbits
	.align	128
        .global         _ZN10layer_norm13ln_fwd_kernelINS_13Kernel_traitsI13__nv_bfloat16S2_S2_S2_fjLj1024ELj1ELj4ELj1ELj16ENS_18Kernel_traits_baseILj1024ES2_S2_S2_S2_fjLj128EEEEELb1ELb1ELb1ELb0EEEvNS_9FwdParamsE
        .type           _ZN10layer_norm13ln_fwd_kernelINS_13Kernel_traitsI13__nv_bfloat16S2_S2_S2_fjLj1024ELj1ELj4ELj1ELj16ENS_18Kernel_traits_baseILj1024ES2_S2_S2_S2_fjLj128EEEEELb1ELb1ELb1ELb0EEEvNS_9FwdParamsE,@function
        .size           _ZN10layer_norm13ln_fwd_kernelINS_13Kernel_traitsI13__nv_bfloat16S2_S2_S2_fjLj1024ELj1ELj4ELj1ELj16ENS_18Kernel_traits_baseILj1024ES2_S2_S2_S2_fjLj128EEEEELb1ELb1ELb1ELb0EEEvNS_9FwdParamsE,(.L_x_30428 - _ZN10layer_norm13ln_fwd_kernelINS_13Kernel_traitsI13__nv_bfloat16S2_S2_S2_fjLj1024ELj1ELj4ELj1ELj16ENS_18Kernel_traits_baseILj1024ES2_S2_S2_S2_fjLj128EEEEELb1ELb1ELb1ELb0EEEvNS_9FwdParamsE)
        .other          _ZN10layer_norm13ln_fwd_kernelINS_13Kernel_traitsI13__nv_bfloat16S2_S2_S2_fjLj1024ELj1ELj4ELj1ELj16ENS_18Kernel_traits_baseILj1024ES2_S2_S2_S2_fjLj128EEEEELb1ELb1ELb1ELb0EEEvNS_9FwdParamsE,@"STO_CUDA_ENTRY STV_DEFAULT"
_ZN10layer_norm13ln_fwd_kernelINS_13Kernel_traitsI13__nv_bfloat16S2_S2_S2_fjLj1024ELj1ELj4ELj1ELj16ENS_18Kernel_traits_baseILj1024ES2_S2_S2_S2_fjLj128EEEEELb1ELb1ELb1ELb0EEEvNS_9FwdParamsE:
.text._ZN10layer_norm13ln_fwd_kernelINS_13Kernel_traitsI13__nv_bfloat16S2_S2_S2_fjLj1024ELj1ELj4ELj1ELj16ENS_18Kernel_traits_baseILj1024ES2_S2_S2_S2_fjLj128EEEEELb1ELb1ELb1ELb0EEEvNS_9FwdParamsE:
[----:B------:R-:W-:Y:S08]  /*0000*/  LDC R1, c[0x0][0x28] ;  /* 0x00000a00ff017b82 */ /* 0x000ff00000000800 */
[----:B------:R-:W0:Y:S01]  /*0010*/  LDC R90, c[0x0][0x2e8] ;  /* 0x0000ba00ff5a7b82 */ /* 0x000e220000000800 */
[----:B------:R-:W-:Y:S02]  /*0020*/  ULDC.U8 UR4, c[0x0][0x2f4] ;  /* 0x0000bd0000047ab9 */ /* 0x000fe40000000000 */
[----:B------:R-:W-:Y:S01]  /*0030*/  ISETP.NE.AND P0, PT, RZ, UR4, PT ;  /* 0x00000004ff007c0c */ /* 0x000fe2000bf05270 */
[----:B------:R-:W-:-:S04]  /*0040*/  ULDC.64 UR4, c[0x0][0x208] ;  /* 0x0000820000047ab9 */ /* 0x000fc80000000a00 */
[----:B------:R-:W1:Y:S01]  /*0050*/  LDC R91, c[0x0][0x2ec] ;  /* 0x0000bb00ff5b7b82 */ /* 0x000e620000000800 */
[----:B------:R-:W-:Y:S01]  /*0060*/  ULDC.64 UR6, c[0x0][0x2e0] ;  /* 0x0000b80000067ab9 */ /* 0x000fe20000000a00 */
[----:B------:R-:W2:Y:S01]  /*0070*/  S2R R57, SR_TID.X ;  /* 0x0000000000397919 */ /* 0x000ea20000002100 */
[----:B------:R-:W3:Y:S05]  /*0080*/  S2R R10, SR_CTAID.X ;  /* 0x00000000000a7919 */ /* 0x000eea0000002500 */
[----:B------:R-:W4:Y:S01]  /*0090*/  @P0 LDC R5, c[0x0][0x2f0] ;  /* 0x0000bc00ff050b82 */ /* 0x000f220000000800 */
[----:B0-----:R-:W-:-:S07]  /*00a0*/  @P0 IMAD.MOV.U32 R2, RZ, RZ, R90 ;  /* 0x000000ffff020224 */ /* 0x001fce00078e005a */
[----:B------:R-:W0:Y:S01]  /*00b0*/  LDC R11, c[0x0][0x218] ;  /* 0x00008600ff0b7b82 */ /* 0x000e220000000800 */
[----:B-1----:R-:W-:-:S06]  /*00c0*/  @P0 IMAD.MOV.U32 R3, RZ, RZ, R91 ;  /* 0x000000ffff030224 */ /* 0x002fcc00078e005b */
[----:B------:R-:W4:Y:S01]  /*00d0*/  @P0 LDG.E.64 R2, desc[UR4][R2.64] ;  /* 0x0000000402020981 */ /* 0x000f22000c1e1b00 */
[----:B------:R-:W-:Y:S01]  /*00e0*/  MOV R110, UR6 ;  /* 0x00000006006e7c02 */ /* 0x000fe20008000f00 */
[----:B------:R-:W-:-:S06]  /*00f0*/  IMAD.U32 R111, RZ, RZ, UR7 ;  /* 0x00000007ff6f7e24 */ /* 0x000fcc000f8e00ff */
[----:B------:R-:W5:Y:S01]  /*0100*/  @P0 LDG.E.64 R110, desc[UR4][R110.64] ;  /* 0x000000046e6e0981 */ /* 0x000f62000c1e1b00 */
[----:B------:R-:W-:Y:S01]  /*0110*/  ULDC UR6, c[0x0][0x0] ;  /* 0x0000000000067ab9 */ /* 0x000fe20000000800 */
[----:B--2---:R-:W-:Y:S01]  /*0120*/  LOP3.LUT R45, R57, 0x1f, RZ, 0xc0, !PT ;  /* 0x0000001f392d7812 */ /* 0x004fe200078ec0ff */
[----:B---3--:R-:W-:Y:S01]  /*0130*/  IMAD R56, R10, UR6, R57 ;  /* 0x000000060a387c24 */ /* 0x008fe2000f8e0239 */
[----:B0-----:R-:W-:Y:S01]  /*0140*/  SHF.R.S32.HI R0, RZ, 0x1f, R11 ;  /* 0x0000001fff007819 */ /* 0x001fe2000001140b */
[----:B------:R-:W-:Y:S01]  /*0150*/  BSSY B0, `(.L_x_2516) ;  /* 0x0000055000007945 */ /* 0x000fe20003800000 */
[----:B------:R-:W-:Y:S02]  /*0160*/  MOV R19, R45 ;  /* 0x0000002d00137202 */ /* 0x000fe40000000f00 */
[----:B------:R-:W-:Y:S02]  /*0170*/  LEA.HI R0, R0, R11, RZ, 0x3 ;  /* 0x0000000b00007211 */ /* 0x000fe400078f18ff */
[----:B------:R-:W-:-:S02]  /*0180*/  LOP3.LUT R41, R19, 0x1f, RZ, 0x3c, !PT ;  /* 0x0000001f13297812 */ /* 0x000fc400078e3cff */
[----:B------:R-:W-:Y:S02]  /*0190*/  SHF.R.U32.HI R38, RZ, 0x5, R57 ;  /* 0x00000005ff267819 */ /* 0x000fe40000011639 */
[----:B------:R-:W-:-:S03]  /*01a0*/  LEA.HI.SX32 R41, R0, R41, 0x1d ;  /* 0x0000002900297211 */ /* 0x000fc600078feaff */
[----:B------:R-:W-:Y:S01]  /*01b0*/  IMAD R38, R10, 0x4, R38 ;  /* 0x000000040a267824 */ /* 0x000fe200078e0226 */
[C---:B------:R-:W-:Y:S02]  /*01c0*/  ISETP.GE.U32.AND P5, PT, R41.reuse, 0x40, PT ;  /* 0x000000402900780c */ /* 0x040fe40003fa6070 */
[----:B------:R-:W-:-:S04]  /*01d0*/  ISETP.GE.U32.AND P4, PT, R41, 0x60, PT ;  /* 0x000000602900780c */ /* 0x000fc80003f86070 */
[----:B------:R-:W-:Y:S02]  /*01e0*/  P2R R0, PR, RZ, 0x10 ;  /* 0x00000010ff007803 */ /* 0x000fe40000000000 */
[----:B----4-:R-:W-:Y:S01]  /*01f0*/  @P0 IADD3 R90, P1, R2, R5, RZ ;  /* 0x00000005025a0210 */ /* 0x010fe20007f3e0ff */
[----:B------:R-:W-:-:S04]  /*0200*/  IMAD.WIDE.U32 R4, R56, -0x326172a9, RZ ;  /* 0xcd9e8d5738047825 */ /* 0x000fc800078e00ff */
[----:B------:R-:W-:Y:S01]  /*0210*/  @P0 IMAD.X R91, RZ, RZ, R3, P1 ;  /* 0x000000ffff5b0224 */ /* 0x000fe200008e0603 */
[----:B------:R-:W-:Y:S02]  /*0220*/  LOP3.LUT P1, RZ, R41, 0xffffffe0, RZ, 0xc0, !PT ;  /* 0xffffffe029ff7812 */ /* 0x000fe4000782c0ff */
[C---:B-----5:R-:W-:Y:S01]  /*0230*/  IADD3 R53, R111.reuse, -0x4498517b, RZ ;  /* 0xbb67ae856f357810 */ /* 0x060fe20007ffe0ff */
[----:B------:R-:W-:Y:S01]  /*0240*/  VIADD R52, R110, 0x9e3779b9 ;  /* 0x9e3779b96e347836 */ /* 0x000fe20000000000 */
[--C-:B------:R-:W-:Y:S01]  /*0250*/  SHF.R.U64 R55, R90, 0x2, R91.reuse ;  /* 0x000000025a377819 */ /* 0x100fe2000000125b */
[----:B------:R-:W-:Y:S01]  /*0260*/  VIADD R51, R110, 0x3c6ef372 ;  /* 0x3c6ef3726e337836 */ /* 0x000fe20000000000 */
[----:B------:R-:W-:Y:S01]  /*0270*/  SHF.R.U32.HI R54, RZ, 0x2, R91 ;  /* 0x00000002ff367819 */ /* 0x000fe2000001165b */
[C---:B------:R-:W-:Y:S01]  /*0280*/  VIADD R49, R111.reuse, 0x32370b8f ;  /* 0x32370b8f6f317836 */ /* 0x040fe20000000000 */
[----:B------:R-:W-:Y:S01]  /*0290*/  IADD3 R50, R111, 0x76cf5d0a, RZ ;  /* 0x76cf5d0a6f327810 */ /* 0x000fe20007ffe0ff */
[----:B------:R-:W-:Y:S01]  /*02a0*/  IMAD.WIDE.U32 R2, R55, -0x2daee0ad, RZ ;  /* 0xd2511f5337027825 */ /* 0x000fe200078e00ff */
[----:B------:R-:W-:-:S02]  /*02b0*/  LOP3.LUT R6, R5, R54, R110, 0x96, !PT ;  /* 0x0000003605067212 */ /* 0x000fc400078e966e */
[C---:B------:R-:W-:Y:S01]  /*02c0*/  IADD3 R47, R110.reuse, 0x78dde6e4, RZ ;  /* 0x78dde6e46e2f7810 */ /* 0x040fe20007ffe0ff */
[----:B------:R-:W-:Y:S01]  /*02d0*/  VIADD R48, R110, 0xdaa66d2b ;  /* 0xdaa66d2b6e307836 */ /* 0x000fe20000000000 */
[----:B------:R-:W-:Y:S01]  /*02e0*/  LOP3.LUT R8, R3, R111, RZ, 0x3c, !PT ;  /* 0x0000006f03087212 */ /* 0x000fe200078e3cff */
[----:B------:R-:W-:Y:S01]  /*02f0*/  IMAD.WIDE.U32 R6, R6, -0x2daee0ad, RZ ;  /* 0xd2511f5306067825 */ /* 0x000fe200078e00ff */
[----:B------:R-:W-:Y:S02]  /*0300*/  IADD3 R40, R111, 0x646e171e, RZ ;  /* 0x646e171e6f287810 */ /* 0x000fe40007ffe0ff */
[----:B------:R-:W-:Y:S01]  /*0310*/  ISETP.GE.U32.AND P0, PT, R41, 0x80, PT ;  /* 0x000000802900780c */ /* 0x000fe20003f06070 */
[----:B------:R-:W-:Y:S01]  /*0320*/  IMAD.WIDE.U32 R8, R8, -0x326172a9, RZ ;  /* 0xcd9e8d5708087825 */ /* 0x000fe200078e00ff */
[----:B------:R-:W-:-:S03]  /*0330*/  LOP3.LUT R5, R7, R2, R53, 0x96, !PT ;  /* 0x0000000207057212 */ /* 0x000fc600078e9635 */
[----:B------:R-:W-:Y:S01]  /*0340*/  VIADD R46, R111, 0xed9eba14 ;  /* 0xed9eba146f2e7836 */ /* 0x000fe20000000000 */
[----:B------:R-:W-:Y:S01]  /*0350*/  LOP3.LUT R2, R9, R52, R4, 0x96, !PT ;  /* 0x0000003409027212 */ /* 0x000fe200078e9604 */
[----:B------:R-:W-:-:S04]  /*0360*/  IMAD.WIDE.U32 R4, R5, -0x326172a9, RZ ;  /* 0xcd9e8d5705047825 */ /* 0x000fc800078e00ff */
        /* <DEDUP_REMOVED lines=15> */
[----:B------:R-:W-:Y:S01]  /*0460*/  VIADD R39, R111, 0x1fd5c5a3 ;  /* 0x1fd5c5a36f277836 */ /* 0x000fe20000000000 */
[----:B------:R-:W-:Y:S01]  /*0470*/  LOP3.LUT R32, R7, R2, R44, 0x96, !PT ;  /* 0x0000000207207212 */ /* 0x000fe200078e962c */
[----:B------:R-:W-:-:S04]  /*0480*/  IMAD.WIDE.U32 R2, R3, -0x326172a9, RZ ;  /* 0xcd9e8d5703027825 */ /* 0x000fc800078e00ff */
[----:B------:R-:W-:Y:S01]  /*0490*/  IMAD.WIDE.U32 R32, R32, -0x326172a9, RZ ;  /* 0xcd9e8d5720207825 */ /* 0x000fe200078e00ff */
[----:B------:R-:W-:-:S04]  /*04a0*/  LOP3.LUT R4, R3, R4, R43, 0x96, !PT ;  /* 0x0000000403047212 */ /* 0x000fc800078e962b */
[----:B------:R-:W-:Y:S01]  /*04b0*/  LOP3.LUT R58, R33, R2, R42, 0x96, !PT ;  /* 0x00000002213a7212 */ /* 0x000fe200078e962a */
[----:B------:R-:W-:Y:S01]  /*04c0*/  IMAD.WIDE.U32 R4, R4, -0x2daee0ad, RZ ;  /* 0xd2511f5304047825 */ /* 0x000fe200078e00ff */
[----:B------:R-:W-:-:S03]  /*04d0*/  P2R R2, PR, RZ, 0x20 ;  /* 0x00000020ff027803 */ /* 0x000fc60000000000 */
[----:B------:R-:W-:Y:S01]  /*04e0*/  IMAD.WIDE.U32 R58, R58, -0x2daee0ad, RZ ;  /* 0xd2511f533a3a7825 */ /* 0x000fe200078e00ff */
[----:B------:R-:W-:-:S04]  /*04f0*/  LOP3.LUT R34, R5, R6, R40, 0x96, !PT ;  /* 0x0000000605227212 */ /* 0x000fc800078e9628 */
[----:B------:R-:W-:Y:S01]  /*0500*/  LOP3.LUT R89, R59, R4, R39, 0x96, !PT ;  /* 0x000000043b597212 */ /* 0x000fe200078e9627 */
        /* <DEDUP_REMOVED lines=25> */
.L_x_2517:
[----:B------:R-:W-:Y:S05]  /*06a0*/  BSYNC B0 ;  /* 0x0000000000007941 */ /* 0x000fea0003800000 */
.L_x_2516:
        /* <DEDUP_REMOVED lines=26> */
.L_x_2519:
[----:B------:R-:W-:Y:S05]  /*0850*/  BSYNC B0 ;  /* 0x0000000000007941 */ /* 0x000fea0003800000 */
.L_x_2518:
        /* <DEDUP_REMOVED lines=26> */
.L_x_2521:
[----:B------:R-:W-:Y:S05]  /*0a00*/  BSYNC B0 ;  /* 0x0000000000007941 */ /* 0x000fea0003800000 */
.L_x_2520:
        /* <DEDUP_REMOVED lines=25> */
.L_x_2523:
[----:B------:R-:W-:Y:S05]  /*0ba0*/  BSYNC B0 ;  /* 0x0000000000007941 */ /* 0x000fea0003800000 */
.L_x_2522:
[----:B------:R-:W-:Y:S01]  /*0bb0*/  ULDC UR6, c[0x0][0x214] ;  /* 0x0000850000067ab9 */ /* 0x000fe20000000800 */
[----:B------:R-:W-:Y:S01]  /*0bc0*/  IMAD.WIDE.U32 R34, R34, -0x326172a9, RZ ;  /* 0xcd9e8d5722227825 */ /* 0x000fe200078e00ff */
[----:B------:R-:W-:Y:S02]  /*0bd0*/  ISETP.GE.AND P2, PT, R38, UR6, PT ;  /* 0x0000000626007c0c */ /* 0x000fe4000bf46270 */
[C---:B------:R-:W-:Y:S01]  /*0be0*/  IADD3 R36, R110.reuse, -0xe443238, RZ ;  /* 0xf1bbcdc86e247810 */ /* 0x040fe20007ffe0ff */
[----:B------:R-:W-:Y:S02]  /*0bf0*/  VIADD R37, R110, 0x5384540f ;  /* 0x5384540f6e257836 */ /* 0x000fe40000000000 */
[----:B------:R-:W-:-:S03]  /*0c00*/  IMAD.HI.U32 R3, R89, -0x326172a9, RZ ;  /* 0xcd9e8d5759037827 */ /* 0x000fc600078e00ff */
[----:B------:R-:W-:Y:S01]  /*0c10*/  LOP3.LUT R87, R35, R32, R37, 0x96, !PT ;  /* 0x0000002023577212 */ /* 0x000fe200078e9625 */
[----:B------:R-:W-:Y:S01]  /*0c20*/  VIADD R35, R111, 0xdb3d7428 ;  /* 0xdb3d74286f237836 */ /* 0x000fe20000000000 */
[----:B------:R-:W-:-:S03]  /*0c30*/  LOP3.LUT R146, R3, R34, R36, 0x96, !PT ;  /* 0x0000002203927212 */ /* 0x000fc600078e9624 */
[----:B------:R-:W-:Y:S01]  /*0c40*/  IMAD.HI.U32 R3, R87, -0x2daee0ad, RZ ;  /* 0xd2511f5357037827 */ /* 0x000fe200078e00ff */
[----:B------:R-:W-:Y:S06]  /*0c50*/  @P2 EXIT ;  /* 0x000000000000294d */ /* 0x000fec0003800000 */
[----:B------:R-:W-:Y:S01]  /*0c60*/  LOP3.LUT R148, R3, R58, R35, 0x96, !PT ;  /* 0x0000003a03947212 */ /* 0x000fe200078e9623 */
        /* <DEDUP_REMOVED lines=8> */
[----:B------:R-:W-:Y:S01]  /*0cf0*/  IMAD.U32 R26, R20, 0x10000, RZ ;  /* 0x00010000141a7824 */ /* 0x000fe200078e00ff */
[----:B------:R-:W-:Y:S01]  /*0d00*/  SHF.L.U32 R83, R60, 0x10, RZ ;  /* 0x000000103c537819 */ /* 0x000fe200000006ff */
[----:B------:R-:W-:Y:S01]  /*0d10*/  IMAD.U32 R25, R21, 0x10000, RZ ;  /* 0x0001000015197824 */ /* 0x000fe200078e00ff */
[C---:B------:R-:W-:Y:S01]  /*0d20*/  PRMT R143, R61.reuse, 0x7632, R143 ;  /* 0x000076323d8f7816 */ /* 0x040fe2000000008f */
[----:B------:R-:W-:Y:S01]  /*0d30*/  IMAD.U32 R86, R61, 0x10000, RZ ;  /* 0x000100003d567824 */ /* 0x000fe200078e00ff */
[----:B------:R-:W-:Y:S01]  /*0d40*/  ULDC.U8 UR6, c[0x0][0x2a0] ;  /* 0x0000a80000067ab9 */ /* 0x000fe20000000000 */
[----:B------:R-:W-:Y:S01]  /*0d50*/  IMAD.U32 R22, R16, 0x10000, RZ ;  /* 0x0001000010167824 */ /* 0x000fe200078e00ff */
[----:B------:R-:W-:Y:S01]  /*0d60*/  SHF.L.U32 R21, R17, 0x10, RZ ;  /* 0x0000001011157819 */ /* 0x000fe200000006ff */
[----:B------:R-:W-:Y:S01]  /*0d70*/  IMAD.U32 R20, R18, 0x10000, RZ ;  /* 0x0001000012147824 */ /* 0x000fe200078e00ff */
[----:B------:R-:W-:Y:S01]  /*0d80*/  PRMT R126, R72, 0x7632, R126 ;  /* 0x00007632487e7816 */ /* 0x000fe2000000007e */
[----:B------:R-:W-:Y:S01]  /*0d90*/  VIADD R82, R110, 0x8ff34781 ;  /* 0x8ff347816e527836 */ /* 0x000fe20000000000 */
[----:B------:R-:W-:Y:S01]  /*0da0*/  PRMT R127, R73, 0x7632, R127 ;  /* 0x00007632497f7816 */ /* 0x000fe2000000007f */
[----:B------:R-:W-:Y:S01]  /*0db0*/  VIADD R80, R111, 0x96a522ad ;  /* 0x96a522ad6f507836 */ /* 0x000fe20000000000 */
[----:B------:R-:W-:Y:S01]  /*0dc0*/  PRMT R129, R75, 0x7632, R129 ;  /* 0x000076324b817816 */ /* 0x000fe20000000081 */
        /* <DEDUP_REMOVED lines=10> */
[----:B------:R-:W-:Y:S01]  /*0e70*/  ULDC UR8, c[0x0][0x294] ;  /* 0x0000a50000087ab9 */ /* 0x000fe20000000800 */
        /* <DEDUP_REMOVED lines=14> */
[----:B------:R-:W-:Y:S01]  /*0f60*/  ISETP.NE.AND P2, PT, RZ, UR6, PT ;  /* 0x00000006ff007c0c */ /* 0x000fe2000bf45270 */
        /* <DEDUP_REMOVED lines=23> */
[----:B------:R-:W-:Y:S01]  /*10e0*/  LOP3.LUT R87, R60, R87, R80, 0x96, !PT ;  /* 0x000000573c577212 */ /* 0x000fe200078e9650 */
[----:B------:R-:W-:Y:S01]  /*10f0*/  IMAD.U32 R78, R65, 0x10000, RZ ;  /* 0x00010000414e7824 */ /* 0x000fe200078e00ff */
[----:B------:R-:W-:Y:S01]  /*1100*/  LOP3.LUT R89, R61, R89, R82, 0x96, !PT ;  /* 0x000000593d597212 */ /* 0x000fe200078e9652 */
        /* <DEDUP_REMOVED lines=23> */
[----:B------:R-:W-:Y:S01]  /*1280*/  P2R R188, PR, RZ, 0x4 ;  /* 0x00000004ffbc7803 */ /* 0x000fe20000000000 */
        /* <DEDUP_REMOVED lines=21> */
[----:B------:R-:W-:Y:S02]  /*13e0*/  IMAD.U32 R127, R127, 0x10000, RZ ;  /* 0x000100007f7f7824 */ /* 0x000fe400078e00ff */
        /* <DEDUP_REMOVED lines=9> */
[----:B------:R-:W-:Y:S02]  /*1480*/  IMAD R146, R146, -0x2daee0ad, RZ ;  /* 0xd2511f5392927824 */ /* 0x000fe400078e02ff */
[----:B------:R-:W-:-:S07]  /*1490*/  IMAD R148, R148, -0x326172a9, RZ ;  /* 0xcd9e8d5794947824 */ /* 0x000fce00078e02ff */
.L_x_2867:
[----:B------:R-:W0:Y:S08]  /*14a0*/  LDC.64 R68, c[0x0][0x280] ;  /* 0x0000a000ff447b82 */ /* 0x000e300000000a00 */
[----:B------:R-:W1:Y:S01]  /*14b0*/  LDC R191, c[0x0][0x218] ;  /* 0x00008600ffbf7b82 */ /* 0x000e620000000800 */
[----:B0-----:R-:W-:-:S07]  /*14c0*/  IMAD.WIDE R192, R38, 0x4, R68 ;  /* 0x0000000426c07825 */ /* 0x001fce00078e0244 */
[----:B------:R-:W0:Y:S01]  /*14d0*/  LDC.64 R68, c[0x0][0x288] ;  /* 0x0000a200ff447b82 */ /* 0x000e220000000a00 */
[----:B------:R2:W3:Y:S01]  /*14e0*/  LDG.E R192, desc[UR4][R192.64] ;  /* 0x00000004c0c07981 */ /* 0x0004e2000c1e1900 */
[----:B0-----:R-:W-:-:S05]  /*14f0*/  IMAD.WIDE R68, R38, 0x4, R68 ;  /* 0x0000000426447825 */ /* 0x001fca00078e0244 */
[----:B------:R0:W5:Y:S01]  /*1500*/  LDG.E R189, desc[UR4][R68.64] ;  /* 0x0000000444bd7981 */ /* 0x000162000c1e1900 */
[----:B-1----:R-:W-:Y:S01]  /*1510*/  IMAD R70, R38, R191, RZ ;  /* 0x000000bf26467224 */ /* 0x002fe200078e02ff */
[----:B------:R-:W-:Y:S01]  /*1520*/  BSSY B0, `(.L_x_2524) ;  /* 0x0000349000007945 */ /* 0x000fe20003800000 */
[----:B--2---:R-:W-:Y:S02]  /*1530*/  MOV R193, RZ ;  /* 0x000000ff00c17202 */ /* 0x004fe40000000f00 */
[----:B------:R-:W-:Y:S02]  /*1540*/  SHF.R.S32.HI R190, RZ, 0x1f, R38 ;  /* 0x0000001fffbe7819 */ /* 0x000fe40000011426 */
[----:B------:R-:W-:-:S04]  /*1550*/  SHF.R.S32.HI R71, RZ, 0x1f, R70 ;  /* 0x0000001fff477819 */ /* 0x000fc80000011446 */
[----:B------:R-:W-:-:S04]  /*1560*/  LEA.HI R70, R71, R70, RZ, 0x3 ;  /* 0x0000004647467211 */ /* 0x000fc800078f18ff */
[----:B------:R-:W-:Y:S02]  /*1570*/  LEA.HI.SX32 R195, R70, R45, 0x1d ;  /* 0x0000002d46c37211 */ /* 0x000fe400078feaff */
[----:B---3--:R-:W-:-:S13]  /*1580*/  ISETP.GE.AND P2, PT, R192, 0x1, PT ;  /* 0x00000001c000780c */ /* 0x008fda0003f46270 */
        /* <DEDUP_REMOVED lines=24> */
.L_x_2527:
        /* <DEDUP_REMOVED lines=12> */
.L_x_2530:
[----:B------:R-:W-:-:S07]  /*17d0*/  MOV R150, R148 ;  /* 0x0000009400967202 */ /* 0x000fce0000000f00 */
.L_x_2531:
[----:B------:R-:W-:Y:S05]  /*17e0*/  BSYNC B2 ;  /* 0x0000000000027941 */ /* 0x000fea0003800000 */
.L_x_2529:
        /* <DEDUP_REMOVED lines=16> */
.L_x_2535:
[----:B------:R-:W-:Y:S05]  /*18f0*/  BSYNC B3 ;  /* 0x0000000000037941 */ /* 0x000fea0003800000 */
.L_x_2534:
[----:B------:R-:W-:Y:S01]  /*1900*/  IMAD.HI.U32 R69, R56, -0x326172a9, RZ ;  /* 0xcd9e8d5738457827 */ /* 0x000fe200078e00ff */
[----:B------:R-:W-:-:S03]  /*1910*/  LOP3.LUT R68, R68, R125, R111, 0x96, !PT ;  /* 0x0000007d44447212 */ /* 0x000fc600078e966f */
[----:B------:R-:W-:Y:S01]  /*1920*/  IMAD R71, R56, -0x326172a9, RZ ;  /* 0xcd9e8d5738477824 */ /* 0x000fe200078e02ff */
[----:B------:R-:W-:Y:S01]  /*1930*/  LOP3.LUT R69, R69, R54, R110, 0x96, !PT ;  /* 0x0000003645457212 */ /* 0x000fe200078e966e */
[----:B------:R-:W-:-:S04]  /*1940*/  IMAD.WIDE.U32 R132, R68, -0x326172a9, RZ ;  /* 0xcd9e8d5744847825 */ /* 0x000fc800078e00ff */
[----:B------:R-:W-:Y:S01]  /*1950*/  IMAD R68, R55, -0x2daee0ad, RZ ;  /* 0xd2511f5337447824 */ /* 0x000fe200078e02ff */
[----:B------:R-:W-:Y:S01]  /*1960*/  LOP3.LUT R71, R133, R71, R52, 0x96, !PT ;  /* 0x0000004785477212 */ /* 0x000fe200078e9634 */
[----:B------:R-:W-:-:S04]  /*1970*/  IMAD.WIDE.U32 R134, R69, -0x2daee0ad, RZ ;  /* 0xd2511f5345867825 */ /* 0x000fc800078e00ff */
[----:B------:R-:W-:Y:S01]  /*1980*/  IMAD.WIDE.U32 R70, R71, -0x2daee0ad, RZ ;  /* 0xd2511f5347467825 */ /* 0x000fe200078e00ff */
[----:B------:R-:W-:-:S04]  /*1990*/  LOP3.LUT R68, R135, R68, R53, 0x96, !PT ;  /* 0x0000004487447212 */ /* 0x000fc800078e9635 */
[----:B------:R-:W-:Y:S01]  /*19a0*/  LOP3.LUT R133, R71, R134, R50, 0x96, !PT ;  /* 0x0000008647857212 */ /* 0x000fe200078e9632 */
[----:B------:R-:W-:-:S05]  /*19b0*/  IMAD.WIDE.U32 R68, R68, -0x326172a9, RZ ;  /* 0xcd9e8d5744447825 */ /* 0x000fca00078e00ff */
[----:B------:R-:W-:Y:S01]  /*19c0*/  LOP3.LUT R134, R69, R132, R51, 0x96, !PT ;  /* 0x0000008445867212 */ /* 0x000fe200078e9633 */
[----:B------:R-:W-:-:S04]  /*19d0*/  IMAD.WIDE.U32 R132, R133, -0x326172a9, RZ ;  /* 0xcd9e8d5785847825 */ /* 0x000fc800078e00ff */
[----:B------:R-:W-:Y:S01]  /*19e0*/  IMAD.WIDE.U32 R134, R134, -0x2daee0ad, RZ ;  /* 0xd2511f5386867825 */ /* 0x000fe200078e00ff */
[----:B------:R-:W-:-:S04]  /*19f0*/  LOP3.LUT R71, R133, R68, R48, 0x96, !PT ;  /* 0x0000004485477212 */ /* 0x000fc800078e9630 */
        /* <DEDUP_REMOVED lines=25> */
[----:B------:R-:W-:-:S07]  /*1b90*/  IMAD.MOV.U32 R68, RZ, RZ, RZ ;  /* 0x000000ffff447224 */ /* 0x000fce00078e00ff */
.L_x_2533:
[----:B------:R-:W-:Y:S05]  /*1ba0*/  BSYNC B2 ;  /* 0x0000000000027941 */ /* 0x000fea0003800000 */
.L_x_2532:
        /* <DEDUP_REMOVED lines=10> */
[----:B------:R-:W-:-:S04]  /*1c50*/  FMUL.FTZ R147, R34, R147 ;  /* 0x0000009322937220 */ /* 0x000fc80000410000 */
[----:B------:R-:W-:-:S07]  /*1c60*/  @P3 FADD.FTZ R147, R70, R147 ;  /* 0x0000009346933221 */ /* 0x000fce0000010000 */
.L_x_2528:
[----:B------:R-:W-:Y:S05]  /*1c70*/  BSYNC B1 ;  /* 0x0000000000017941 */ /* 0x000fea0003800000 */
.L_x_2526:
        /* <DEDUP_REMOVED lines=9> */
.L_x_2537:
        /* <DEDUP_REMOVED lines=12> */
.L_x_2540:
[----:B------:R-:W-:-:S07]  /*1dd0*/  IMAD.MOV.U32 R90, RZ, RZ, R148 ;  /* 0x000000ffff5a7224 */ /* 0x000fce00078e0094 */
.L_x_2541:
[----:B------:R-:W-:Y:S05]  /*1de0*/  BSYNC B2 ;  /* 0x0000000000027941 */ /* 0x000fea0003800000 */
.L_x_2539:
        /* <DEDUP_REMOVED lines=16> */
.L_x_2545:
[----:B------:R-:W-:Y:S05]  /*1ef0*/  BSYNC B3 ;  /* 0x0000000000037941 */ /* 0x000fea0003800000 */
.L_x_2544:
        /* <DEDUP_REMOVED lines=39> */
[----:B------:R-:W-:-:S03]  /*2170*/  LOP3.LUT R89, R133, R134, R82, 0x96, !PT ;  /* 0x0000008685597212 */ /* 0x000fc600078e9652 */
[----:B------:R-:W-:Y:S01]  /*2180*/  IMAD.MOV.U32 R148, RZ, RZ, R132 ;  /* 0x000000ffff947224 */ /* 0x000fe200078e0084 */
[----:B------:R-:W-:Y:S01]  /*2190*/  LOP3.LUT R87, R69, R70, R80, 0x96, !PT ;  /* 0x0000004645577212 */ /* 0x000fe200078e9650 */
[----:B------:R-:W-:Y:S01]  /*21a0*/  HFMA2.MMA R69, -RZ, RZ, 0, 0 ;  /* 0x00000000ff457435 */ /* 0x000fe200000001ff */
[----:B------:R-:W-:-:S10]  /*21b0*/  IMAD.MOV.U32 R146, RZ, RZ, R68 ;  /* 0x000000ffff927224 */ /* 0x000fd400078e0044 */
.L_x_2543:
[----:B------:R-:W-:Y:S05]  /*21c0*/  BSYNC B2 ;  /* 0x0000000000027941 */ /* 0x000fea0003800000 */
.L_x_2542:
        /* <DEDUP_REMOVED lines=11> */
[----:B------:R-:W-:-:S03]  /*2280*/  @P3 SHF.L.U32 R71, R68, 0x10, RZ ;  /* 0x0000001044473819 */ /* 0x000fc600000006ff */
[----:B------:R-:W-:-:S04]  /*2290*/  FMUL.FTZ R150, R91, R70 ;  /* 0x000000465b967220 */ /* 0x000fc80000410000 */
[----:B------:R-:W-:-:S07]  /*22a0*/  @P3 FADD.FTZ R150, R71, R150 ;  /* 0x0000009647963221 */ /* 0x000fce0000010000 */
.L_x_2538:
[----:B------:R-:W-:Y:S05]  /*22b0*/  BSYNC B1 ;  /* 0x0000000000017941 */ /* 0x000fea0003800000 */
.L_x_2536:
        /* <DEDUP_REMOVED lines=8> */
.L_x_2547:
        /* <DEDUP_REMOVED lines=12> */
.L_x_2550:
[----:B------:R-:W-:-:S07]  /*2400*/  MOV R90, R148 ;  /* 0x00000094005a7202 */ /* 0x000fce0000000f00 */
.L_x_2551:
[----:B------:R-:W-:Y:S05]  /*2410*/  BSYNC B2 ;  /* 0x0000000000027941 */ /* 0x000fea0003800000 */
.L_x_2549:
        /* <DEDUP_REMOVED lines=16> */
.L_x_2555:
[----:B------:R-:W-:Y:S05]  /*2520*/  BSYNC B3 ;  /* 0x0000000000037941 */ /* 0x000fea0003800000 */
.L_x_2554:
        /* <DEDUP_REMOVED lines=41> */
[----:B------:R-:W-:Y:S01]  /*27c0*/  MOV R146, R68 ;  /* 0x0000004400927202 */ /* 0x000fe20000000f00 */
[----:B------:R-:W-:Y:S01]  /*27d0*/  IMAD.MOV.U32 R68, RZ, RZ, RZ ;  /* 0x000000ffff447224 */ /* 0x000fe200078e00ff */
[----:B------:R-:W-:-:S07]  /*27e0*/  LOP3.LUT R87, R69, R70, R80, 0x96, !PT ;  /* 0x0000004645577212 */ /* 0x000fce00078e9650 */
.L_x_2553:
[----:B------:R-:W-:Y:S05]  /*27f0*/  BSYNC B2 ;  /* 0x0000000000027941 */ /* 0x000fea0003800000 */
.L_x_2552:
        /* <DEDUP_REMOVED lines=10> */
[----:B------:R-:W-:-:S04]  /*28a0*/  FMUL.FTZ R152, R33, R70 ;  /* 0x0000004621987220 */ /* 0x000fc80000410000 */
[----:B------:R-:W-:-:S07]  /*28b0*/  @P3 FADD.FTZ R152, R69, R152 ;  /* 0x0000009845983221 */ /* 0x000fce0000010000 */
.L_x_2548:
[----:B------:R-:W-:Y:S05]  /*28c0*/  BSYNC B1 ;  /* 0x0000000000017941 */ /* 0x000fea0003800000 */
.L_x_2546:
        /* <DEDUP_REMOVED lines=9> */
.L_x_2557:
        /* <DEDUP_REMOVED lines=12> */
.L_x_2560:
[----:B------:R-:W-:-:S07]  /*2a20*/  IMAD.MOV.U32 R90, RZ, RZ, R148 ;  /* 0x000000ffff5a7224 */ /* 0x000fce00078e0094 */
.L_x_2561:
[----:B------:R-:W-:Y:S05]  /*2a30*/  BSYNC B2 ;  /* 0x0000000000027941 */ /* 0x000fea0003800000 */
.L_x_2559:
        /* <DEDUP_REMOVED lines=16> */
.L_x_2565:
[----:B------:R-:W-:Y:S05]  /*2b40*/  BSYNC B3 ;  /* 0x0000000000037941 */ /* 0x000fea0003800000 */
.L_x_2564:
        /* <DEDUP_REMOVED lines=39> */
[----:B------:R-:W-:Y:S02]  /*2dc0*/  LOP3.LUT R89, R133, R134, R82, 0x96, !PT ;  /* 0x0000008685597212 */ /* 0x000fe400078e9652 */
[----:B------:R-:W-:Y:S01]  /*2dd0*/  MOV R148, R132 ;  /* 0x0000008400947202 */ /* 0x000fe20000000f00 */
[----:B------:R-:W-:Y:S01]  /*2de0*/  IMAD.MOV.U32 R146, RZ, RZ, R68 ;  /* 0x000000ffff927224 */ /* 0x000fe200078e0044 */
[----:B------:R-:W-:Y:S01]  /*2df0*/  LOP3.LUT R87, R69, R70, R80, 0x96, !PT ;  /* 0x0000004645577212 */ /* 0x000fe200078e9650 */
[----:B------:R-:W-:-:S07]  /*2e00*/  IMAD.MOV.U32 R69, RZ, RZ, RZ ;  /* 0x000000ffff457224 */ /* 0x000fce00078e00ff */
.L_x_2563:
[----:B------:R-:W-:Y:S05]  /*2e10*/  BSYNC B2 ;  /* 0x0000000000027941 */ /* 0x000fea0003800000 */
.L_x_2562:
        /* <DEDUP_REMOVED lines=11> */
[----:B------:R-:W-:Y:S02]  /*2ed0*/  @P3 IMAD.U32 R68, R68, 0x10000, RZ ;  /* 0x0001000044443824 */ /* 0x000fe400078e00ff */
[----:B------:R-:W-:-:S04]  /*2ee0*/  FMUL.FTZ R155, R92, R155 ;  /* 0x0000009b5c9b7220 */ /* 0x000fc80000410000 */
[----:B------:R-:W-:-:S07]  /*2ef0*/  @P3 FADD.FTZ R155, R68, R155 ;  /* 0x0000009b449b3221 */ /* 0x000fce0000010000 */
.L_x_2558:
[----:B------:R-:W-:Y:S05]  /*2f00*/  BSYNC B1 ;  /* 0x0000000000017941 */ /* 0x000fea0003800000 */
.L_x_2556:
        /* <DEDUP_REMOVED lines=8> */
.L_x_2567:
        /* <DEDUP_REMOVED lines=12> */
.L_x_2570:
[----:B------:R-:W-:-:S07]  /*3050*/  IMAD.MOV.U32 R90, RZ, RZ, R148 ;  /* 0x000000ffff5a7224 */ /* 0x000fce00078e0094 */
.L_x_2571:
[----:B------:R-:W-:Y:S05]  /*3060*/  BSYNC B2 ;  /* 0x0000000000027941 */ /* 0x000fea0003800000 */
.L_x_2569:
        /* <DEDUP_REMOVED lines=16> */
.L_x_2575:
[----:B------:R-:W-:Y:S05]  /*3170*/  BSYNC B3 ;  /* 0x0000000000037941 */ /* 0x000fea0003800000 */
.L_x_2574:
        /* <DEDUP_REMOVED lines=41> */
[----:B------:R-:W-:Y:S01]  /*3410*/  HFMA2.MMA R68, -RZ, RZ, 0, 0 ;  /* 0x00000000ff447435 */ /* 0x000fe200000001ff */
[----:B------:R-:W-:Y:S01]  /*3420*/  IMAD.MOV.U32 R148, RZ, RZ, R132 ;  /* 0x000000ffff947224 */ /* 0x000fe200078e0084 */
[----:B------:R-:W-:-:S09]  /*3430*/  LOP3.LUT R87, R69, R70, R80, 0x96, !PT ;  /* 0x0000004645577212 */ /* 0x000fd200078e9650 */
.L_x_2573:
[----:B------:R-:W-:Y:S05]  /*3440*/  BSYNC B2 ;  /* 0x0000000000027941 */ /* 0x000fea0003800000 */
.L_x_2572:
[----:B------:R-:W-:Y:S01]  /*3450*/  I2FP.F32.U32 R69, R90 ;  /* 0x0000005a00457245 */ /* 0x000fe20000201000 */
[----:B------:R-:W-:Y:S01]  /*3460*/  IMAD.MOV.U32 R90, RZ, RZ, 0x2f800000 ;  /* 0x2f800000ff5a7424 */ /* 0x000fe200078e00ff */
[----:B-----5:R-:W-:Y:S01]  /*3470*/  @P3 SHF.L.U32 R71, R66, 0x10, RZ ;  /* 0x0000001042473819 */ /* 0x020fe200000006ff */
[----:B------:R-:W-:Y:S02]  /*3480*/  IMAD.U32 R70, R62, 0x10000, RZ ;  /* 0x000100003e467824 */ /* 0x000fe400078e00ff */
[----:B------:R-:W-:Y:S02]  /*3490*/  FFMA.FTZ R69, R69, R90, 1.1641532182693481445e-10 ;  /* 0x2f00000045457423 */ /* 0x000fe4000001005a */
[----:B------:R-:W-:-:S03]  /*34a0*/  FMUL.FTZ R70, R70, UR11 ;  /* 0x0000000b46467c20 */ /* 0x000fc60008410000 */
[----:B------:R-:W-:Y:S01]  /*34b0*/  FSETP.GTU.FTZ.AND P5, PT, R69, UR8, PT ;  /* 0x0000000845007c0b */ /* 0x000fe2000bfbc000 */
[----:B------:R-:W-:-:S03]  /*34c0*/  FMUL.FTZ R70, R70, UR10 ;  /* 0x0000000a46467c20 */ /* 0x000fc60008410000 */
[----:B------:R-:W-:Y:S02]  /*34d0*/  SEL R157, RZ, 0x1, P5 ;  /* 0x00000001ff9d7807 */ /* 0x000fe40002800000 */
[----:B------:R-:W-:-:S05]  /*34e0*/  FSEL R69, R70, RZ, !P5 ;  /* 0x000000ff46457208 */ /* 0x000fca0006800000 */
[----:B------:R-:W-:-:S04]  /*34f0*/  FMUL.FTZ R156, R32, R69 ;  /* 0x00000045209c7220 */ /* 0x000fc80000410000 */
[----:B------:R-:W-:-:S07]  /*3500*/  @P3 FADD.FTZ R156, R71, R156 ;  /* 0x0000009c479c3221 */ /* 0x000fce0000010000 */
.L_x_2568:
[----:B------:R-:W-:Y:S05]  /*3510*/  BSYNC B1 ;  /* 0x0000000000017941 */ /* 0x000fea0003800000 */
.L_x_2566:
        /* <DEDUP_REMOVED lines=9> */
.L_x_2577:
        /* <DEDUP_REMOVED lines=12> */
.L_x_2580:
[----:B------:R-:W-:-:S07]  /*3670*/  IMAD.MOV.U32 R90, RZ, RZ, R148 ;  /* 0x000000ffff5a7224 */ /* 0x000fce00078e0094 */
.L_x_2581:
[----:B------:R-:W-:Y:S05]  /*3680*/  BSYNC B2 ;  /* 0x0000000000027941 */ /* 0x000fea0003800000 */
.L_x_2579:
        /* <DEDUP_REMOVED lines=16> */
.L_x_2585:
[----:B------:R-:W-:Y:S05]  /*3790*/  BSYNC B3 ;  /* 0x0000000000037941 */ /* 0x000fea0003800000 */
.L_x_2584:
        /* <DEDUP_REMOVED lines=42> */
[----:B------:R-:W-:Y:S01]  /*3a40*/  IMAD.MOV.U32 R69, RZ, RZ, RZ ;  /* 0x000000ffff457224 */ /* 0x000fe200078e00ff */
[----:B------:R-:W-:-:S07]  /*3a50*/  MOV R146, R68 ;  /* 0x0000004400927202 */ /* 0x000fce0000000f00 */
.L_x_2583:
[----:B------:R-:W-:Y:S05]  /*3a60*/  BSYNC B2 ;  /* 0x0000000000027941 */ /* 0x000fea0003800000 */
.L_x_2582:
        /* <DEDUP_REMOVED lines=11> */
[----:B------:R-:W-:Y:S01]  /*3b20*/  SEL R158, RZ, 0x1, P5 ;  /* 0x00000001ff9e7807 */ /* 0x000fe20002800000 */
[----:B------:R-:W-:-:S04]  /*3b30*/  FMUL.FTZ R159, R93, R70 ;  /* 0x000000465d9f7220 */ /* 0x000fc80000410000 */
[----:B------:R-:W-:-:S07]  /*3b40*/  @P3 FADD.FTZ R159, R68, R159 ;  /* 0x0000009f449f3221 */ /* 0x000fce0000010000 */
.L_x_2578:
[----:B------:R-:W-:Y:S05]  /*3b50*/  BSYNC B1 ;  /* 0x0000000000017941 */ /* 0x000fea0003800000 */
.L_x_2576:
        /* <DEDUP_REMOVED lines=8> */
.L_x_2587:
        /* <DEDUP_REMOVED lines=12> */
.L_x_2590:
[----:B------:R-:W-:-:S07]  /*3ca0*/  IMAD.MOV.U32 R90, RZ, RZ, R148 ;  /* 0x000000ffff5a7224 */ /* 0x000fce00078e0094 */
.L_x_2591:
[----:B------:R-:W-:Y:S05]  /*3cb0*/  BSYNC B2 ;  /* 0x0000000000027941 */ /* 0x000fea0003800000 */
.L_x_2589:
        /* <DEDUP_REMOVED lines=16> */
.L_x_2595:
[----:B------:R-:W-:Y:S05]  /*3dc0*/  BSYNC B3 ;  /* 0x0000000000037941 */ /* 0x000fea0003800000 */
.L_x_2594:
        /* <DEDUP_REMOVED lines=44> */
.L_x_2593:
[----:B------:R-:W-:Y:S05]  /*4090*/  BSYNC B2 ;  /* 0x0000000000027941 */ /* 0x000fea0003800000 */
.L_x_2592:
[----:B------:R-:W-:Y:S01]  /*40a0*/  I2FP.F32.U32 R69, R90 ;  /* 0x0000005a00457245 */ /* 0x000fe20000201000 */
[----:B------:R-:W-:Y:S01]  /*40b0*/  HFMA2.MMA R90, -RZ, RZ, 0.1171875, 0 ;  /* 0x2f800000ff5a7435 */ /* 0x000fe200000001ff */
[----:B-----5:R-:W-:-:S04]  /*40c0*/  IMAD.U32 R70, R63, 0x10000, RZ ;  /* 0x000100003f467824 */ /* 0x020fc800078e00ff */
[----:B------:R-:W-:-:S04]  /*40d0*/  FMUL.FTZ R70, R70, UR11 ;  /* 0x0000000b46467c20 */ /* 0x000fc80008410000 */
[----:B------:R-:W-:Y:S01]  /*40e0*/  FMUL.FTZ R70, R70, UR10 ;  /* 0x0000000a46467c20 */ /* 0x000fe20008410000 */
[----:B------:R-:W-:-:S05]  /*40f0*/  FFMA.FTZ R69, R69, R90, 1.1641532182693481445e-10 ;  /* 0x2f00000045457423 */ /* 0x000fca000001005a */
[----:B------:R-:W-:Y:S02]  /*4100*/  FSETP.GTU.FTZ.AND P5, PT, R69, UR8, PT ;  /* 0x0000000845007c0b */ /* 0x000fe4000bfbc000 */
[----:B------:R-:W-:Y:S02]  /*4110*/  @P3 SHF.L.U32 R69, R67, 0x10, RZ ;  /* 0x0000001043453819 */ /* 0x000fe400000006ff */
[----:B------:R-:W-:Y:S02]  /*4120*/  FSEL R70, R70, RZ, !P5 ;  /* 0x000000ff46467208 */ /* 0x000fe40006800000 */
[----:B------:R-:W-:-:S03]  /*4130*/  SEL R161, RZ, 0x1, P5 ;  /* 0x00000001ffa17807 */ /* 0x000fc60002800000 */
[----:B------:R-:W-:-:S04]  /*4140*/  FMUL.FTZ R160, R31, R70 ;  /* 0x000000461fa07220 */ /* 0x000fc80000410000 */
[----:B------:R-:W-:-:S07]  /*4150*/  @P3 FADD.FTZ R160, R69, R160 ;  /* 0x000000a045a03221 */ /* 0x000fce0000010000 */
.L_x_2588:
[----:B------:R-:W-:Y:S05]  /*4160*/  BSYNC B1 ;  /* 0x0000000000017941 */ /* 0x000fea0003800000 */
.L_x_2586:
        /* <DEDUP_REMOVED lines=9> */
.L_x_2597:
        /* <DEDUP_REMOVED lines=12> */
.L_x_2600:
[----:B------:R-:W-:-:S07]  /*42c0*/  IMAD.MOV.U32 R162, RZ, RZ, R148 ;  /* 0x000000ffffa27224 */ /* 0x000fce00078e0094 */
.L_x_2601:
[----:B------:R-:W-:Y:S05]  /*42d0*/  BSYNC B2 ;  /* 0x0000000000027941 */ /* 0x000fea0003800000 */
.L_x_2599:
        /* <DEDUP_REMOVED lines=16> */
.L_x_2605:
[----:B------:R-:W-:Y:S05]  /*43e0*/  BSYNC B3 ;  /* 0x0000000000037941 */ /* 0x000fea0003800000 */
.L_x_2604:
        /* <DEDUP_REMOVED lines=9> */
[----:B------:R-:W-:-:S03]  /*4480*/  LOP3.LUT R70, R133, R70, R53, 0x96, !PT ;  /* 0x0000004685467212 */ /* 0x000fc600078e9635 */
[----:B------:R-:W-:Y:S01]  /*4490*/  IMAD.MOV.U32 R90, RZ, RZ, RZ ;  /* 0x000000ffff5a7224 */ /* 0x000fe200078e00ff */
        /* <DEDUP_REMOVED lines=31> */
[----:B------:R-:W-:Y:S02]  /*4690*/  LOP3.LUT R87, R69, R70, R80, 0x96, !PT ;  /* 0x0000004645577212 */ /* 0x000fe400078e9650 */
[----:B------:R-:W-:-:S07]  /*46a0*/  MOV R146, R68 ;  /* 0x0000004400927202 */ /* 0x000fce0000000f00 */
.L_x_2603:
[----:B------:R-:W-:Y:S05]  /*46b0*/  BSYNC B2 ;  /* 0x0000000000027941 */ /* 0x000fea0003800000 */
.L_x_2602:
        /* <DEDUP_REMOVED lines=14> */
.L_x_2598:
[----:B------:R-:W-:Y:S05]  /*47a0*/  BSYNC B1 ;  /* 0x0000000000017941 */ /* 0x000fea0003800000 */
.L_x_2596:
        /* <DEDUP_REMOVED lines=14> */
[----:B------:R-:W-:Y:S02]  /*4890*/  PRMT R71, R158, 0x7104, RZ ;  /* 0x000071049e477816 */ /* 0x000fe400000000ff */
[----:B------:R-:W-:Y:S01]  /*48a0*/  PRMT R194, R133, 0x4210, R70 ;  /* 0x0000421085c27816 */ /* 0x000fe20000000046 */
[----:B------:R-:W-:Y:S01]  /*48b0*/  IMAD.WIDE.U32 R132, R132, 0x10000, RZ ;  /* 0x0001000084847825 */ /* 0x000fe200078e00ff */
[----:B------:R-:W-:-:S02]  /*48c0*/  LOP3.LUT R70, R154, 0xff, RZ, 0xc0, !PT ;  /* 0x000000ff9a467812 */ /* 0x000fc400078ec0ff */
        /* <DEDUP_REMOVED lines=11> */
.L_x_2607:
[----:B------:R-:W-:Y:S05]  /*4980*/  BSYNC B1 ;  /* 0x0000000000017941 */ /* 0x000fea0003800000 */
.L_x_2606:
[----:B------:R-:W-:Y:S01]  /*4990*/  IADD3 R195, R195, 0x20, RZ ;  /* 0x00000020c3c37810 */ /* 0x000fe20007ffe0ff */
[----:B------:R-:W-:-:S07]  /*49a0*/  VIADD R193, R193, 0x20 ;  /* 0x00000020c1c17836 */ /* 0x000fce0000000000 */
.L_x_2525:
[----:B------:R-:W-:Y:S05]  /*49b0*/  BSYNC B0 ;  /* 0x0000000000007941 */ /* 0x000fea0003800000 */
.L_x_2524:
        /* <DEDUP_REMOVED lines=20> */
.L_x_2611:
        /* <DEDUP_REMOVED lines=12> */
.L_x_2614:
[----:B------:R-:W-:-:S07]  /*4bc0*/  MOV R164, R148 ;  /* 0x0000009400a47202 */ /* 0x000fce0000000f00 */
.L_x_2615:
[----:B------:R-:W-:Y:S05]  /*4bd0*/  BSYNC B2 ;  /* 0x0000000000027941 */ /* 0x000fea0003800000 */
.L_x_2613:
        /* <DEDUP_REMOVED lines=16> */
.L_x_2619:
[----:B------:R-:W-:Y:S05]  /*4ce0*/  BSYNC B3 ;  /* 0x0000000000037941 */ /* 0x000fea0003800000 */
.L_x_2618:
        /* <DEDUP_REMOVED lines=41> */
[----:B------:R-:W-:Y:S01]  /*4f80*/  IMAD.MOV.U32 R68, RZ, RZ, RZ ;  /* 0x000000ffff447224 */ /* 0x000fe200078e00ff */
[----:B------:R-:W-:-:S07]  /*4f90*/  LOP3.LUT R87, R69, R70, R80, 0x96, !PT ;  /* 0x0000004645577212 */ /* 0x000fce00078e9650 */
.L_x_2617:
[----:B------:R-:W-:Y:S05]  /*4fa0*/  BSYNC B2 ;  /* 0x0000000000027941 */ /* 0x000fea0003800000 */
.L_x_2616:
[----:B------:R-:W-:Y:S01]  /*4fb0*/  HFMA2.MMA R70, -RZ, RZ, 0.1171875, 0 ;  /* 0x2f800000ff467435 */ /* 0x000fe200000001ff */
[----:B------:R-:W-:Y:S01]  /*4fc0*/  I2FP.F32.U32 R69, R164 ;  /* 0x000000a400457245 */ /* 0x000fe20000201000 */
[----:B-----5:R-:W-:-:S04]  /*4fd0*/  IMAD.U32 R71, R60, 0x10000, RZ ;  /* 0x000100003c477824 */ /* 0x020fc800078e00ff */
[----:B------:R-:W-:-:S04]  /*4fe0*/  FMUL.FTZ R71, R71, UR11 ;  /* 0x0000000b47477c20 */ /* 0x000fc80008410000 */
[----:B------:R-:W-:Y:S01]  /*4ff0*/  FFMA.FTZ R69, R69, R70, 1.1641532182693481445e-10 ;  /* 0x2f00000045457423 */ /* 0x000fe20000010046 */
[----:B------:R-:W-:-:S04]  /*5000*/  FMUL.FTZ R71, R71, UR10 ;  /* 0x0000000a47477c20 */ /* 0x000fc80008410000 */
[----:B------:R-:W-:-:S04]  /*5010*/  FSETP.GTU.FTZ.AND P5, PT, R69, UR8, PT ;  /* 0x0000000845007c0b */ /* 0x000fc8000bfbc000 */
[----:B------:R-:W-:Y:S02]  /*5020*/  FSEL R69, R71, RZ, !P5 ;  /* 0x000000ff47457208 */ /* 0x000fe40006800000 */
[----:B------:R-:W-:Y:S02]  /*5030*/  @P3 SHF.L.U32 R71, R64, 0x10, RZ ;  /* 0x0000001040473819 */ /* 0x000fe400000006ff */
[----:B------:R-:W-:Y:S01]  /*5040*/  SEL R149, RZ, 0x1, P5 ;  /* 0x00000001ff957807 */ /* 0x000fe20002800000 */
[----:B------:R-:W-:-:S04]  /*5050*/  FMUL.FTZ R164, R30, R69 ;  /* 0x000000451ea47220 */ /* 0x000fc80000410000 */
[----:B------:R-:W-:-:S07]  /*5060*/  @P3 FADD.FTZ R164, R71, R164 ;  /* 0x000000a447a43221 */ /* 0x000fce0000010000 */
.L_x_2612:
[----:B------:R-:W-:Y:S05]  /*5070*/  BSYNC B1 ;  /* 0x0000000000017941 */ /* 0x000fea0003800000 */
.L_x_2610:
        /* <DEDUP_REMOVED lines=9> */
.L_x_2621:
        /* <DEDUP_REMOVED lines=12> */
.L_x_2624:
[----:B------:R-:W-:-:S07]  /*51d0*/  IMAD.MOV.U32 R90, RZ, RZ, R148 ;  /* 0x000000ffff5a7224 */ /* 0x000fce00078e0094 */
.L_x_2625:
[----:B------:R-:W-:Y:S05]  /*51e0*/  BSYNC B2 ;  /* 0x0000000000027941 */ /* 0x000fea0003800000 */
.L_x_2623:
        /* <DEDUP_REMOVED lines=16> */
.L_x_2629:
[----:B------:R-:W-:Y:S05]  /*52f0*/  BSYNC B3 ;  /* 0x0000000000037941 */ /* 0x000fea0003800000 */
.L_x_2628:
        /* <DEDUP_REMOVED lines=44> */
.L_x_2627:
[----:B------:R-:W-:Y:S05]  /*55c0*/  BSYNC B2 ;  /* 0x0000000000027941 */ /* 0x000fea0003800000 */
.L_x_2626:
        /* <DEDUP_REMOVED lines=14> */
.L_x_2622:
[----:B------:R-:W-:Y:S05]  /*56b0*/  BSYNC B1 ;  /* 0x0000000000017941 */ /* 0x000fea0003800000 */
.L_x_2620:
        /* <DEDUP_REMOVED lines=8> */
.L_x_2631:
        /* <DEDUP_REMOVED lines=12> */
.L_x_2634:
[----:B------:R-:W-:-:S07]  /*5800*/  IMAD.MOV.U32 R90, RZ, RZ, R148 ;  /* 0x000000ffff5a7224 */ /* 0x000fce00078e0094 */
.L_x_2635:
[----:B------:R-:W-:Y:S05]  /*5810*/  BSYNC B2 ;  /* 0x0000000000027941 */ /* 0x000fea0003800000 */
.L_x_2633:
        /* <DEDUP_REMOVED lines=16> */
.L_x_2639:
[----:B------:R-:W-:Y:S05]  /*5920*/  BSYNC B3 ;  /* 0x0000000000037941 */ /* 0x000fea0003800000 */
.L_x_2638:
        /* <DEDUP_REMOVED lines=44> */
.L_x_2637:
[----:B------:R-:W-:Y:S05]  /*5bf0*/  BSYNC B2 ;  /* 0x0000000000027941 */ /* 0x000fea0003800000 */
.L_x_2636:
        /* <DEDUP_REMOVED lines=10> */
[----:B------:R-:W-:-:S04]  /*5ca0*/  FMUL.FTZ R166, R29, R166 ;  /* 0x000000a61da67220 */ /* 0x000fc80000410000 */
[----:B------:R-:W-:-:S07]  /*5cb0*/  @P3 FADD.FTZ R166, R69, R166 ;  /* 0x000000a645a63221 */ /* 0x000fce0000010000 */
.L_x_2632:
[----:B------:R-:W-:Y:S05]  /*5cc0*/  BSYNC B1 ;  /* 0x0000000000017941 */ /* 0x000fea0003800000 */
.L_x_2630:
        /* <DEDUP_REMOVED lines=9> */
.L_x_2641:
        /* <DEDUP_REMOVED lines=12> */
.L_x_2644:
[----:B------:R-:W-:-:S07]  /*5e20*/  IMAD.MOV.U32 R90, RZ, RZ, R148 ;  /* 0x000000ffff5a7224 */ /* 0x000fce00078e0094 */
.L_x_2645:
[----:B------:R-:W-:Y:S05]  /*5e30*/  BSYNC B2 ;  /* 0x0000000000027941 */ /* 0x000fea0003800000 */
.L_x_2643:
        /* <DEDUP_REMOVED lines=16> */
.L_x_2649:
[----:B------:R-:W-:Y:S05]  /*5f40*/  BSYNC B3 ;  /* 0x0000000000037941 */ /* 0x000fea0003800000 */
.L_x_2648:
        /* <DEDUP_REMOVED lines=44> */
.L_x_2647:
[----:B------:R-:W-:Y:S05]  /*6210*/  BSYNC B2 ;  /* 0x0000000000027941 */ /* 0x000fea0003800000 */
.L_x_2646:
        /* <DEDUP_REMOVED lines=14> */
.L_x_2642:
[----:B------:R-:W-:Y:S05]  /*6300*/  BSYNC B1 ;  /* 0x0000000000017941 */ /* 0x000fea0003800000 */
.L_x_2640:
        /* <DEDUP_REMOVED lines=8> */
.L_x_2651:
        /* <DEDUP_REMOVED lines=12> */
.L_x_2654:
[----:B------:R-:W-:-:S07]  /*6450*/  IMAD.MOV.U32 R90, RZ, RZ, R148 ;  /* 0x000000ffff5a7224 */ /* 0x000fce00078e0094 */
.L_x_2655:
[----:B------:R-:W-:Y:S05]  /*6460*/  BSYNC B2 ;  /* 0x0000000000027941 */ /* 0x000fea0003800000 */
.L_x_2653:
        /* <DEDUP_REMOVED lines=16> */
.L_x_2659:
[----:B------:R-:W-:Y:S05]  /*6570*/  BSYNC B3 ;  /* 0x0000000000037941 */ /* 0x000fea0003800000 */
.L_x_2658:
        /* <DEDUP_REMOVED lines=44> */
.L_x_2657:
[----:B------:R-:W-:Y:S05]  /*6840*/  BSYNC B2 ;  /* 0x0000000000027941 */ /* 0x000fea0003800000 */
.L_x_2656:
        /* <DEDUP_REMOVED lines=12> */
.L_x_2652:
[----:B------:R-:W-:Y:S05]  /*6910*/  BSYNC B1 ;  /* 0x0000000000017941 */ /* 0x000fea0003800000 */
.L_x_2650:
        /* <DEDUP_REMOVED lines=9> */
.L_x_2661:
        /* <DEDUP_REMOVED lines=12> */
.L_x_2664:
[----:B------:R-:W-:-:S07]  /*6a70*/  IMAD.MOV.U32 R90, RZ, RZ, R148 ;  /* 0x000000ffff5a7224 */ /* 0x000fce00078e0094 */
.L_x_2665:
[----:B------:R-:W-:Y:S05]  /*6a80*/  BSYNC B2 ;  /* 0x0000000000027941 */ /* 0x000fea0003800000 */
.L_x_2663:
        /* <DEDUP_REMOVED lines=16> */
.L_x_2669:
[----:B------:R-:W-:Y:S05]  /*6b90*/  BSYNC B3 ;  /* 0x0000000000037941 */ /* 0x000fea0003800000 */
.L_x_2668:
        /* <DEDUP_REMOVED lines=44> */
.L_x_2667:
[----:B------:R-:W-:Y:S05]  /*6e60*/  BSYNC B2 ;  /* 0x0000000000027941 */ /* 0x000fea0003800000 */
.L_x_2666:
        /* <DEDUP_REMOVED lines=14> */
.L_x_2662:
[----:B------:R-:W-:Y:S05]  /*6f50*/  BSYNC B1 ;  /* 0x0000000000017941 */ /* 0x000fea0003800000 */
.L_x_2660:
        /* <DEDUP_REMOVED lines=8> */
.L_x_2671:
        /* <DEDUP_REMOVED lines=12> */
.L_x_2674:
[----:B------:R-:W-:-:S07]  /*70a0*/  IMAD.MOV.U32 R90, RZ, RZ, R148 ;  /* 0x000000ffff5a7224 */ /* 0x000fce00078e0094 */
.L_x_2675:
[----:B------:R-:W-:Y:S05]  /*70b0*/  BSYNC B2 ;  /* 0x0000000000027941 */ /* 0x000fea0003800000 */
.L_x_2673:
        /* <DEDUP_REMOVED lines=16> */
.L_x_2679:
[----:B------:R-:W-:Y:S05]  /*71c0*/  BSYNC B3 ;  /* 0x0000000000037941 */ /* 0x000fea0003800000 */
.L_x_2678:
        /* <DEDUP_REMOVED lines=44> */
.L_x_2677:
[----:B------:R-:W-:Y:S05]  /*7490*/  BSYNC B2 ;  /* 0x0000000000027941 */ /* 0x000fea0003800000 */
.L_x_2676:
        /* <DEDUP_REMOVED lines=12> */
.L_x_2672:
[----:B------:R-:W-:Y:S05]  /*7560*/  BSYNC B1 ;  /* 0x0000000000017941 */ /* 0x000fea0003800000 */
.L_x_2670:
        /* <DEDUP_REMOVED lines=9> */
.L_x_2681:
        /* <DEDUP_REMOVED lines=12> */
.L_x_2684:
[----:B------:R-:W-:-:S07]  /*76c0*/  IMAD.MOV.U32 R162, RZ, RZ, R148 ;  /* 0x000000ffffa27224 */ /* 0x000fce00078e0094 */
.L_x_2685:
[----:B------:R-:W-:Y:S05]  /*76d0*/  BSYNC B2 ;  /* 0x0000000000027941 */ /* 0x000fea0003800000 */
.L_x_2683:
        /* <DEDUP_REMOVED lines=16> */
.L_x_2689:
[----:B------:R-:W-:Y:S05]  /*77e0*/  BSYNC B3 ;  /* 0x0000000000037941 */ /* 0x000fea0003800000 */
.L_x_2688:
        /* <DEDUP_REMOVED lines=44> */
.L_x_2687:
[----:B------:R-:W-:Y:S05]  /*7ab0*/  BSYNC B2 ;  /* 0x0000000000027941 */ /* 0x000fea0003800000 */
.L_x_2686:
        /* <DEDUP_REMOVED lines=14> */
.L_x_2682:
[----:B------:R-:W-:Y:S05]  /*7ba0*/  BSYNC B1 ;  /* 0x0000000000017941 */ /* 0x000fea0003800000 */
.L_x_2680:
        /* <DEDUP_REMOVED lines=16> */
[----:B------:R-:W-:Y:S02]  /*7cb0*/  LOP3.LUT R71, R154, 0xff, RZ, 0xc0, !PT ;  /* 0x000000ff9a477812 */ /* 0x000fe400078ec0ff */
[----:B------:R-:W-:Y:S02]  /*7cc0*/  LOP3.LUT R134, R151, 0xff, RZ, 0xc0, !PT ;  /* 0x000000ff97867812 */ /* 0x000fe400078ec0ff */
[----:B------:R-:W-:Y:S01]  /*7cd0*/  LOP3.LUT R194, R70, 0xff00, R133, 0xf8, !PT ;  /* 0x0000ff0046c27812 */ /* 0x000fe200078ef885 */
[----:B------:R-:W-:-:S03]  /*7ce0*/  IMAD.WIDE.U32 R70, R71, 0x1000000, RZ ;  /* 0x0100000047467825 */ /* 0x000fc600078e00ff */
[----:B------:R-:W-:Y:S01]  /*7cf0*/  LOP3.LUT R197, R194, 0xff, R157, 0xf8, !PT ;  /* 0x000000ffc2c57812 */ /* 0x000fe200078ef89d */
[----:B------:R-:W-:-:S04]  /*7d00*/  IMAD.WIDE.U32 R132, R132, 0x10000, RZ ;  /* 0x0001000084847825 */ /* 0x000fc800078e00ff */
[----:B------:R-:W-:Y:S01]  /*7d10*/  IMAD.WIDE.U32 R134, R134, 0x100, RZ ;  /* 0x0000010086867825 */ /* 0x000fe200078e00ff */
[----:B------:R-:W-:-:S03]  /*7d20*/  LOP3.LUT R197, R133, R197, R71, 0xfe, !PT ;  /* 0x000000c585c57212 */ /* 0x000fc600078efe47 */
[----:B0-----:R-:W-:Y:S01]  /*7d30*/  IMAD.WIDE.U32 R68, R193, 0x8, R68 ;  /* 0x00000008c1447825 */ /* 0x001fe200078e0044 */
[----:B------:R-:W-:Y:S02]  /*7d40*/  LOP3.LUT R70, R134, R70, R132, 0xfe, !PT ;  /* 0x0000004686467212 */ /* 0x000fe400078efe84 */
[----:B------:R-:W-:Y:S02]  /*7d50*/  LOP3.LUT R71, R197, R135, RZ, 0xfc, !PT ;  /* 0x00000087c5477212 */ /* 0x000fe400078efcff */
[----:B------:R-:W-:-:S05]  /*7d60*/  LOP3.LUT R70, R70, 0xff, R149, 0xf8, !PT ;  /* 0x000000ff46467812 */ /* 0x000fca00078ef895 */
[----:B------:R1:W-:Y:S02]  /*7d70*/  STG.E.64 desc[UR4][R68.64], R70 ;  /* 0x0000004644007986 */ /* 0x0003e4000c101b04 */
.L_x_2691:
[----:B------:R-:W-:Y:S05]  /*7d80*/  BSYNC B1 ;  /* 0x0000000000017941 */ /* 0x000fea0003800000 */
.L_x_2690:
[----:B------:R-:W-:Y:S01]  /*7d90*/  IADD3 R195, R195, 0x20, RZ ;  /* 0x00000020c3c37810 */ /* 0x000fe20007ffe0ff */
[----:B------:R-:W-:-:S07]  /*7da0*/  VIADD R193, R193, 0x20 ;  /* 0x00000020c1c17836 */ /* 0x000fce0000000000 */
.L_x_2609:
[----:B------:R-:W-:Y:S05]  /*7db0*/  BSYNC B0 ;  /* 0x0000000000007941 */ /* 0x000fea0003800000 */
.L_x_2608:
        /* <DEDUP_REMOVED lines=20> */
.L_x_2695:
        /* <DEDUP_REMOVED lines=12> */
.L_x_2698:
[----:B------:R-:W-:-:S07]  /*7fc0*/  MOV R172, R148 ;  /* 0x0000009400ac7202 */ /* 0x000fce0000000f00 */
.L_x_2699:
[----:B------:R-:W-:Y:S05]  /*7fd0*/  BSYNC B2 ;  /* 0x0000000000027941 */ /* 0x000fea0003800000 */
.L_x_2697:
        /* <DEDUP_REMOVED lines=16> */
.L_x_2703:
[----:B------:R-:W-:Y:S05]  /*80e0*/  BSYNC B3 ;  /* 0x0000000000037941 */ /* 0x000fea0003800000 */
.L_x_2702:
        /* <DEDUP_REMOVED lines=43> */
.L_x_2701:
[----:B------:R-:W-:Y:S05]  /*83a0*/  BSYNC B2 ;  /* 0x0000000000027941 */ /* 0x000fea0003800000 */
.L_x_2700:
        /* <DEDUP_REMOVED lines=12> */
.L_x_2696:
[----:B------:R-:W-:Y:S05]  /*8470*/  BSYNC B1 ;  /* 0x0000000000017941 */ /* 0x000fea0003800000 */
.L_x_2694:
        /* <DEDUP_REMOVED lines=9> */
.L_x_2705:
        /* <DEDUP_REMOVED lines=12> */
.L_x_2708:
[----:B------:R-:W-:-:S07]  /*85d0*/  IMAD.MOV.U32 R90, RZ, RZ, R148 ;  /* 0x000000ffff5a7224 */ /* 0x000fce00078e0094 */
.L_x_2709:
[----:B------:R-:W-:Y:S05]  /*85e0*/  BSYNC B2 ;  /* 0x0000000000027941 */ /* 0x000fea0003800000 */
.L_x_2707:
        /* <DEDUP_REMOVED lines=16> */
.L_x_2713:
[----:B------:R-:W-:Y:S05]  /*86f0*/  BSYNC B3 ;  /* 0x0000000000037941 */ /* 0x000fea0003800000 */
.L_x_2712:
        /* <DEDUP_REMOVED lines=44> */
.L_x_2711:
[----:B------:R-:W-:Y:S05]  /*89c0*/  BSYNC B2 ;  /* 0x0000000000027941 */ /* 0x000fea0003800000 */
.L_x_2710:
        /* <DEDUP_REMOVED lines=14> */
.L_x_2706:
[----:B------:R-:W-:Y:S05]  /*8ab0*/  BSYNC B1 ;  /* 0x0000000000017941 */ /* 0x000fea0003800000 */
.L_x_2704:
        /* <DEDUP_REMOVED lines=8> */
.L_x_2715:
        /* <DEDUP_REMOVED lines=12> */
.L_x_2718:
[----:B------:R-:W-:-:S07]  /*8c00*/  IMAD.MOV.U32 R90, RZ, RZ, R148 ;  /* 0x000000ffff5a7224 */ /* 0x000fce00078e0094 */
.L_x_2719:
[----:B------:R-:W-:Y:S05]  /*8c10*/  BSYNC B2 ;  /* 0x0000000000027941 */ /* 0x000fea0003800000 */
.L_x_2717:
        /* <DEDUP_REMOVED lines=16> */
.L_x_2723:
[----:B------:R-:W-:Y:S05]  /*8d20*/  BSYNC B3 ;  /* 0x0000000000037941 */ /* 0x000fea0003800000 */
.L_x_2722:
        /* <DEDUP_REMOVED lines=44> */
.L_x_2721:
[----:B------:R-:W-:Y:S05]  /*8ff0*/  BSYNC B2 ;  /* 0x0000000000027941 */ /* 0x000fea0003800000 */
.L_x_2720:
        /* <DEDUP_REMOVED lines=12> */
.L_x_2716:
[----:B------:R-:W-:Y:S05]  /*90c0*/  BSYNC B1 ;  /* 0x0000000000017941 */ /* 0x000fea0003800000 */
.L_x_2714:
        /* <DEDUP_REMOVED lines=9> */
.L_x_2725:
        /* <DEDUP_REMOVED lines=12> */
.L_x_2728:
[----:B------:R-:W-:-:S07]  /*9220*/  IMAD.MOV.U32 R90, RZ, RZ, R148 ;  /* 0x000000ffff5a7224 */ /* 0x000fce00078e0094 */
.L_x_2729:
[----:B------:R-:W-:Y:S05]  /*9230*/  BSYNC B2 ;  /* 0x0000000000027941 */ /* 0x000fea0003800000 */
.L_x_2727:
        /* <DEDUP_REMOVED lines=16> */
.L_x_2733:
[----:B------:R-:W-:Y:S05]  /*9340*/  BSYNC B3 ;  /* 0x0000000000037941 */ /* 0x000fea0003800000 */
.L_x_2732:
        /* <DEDUP_REMOVED lines=44> */
.L_x_2731:
[----:B------:R-:W-:Y:S05]  /*9610*/  BSYNC B2 ;  /* 0x0000000000027941 */ /* 0x000fea0003800000 */
.L_x_2730:
        /* <DEDUP_REMOVED lines=14> */
.L_x_2726:
[----:B------:R-:W-:Y:S05]  /*9700*/  BSYNC B1 ;  /* 0x0000000000017941 */ /* 0x000fea0003800000 */
.L_x_2724:
        /* <DEDUP_REMOVED lines=8> */
.L_x_2735:
        /* <DEDUP_REMOVED lines=12> */
.L_x_2738:
[----:B------:R-:W-:-:S07]  /*9850*/  IMAD.MOV.U32 R90, RZ, RZ, R148 ;  /* 0x000000ffff5a7224 */ /* 0x000fce00078e0094 */
.L_x_2739:
[----:B------:R-:W-:Y:S05]  /*9860*/  BSYNC B2 ;  /* 0x0000000000027941 */ /* 0x000fea0003800000 */
.L_x_2737:
        /* <DEDUP_REMOVED lines=16> */
.L_x_2743:
[----:B------:R-:W-:Y:S05]  /*9970*/  BSYNC B3 ;  /* 0x0000000000037941 */ /* 0x000fea0003800000 */
.L_x_2742:
        /* <DEDUP_REMOVED lines=44> */
.L_x_2741:
[----:B------:R-:W-:Y:S05]  /*9c40*/  BSYNC B2 ;  /* 0x0000000000027941 */ /* 0x000fea0003800000 */
.L_x_2740:
        /* <DEDUP_REMOVED lines=12> */
.L_x_2736:
[----:B------:R-:W-:Y:S05]  /*9d10*/  BSYNC B1 ;  /* 0x0000000000017941 */ /* 0x000fea0003800000 */
.L_x_2734:
        /* <DEDUP_REMOVED lines=9> */
.L_x_2745:
        /* <DEDUP_REMOVED lines=12> */
.L_x_2748:
[----:B------:R-:W-:-:S07]  /*9e70*/  IMAD.MOV.U32 R90, RZ, RZ, R148 ;  /* 0x000000ffff5a7224 */ /* 0x000fce00078e0094 */
.L_x_2749:
[----:B------:R-:W-:Y:S05]  /*9e80*/  BSYNC B2 ;  /* 0x0000000000027941 */ /* 0x000fea0003800000 */
.L_x_2747:
        /* <DEDUP_REMOVED lines=16> */
.L_x_2753:
[----:B------:R-:W-:Y:S05]  /*9f90*/  BSYNC B3 ;  /* 0x0000000000037941 */ /* 0x000fea0003800000 */
.L_x_2752:
        /* <DEDUP_REMOVED lines=44> */
.L_x_2751:
[----:B------:R-:W-:Y:S05]  /*a260*/  BSYNC B2 ;  /* 0x0000000000027941 */ /* 0x000fea0003800000 */
.L_x_2750:
        /* <DEDUP_REMOVED lines=14> */
.L_x_2746:
[----:B------:R-:W-:Y:S05]  /*a350*/  BSYNC B1 ;  /* 0x0000000000017941 */ /* 0x000fea0003800000 */
.L_x_2744:
        /* <DEDUP_REMOVED lines=8> */
.L_x_2755:
        /* <DEDUP_REMOVED lines=12> */
.L_x_2758:
[----:B------:R-:W-:-:S07]  /*a4a0*/  IMAD.MOV.U32 R90, RZ, RZ, R148 ;  /* 0x000000ffff5a7224 */ /* 0x000fce00078e0094 */
.L_x_2759:
[----:B------:R-:W-:Y:S05]  /*a4b0*/  BSYNC B2 ;  /* 0x0000000000027941 */ /* 0x000fea0003800000 */
.L_x_2757:
        /* <DEDUP_REMOVED lines=16> */
.L_x_2763:
[----:B------:R-:W-:Y:S05]  /*a5c0*/  BSYNC B3 ;  /* 0x0000000000037941 */ /* 0x000fea0003800000 */
.L_x_2762:
        /* <DEDUP_REMOVED lines=44> */
.L_x_2761:
[----:B------:R-:W-:Y:S05]  /*a890*/  BSYNC B2 ;  /* 0x0000000000027941 */ /* 0x000fea0003800000 */
.L_x_2760:
        /* <DEDUP_REMOVED lines=12> */
.L_x_2756:
[----:B------:R-:W-:Y:S05]  /*a960*/  BSYNC B1 ;  /* 0x0000000000017941 */ /* 0x000fea0003800000 */
.L_x_2754:
        /* <DEDUP_REMOVED lines=9> */
.L_x_2765:
        /* <DEDUP_REMOVED lines=12> */
.L_x_2768:
[----:B------:R-:W-:-:S07]  /*aac0*/  IMAD.MOV.U32 R162, RZ, RZ, R148 ;  /* 0x000000ffffa27224 */ /* 0x000fce00078e0094 */
.L_x_2769:
[----:B------:R-:W-:Y:S05]  /*aad0*/  BSYNC B2 ;  /* 0x0000000000027941 */ /* 0x000fea0003800000 */
.L_x_2767:
        /* <DEDUP_REMOVED lines=16> */
.L_x_2773:
[----:B------:R-:W-:Y:S05]  /*abe0*/  BSYNC B3 ;  /* 0x0000000000037941 */ /* 0x000fea0003800000 */
.L_x_2772:
        /* <DEDUP_REMOVED lines=44> */
.L_x_2771:
[----:B------:R-:W-:Y:S05]  /*aeb0*/  BSYNC B2 ;  /* 0x0000000000027941 */ /* 0x000fea0003800000 */
.L_x_2770:
        /* <DEDUP_REMOVED lines=14> */
.L_x_2766:
[----:B------:R-:W-:Y:S05]  /*afa0*/  BSYNC B1 ;  /* 0x0000000000017941 */ /* 0x000fea0003800000 */
.L_x_2764:
        /* <DEDUP_REMOVED lines=29> */
.L_x_2775:
[----:B------:R-:W-:Y:S05]  /*b180*/  BSYNC B1 ;  /* 0x0000000000017941 */ /* 0x000fea0003800000 */
.L_x_2774:
[----:B------:R-:W-:Y:S01]  /*b190*/  IADD3 R195, R195, 0x20, RZ ;  /* 0x00000020c3c37810 */ /* 0x000fe20007ffe0ff */
[----:B------:R-:W-:-:S07]  /*b1a0*/  VIADD R193, R193, 0x20 ;  /* 0x00000020c1c17836 */ /* 0x000fce0000000000 */
.L_x_2693:
[----:B------:R-:W-:Y:S05]  /*b1b0*/  BSYNC B0 ;  /* 0x0000000000007941 */ /* 0x000fea0003800000 */
.L_x_2692:
        /* <DEDUP_REMOVED lines=19> */
.L_x_2779:
        /* <DEDUP_REMOVED lines=12> */
.L_x_2782:
[----:B------:R-:W-:-:S07]  /*b3b0*/  MOV R180, R148 ;  /* 0x0000009400b47202 */ /* 0x000fce0000000f00 */
.L_x_2783:
[----:B------:R-:W-:Y:S05]  /*b3c0*/  BSYNC B2 ;  /* 0x0000000000027941 */ /* 0x000fea0003800000 */
.L_x_2781:
        /* <DEDUP_REMOVED lines=16> */
.L_x_2787:
[----:B------:R-:W-:Y:S05]  /*b4d0*/  BSYNC B3 ;  /* 0x0000000000037941 */ /* 0x000fea0003800000 */
.L_x_2786:
        /* <DEDUP_REMOVED lines=43> */
.L_x_2785:
[----:B------:R-:W-:Y:S05]  /*b790*/  BSYNC B2 ;  /* 0x0000000000027941 */ /* 0x000fea0003800000 */
.L_x_2784:
        /* <DEDUP_REMOVED lines=12> */
.L_x_2780:
[----:B------:R-:W-:Y:S05]  /*b860*/  BSYNC B1 ;  /* 0x0000000000017941 */ /* 0x000fea0003800000 */
.L_x_2778:
        /* <DEDUP_REMOVED lines=9> */
.L_x_2789:
        /* <DEDUP_REMOVED lines=12> */
.L_x_2792:
[----:B------:R-:W-:-:S07]  /*b9c0*/  IMAD.MOV.U32 R90, RZ, RZ, R148 ;  /* 0x000000ffff5a7224 */ /* 0x000fce00078e0094 */
.L_x_2793:
[----:B------:R-:W-:Y:S05]  /*b9d0*/  BSYNC B2 ;  /* 0x0000000000027941 */ /* 0x000fea0003800000 */
.L_x_2791:
        /* <DEDUP_REMOVED lines=16> */
.L_x_2797:
[----:B------:R-:W-:Y:S05]  /*bae0*/  BSYNC B3 ;  /* 0x0000000000037941 */ /* 0x000fea0003800000 */
.L_x_2796:
        /* <DEDUP_REMOVED lines=44> */
.L_x_2795:
[----:B------:R-:W-:Y:S05]  /*bdb0*/  BSYNC B2 ;  /* 0x0000000000027941 */ /* 0x000fea0003800000 */
.L_x_2794:
        /* <DEDUP_REMOVED lines=14> */
.L_x_2790:
[----:B------:R-:W-:Y:S05]  /*bea0*/  BSYNC B1 ;  /* 0x0000000000017941 */ /* 0x000fea0003800000 */
.L_x_2788:
        /* <DEDUP_REMOVED lines=8> */
.L_x_2799:
        /* <DEDUP_REMOVED lines=12> */
.L_x_2802:
[----:B------:R-:W-:-:S07]  /*bff0*/  IMAD.MOV.U32 R90, RZ, RZ, R148 ;  /* 0x000000ffff5a7224 */ /* 0x000fce00078e0094 */
.L_x_2803:
[----:B------:R-:W-:Y:S05]  /*c000*/  BSYNC B2 ;  /* 0x0000000000027941 */ /* 0x000fea0003800000 */
.L_x_2801:
        /* <DEDUP_REMOVED lines=16> */
.L_x_2807:
[----:B------:R-:W-:Y:S05]  /*c110*/  BSYNC B3 ;  /* 0x0000000000037941 */ /* 0x000fea0003800000 */
.L_x_2806:
        /* <DEDUP_REMOVED lines=44> */
.L_x_2805:
[----:B------:R-:W-:Y:S05]  /*c3e0*/  BSYNC B2 ;  /* 0x0000000000027941 */ /* 0x000fea0003800000 */
.L_x_2804:
        /* <DEDUP_REMOVED lines=12> */
.L_x_2800:
[----:B------:R-:W-:Y:S05]  /*c4b0*/  BSYNC B1 ;  /* 0x0000000000017941 */ /* 0x000fea0003800000 */
.L_x_2798:
        /* <DEDUP_REMOVED lines=9> */
.L_x_2809:
        /* <DEDUP_REMOVED lines=12> */
.L_x_2812:
[----:B------:R-:W-:-:S07]  /*c610*/  IMAD.MOV.U32 R90, RZ, RZ, R148 ;  /* 0x000000ffff5a7224 */ /* 0x000fce00078e0094 */
.L_x_2813:
[----:B------:R-:W-:Y:S05]  /*c620*/  BSYNC B2 ;  /* 0x0000000000027941 */ /* 0x000fea0003800000 */
.L_x_2811:
        /* <DEDUP_REMOVED lines=16> */
.L_x_2817:
[----:B------:R-:W-:Y:S05]  /*c730*/  BSYNC B3 ;  /* 0x0000000000037941 */ /* 0x000fea0003800000 */
.L_x_2816:
        /* <DEDUP_REMOVED lines=44> */
.L_x_2815:
[----:B------:R-:W-:Y:S05]  /*ca00*/  BSYNC B2 ;  /* 0x0000000000027941 */ /* 0x000fea0003800000 */
.L_x_2814:
        /* <DEDUP_REMOVED lines=14> */
.L_x_2810:
[----:B------:R-:W-:Y:S05]  /*caf0*/  BSYNC B1 ;  /* 0x0000000000017941 */ /* 0x000fea0003800000 */
.L_x_2808:
        /* <DEDUP_REMOVED lines=8> */
.L_x_2819:
        /* <DEDUP_REMOVED lines=12> */
.L_x_2822:
[----:B------:R-:W-:-:S07]  /*cc40*/  IMAD.MOV.U32 R90, RZ, RZ, R148 ;  /* 0x000000ffff5a7224 */ /* 0x000fce00078e0094 */
.L_x_2823:
[----:B------:R-:W-:Y:S05]  /*cc50*/  BSYNC B2 ;  /* 0x0000000000027941 */ /* 0x000fea0003800000 */
.L_x_2821:
        /* <DEDUP_REMOVED lines=16> */
.L_x_2827:
[----:B------:R-:W-:Y:S05]  /*cd60*/  BSYNC B3 ;  /* 0x0000000000037941 */ /* 0x000fea0003800000 */
.L_x_2826:
        /* <DEDUP_REMOVED lines=44> */
.L_x_2825:
[----:B------:R-:W-:Y:S05]  /*d030*/  BSYNC B2 ;  /* 0x0000000000027941 */ /* 0x000fea0003800000 */
.L_x_2824:
        /* <DEDUP_REMOVED lines=12> */
.L_x_2820:
[----:B------:R-:W-:Y:S05]  /*d100*/  BSYNC B1 ;  /* 0x0000000000017941 */ /* 0x000fea0003800000 */
.L_x_2818:
        /* <DEDUP_REMOVED lines=9> */
.L_x_2829:
        /* <DEDUP_REMOVED lines=12> */
.L_x_2832:
[----:B------:R-:W-:-:S07]  /*d260*/  IMAD.MOV.U32 R90, RZ, RZ, R148 ;  /* 0x000000ffff5a7224 */ /* 0x000fce00078e0094 */
.L_x_2833:
[----:B------:R-:W-:Y:S05]  /*d270*/  BSYNC B2 ;  /* 0x0000000000027941 */ /* 0x000fea0003800000 */
.L_x_2831:
        /* <DEDUP_REMOVED lines=16> */
.L_x_2837:
[----:B------:R-:W-:Y:S05]  /*d380*/  BSYNC B3 ;  /* 0x0000000000037941 */ /* 0x000fea0003800000 */
.L_x_2836:
        /* <DEDUP_REMOVED lines=44> */
.L_x_2835:
[----:B------:R-:W-:Y:S05]  /*d650*/  BSYNC B2 ;  /* 0x0000000000027941 */ /* 0x000fea0003800000 */
.L_x_2834:
        /* <DEDUP_REMOVED lines=14> */
.L_x_2830:
[----:B------:R-:W-:Y:S05]  /*d740*/  BSYNC B1 ;  /* 0x0000000000017941 */ /* 0x000fea0003800000 */
.L_x_2828:
        /* <DEDUP_REMOVED lines=8> */
.L_x_2839:
        /* <DEDUP_REMOVED lines=12> */
.L_x_2842:
[----:B------:R-:W-:-:S07]  /*d890*/  IMAD.MOV.U32 R90, RZ, RZ, R148 ;  /* 0x000000ffff5a7224 */ /* 0x000fce00078e0094 */
.L_x_2843:
[----:B------:R-:W-:Y:S05]  /*d8a0*/  BSYNC B2 ;  /* 0x0000000000027941 */ /* 0x000fea0003800000 */
.L_x_2841:
        /* <DEDUP_REMOVED lines=16> */
.L_x_2847:
[----:B------:R-:W-:Y:S05]  /*d9b0*/  BSYNC B3 ;  /* 0x0000000000037941 */ /* 0x000fea0003800000 */
.L_x_2846:
        /* <DEDUP_REMOVED lines=44> */
.L_x_2845:
[----:B------:R-:W-:Y:S05]  /*dc80*/  BSYNC B2 ;  /* 0x0000000000027941 */ /* 0x000fea0003800000 */
.L_x_2844:
        /* <DEDUP_REMOVED lines=12> */
.L_x_2840:
[----:B------:R-:W-:Y:S05]  /*dd50*/  BSYNC B1 ;  /* 0x0000000000017941 */ /* 0x000fea0003800000 */
.L_x_2838:
        /* <DEDUP_REMOVED lines=9> */
.L_x_2849:
        /* <DEDUP_REMOVED lines=12> */
.L_x_2852:
[----:B------:R-:W-:-:S07]  /*deb0*/  IMAD.MOV.U32 R162, RZ, RZ, R148 ;  /* 0x000000ffffa27224 */ /* 0x000fce00078e0094 */
.L_x_2853:
[----:B------:R-:W-:Y:S05]  /*dec0*/  BSYNC B2 ;  /* 0x0000000000027941 */ /* 0x000fea0003800000 */
.L_x_2851:
        /* <DEDUP_REMOVED lines=16> */
.L_x_2857:
[----:B------:R-:W-:Y:S05]  /*dfd0*/  BSYNC B3 ;  /* 0x0000000000037941 */ /* 0x000fea0003800000 */
.L_x_2856:
        /* <DEDUP_REMOVED lines=44> */
.L_x_2855:
[----:B------:R-:W-:Y:S05]  /*e2a0*/  BSYNC B2 ;  /* 0x0000000000027941 */ /* 0x000fea0003800000 */
.L_x_2854:
        /* <DEDUP_REMOVED lines=14> */
.L_x_2850:
[----:B------:R-:W-:Y:S05]  /*e390*/  BSYNC B1 ;  /* 0x0000000000017941 */ /* 0x000fea0003800000 */
.L_x_2848:
[----:B------:R-:W0:Y:S01]  /*e3a0*/  LDC.64 R132, c[0x0][0x238] ;  /* 0x00008e00ff847b82 */ /* 0x000e220000000a00 */
[----:B------:R-:W-:Y:S02]  /*e3b0*/  F2FP.BF16.F32.PACK_AB R71, R187, R186 ;  /* 0x000000babb47723e */ /* 0x000fe400000010ff */
[----:B------:R-:W-:Y:S02]  /*e3c0*/  F2FP.BF16.F32.PACK_AB R70, R185, R184 ;  /* 0x000000b8b946723e */ /* 0x000fe400000010ff */
[----:B------:R-:W-:Y:S02]  /*e3d0*/  F2FP.BF16.F32.PACK_AB R69, R183, R182 ;  /* 0x000000b6b745723e */ /* 0x000fe400000010ff */
[----:B------:R-:W-:Y:S01]  /*e3e0*/  F2FP.BF16.F32.PACK_AB R68, R181, R180 ;  /* 0x000000b4b544723e */ /* 0x000fe200000010ff */
[----:B0-----:R-:W-:-:S05]  /*e3f0*/  IMAD.WIDE.U32 R132, R195, 0x10, R132 ;  /* 0x00000010c3847825 */ /* 0x001fca00078e0084 */
        /* <DEDUP_REMOVED lines=22> */
.L_x_2777:
[----:B------:R-:W-:Y:S05]  /*e560*/  BSYNC B0 ;  /* 0x0000000000007941 */ /* 0x000fea0003800000 */
.L_x_2776:
        /* <DEDUP_REMOVED lines=125> */
.L_x_2879:
[----:B------:R-:W2:Y:S01]  /*ed40*/  @!P5 LDC.64 R68, c[0x0][0x250] ;  /* 0x00009400ff44db82 */ /* 0x000ea20000000a00 */
[----:B------:R-:W-:Y:S01]  /*ed50*/  FMUL.FTZ R192, R133, R133 ;  /* 0x0000008585c07220 */ /* 0x000fe20000410000 */
[----:B------:R-:W-:Y:S01]  /*ed60*/  ISETP.NE.AND P3, PT, R188, RZ, PT ;  /* 0x000000ffbc00720c */ /* 0x000fe20003f65270 */
[----:B-1----:R-:W-:Y:S01]  /*ed70*/  FADD.FTZ R193, R134, R135 ;  /* 0x0000008786c17221 */ /* 0x002fe20000010000 */
[----:B------:R-:W-:Y:S02]  /*ed80*/  BSSY B0, `(.L_x_2859) ;  /* 0x00000a0000007945 */ /* 0x000fe40003800000 */
        /* <DEDUP_REMOVED lines=9> */
[----:B------:R-:W-:Y:S02]  /*ee20*/  @!P5 LEA.HI.X R71, R38, R71, R190, 0x2, P2 ;  /* 0x000000472647d211 */ /* 0x000fe400010f14be */
[----:B-----5:R-:W-:-:S03]  /*ee30*/  ISETP.GE.AND P2, PT, R189, 0x1, PT ;  /* 0x00000001bd00780c */ /* 0x020fc60003f46270 */
[----:B---3--:R1:W-:Y:S10]  /*ee40*/  @!P5 STG.E desc[UR4][R70.64], R135 ;  /* 0x000000874600d986 */ /* 0x0083f4000c101904 */
[----:B------:R-:W-:Y:S05]  /*ee50*/  @!P2 BRA `(.L_x_2860) ;  /* 0x000000080048a947 */ /* 0x000fea0003800000 */
[----:B-1----:R-:W-:Y:S01]  /*ee60*/  IADD3 R68, R189, -0x1, RZ ;  /* 0xffffffffbd447810 */ /* 0x002fe20007ffe0ff */
[----:B------:R-:W-:Y:S01]  /*ee70*/  BSSY B1, `(.L_x_2861) ;  /* 0x0000028000017945 */ /* 0x000fe20003800000 */
[----:B------:R-:W-:Y:S02]  /*ee80*/  LOP3.LUT R45, R57, 0x1f, RZ, 0xc0, !PT ;  /* 0x0000001f392d7812 */ /* 0x000fe400078ec0ff */
[----:B0-----:R-:W-:Y:S01]  /*ee90*/  FSEL R134, R133, RZ, !P3 ;  /* 0x000000ff85867208 */ /* 0x001fe20005800000 */
[----:B------:R-:W-:-:S05]  /*eea0*/  IMAD R68, R68, R191, RZ ;  /* 0x000000bf44447224 */ /* 0x000fca00078e02ff */
[----:B------:R-:W-:-:S04]  /*eeb0*/  SHF.R.S32.HI R69, RZ, 0x1f, R68 ;  /* 0x0000001fff457819 */ /* 0x000fc80000011444 */
        /* <DEDUP_REMOVED lines=35> */
.L_x_2862:
[----:B------:R-:W-:Y:S05]  /*f0f0*/  BSYNC B1 ;  /* 0x0000000000017941 */ /* 0x000fea0003800000 */
.L_x_2861:
        /* <DEDUP_REMOVED lines=35> */
.L_x_2864:
[----:B------:R-:W-:Y:S05]  /*f330*/  BSYNC B1 ;  /* 0x0000000000017941 */ /* 0x000fea0003800000 */
.L_x_2863:
        /* <DEDUP_REMOVED lines=35> */
.L_x_2866:
[----:B------:R-:W-:Y:S05]  /*f570*/  BSYNC B1 ;  /* 0x0000000000017941 */ /* 0x000fea0003800000 */
.L_x_2865:
        /* <DEDUP_REMOVED lines=32> */
.L_x_2860:
[----:B------:R-:W-:Y:S05]  /*f780*/  BSYNC B0 ;  /* 0x0000000000007941 */ /* 0x000fea0003800000 */
.L_x_2859:
[----:B0123--:R-:W0:Y:S02]  /*f790*/  LDC.64 R68, c[0x0][0x210] ;  /* 0x00008400ff447b82 */ /* 0x00fe240000000a00 */
[----:B0-----:R-:W-:-:S04]  /*f7a0*/  LEA R38, R68, R38, 0x2 ;  /* 0x0000002644267211 */ /* 0x001fc800078e10ff */
[----:B------:R-:W-:-:S13]  /*f7b0*/  ISETP.GE.AND P2, PT, R38, R69, PT ;  /* 0x000000452600720c */ /* 0x000fda0003f46270 */
[----:B------:R-:W-:Y:S05]  /*f7c0*/  @!P2 BRA `(.L_x_2867) ;  /* 0xffffff1c0034a947 */ /* 0x000fea000383ffff */
[----:B------:R-:W-:Y:S05]  /*f7d0*/  EXIT ;  /* 0x000000000000794d */ /* 0x000fea0003800000 */
.L_x_2858:
        /* <DEDUP_REMOVED lines=8> */
.L_x_2869:
[----:B------:R-:W-:Y:S05]  /*f860*/  BSYNC B0 ;  /* 0x0000000000007941 */ /* 0x000fea0003800000 */
.L_x_2868:
        /* <DEDUP_REMOVED lines=10> */
.L_x_2870:
[----:B------:R-:W-:Y:S01]  /*f910*/  HFMA2.MMA R194, -RZ, RZ, 0, 2.384185791015625e-07 ;  /* 0x00000004ffc27435 */ /* 0x000fe200000001ff */
[----:B------:R-:W-:-:S05]  /*f920*/  MOV R71, R193 ;  /* 0x000000c100477202 */ /* 0x000fca0000000f00 */
[----:B------:R-:W-:-:S04]  /*f930*/  FADD.FTZ R71, R70, R71 ;  /* 0x0000004746477221 */ /* 0x000fc80000010000 */
[----:B------:R-:W-:-:S07]  /*f940*/  IMAD.MOV.U32 R195, RZ, RZ, R71 ;  /* 0x000000ffffc37224 */ /* 0x000fce00078e0047 */
[----:B------:R-:W-:Y:S05]  /*f950*/  WARPSYNC.COLLECTIVE R192, `(.L_x_2871) ;  /* 0x00000000c0087348 */ /* 0x000fea0003c00000 */
[----:B------:R0:W1:Y:S02]  /*f960*/  SHFL.BFLY P6, R193, R195, R194, R197 ;  /* 0x0c0000c2c3c17389 */ /* 0x00006400000c00c5 */
[----:B01----:R-:W-:Y:S01]  /*f970*/  ENDCOLLECTIVE ;  /* 0x000000000000791b */ /* 0x003fe20003800000 */
.L_x_2871:
[----:B------:R-:W-:Y:S02]  /*f980*/  IMAD.MOV.U32 R194, RZ, RZ, 0x8 ;  /* 0x00000008ffc27424 */ /* 0x000fe400078e00ff */
[----:B------:R-:W-:-:S04]  /*f990*/  IMAD.MOV.U32 R68, RZ, RZ, R193 ;  /* 0x000000ffff447224 */ /* 0x000fc800078e00c1 */
[----:B------:R-:W-:-:S05]  /*f9a0*/  FADD.FTZ R134, R71, R68 ;  /* 0x0000004447867221 */ /* 0x000fca0000010000 */
[----:B------:R-:W-:-:S07]  /*f9b0*/  MOV R195, R134 ;  /* 0x0000008600c37202 */ /* 0x000fce0000000f00 */
[----:B------:R-:W-:Y:S05]  /*f9c0*/  WARPSYNC.COLLECTIVE R192, `(.L_x_2872) ;  /* 0x00000000c0087348 */ /* 0x000fea0003c00000 */
[----:B------:R0:W1:Y:S02]  /*f9d0*/  SHFL.BFLY P6, R193, R195, R194, R197 ;  /* 0x0c0000c2c3c17389 */ /* 0x00006400000c00c5 */
[----:B01----:R-:W-:Y:S01]  /*f9e0*/  ENDCOLLECTIVE ;  /* 0x000000000000791b */ /* 0x003fe20003800000 */
.L_x_2872:
[----:B------:R-:W-:Y:S01]  /*f9f0*/  HFMA2.MMA R194, -RZ, RZ, 0, 9.5367431640625e-07 ;  /* 0x00000010ffc27435 */ /* 0x000fe200000001ff */
[----:B------:R-:W-:-:S05]  /*fa00*/  MOV R133, R193 ;  /* 0x000000c100857202 */ /* 0x000fca0000000f00 */
[----:B------:R-:W-:-:S04]  /*fa10*/  FADD.FTZ R135, R134, R133 ;  /* 0x0000008586877221 */ /* 0x000fc80000010000 */
[----:B------:R-:W-:-:S07]  /*fa20*/  IMAD.MOV.U32 R195, RZ, RZ, R135 ;  /* 0x000000ffffc37224 */ /* 0x000fce00078e0087 */
[----:B------:R-:W-:Y:S05]  /*fa30*/  WARPSYNC.COLLECTIVE R192, `(.L_x_2873) ;  /* 0x00000000c0087348 */ /* 0x000fea0003c00000 */
[----:B------:R0:W1:Y:S02]  /*fa40*/  SHFL.BFLY P6, R193, R195, R194, R197 ;  /* 0x0c0000c2c3c17389 */ /* 0x00006400000c00c5 */
[----:B01----:R-:W-:Y:S01]  /*fa50*/  ENDCOLLECTIVE ;  /* 0x000000000000791b */ /* 0x003fe20003800000 */
.L_x_2873:
[----:B------:R-:W-:Y:S02]  /*fa60*/  IMAD.MOV.U32 R194, RZ, RZ, 0x1 ;  /* 0x00000001ffc27424 */ /* 0x000fe400078e00ff */
[----:B------:R-:W-:-:S04]  /*fa70*/  IMAD.MOV.U32 R68, RZ, RZ, R193 ;  /* 0x000000ffff447224 */ /* 0x000fc800078e00c1 */
[----:B------:R-:W-:-:S04]  /*fa80*/  FADD.FTZ R133, R135, R68 ;  /* 0x0000004487857221 */ /* 0x000fc80000010000 */
[----:B------:R-:W-:-:S04]  /*fa90*/  FMUL.FTZ R133, R133, R132 ;  /* 0x0000008485857220 */ /* 0x000fc80000410000 */
        /* <DEDUP_REMOVED lines=65> */
[----:B------:R-:W-:-:S07]  /*feb0*/  MOV R195, R68 ;  /* 0x0000004400c37202 */ /* 0x000fce0000000f00 */
[----:B------:R-:W-:Y:S05]  /*fec0*/  WARPSYNC.COLLECTIVE R192, `(.L_x_2874) ;  /* 0x00000000c0087348 */ /* 0x000fea0003c00000 */
[----:B------:R0:W1:Y:S02]  /*fed0*/  SHFL.BFLY P6, R193, R195, R194, R197 ;  /* 0x0c0000c2c3c17389 */ /* 0x00006400000c00c5 */
[----:B01----:R-:W-:Y:S01]  /*fee0*/  ENDCOLLECTIVE ;  /* 0x000000000000791b */ /* 0x003fe20003800000 */
.L_x_2874:
[----:B------:R-:W-:Y:S01]  /*fef0*/  HFMA2.MMA R194, -RZ, RZ, 0, 1.1920928955078125e-07 ;  /* 0x00000002ffc27435 */ /* 0x000fe200000001ff */
[----:B------:R-:W-:-:S05]  /*ff00*/  MOV R69, R193 ;  /* 0x000000c100457202 */ /* 0x000fca0000000f00 */
[----:B------:R-:W-:-:S04]  /*ff10*/  FADD.FTZ R69, R68, R69 ;  /* 0x0000004544457221 */ /* 0x000fc80000010000 */
[----:B------:R-:W-:-:S07]  /*ff20*/  IMAD.MOV.U32 R195, RZ, RZ, R69 ;  /* 0x000000ffffc37224 */ /* 0x000fce00078e0045 */
[----:B------:R-:W-:Y:S05]  /*ff30*/  WARPSYNC.COLLECTIVE R192, `(.L_x_2875) ;  /* 0x00000000c0087348 */ /* 0x000fea0003c00000 */
[----:B------:R0:W1:Y:S02]  /*ff40*/  SHFL.BFLY P6, R193, R195, R194, R197 ;  /* 0x0c0000c2c3c17389 */ /* 0x00006400000c00c5 */
[----:B01----:R-:W-:Y:S01]  /*ff50*/  ENDCOLLECTIVE ;  /* 0x000000000000791b */ /* 0x003fe20003800000 */
.L_x_2875:
[----:B------:R-:W-:Y:S02]  /*ff60*/  IMAD.MOV.U32 R194, RZ, RZ, 0x4 ;  /* 0x00000004ffc27424 */ /* 0x000fe400078e00ff */
[----:B------:R-:W-:-:S04]  /*ff70*/  IMAD.MOV.U32 R70, RZ, RZ, R193 ;  /* 0x000000ffff467224 */ /* 0x000fc800078e00c1 */
[----:B------:R-:W-:-:S05]  /*ff80*/  FADD.FTZ R70, R69, R70 ;  /* 0x0000004645467221 */ /* 0x000fca0000010000 */
[----:B------:R-:W-:-:S07]  /*ff90*/  MOV R195, R70 ;  /* 0x0000004600c37202 */ /* 0x000fce0000000f00 */
[----:B------:R-:W-:Y:S05]  /*ffa0*/  WARPSYNC.COLLECTIVE R192, `(.L_x_2876) ;  /* 0x00000000c0087348 */ /* 0x000fea0003c00000 */
[----:B------:R0:W1:Y:S02]  /*ffb0*/  SHFL.BFLY P6, R193, R195, R194, R197 ;  /* 0x0c0000c2c3c17389 */ /* 0x00006400000c00c5 */
[----:B01----:R-:W-:Y:S01]  /*ffc0*/  ENDCOLLECTIVE ;  /* 0x000000000000791b */ /* 0x003fe20003800000 */
.L_x_2876:
[----:B------:R-:W-:Y:S01]  /*ffd0*/  HFMA2.MMA R194, -RZ, RZ, 0, 4.76837158203125e-07 ;  /* 0x00000008ffc27435 */ /* 0x000fe200000001ff */
[----:B------:R-:W-:-:S05]  /*ffe0*/  MOV R71, R193 ;  /* 0x000000c100477202 */ /* 0x000fca0000000f00 */
[----:B------:R-:W-:-:S04]  /*fff0*/  FADD.FTZ R71, R70, R71 ;  /* 0x0000004746477221 */ /* 0x000fc80000010000 */
[----:B------:R-:W-:-:S07]  /*10000*/  IMAD.MOV.U32 R195, RZ, RZ, R71 ;  /* 0x000000ffffc37224 */ /* 0x000fce00078e0047 */
[----:B------:R-:W-:Y:S05]  /*10010*/  WARPSYNC.COLLECTIVE R192, `(.L_x_2877) ;  /* 0x00000000c0087348 */ /* 0x000fea0003c00000 */
[----:B------:R0:W1:Y:S02]  /*10020*/  SHFL.BFLY P6, R193, R195, R194, R197 ;  /* 0x0c0000c2c3c17389 */ /* 0x00006400000c00c5 */
[----:B01----:R-:W-:Y:S01]  /*10030*/  ENDCOLLECTIVE ;  /* 0x000000000000791b */ /* 0x003fe20003800000 */
.L_x_2877:
[----:B------:R-:W-:Y:S02]  /*10040*/  IMAD.MOV.U32 R194, RZ, RZ, 0x10 ;  /* 0x00000010ffc27424 */ /* 0x000fe400078e00ff */
[----:B------:R-:W-:-:S04]  /*10050*/  IMAD.MOV.U32 R134, RZ, RZ, R193 ;  /* 0x000000ffff867224 */ /* 0x000fc800078e00c1 */
[----:B------:R-:W-:-:S05]  /*10060*/  FADD.FTZ R134, R71, R134 ;  /* 0x0000008647867221 */ /* 0x000fca0000010000 */
[----:B------:R-:W-:-:S07]  /*10070*/  MOV R195, R134 ;  /* 0x0000008600c37202 */ /* 0x000fce0000000f00 */
[----:B------:R-:W-:Y:S05]  /*10080*/  WARPSYNC.COLLECTIVE R192, `(.L_x_2878) ;  /* 0x00000000c0087348 */ /* 0x000fea0003c00000 */
[----:B------:R0:W1:Y:S02]  /*10090*/  SHFL.BFLY P6, R193, R195, R194, R197 ;  /* 0x0c0000c2c3c17389 */ /* 0x00006400000c00c5 */
[----:B01----:R-:W-:Y:S01]  /*100a0*/  ENDCOLLECTIVE ;  /* 0x000000000000791b */ /* 0x003fe20003800000 */
.L_x_2878:
[----:B------:R-:W-:Y:S01]  /*100b0*/  MOV R135, R193 ;  /* 0x000000c100877202 */ /* 0x000fe20000000f00 */
[----:B------:R-:W-:Y:S06]  /*100c0*/  BRA `(.L_x_2879) ;  /* 0xffffffec001c7947 */ /* 0x000fec000383ffff */
.L_x_2880:
        /* <DEDUP_REMOVED lines=11> */
.L_x_30428:


//--------------------- .text._ZN10layer_norm13ln_fwd_kernelINS_13Kernel_traitsI13__nv_bfloat16S2_S2_S2_fjLj1024ELj1ELj4ELj1ELj16ENS_18Kernel_traits_baseILj1024ES2_S2_S2_S2_fjLj128EEEEELb1ELb1ELb1ELb1EEEvNS_9FwdParamsE --------------------------
	.section	.text._ZN10layer_norm13ln_fwd_kernelINS_13Kernel_traitsI13__nv_bfloat16S2_S2_S2_fjLj1024ELj1ELj4ELj1ELj16ENS_18Kernel_traits_baseILj1024ES2_S2_S2_S2_fjLj128EEEEELb1ELb1ELb1ELb1EEEvNS_9FwdParamsE,"ax",@progbits
	.align	128
        .global         _ZN10layer_norm13ln_fwd_kernelINS_13Kernel_traitsI13__nv_bfloat16S2_S2_S2_fjLj1024ELj1ELj4ELj1ELj16ENS_18Kernel_traits_baseILj1024ES2_S2_S2_S2_fjLj128EEEEELb1ELb1ELb1ELb1EEEvNS_9FwdParamsE
        .type           _ZN10layer_norm13ln_fwd_kernelINS_13Kernel_traitsI13__nv_bfloat16S2_S2_S2_fjLj1024ELj1ELj4ELj1ELj16ENS_18Kernel_traits_baseILj1024ES2_S2_S2_S2_fjLj128EEEEELb1ELb1ELb1ELb1EEEvNS_9FwdParamsE,@function
        .size           _ZN10layer_norm13ln_fwd_kernelINS_13Kernel_traitsI13__nv_bfloat16S2_S2_S2_fjLj1024ELj1ELj4ELj1ELj16ENS_18Kernel_traits_baseILj1024ES2_S2_S2_S2_fjLj128EEEEELb1ELb1ELb1ELb1EEEvNS_9FwdParamsE,(.L_x_30429 - _ZN10layer_norm13ln_fwd_kernelINS_13Kernel_traitsI13__nv_bfloat16S2_S2_S2_fjLj1024ELj1ELj4ELj1ELj16ENS_18Kernel_traits_baseILj1024ES2_S2_S2_S2_fjLj128EEEEELb1ELb1ELb1ELb1EEEvNS_9FwdParamsE)
        .other          _ZN10layer_norm13ln_fwd_kernelINS_13Kernel_traitsI13__nv_bfloat16S2_S2_S2_fjLj1024ELj1ELj4ELj1ELj16ENS_18Kernel_traits_baseILj1024ES2_S2_S2_S2_fjLj128EEEEELb1ELb1ELb1ELb1EEEvNS_9FwdParamsE,@"STO_CUDA_ENTRY STV_DEFAULT"
_ZN10layer_norm13ln_fwd_kernelINS_13Kernel_traitsI13__nv_bfloat16S2_S2_S2_fjLj1024ELj1ELj4ELj1ELj16ENS_18Kernel_traits_baseILj1024ES2_S2_S2_S2_fjLj128EEEEELb1ELb1ELb1ELb1EEEvNS_9FwdParamsE:
.text._ZN10layer_norm13ln_fwd_kernelINS_13Kernel_traitsI13__nv_bfloat16S2_S2_S2_fjLj1024ELj1ELj4ELj1ELj16ENS_18Kernel_traits_baseILj1024ES2_S2_S2_S2_fjLj128EEEEELb1ELb1ELb1ELb1EEEvNS_9FwdParamsE:
        /* <DEDUP_REMOVED lines=13> */
[----:B------:R-:W-:Y:S01]  /*00d0*/  ULDC.64 UR10, c[0x0][0x2c8] ;  /* 0x0000b200000a7ab9 */ /* 0x000fe20000000a00 */
[----:B------:R-:W4:Y:S01]  /*00e0*/  @P0 LDG.E.64 R2, desc[UR4][R2.64] ;  /* 0x0000000402020981 */ /* 0x000f22000c1e1b00 */
[----:B------:R-:W-:Y:S01]  /*00f0*/  ULDC UR12, c[0x0][0x214] ;  /* 0x00008500000c7ab9 */ /* 0x000fe20000000800 */
[----:B0-----:R-:W-:Y:S01]  /*0100*/  @P0 MOV R4, R126 ;  /* 0x0000007e00040202 */ /* 0x001fe20000000f00 */
[----:B-1----:R-:W-:-:S06]  /*0110*/  @P0 IMAD.MOV.U32 R5, RZ, RZ, R127 ;  /* 0x000000ffff050224 */ /* 0x002fcc00078e007f */
[----:B------:R-:W3:Y:S01]  /*0120*/  @P0 LDG.E.64 R4, desc[UR4][R4.64] ;  /* 0x0000000404040981 */ /* 0x000ee2000c1e1b00 */
[----:B--2---:R-:W-:Y:S01]  /*0130*/  IMAD R60, R29, UR8, R28 ;  /* 0x000000081d3c7c24 */ /* 0x004fe2000f8e021c */
[----:B------:R-:W-:Y:S01]  /*0140*/  SHF.L.U32 R0, R28, 0x4, RZ ;  /* 0x000000041c007819 */ /* 0x000fe200000006ff */
[----:B------:R-:W-:-:S03]  /*0150*/  ULDC.64 UR8, c[0x0][0x260] ;  /* 0x0000980000087ab9 */ /* 0x000fc60000000a00 */
[----:B------:R-:W-:Y:S02]  /*0160*/  LOP3.LUT R30, R0, 0x1f0, RZ, 0xc0, !PT ;  /* 0x000001f0001e7812 */ /* 0x000fe400078ec0ff */
[----:B------:R-:W-:-:S05]  /*0170*/  SHF.R.U32.HI R0, RZ, 0x5, R28 ;  /* 0x00000005ff007819 */ /* 0x000fca000001161c */
[----:B------:R-:W-:Y:S01]  /*0180*/  IMAD R0, R29, 0x4, R0 ;  /* 0x000000041d007824 */ /* 0x000fe200078e0200 */
        /* <DEDUP_REMOVED lines=38> */
[----:B------:R-:W-:Y:S02]  /*03f0*/  LOP3.LUT R23, R25, UR23, R20, 0x96, !PT ;  /* 0x0000001719177c12 */ /* 0x000fe4000f8e9614 */
[----:B------:R-:W-:Y:S02]  /*0400*/  ISETP.NE.U32.AND P0, PT, RZ, UR10, PT ;  /* 0x0000000aff007c0c */ /* 0x000fe4000bf05070 */
[----:B------:R-:W-:Y:S01]  /*0410*/  LOP3.LUT R20, R27, UR22, R22, 0x96, !PT ;  /* 0x000000161b147c12 */ /* 0x000fe2000f8e9616 */
[----:B------:R-:W-:Y:S01]  /*0420*/  UIADD3 UR24, UR6, -0x4ab325aa, URZ ;  /* 0xb54cda5606187890 */ /* 0x000fe2000fffe03f */
[----:B------:R-:W-:Y:S01]  /*0430*/  IMAD.WIDE.U32 R22, R23, -0x326172a9, RZ ;  /* 0xcd9e8d5717167825 */ /* 0x000fe200078e00ff */
[----:B------:R-:W-:Y:S01]  /*0440*/  UIADD3 UR25, UR7, 0x646e171e, URZ ;  /* 0x646e171e07197890 */ /* 0x000fe2000fffe03f */
[----:B------:R-:W-:Y:S02]  /*0450*/  ISETP.NE.AND.EX P0, PT, RZ, UR11, PT, P0 ;  /* 0x0000000bff007c0c */ /* 0x000fe4000bf05300 */
[----:B------:R-:W-:Y:S01]  /*0460*/  IMAD.WIDE.U32 R20, R20, -0x2daee0ad, RZ ;  /* 0xd2511f5314147825 */ /* 0x000fe200078e00ff */
[----:B------:R-:W-:-:S02]  /*0470*/  IADD3 R2, P1, R30, UR10, RZ ;  /* 0x0000000a1e027c10 */ /* 0x000fc4000ff3e0ff */
[----:B------:R-:W-:Y:S02]  /*0480*/  LOP3.LUT R25, R23, UR24, R26, 0x96, !PT ;  /* 0x0000001817197c12 */ /* 0x000fe4000f8e961a */
[----:B------:R-:W-:Y:S01]  /*0490*/  LOP3.LUT R26, R21, UR25, R24, 0x96, !PT ;  /* 0x00000019151a7c12 */ /* 0x000fe2000f8e9618 */
[----:B------:R-:W-:Y:S01]  /*04a0*/  IMAD.X R3, RZ, RZ, UR11, P1 ;  /* 0x0000000bff037e24 */ /* 0x000fe200088e06ff */
[----:B------:R-:W-:Y:S01]  /*04b0*/  UIADD3 UR26, UR6, 0x5384540f, URZ ;  /* 0x5384540f061a7890 */ /* 0x000fe2000fffe03f */
[----:B------:R-:W-:Y:S01]  /*04c0*/  IMAD.WIDE.U32 R24, R25, -0x2daee0ad, RZ ;  /* 0xd2511f5319187825 */ /* 0x000fe200078e00ff */
[----:B------:R-:W-:Y:S01]  /*04d0*/  UIADD3 UR27, UR7, 0x1fd5c5a3, URZ ;  /* 0x1fd5c5a3071b7890 */ /* 0x000fe2000fffe03f */
[----:B------:R-:W-:Y:S01]  /*04e0*/  ISETP.GE.AND P1, PT, R0, UR12, PT ;  /* 0x0000000c00007c0c */ /* 0x000fe2000bf26270 */
[----:B------:R-:W5:Y:S01]  /*04f0*/  @P0 LDG.E.128 R4, desc[UR4][R2.64] ;  /* 0x0000000402040981 */ /* 0x000f62000c1e1d00 */
[----:B------:R-:W-:Y:S01]  /*0500*/  IMAD.WIDE.U32 R26, R26, -0x326172a9, RZ ;  /* 0xcd9e8d571a1a7825 */ /* 0x000fe200078e00ff */
[----:B------:R-:W-:-:S02]  /*0510*/  ULDC.64 UR10, c[0x0][0x278] ;  /* 0x00009e00000a7ab9 */ /* 0x000fc40000000a00 */
[----:B------:R-:W5:Y:S01]  /*0520*/  @P0 LDG.E.128 R8, desc[UR4][R2.64+0x200] ;  /* 0x0002000402080981 */ /* 0x000f62000c1e1d00 */
[----:B------:R-:W-:-:S03]  /*0530*/  LOP3.LUT R102, R25, UR27, R20, 0x96, !PT ;  /* 0x0000001b19667c12 */ /* 0x000fc6000f8e9614 */
[----:B------:R-:W5:Y:S01]  /*0540*/  @P0 LDG.E.128 R12, desc[UR4][R2.64+0x400] ;  /* 0x00040004020c0981 */ /* 0x000f62000c1e1d00 */
[----:B------:R-:W-:-:S03]  /*0550*/  LOP3.LUT R103, R27, UR26, R22, 0x96, !PT ;  /* 0x0000001a1b677c12 */ /* 0x000fc6000f8e9616 */
[----:B------:R0:W5:Y:S01]  /*0560*/  @P0 LDG.E.128 R16, desc[UR4][R2.64+0x600] ;  /* 0x0006000402100981 */ /* 0x000162000c1e1d00 */
[----:B------:R-:W-:Y:S01]  /*0570*/  IADD3 R20, P2, R30, UR8, RZ ;  /* 0x000000081e147c10 */ /* 0x000fe2000ff5e0ff */
[----:B------:R-:W-:Y:S01]  /*0580*/  UIADD3 UR28, UR6, -0xe443238, URZ ;  /* 0xf1bbcdc8061c7890 */ /* 0x000fe2000fffe03f */
[----:B------:R-:W-:Y:S01]  /*0590*/  IMAD.HI.U32 R25, R102, -0x326172a9, RZ ;  /* 0xcd9e8d5766197827 */ /* 0x000fe200078e00ff */
[----:B------:R-:W-:Y:S01]  /*05a0*/  UIADD3 UR29, UR7, -0x24c28bd8, URZ ;  /* 0xdb3d7428071d7890 */ /* 0x000fe2000fffe03f */
[----:B0-----:R-:W-:Y:S02]  /*05b0*/  LOP3.LUT R2, R28, 0x1f, RZ, 0xc0, !PT ;  /* 0x0000001f1c027812 */ /* 0x001fe400078ec0ff */
[----:B------:R-:W-:Y:S02]  /*05c0*/  IMAD.HI.U32 R3, R103, -0x2daee0ad, RZ ;  /* 0xd2511f5367037827 */ /* 0x000fe400078e00ff */
[----:B------:R-:W-:Y:S02]  /*05d0*/  LEA R22, P3, R2, UR10, 0x4 ;  /* 0x0000000a02167c11 */ /* 0x000fe4000f8620ff */
[----:B------:R-:W-:-:S02]  /*05e0*/  IMAD.X R21, RZ, RZ, UR9, P2 ;  /* 0x00000009ff157e24 */ /* 0x000fc400090e06ff */
        /* <DEDUP_REMOVED lines=10> */
[C---:B------:R-:W-:Y:S01]  /*0690*/  PRMT R24, R4.reuse, 0x7632, R24 ;  /* 0x0000763204187816 */ /* 0x040fe20000000018 */
[----:B------:R-:W-:Y:S01]  /*06a0*/  IMAD.U32 R3, R4, 0x10000, RZ ;  /* 0x0001000004037824 */ /* 0x000fe200078e00ff */
[C---:B------:R-:W-:Y:S02]  /*06b0*/  PRMT R25, R5.reuse, 0x7632, R25 ;  /* 0x0000763205197816 */ /* 0x040fe40000000019 */
[----:B------:R-:W-:Y:S02]  /*06c0*/  @!P0 CS2R R16, SRZ ;  /* 0x0000000000108805 */ /* 0x000fe4000001ff00 */
[----:B------:R-:W-:Y:S01]  /*06d0*/  SHF.L.U32 R4, R5, 0x10, RZ ;  /* 0x0000001005047819 */ /* 0x000fe200000006ff */
[C---:B------:R-:W-:Y:S01]  /*06e0*/  IMAD.U32 R5, R6.reuse, 0x10000, RZ ;  /* 0x0001000006057824 */ /* 0x040fe200078e00ff */
[----:B------:R-:W-:Y:S01]  /*06f0*/  PRMT R26, R6, 0x7632, R26 ;  /* 0x00007632061a7816 */ /* 0x000fe2000000001a */
[C---:B------:R-:W-:Y:S01]  /*0700*/  IMAD.U32 R6, R7.reuse, 0x10000, RZ ;  /* 0x0001000007067824 */ /* 0x040fe200078e00ff */
[----:B------:R-:W-:-:S02]  /*0710*/  PRMT R27, R7, 0x7632, R27 ;  /* 0x00007632071b7816 */ /* 0x000fc4000000001b */
[----:B------:R-:W-:Y:S02]  /*0720*/  @!P0 CS2R R18, SRZ ;  /* 0x0000000000128805 */ /* 0x000fe4000001ff00 */
[C---:B------:R-:W-:Y:S01]  /*0730*/  PRMT R61, R8.reuse, 0x7632, R61 ;  /* 0x00007632083d7816 */ /* 0x040fe2000000003d */
[----:B------:R-:W5:Y:S01]  /*0740*/  LDG.E.128 R56, desc[UR4][R20.64] ;  /* 0x0000000414387981 */ /* 0x000f62000c1e1d00 */
[----:B------:R-:W-:Y:S01]  /*0750*/  SHF.L.U32 R7, R8, 0x10, RZ ;  /* 0x0000001008077819 */ /* 0x000fe200000006ff */
[C---:B------:R-:W-:Y:S01]  /*0760*/  IMAD.U32 R8, R9.reuse, 0x10000, RZ ;  /* 0x0001000009087824 */ /* 0x040fe200078e00ff */
[----:B------:R-:W-:Y:S01]  /*0770*/  PRMT R84, R9, 0x7632, R84 ;  /* 0x0000763209547816 */ /* 0x000fe20000000054 */
[C---:B------:R-:W-:Y:S01]  /*0780*/  IMAD.U32 R9, R10.reuse, 0x10000, RZ ;  /* 0x000100000a097824 */ /* 0x040fe200078e00ff */
[----:B------:R-:W-:Y:S01]  /*0790*/  PRMT R85, R10, 0x7632, R85 ;  /* 0x000076320a557816 */ /* 0x000fe20000000055 */
[----:B------:R-:W5:Y:S01]  /*07a0*/  LDG.E.128 R52, desc[UR4][R20.64+0x200] ;  /* 0x0002000414347981 */ /* 0x000f62000c1e1d00 */
[C---:B------:R-:W-:Y:S01]  /*07b0*/  PRMT R86, R11.reuse, 0x7632, R86 ;  /* 0x000076320b567816 */ /* 0x040fe20000000056 */
[----:B------:R-:W-:Y:S01]  /*07c0*/  UIADD3 UR30, UR6, -0x700cb87f, URZ ;  /* 0x8ff34781061e7890 */ /* 0x000fe2000fffe03f */
[----:B------:R-:W-:Y:S01]  /*07d0*/  SHF.L.U32 R10, R11, 0x10, RZ ;  /* 0x000000100b0a7819 */ /* 0x000fe200000006ff */
[C---:B------:R-:W-:Y:S01]  /*07e0*/  IMAD.U32 R11, R12.reuse, 0x10000, RZ ;  /* 0x000100000c0b7824 */ /* 0x040fe200078e00ff */
[----:B------:R-:W-:Y:S01]  /*07f0*/  PRMT R87, R12, 0x7632, R87 ;  /* 0x000076320c577816 */ /* 0x000fe20000000057 */
[----:B------:R-:W5:Y:S01]  /*0800*/  LDG.E.128 R48, desc[UR4][R20.64+0x400] ;  /* 0x0004000414307981 */ /* 0x000f62000c1e1d00 */
[C---:B------:R-:W-:Y:S01]  /*0810*/  PRMT R88, R13.reuse, 0x7632, R88 ;  /* 0x000076320d587816 */ /* 0x040fe20000000058 */
[----:B------:R-:W-:Y:S01]  /*0820*/  IMAD.U32 R12, R13, 0x10000, RZ ;  /* 0x000100000d0c7824 */ /* 0x000fe200078e00ff */
[----:B------:R-:W-:Y:S01]  /*0830*/  UIADD3 UR31, UR7, -0x695add53, URZ ;  /* 0x96a522ad071f7890 */ /* 0x000fe2000fffe03f */
[----:B------:R0:W5:Y:S01]  /*0840*/  LDG.E.128 R44, desc[UR4][R20.64+0x600] ;  /* 0x00060004142c7981 */ /* 0x000162000c1e1d00 */
[C---:B------:R-:W-:Y:S01]  /*0850*/  PRMT R89, R14.reuse, 0x7632, R89 ;  /* 0x000076320e597816 */ /* 0x040fe20000000059 */
[----:B------:R-:W-:Y:S01]  /*0860*/  IMAD R103, R103, -0x2daee0ad, RZ ;  /* 0xd2511f5367677824 */ /* 0x000fe200078e02ff */
[----:B------:R-:W-:Y:S01]  /*0870*/  SHF.L.U32 R13, R14, 0x10, RZ ;  /* 0x000000100e0d7819 */ /* 0x000fe200000006ff */
[----:B------:R-:W-:Y:S01]  /*0880*/  IMAD R102, R102, -0x326172a9, RZ ;  /* 0xcd9e8d5766667824 */ /* 0x000fe200078e02ff */
[----:B------:R-:W5:Y:S01]  /*0890*/  LDG.E.128 R40, desc[UR4][R22.64] ;  /* 0x0000000416287981 */ /* 0x000f62000c1e1d00 */
[C---:B------:R-:W-:Y:S01]  /*08a0*/  PRMT R90, R15.reuse, 0x7632, R90 ;  /* 0x000076320f5a7816 */ /* 0x040fe2000000005a */
[----:B------:R-:W-:Y:S01]  /*08b0*/  IMAD.U32 R14, R15, 0x10000, RZ ;  /* 0x000100000f0e7824 */ /* 0x000fe200078e00ff */
[----:B------:R-:W-:Y:S01]  /*08c0*/  PRMT R91, R16, 0x7632, R91 ;  /* 0x00007632105b7816 */ /* 0x000fe2000000005b */
[----:B------:R-:W5:Y:S01]  /*08d0*/  LDG.E.128 R36, desc[UR4][R22.64+0x200] ;  /* 0x0002000416247981 */ /* 0x000f62000c1e1d00 */
[----:B0-----:R-:W-:Y:S01]  /*08e0*/  IMAD.HI.U32 R21, R104, -0x326172a9, RZ ;  /* 0xcd9e8d5768157827 */ /* 0x001fe200078e00ff */
[----:B------:R-:W-:Y:S01]  /*08f0*/  PRMT R92, R17, 0x7632, R92 ;  /* 0x00007632115c7816 */ /* 0x000fe2000000005c */
[----:B------:R-:W-:Y:S01]  /*0900*/  ULDC.U8 UR8, c[0x0][0x2a0] ;  /* 0x0000a80000087ab9 */ /* 0x000fe20000000000 */
[----:B------:R-:W5:Y:S01]  /*0910*/  LDG.E.128 R32, desc[UR4][R22.64+0x400] ;  /* 0x0004000416207981 */ /* 0x000f62000c1e1d00 */
[----:B------:R-:W-:Y:S01]  /*0920*/  IMAD.HI.U32 R20, R106, -0x2daee0ad, RZ ;  /* 0xd2511f536a147827 */ /* 0x000fe200078e00ff */
[----:B------:R-:W-:Y:S01]  /*0930*/  PRMT R94, R19, 0x7632, R94 ;  /* 0x00007632135e7816 */ /* 0x000fe2000000005e */
[----:B------:R-:W-:Y:S01]  /*0940*/  ULDC UR10, c[0x0][0x294] ;  /* 0x0000a500000a7ab9 */ /* 0x000fe20000000800 */
[----:B------:R0:W5:Y:S01]  /*0950*/  LDG.E.128 R28, desc[UR4][R22.64+0x600] ;  /* 0x00060004161c7981 */ /* 0x000162000c1e1d00 */
[----:B------:R-:W-:Y:S01]  /*0960*/  IMAD.U32 R15, R16, 0x10000, RZ ;  /* 0x00010000100f7824 */ /* 0x000fe200078e00ff */
[C---:B------:R-:W-:Y:S01]  /*0970*/  PRMT R93, R18.reuse, 0x7632, R93 ;  /* 0x00007632125d7816 */ /* 0x040fe2000000005d */
[----:B------:R-:W-:Y:S01]  /*0980*/  BSSY B0, `(.L_x_2881) ;  /* 0x0000e86000007945 */ /* 0x000fe20003800000 */
[----:B------:R-:W-:Y:S01]  /*0990*/  SHF.L.U32 R16, R17, 0x10, RZ ;  /* 0x0000001011107819 */ /* 0x000fe200000006ff */
[----:B------:R-:W-:Y:S01]  /*09a0*/  IMAD.U32 R17, R18, 0x10000, RZ ;  /* 0x0001000012117824 */ /* 0x000fe200078e00ff */
[----:B------:R-:W-:Y:S01]  /*09b0*/  LOP3.LUT R102, R21, UR30, R102, 0x96, !PT ;  /* 0x0000001e15667c12 */ /* 0x000fe2000f8e9666 */
[----:B------:R-:W-:Y:S01]  /*09c0*/  IMAD.U32 R18, R19, 0x10000, RZ ;  /* 0x0001000013127824 */ /* 0x000fe200078e00ff */
[----:B------:R-:W-:Y:S01]  /*09d0*/  LOP3.LUT R103, R20, UR31, R103, 0x96, !PT ;  /* 0x0000001f14677c12 */ /* 0x000fe2000f8e9667 */
[----:B------:R-:W-:Y:S01]  /*09e0*/  IMAD.MOV.U32 R20, RZ, RZ, R62 ;  /* 0x000000ffff147224 */ /* 0x000fe200078e003e */
[----:B0-----:R-:W-:Y:S01]  /*09f0*/  HFMA2.MMA R22, -RZ, RZ, 0, 0 ;  /* 0x00000000ff167435 */ /* 0x001fe200000001ff */
[----:B------:R-:W-:Y:S01]  /*0a00*/  IMAD.U32 R23, R24, 0x10000, RZ ;  /* 0x0001000018177824 */ /* 0x000fe200078e00ff */
[----:B------:R-:W-:Y:S01]  /*0a10*/  MOV R19, R60 ;  /* 0x0000003c00137202 */ /* 0x000fe20000000f00 */
[----:B------:R-:W-:Y:S01]  /*0a20*/  IMAD.U32 R24, R25, 0x10000, RZ ;  /* 0x0001000019187824 */ /* 0x000fe200078e00ff */
[----:B------:R-:W-:Y:S01]  /*0a30*/  SHF.L.U32 R25, R26, 0x10, RZ ;  /* 0x000000101a197819 */ /* 0x000fe200000006ff */
[----:B------:R-:W-:Y:S01]  /*0a40*/  IMAD.U32 R26, R27, 0x10000, RZ ;  /* 0x000100001b1a7824 */ /* 0x000fe200078e00ff */
[----:B------:R-:W-:Y:S01]  /*0a50*/  LOP3.LUT R126, R126, 0x3, RZ, 0xc0, !PT ;  /* 0x000000037e7e7812 */ /* 0x000fe200078ec0ff */
[----:B------:R-:W-:Y:S01]  /*0a60*/  IMAD.MOV.U32 R21, RZ, RZ, R63 ;  /* 0x000000ffff157224 */ /* 0x000fe200078e003f */
        /* <DEDUP_REMOVED lines=8> */
[----:B------:R-:W-:Y:S01]  /*0af0*/  ISETP.NE.AND P1, PT, RZ, UR8, PT ;  /* 0x00000008ff007c0c */ /* 0x000fe2000bf25270 */
        /* <DEDUP_REMOVED lines=8> */
[----:B------:R-:W-:-:S07]  /*0b80*/  IMAD.U32 R94, R94, 0x10000, RZ ;  /* 0x000100005e5e7824 */ /* 0x000fce00078e00ff */
.L_x_3213:
        /* <DEDUP_REMOVED lines=19> */
[----:B------:R-:W-:-:S04]  /*0cc0*/  @P2 VIADD R78, R74, 0xffffffff ;  /* 0xffffffff4a4e2836 */ /* 0x000fc80000000000 */
        /* <DEDUP_REMOVED lines=16> */
.L_x_2883:
        /* <DEDUP_REMOVED lines=12> */
.L_x_2886:
[----:B------:R-:W-:-:S07]  /*0e90*/  MOV R76, R104 ;  /* 0x00000068004c7202 */ /* 0x000fce0000000f00 */
.L_x_2887:
[----:B------:R-:W-:Y:S05]  /*0ea0*/  BSYNC B2 ;  /* 0x0000000000027941 */ /* 0x000fea0003800000 */
.L_x_2885:
        /* <DEDUP_REMOVED lines=16> */
.L_x_2891:
[----:B------:R-:W-:Y:S05]  /*0fb0*/  BSYNC B3 ;  /* 0x0000000000037941 */ /* 0x000fea0003800000 */
.L_x_2890:
        /* <DEDUP_REMOVED lines=44> */
.L_x_2889:
[----:B------:R-:W-:Y:S05]  /*1280*/  BSYNC B2 ;  /* 0x0000000000027941 */ /* 0x000fea0003800000 */
.L_x_2888:
[----:B------:R-:W-:Y:S01]  /*1290*/  I2FP.F32.U32 R69, R76 ;  /* 0x0000004c00457245 */ /* 0x000fe20000201000 */
[----:B------:R-:W-:Y:S01]  /*12a0*/  IMAD.MOV.U32 R72, RZ, RZ, 0x2f800000 ;  /* 0x2f800000ff487424 */ /* 0x000fe200078e00ff */
[----:B-----5:R-:W-:Y:S01]  /*12b0*/  SHF.L.U32 R70, R64, 0x10, RZ ;  /* 0x0000001040467819 */ /* 0x020fe200000006ff */
[----:B------:R-:W-:Y:S02]  /*12c0*/  IMAD.U32 R81, R40, 0x10000, RZ ;  /* 0x0001000028517824 */ /* 0x000fe400078e00ff */
[----:B------:R-:W-:Y:S01]  /*12d0*/  FFMA.FTZ R69, R69, R72, 1.1641532182693481445e-10 ;  /* 0x2f00000045457423 */ /* 0x000fe20000010048 */
[----:B------:R-:W-:Y:S02]  /*12e0*/  @P0 IMAD.U32 R72, R60, 0x10000, RZ ;  /* 0x000100003c480824 */ /* 0x000fe400078e00ff */
[----:B------:R-:W-:Y:S02]  /*12f0*/  FMUL.FTZ R70, R70, UR13 ;  /* 0x0000000d46467c20 */ /* 0x000fe40008410000 */
[----:B------:R-:W-:-:S02]  /*1300*/  FSETP.GTU.FTZ.AND P4, PT, R69, UR10, PT ;  /* 0x0000000a45007c0b */ /* 0x000fc4000bf9c000 */
[----:B------:R-:W-:Y:S02]  /*1310*/  FMUL.FTZ R70, R70, UR12 ;  /* 0x0000000c46467c20 */ /* 0x000fe40008410000 */
[----:B------:R-:W-:-:S03]  /*1320*/  SEL R95, RZ, 0x1, P4 ;  /* 0x00000001ff5f7807 */ /* 0x000fc60002000000 */
[----:B------:R-:W-:-:S05]  /*1330*/  FSEL R70, R70, RZ, !P4 ;  /* 0x000000ff46467208 */ /* 0x000fca0006000000 */
[----:B------:R-:W-:-:S04]  /*1340*/  FMUL.FTZ R81, R70, R81 ;  /* 0x0000005146517220 */ /* 0x000fc80000410000 */
[----:B------:R-:W-:-:S07]  /*1350*/  @P0 FADD.FTZ R81, R81, R72 ;  /* 0x0000004851510221 */ /* 0x000fce0000010000 */
.L_x_2884:
[----:B------:R-:W-:Y:S05]  /*1360*/  BSYNC B1 ;  /* 0x0000000000017941 */ /* 0x000fea0003800000 */
.L_x_2882:
[----:B------:R-:W-:Y:S04]  /*1370*/  BSSY B1, `(.L_x_2892) ;  /* 0x0000065000017945 */ /* 0x000fe80003800000 */
[----:B------:R-:W-:Y:S05]  /*1380*/  @P3 BRA `(.L_x_2893) ;  /* 0x00000000001c3947 */ /* 0x000fea0003800000 */
[----:B------:R-:W-:Y:S01]  /*1390*/  HFMA2.MMA R80, -RZ, RZ, 0, 0 ;  /* 0x00000000ff507435 */ /* 0x000fe200000001ff */
[----:B------:R-:W-:Y:S01]  /*13a0*/  IMAD.MOV.U32 R69, RZ, RZ, R68 ;  /* 0x000000ffff457224 */ /* 0x000fe200078e0044 */
[----:B------:R-:W-:Y:S09]  /*13b0*/  @!P0 BRA `(.L_x_2894) ;  /* 0x0000000400808947 */ /* 0x000ff20003800000 */
[----:B-----5:R-:W-:Y:S01]  /*13c0*/  PRMT R80, R60, 0x7632, R80 ;  /* 0x000076323c507816 */ /* 0x020fe20000000050 */
[----:B------:R-:W-:-:S03]  /*13d0*/  IMAD.MOV.U32 R69, RZ, RZ, R68 ;  /* 0x000000ffff457224 */ /* 0x000fc600078e0044 */
[----:B------:R-:W-:Y:S01]  /*13e0*/  SHF.L.U32 R80, R80, 0x10, RZ ;  /* 0x0000001050507819 */ /* 0x000fe200000006ff */
[----:B------:R-:W-:Y:S06]  /*13f0*/  BRA `(.L_x_2894) ;  /* 0x0000000400707947 */ /* 0x000fec0003800000 */
.L_x_2893:
        /* <DEDUP_REMOVED lines=12> */
.L_x_2896:
[----:B------:R-:W-:-:S07]  /*14c0*/  IMAD.MOV.U32 R78, RZ, RZ, R104 ;  /* 0x000000ffff4e7224 */ /* 0x000fce00078e0068 */
.L_x_2897:
[----:B------:R-:W-:Y:S05]  /*14d0*/  BSYNC B2 ;  /* 0x0000000000027941 */ /* 0x000fea0003800000 */
.L_x_2895:
        /* <DEDUP_REMOVED lines=16> */
.L_x_2901:
[----:B------:R-:W-:Y:S05]  /*15e0*/  BSYNC B3 ;  /* 0x0000000000037941 */ /* 0x000fea0003800000 */
.L_x_2900:
        /* <DEDUP_REMOVED lines=44> */
.L_x_2899:
[----:B------:R-:W-:Y:S05]  /*18b0*/  BSYNC B2 ;  /* 0x0000000000027941 */ /* 0x000fea0003800000 */
.L_x_2898:
[----:B-----5:R-:W-:Y:S01]  /*18c0*/  PRMT R70, R64, 0x7632, R70 ;  /* 0x0000763240467816 */ /* 0x020fe20000000046 */
[----:B------:R-:W-:Y:S01]  /*18d0*/  IMAD.MOV.U32 R71, RZ, RZ, 0x2f800000 ;  /* 0x2f800000ff477424 */ /* 0x000fe200078e00ff */
[----:B------:R-:W-:-:S03]  /*18e0*/  I2FP.F32.U32 R68, R78 ;  /* 0x0000004e00447245 */ /* 0x000fc60000201000 */
[----:B------:R-:W-:Y:S02]  /*18f0*/  IMAD.U32 R70, R70, 0x10000, RZ ;  /* 0x0001000046467824 */ /* 0x000fe400078e00ff */
[----:B------:R-:W-:Y:S01]  /*1900*/  FFMA.FTZ R68, R68, R71, 1.1641532182693481445e-10 ;  /* 0x2f00000044447423 */ /* 0x000fe20000010047 */
[----:B------:R-:W-:Y:S01]  /*1910*/  PRMT R71, R40, 0x7632, R71 ;  /* 0x0000763228477816 */ /* 0x000fe20000000047 */
[----:B------:R-:W-:-:S03]  /*1920*/  FMUL.FTZ R70, R70, UR13 ;  /* 0x0000000d46467c20 */ /* 0x000fc60008410000 */
[----:B------:R-:W-:Y:S01]  /*1930*/  FSETP.GTU.FTZ.AND P4, PT, R68, UR10, PT ;  /* 0x0000000a44007c0b */ /* 0x000fe2000bf9c000 */
[----:B------:R-:W-:Y:S01]  /*1940*/  FMUL.FTZ R70, R70, UR12 ;  /* 0x0000000c46467c20 */ /* 0x000fe20008410000 */
[----:B------:R-:W-:Y:S02]  /*1950*/  @P0 PRMT R68, R60, 0x7632, R68 ;  /* 0x000076323c440816 */ /* 0x000fe40000000044 */
[----:B------:R-:W-:Y:S02]  /*1960*/  SHF.L.U32 R71, R71, 0x10, RZ ;  /* 0x0000001047477819 */ /* 0x000fe400000006ff */
[----:B------:R-:W-:Y:S01]  /*1970*/  FSEL R70, R70, RZ, !P4 ;  /* 0x000000ff46467208 */ /* 0x000fe20006000000 */
[----:B------:R-:W-:Y:S01]  /*1980*/  @P0 IMAD.U32 R73, R68, 0x10000, RZ ;  /* 0x0001000044490824 */ /* 0x000fe200078e00ff */
[----:B------:R-:W-:-:S03]  /*1990*/  SEL R96, RZ, 0x1, P4 ;  /* 0x00000001ff607807 */ /* 0x000fc60002000000 */
[----:B------:R-:W-:-:S04]  /*19a0*/  FMUL.FTZ R80, R70, R71 ;  /* 0x0000004746507220 */ /* 0x000fc80000410000 */
[----:B------:R-:W-:-:S07]  /*19b0*/  @P0 FADD.FTZ R80, R80, R73 ;  /* 0x0000004950500221 */ /* 0x000fce0000010000 */
.L_x_2894:
[----:B------:R-:W-:Y:S05]  /*19c0*/  BSYNC B1 ;  /* 0x0000000000017941 */ /* 0x000fea0003800000 */
.L_x_2892:
        /* <DEDUP_REMOVED lines=8> */
.L_x_2903:
        /* <DEDUP_REMOVED lines=12> */
.L_x_2906:
[----:B------:R-:W-:-:S07]  /*1b10*/  IMAD.MOV.U32 R78, RZ, RZ, R104 ;  /* 0x000000ffff4e7224 */ /* 0x000fce00078e0068 */
.L_x_2907:
[----:B------:R-:W-:Y:S05]  /*1b20*/  BSYNC B2 ;  /* 0x0000000000027941 */ /* 0x000fea0003800000 */
.L_x_2905:
        /* <DEDUP_REMOVED lines=16> */
.L_x_2911:
[----:B------:R-:W-:Y:S05]  /*1c30*/  BSYNC B3 ;  /* 0x0000000000037941 */ /* 0x000fea0003800000 */
.L_x_2910:
        /* <DEDUP_REMOVED lines=44> */
.L_x_2909:
[----:B------:R-:W-:Y:S05]  /*1f00*/  BSYNC B2 ;  /* 0x0000000000027941 */ /* 0x000fea0003800000 */
.L_x_2908:
[----:B------:R-:W-:Y:S01]  /*1f10*/  HFMA2.MMA R72, -RZ, RZ, 0.1171875, 0 ;  /* 0x2f800000ff487435 */ /* 0x000fe200000001ff */
[----:B------:R-:W-:Y:S01]  /*1f20*/  I2FP.F32.U32 R69, R78 ;  /* 0x0000004e00457245 */ /* 0x000fe20000201000 */
[----:B-----5:R-:W-:Y:S01]  /*1f30*/  IMAD.U32 R70, R65, 0x10000, RZ ;  /* 0x0001000041467824 */ /* 0x020fe200078e00ff */
[----:B------:R-:W-:-:S03]  /*1f40*/  SHF.L.U32 R77, R41, 0x10, RZ ;  /* 0x00000010294d7819 */ /* 0x000fc600000006ff */
[----:B------:R-:W-:-:S04]  /*1f50*/  FMUL.FTZ R70, R70, UR13 ;  /* 0x0000000d46467c20 */ /* 0x000fc80008410000 */
[----:B------:R-:W-:Y:S01]  /*1f60*/  FFMA.FTZ R69, R69, R72, 1.1641532182693481445e-10 ;  /* 0x2f00000045457423 */ /* 0x000fe20000010048 */
[----:B------:R-:W-:Y:S01]  /*1f70*/  FMUL.FTZ R70, R70, UR12 ;  /* 0x0000000c46467c20 */ /* 0x000fe20008410000 */
[----:B------:R-:W-:-:S03]  /*1f80*/  @P0 IMAD.U32 R72, R61, 0x10000, RZ ;  /* 0x000100003d480824 */ /* 0x000fc600078e00ff */
[----:B------:R-:W-:-:S04]  /*1f90*/  FSETP.GTU.FTZ.AND P4, PT, R69, UR10, PT ;  /* 0x0000000a45007c0b */ /* 0x000fc8000bf9c000 */
[----:B------:R-:W-:Y:S02]  /*1fa0*/  FSEL R70, R70, RZ, !P4 ;  /* 0x000000ff46467208 */ /* 0x000fe40006000000 */
[----:B------:R-:W-:-:S03]  /*1fb0*/  SEL R97, RZ, 0x1, P4 ;  /* 0x00000001ff617807 */ /* 0x000fc60002000000 */
[----:B------:R-:W-:-:S04]  /*1fc0*/  FMUL.FTZ R77, R70, R77 ;  /* 0x0000004d464d7220 */ /* 0x000fc80000410000 */
[----:B------:R-:W-:-:S07]  /*1fd0*/  @P0 FADD.FTZ R77, R77, R72 ;  /* 0x000000484d4d0221 */ /* 0x000fce0000010000 */
.L_x_2904:
[----:B------:R-:W-:Y:S05]  /*1fe0*/  BSYNC B1 ;  /* 0x0000000000017941 */ /* 0x000fea0003800000 */
.L_x_2902:
        /* <DEDUP_REMOVED lines=9> */
.L_x_2913:
        /* <DEDUP_REMOVED lines=12> */
.L_x_2916:
[----:B------:R-:W-:-:S07]  /*2140*/  MOV R76, R104 ;  /* 0x00000068004c7202 */ /* 0x000fce0000000f00 */
.L_x_2917:
[----:B------:R-:W-:Y:S05]  /*2150*/  BSYNC B2 ;  /* 0x0000000000027941 */ /* 0x000fea0003800000 */
.L_x_2915:
        /* <DEDUP_REMOVED lines=16> */
.L_x_2921:
[----:B------:R-:W-:Y:S05]  /*2260*/  BSYNC B3 ;  /* 0x0000000000037941 */ /* 0x000fea0003800000 */
.L_x_2920:
        /* <DEDUP_REMOVED lines=44> */
.L_x_2919:
[----:B------:R-:W-:Y:S05]  /*2530*/  BSYNC B2 ;  /* 0x0000000000027941 */ /* 0x000fea0003800000 */
.L_x_2918:
[----:B-----5:R-:W-:Y:S01]  /*2540*/  PRMT R70, R65, 0x7632, R70 ;  /* 0x0000763241467816 */ /* 0x020fe20000000046 */
[----:B------:R-:W-:Y:S01]  /*2550*/  IMAD.MOV.U32 R71, RZ, RZ, 0x2f800000 ;  /* 0x2f800000ff477424 */ /* 0x000fe200078e00ff */
[----:B------:R-:W-:Y:S02]  /*2560*/  I2FP.F32.U32 R68, R76 ;  /* 0x0000004c00447245 */ /* 0x000fe40000201000 */
[----:B------:R-:W-:-:S03]  /*2570*/  SHF.L.U32 R70, R70, 0x10, RZ ;  /* 0x0000001046467819 */ /* 0x000fc600000006ff */
[----:B------:R-:W-:Y:S01]  /*2580*/  FFMA.FTZ R68, R68, R71, 1.1641532182693481445e-10 ;  /* 0x2f00000044447423 */ /* 0x000fe20000010047 */
[----:B------:R-:W-:Y:S01]  /*2590*/  PRMT R71, R41, 0x7632, R71 ;  /* 0x0000763229477816 */ /* 0x000fe20000000047 */
[----:B------:R-:W-:-:S03]  /*25a0*/  FMUL.FTZ R70, R70, UR13 ;  /* 0x0000000d46467c20 */ /* 0x000fc60008410000 */
[----:B------:R-:W-:Y:S01]  /*25b0*/  FSETP.GTU.FTZ.AND P4, PT, R68, UR10, PT ;  /* 0x0000000a44007c0b */ /* 0x000fe2000bf9c000 */
[----:B------:R-:W-:Y:S01]  /*25c0*/  FMUL.FTZ R70, R70, UR12 ;  /* 0x0000000c46467c20 */ /* 0x000fe20008410000 */
[----:B------:R-:W-:Y:S01]  /*25d0*/  @P0 PRMT R68, R61, 0x7632, R68 ;  /* 0x000076323d440816 */ /* 0x000fe20000000044 */
[----:B------:R-:W-:Y:S01]  /*25e0*/  IMAD.U32 R71, R71, 0x10000, RZ ;  /* 0x0001000047477824 */ /* 0x000fe200078e00ff */
[----:B------:R-:W-:Y:S02]  /*25f0*/  SEL R98, RZ, 0x1, P4 ;  /* 0x00000001ff627807 */ /* 0x000fe40002000000 */
[----:B------:R-:W-:Y:S02]  /*2600*/  FSEL R70, R70, RZ, !P4 ;  /* 0x000000ff46467208 */ /* 0x000fe40006000000 */
[----:B------:R-:W-:-:S03]  /*2610*/  @P0 SHF.L.U32 R73, R68, 0x10, RZ ;  /* 0x0000001044490819 */ /* 0x000fc600000006ff */
[----:B------:R-:W-:-:S04]  /*2620*/  FMUL.FTZ R76, R70, R71 ;  /* 0x00000047464c7220 */ /* 0x000fc80000410000 */
[----:B------:R-:W-:-:S07]  /*2630*/  @P0 FADD.FTZ R76, R76, R73 ;  /* 0x000000494c4c0221 */ /* 0x000fce0000010000 */
.L_x_2914:
[----:B------:R-:W-:Y:S05]  /*2640*/  BSYNC B1 ;  /* 0x0000000000017941 */ /* 0x000fea0003800000 */
.L_x_2912:
        /* <DEDUP_REMOVED lines=8> */
.L_x_2923:
        /* <DEDUP_REMOVED lines=12> */
.L_x_2926:
[----:B------:R-:W-:-:S07]  /*2790*/  IMAD.MOV.U32 R82, RZ, RZ, R104 ;  /* 0x000000ffff527224 */ /* 0x000fce00078e0068 */
.L_x_2927:
[----:B------:R-:W-:Y:S05]  /*27a0*/  BSYNC B2 ;  /* 0x0000000000027941 */ /* 0x000fea0003800000 */
.L_x_2925:
        /* <DEDUP_REMOVED lines=16> */
.L_x_2931:
[----:B------:R-:W-:Y:S05]  /*28b0*/  BSYNC B3 ;  /* 0x0000000000037941 */ /* 0x000fea0003800000 */
.L_x_2930:
        /* <DEDUP_REMOVED lines=44> */
.L_x_2929:
[----:B------:R-:W-:Y:S05]  /*2b80*/  BSYNC B2 ;  /* 0x0000000000027941 */ /* 0x000fea0003800000 */
.L_x_2928:
        /* <DEDUP_REMOVED lines=13> */
.L_x_2924:
[----:B------:R-:W-:Y:S05]  /*2c60*/  BSYNC B1 ;  /* 0x0000000000017941 */ /* 0x000fea0003800000 */
.L_x_2922:
        /* <DEDUP_REMOVED lines=9> */
.L_x_2933:
        /* <DEDUP_REMOVED lines=12> */
.L_x_2936:
[----:B------:R-:W-:-:S07]  /*2dc0*/  MOV R74, R104 ;  /* 0x00000068004a7202 */ /* 0x000fce0000000f00 */
.L_x_2937:
[----:B------:R-:W-:Y:S05]  /*2dd0*/  BSYNC B2 ;  /* 0x0000000000027941 */ /* 0x000fea0003800000 */
.L_x_2935:
        /* <DEDUP_REMOVED lines=16> */
.L_x_2941:
[----:B------:R-:W-:Y:S05]  /*2ee0*/  BSYNC B3 ;  /* 0x0000000000037941 */ /* 0x000fea0003800000 */
.L_x_2940:
        /* <DEDUP_REMOVED lines=44> */
.L_x_2939:
[----:B------:R-:W-:Y:S05]  /*31b0*/  BSYNC B2 ;  /* 0x0000000000027941 */ /* 0x000fea0003800000 */
.L_x_2938:
        /* <DEDUP_REMOVED lines=16> */
.L_x_2934:
[----:B------:R-:W-:Y:S05]  /*32c0*/  BSYNC B1 ;  /* 0x0000000000017941 */ /* 0x000fea0003800000 */
.L_x_2932:
        /* <DEDUP_REMOVED lines=8> */
.L_x_2943:
        /* <DEDUP_REMOVED lines=12> */
.L_x_2946:
[----:B------:R-:W-:-:S07]  /*3410*/  IMAD.MOV.U32 R82, RZ, RZ, R104 ;  /* 0x000000ffff527224 */ /* 0x000fce00078e0068 */
.L_x_2947:
[----:B------:R-:W-:Y:S05]  /*3420*/  BSYNC B2 ;  /* 0x0000000000027941 */ /* 0x000fea0003800000 */
.L_x_2945:
        /* <DEDUP_REMOVED lines=16> */
.L_x_2951:
[----:B------:R-:W-:Y:S05]  /*3530*/  BSYNC B3 ;  /* 0x0000000000037941 */ /* 0x000fea0003800000 */
.L_x_2950:
[----:B------:R-:W-:Y:S01]  /*3540*/  IMAD.HI.U32 R68, R19, -0x326172a9, RZ ;  /* 0xcd9e8d5713447827 */ /* 0x000fe200078e00ff */
[----:B------:R-:W-:-:S03]  /*3550*/  LOP3.LUT R69, R69, UR7, R22, 0x96, !PT ;  /* 0x0000000745457c12 */ /* 0x000fc6000f8e9616 */
[----:B------:R-:W-:Y:S01]  /*3560*/  IMAD R71, R19, -0x326172a9, RZ ;  /* 0xcd9e8d5713477824 */ /* 0x000fe200078e02ff */
[----:B------:R-:W-:Y:S01]  /*3570*/  LOP3.LUT R68, R68, UR6, R21, 0x96, !PT ;  /* 0x0000000644447c12 */ /* 0x000fe2000f8e9615 */
[----:B------:R-:W-:-:S04]  /*3580*/  IMAD.WIDE.U32 R72, R69, -0x326172a9, RZ ;  /* 0xcd9e8d5745487825 */ /* 0x000fc800078e00ff */
[----:B------:R-:W-:Y:S02]  /*3590*/  IMAD R69, R20, -0x2daee0ad, RZ ;  /* 0xd2511f5314457824 */ /* 0x000fe400078e02ff */
        /* <DEDUP_REMOVED lines=38> */
.L_x_2949:
[----:B------:R-:W-:Y:S05]  /*3800*/  BSYNC B2 ;  /* 0x0000000000027941 */ /* 0x000fea0003800000 */
.L_x_2948:
        /* <DEDUP_REMOVED lines=13> */
.L_x_2944:
[----:B------:R-:W-:Y:S05]  /*38e0*/  BSYNC B1 ;  /* 0x0000000000017941 */ /* 0x000fea0003800000 */
.L_x_2942:
        /* <DEDUP_REMOVED lines=9> */
.L_x_2953:
        /* <DEDUP_REMOVED lines=12> */
.L_x_2956:
[----:B------:R-:W-:-:S07]  /*3a40*/  MOV R72, R104 ;  /* 0x0000006800487202 */ /* 0x000fce0000000f00 */
.L_x_2957:
[----:B------:R-:W-:Y:S05]  /*3a50*/  BSYNC B2 ;  /* 0x0000000000027941 */ /* 0x000fea0003800000 */
.L_x_2955:
        /* <DEDUP_REMOVED lines=16> */
.L_x_2961:
[----:B------:R-:W-:Y:S05]  /*3b60*/  BSYNC B3 ;  /* 0x0000000000037941 */ /* 0x000fea0003800000 */
.L_x_2960:
        /* <DEDUP_REMOVED lines=43> */
.L_x_2959:
[----:B------:R-:W-:Y:S05]  /*3e20*/  BSYNC B2 ;  /* 0x0000000000027941 */ /* 0x000fea0003800000 */
.L_x_2958:
[----:B------:R-:W-:Y:S01]  /*3e30*/  HFMA2.MMA R71, -RZ, RZ, 0.1171875, 0 ;  /* 0x2f800000ff477435 */ /* 0x000fe200000001ff */
[----:B-----5:R-:W-:Y:S02]  /*3e40*/  PRMT R69, R67, 0x7632, R69 ;  /* 0x0000763243457816 */ /* 0x020fe40000000045 */
[----:B------:R-:W-:Y:S02]  /*3e50*/  I2FP.F32.U32 R68, R72 ;  /* 0x0000004800447245 */ /* 0x000fe40000201000 */
[----:B------:R-:W-:Y:S01]  /*3e60*/  PRMT R70, R43, 0x7632, R70 ;  /* 0x000076322b467816 */ /* 0x000fe20000000046 */
[----:B------:R-:W-:-:S03]  /*3e70*/  IMAD.U32 R69, R69, 0x10000, RZ ;  /* 0x0001000045457824 */ /* 0x000fc600078e00ff */
[----:B------:R-:W-:Y:S01]  /*3e80*/  SHF.L.U32 R70, R70, 0x10, RZ ;  /* 0x0000001046467819 */ /* 0x000fe200000006ff */
        /* <DEDUP_REMOVED lines=10> */
.L_x_2954:
[----:B------:R-:W-:Y:S05]  /*3f30*/  BSYNC B1 ;  /* 0x0000000000017941 */ /* 0x000fea0003800000 */
.L_x_2952:
        /* <DEDUP_REMOVED lines=35> */
.L_x_2963:
[----:B------:R-:W-:Y:S05]  /*4170*/  BSYNC B1 ;  /* 0x0000000000017941 */ /* 0x000fea0003800000 */
.L_x_2962:
[----:B-----5:R2:W5:Y:S04]  /*4180*/  @P2 LDG.E.128 R64, desc[UR4][R110.64] ;  /* 0x000000046e402981 */ /* 0x020568000c1e1d00 */
[----:B------:R2:W5:Y:S01]  /*4190*/  @P0 LDG.E.128 R60, desc[UR4][R82.64] ;  /* 0x00000004523c0981 */ /* 0x000562000c1e1d00 */
[----:B------:R-:W-:Y:S04]  /*41a0*/  BSSY B1, `(.L_x_2964) ;  /* 0x0000061000017945 */ /* 0x000fe80003800000 */
[----:B------:R-:W-:Y:S05]  /*41b0*/  @P3 BRA `(.L_x_2965) ;  /* 0x0000000000183947 */ /* 0x000fea0003800000 */
[----:B--2---:R-:W-:Y:S01]  /*41c0*/  IMAD.MOV.U32 R110, RZ, RZ, RZ ;  /* 0x000000ffff6e7224 */ /* 0x004fe200078e00ff */
[----:B01----:R-:W-:Y:S01]  /*41d0*/  MOV R68, R116 ;  /* 0x0000007400447202 */ /* 0x003fe20000000f00 */
[----:B------:R-:W-:Y:S06]  /*41e0*/  @!P0 BRA `(.L_x_2966) ;  /* 0x0000000400708947 */ /* 0x000fec0003800000 */
[----:B------:R-:W-:Y:S01]  /*41f0*/  IMAD.MOV.U32 R68, RZ, RZ, R116 ;  /* 0x000000ffff447224 */ /* 0x000fe200078e0074 */
[----:B-----5:R-:W-:Y:S01]  /*4200*/  SHF.L.U32 R110, R60, 0x10, RZ ;  /* 0x000000103c6e7819 */ /* 0x020fe200000006ff */
[----:B------:R-:W-:Y:S06]  /*4210*/  BRA `(.L_x_2966) ;  /* 0x0000000400647947 */ /* 0x000fec0003800000 */
.L_x_2965:
        /* <DEDUP_REMOVED lines=12> */
.L_x_2968:
[----:B------:R-:W-:-:S07]  /*42e0*/  IMAD.MOV.U32 R95, RZ, RZ, R104 ;  /* 0x000000ffff5f7224 */ /* 0x000fce00078e0068 */
.L_x_2969:
[----:B------:R-:W-:Y:S05]  /*42f0*/  BSYNC B2 ;  /* 0x0000000000027941 */ /* 0x000fea0003800000 */
.L_x_2967:
        /* <DEDUP_REMOVED lines=16> */
.L_x_2973:
[----:B------:R-:W-:Y:S05]  /*4400*/  BSYNC B3 ;  /* 0x0000000000037941 */ /* 0x000fea0003800000 */
.L_x_2972:
[----:B------:R-:W-:Y:S01]  /*4410*/  IMAD.HI.U32 R68, R19, -0x326172a9, RZ ;  /* 0xcd9e8d5713447827 */ /* 0x000fe200078e00ff */
[----:B------:R-:W-:-:S03]  /*4420*/  LOP3.LUT R69, R69, UR7, R22, 0x96, !PT ;  /* 0x0000000745457c12 */ /* 0x000fc6000f8e9616 */
[----:B------:R-:W-:Y:S01]  /*4430*/  IMAD R71, R19, -0x326172a9, RZ ;  /* 0xcd9e8d5713477824 */ /* 0x000fe200078e02ff */
[----:B--2---:R-:W-:Y:S01]  /*4440*/  LOP3.LUT R82, R68, UR6, R21, 0x96, !PT ;  /* 0x0000000644527c12 */ /* 0x004fe2000f8e9615 */
        /* <DEDUP_REMOVED lines=40> */
.L_x_2971:
[----:B------:R-:W-:Y:S05]  /*46d0*/  BSYNC B2 ;  /* 0x0000000000027941 */ /* 0x000fea0003800000 */
.L_x_2970:
[----:B------:R-:W-:Y:S01]  /*46e0*/  HFMA2.MMA R70, -RZ, RZ, 0.1171875, 0 ;  /* 0x2f800000ff467435 */ /* 0x000fe200000001ff */
[----:B------:R-:W-:Y:S01]  /*46f0*/  I2FP.F32.U32 R69, R95 ;  /* 0x0000005f00457245 */ /* 0x000fe20000201000 */
[----:B-----5:R-:W-:-:S04]  /*4700*/  IMAD.U32 R71, R64, 0x10000, RZ ;  /* 0x0001000040477824 */ /* 0x020fc800078e00ff */
[----:B------:R-:W-:-:S04]  /*4710*/  FMUL.FTZ R71, R71, UR13 ;  /* 0x0000000d47477c20 */ /* 0x000fc80008410000 */
[----:B------:R-:W-:Y:S01]  /*4720*/  FFMA.FTZ R69, R69, R70, 1.1641532182693481445e-10 ;  /* 0x2f00000045457423 */ /* 0x000fe20000010046 */
[----:B------:R-:W-:-:S04]  /*4730*/  FMUL.FTZ R71, R71, UR12 ;  /* 0x0000000c47477c20 */ /* 0x000fc80008410000 */
[----:B------:R-:W-:Y:S02]  /*4740*/  FSETP.GTU.FTZ.AND P4, PT, R69, UR10, PT ;  /* 0x0000000a45007c0b */ /* 0x000fe4000bf9c000 */
[----:B------:R-:W-:Y:S02]  /*4750*/  SHF.L.U32 R69, R36, 0x10, RZ ;  /* 0x0000001024457819 */ /* 0x000fe400000006ff */
[----:B--2---:R-:W-:Y:S01]  /*4760*/  FSEL R110, R71, RZ, !P4 ;  /* 0x000000ff476e7208 */ /* 0x004fe20006000000 */
[----:B------:R-:W-:Y:S01]  /*4770*/  @P0 IMAD.U32 R71, R60, 0x10000, RZ ;  /* 0x000100003c470824 */ /* 0x000fe200078e00ff */
[----:B------:R-:W-:-:S03]  /*4780*/  SEL R95, RZ, 0x1, P4 ;  /* 0x00000001ff5f7807 */ /* 0x000fc60002000000 */
[----:B------:R-:W-:-:S04]  /*4790*/  FMUL.FTZ R110, R110, R69 ;  /* 0x000000456e6e7220 */ /* 0x000fc80000410000 */
[----:B------:R-:W-:-:S07]  /*47a0*/  @P0 FADD.FTZ R110, R71, R110 ;  /* 0x0000006e476e0221 */ /* 0x000fce0000010000 */
.L_x_2966:
[----:B------:R-:W-:Y:S05]  /*47b0*/  BSYNC B1 ;  /* 0x0000000000017941 */ /* 0x000fea0003800000 */
.L_x_2964:
        /* <DEDUP_REMOVED lines=9> */
.L_x_2975:
        /* <DEDUP_REMOVED lines=12> */
.L_x_2978:
[----:B------:R-:W-:-:S07]  /*4910*/  MOV R96, R104 ;  /* 0x0000006800607202 */ /* 0x000fce0000000f00 */
.L_x_2979:
[----:B------:R-:W-:Y:S05]  /*4920*/  BSYNC B2 ;  /* 0x0000000000027941 */ /* 0x000fea0003800000 */
.L_x_2977:
        /* <DEDUP_REMOVED lines=16> */
.L_x_2983:
[----:B------:R-:W-:Y:S05]  /*4a30*/  BSYNC B3 ;  /* 0x0000000000037941 */ /* 0x000fea0003800000 */
.L_x_2982:
        /* <DEDUP_REMOVED lines=44> */
.L_x_2981:
[----:B------:R-:W-:Y:S05]  /*4d00*/  BSYNC B2 ;  /* 0x0000000000027941 */ /* 0x000fea0003800000 */
.L_x_2980:
        /* <DEDUP_REMOVED lines=16> */
.L_x_2976:
[----:B------:R-:W-:Y:S05]  /*4e10*/  BSYNC B1 ;  /* 0x0000000000017941 */ /* 0x000fea0003800000 */
.L_x_2974:
        /* <DEDUP_REMOVED lines=8> */
.L_x_2985:
        /* <DEDUP_REMOVED lines=12> */
.L_x_2988:
[----:B------:R-:W-:-:S07]  /*4f60*/  IMAD.MOV.U32 R97, RZ, RZ, R104 ;  /* 0x000000ffff617224 */ /* 0x000fce00078e0068 */
.L_x_2989:
[----:B------:R-:W-:Y:S05]  /*4f70*/  BSYNC B2 ;  /* 0x0000000000027941 */ /* 0x000fea0003800000 */
.L_x_2987:
        /* <DEDUP_REMOVED lines=16> */
.L_x_2993:
[----:B------:R-:W-:Y:S05]  /*5080*/  BSYNC B3 ;  /* 0x0000000000037941 */ /* 0x000fea0003800000 */
.L_x_2992:
        /* <DEDUP_REMOVED lines=44> */
.L_x_2991:
[----:B------:R-:W-:Y:S05]  /*5350*/  BSYNC B2 ;  /* 0x0000000000027941 */ /* 0x000fea0003800000 */
.L_x_2990:
        /* <DEDUP_REMOVED lines=8> */
[----:B------:R-:W-:Y:S01]  /*53e0*/  FSEL R112, R71, RZ, !P4 ;  /* 0x000000ff47707208 */ /* 0x000fe20006000000 */
[----:B------:R-:W-:Y:S01]  /*53f0*/  @P0 IMAD.U32 R71, R61, 0x10000, RZ ;  /* 0x000100003d470824 */ /* 0x000fe200078e00ff */
[----:B------:R-:W-:-:S03]  /*5400*/  SEL R97, RZ, 0x1, P4 ;  /* 0x00000001ff617807 */ /* 0x000fc60002000000 */
[----:B------:R-:W-:-:S04]  /*5410*/  FMUL.FTZ R112, R112, R69 ;  /* 0x0000004570707220 */ /* 0x000fc80000410000 */
[----:B------:R-:W-:-:S07]  /*5420*/  @P0 FADD.FTZ R112, R71, R112 ;  /* 0x0000007047700221 */ /* 0x000fce0000010000 */
.L_x_2986:
[----:B------:R-:W-:Y:S05]  /*5430*/  BSYNC B1 ;  /* 0x0000000000017941 */ /* 0x000fea0003800000 */
.L_x_2984:
        /* <DEDUP_REMOVED lines=9> */
.L_x_2995:
        /* <DEDUP_REMOVED lines=12> */
.L_x_2998:
[----:B------:R-:W-:-:S07]  /*5590*/  MOV R98, R104 ;  /* 0x0000006800627202 */ /* 0x000fce0000000f00 */
.L_x_2999:
[----:B------:R-:W-:Y:S05]  /*55a0*/  BSYNC B2 ;  /* 0x0000000000027941 */ /* 0x000fea0003800000 */
.L_x_2997:
        /* <DEDUP_REMOVED lines=16> */
.L_x_3003:
[----:B------:R-:W-:Y:S05]  /*56b0*/  BSYNC B3 ;  /* 0x0000000000037941 */ /* 0x000fea0003800000 */
.L_x_3002:
        /* <DEDUP_REMOVED lines=44> */
.L_x_3001:
[----:B------:R-:W-:Y:S05]  /*5980*/  BSYNC B2 ;  /* 0x0000000000027941 */ /* 0x000fea0003800000 */
.L_x_3000:
        /* <DEDUP_REMOVED lines=16> */
.L_x_2996:
[----:B------:R-:W-:Y:S05]  /*5a90*/  BSYNC B1 ;  /* 0x0000000000017941 */ /* 0x000fea0003800000 */
.L_x_2994:
        /* <DEDUP_REMOVED lines=8> */
.L_x_3005:
        /* <DEDUP_REMOVED lines=12> */
.L_x_3008:
[----:B------:R-:W-:-:S07]  /*5be0*/  IMAD.MOV.U32 R99, RZ, RZ, R104 ;  /* 0x000000ffff637224 */ /* 0x000fce00078e0068 */
.L_x_3009:
[----:B------:R-:W-:Y:S05]  /*5bf0*/  BSYNC B2 ;  /* 0x0000000000027941 */ /* 0x000fea0003800000 */
.L_x_3007:
        /* <DEDUP_REMOVED lines=16> */
.L_x_3013:
[----:B------:R-:W-:Y:S05]  /*5d00*/  BSYNC B3 ;  /* 0x0000000000037941 */ /* 0x000fea0003800000 */
.L_x_3012:
        /* <DEDUP_REMOVED lines=44> */
.L_x_3011:
[----:B------:R-:W-:Y:S05]  /*5fd0*/  BSYNC B2 ;  /* 0x0000000000027941 */ /* 0x000fea0003800000 */
.L_x_3010:
        /* <DEDUP_REMOVED lines=13> */
.L_x_3006:
[----:B------:R-:W-:Y:S05]  /*60b0*/  BSYNC B1 ;  /* 0x0000000000017941 */ /* 0x000fea0003800000 */
.L_x_3004:
        /* <DEDUP_REMOVED lines=9> */
.L_x_3015:
        /* <DEDUP_REMOVED lines=12> */
.L_x_3018:
[----:B------:R-:W-:-:S07]  /*6210*/  MOV R100, R104 ;  /* 0x0000006800647202 */ /* 0x000fce0000000f00 */
.L_x_3019:
[----:B------:R-:W-:Y:S05]  /*6220*/  BSYNC B2 ;  /* 0x0000000000027941 */ /* 0x000fea0003800000 */
.L_x_3017:
        /* <DEDUP_REMOVED lines=16> */
.L_x_3023:
[----:B------:R-:W-:Y:S05]  /*6330*/  BSYNC B3 ;  /* 0x0000000000037941 */ /* 0x000fea0003800000 */
.L_x_3022:
        /* <DEDUP_REMOVED lines=44> */
.L_x_3021:
[----:B------:R-:W-:Y:S05]  /*6600*/  BSYNC B2 ;  /* 0x0000000000027941 */ /* 0x000fea0003800000 */
.L_x_3020:
        /* <DEDUP_REMOVED lines=16> */
.L_x_3016:
[----:B------:R-:W-:Y:S05]  /*6710*/  BSYNC B1 ;  /* 0x0000000000017941 */ /* 0x000fea0003800000 */
.L_x_3014:
        /* <DEDUP_REMOVED lines=8> */
.L_x_3025:
        /* <DEDUP_REMOVED lines=12> */
.L_x_3028:
[----:B------:R-:W-:-:S07]  /*6860*/  IMAD.MOV.U32 R101, RZ, RZ, R104 ;  /* 0x000000ffff657224 */ /* 0x000fce00078e0068 */
.L_x_3029:
[----:B------:R-:W-:Y:S05]  /*6870*/  BSYNC B2 ;  /* 0x0000000000027941 */ /* 0x000fea0003800000 */
.L_x_3027:
        /* <DEDUP_REMOVED lines=16> */
.L_x_3033:
[----:B------:R-:W-:Y:S05]  /*6980*/  BSYNC B3 ;  /* 0x0000000000037941 */ /* 0x000fea0003800000 */
.L_x_3032:
        /* <DEDUP_REMOVED lines=44> */
.L_x_3031:
[----:B------:R-:W-:Y:S05]  /*6c50*/  BSYNC B2 ;  /* 0x0000000000027941 */ /* 0x000fea0003800000 */
.L_x_3030:
        /* <DEDUP_REMOVED lines=13> */
.L_x_3026:
[----:B------:R-:W-:Y:S05]  /*6d30*/  BSYNC B1 ;  /* 0x0000000000017941 */ /* 0x000fea0003800000 */
.L_x_3024:
        /* <DEDUP_REMOVED lines=9> */
.L_x_3035:
        /* <DEDUP_REMOVED lines=12> */
.L_x_3038:
[----:B------:R-:W-:-:S07]  /*6e90*/  MOV R117, R104 ;  /* 0x0000006800757202 */ /* 0x000fce0000000f00 */
.L_x_3039:
[----:B------:R-:W-:Y:S05]  /*6ea0*/  BSYNC B2 ;  /* 0x0000000000027941 */ /* 0x000fea0003800000 */
.L_x_3037:
        /* <DEDUP_REMOVED lines=16> */
.L_x_3043:
[----:B------:R-:W-:Y:S05]  /*6fb0*/  BSYNC B3 ;  /* 0x0000000000037941 */ /* 0x000fea0003800000 */
.L_x_3042:
        /* <DEDUP_REMOVED lines=43> */
.L_x_3041:
[----:B------:R-:W-:Y:S05]  /*7270*/  BSYNC B2 ;  /* 0x0000000000027941 */ /* 0x000fea0003800000 */
.L_x_3040:
        /* <DEDUP_REMOVED lines=16> */
.L_x_3036:
[----:B------:R-:W-:Y:S05]  /*7380*/  BSYNC B1 ;  /* 0x0000000000017941 */ /* 0x000fea0003800000 */
.L_x_3034:
        /* <DEDUP_REMOVED lines=14> */
[----:B------:R-:W-:Y:S01]  /*7470*/  SHF.L.U32 R71, R101, 0x10, RZ ;  /* 0x0000001065477819 */ /* 0x000fe200000006ff */
        /* <DEDUP_REMOVED lines=19> */
.L_x_3045:
[----:B------:R-:W-:Y:S05]  /*75b0*/  BSYNC B1 ;  /* 0x0000000000017941 */ /* 0x000fea0003800000 */
.L_x_3044:
        /* <DEDUP_REMOVED lines=10> */
.L_x_3047:
        /* <DEDUP_REMOVED lines=12> */
.L_x_3050:
[----:B------:R-:W-:-:S07]  /*7720*/  IMAD.MOV.U32 R95, RZ, RZ, R104 ;  /* 0x000000ffff5f7224 */ /* 0x000fce00078e0068 */
.L_x_3051:
[----:B------:R-:W-:Y:S05]  /*7730*/  BSYNC B2 ;  /* 0x0000000000027941 */ /* 0x000fea0003800000 */
.L_x_3049:
        /* <DEDUP_REMOVED lines=16> */
.L_x_3055:
[----:B------:R-:W-:Y:S05]  /*7840*/  BSYNC B3 ;  /* 0x0000000000037941 */ /* 0x000fea0003800000 */
.L_x_3054:
[----:B------:R-:W-:Y:S01]  /*7850*/  IMAD.HI.U32 R68, R19, -0x326172a9, RZ ;  /* 0xcd9e8d5713447827 */ /* 0x000fe200078e00ff */
[----:B------:R-:W-:-:S03]  /*7860*/  LOP3.LUT R69, R69, UR7, R22, 0x96, !PT ;  /* 0x0000000745457c12 */ /* 0x000fc6000f8e9616 */
[----:B------:R-:W-:Y:S01]  /*7870*/  IMAD R71, R19, -0x326172a9, RZ ;  /* 0xcd9e8d5713477824 */ /* 0x000fe200078e02ff */
[----:B-1----:R-:W-:Y:S01]  /*7880*/  LOP3.LUT R82, R68, UR6, R21, 0x96, !PT ;  /* 0x0000000644527c12 */ /* 0x002fe2000f8e9615 */
        /* <DEDUP_REMOVED lines=40> */
.L_x_3053:
[----:B------:R-:W-:Y:S05]  /*7b10*/  BSYNC B2 ;  /* 0x0000000000027941 */ /* 0x000fea0003800000 */
.L_x_3052:
[----:B------:R-:W-:Y:S01]  /*7b20*/  HFMA2.MMA R70, -RZ, RZ, 0.1171875, 0 ;  /* 0x2f800000ff467435 */ /* 0x000fe200000001ff */
[----:B------:R-:W-:Y:S01]  /*7b30*/  I2FP.F32.U32 R69, R95 ;  /* 0x0000005f00457245 */ /* 0x000fe20000201000 */
[----:B-----5:R-:W-:Y:S02]  /*7b40*/  IMAD.U32 R71, R64, 0x10000, RZ ;  /* 0x0001000040477824 */ /* 0x020fe400078e00ff */
[----:B-1----:R-:W-:Y:S02]  /*7b50*/  @P0 IMAD.U32 R82, R60, 0x10000, RZ ;  /* 0x000100003c520824 */ /* 0x002fe400078e00ff */
[----:B------:R-:W-:-:S04]  /*7b60*/  FMUL.FTZ R71, R71, UR13 ;  /* 0x0000000d47477c20 */ /* 0x000fc80008410000 */
[----:B------:R-:W-:Y:S01]  /*7b70*/  FFMA.FTZ R69, R69, R70, 1.1641532182693481445e-10 ;  /* 0x2f00000045457423 */ /* 0x000fe20000010046 */
[----:B------:R-:W-:Y:S01]  /*7b80*/  FMUL.FTZ R71, R71, UR12 ;  /* 0x0000000c47477c20 */ /* 0x000fe20008410000 */
[----:B------:R-:W-:-:S03]  /*7b90*/  SHF.L.U32 R70, R32, 0x10, RZ ;  /* 0x0000001020467819 */ /* 0x000fc600000006ff */
[----:B------:R-:W-:-:S04]  /*7ba0*/  FSETP.GTU.FTZ.AND P4, PT, R69, UR10, PT ;  /* 0x0000000a45007c0b */ /* 0x000fc8000bf9c000 */
[----:B------:R-:W-:Y:S02]  /*7bb0*/  FSEL R125, R71, RZ, !P4 ;  /* 0x000000ff477d7208 */ /* 0x000fe40006000000 */
[----:B------:R-:W-:-:S03]  /*7bc0*/  SEL R95, RZ, 0x1, P4 ;  /* 0x00000001ff5f7807 */ /* 0x000fc60002000000 */
[----:B------:R-:W-:-:S04]  /*7bd0*/  FMUL.FTZ R125, R125, R70 ;  /* 0x000000467d7d7220 */ /* 0x000fc80000410000 */
[----:B------:R-:W-:-:S07]  /*7be0*/  @P0 FADD.FTZ R125, R82, R125 ;  /* 0x0000007d527d0221 */ /* 0x000fce0000010000 */
.L_x_3048:
[----:B------:R-:W-:Y:S05]  /*7bf0*/  BSYNC B1 ;  /* 0x0000000000017941 */ /* 0x000fea0003800000 */
.L_x_3046:
        /* <DEDUP_REMOVED lines=9> */
.L_x_3057:
        /* <DEDUP_REMOVED lines=12> */
.L_x_3060:
[----:B------:R-:W-:-:S07]  /*7d50*/  MOV R96, R104 ;  /* 0x0000006800607202 */ /* 0x000fce0000000f00 */
.L_x_3061:
[----:B------:R-:W-:Y:S05]  /*7d60*/  BSYNC B2 ;  /* 0x0000000000027941 */ /* 0x000fea0003800000 */
.L_x_3059:
        /* <DEDUP_REMOVED lines=16> */
.L_x_3065:
[----:B------:R-:W-:Y:S05]  /*7e70*/  BSYNC B3 ;  /* 0x0000000000037941 */ /* 0x000fea0003800000 */
.L_x_3064:
        /* <DEDUP_REMOVED lines=44> */
.L_x_3063:
[----:B------:R-:W-:Y:S05]  /*8140*/  BSYNC B2 ;  /* 0x0000000000027941 */ /* 0x000fea0003800000 */
.L_x_3062:
        /* <DEDUP_REMOVED lines=13> */
[----:B-1----:R-:W-:-:S03]  /*8220*/  @P0 SHF.L.U32 R83, R68, 0x10, RZ ;  /* 0x0000001044530819 */ /* 0x002fc600000006ff */
[----:B------:R-:W-:-:S04]  /*8230*/  FMUL.FTZ R124, R70, R71 ;  /* 0x00000047467c7220 */ /* 0x000fc80000410000 */
[----:B------:R-:W-:-:S07]  /*8240*/  @P0 FADD.FTZ R124, R124, R83 ;  /* 0x000000537c7c0221 */ /* 0x000fce0000010000 */
.L_x_3058:
[----:B------:R-:W-:Y:S05]  /*8250*/  BSYNC B1 ;  /* 0x0000000000017941 */ /* 0x000fea0003800000 */
.L_x_3056:
        /* <DEDUP_REMOVED lines=8> */
.L_x_3067:
        /* <DEDUP_REMOVED lines=12> */
.L_x_3070:
[----:B------:R-:W-:-:S07]  /*83a0*/  IMAD.MOV.U32 R97, RZ, RZ, R104 ;  /* 0x000000ffff617224 */ /* 0x000fce00078e0068 */
.L_x_3071:
[----:B------:R-:W-:Y:S05]  /*83b0*/  BSYNC B2 ;  /* 0x0000000000027941 */ /* 0x000fea0003800000 */
.L_x_3069:
        /* <DEDUP_REMOVED lines=16> */
.L_x_3075:
[----:B------:R-:W-:Y:S05]  /*84c0*/  BSYNC B3 ;  /* 0x0000000000037941 */ /* 0x000fea0003800000 */
.L_x_3074:
        /* <DEDUP_REMOVED lines=44> */
.L_x_3073:
[----:B------:R-:W-:Y:S05]  /*8790*/  BSYNC B2 ;  /* 0x0000000000027941 */ /* 0x000fea0003800000 */
.L_x_3072:
        /* <DEDUP_REMOVED lines=13> */
.L_x_3068:
[----:B------:R-:W-:Y:S05]  /*8870*/  BSYNC B1 ;  /* 0x0000000000017941 */ /* 0x000fea0003800000 */
.L_x_3066:
        /* <DEDUP_REMOVED lines=9> */
.L_x_3077:
        /* <DEDUP_REMOVED lines=12> */
.L_x_3080:
[----:B------:R-:W-:-:S07]  /*89d0*/  MOV R98, R104 ;  /* 0x0000006800627202 */ /* 0x000fce0000000f00 */
.L_x_3081:
[----:B------:R-:W-:Y:S05]  /*89e0*/  BSYNC B2 ;  /* 0x0000000000027941 */ /* 0x000fea0003800000 */
.L_x_3079:
        /* <DEDUP_REMOVED lines=16> */
.L_x_3085:
[----:B------:R-:W-:Y:S05]  /*8af0*/  BSYNC B3 ;  /* 0x0000000000037941 */ /* 0x000fea0003800000 */
.L_x_3084:
        /* <DEDUP_REMOVED lines=44> */
.L_x_3083:
[----:B------:R-:W-:Y:S05]  /*8dc0*/  BSYNC B2 ;  /* 0x0000000000027941 */ /* 0x000fea0003800000 */
.L_x_3082:
        /* <DEDUP_REMOVED lines=16> */
.L_x_3078:
[----:B------:R-:W-:Y:S05]  /*8ed0*/  BSYNC B1 ;  /* 0x0000000000017941 */ /* 0x000fea0003800000 */
.L_x_3076:
        /* <DEDUP_REMOVED lines=8> */
.L_x_3087:
        /* <DEDUP_REMOVED lines=12> */
.L_x_3090:
[----:B------:R-:W-:-:S07]  /*9020*/  IMAD.MOV.U32 R99, RZ, RZ, R104 ;  /* 0x000000ffff637224 */ /* 0x000fce00078e0068 */
.L_x_3091:
[----:B------:R-:W-:Y:S05]  /*9030*/  BSYNC B2 ;  /* 0x0000000000027941 */ /* 0x000fea0003800000 */
.L_x_3089:
        /* <DEDUP_REMOVED lines=16> */
.L_x_3095:
[----:B------:R-:W-:Y:S05]  /*9140*/  BSYNC B3 ;  /* 0x0000000000037941 */ /* 0x000fea0003800000 */
.L_x_3094:
        /* <DEDUP_REMOVED lines=44> */
.L_x_3093:
[----:B------:R-:W-:Y:S05]  /*9410*/  BSYNC B2 ;  /* 0x0000000000027941 */ /* 0x000fea0003800000 */
.L_x_3092:
        /* <DEDUP_REMOVED lines=13> */
.L_x_3088:
[----:B------:R-:W-:Y:S05]  /*94f0*/  BSYNC B1 ;  /* 0x0000000000017941 */ /* 0x000fea0003800000 */
.L_x_3086:
        /* <DEDUP_REMOVED lines=9> */
.L_x_3097:
        /* <DEDUP_REMOVED lines=12> */
.L_x_3100:
[----:B------:R-:W-:-:S07]  /*9650*/  MOV R100, R104 ;  /* 0x0000006800647202 */ /* 0x000fce0000000f00 */
.L_x_3101:
[----:B------:R-:W-:Y:S05]  /*9660*/  BSYNC B2 ;  /* 0x0000000000027941 */ /* 0x000fea0003800000 */
.L_x_3099:
        /* <DEDUP_REMOVED lines=16> */
.L_x_3105:
[----:B------:R-:W-:Y:S05]  /*9770*/  BSYNC B3 ;  /* 0x0000000000037941 */ /* 0x000fea0003800000 */
.L_x_3104:
        /* <DEDUP_REMOVED lines=44> */
.L_x_3103:
[----:B------:R-:W-:Y:S05]  /*9a40*/  BSYNC B2 ;  /* 0x0000000000027941 */ /* 0x000fea0003800000 */
.L_x_3102:
        /* <DEDUP_REMOVED lines=16> */
.L_x_3098:
[----:B------:R-:W-:Y:S05]  /*9b50*/  BSYNC B1 ;  /* 0x0000000000017941 */ /* 0x000fea0003800000 */
.L_x_3096:
        /* <DEDUP_REMOVED lines=8> */
.L_x_3107:
        /* <DEDUP_REMOVED lines=12> */
.L_x_3110:
[----:B------:R-:W-:-:S07]  /*9ca0*/  IMAD.MOV.U32 R101, RZ, RZ, R104 ;  /* 0x000000ffff657224 */ /* 0x000fce00078e0068 */
.L_x_3111:
[----:B------:R-:W-:Y:S05]  /*9cb0*/  BSYNC B2 ;  /* 0x0000000000027941 */ /* 0x000fea0003800000 */
.L_x_3109:
        /* <DEDUP_REMOVED lines=16> */
.L_x_3115:
[----:B------:R-:W-:Y:S05]  /*9dc0*/  BSYNC B3 ;  /* 0x0000000000037941 */ /* 0x000fea0003800000 */
.L_x_3114:
        /* <DEDUP_REMOVED lines=44> */
.L_x_3113:
[----:B------:R-:W-:Y:S05]  /*a090*/  BSYNC B2 ;  /* 0x0000000000027941 */ /* 0x000fea0003800000 */
.L_x_3112:
        /* <DEDUP_REMOVED lines=13> */
.L_x_3108:
[----:B------:R-:W-:Y:S05]  /*a170*/  BSYNC B1 ;  /* 0x0000000000017941 */ /* 0x000fea0003800000 */
.L_x_3106:
        /* <DEDUP_REMOVED lines=9> */
.L_x_3117:
        /* <DEDUP_REMOVED lines=12> */
.L_x_3120:
[----:B------:R-:W-:-:S07]  /*a2d0*/  MOV R118, R104 ;  /* 0x0000006800767202 */ /* 0x000fce0000000f00 */
.L_x_3121:
[----:B------:R-:W-:Y:S05]  /*a2e0*/  BSYNC B2 ;  /* 0x0000000000027941 */ /* 0x000fea0003800000 */
.L_x_3119:
        /* <DEDUP_REMOVED lines=16> */
.L_x_3125:
[----:B------:R-:W-:Y:S05]  /*a3f0*/  BSYNC B3 ;  /* 0x0000000000037941 */ /* 0x000fea0003800000 */
.L_x_3124:
        /* <DEDUP_REMOVED lines=43> */
.L_x_3123:
[----:B------:R-:W-:Y:S05]  /*a6b0*/  BSYNC B2 ;  /* 0x0000000000027941 */ /* 0x000fea0003800000 */
.L_x_3122:
        /* <DEDUP_REMOVED lines=16> */
.L_x_3118:
[----:B------:R-:W-:Y:S05]  /*a7c0*/  BSYNC B1 ;  /* 0x0000000000017941 */ /* 0x000fea0003800000 */
.L_x_3116:
        /* <DEDUP_REMOVED lines=34> */
.L_x_3127:
[----:B------:R-:W-:Y:S05]  /*a9f0*/  BSYNC B1 ;  /* 0x0000000000017941 */ /* 0x000fea0003800000 */
.L_x_3126:
        /* <DEDUP_REMOVED lines=10> */
.L_x_3129:
        /* <DEDUP_REMOVED lines=12> */
.L_x_3132:
[----:B------:R-:W-:-:S07]  /*ab60*/  IMAD.MOV.U32 R95, RZ, RZ, R104 ;  /* 0x000000ffff5f7224 */ /* 0x000fce00078e0068 */
.L_x_3133:
[----:B------:R-:W-:Y:S05]  /*ab70*/  BSYNC B2 ;  /* 0x0000000000027941 */ /* 0x000fea0003800000 */
.L_x_3131:
        /* <DEDUP_REMOVED lines=16> */
.L_x_3137:
[----:B------:R-:W-:Y:S05]  /*ac80*/  BSYNC B3 ;  /* 0x0000000000037941 */ /* 0x000fea0003800000 */
.L_x_3136:
        /* <DEDUP_REMOVED lines=44> */
.L_x_3135:
[----:B------:R-:W-:Y:S05]  /*af50*/  BSYNC B2 ;  /* 0x0000000000027941 */ /* 0x000fea0003800000 */
.L_x_3134:
        /* <DEDUP_REMOVED lines=13> */
.L_x_3130:
[----:B------:R-:W-:Y:S05]  /*b030*/  BSYNC B1 ;  /* 0x0000000000017941 */ /* 0x000fea0003800000 */
.L_x_3128:
        /* <DEDUP_REMOVED lines=9> */
.L_x_3139:
        /* <DEDUP_REMOVED lines=12> */
.L_x_3142:
[----:B------:R-:W-:-:S07]  /*b190*/  MOV R96, R104 ;  /* 0x0000006800607202 */ /* 0x000fce0000000f00 */
.L_x_3143:
[----:B------:R-:W-:Y:S05]  /*b1a0*/  BSYNC B2 ;  /* 0x0000000000027941 */ /* 0x000fea0003800000 */
.L_x_3141:
        /* <DEDUP_REMOVED lines=16> */
.L_x_3147:
[----:B------:R-:W-:Y:S05]  /*b2b0*/  BSYNC B3 ;  /* 0x0000000000037941 */ /* 0x000fea0003800000 */
.L_x_3146:
        /* <DEDUP_REMOVED lines=44> */
.L_x_3145:
[----:B------:R-:W-:Y:S05]  /*b580*/  BSYNC B2 ;  /* 0x0000000000027941 */ /* 0x000fea0003800000 */
.L_x_3144:
        /* <DEDUP_REMOVED lines=16> */
.L_x_3140:
[----:B------:R-:W-:Y:S05]  /*b690*/  BSYNC B1 ;  /* 0x0000000000017941 */ /* 0x000fea0003800000 */
.L_x_3138:
        /* <DEDUP_REMOVED lines=8> */
.L_x_3149:
        /* <DEDUP_REMOVED lines=12> */
.L_x_3152:
[----:B------:R-:W-:-:S07]  /*b7e0*/  IMAD.MOV.U32 R97, RZ, RZ, R104 ;  /* 0x000000ffff617224 */ /* 0x000fce00078e0068 */
.L_x_3153:
[----:B------:R-:W-:Y:S05]  /*b7f0*/  BSYNC B2 ;  /* 0x0000000000027941 */ /* 0x000fea0003800000 */
.L_x_3151:
        /* <DEDUP_REMOVED lines=16> */
.L_x_3157:
[----:B------:R-:W-:Y:S05]  /*b900*/  BSYNC B3 ;  /* 0x0000000000037941 */ /* 0x000fea0003800000 */
.L_x_3156:
        /* <DEDUP_REMOVED lines=44> */
.L_x_3155:
[----:B------:R-:W-:Y:S05]  /*bbd0*/  BSYNC B2 ;  /* 0x0000000000027941 */ /* 0x000fea0003800000 */
.L_x_3154:
        /* <DEDUP_REMOVED lines=13> */
.L_x_3150:
[----:B------:R-:W-:Y:S05]  /*bcb0*/  BSYNC B1 ;  /* 0x0000000000017941 */ /* 0x000fea0003800000 */
.L_x_3148:
        /* <DEDUP_REMOVED lines=9> */
.L_x_3159:
        /* <DEDUP_REMOVED lines=12> */
.L_x_3162:
[----:B------:R-:W-:-:S07]  /*be10*/  MOV R98, R104 ;  /* 0x0000006800627202 */ /* 0x000fce0000000f00 */
.L_x_3163:
[----:B------:R-:W-:Y:S05]  /*be20*/  BSYNC B2 ;  /* 0x0000000000027941 */ /* 0x000fea0003800000 */
.L_x_3161:
        /* <DEDUP_REMOVED lines=16> */
.L_x_3167:
[----:B------:R-:W-:Y:S05]  /*bf30*/  BSYNC B3 ;  /* 0x0000000000037941 */ /* 0x000fea0003800000 */
.L_x_3166:
        /* <DEDUP_REMOVED lines=44> */
.L_x_3165:
[----:B------:R-:W-:Y:S05]  /*c200*/  BSYNC B2 ;  /* 0x0000000000027941 */ /* 0x000fea0003800000 */
.L_x_3164:
        /* <DEDUP_REMOVED lines=16> */
.L_x_3160:
[----:B------:R-:W-:Y:S05]  /*c310*/  BSYNC B1 ;  /* 0x0000000000017941 */ /* 0x000fea0003800000 */
.L_x_3158:
        /* <DEDUP_REMOVED lines=8> */
.L_x_3169:
        /* <DEDUP_REMOVED lines=12> */
.L_x_3172:
[----:B------:R-:W-:-:S07]  /*c460*/  IMAD.MOV.U32 R99, RZ, RZ, R104 ;  /* 0x000000ffff637224 */ /* 0x000fce00078e0068 */
.L_x_3173:
[----:B------:R-:W-:Y:S05]  /*c470*/  BSYNC B2 ;  /* 0x0000000000027941 */ /* 0x000fea0003800000 */
.L_x_3171:
        /* <DEDUP_REMOVED lines=16> */
.L_x_3177:
[----:B------:R-:W-:Y:S05]  /*c580*/  BSYNC B3 ;  /* 0x0000000000037941 */ /* 0x000fea0003800000 */
.L_x_3176:
        /* <DEDUP_REMOVED lines=44> */
.L_x_3175:
[----:B------:R-:W-:Y:S05]  /*c850*/  BSYNC B2 ;  /* 0x0000000000027941 */ /* 0x000fea0003800000 */
.L_x_3174:
        /* <DEDUP_REMOVED lines=13> */
.L_x_3170:
[----:B------:R-:W-:Y:S05]  /*c930*/  BSYNC B1 ;  /* 0x0000000000017941 */ /* 0x000fea0003800000 */
.L_x_3168:
        /* <DEDUP_REMOVED lines=9> */
.L_x_3179:
        /* <DEDUP_REMOVED lines=12> */
.L_x_3182:
[----:B------:R-:W-:-:S07]  /*ca90*/  MOV R100, R104 ;  /* 0x0000006800647202 */ /* 0x000fce0000000f00 */
.L_x_3183:
[----:B------:R-:W-:Y:S05]  /*caa0*/  BSYNC B2 ;  /* 0x0000000000027941 */ /* 0x000fea0003800000 */
.L_x_3181:
        /* <DEDUP_REMOVED lines=16> */
.L_x_3187:
[----:B------:R-:W-:Y:S05]  /*cbb0*/  BSYNC B3 ;  /* 0x0000000000037941 */ /* 0x000fea0003800000 */
.L_x_3186:
        /* <DEDUP_REMOVED lines=44> */
.L_x_3185:
[----:B------:R-:W-:Y:S05]  /*ce80*/  BSYNC B2 ;  /* 0x0000000000027941 */ /* 0x000fea0003800000 */
.L_x_3184:
        /* <DEDUP_REMOVED lines=16> */
.L_x_3180:
[----:B------:R-:W-:Y:S05]  /*cf90*/  BSYNC B1 ;  /* 0x0000000000017941 */ /* 0x000fea0003800000 */
.L_x_3178:
        /* <DEDUP_REMOVED lines=8> */
.L_x_3189:
        /* <DEDUP_REMOVED lines=12> */
.L_x_3192:
[----:B------:R-:W-:-:S07]  /*d0e0*/  IMAD.MOV.U32 R101, RZ, RZ, R104 ;  /* 0x000000ffff657224 */ /* 0x000fce00078e0068 */
.L_x_3193:
[----:B------:R-:W-:Y:S05]  /*d0f0*/  BSYNC B2 ;  /* 0x0000000000027941 */ /* 0x000fea0003800000 */
.L_x_3191:
        /* <DEDUP_REMOVED lines=16> */
.L_x_3197:
[----:B------:R-:W-:Y:S05]  /*d200*/  BSYNC B3 ;  /* 0x0000000000037941 */ /* 0x000fea0003800000 */
.L_x_3196:
        /* <DEDUP_REMOVED lines=44> */
.L_x_3195:
[----:B------:R-:W-:Y:S05]  /*d4d0*/  BSYNC B2 ;  /* 0x0000000000027941 */ /* 0x000fea0003800000 */
.L_x_3194:
        /* <DEDUP_REMOVED lines=13> */
.L_x_3190:
[----:B------:R-:W-:Y:S05]  /*d5b0*/  BSYNC B1 ;  /* 0x0000000000017941 */ /* 0x000fea0003800000 */
.L_x_3188:
        /* <DEDUP_REMOVED lines=9> */
.L_x_3199:
        /* <DEDUP_REMOVED lines=12> */
.L_x_3202:
[----:B------:R-:W-:-:S07]  /*d710*/  MOV R134, R104 ;  /* 0x0000006800867202 */ /* 0x000fce0000000f00 */
.L_x_3203:
[----:B------:R-:W-:Y:S05]  /*d720*/  BSYNC B2 ;  /* 0x0000000000027941 */ /* 0x000fea0003800000 */
.L_x_3201:
        /* <DEDUP_REMOVED lines=16> */
.L_x_3207:
[----:B------:R-:W-:Y:S05]  /*d830*/  BSYNC B3 ;  /* 0x0000000000037941 */ /* 0x000fea0003800000 */
.L_x_3206:
        /* <DEDUP_REMOVED lines=43> */
.L_x_3205:
[----:B------:R-:W-:Y:S05]  /*daf0*/  BSYNC B2 ;  /* 0x0000000000027941 */ /* 0x000fea0003800000 */
.L_x_3204:
        /* <DEDUP_REMOVED lines=16> */
.L_x_3200:
[----:B------:R-:W-:Y:S05]  /*dc00*/  BSYNC B1 ;  /* 0x0000000000017941 */ /* 0x000fea0003800000 */
.L_x_3198:
[----:B------:R-:W-:Y:S01]  /*dc10*/  FADD.FTZ R69, RZ, R81 ;  /* 0x00000051ff457221 */ /* 0x000fe20000010000 */
[----:B------:R-:W-:Y:S01]  /*dc20*/  IMAD.WIDE.U32 R78, R137, 0x10, R78 ;  /* 0x00000010894e7825 */ /* 0x000fe200078e004e */
[----:B------:R-:W-:Y:S01]  /*dc30*/  F2FP.BF16.F32.PACK_AB R71, R134, R127 ;  /* 0x0000007f8647723e */ /* 0x000fe200000010ff */
[----:B------:R-:W-:Y:S02]  /*dc40*/  BSSY B1, `(.L_x_3208) ;  /* 0x0000039000017945 */ /* 0x000fe40003800000 */
        /* <DEDUP_REMOVED lines=34> */
[----:B------:R-:W-:Y:S01]  /*de70*/  FADD.FTZ R137, R82, R127 ;  /* 0x0000007f52897221 */ /* 0x000fe20000010000 */
        /* <DEDUP_REMOVED lines=21> */
.L_x_3209:
[----:B------:R-:W-:Y:S05]  /*dfd0*/  BSYNC B1 ;  /* 0x0000000000017941 */ /* 0x000fea0003800000 */
.L_x_3208:
[----:B------:R-:W-:Y:S01]  /*dfe0*/  UMOV UR32, 0xffffffff ;  /* 0xffffffff00207882 */ /* 0x000fe20000000000 */
[----:B------:R-:W-:Y:S02]  /*dff0*/  FADD.FTZ R137, R137, R134 ;  /* 0x0000008689897221 */ /* 0x000fe40000010000 */
[----:B------:R-:W-:Y:S05]  /*e000*/  BRA.DIV UR32, `(.L_x_3210) ;  /* 0x00000012207c7947 */ /* 0x000fea000b800000 */
[----:B01----:R-:W0:Y:S01]  /*e010*/  SHFL.BFLY PT, R68, R137, 0x1, 0x1f ;  /* 0x0c201f0089447f89 */ /* 0x003e2200000e0000 */
        /* <DEDUP_REMOVED lines=84> */
.L_x_3225:
[----:B------:R-:W2:Y:S01]  /*e560*/  @!P0 LDC.64 R68, c[0x0][0x250] ;  /* 0x00009400ff448b82 */ /* 0x000ea20000000a00 */
[----:B------:R-:W-:Y:S01]  /*e570*/  FMUL.FTZ R135, R79, R79 ;  /* 0x0000004f4f877220 */ /* 0x000fe20000410000 */
[----:B-1----:R-:W-:Y:S01]  /*e580*/  FADD.FTZ R83, R82, R83 ;  /* 0x0000005352537221 */ /* 0x002fe20000010000 */
[----:B------:R-:W-:Y:S03]  /*e590*/  BSSY B1, `(.L_x_3211) ;  /* 0x00000c0000017945 */ /* 0x000fe60003800000 */
[----:B------:R-:W-:Y:S01]  /*e5a0*/  FSEL R135, R135, RZ, P1 ;  /* 0x000000ff87877208 */ /* 0x000fe20000800000 */
[----:B------:R-:W-:Y:S01]  /*e5b0*/  FFMA.FTZ R78, R83, R78, UR11 ;  /* 0x0000000b534e7e23 */ /* 0x000fe2000801004e */
[----:B------:R-:W1:Y:S03]  /*e5c0*/  @!P0 LDC.64 R70, c[0x0][0x258] ;  /* 0x00009600ff468b82 */ /* 0x000e660000000a00 */
[----:B------:R-:W-:-:S04]  /*e5d0*/  FADD.FTZ R78, R78, R135 ;  /* 0x000000874e4e7221 */ /* 0x000fc80000010000 */
        /* <DEDUP_REMOVED lines=9> */
[----:B------:R-:W-:Y:S01]  /*e670*/  FSEL R79, R79, RZ, !P1 ;  /* 0x000000ff4f4f7208 */ /* 0x000fe20004800000 */
[----:B------:R-:W-:Y:S01]  /*e680*/  VIADD R108, R108, 0xffffffff ;  /* 0xffffffff6c6c7836 */ /* 0x000fe20000000000 */
[----:B------:R-:W-:-:S03]  /*e690*/  PRMT R69, R59, 0x7632, R69 ;  /* 0x000076323b457816 */ /* 0x000fc60000000045 */
[C---:B------:R-:W-:Y:S01]  /*e6a0*/  FADD.FTZ R70, -R79.reuse, R77 ;  /* 0x0000004d4f467221 */ /* 0x040fe20000010100 */
[C---:B------:R-:W-:Y:S01]  /*e6b0*/  FADD.FTZ R78, -R79.reuse, R75 ;  /* 0x0000004b4f4e7221 */ /* 0x040fe20000010100 */
[----:B------:R-:W-:Y:S02]  /*e6c0*/  IMAD R109, R108, R109, RZ ;  /* 0x0000006d6c6d7224 */ /* 0x000fe400078e02ff */
        /* <DEDUP_REMOVED lines=30> */
[----:B------:R-:W-:Y:S01]  /*e8b0*/  FMUL.FTZ R79, R83, R70 ;  /* 0x00000046534f7220 */ /* 0x000fe20000410000 */
[----:B------:R-:W-:-:S02]  /*e8c0*/  IMAD.U32 R75, R58, 0x10000, RZ ;  /* 0x000100003a4b7824 */ /* 0x000fc400078e00ff */
[----:B------:R-:W-:Y:S01]  /*e8d0*/  FMUL.FTZ R70, R83, R78 ;  /* 0x0000004e53467220 */ /* 0x000fe20000410000 */
[----:B------:R-:W-:Y:S01]  /*e8e0*/  SHF.L.U32 R128, R69, 0x10, RZ ;  /* 0x0000001045807819 */ /* 0x000fe200000006ff */
[C---:B------:R-:W-:Y:S01]  /*e8f0*/  FMUL.FTZ R71, R83.reuse, R82 ;  /* 0x0000005253477220 */ /* 0x040fe20000410000 */
[----:B------:R-:W-:Y:S01]  /*e900*/  FMUL.FTZ R127, R83, R72 ;  /* 0x00000048537f7220 */ /* 0x000fe20000410000 */
[----:B------:R-:W-:Y:S01]  /*e910*/  PRMT R82, R58, 0x7632, R82 ;  /* 0x000076323a527816 */ /* 0x000fe20000000052 */
[----:B------:R-:W-:Y:S01]  /*e920*/  FFMA.FTZ R70, R70, R75, R5 ;  /* 0x0000004b46467223 */ /* 0x000fe20000010005 */
[----:B------:R-:W-:Y:S01]  /*e930*/  SHF.L.U32 R125, R59, 0x10, RZ ;  /* 0x000000103b7d7819 */ /* 0x000fe200000006ff */
[----:B------:R-:W-:Y:S01]  /*e940*/  FMUL.FTZ R120, R83, R68 ;  /* 0x0000004453787220 */ /* 0x000fe20000410000 */
[----:B------:R-:W-:Y:S01]  /*e950*/  PRMT R75, R57, 0x7632, R75 ;  /* 0x00007632394b7816 */ /* 0x000fe2000000004b */
[----:B------:R-:W-:Y:S01]  /*e960*/  FFMA.FTZ R68, R127, R128, R26 ;  /* 0x000000807f447223 */ /* 0x000fe2000001001a */
[----:B------:R-:W-:-:S02]  /*e970*/  IMAD.U32 R127, R82, 0x10000, RZ ;  /* 0x00010000527f7824 */ /* 0x000fc400078e00ff */
[----:B------:R-:W-:Y:S01]  /*e980*/  FMUL.FTZ R130, R83, R74 ;  /* 0x0000004a53827220 */ /* 0x000fe20000410000 */
[C---:B------:R-:W-:Y:S01]  /*e990*/  PRMT R82, R56.reuse, 0x7632, R82 ;  /* 0x0000763238527816 */ /* 0x040fe20000000052 */
[----:B------:R-:W-:Y:S01]  /*e9a0*/  FFMA.FTZ R71, R71, R125, R6 ;  /* 0x0000007d47477223 */ /* 0x000fe20000010006 */
[----:B------:R-:W-:Y:S01]  /*e9b0*/  FMUL.FTZ R81, R83, R76 ;  /* 0x0000004c53517220 */ /* 0x000fe20000410000 */
[----:B------:R-:W-:Y:S01]  /*e9c0*/  IMAD.U32 R129, R75, 0x10000, RZ ;  /* 0x000100004b817824 */ /* 0x000fe200078e00ff */
[----:B------:R-:W-:Y:S01]  /*e9d0*/  SHF.L.U32 R125, R56, 0x10, RZ ;  /* 0x00000010387d7819 */ /* 0x000fe200000006ff */
[----:B------:R-:W-:Y:S01]  /*e9e0*/  FFMA.FTZ R75, R130, R127, R25 ;  /* 0x0000007f824b7223 */ /* 0x000fe20000010019 */
[----:B------:R-:W-:Y:S02]  /*e9f0*/  IMAD.U32 R127, R82, 0x10000, RZ ;  /* 0x00010000527f7824 */ /* 0x000fe400078e00ff */
[----:B------:R-:W-:Y:S01]  /*ea00*/  FFMA.FTZ R82, R81, R129, R24 ;  /* 0x0000008151527223 */ /* 0x000fe20000010018 */
[C---:B------:R-:W-:Y:S01]  /*ea10*/  FMUL.FTZ R116, R83.reuse, R80 ;  /* 0x0000005053747220 */ /* 0x040fe20000410000 */
[----:B------:R-:W-:Y:S01]  /*ea20*/  FFMA.FTZ R81, R120, R125, R3 ;  /* 0x0000007d78517223 */ /* 0x000fe20000010003 */
[----:B------:R-:W-:Y:S01]  /*ea30*/  SHF.R.S32.HI R120, RZ, 0x1f, R109 ;  /* 0x0000001fff787819 */ /* 0x000fe2000001146d */
[----:B------:R-:W-:Y:S01]  /*ea40*/  FMUL.FTZ R119, R83, R142 ;  /* 0x0000008e53777220 */ /* 0x000fe20000410000 */
[----:B------:R-:W-:Y:S01]  /*ea50*/  PRMT R125, R55, 0x7632, R125 ;  /* 0x00007632377d7816 */ /* 0x000fe2000000007d */
[----:B------:R-:W-:Y:S01]  /*ea60*/  FFMA.FTZ R116, R116, R127, R23 ;  /* 0x0000007f74747223 */ /* 0x000fe20000010017 */
[----:B------:R-:W-:Y:S01]  /*ea70*/  SHF.L.U32 R128, R57, 0x10, RZ ;  /* 0x0000001039807819 */ /* 0x000fe200000006ff */
[----:B------:R-:W-:Y:S01]  /*ea80*/  FMUL.FTZ R121, R83, R144 ;  /* 0x0000009053797220 */ /* 0x000fe20000410000 */
[----:B------:R-:W-:Y:S01]  /*ea90*/  LEA.HI R109, R120, R109, RZ, 0x3 ;  /* 0x0000006d786d7211 */ /* 0x000fe200078f18ff */
[----:B------:R-:W-:Y:S01]  /*eaa0*/  IMAD.U32 R129, R125, 0x10000, RZ ;  /* 0x000100007d817824 */ /* 0x000fe200078e00ff */
[C---:B------:R-:W-:Y:S01]  /*eab0*/  PRMT R120, R54.reuse, 0x7632, R120 ;  /* 0x0000763236787816 */ /* 0x040fe20000000078 */
[----:B------:R-:W-:Y:S01]  /*eac0*/  FMUL.FTZ R124, R83, R114 ;  /* 0x00000072537c7220 */ /* 0x000fe20000410000 */
[----:B------:R-:W-:Y:S01]  /*ead0*/  SHF.L.U32 R127, R55, 0x10, RZ ;  /* 0x00000010377f7819 */ /* 0x000fe200000006ff */
[----:B------:R-:W-:Y:S01]  /*eae0*/  FFMA.FTZ R79, R79, R128, R4 ;  /* 0x000000804f4f7223 */ /* 0x000fe20000010004 */
[----:B------:R-:W-:Y:S01]  /*eaf0*/  SHF.L.U32 R125, R54, 0x10, RZ ;  /* 0x00000010367d7819 */ /* 0x000fe200000006ff */
[----:B------:R-:W-:-:S02]  /*eb00*/  IMAD.U32 R128, R120, 0x10000, RZ ;  /* 0x0001000078807824 */ /* 0x000fc400078e00ff */
[----:B------:R-:W-:Y:S01]  /*eb10*/  FFMA.FTZ R120, R121, R129, R86 ;  /* 0x0000008179787223 */ /* 0x000fe20000010056 */
[----:B------:R-:W-:Y:S01]  /*eb20*/  FFMA.FTZ R119, R119, R127, R10 ;  /* 0x0000007f77777223 */ /* 0x000fe2000001000a */
[----:B------:R-:W-:Y:S01]  /*eb30*/  SHF.L.U32 R127, R53, 0x10, RZ ;  /* 0x00000010357f7819 */ /* 0x000fe200000006ff */
[----:B------:R-:W-:Y:S01]  /*eb40*/  FFMA.FTZ R121, R124, R125, R9 ;  /* 0x0000007d7c797223 */ /* 0x000fe20000010009 */
[----:B------:R-:W-:Y:S01]  /*eb50*/  FMUL.FTZ R123, R83, R136 ;  /* 0x00000088537b7220 */ /* 0x000fe20000410000 */
[----:B------:R-:W-:Y:S01]  /*eb60*/  PRMT R125, R53, 0x7632, R125 ;  /* 0x00007632357d7816 */ /* 0x000fe2000000007d */
[----:B------:R-:W-:Y:S01]  /*eb70*/  FMUL.FTZ R122, R83, R140 ;  /* 0x0000008c537a7220 */ /* 0x000fe20000410000 */
[C---:B------:R-:W-:Y:S01]  /*eb80*/  PRMT R124, R52.reuse, 0x7632, R124 ;  /* 0x00007632347c7816 */ /* 0x040fe2000000007c */
[----:B------:R-:W-:Y:S01]  /*eb90*/  FFMA.FTZ R123, R123, R127, R8 ;  /* 0x0000007f7b7b7223 */ /* 0x000fe20000010008 */
[----:B------:R-:W-:Y:S01]  /*eba0*/  FMUL.FTZ R112, R83, R110 ;  /* 0x0000006e53707220 */ /* 0x000fe20000410000 */
[----:B------:R-:W-:Y:S01]  /*ebb0*/  IMAD.U32 R127, R125, 0x10000, RZ ;  /* 0x000100007d7f7824 */ /* 0x000fe200078e00ff */
[----:B------:R-:W-:Y:S01]  /*ebc0*/  SHF.L.U32 R125, R52, 0x10, RZ ;  /* 0x00000010347d7819 */ /* 0x000fe200000006ff */
[----:B------:R-:W-:Y:S01]  /*ebd0*/  FFMA.FTZ R122, R122, R128, R85 ;  /* 0x000000807a7a7223 */ /* 0x000fe20000010055 */
[----:B------:R-:W-:Y:S01]  /*ebe0*/  FMUL.FTZ R110, R83, R108 ;  /* 0x0000006c536e7220 */ /* 0x000fe20000410000 */
[----:B------:R-:W-:-:S02]  /*ebf0*/  IMAD.U32 R128, R124, 0x10000, RZ ;  /* 0x000100007c807824 */ /* 0x000fc400078e00ff */
[----:B------:R-:W-:Y:S01]  /*ec00*/  FMUL.FTZ R115, R83, R138 ;  /* 0x0000008a53737220 */ /* 0x000fe20000410000 */
[----:B------:R-:W-:Y:S01]  /*ec10*/  FFMA.FTZ R125, R112, R125, R7 ;  /* 0x0000007d707d7223 */ /* 0x000fe20000010007 */
[----:B------:R-:W-:Y:S01]  /*ec20*/  PRMT R112, R50, 0x7632, R112 ;  /* 0x0000763232707816 */ /* 0x000fe20000000070 */
[----:B------:R-:W-:Y:S01]  /*ec30*/  FFMA.FTZ R128, R110, R128, R27 ;  /* 0x000000806e807223 */ /* 0x000fe2000001001b */
[----:B------:R-:W-:Y:S01]  /*ec40*/  PRMT R129, R51, 0x7632, R129 ;  /* 0x0000763233817816 */ /* 0x000fe20000000081 */
[----:B------:R-:W-:Y:S01]  /*ec50*/  FFMA.FTZ R124, R115, R127, R84 ;  /* 0x0000007f737c7223 */ /* 0x000fe20000010054 */
[----:B------:R-:W-:Y:S01]  /*ec60*/  PRMT R110, R49, 0x7632, R110 ;  /* 0x00007632316e7816 */ /* 0x000fe2000000006e */
[----:B------:R-:W-:Y:S01]  /*ec70*/  FMUL.FTZ R117, R83, R158 ;  /* 0x0000009e53757220 */ /* 0x000fe20000410000 */
[----:B------:R-:W-:Y:S01]  /*ec80*/  SHF.L.U32 R130, R51, 0x10, RZ ;  /* 0x0000001033827819 */ /* 0x000fe200000006ff */
[----:B------:R-:W-:Y:S01]  /*ec90*/  FMUL.FTZ R76, R83, R132 ;  /* 0x00000084534c7220 */ /* 0x000fe20000410000 */
[----:B------:R-:W-:-:S02]  /*eca0*/  IMAD.U32 R127, R112, 0x10000, RZ ;  /* 0x00010000707f7824 */ /* 0x000fc400078e00ff */
[C---:B------:R-:W-:Y:S01]  /*ecb0*/  FMUL.FTZ R107, R83.reuse, R152 ;  /* 0x00000098536b7220 */ /* 0x040fe20000410000 */
[----:B------:R-:W-:Y:S01]  /*ecc0*/  FMUL.FTZ R113, R83, R160 ;  /* 0x000000a053717220 */ /* 0x000fe20000410000 */
[----:B------:R-:W-:Y:S01]  /*ecd0*/  IMAD.U32 R129, R129, 0x10000, RZ ;  /* 0x0001000081817824 */ /* 0x000fe200078e00ff */
[----:B------:R-:W-:Y:S01]  /*ece0*/  SHF.L.U32 R112, R48, 0x10, RZ ;  /* 0x0000001030707819 */ /* 0x000fe200000006ff */
[----:B------:R-:W-:Y:S02]  /*ecf0*/  IMAD.U32 R132, R110, 0x10000, RZ ;  /* 0x000100006e847824 */ /* 0x000fe400078e00ff */
[----:B------:R-:W-:Y:S01]  /*ed00*/  FMUL.FTZ R108, R83, R146 ;  /* 0x00000092536c7220 */ /* 0x000fe20000410000 */
[----:B------:R-:W-:Y:S01]  /*ed10*/  FFMA.FTZ R117, R117, R130, R14 ;  /* 0x0000008275757223 */ /* 0x000fe2000001000e */
[----:B------:R-:W-:Y:S01]  /*ed20*/  FFMA.FTZ R130, R113, R129, R90 ;  /* 0x0000008171827223 */ /* 0x000fe2000001005a */
[----:B------:R-:W-:Y:S01]  /*ed30*/  FFMA.FTZ R132, R107, R132, R88 ;  /* 0x000000846b847223 */ /* 0x000fe20000010058 */
[----:B------:R-:W-:Y:S01]  /*ed40*/  SHF.L.U32 R129, R49, 0x10, RZ ;  /* 0x0000001031817819 */ /* 0x000fe200000006ff */
[----:B------:R-:W-:Y:S01]  /*ed50*/  FFMA.FTZ R107, R108, R112, R11 ;  /* 0x000000706c6b7223 */ /* 0x000fe2000001000b */
[----:B------:R-:W-:Y:S01]  /*ed60*/  PRMT R110, R48, 0x7632, R110 ;  /* 0x00007632306e7816 */ /* 0x000fe2000000006e */
[C---:B------:R-:W-:Y:S01]  /*ed70*/  FMUL.FTZ R111, R83.reuse, R150 ;  /* 0x00000096536f7220 */ /* 0x040fe20000410000 */
[----:B------:R-:W0:Y:S01]  /*ed80*/  LDC.64 R112, c[0x0][0x2b8] ;  /* 0x0000ae00ff707b82 */ /* 0x000e220000000a00 */
[C---:B------:R-:W-:Y:S01]  /*ed90*/  FMUL.FTZ R69, R83.reuse, R131 ;  /* 0x0000008353457220 */ /* 0x040fe20000410000 */
[----:B------:R-:W-:Y:S01]  /*eda0*/  FMUL.FTZ R80, R83, R148 ;  /* 0x0000009453507220 */ /* 0x000fe20000410000 */
[----:B------:R-:W-:Y:S01]  /*edb0*/  FFMA.FTZ R129, R111, R129, R12 ;  /* 0x000000816f817223 */ /* 0x000fe2000001000c */
[----:B------:R-:W-:Y:S01]  /*edc0*/  IMAD.U32 R110, R110, 0x10000, RZ ;  /* 0x000100006e6e7824 */ /* 0x000fe200078e00ff */
[----:B------:R-:W-:Y:S01]  /*edd0*/  SHF.L.U32 R131, R47, 0x10, RZ ;  /* 0x000000102f837819 */ /* 0x000fe200000006ff */
[----:B------:R-:W-:Y:S01]  /*ede0*/  FMUL.FTZ R77, R83, R77 ;  /* 0x0000004d534d7220 */ /* 0x000fe20000410000 */
[----:B------:R-:W-:Y:S01]  /*edf0*/  PRMT R111, R47, 0x7632, R111 ;  /* 0x000076322f6f7816 */ /* 0x000fe2000000006f */
[----:B------:R-:W-:Y:S01]  /*ee00*/  FFMA.FTZ R80, R80, R110, R87 ;  /* 0x0000006e50507223 */ /* 0x000fe20000010057 */
[C---:B------:R-:W-:Y:S01]  /*ee10*/  PRMT R108, R46.reuse, 0x7632, R108 ;  /* 0x000076322e6c7816 */ /* 0x040fe2000000006c */
[C---:B------:R-:W-:Y:S01]  /*ee20*/  FMUL.FTZ R118, R83.reuse, R154 ;  /* 0x0000009a53767220 */ /* 0x040fe20000410000 */
[C---:B------:R-:W-:Y:S01]  /*ee30*/  FMUL.FTZ R114, R83.reuse, R156 ;  /* 0x0000009c53727220 */ /* 0x040fe20000410000 */
[C---:B------:R-:W-:Y:S01]  /*ee40*/  FMUL.FTZ R72, R83.reuse, R162 ;  /* 0x000000a253487220 */ /* 0x040fe20000410000 */
[C---:B------:R-:W-:Y:S01]  /*ee50*/  FMUL.FTZ R74, R83.reuse, R164 ;  /* 0x000000a4534a7220 */ /* 0x040fe20000410000 */
[C---:B------:R-:W-:Y:S01]  /*ee60*/  FMUL.FTZ R73, R83.reuse, R73 ;  /* 0x0000004953497220 */ /* 0x040fe20000410000 */
[----:B------:R-:W-:Y:S01]  /*ee70*/  FMUL.FTZ R78, R83, R133 ;  /* 0x00000085534e7220 */ /* 0x000fe20000410000 */
[----:B------:R-:W-:Y:S01]  /*ee80*/  SHF.L.U32 R110, R46, 0x10, RZ ;  /* 0x000000102e6e7819 */ /* 0x000fe200000006ff */
[----:B------:R-:W-:Y:S01]  /*ee90*/  FFMA.FTZ R131, R77, R131, R18 ;  /* 0x000000834d837223 */ /* 0x000fe20000010012 */
[----:B------:R-:W-:Y:S01]  /*eea0*/  FMUL.FTZ R83, R83, R134 ;  /* 0x0000008653537220 */ /* 0x000fe20000410000 */
[----:B------:R-:W-:Y:S01]  /*eeb0*/  IMAD.U32 R111, R111, 0x10000, RZ ;  /* 0x000100006f6f7824 */ /* 0x000fe200078e00ff */
[----:B------:R-:W-:Y:S01]  /*eec0*/  PRMT R77, R45, 0x7632, R77 ;  /* 0x000076322d4d7816 */ /* 0x000fe2000000004d */
[----:B------:R-:W-:-:S02]  /*eed0*/  IMAD.U32 R108, R108, 0x10000, RZ ;  /* 0x000100006c6c7824 */ /* 0x000fc400078e00ff */
[----:B------:R-:W-:Y:S01]  /*eee0*/  FFMA.FTZ R137, R76, R110, R17 ;  /* 0x0000006e4c897223 */ /* 0x000fe20000010011 */
[----:B------:R-:W-:Y:S01]  /*eef0*/  FFMA.FTZ R140, R83, R111, R94 ;  /* 0x0000006f538c7223 */ /* 0x000fe2000001005e */
[----:B------:R-:W-:Y:S01]  /*ef00*/  SHF.L.U32 R83, R45, 0x10, RZ ;  /* 0x000000102d537819 */ /* 0x000fe200000006ff */
[----:B------:R-:W-:Y:S01]  /*ef10*/  FFMA.FTZ R138, R78, R108, R93 ;  /* 0x0000006c4e8a7223 */ /* 0x000fe2000001005d */
[----:B------:R-:W-:Y:S01]  /*ef20*/  IMAD.U32 R78, R77, 0x10000, RZ ;  /* 0x000100004d4e7824 */ /* 0x000fe200078e00ff */
[----:B------:R-:W-:Y:S01]  /*ef30*/  PRMT R76, R44, 0x7632, R76 ;  /* 0x000076322c4c7816 */ /* 0x000fe2000000004c */
[----:B------:R-:W-:Y:S01]  /*ef40*/  FFMA.FTZ R127, R114, R127, R89 ;  /* 0x0000007f727f7223 */ /* 0x000fe20000010059 */
[----:B------:R-:W-:Y:S01]  /*ef50*/  LEA.HI.SX32 R109, R109, R2, 0x1d ;  /* 0x000000026d6d7211 */ /* 0x000fe200078feaff */
[----:B------:R-:W-:Y:S01]  /*ef60*/  FFMA.FTZ R136, R69, R78, R92 ;  /* 0x0000004e45887223 */ /* 0x000fe2000001005c */
[----:B------:R-:W-:Y:S01]  /*ef70*/  SHF.L.U32 R115, R50, 0x10, RZ ;  /* 0x0000001032737819 */ /* 0x000fe200000006ff */
[----:B------:R-:W-:Y:S01]  /*ef80*/  FFMA.FTZ R135, R73, R83, R16 ;  /* 0x0000005349877223 */ /* 0x000fe20000010010 */
[----:B------:R-:W-:Y:S01]  /*ef90*/  SHF.L.U32 R77, R44, 0x10, RZ ;  /* 0x000000102c4d7819 */ /* 0x000fe200000006ff */
[----:B------:R-:W-:Y:S01]  /*efa0*/  IMAD.U32 R76, R76, 0x10000, RZ ;  /* 0x000100004c4c7824 */ /* 0x000fe200078e00ff */
[C---:B------:R-:W-:Y:S01]  /*efb0*/  IADD3 R69, R109.reuse, 0x20, RZ ;  /* 0x000000206d457810 */ /* 0x040fe20007ffe0ff */
[C---:B------:R-:W-:Y:S01]  /*efc0*/  VIADD R111, R109.reuse, 0x40 ;  /* 0x000000406d6f7836 */ /* 0x040fe20000000000 */
[C---:B------:R-:W-:Y:S01]  /*efd0*/  IADD3 R73, R109.reuse, 0x60, RZ ;  /* 0x000000606d497810 */ /* 0x040fe20007ffe0ff */
[----:B------:R-:W-:Y:S01]  /*efe0*/  FFMA.FTZ R118, R118, R115, R13 ;  /* 0x0000007376767223 */ /* 0x000fe2000001000d */
[----:B------:R-:W-:Y:S01]  /*eff0*/  FFMA.FTZ R133, R72, R77, R15 ;  /* 0x0000004d48857223 */ /* 0x000fe2000001000f */
[----:B------:R-:W-:Y:S01]  /*f000*/  FFMA.FTZ R134, R74, R76, R91 ;  /* 0x0000004c4a867223 */ /* 0x000fe2000001005b */
[----:B0-----:R-:W-:Y:S01]  /*f010*/  IMAD.WIDE.U32 R114, R109, 0x10, R112 ;  /* 0x000000106d727825 */ /* 0x001fe200078e0070 */
[----:B------:R-:W-:-:S02]  /*f020*/  F2FP.BF16.F32.PACK_AB R71, R68, R71 ;  /* 0x000000474447723e */ /* 0x000fc400000010ff */
[----:B------:R-:W-:Y:S01]  /*f030*/  F2FP.BF16.F32.PACK_AB R70, R75, R70 ;  /* 0x000000464b46723e */ /* 0x000fe200000010ff */
[--C-:B------:R-:W-:Y:S01]  /*f040*/  IMAD.WIDE.U32 R108, R69, 0x10, R112.reuse ;  /* 0x00000010456c7825 */ /* 0x100fe200078e0070 */
[----:B------:R-:W-:Y:S02]  /*f050*/  F2FP.BF16.F32.PACK_AB R69, R82, R79 ;  /* 0x0000004f5245723e */ /* 0x000fe400000010ff */
[----:B------:R-:W-:Y:S01]  /*f060*/  F2FP.BF16.F32.PACK_AB R68, R116, R81 ;  /* 0x000000517444723e */ /* 0x000fe200000010ff */
[--C-:B------:R-:W-:Y:S01]  /*f070*/  IMAD.WIDE.U32 R110, R111, 0x10, R112.reuse ;  /* 0x000000106f6e7825 */ /* 0x100fe200078e0070 */
[----:B------:R-:W-:Y:S02]  /*f080*/  F2FP.BF16.F32.PACK_AB R75, R120, R119 ;  /* 0x00000077784b723e */ /* 0x000fe400000010ff */
[----:B------:R-:W-:Y:S01]  /*f090*/  F2FP.BF16.F32.PACK_AB R74, R122, R121 ;  /* 0x000000797a4a723e */ /* 0x000fe200000010ff */
[----:B------:R-:W-:Y:S01]  /*f0a0*/  IMAD.WIDE.U32 R112, R73, 0x10, R112 ;  /* 0x0000001049707825 */ /* 0x000fe200078e0070 */
[----:B------:R-:W-:Y:S01]  /*f0b0*/  F2FP.BF16.F32.PACK_AB R73, R124, R123 ;  /* 0x0000007b7c49723e */ /* 0x000fe200000010ff */
[----:B------:R1:W-:Y:S01]  /*f0c0*/  STG.E.128 desc[UR4][R114.64], R68 ;  /* 0x0000004472007986 */ /* 0x0003e2000c101d04 */
[----:B------:R-:W-:-:S02]  /*f0d0*/  F2FP.BF16.F32.PACK_AB R72, R128, R125 ;  /* 0x0000007d8048723e */ /* 0x000fc400000010ff */
        /* <DEDUP_REMOVED lines=9> */
[----:B------:R-:W-:-:S05]  /*f170*/  F2FP.BF16.F32.PACK_AB R80, R134, R133 ;  /* 0x000000858650723e */ /* 0x000fca00000010ff */
[----:B------:R1:W-:Y:S02]  /*f180*/  STG.E.128 desc[UR4][R112.64], R80 ;  /* 0x0000005070007986 */ /* 0x0003e4000c101d04 */
.L_x_3212:
[----:B------:R-:W-:Y:S05]  /*f190*/  BSYNC B1 ;  /* 0x0000000000017941 */ /* 0x000fea0003800000 */
.L_x_3211:
[----:B-1----:R-:W1:Y:S02]  /*f1a0*/  LDC.64 R68, c[0x0][0x210] ;  /* 0x00008400ff447b82 */ /* 0x002e640000000a00 */
[----:B-1----:R-:W-:-:S05]  /*f1b0*/  IMAD R0, R68, 0x4, R0 ;  /* 0x0000000444007824 */ /* 0x002fca00078e0200 */
[----:B------:R-:W-:-:S13]  /*f1c0*/  ISETP.GE.AND P0, PT, R0, R69, PT ;  /* 0x000000450000720c */ /* 0x000fda0003f06270 */
[----:B------:R-:W-:Y:S05]  /*f1d0*/  @!P0 BRA `(.L_x_3213) ;  /* 0xffffff18006c8947 */ /* 0x000fea000383ffff */
[----:B------:R-:W-:Y:S05]  /*f1e0*/  BSYNC B0 ;  /* 0x0000000000007941 */ /* 0x000fea0003800000 */
.L_x_2881:
[----:B------:R-:W-:Y:S05]  /*f1f0*/  EXIT ;  /* 0x000000000000794d */ /* 0x000fea0003800000 */
.L_x_3210:
[----:B------:R-:W-:Y:S01]  /*f200*/  HFMA2.MMA R139, -RZ, RZ, 0, 1.847743988037109375e-06 ;  /* 0x0000001fff8b7435 */ /* 0x000fe200000001ff */
[----:B------:R-:W-:Y:S01]  /*f210*/  BSSY B1, `(.L_x_3214) ;  /* 0x0000007000017945 */ /* 0x000fe20003800000 */
[----:B------:R-:W-:Y:S01]  /*f220*/  MOV R136, R137 ;  /* 0x0000008900887202 */ /* 0x000fe20000000f00 */
[----:B------:R-:W-:Y:S02]  /*f230*/  IMAD.MOV.U32 R138, RZ, RZ, 0x1 ;  /* 0x00000001ff8a7424 */ /* 0x000fe400078e00ff */
[----:B------:R-:W-:-:S07]  /*f240*/  IMAD.MOV.U32 R135, RZ, RZ, -0x1 ;  /* 0xffffffffff877424 */ /* 0x000fce00078e00ff */
[----:B01---5:R-:W-:Y:S05]  /*f250*/  WARPSYNC.COLLECTIVE R135, `(.L_x_3215) ;  /* 0x0000000087087348 */ /* 0x023fea0003c00000 */
[----:B------:R2:W3:Y:S02]  /*f260*/  SHFL.BFLY P2, R83, R136, R138, R139 ;  /* 0x0c00008a88537389 */ /* 0x0004e4000004008b */
[----:B0123-5:R-:W-:Y:S01]  /*f270*/  ENDCOLLECTIVE ;  /* 0x000000000000791b */ /* 0x02ffe20003800000 */
.L_x_3215:
[----:B------:R-:W-:Y:S05]  /*f280*/  BSYNC B1 ;  /* 0x0000000000017941 */ /* 0x000fea0003800000 */
.L_x_3214:
[----:B------:R-:W-:Y:S01]  /*f290*/  MOV R68, R83 ;  /* 0x0000005300447202 */ /* 0x000fe20000000f00 */
[----:B------:R-:W-:Y:S01]  /*f2a0*/  HFMA2.MMA R138, -RZ, RZ, 0, 1.1920928955078125e-07 ;  /* 0x00000002ff8a7435 */ /* 0x000fe200000001ff */
[----:B------:R-:W-:Y:S01]  /*f2b0*/  IMAD.MOV.U32 R139, RZ, RZ, 0x1f ;  /* 0x0000001fff8b7424 */ /* 0x000fe200078e00ff */
[----:B------:R-:W-:Y:S01]  /*f2c0*/  MOV R135, 0xffffffff ;  /* 0xffffffff00877802 */ /* 0x000fe20000000f00 */
[----:B------:R-:W0:Y:S01]  /*f2d0*/  LDC R78, c[0x0][0x290] ;  /* 0x0000a400ff4e7b82 */ /* 0x000e220000000800 */
[----:B------:R-:W-:-:S04]  /*f2e0*/  FADD.FTZ R69, R137, R68 ;  /* 0x0000004489457221 */ /* 0x000fc80000010000 */
[----:B------:R-:W-:-:S07]  /*f2f0*/  IMAD.MOV.U32 R136, RZ, RZ, R69 ;  /* 0x000000ffff887224 */ /* 0x000fce00078e0045 */
[----:B0-----:R-:W-:Y:S05]  /*f300*/  WARPSYNC.COLLECTIVE R135, `(.L_x_3216) ;  /* 0x0000000087087348 */ /* 0x001fea0003c00000 */
[----:B------:R1:W2:Y:S02]  /*f310*/  SHFL.BFLY P2, R83, R136, R138, R139 ;  /* 0x0c00008a88537389 */ /* 0x0002a4000004008b */
[----:B012---:R-:W-:Y:S01]  /*f320*/  ENDCOLLECTIVE ;  /* 0x000000000000791b */ /* 0x007fe20003800000 */
.L_x_3216:
[----:B------:R-:W-:Y:S02]  /*f330*/  IMAD.MOV.U32 R138, RZ, RZ, 0x4 ;  /* 0x00000004ff8a7424 */ /* 0x000fe400078e00ff */
[----:B------:R-:W-:-:S04]  /*f340*/  IMAD.MOV.U32 R68, RZ, RZ, R83 ;  /* 0x000000ffff447224 */ /* 0x000fc800078e0053 */
[----:B------:R-:W-:-:S05]  /*f350*/  FADD.FTZ R70, R69, R68 ;  /* 0x0000004445467221 */ /* 0x000fca0000010000 */
[----:B------:R-:W-:-:S07]  /*f360*/  MOV R136, R70 ;  /* 0x0000004600887202 */ /* 0x000fce0000000f00 */
[----:B------:R-:W-:Y:S05]  /*f370*/  WARPSYNC.COLLECTIVE R135, `(.L_x_3217) ;  /* 0x0000000087087348 */ /* 0x000fea0003c00000 */
[----:B------:R0:W1:Y:S02]  /*f380*/  SHFL.BFLY P2, R83, R136, R138, R139 ;  /* 0x0c00008a88537389 */ /* 0x000064000004008b */
[----:B01----:R-:W-:Y:S01]  /*f390*/  ENDCOLLECTIVE ;  /* 0x000000000000791b */ /* 0x003fe20003800000 */
.L_x_3217:
[----:B------:R-:W-:Y:S01]  /*f3a0*/  HFMA2.MMA R138, -RZ, RZ, 0, 4.76837158203125e-07 ;  /* 0x00000008ff8a7435 */ /* 0x000fe200000001ff */
[----:B------:R-:W-:-:S05]  /*f3b0*/  MOV R71, R83 ;  /* 0x0000005300477202 */ /* 0x000fca0000000f00 */
[----:B------:R-:W-:-:S04]  /*f3c0*/  FADD.FTZ R71, R70, R71 ;  /* 0x0000004746477221 */ /* 0x000fc80000010000 */
[----:B------:R-:W-:-:S07]  /*f3d0*/  IMAD.MOV.U32 R136, RZ, RZ, R71 ;  /* 0x000000ffff887224 */ /* 0x000fce00078e0047 */
[----:B------:R-:W-:Y:S05]  /*f3e0*/  WARPSYNC.COLLECTIVE R135, `(.L_x_3218) ;  /* 0x0000000087087348 */ /* 0x000fea0003c00000 */
[----:B------:R0:W1:Y:S02]  /*f3f0*/  SHFL.BFLY P2, R83, R136, R138, R139 ;  /* 0x0c00008a88537389 */ /* 0x000064000004008b */
[----:B01----:R-:W-:Y:S01]  /*f400*/  ENDCOLLECTIVE ;  /* 0x000000000000791b */ /* 0x003fe20003800000 */
.L_x_3218:
[----:B------:R-:W-:Y:S02]  /*f410*/  IMAD.MOV.U32 R138, RZ, RZ, 0x10 ;  /* 0x00000010ff8a7424 */ /* 0x000fe400078e00ff */
[----:B------:R-:W-:-:S04]  /*f420*/  IMAD.MOV.U32 R68, RZ, RZ, R83 ;  /* 0x000000ffff447224 */ /* 0x000fc800078e0053 */
[----:B------:R-:W-:-:S05]  /*f430*/  FADD.FTZ R82, R71, R68 ;  /* 0x0000004447527221 */ /* 0x000fca0000010000 */
[----:B------:R-:W-:-:S07]  /*f440*/  MOV R136, R82 ;  /* 0x0000005200887202 */ /* 0x000fce0000000f00 */
[----:B------:R-:W-:Y:S05]  /*f450*/  WARPSYNC.COLLECTIVE R135, `(.L_x_3219) ;  /* 0x0000000087087348 */ /* 0x000fea0003c00000 */
[----:B------:R0:W1:Y:S02]  /*f460*/  SHFL.BFLY P2, R83, R136, R138, R139 ;  /* 0x0c00008a88537389 */ /* 0x000064000004008b */
[----:B01----:R-:W-:Y:S01]  /*f470*/  ENDCOLLECTIVE ;  /* 0x000000000000791b */ /* 0x003fe20003800000 */
.L_x_3219:
        /* <DEDUP_REMOVED lines=72> */
.L_x_3220:
[----:B------:R-:W-:Y:S02]  /*f900*/  IMAD.MOV.U32 R138, RZ, RZ, 0x2 ;  /* 0x00000002ff8a7424 */ /* 0x000fe400078e00ff */
[----:B------:R-:W-:-:S04]  /*f910*/  IMAD.MOV.U32 R69, RZ, RZ, R83 ;  /* 0x000000ffff457224 */ /* 0x000fc800078e0053 */
[----:B------:R-:W-:-:S05]  /*f920*/  FADD.FTZ R69, R68, R69 ;  /* 0x0000004544457221 */ /* 0x000fca0000010000 */
[----:B------:R-:W-:-:S07]  /*f930*/  MOV R136, R69 ;  /* 0x0000004500887202 */ /* 0x000fce0000000f00 */
[----:B------:R-:W-:Y:S05]  /*f940*/  WARPSYNC.COLLECTIVE R135, `(.L_x_3221) ;  /* 0x0000000087087348 */ /* 0x000fea0003c00000 */
[----:B------:R0:W1:Y:S02]  /*f950*/  SHFL.BFLY P2, R83, R136, R138, R139 ;  /* 0x0c00008a88537389 */ /* 0x000064000004008b */
[----:B01----:R-:W-:Y:S01]  /*f960*/  ENDCOLLECTIVE ;  /* 0x000000000000791b */ /* 0x003fe20003800000 */
.L_x_3221:
[----:B------:R-:W-:Y:S01]  /*f970*/  HFMA2.MMA R138, -RZ, RZ, 0, 2.384185791015625e-07 ;  /* 0x00000004ff8a7435 */ /* 0x000fe200000001ff */
[----:B------:R-:W-:-:S05]  /*f980*/  MOV R70, R83 ;  /* 0x0000005300467202 */ /* 0x000fca0000000f00 */
[----:B------:R-:W-:-:S04]  /*f990*/  FADD.FTZ R70, R69, R70 ;  /* 0x0000004645467221 */ /* 0x000fc80000010000 */
[----:B------:R-:W-:-:S07]  /*f9a0*/  IMAD.MOV.U32 R136, RZ, RZ, R70 ;  /* 0x000000ffff887224 */ /* 0x000fce00078e0046 */
[----:B------:R-:W-:Y:S05]  /*f9b0*/  WARPSYNC.COLLECTIVE R135, `(.L_x_3222) ;  /* 0x0000000087087348 */ /* 0x000fea0003c00000 */
[----:B------:R0:W1:Y:S02]  /*f9c0*/  SHFL.BFLY P2, R83, R136, R138, R139 ;  /* 0x0c00008a88537389 */ /* 0x000064000004008b */
[----:B01----:R-:W-:Y:S01]  /*f9d0*/  ENDCOLLECTIVE ;  /* 0x000000000000791b */ /* 0x003fe20003800000 */
.L_x_3222:
[----:B------:R-:W-:Y:S02]  /*f9e0*/  IMAD.MOV.U32 R138, RZ, RZ, 0x8 ;  /* 0x00000008ff8a7424 */ /* 0x000fe400078e00ff */
[----:B------:R-:W-:-:S04]  /*f9f0*/  IMAD.MOV.U32 R71, RZ, RZ, R83 ;  /* 0x000000ffff477224 */ /* 0x000fc800078e0053 */
[----:B------:R-:W-:-:S05]  /*fa00*/  FADD.FTZ R71, R70, R71 ;  /* 0x0000004746477221 */ /* 0x000fca0000010000 */
[----:B------:R-:W-:-:S07]  /*fa10*/  MOV R136, R71 ;  /* 0x0000004700887202 */ /* 0x000fce0000000f00 */
[----:B------:R-:W-:Y:S05]  /*fa20*/  WARPSYNC.COLLECTIVE R135, `(.L_x_3223) ;  /* 0x0000000087087348 */ /* 0x000fea0003c00000 */
[----:B------:R0:W1:Y:S02]  /*fa30*/  SHFL.BFLY P2, R83, R136, R138, R139 ;  /* 0x0c00008a88537389 */ /* 0x000064000004008b */
[----:B01----:R-:W-:Y:S01]  /*fa40*/  ENDCOLLECTIVE ;  /* 0x000000000000791b */ /* 0x003fe20003800000 */
.L_x_3223:
[----:B------:R-:W-:Y:S01]  /*fa50*/  HFMA2.MMA R138, -RZ, RZ, 0, 9.5367431640625e-07 ;  /* 0x00000010ff8a7435 */ /* 0x000fe200000001ff */
[----:B------:R-:W-:-:S05]  /*fa60*/  MOV R82, R83 ;  /* 0x0000005300527202 */ /* 0x000fca0000000f00 */
[----:B------:R-:W-:-:S04]  /*fa70*/  FADD.FTZ R82, R71, R82 ;  /* 0x0000005247527221 */ /* 0x000fc80000010000 */
[----:B------:R-:W-:-:S07]  /*fa80*/  IMAD.MOV.U32 R136, RZ, RZ, R82 ;  /* 0x000000ffff887224 */ /* 0x000fce00078e0052 */
[----:B------:R-:W-:Y:S05]  /*fa90*/  WARPSYNC.COLLECTIVE R135, `(.L_x_3224) ;  /* 0x0000000087087348 */ /* 0x000fea0003c00000 */
[----:B------:R0:W1:Y:S02]  /*faa0*/  SHFL.BFLY P2, R83, R136, R138, R139 ;  /* 0x0c00008a88537389 */ /* 0x000064000004008b */
[----:B01----:R-:W-:Y:S01]  /*fab0*/  ENDCOLLECTIVE ;  /* 0x000000000000791b */ /* 0x003fe20003800000 */
.L_x_3224:
[----:B------:R-:W-:Y:S05]  /*fac0*/  BRA `(.L_x_3225) ;  /* 0xffffffe800a47947 */ /* 0x000fea000383ffff */
.L_x_3226:
        /* <DEDUP_REMOVED lines=11> */
.L_x_30429:


//--------------------- .text._ZN10layer_norm13ln_fwd_kernelINS_13Kernel_traitsI6__halfS2_S2_S2_fjLj1024ELj1ELj4ELj1ELj16ENS_18Kernel_traits_baseILj1024ES2_S2_S2_S2_fjLj128EEEEELb0ELb0ELb0ELb0EEEvNS_9FwdParamsE --------------------------
	.section	.text._ZN10layer_norm13ln_fwd_kernelINS_13Kernel_traitsI6__halfS2_S2_S2_fjLj1024ELj1ELj4ELj1ELj16ENS_18Kernel_traits_baseILj1024ES2_S2_S2_S2_fjLj128EEEEELb0ELb0ELb0ELb0EEEvNS_9FwdParamsE,"ax",@progbits
	.align	128
        .global         _ZN10layer_norm13ln_fwd_kernelINS_13Kernel_traitsI6__halfS2_S2_S2_fjLj1024ELj1ELj4ELj1ELj16ENS_18Kernel_traits_baseILj1024ES2_S2_S2_S2_fjLj128EEEEELb0ELb0ELb0ELb0EEEvNS_9FwdParamsE
        .type           _ZN10layer_norm13ln_fwd_kernelINS_13Kernel_traitsI6__halfS2_S2_S2_fjLj1024ELj1ELj4ELj1ELj16ENS_18Kernel_traits_baseILj1024ES2_S2_S2_S2_fjLj128EEEEELb0ELb0ELb0ELb0EEEvNS_9FwdParamsE,@function
        .size           _ZN10layer_norm13ln_fwd_kernelINS_13Kernel_traitsI6__halfS2_S2_S2_fjLj1024ELj1ELj4ELj1ELj16ENS_18Kernel_traits_baseILj1024ES2_S2_S2_S2_fjLj128EEEEELb0ELb0ELb0ELb0EEEvNS_9FwdParamsE,(.L_x_30430 - _ZN10layer_norm13ln_fwd_kernelINS_13Kernel_traitsI6__halfS2_S2_S2_fjLj1024ELj1ELj4ELj1ELj16ENS_18Kernel_traits_baseILj1024ES2_S2_S2_S2_fjLj128EEEEELb0ELb0ELb0ELb0EEEvNS_9FwdParamsE)
        .other          _ZN10layer_norm13ln_fwd_kernelINS_13Kernel_traitsI6__halfS2_S2_S2_fjLj1024ELj1ELj4ELj1ELj16ENS_18Kernel_traits_baseILj1024ES2_S2_S2_S2_fjLj128EEEEELb0ELb0ELb0ELb0EEEvNS_9FwdParamsE,@"STO_CUDA_ENTRY STV_DEFAULT"
_ZN10layer_norm13ln_fwd_kernelINS_13Kernel_traitsI6__halfS2_S2_S2_fjLj1024ELj1ELj4ELj1ELj16ENS_18Kernel_traits_baseILj1024ES2_S2_S2_S2_fjLj128EEEEELb0ELb0ELb0ELb0EEEvNS_9FwdParamsE:
.text._ZN10layer_norm13ln_fwd_kernelINS_13Kernel_traitsI6__halfS2_S2_S2_fjLj1024ELj1ELj4ELj1ELj16ENS_18Kernel_traits_baseILj1024ES2_S2_S2_S2_fjLj128EEEEELb0ELb0ELb0ELb0EEEvNS_9FwdParamsE:
        /* <DEDUP_REMOVED lines=30> */
[----:B------:R0:W5:Y:S01]  /*01e0*/  LDG.E.128 R8, desc[UR4][R2.64] ;  /* 0x0000000402087981 */ /* 0x000162000c1e1d00 */
[----:B------:R-:W-:Y:S02]  /*01f0*/  LOP3.LUT R7, R7, 0x20, RZ, 0xfc, !PT ;  /* 0x0000002007077812 */ /* 0x000fe400078efcff */
[----:B------:R-:W-:Y:S02]  /*0200*/  @!P0 CS2R R16, SRZ ;  /* 0x0000000000108805 */ /* 0x000fe4000001ff00 */
[----:B0-----:R-:W-:-:S07]  /*0210*/  @!P0 CS2R R18, SRZ ;  /* 0x0000000000128805 */ /* 0x001fce000001ff00 */
.L_x_3228:
[----:B------:R-:W-:Y:S05]  /*0220*/  BSYNC B0 ;  /* 0x0000000000007941 */ /* 0x000fea0003800000 */
.L_x_3227:
        /* <DEDUP_REMOVED lines=11> */
[----:B------:R-:W-:Y:S02]  /*02e0*/  IADD3 R7, R7, 0x20, RZ ;  /* 0x0000002007077810 */ /* 0x000fe40007ffe0ff */
[----:B------:R-:W-:Y:S02]  /*02f0*/  @!P0 CS2R R44, SRZ ;  /* 0x00000000002c8805 */ /* 0x000fe4000001ff00 */
[----:B0-----:R-:W-:-:S07]  /*0300*/  @!P0 CS2R R46, SRZ ;  /* 0x00000000002e8805 */ /* 0x001fce000001ff00 */
.L_x_3230:
[----:B------:R-:W-:Y:S05]  /*0310*/  BSYNC B0 ;  /* 0x0000000000007941 */ /* 0x000fea0003800000 */
.L_x_3229:
        /* <DEDUP_REMOVED lines=14> */
.L_x_3232:
[----:B------:R-:W-:Y:S05]  /*0400*/  BSYNC B0 ;  /* 0x0000000000007941 */ /* 0x000fea0003800000 */
.L_x_3231:
        /* <DEDUP_REMOVED lines=13> */
.L_x_3234:
[----:B------:R-:W-:Y:S05]  /*04e0*/  BSYNC B0 ;  /* 0x0000000000007941 */ /* 0x000fea0003800000 */
.L_x_3233:
[----:B------:R-:W-:Y:S02]  /*04f0*/  ULDC UR6, c[0x0][0x214] ;  /* 0x0000850000067ab9 */ /* 0x000fe40000000800 */
[----:B------:R-:W-:Y:S01]  /*0500*/  ISETP.GE.AND P0, PT, R78, UR6, PT ;  /* 0x000000064e007c0c */ /* 0x000fe2000bf06270 */
[----:B------:R-:W-:Y:S02]  /*0510*/  ULDC.64 UR6, c[0x0][0x230] ;  /* 0x00008c0000067ab9 */ /* 0x000fe40000000a00 */
[----:B------:R-:W-:-:S04]  /*0520*/  LOP3.LUT P1, RZ, R64, UR6, RZ, 0xfc, !PT ;  /* 0x0000000640ff7c12 */ /* 0x000fc8000f82fcff */
[----:B------:R-:W-:-:S06]  /*0530*/  LOP3.LUT P1, RZ, R65, UR7, RZ, 0xfc, P1 ;  /* 0x0000000741ff7c12 */ /* 0x000fcc000882fcff */
[----:B------:R-:W-:Y:S07]  /*0540*/  @P0 EXIT ;  /* 0x000000000000094d */ /* 0x000fee0003800000 */
[--C-:B-----5:R-:W-:Y:S01]  /*0550*/  HADD2.F32 R2, -RZ, R8.reuse.H0_H0 ;  /* 0x20000008ff027230 */ /* 0x120fe20000004100 */
[----:B------:R-:W-:Y:S01]  /*0560*/  ISETP.NE.U32.AND P0, PT, R64, RZ, PT ;  /* 0x000000ff4000720c */ /* 0x000fe20003f05070 */
[----:B------:R-:W-:Y:S01]  /*0570*/  HADD2.F32 R3, -RZ, R8.H1_H1 ;  /* 0x30000008ff037230 */ /* 0x000fe20000004100 */
[----:B------:R-:W-:Y:S01]  /*0580*/  ULDC.U8 UR6, c[0x0][0x2a0] ;  /* 0x0000a80000067ab9 */ /* 0x000fe20000000000 */
[--C-:B------:R-:W-:Y:S01]  /*0590*/  HADD2.F32 R4, -RZ, R9.reuse.H0_H0 ;  /* 0x20000009ff047230 */ /* 0x100fe20000004100 */
[----:B------:R-:W-:Y:S01]  /*05a0*/  ISETP.NE.AND.EX P0, PT, R65, RZ, PT, P0 ;  /* 0x000000ff4100720c */ /* 0x000fe20003f05300 */
[----:B------:R-:W-:Y:S01]  /*05b0*/  HADD2.F32 R5, -RZ, R9.H1_H1 ;  /* 0x30000009ff057230 */ /* 0x000fe20000004100 */
[----:B------:R-:W-:Y:S01]  /*05c0*/  UISETP.NE.AND UP0, UPT, UR6, URZ, UPT ;  /* 0x0000003f0600728c */ /* 0x000fe2000bf05270 */
[--C-:B------:R-:W-:Y:S01]  /*05d0*/  HADD2.F32 R6, -RZ, R10.reuse.H0_H0 ;  /* 0x2000000aff067230 */ /* 0x100fe20000004100 */
[----:B------:R-:W-:Y:S01]  /*05e0*/  ULDC UR7, c[0x0][0x218] ;  /* 0x0000860000077ab9 */ /* 0x000fe20000000800 */
[----:B------:R-:W-:Y:S01]  /*05f0*/  HADD2.F32 R7, -RZ, R10.H1_H1 ;  /* 0x3000000aff077230 */ /* 0x000fe20000004100 */
[----:B------:R-:W-:Y:S01]  /*0600*/  ULDC UR6, c[0x0][0x2d8] ;  /* 0x0000b60000067ab9 */ /* 0x000fe20000000800 */
[--C-:B------:R-:W-:Y:S01]  /*0610*/  HADD2.F32 R8, -RZ, R11.reuse.H0_H0 ;  /* 0x2000000bff087230 */ /* 0x100fe20000004100 */
[----:B------:R-:W-:Y:S01]  /*0620*/  ULDC.64 UR8, c[0x0][0x230] ;  /* 0x00008c0000087ab9 */ /* 0x000fe20000000a00 */
[----:B------:R-:W-:-:S02]  /*0630*/  HADD2.F32 R9, -RZ, R11.H1_H1 ;  /* 0x3000000bff097230 */ /* 0x000fc40000004100 */
[--C-:B------:R-:W-:Y:S02]  /*0640*/  HADD2.F32 R11, -RZ, R16.reuse.H0_H0 ;  /* 0x20000010ff0b7230 */ /* 0x100fe40000004100 */
[----:B------:R-:W-:Y:S02]  /*0650*/  HADD2.F32 R10, -RZ, R16.H1_H1 ;  /* 0x30000010ff0a7230 */ /* 0x000fe40000004100 */
[--C-:B------:R-:W-:Y:S02]  /*0660*/  HADD2.F32 R13, -RZ, R17.reuse.H0_H0 ;  /* 0x20000011ff0d7230 */ /* 0x100fe40000004100 */
[----:B------:R-:W-:Y:S02]  /*0670*/  HADD2.F32 R12, -RZ, R17.H1_H1 ;  /* 0x30000011ff0c7230 */ /* 0x000fe40000004100 */
[--C-:B------:R-:W-:Y:S02]  /*0680*/  HADD2.F32 R15, -RZ, R18.reuse.H0_H0 ;  /* 0x20000012ff0f7230 */ /* 0x100fe40000004100 */
        /* <DEDUP_REMOVED lines=17> */
[----:B------:R-:W-:Y:S02]  /*07a0*/  HADD2.F32 R27, -RZ, R44.H0_H0 ;  /* 0x2000002cff1b7230 */ /* 0x000fe40000004100 */
[----:B------:R-:W-:-:S02]  /*07b0*/  HADD2.F32 R45, -RZ, R46.H0_H0 ;  /* 0x2000002eff2d7230 */ /* 0x000fc40000004100 */
[--C-:B------:R-:W-:Y:S02]  /*07c0*/  HADD2.F32 R51, -RZ, R47.reuse.H0_H0 ;  /* 0x2000002fff337230 */ /* 0x100fe40000004100 */
[----:B------:R-:W-:Y:S02]  /*07d0*/  HADD2.F32 R48, -RZ, R47.H1_H1 ;  /* 0x3000002fff307230 */ /* 0x000fe40000004100 */
[----:B------:R-:W-:Y:S02]  /*07e0*/  HADD2.F32 R59, -RZ, R41.H0_H0 ;  /* 0x20000029ff3b7230 */ /* 0x000fe40000004100 */
[--C-:B------:R-:W-:Y:S02]  /*07f0*/  HADD2.F32 R42, -RZ, R43.reuse.H0_H0 ;  /* 0x2000002bff2a7230 */ /* 0x100fe40000004100 */
[----:B------:R-:W-:Y:S02]  /*0800*/  HADD2.F32 R60, -RZ, R43.H1_H1 ;  /* 0x3000002bff3c7230 */ /* 0x000fe40000004100 */
[----:B------:R-:W-:-:S02]  /*0810*/  HADD2.F32 R44, -RZ, R44.H1_H1 ;  /* 0x3000002cff2c7230 */ /* 0x000fc40000004100 */
[----:B------:R-:W-:Y:S02]  /*0820*/  HADD2.F32 R46, -RZ, R46.H1_H1 ;  /* 0x3000002eff2e7230 */ /* 0x000fe40000004100 */
[--C-:B------:R-:W-:Y:S02]  /*0830*/  HADD2.F32 R47, -RZ, R36.reuse.H0_H0 ;  /* 0x20000024ff2f7230 */ /* 0x100fe40000004100 */
[----:B------:R-:W-:Y:S02]  /*0840*/  HADD2.F32 R52, -RZ, R36.H1_H1 ;  /* 0x30000024ff347230 */ /* 0x000fe40000004100 */
[--C-:B------:R-:W-:Y:S02]  /*0850*/  HADD2.F32 R50, -RZ, R37.reuse.H0_H0 ;  /* 0x20000025ff327230 */ /* 0x100fe40000004100 */
[----:B------:R-:W-:Y:S02]  /*0860*/  HADD2.F32 R54, -RZ, R37.H1_H1 ;  /* 0x30000025ff367230 */ /* 0x000fe40000004100 */
[----:B------:R-:W-:-:S02]  /*0870*/  HADD2.F32 R53, -RZ, R38.H0_H0 ;  /* 0x20000026ff357230 */ /* 0x000fc40000004100 */
[----:B------:R-:W-:Y:S02]  /*0880*/  HADD2.F32 R56, -RZ, R38.H1_H1 ;  /* 0x30000026ff387230 */ /* 0x000fe40000004100 */
[--C-:B------:R-:W-:Y:S02]  /*0890*/  HADD2.F32 R55, -RZ, R39.reuse.H0_H0 ;  /* 0x20000027ff377230 */ /* 0x100fe40000004100 */
[----:B------:R-:W-:Y:S02]  /*08a0*/  HADD2.F32 R57, -RZ, R39.H1_H1 ;  /* 0x30000027ff397230 */ /* 0x000fe40000004100 */
        /* <DEDUP_REMOVED lines=16> */
[----:B------:R-:W-:-:S07]  /*09b0*/  HADD2.F32 R79, -RZ, R35.H1_H1 ;  /* 0x30000023ff4f7230 */ /* 0x000fce0000004100 */
.L_x_3348:
        /* <DEDUP_REMOVED lines=11> */
[----:B------:R-:W-:Y:S01]  /*0a70*/  MOV R114, R107 ;  /* 0x0000006b00727202 */ /* 0x000fe20000000f00 */
[----:B--2---:R-:W-:Y:S01]  /*0a80*/  @P0 HADD2.F32 R113, -RZ, R36.H0_H0 ;  /* 0x20000024ff710230 */ /* 0x004fe20000004100 */
        /* <DEDUP_REMOVED lines=10> */
[----:B------:R-:W-:Y:S01]  /*0b30*/  ISETP.NE.AND.EX P3, PT, RZ, UR9, PT, P3 ;  /* 0x00000009ff007c0c */ /* 0x000fe2000bf65330 */
[----:B--2---:R-:W-:-:S05]  /*0b40*/  HADD2.F32 R88, -RZ, R36.H0_H0 ;  /* 0x20000024ff587230 */ /* 0x004fca0000004100 */
[----:B------:R-:W-:-:S07]  /*0b50*/  FMUL.FTZ R77, R88, R113 ;  /* 0x00000071584d7220 */ /* 0x000fce0000410000 */
[----:B0-----:R-:W-:Y:S05]  /*0b60*/  @P3 BRA `(.L_x_3237) ;  /* 0x0000000000083947 */ /* 0x001fea0003800000 */
[----:B------:R-:W-:Y:S05]  /*0b70*/  @P1 BRA `(.L_x_3238) ;  /* 0x00000000000c1947 */ /* 0x000fea0003800000 */
[----:B------:R-:W-:Y:S05]  /*0b80*/  BRA `(.L_x_3239) ;  /* 0x0000000000107947 */ /* 0x000fea0003800000 */
.L_x_3237:
[----:B-----5:R-:W-:-:S05]  /*0b90*/  HADD2.F32 R88, -RZ, R32.H0_H0 ;  /* 0x20000020ff587230 */ /* 0x020fca0000004100 */
[----:B------:R-:W-:-:S07]  /*0ba0*/  FADD.FTZ R77, R88, R77 ;  /* 0x0000004d584d7221 */ /* 0x000fce0000010000 */
.L_x_3238:
[----:B------:R-:W-:-:S04]  /*0bb0*/  F2FP.F16.F32.PACK_AB R87, RZ, R77 ;  /* 0x0000004dff57723e */ /* 0x000fc800000000ff */
[----:B------:R-:W-:-:S07]  /*0bc0*/  PRMT R28, R87, 0x7610, R28 ;  /* 0x00007610571c7816 */ /* 0x000fce000000001c */
.L_x_3239:
[----:B------:R-:W-:-:S05]  /*0bd0*/  HADD2.F32 R36, -RZ, R36.H1_H1 ;  /* 0x30000024ff247230 */ /* 0x000fca0000004100 */
[----:B------:R-:W-:Y:S01]  /*0be0*/  FMUL.FTZ R88, R36, R113 ;  /* 0x0000007124587220 */ /* 0x000fe20000410000 */
[----:B------:R-:W-:Y:S06]  /*0bf0*/  @P3 BRA `(.L_x_3240) ;  /* 0x0000000000083947 */ /* 0x000fec0003800000 */
[----:B------:R-:W-:Y:S05]  /*0c00*/  @P1 BRA `(.L_x_3241) ;  /* 0x00000000000c1947 */ /* 0x000fea0003800000 */
[----:B------:R-:W-:Y:S05]  /*0c10*/  BRA `(.L_x_3242) ;  /* 0x0000000000107947 */ /* 0x000fea0003800000 */
.L_x_3240:
[----:B-----5:R-:W-:-:S05]  /*0c20*/  HADD2.F32 R87, -RZ, R32.H1_H1 ;  /* 0x30000020ff577230 */ /* 0x020fca0000004100 */
[----:B------:R-:W-:-:S07]  /*0c30*/  FADD.FTZ R88, R87, R88 ;  /* 0x0000005857587221 */ /* 0x000fce0000010000 */
.L_x_3241:
[----:B------:R-:W-:-:S04]  /*0c40*/  F2FP.F16.F32.PACK_AB R36, RZ, R88 ;  /* 0x00000058ff24723e */ /* 0x000fc800000000ff */
[----:B------:R-:W-:-:S07]  /*0c50*/  PRMT R28, R28, 0x5410, R36 ;  /* 0x000054101c1c7816 */ /* 0x000fce0000000024 */
.L_x_3242:
[----:B------:R-:W-:-:S05]  /*0c60*/  HADD2.F32 R36, -RZ, R37.H0_H0 ;  /* 0x20000025ff247230 */ /* 0x000fca0000004100 */
[----:B------:R-:W-:Y:S01]  /*0c70*/  FMUL.FTZ R87, R36, R113 ;  /* 0x0000007124577220 */ /* 0x000fe20000410000 */
[----:B------:R-:W-:Y:S06]  /*0c80*/  @P3 BRA `(.L_x_3243) ;  /* 0x0000000000083947 */ /* 0x000fec0003800000 */
[----:B------:R-:W-:Y:S05]  /*0c90*/  @P1 BRA `(.L_x_3244) ;  /* 0x00000000000c1947 */ /* 0x000fea0003800000 */
[----:B------:R-:W-:Y:S05]  /*0ca0*/  BRA `(.L_x_3245) ;  /* 0x0000000000107947 */ /* 0x000fea0003800000 */
.L_x_3243:
[----:B-----5:R-:W-:-:S05]  /*0cb0*/  HADD2.F32 R36, -RZ, R33.H0_H0 ;  /* 0x20000021ff247230 */ /* 0x020fca0000004100 */
[----:B------:R-:W-:-:S07]  /*0cc0*/  FADD.FTZ R87, R36, R87 ;  /* 0x0000005724577221 */ /* 0x000fce0000010000 */
.L_x_3244:
[----:B------:R-:W-:-:S04]  /*0cd0*/  F2FP.F16.F32.PACK_AB R36, RZ, R87 ;  /* 0x00000057ff24723e */ /* 0x000fc800000000ff */
[----:B------:R-:W-:-:S07]  /*0ce0*/  PRMT R29, R36, 0x7610, R29 ;  /* 0x00007610241d7816 */ /* 0x000fce000000001d */
.L_x_3245:
[----:B------:R-:W-:-:S05]  /*0cf0*/  HADD2.F32 R36, -RZ, R37.H1_H1 ;  /* 0x30000025ff247230 */ /* 0x000fca0000004100 */
[----:B------:R-:W-:Y:S01]  /*0d00*/  FMUL.FTZ R91, R36, R113 ;  /* 0x00000071245b7220 */ /* 0x000fe20000410000 */
[----:B------:R-:W-:Y:S06]  /*0d10*/  @P3 BRA `(.L_x_3246) ;  /* 0x0000000000083947 */ /* 0x000fec0003800000 */
[----:B------:R-:W-:Y:S05]  /*0d20*/  @P1 BRA `(.L_x_3247) ;  /* 0x00000000000c1947 */ /* 0x000fea0003800000 */
[----:B------:R-:W-:Y:S05]  /*0d30*/  BRA `(.L_x_3248) ;  /* 0x0000000000107947 */ /* 0x000fea0003800000 */
.L_x_3246:
[----:B-----5:R-:W-:-:S05]  /*0d40*/  HADD2.F32 R36, -RZ, R33.H1_H1 ;  /* 0x30000021ff247230 */ /* 0x020fca0000004100 */
[----:B------:R-:W-:-:S07]  /*0d50*/  FADD.FTZ R91, R36, R91 ;  /* 0x0000005b245b7221 */ /* 0x000fce0000010000 */
.L_x_3247:
[----:B------:R-:W-:-:S04]  /*0d60*/  F2FP.F16.F32.PACK_AB R36, RZ, R91 ;  /* 0x0000005bff24723e */ /* 0x000fc800000000ff */
[----:B------:R-:W-:-:S07]  /*0d70*/  PRMT R29, R29, 0x5410, R36 ;  /* 0x000054101d1d7816 */ /* 0x000fce0000000024 */
.L_x_3248:
[----:B------:R-:W-:-:S05]  /*0d80*/  HADD2.F32 R92, -RZ, R38.H0_H0 ;  /* 0x20000026ff5c7230 */ /* 0x000fca0000004100 */
[----:B------:R-:W-:Y:S01]  /*0d90*/  FMUL.FTZ R92, R92, R113 ;  /* 0x000000715c5c7220 */ /* 0x000fe20000410000 */
[----:B------:R-:W-:Y:S06]  /*0da0*/  @P3 BRA `(.L_x_3249) ;  /* 0x0000000000083947 */ /* 0x000fec0003800000 */
[----:B------:R-:W-:Y:S05]  /*0db0*/  @P1 BRA `(.L_x_3250) ;  /* 0x00000000000c1947 */ /* 0x000fea0003800000 */
[----:B------:R-:W-:Y:S05]  /*0dc0*/  BRA `(.L_x_3251) ;  /* 0x0000000000107947 */ /* 0x000fea0003800000 */
.L_x_3249:
[----:B-----5:R-:W-:-:S05]  /*0dd0*/  HADD2.F32 R37, -RZ, R34.H0_H0 ;  /* 0x20000022ff257230 */ /* 0x020fca0000004100 */
[----:B------:R-:W-:-:S07]  /*0de0*/  FADD.FTZ R92, R37, R92 ;  /* 0x0000005c255c7221 */ /* 0x000fce0000010000 */
.L_x_3250:
[----:B------:R-:W-:-:S04]  /*0df0*/  F2FP.F16.F32.PACK_AB R36, RZ, R92 ;  /* 0x0000005cff24723e */ /* 0x000fc800000000ff */
[----:B------:R-:W-:-:S07]  /*0e00*/  PRMT R30, R36, 0x7610, R30 ;  /* 0x00007610241e7816 */ /* 0x000fce000000001e */
.L_x_3251:
[----:B------:R-:W-:-:S05]  /*0e10*/  HADD2.F32 R38, -RZ, R38.H1_H1 ;  /* 0x30000026ff267230 */ /* 0x000fca0000004100 */
[----:B------:R-:W-:Y:S01]  /*0e20*/  FMUL.FTZ R99, R38, R113 ;  /* 0x0000007126637220 */ /* 0x000fe20000410000 */
[----:B------:R-:W-:Y:S06]  /*0e30*/  @P3 BRA `(.L_x_3252) ;  /* 0x0000000000083947 */ /* 0x000fec0003800000 */
[----:B------:R-:W-:Y:S05]  /*0e40*/  @P1 BRA `(.L_x_3253) ;  /* 0x00000000000c1947 */ /* 0x000fea0003800000 */
[----:B------:R-:W-:Y:S05]  /*0e50*/  BRA `(.L_x_3254) ;  /* 0x0000000000107947 */ /* 0x000fea0003800000 */
.L_x_3252:
[----:B-----5:R-:W-:-:S05]  /*0e60*/  HADD2.F32 R36, -RZ, R34.H1_H1 ;  /* 0x30000022ff247230 */ /* 0x020fca0000004100 */
[----:B------:R-:W-:-:S07]  /*0e70*/  FADD.FTZ R99, R36, R99 ;  /* 0x0000006324637221 */ /* 0x000fce0000010000 */
.L_x_3253:
[----:B------:R-:W-:-:S04]  /*0e80*/  F2FP.F16.F32.PACK_AB R36, RZ, R99 ;  /* 0x00000063ff24723e */ /* 0x000fc800000000ff */
[----:B------:R-:W-:-:S07]  /*0e90*/  PRMT R30, R30, 0x5410, R36 ;  /* 0x000054101e1e7816 */ /* 0x000fce0000000024 */
.L_x_3254:
[----:B------:R-:W-:-:S05]  /*0ea0*/  HADD2.F32 R100, -RZ, R39.H0_H0 ;  /* 0x20000027ff647230 */ /* 0x000fca0000004100 */
[----:B------:R-:W-:Y:S01]  /*0eb0*/  FMUL.FTZ R100, R100, R113 ;  /* 0x0000007164647220 */ /* 0x000fe20000410000 */
[----:B------:R-:W-:Y:S06]  /*0ec0*/  @P3 BRA `(.L_x_3255) ;  /* 0x0000000000083947 */ /* 0x000fec0003800000 */
[----:B------:R-:W-:Y:S05]  /*0ed0*/  @P1 BRA `(.L_x_3256) ;  /* 0x00000000000c1947 */ /* 0x000fea0003800000 */
[----:B------:R-:W-:Y:S05]  /*0ee0*/  BRA `(.L_x_3257) ;  /* 0x0000000000107947 */ /* 0x000fea0003800000 */
.L_x_3255:
[----:B-----5:R-:W-:-:S05]  /*0ef0*/  HADD2.F32 R37, -RZ, R35.H0_H0 ;  /* 0x20000023ff257230 */ /* 0x020fca0000004100 */
[----:B------:R-:W-:-:S07]  /*0f00*/  FADD.FTZ R100, R37, R100 ;  /* 0x0000006425647221 */ /* 0x000fce0000010000 */
.L_x_3256:
[----:B------:R-:W-:-:S04]  /*0f10*/  F2FP.F16.F32.PACK_AB R36, RZ, R100 ;  /* 0x00000064ff24723e */ /* 0x000fc800000000ff */
[----:B------:R-:W-:-:S07]  /*0f20*/  PRMT R31, R36, 0x7610, R31 ;  /* 0x00007610241f7816 */ /* 0x000fce000000001f */
.L_x_3257:
[----:B------:R-:W-:-:S05]  /*0f30*/  HADD2.F32 R108, -RZ, R39.H1_H1 ;  /* 0x30000027ff6c7230 */ /* 0x000fca0000004100 */
[----:B------:R-:W-:Y:S01]  /*0f40*/  FMUL.FTZ R108, R108, R113 ;  /* 0x000000716c6c7220 */ /* 0x000fe20000410000 */
[----:B------:R-:W-:Y:S06]  /*0f50*/  @P3 BRA `(.L_x_3258) ;  /* 0x0000000000083947 */ /* 0x000fec0003800000 */
[----:B------:R-:W-:Y:S05]  /*0f60*/  @P1 BRA `(.L_x_3259) ;  /* 0x00000000000c1947 */ /* 0x000fea0003800000 */
[----:B------:R-:W-:Y:S05]  /*0f70*/  BRA `(.L_x_3260) ;  /* 0x0000000000107947 */ /* 0x000fea0003800000 */
.L_x_3258:
[----:B-----5:R-:W-:-:S05]  /*0f80*/  HADD2.F32 R37, -RZ, R35.H1_H1 ;  /* 0x30000023ff257230 */ /* 0x020fca0000004100 */
[----:B------:R-:W-:-:S07]  /*0f90*/  FADD.FTZ R108, R37, R108 ;  /* 0x0000006c256c7221 */ /* 0x000fce0000010000 */
.L_x_3259:
[----:B------:R-:W-:-:S04]  /*0fa0*/  F2FP.F16.F32.PACK_AB R36, RZ, R108 ;  /* 0x0000006cff24723e */ /* 0x000fc800000000ff */
[----:B------:R-:W-:-:S07]  /*0fb0*/  PRMT R31, R31, 0x5410, R36 ;  /* 0x000054101f1f7816 */ /* 0x000fce0000000024 */
.L_x_3260:
[----:B------:R-:W0:Y:S01]  /*0fc0*/  @P1 LDC.64 R36, c[0x0][0x238] ;  /* 0x00008e00ff241b82 */ /* 0x000e220000000a00 */
[C---:B------:R-:W-:Y:S02]  /*0fd0*/  IADD3 R114, R107.reuse, 0x20, RZ ;  /* 0x000000206b727810 */ /* 0x040fe40007ffe0ff */
[----:B0-----:R-:W-:-:S04]  /*0fe0*/  @P1 LEA R36, P3, R107, R36, 0x4 ;  /* 0x000000246b241211 */ /* 0x001fc800078620ff */
[----:B------:R-:W-:-:S05]  /*0ff0*/  @P1 LEA.HI.X R37, R107, R37, RZ, 0x4, P3 ;  /* 0x000000256b251211 */ /* 0x000fca00018f24ff */
[----:B------:R0:W-:Y:S04]  /*1000*/  @P1 STG.E.128 desc[UR4][R36.64], R28 ;  /* 0x0000001c24001986 */ /* 0x0001e8000c101d04 */
.L_x_3236:
[----:B------:R-:W-:Y:S05]  /*1010*/  BSYNC B0 ;  /* 0x0000000000007941 */ /* 0x000fea0003800000 */
.L_x_3235:
        /* <DEDUP_REMOVED lines=18> */
.L_x_3263:
[----:B-----5:R-:W-:-:S05]  /*1140*/  HADD2.F32 R85, -RZ, R32.H0_H0 ;  /* 0x20000020ff557230 */ /* 0x020fca0000004100 */
[----:B------:R-:W-:-:S07]  /*1150*/  FADD.FTZ R80, R85, R80 ;  /* 0x0000005055507221 */ /* 0x000fce0000010000 */
.L_x_3264:
[----:B------:R-:W-:-:S04]  /*1160*/  F2FP.F16.F32.PACK_AB R85, RZ, R80 ;  /* 0x00000050ff55723e */ /* 0x000fc800000000ff */
[----:B------:R-:W-:-:S07]  /*1170*/  PRMT R28, R85, 0x7610, R28 ;  /* 0x00007610551c7816 */ /* 0x000fce000000001c */
.L_x_3265:
[----:B------:R-:W-:-:S05]  /*1180*/  HADD2.F32 R36, -RZ, R36.H1_H1 ;  /* 0x30000024ff247230 */ /* 0x000fca0000004100 */
[----:B------:R-:W-:Y:S01]  /*1190*/  FMUL.FTZ R86, R36, R113 ;  /* 0x0000007124567220 */ /* 0x000fe20000410000 */
[----:B------:R-:W-:Y:S06]  /*11a0*/  @P3 BRA `(.L_x_3266) ;  /* 0x0000000000083947 */ /* 0x000fec0003800000 */
[----:B------:R-:W-:Y:S05]  /*11b0*/  @P1 BRA `(.L_x_3267) ;  /* 0x00000000000c1947 */ /* 0x000fea0003800000 */
[----:B------:R-:W-:Y:S05]  /*11c0*/  BRA `(.L_x_3268) ;  /* 0x0000000000107947 */ /* 0x000fea0003800000 */
.L_x_3266:
[----:B-----5:R-:W-:-:S05]  /*11d0*/  HADD2.F32 R85, -RZ, R32.H1_H1 ;  /* 0x30000020ff557230 */ /* 0x020fca0000004100 */
[----:B------:R-:W-:-:S07]  /*11e0*/  FADD.FTZ R86, R85, R86 ;  /* 0x0000005655567221 */ /* 0x000fce0000010000 */
.L_x_3267:
[----:B------:R-:W-:-:S04]  /*11f0*/  F2FP.F16.F32.PACK_AB R36, RZ, R86 ;  /* 0x00000056ff24723e */ /* 0x000fc800000000ff */
[----:B------:R-:W-:-:S07]  /*1200*/  PRMT R28, R28, 0x5410, R36 ;  /* 0x000054101c1c7816 */ /* 0x000fce0000000024 */
.L_x_3268:
[----:B------:R-:W-:-:S05]  /*1210*/  HADD2.F32 R36, -RZ, R37.H0_H0 ;  /* 0x20000025ff247230 */ /* 0x000fca0000004100 */
[----:B------:R-:W-:Y:S01]  /*1220*/  FMUL.FTZ R85, R36, R113 ;  /* 0x0000007124557220 */ /* 0x000fe20000410000 */
[----:B------:R-:W-:Y:S06]  /*1230*/  @P3 BRA `(.L_x_3269) ;  /* 0x0000000000083947 */ /* 0x000fec0003800000 */
[----:B------:R-:W-:Y:S05]  /*1240*/  @P1 BRA `(.L_x_3270) ;  /* 0x00000000000c1947 */ /* 0x000fea0003800000 */
[----:B------:R-:W-:Y:S05]  /*1250*/  BRA `(.L_x_3271) ;  /* 0x0000000000107947 */ /* 0x000fea0003800000 */
.L_x_3269:
[----:B-----5:R-:W-:-:S05]  /*1260*/  HADD2.F32 R36, -RZ, R33.H0_H0 ;  /* 0x20000021ff247230 */ /* 0x020fca0000004100 */
[----:B------:R-:W-:-:S07]  /*1270*/  FADD.FTZ R85, R36, R85 ;  /* 0x0000005524557221 */ /* 0x000fce0000010000 */
.L_x_3270:
[----:B------:R-:W-:-:S04]  /*1280*/  F2FP.F16.F32.PACK_AB R36, RZ, R85 ;  /* 0x00000055ff24723e */ /* 0x000fc800000000ff */
[----:B------:R-:W-:-:S07]  /*1290*/  PRMT R29, R36, 0x7610, R29 ;  /* 0x00007610241d7816 */ /* 0x000fce000000001d */
.L_x_3271:
[----:B------:R-:W-:-:S05]  /*12a0*/  HADD2.F32 R36, -RZ, R37.H1_H1 ;  /* 0x30000025ff247230 */ /* 0x000fca0000004100 */
[----:B------:R-:W-:Y:S01]  /*12b0*/  FMUL.FTZ R93, R36, R113 ;  /* 0x00000071245d7220 */ /* 0x000fe20000410000 */
[----:B------:R-:W-:Y:S06]  /*12c0*/  @P3 BRA `(.L_x_3272) ;  /* 0x0000000000083947 */ /* 0x000fec0003800000 */
[----:B------:R-:W-:Y:S05]  /*12d0*/  @P1 BRA `(.L_x_3273) ;  /* 0x00000000000c1947 */ /* 0x000fea0003800000 */
[----:B------:R-:W-:Y:S05]  /*12e0*/  BRA `(.L_x_3274) ;  /* 0x0000000000107947 */ /* 0x000fea0003800000 */
.L_x_3272:
[----:B-----5:R-:W-:-:S05]  /*12f0*/  HADD2.F32 R36, -RZ, R33.H1_H1 ;  /* 0x30000021ff247230 */ /* 0x020fca0000004100 */
[----:B------:R-:W-:-:S07]  /*1300*/  FADD.FTZ R93, R36, R93 ;  /* 0x0000005d245d7221 */ /* 0x000fce0000010000 */
.L_x_3273:
[----:B------:R-:W-:-:S04]  /*1310*/  F2FP.F16.F32.PACK_AB R36, RZ, R93 ;  /* 0x0000005dff24723e */ /* 0x000fc800000000ff */
[----:B------:R-:W-:-:S07]  /*1320*/  PRMT R29, R29, 0x5410, R36 ;  /* 0x000054101d1d7816 */ /* 0x000fce0000000024 */
.L_x_3274:
[----:B------:R-:W-:-:S05]  /*1330*/  HADD2.F32 R94, -RZ, R38.H0_H0 ;  /* 0x20000026ff5e7230 */ /* 0x000fca0000004100 */
[----:B------:R-:W-:Y:S01]  /*1340*/  FMUL.FTZ R94, R94, R113 ;  /* 0x000000715e5e7220 */ /* 0x000fe20000410000 */
[----:B------:R-:W-:Y:S06]  /*1350*/  @P3 BRA `(.L_x_3275) ;  /* 0x0000000000083947 */ /* 0x000fec0003800000 */
[----:B------:R-:W-:Y:S05]  /*1360*/  @P1 BRA `(.L_x_3276) ;  /* 0x00000000000c1947 */ /* 0x000fea0003800000 */
[----:B------:R-:W-:Y:S05]  /*1370*/  BRA `(.L_x_3277) ;  /* 0x0000000000107947 */ /* 0x000fea0003800000 */
.L_x_3275:
[----:B-----5:R-:W-:-:S05]  /*1380*/  HADD2.F32 R37, -RZ, R34.H0_H0 ;  /* 0x20000022ff257230 */ /* 0x020fca0000004100 */
[----:B------:R-:W-:-:S07]  /*1390*/  FADD.FTZ R94, R37, R94 ;  /* 0x0000005e255e7221 */ /* 0x000fce0000010000 */
.L_x_3276:
[----:B------:R-:W-:-:S04]  /*13a0*/  F2FP.F16.F32.PACK_AB R36, RZ, R94 ;  /* 0x0000005eff24723e */ /* 0x000fc800000000ff */
[----:B------:R-:W-:-:S07]  /*13b0*/  PRMT R30, R36, 0x7610, R30 ;  /* 0x00007610241e7816 */ /* 0x000fce000000001e */
.L_x_3277:
[----:B------:R-:W-:-:S05]  /*13c0*/  HADD2.F32 R38, -RZ, R38.H1_H1 ;  /* 0x30000026ff267230 */ /* 0x000fca0000004100 */
[----:B------:R-:W-:Y:S01]  /*13d0*/  FMUL.FTZ R101, R38, R113 ;  /* 0x0000007126657220 */ /* 0x000fe20000410000 */
[----:B------:R-:W-:Y:S06]  /*13e0*/  @P3 BRA `(.L_x_3278) ;  /* 0x0000000000083947 */ /* 0x000fec0003800000 */
[----:B------:R-:W-:Y:S05]  /*13f0*/  @P1 BRA `(.L_x_3279) ;  /* 0x00000000000c1947 */ /* 0x000fea0003800000 */
[----:B------:R-:W-:Y:S05]  /*1400*/  BRA `(.L_x_3280) ;  /* 0x0000000000107947 */ /* 0x000fea0003800000 */
.L_x_3278:
[----:B-----5:R-:W-:-:S05]  /*1410*/  HADD2.F32 R36, -RZ, R34.H1_H1 ;  /* 0x30000022ff247230 */ /* 0x020fca0000004100 */
[----:B------:R-:W-:-:S07]  /*1420*/  FADD.FTZ R101, R36, R101 ;  /* 0x0000006524657221 */ /* 0x000fce0000010000 */
.L_x_3279:
[----:B------:R-:W-:-:S04]  /*1430*/  F2FP.F16.F32.PACK_AB R36, RZ, R101 ;  /* 0x00000065ff24723e */ /* 0x000fc800000000ff */
[----:B------:R-:W-:-:S07]  /*1440*/  PRMT R30, R30, 0x5410, R36 ;  /* 0x000054101e1e7816 */ /* 0x000fce0000000024 */
.L_x_3280:
[----:B------:R-:W-:-:S05]  /*1450*/  HADD2.F32 R102, -RZ, R39.H0_H0 ;  /* 0x20000027ff667230 */ /* 0x000fca0000004100 */
[----:B------:R-:W-:Y:S01]  /*1460*/  FMUL.FTZ R102, R102, R113 ;  /* 0x0000007166667220 */ /* 0x000fe20000410000 */
[----:B------:R-:W-:Y:S06]  /*1470*/  @P3 BRA `(.L_x_3281) ;  /* 0x0000000000083947 */ /* 0x000fec0003800000 */
[----:B------:R-:W-:Y:S05]  /*1480*/  @P1 BRA `(.L_x_3282) ;  /* 0x00000000000c1947 */ /* 0x000fea0003800000 */
[----:B------:R-:W-:Y:S05]  /*1490*/  BRA `(.L_x_3283) ;  /* 0x0000000000107947 */ /* 0x000fea0003800000 */
.L_x_3281:
[----:B-----5:R-:W-:-:S05]  /*14a0*/  HADD2.F32 R37, -RZ, R35.H0_H0 ;  /* 0x20000023ff257230 */ /* 0x020fca0000004100 */
[----:B------:R-:W-:-:S07]  /*14b0*/  FADD.FTZ R102, R37, R102 ;  /* 0x0000006625667221 */ /* 0x000fce0000010000 */
.L_x_3282:
[----:B------:R-:W-:-:S04]  /*14c0*/  F2FP.F16.F32.PACK_AB R36, RZ, R102 ;  /* 0x00000066ff24723e */ /* 0x000fc800000000ff */
[----:B------:R-:W-:-:S07]  /*14d0*/  PRMT R31, R36, 0x7610, R31 ;  /* 0x00007610241f7816 */ /* 0x000fce000000001f */
.L_x_3283:
[----:B------:R-:W-:-:S05]  /*14e0*/  HADD2.F32 R36, -RZ, R39.H1_H1 ;  /* 0x30000027ff247230 */ /* 0x000fca0000004100 */
[----:B------:R-:W-:Y:S01]  /*14f0*/  FMUL.FTZ R109, R36, R113 ;  /* 0x00000071246d7220 */ /* 0x000fe20000410000 */
[----:B------:R-:W-:Y:S06]  /*1500*/  @P3 BRA `(.L_x_3284) ;  /* 0x0000000000083947 */ /* 0x000fec0003800000 */
[----:B------:R-:W-:Y:S05]  /*1510*/  @P1 BRA `(.L_x_3285) ;  /* 0x00000000000c1947 */ /* 0x000fea0003800000 */
[----:B------:R-:W-:Y:S05]  /*1520*/  BRA `(.L_x_3286) ;  /* 0x0000000000107947 */ /* 0x000fea0003800000 */
.L_x_3284:
[----:B-----5:R-:W-:-:S05]  /*1530*/  HADD2.F32 R36, -RZ, R35.H1_H1 ;  /* 0x30000023ff247230 */ /* 0x020fca0000004100 */
[----:B------:R-:W-:-:S07]  /*1540*/  FADD.FTZ R109, R36, R109 ;  /* 0x0000006d246d7221 */ /* 0x000fce0000010000 */
.L_x_3285:
[----:B------:R-:W-:-:S04]  /*1550*/  F2FP.F16.F32.PACK_AB R36, RZ, R109 ;  /* 0x0000006dff24723e */ /* 0x000fc800000000ff */
[----:B------:R-:W-:-:S07]  /*1560*/  PRMT R31, R31, 0x5410, R36 ;  /* 0x000054101f1f7816 */ /* 0x000fce0000000024 */
.L_x_3286:
[----:B------:R-:W0:Y:S02]  /*1570*/  @P1 LDC.64 R36, c[0x0][0x238] ;  /* 0x00008e00ff241b82 */ /* 0x000e240000000a00 */
[----:B0-----:R-:W-:-:S04]  /*1580*/  @P1 LEA R36, P3, R114, R36, 0x4 ;  /* 0x0000002472241211 */ /* 0x001fc800078620ff */
[C---:B------:R-:W-:Y:S02]  /*1590*/  @P1 LEA.HI.X R37, R114.reuse, R37, RZ, 0x4, P3 ;  /* 0x0000002572251211 */ /* 0x040fe400018f24ff */
[----:B------:R-:W-:-:S03]  /*15a0*/  IADD3 R114, R114, 0x20, RZ ;  /* 0x0000002072727810 */ /* 0x000fc60007ffe0ff */
[----:B------:R1:W-:Y:S04]  /*15b0*/  @P1 STG.E.128 desc[UR4][R36.64], R28 ;  /* 0x0000001c24001986 */ /* 0x0003e8000c101d04 */
.L_x_3262:
[----:B------:R-:W-:Y:S05]  /*15c0*/  BSYNC B0 ;  /* 0x0000000000007941 */ /* 0x000fea0003800000 */
.L_x_3261:
        /* <DEDUP_REMOVED lines=18> */
.L_x_3289:
[----:B-----5:R-:W-:-:S05]  /*16f0*/  HADD2.F32 R84, -RZ, R32.H0_H0 ;  /* 0x20000020ff547230 */ /* 0x020fca0000004100 */
[----:B------:R-:W-:-:S07]  /*1700*/  FADD.FTZ R81, R84, R81 ;  /* 0x0000005154517221 */ /* 0x000fce0000010000 */
.L_x_3290:
[----:B------:R-:W-:-:S04]  /*1710*/  F2FP.F16.F32.PACK_AB R83, RZ, R81 ;  /* 0x00000051ff53723e */ /* 0x000fc800000000ff */
[----:B------:R-:W-:-:S07]  /*1720*/  PRMT R28, R83, 0x7610, R28 ;  /* 0x00007610531c7816 */ /* 0x000fce000000001c */
.L_x_3291:
[----:B------:R-:W-:-:S05]  /*1730*/  HADD2.F32 R36, -RZ, R36.H1_H1 ;  /* 0x30000024ff247230 */ /* 0x000fca0000004100 */
[----:B------:R-:W-:Y:S01]  /*1740*/  FMUL.FTZ R84, R36, R113 ;  /* 0x0000007124547220 */ /* 0x000fe20000410000 */
[----:B------:R-:W-:Y:S06]  /*1750*/  @P3 BRA `(.L_x_3292) ;  /* 0x0000000000083947 */ /* 0x000fec0003800000 */
[----:B------:R-:W-:Y:S05]  /*1760*/  @P1 BRA `(.L_x_3293) ;  /* 0x00000000000c1947 */ /* 0x000fea0003800000 */
[----:B------:R-:W-:Y:S05]  /*1770*/  BRA `(.L_x_3294) ;  /* 0x0000000000107947 */ /* 0x000fea0003800000 */
.L_x_3292:
[----:B-----5:R-:W-:-:S05]  /*1780*/  HADD2.F32 R83, -RZ, R32.H1_H1 ;  /* 0x30000020ff537230 */ /* 0x020fca0000004100 */
[----:B------:R-:W-:-:S07]  /*1790*/  FADD.FTZ R84, R83, R84 ;  /* 0x0000005453547221 */ /* 0x000fce0000010000 */
.L_x_3293:
[----:B------:R-:W-:-:S04]  /*17a0*/  F2FP.F16.F32.PACK_AB R36, RZ, R84 ;  /* 0x00000054ff24723e */ /* 0x000fc800000000ff */
[----:B------:R-:W-:-:S07]  /*17b0*/  PRMT R28, R28, 0x5410, R36 ;  /* 0x000054101c1c7816 */ /* 0x000fce0000000024 */
.L_x_3294:
[----:B------:R-:W-:-:S05]  /*17c0*/  HADD2.F32 R36, -RZ, R37.H0_H0 ;  /* 0x20000025ff247230 */ /* 0x000fca0000004100 */
[----:B------:R-:W-:Y:S01]  /*17d0*/  FMUL.FTZ R83, R36, R113 ;  /* 0x0000007124537220 */ /* 0x000fe20000410000 */
[----:B------:R-:W-:Y:S06]  /*17e0*/  @P3 BRA `(.L_x_3295) ;  /* 0x0000000000083947 */ /* 0x000fec0003800000 */
[----:B------:R-:W-:Y:S05]  /*17f0*/  @P1 BRA `(.L_x_3296) ;  /* 0x00000000000c1947 */ /* 0x000fea0003800000 */
[----:B------:R-:W-:Y:S05]  /*1800*/  BRA `(.L_x_3297) ;  /* 0x0000000000107947 */ /* 0x000fea0003800000 */
.L_x_3295:
[----:B-----5:R-:W-:-:S05]  /*1810*/  HADD2.F32 R36, -RZ, R33.H0_H0 ;  /* 0x20000021ff247230 */ /* 0x020fca0000004100 */
[----:B------:R-:W-:-:S07]  /*1820*/  FADD.FTZ R83, R36, R83 ;  /* 0x0000005324537221 */ /* 0x000fce0000010000 */
.L_x_3296:
[----:B------:R-:W-:-:S04]  /*1830*/  F2FP.F16.F32.PACK_AB R36, RZ, R83 ;  /* 0x00000053ff24723e */ /* 0x000fc800000000ff */
[----:B------:R-:W-:-:S07]  /*1840*/  PRMT R29, R36, 0x7610, R29 ;  /* 0x00007610241d7816 */ /* 0x000fce000000001d */
.L_x_3297:
[----:B------:R-:W-:-:S05]  /*1850*/  HADD2.F32 R36, -RZ, R37.H1_H1 ;  /* 0x30000025ff247230 */ /* 0x000fca0000004100 */
[----:B------:R-:W-:Y:S01]  /*1860*/  FMUL.FTZ R95, R36, R113 ;  /* 0x00000071245f7220 */ /* 0x000fe20000410000 */
[----:B------:R-:W-:Y:S06]  /*1870*/  @P3 BRA `(.L_x_3298) ;  /* 0x0000000000083947 */ /* 0x000fec0003800000 */
[----:B------:R-:W-:Y:S05]  /*1880*/  @P1 BRA `(.L_x_3299) ;  /* 0x00000000000c1947 */ /* 0x000fea0003800000 */
[----:B------:R-:W-:Y:S05]  /*1890*/  BRA `(.L_x_3300) ;  /* 0x0000000000107947 */ /* 0x000fea0003800000 */
.L_x_3298:
[----:B-----5:R-:W-:-:S05]  /*18a0*/  HADD2.F32 R36, -RZ, R33.H1_H1 ;  /* 0x30000021ff247230 */ /* 0x020fca0000004100 */
[----:B------:R-:W-:-:S07]  /*18b0*/  FADD.FTZ R95, R36, R95 ;  /* 0x0000005f245f7221 */ /* 0x000fce0000010000 */
.L_x_3299:
[----:B------:R-:W-:-:S04]  /*18c0*/  F2FP.F16.F32.PACK_AB R36, RZ, R95 ;  /* 0x0000005fff24723e */ /* 0x000fc800000000ff */
[----:B------:R-:W-:-:S07]  /*18d0*/  PRMT R29, R29, 0x5410, R36 ;  /* 0x000054101d1d7816 */ /* 0x000fce0000000024 */
.L_x_3300:
[----:B------:R-:W-:-:S05]  /*18e0*/  HADD2.F32 R96, -RZ, R38.H0_H0 ;  /* 0x20000026ff607230 */ /* 0x000fca0000004100 */
[----:B------:R-:W-:Y:S01]  /*18f0*/  FMUL.FTZ R96, R96, R113 ;  /* 0x0000007160607220 */ /* 0x000fe20000410000 */
[----:B------:R-:W-:Y:S06]  /*1900*/  @P3 BRA `(.L_x_3301) ;  /* 0x0000000000083947 */ /* 0x000fec0003800000 */
[----:B------:R-:W-:Y:S05]  /*1910*/  @P1 BRA `(.L_x_3302) ;  /* 0x00000000000c1947 */ /* 0x000fea0003800000 */
[----:B------:R-:W-:Y:S05]  /*1920*/  BRA `(.L_x_3303) ;  /* 0x0000000000107947 */ /* 0x000fea0003800000 */
.L_x_3301:
[----:B-----5:R-:W-:-:S05]  /*1930*/  HADD2.F32 R37, -RZ, R34.H0_H0 ;  /* 0x20000022ff257230 */ /* 0x020fca0000004100 */
[----:B------:R-:W-:-:S07]  /*1940*/  FADD.FTZ R96, R37, R96 ;  /* 0x0000006025607221 */ /* 0x000fce0000010000 */
.L_x_3302:
[----:B------:R-:W-:-:S04]  /*1950*/  F2FP.F16.F32.PACK_AB R36, RZ, R96 ;  /* 0x00000060ff24723e */ /* 0x000fc800000000ff */
[----:B------:R-:W-:-:S07]  /*1960*/  PRMT R30, R36, 0x7610, R30 ;  /* 0x00007610241e7816 */ /* 0x000fce000000001e */
.L_x_3303:
[----:B------:R-:W-:-:S05]  /*1970*/  HADD2.F32 R38, -RZ, R38.H1_H1 ;  /* 0x30000026ff267230 */ /* 0x000fca0000004100 */
[----:B------:R-:W-:Y:S01]  /*1980*/  FMUL.FTZ R103, R38, R113 ;  /* 0x0000007126677220 */ /* 0x000fe20000410000 */
[----:B------:R-:W-:Y:S06]  /*1990*/  @P3 BRA `(.L_x_3304) ;  /* 0x0000000000083947 */ /* 0x000fec0003800000 */
[----:B------:R-:W-:Y:S05]  /*19a0*/  @P1 BRA `(.L_x_3305) ;  /* 0x00000000000c1947 */ /* 0x000fea0003800000 */
[----:B------:R-:W-:Y:S05]  /*19b0*/  BRA `(.L_x_3306) ;  /* 0x0000000000107947 */ /* 0x000fea0003800000 */
.L_x_3304:
[----:B-----5:R-:W-:-:S05]  /*19c0*/  HADD2.F32 R36, -RZ, R34.H1_H1 ;  /* 0x30000022ff247230 */ /* 0x020fca0000004100 */
[----:B------:R-:W-:-:S07]  /*19d0*/  FADD.FTZ R103, R36, R103 ;  /* 0x0000006724677221 */ /* 0x000fce0000010000 */
.L_x_3305:
[----:B------:R-:W-:-:S04]  /*19e0*/  F2FP.F16.F32.PACK_AB R36, RZ, R103 ;  /* 0x00000067ff24723e */ /* 0x000fc800000000ff */
[----:B------:R-:W-:-:S07]  /*19f0*/  PRMT R30, R30, 0x5410, R36 ;  /* 0x000054101e1e7816 */ /* 0x000fce0000000024 */
.L_x_3306:
[----:B------:R-:W-:-:S05]  /*1a00*/  HADD2.F32 R104, -RZ, R39.H0_H0 ;  /* 0x20000027ff687230 */ /* 0x000fca0000004100 */
[----:B------:R-:W-:Y:S01]  /*1a10*/  FMUL.FTZ R104, R104, R113 ;  /* 0x0000007168687220 */ /* 0x000fe20000410000 */
[----:B------:R-:W-:Y:S06]  /*1a20*/  @P3 BRA `(.L_x_3307) ;  /* 0x0000000000083947 */ /* 0x000fec0003800000 */
[----:B------:R-:W-:Y:S05]  /*1a30*/  @P1 BRA `(.L_x_3308) ;  /* 0x00000000000c1947 */ /* 0x000fea0003800000 */
[----:B------:R-:W-:Y:S05]  /*1a40*/  BRA `(.L_x_3309) ;  /* 0x0000000000107947 */ /* 0x000fea0003800000 */
.L_x_3307:
[----:B-----5:R-:W-:-:S05]  /*1a50*/  HADD2.F32 R37, -RZ, R35.H0_H0 ;  /* 0x20000023ff257230 */ /* 0x020fca0000004100 */
[----:B------:R-:W-:-:S07]  /*1a60*/  FADD.FTZ R104, R37, R104 ;  /* 0x0000006825687221 */ /* 0x000fce0000010000 */
.L_x_3308:
[----:B------:R-:W-:-:S04]  /*1a70*/  F2FP.F16.F32.PACK_AB R36, RZ, R104 ;  /* 0x00000068ff24723e */ /* 0x000fc800000000ff */
[----:B------:R-:W-:-:S07]  /*1a80*/  PRMT R31, R36, 0x7610, R31 ;  /* 0x00007610241f7816 */ /* 0x000fce000000001f */
.L_x_3309:
[----:B------:R-:W-:-:S05]  /*1a90*/  HADD2.F32 R110, -RZ, R39.H1_H1 ;  /* 0x30000027ff6e7230 */ /* 0x000fca0000004100 */
[----:B------:R-:W-:Y:S01]  /*1aa0*/  FMUL.FTZ R110, R110, R113 ;  /* 0x000000716e6e7220 */ /* 0x000fe20000410000 */
[----:B------:R-:W-:Y:S06]  /*1ab0*/  @P3 BRA `(.L_x_3310) ;  /* 0x0000000000083947 */ /* 0x000fec0003800000 */
[----:B------:R-:W-:Y:S05]  /*1ac0*/  @P1 BRA `(.L_x_3311) ;  /* 0x00000000000c1947 */ /* 0x000fea0003800000 */
[----:B------:R-:W-:Y:S05]  /*1ad0*/  BRA `(.L_x_3312) ;  /* 0x0000000000107947 */ /* 0x000fea0003800000 */
.L_x_3310:
[----:B-----5:R-:W-:-:S05]  /*1ae0*/  HADD2.F32 R37, -RZ, R35.H1_H1 ;  /* 0x30000023ff257230 */ /* 0x020fca0000004100 */
[----:B------:R-:W-:-:S07]  /*1af0*/  FADD.FTZ R110, R37, R110 ;  /* 0x0000006e256e7221 */ /* 0x000fce0000010000 */
.L_x_3311:
[----:B------:R-:W-:-:S04]  /*1b00*/  F2FP.F16.F32.PACK_AB R36, RZ, R110 ;  /* 0x0000006eff24723e */ /* 0x000fc800000000ff */
[----:B------:R-:W-:-:S07]  /*1b10*/  PRMT R31, R31, 0x5410, R36 ;  /* 0x000054101f1f7816 */ /* 0x000fce0000000024 */
.L_x_3312:
[----:B------:R-:W0:Y:S02]  /*1b20*/  @P1 LDC.64 R36, c[0x0][0x238] ;  /* 0x00008e00ff241b82 */ /* 0x000e240000000a00 */
[----:B0-----:R-:W-:-:S04]  /*1b30*/  @P1 LEA R36, P3, R114, R36, 0x4 ;  /* 0x0000002472241211 */ /* 0x001fc800078620ff */
[C---:B------:R-:W-:Y:S02]  /*1b40*/  @P1 LEA.HI.X R37, R114.reuse, R37, RZ, 0x4, P3 ;  /* 0x0000002572251211 */ /* 0x040fe400018f24ff */
[----:B------:R-:W-:-:S03]  /*1b50*/  IADD3 R114, R114, 0x20, RZ ;  /* 0x0000002072727810 */ /* 0x000fc60007ffe0ff */
[----:B------:R2:W-:Y:S04]  /*1b60*/  @P1 STG.E.128 desc[UR4][R36.64], R28 ;  /* 0x0000001c24001986 */ /* 0x0005e8000c101d04 */
.L_x_3288:
[----:B------:R-:W-:Y:S05]  /*1b70*/  BSYNC B0 ;  /* 0x0000000000007941 */ /* 0x000fea0003800000 */
.L_x_3287:
        /* <DEDUP_REMOVED lines=18> */
.L_x_3315:
[----:B-----5:R-:W-:-:S05]  /*1ca0*/  HADD2.F32 R89, -RZ, R32.H0_H0 ;  /* 0x20000020ff597230 */ /* 0x020fca0000004100 */
[----:B------:R-:W-:-:S07]  /*1cb0*/  FADD.FTZ R82, R89, R82 ;  /* 0x0000005259527221 */ /* 0x000fce0000010000 */
.L_x_3316:
[----:B------:R-:W-:-:S04]  /*1cc0*/  F2FP.F16.F32.PACK_AB R89, RZ, R82 ;  /* 0x00000052ff59723e */ /* 0x000fc800000000ff */
[----:B------:R-:W-:-:S07]  /*1cd0*/  PRMT R28, R89, 0x7610, R28 ;  /* 0x00007610591c7816 */ /* 0x000fce000000001c */
.L_x_3317:
[----:B------:R-:W-:-:S05]  /*1ce0*/  HADD2.F32 R36, -RZ, R36.H1_H1 ;  /* 0x30000024ff247230 */ /* 0x000fca0000004100 */
[----:B------:R-:W-:Y:S01]  /*1cf0*/  FMUL.FTZ R89, R36, R113 ;  /* 0x0000007124597220 */ /* 0x000fe20000410000 */
[----:B------:R-:W-:Y:S06]  /*1d00*/  @P3 BRA `(.L_x_3318) ;  /* 0x0000000000083947 */ /* 0x000fec0003800000 */
[----:B------:R-:W-:Y:S05]  /*1d10*/  @P1 BRA `(.L_x_3319) ;  /* 0x00000000000c1947 */ /* 0x000fea0003800000 */
[----:B------:R-:W-:Y:S05]  /*1d20*/  BRA `(.L_x_3320) ;  /* 0x0000000000107947 */ /* 0x000fea0003800000 */
.L_x_3318:
[----:B-----5:R-:W-:-:S05]  /*1d30*/  HADD2.F32 R36, -RZ, R32.H1_H1 ;  /* 0x30000020ff247230 */ /* 0x020fca0000004100 */
[----:B------:R-:W-:-:S07]  /*1d40*/  FADD.FTZ R89, R36, R89 ;  /* 0x0000005924597221 */ /* 0x000fce0000010000 */
.L_x_3319:
[----:B------:R-:W-:-:S04]  /*1d50*/  F2FP.F16.F32.PACK_AB R36, RZ, R89 ;  /* 0x00000059ff24723e */ /* 0x000fc800000000ff */
[----:B------:R-:W-:-:S07]  /*1d60*/  PRMT R28, R28, 0x5410, R36 ;  /* 0x000054101c1c7816 */ /* 0x000fce0000000024 */
.L_x_3320:
[----:B------:R-:W-:-:S05]  /*1d70*/  HADD2.F32 R90, -RZ, R37.H0_H0 ;  /* 0x20000025ff5a7230 */ /* 0x000fca0000004100 */
[----:B------:R-:W-:Y:S01]  /*1d80*/  FMUL.FTZ R90, R90, R113 ;  /* 0x000000715a5a7220 */ /* 0x000fe20000410000 */
[----:B------:R-:W-:Y:S06]  /*1d90*/  @P3 BRA `(.L_x_3321) ;  /* 0x0000000000083947 */ /* 0x000fec0003800000 */
[----:B------:R-:W-:Y:S05]  /*1da0*/  @P1 BRA `(.L_x_3322) ;  /* 0x00000000000c1947 */ /* 0x000fea0003800000 */
[----:B------:R-:W-:Y:S05]  /*1db0*/  BRA `(.L_x_3323) ;  /* 0x0000000000107947 */ /* 0x000fea0003800000 */
.L_x_3321:
[----:B-----5:R-:W-:-:S05]  /*1dc0*/  HADD2.F32 R97, -RZ, R33.H0_H0 ;  /* 0x20000021ff617230 */ /* 0x020fca0000004100 */
[----:B------:R-:W-:-:S07]  /*1dd0*/  FADD.FTZ R90, R97, R90 ;  /* 0x0000005a615a7221 */ /* 0x000fce0000010000 */
.L_x_3322:
[----:B------:R-:W-:-:S04]  /*1de0*/  F2FP.F16.F32.PACK_AB R36, RZ, R90 ;  /* 0x0000005aff24723e */ /* 0x000fc800000000ff */
[----:B------:R-:W-:-:S07]  /*1df0*/  PRMT R29, R36, 0x7610, R29 ;  /* 0x00007610241d7816 */ /* 0x000fce000000001d */
.L_x_3323:
[----:B------:R-:W-:-:S05]  /*1e00*/  HADD2.F32 R36, -RZ, R37.H1_H1 ;  /* 0x30000025ff247230 */ /* 0x000fca0000004100 */
[----:B------:R-:W-:Y:S01]  /*1e10*/  FMUL.FTZ R97, R36, R113 ;  /* 0x0000007124617220 */ /* 0x000fe20000410000 */
[----:B------:R-:W-:Y:S06]  /*1e20*/  @P3 BRA `(.L_x_3324) ;  /* 0x0000000000083947 */ /* 0x000fec0003800000 */
[----:B------:R-:W-:Y:S05]  /*1e30*/  @P1 BRA `(.L_x_3325) ;  /* 0x00000000000c1947 */ /* 0x000fea0003800000 */
[----:B------:R-:W-:Y:S05]  /*1e40*/  BRA `(.L_x_3326) ;  /* 0x0000000000107947 */ /* 0x000fea0003800000 */
.L_x_3324:
[----:B-----5:R-:W-:-:S05]  /*1e50*/  HADD2.F32 R36, -RZ, R33.H1_H1 ;  /* 0x30000021ff247230 */ /* 0x020fca0000004100 */
[----:B------:R-:W-:-:S07]  /*1e60*/  FADD.FTZ R97, R36, R97 ;  /* 0x0000006124617221 */ /* 0x000fce0000010000 */
.L_x_3325:
[----:B------:R-:W-:-:S04]  /*1e70*/  F2FP.F16.F32.PACK_AB R36, RZ, R97 ;  /* 0x00000061ff24723e */ /* 0x000fc800000000ff */
[----:B------:R-:W-:-:S07]  /*1e80*/  PRMT R29, R29, 0x5410, R36 ;  /* 0x000054101d1d7816 */ /* 0x000fce0000000024 */
.L_x_3326:
[----:B------:R-:W-:-:S05]  /*1e90*/  HADD2.F32 R98, -RZ, R38.H0_H0 ;  /* 0x20000026ff627230 */ /* 0x000fca0000004100 */
[----:B------:R-:W-:Y:S01]  /*1ea0*/  FMUL.FTZ R98, R98, R113 ;  /* 0x0000007162627220 */ /* 0x000fe20000410000 */
[----:B------:R-:W-:Y:S06]  /*1eb0*/  @P3 BRA `(.L_x_3327) ;  /* 0x0000000000083947 */ /* 0x000fec0003800000 */
[----:B------:R-:W-:Y:S05]  /*1ec0*/  @P1 BRA `(.L_x_3328) ;  /* 0x00000000000c1947 */ /* 0x000fea0003800000 */
[----:B------:R-:W-:Y:S05]  /*1ed0*/  BRA `(.L_x_3329) ;  /* 0x0000000000107947 */ /* 0x000fea0003800000 */
.L_x_3327:
[----:B-----5:R-:W-:-:S05]  /*1ee0*/  HADD2.F32 R37, -RZ, R34.H0_H0 ;  /* 0x20000022ff257230 */ /* 0x020fca0000004100 */
[----:B------:R-:W-:-:S07]  /*1ef0*/  FADD.FTZ R98, R37, R98 ;  /* 0x0000006225627221 */ /* 0x000fce0000010000 */
.L_x_3328:
[----:B------:R-:W-:-:S04]  /*1f00*/  F2FP.F16.F32.PACK_AB R36, RZ, R98 ;  /* 0x00000062ff24723e */ /* 0x000fc800000000ff */
[----:B------:R-:W-:-:S07]  /*1f10*/  PRMT R30, R36, 0x7610, R30 ;  /* 0x00007610241e7816 */ /* 0x000fce000000001e */
.L_x_3329:
[----:B------:R-:W-:-:S05]  /*1f20*/  HADD2.F32 R38, -RZ, R38.H1_H1 ;  /* 0x30000026ff267230 */ /* 0x000fca0000004100 */
[----:B------:R-:W-:Y:S01]  /*1f30*/  FMUL.FTZ R105, R38, R113 ;  /* 0x0000007126697220 */ /* 0x000fe20000410000 */
[----:B------:R-:W-:Y:S06]  /*1f40*/  @P3 BRA `(.L_x_3330) ;  /* 0x0000000000083947 */ /* 0x000fec0003800000 */
[----:B------:R-:W-:Y:S05]  /*1f50*/  @P1 BRA `(.L_x_3331) ;  /* 0x00000000000c1947 */ /* 0x000fea0003800000 */
[----:B------:R-:W-:Y:S05]  /*1f60*/  BRA `(.L_x_3332) ;  /* 0x0000000000107947 */ /* 0x000fea0003800000 */
.L_x_3330:
[----:B-----5:R-:W-:-:S05]  /*1f70*/  HADD2.F32 R36, -RZ, R34.H1_H1 ;  /* 0x30000022ff247230 */ /* 0x020fca0000004100 */
[----:B------:R-:W-:-:S07]  /*1f80*/  FADD.FTZ R105, R36, R105 ;  /* 0x0000006924697221 */ /* 0x000fce0000010000 */
.L_x_3331:
[----:B------:R-:W-:-:S04]  /*1f90*/  F2FP.F16.F32.PACK_AB R36, RZ, R105 ;  /* 0x00000069ff24723e */ /* 0x000fc800000000ff */
[----:B------:R-:W-:-:S07]  /*1fa0*/  PRMT R30, R30, 0x5410, R36 ;  /* 0x000054101e1e7816 */ /* 0x000fce0000000024 */
.L_x_3332:
[----:B------:R-:W-:-:S05]  /*1fb0*/  HADD2.F32 R106, -RZ, R39.H0_H0 ;  /* 0x20000027ff6a7230 */ /* 0x000fca0000004100 */
[----:B------:R-:W-:Y:S01]  /*1fc0*/  FMUL.FTZ R106, R106, R113 ;  /* 0x000000716a6a7220 */ /* 0x000fe20000410000 */
[----:B------:R-:W-:Y:S06]  /*1fd0*/  @P3 BRA `(.L_x_3333) ;  /* 0x0000000000083947 */ /* 0x000fec0003800000 */
[----:B------:R-:W-:Y:S05]  /*1fe0*/  @P1 BRA `(.L_x_3334) ;  /* 0x00000000000c1947 */ /* 0x000fea0003800000 */
[----:B------:R-:W-:Y:S05]  /*1ff0*/  BRA `(.L_x_3335) ;  /* 0x0000000000107947 */ /* 0x000fea0003800000 */
.L_x_3333:
[----:B-----5:R-:W-:-:S05]  /*2000*/  HADD2.F32 R37, -RZ, R35.H0_H0 ;  /* 0x20000023ff257230 */ /* 0x020fca0000004100 */
[----:B------:R-:W-:-:S07]  /*2010*/  FADD.FTZ R106, R37, R106 ;  /* 0x0000006a256a7221 */ /* 0x000fce0000010000 */
.L_x_3334:
[----:B------:R-:W-:-:S04]  /*2020*/  F2FP.F16.F32.PACK_AB R36, RZ, R106 ;  /* 0x0000006aff24723e */ /* 0x000fc800000000ff */
[----:B------:R-:W-:-:S07]  /*2030*/  PRMT R31, R36, 0x7610, R31 ;  /* 0x00007610241f7816 */ /* 0x000fce000000001f */
.L_x_3335:
[----:B------:R-:W-:-:S05]  /*2040*/  HADD2.F32 R36, -RZ, R39.H1_H1 ;  /* 0x30000027ff247230 */ /* 0x000fca0000004100 */
[----:B------:R-:W-:Y:S01]  /*2050*/  FMUL.FTZ R111, R36, R113 ;  /* 0x00000071246f7220 */ /* 0x000fe20000410000 */
[----:B------:R-:W-:Y:S06]  /*2060*/  @P3 BRA `(.L_x_3336) ;  /* 0x0000000000083947 */ /* 0x000fec0003800000 */
[----:B------:R-:W-:Y:S05]  /*2070*/  @P1 BRA `(.L_x_3337) ;  /* 0x00000000000c1947 */ /* 0x000fea0003800000 */
[----:B------:R-:W-:Y:S05]  /*2080*/  BRA `(.L_x_3338) ;  /* 0x0000000000107947 */ /* 0x000fea0003800000 */
.L_x_3336:
[----:B-----5:R-:W-:-:S05]  /*2090*/  HADD2.F32 R36, -RZ, R35.H1_H1 ;  /* 0x30000023ff247230 */ /* 0x020fca0000004100 */
[----:B------:R-:W-:-:S07]  /*20a0*/  FADD.FTZ R111, R36, R111 ;  /* 0x0000006f246f7221 */ /* 0x000fce0000010000 */
.L_x_3337:
[----:B------:R-:W-:-:S04]  /*20b0*/  F2FP.F16.F32.PACK_AB R36, RZ, R111 ;  /* 0x0000006fff24723e */ /* 0x000fc800000000ff */
[----:B------:R-:W-:-:S07]  /*20c0*/  PRMT R31, R31, 0x5410, R36 ;  /* 0x000054101f1f7816 */ /* 0x000fce0000000024 */
.L_x_3338:
[----:B------:R-:W0:Y:S02]  /*20d0*/  @P1 LDC.64 R36, c[0x0][0x238] ;  /* 0x00008e00ff241b82 */ /* 0x000e240000000a00 */
[----:B0-----:R-:W-:-:S04]  /*20e0*/  @P1 LEA R36, P3, R114, R36, 0x4 ;  /* 0x0000002472241211 */ /* 0x001fc800078620ff */
[----:B------:R-:W-:-:S05]  /*20f0*/  @P1 LEA.HI.X R37, R114, R37, RZ, 0x4, P3 ;  /* 0x0000002572251211 */ /* 0x000fca00018f24ff */
[----:B------:R3:W-:Y:S04]  /*2100*/  @P1 STG.E.128 desc[UR4][R36.64], R28 ;  /* 0x0000001c24001986 */ /* 0x0007e8000c101d04 */
.L_x_3314:
[----:B------:R-:W-:Y:S05]  /*2110*/  BSYNC B0 ;  /* 0x0000000000007941 */ /* 0x000fea0003800000 */
.L_x_3313:
[----:B0123--:R-:W-:Y:S01]  /*2120*/  FADD.FTZ R37, RZ, R77 ;  /* 0x0000004dff257221 */ /* 0x00ffe20000010000 */
[C---:B------:R-:W-:Y:S01]  /*2130*/  ISETP.GT.U32.AND P3, PT, R0.reuse, 0x3f, PT ;  /* 0x0000003f0000780c */ /* 0x040fe20003f64070 */
[----:B------:R-:W-:Y:S01]  /*2140*/  UMOV UR10, 0xffffffff ;  /* 0xffffffff000a7882 */ /* 0x000fe20000000000 */
[----:B------:R-:W-:Y:S01]  /*2150*/  ISETP.GT.U32.AND P4, PT, R0, 0x7f, PT ;  /* 0x0000007f0000780c */ /* 0x000fe20003f84070 */
[----:B------:R-:W-:Y:S01]  /*2160*/  FADD.FTZ R36, R88, R37 ;  /* 0x0000002558247221 */ /* 0x000fe20000010000 */
[----:B------:R-:W-:Y:S02]  /*2170*/  P2R R38, PR, RZ, 0x8 ;  /* 0x00000008ff267803 */ /* 0x000fe40000000000 */
        /* <DEDUP_REMOVED lines=36> */
[----:B------:R-:W-:Y:S01]  /*23c0*/  ISETP.GT.U32.AND P6, PT, R0, 0x3f, PT ;  /* 0x0000003f0000780c */ /* 0x000fe20003fc4070 */
        /* <DEDUP_REMOVED lines=84> */
.L_x_3360:
[----:B------:R-:W-:Y:S01]  /*2910*/  FMUL.FTZ R36, R113, R113 ;  /* 0x0000007171247220 */ /* 0x000fe20000410000 */
[----:B-1----:R-:W-:Y:S01]  /*2920*/  FADD.FTZ R117, R114, R117 ;  /* 0x0000007572757221 */ /* 0x002fe20000010000 */
[----:B------:R-:W-:Y:S01]  /*2930*/  PLOP3.LUT P3, PT, PT, PT, UP0, 0x40, 0x0 ;  /* 0x000000000000781c */ /* 0x000fe20003f6e808 */
[----:B------:R-:W-:Y:S02]  /*2940*/  BSSY B0, `(.L_x_3340) ;  /* 0x000002e000007945 */ /* 0x000fe40003800000 */
[----:B------:R-:W-:Y:S01]  /*2950*/  FFMA.FTZ R112, R117, R38, UR6 ;  /* 0x0000000675707e23 */ /* 0x000fe20008010026 */
[----:B------:R-:W-:Y:S01]  /*2960*/  FSEL R119, R36, RZ, !P3 ;  /* 0x000000ff24777208 */ /* 0x000fe20005800000 */
[----:B------:R-:W1:Y:S01]  /*2970*/  @!P5 LDC.64 R38, c[0x0][0x250] ;  /* 0x00009400ff26db82 */ /* 0x000e620000000a00 */
[----:B------:R-:W-:-:S03]  /*2980*/  PLOP3.LUT P3, PT, PT, PT, UP0, 0x40, 0x0 ;  /* 0x000000000000781c */ /* 0x000fc60003f6e808 */
[----:B------:R-:W-:Y:S01]  /*2990*/  FADD.FTZ R112, R112, R119 ;  /* 0x0000007770707221 */ /* 0x000fe20000010000 */
[----:B------:R-:W-:-:S03]  /*29a0*/  FSEL R115, R113, RZ, P3 ;  /* 0x000000ff71737208 */ /* 0x000fc60001800000 */
[----:B------:R-:W2:Y:S01]  /*29b0*/  @!P5 LDC.64 R36, c[0x0][0x258] ;  /* 0x00009600ff24db82 */ /* 0x000ea20000000a00 */
[----:B0-----:R-:W0:Y:S01]  /*29c0*/  MUFU.RSQ R114, R112 ;  /* 0x0000007000727308 */ /* 0x001e220000001400 */
[----:B-1----:R-:W-:-:S05]  /*29d0*/  @!P5 IMAD.WIDE R38, R78, 0x4, R38 ;  /* 0x000000044e26d825 */ /* 0x002fca00078e0226 */
[----:B------:R1:W-:Y:S01]  /*29e0*/  @!P5 STG.E desc[UR4][R38.64], R113 ;  /* 0x000000712600d986 */ /* 0x0003e2000c101904 */
[----:B--2---:R-:W-:-:S05]  /*29f0*/  @!P5 IMAD.WIDE R36, R78, 0x4, R36 ;  /* 0x000000044e24d825 */ /* 0x004fca00078e0224 */
        /* <DEDUP_REMOVED lines=16> */
[----:B------:R-:W-:Y:S01]  /*2b00*/  F2FP.F16.F32.PACK_AB R36, R39, R36 ;  /* 0x000000242724723e */ /* 0x000fe200000000ff */
        /* <DEDUP_REMOVED lines=11> */
[----:B------:R-:W-:Y:S01]  /*2bc0*/  F2FP.F16.F32.PACK_AB R37, R38, R37 ;  /* 0x000000252625723e */ /* 0x000fe200000000ff */
[----:B0-----:R-:W-:Y:S01]  /*2bd0*/  IMAD.WIDE.U32 R112, R107, 0x10, R112 ;  /* 0x000000106b707825 */ /* 0x001fe200078e0070 */
[----:B------:R-:W-:-:S02]  /*2be0*/  F2FP.F16.F32.PACK_AB R38, R116, R39 ;  /* 0x000000277426723e */ /* 0x000fc400000000ff */
[----:B------:R-:W-:Y:S02]  /*2bf0*/  F2FP.F16.F32.PACK_AB R39, R118, R121 ;  /* 0x000000797627723e */ /* 0x000fe400000000ff */
[----:B------:R-:W-:-:S03]  /*2c00*/  IADD3 R107, R107, 0x20, RZ ;  /* 0x000000206b6b7810 */ /* 0x000fc60007ffe0ff */
[----:B------:R0:W-:Y:S04]  /*2c10*/  STG.E.128 desc[UR4][R112.64], R36 ;  /* 0x0000002470007986 */ /* 0x0001e8000c101d04 */
.L_x_3341:
[----:B------:R-:W-:Y:S05]  /*2c20*/  BSYNC B0 ;  /* 0x0000000000007941 */ /* 0x000fea0003800000 */
.L_x_3340:
        /* <DEDUP_REMOVED lines=35> */
.L_x_3343:
[----:B------:R-:W-:Y:S05]  /*2e60*/  BSYNC B0 ;  /* 0x0000000000007941 */ /* 0x000fea0003800000 */
.L_x_3342:
        /* <DEDUP_REMOVED lines=35> */
.L_x_3345:
[----:B------:R-:W-:Y:S05]  /*30a0*/  BSYNC B0 ;  /* 0x0000000000007941 */ /* 0x000fea0003800000 */
.L_x_3344:
        /* <DEDUP_REMOVED lines=28> */
[----:B------:R-:W-:-:S02]  /*3270*/  F2FP.F16.F32.PACK_AB R39, R116, R123 ;  /* 0x0000007b7427723e */ /* 0x000fc400000000ff */
[----:B------:R-:W-:Y:S02]  /*3280*/  F2FP.F16.F32.PACK_AB R38, R121, R38 ;  /* 0x000000267926723e */ /* 0x000fe400000000ff */
[----:B------:R-:W-:Y:S01]  /*3290*/  F2FP.F16.F32.PACK_AB R37, R114, R37 ;  /* 0x000000257225723e */ /* 0x000fe200000000ff */
[----:B0-----:R-:W-:Y:S01]  /*32a0*/  IMAD.WIDE.U32 R112, R107, 0x10, R112 ;  /* 0x000000106b707825 */ /* 0x001fe200078e0070 */
[----:B------:R-:W-:-:S05]  /*32b0*/  F2FP.F16.F32.PACK_AB R36, R117, R36 ;  /* 0x000000247524723e */ /* 0x000fca00000000ff */
[----:B------:R4:W-:Y:S02]  /*32c0*/  STG.E.128 desc[UR4][R112.64], R36 ;  /* 0x0000002470007986 */ /* 0x0009e4000c101d04 */
.L_x_3347:
[----:B------:R-:W-:Y:S05]  /*32d0*/  BSYNC B0 ;  /* 0x0000000000007941 */ /* 0x000fea0003800000 */
.L_x_3346:
[----:B01234-:R-:W0:Y:S02]  /*32e0*/  LDC.64 R36, c[0x0][0x210] ;  /* 0x00008400ff247b82 */ /* 0x01fe240000000a00 */
[----:B0-----:R-:W-:-:S04]  /*32f0*/  LEA R78, R36, R78, 0x2 ;  /* 0x0000004e244e7211 */ /* 0x001fc800078e10ff */
[----:B------:R-:W-:-:S13]  /*3300*/  ISETP.GE.AND P3, PT, R78, R37, PT ;  /* 0x000000254e00720c */ /* 0x000fda0003f66270 */
[----:B------:R-:W-:Y:S05]  /*3310*/  @!P3 BRA `(.L_x_3348) ;  /* 0xffffffd400a8b947 */ /* 0x000fea000383ffff */
[----:B------:R-:W-:Y:S05]  /*3320*/  EXIT ;  /* 0x000000000000794d */ /* 0x000fea0003800000 */
.L_x_3339:
        /* <DEDUP_REMOVED lines=8> */
.L_x_3350:
[----:B------:R-:W-:Y:S05]  /*33b0*/  BSYNC B0 ;  /* 0x0000000000007941 */ /* 0x000fea0003800000 */
.L_x_3349:
        /* <DEDUP_REMOVED lines=10> */
.L_x_3351:
[----:B------:R-:W-:Y:S01]  /*3460*/  HFMA2.MMA R118, -RZ, RZ, 0, 2.384185791015625e-07 ;  /* 0x00000004ff767435 */ /* 0x000fe200000001ff */
[----:B------:R-:W-:-:S05]  /*3470*/  MOV R36, R117 ;  /* 0x0000007500247202 */ /* 0x000fca0000000f00 */
[----:B------:R-:W-:-:S05]  /*3480*/  FADD.FTZ R112, R39, R36 ;  /* 0x0000002427707221 */ /* 0x000fca0000010000 */
[----:B------:R-:W-:-:S07]  /*3490*/  MOV R119, R112 ;  /* 0x0000007000777202 */ /* 0x000fce0000000f00 */
[----:B------:R-:W-:Y:S05]  /*34a0*/  WARPSYNC.COLLECTIVE R116, `(.L_x_3352) ;  /* 0x0000000074087348 */ /* 0x000fea0003c00000 */
[----:B------:R0:W1:Y:S02]  /*34b0*/  SHFL.BFLY P6, R117, R119, R118, R121 ;  /* 0x0c00007677757389 */ /* 0x00006400000c0079 */
[----:B01----:R-:W-:Y:S01]  /*34c0*/  ENDCOLLECTIVE ;  /* 0x000000000000791b */ /* 0x003fe20003800000 */
.L_x_3352:
[----:B------:R-:W-:Y:S01]  /*34d0*/  HFMA2.MMA R118, -RZ, RZ, 0, 4.76837158203125e-07 ;  /* 0x00000008ff767435 */ /* 0x000fe200000001ff */
[----:B------:R-:W-:-:S05]  /*34e0*/  MOV R113, R117 ;  /* 0x0000007500717202 */ /* 0x000fca0000000f00 */
[----:B------:R-:W-:-:S05]  /*34f0*/  FADD.FTZ R114, R112, R113 ;  /* 0x0000007170727221 */ /* 0x000fca0000010000 */
[----:B------:R-:W-:-:S07]  /*3500*/  MOV R119, R114 ;  /* 0x0000007200777202 */ /* 0x000fce0000000f00 */
[----:B------:R-:W-:Y:S05]  /*3510*/  WARPSYNC.COLLECTIVE R116, `(.L_x_3353) ;  /* 0x0000000074087348 */ /* 0x000fea0003c00000 */
[----:B------:R0:W1:Y:S02]  /*3520*/  SHFL.BFLY P6, R117, R119, R118, R121 ;  /* 0x0c00007677757389 */ /* 0x00006400000c0079 */
[----:B01----:R-:W-:Y:S01]  /*3530*/  ENDCOLLECTIVE ;  /* 0x000000000000791b */ /* 0x003fe20003800000 */
.L_x_3353:
[----:B------:R-:W-:Y:S01]  /*3540*/  HFMA2.MMA R118, -RZ, RZ, 0, 9.5367431640625e-07 ;  /* 0x00000010ff767435 */ /* 0x000fe200000001ff */
[----:B------:R-:W-:-:S05]  /*3550*/  MOV R113, R117 ;  /* 0x0000007500717202 */ /* 0x000fca0000000f00 */
[----:B------:R-:W-:-:S05]  /*3560*/  FADD.FTZ R115, R114, R113 ;  /* 0x0000007172737221 */ /* 0x000fca0000010000 */
[----:B------:R-:W-:-:S07]  /*3570*/  MOV R119, R115 ;  /* 0x0000007300777202 */ /* 0x000fce0000000f00 */
[----:B------:R-:W-:Y:S05]  /*3580*/  WARPSYNC.COLLECTIVE R116, `(.L_x_3354) ;  /* 0x0000000074087348 */ /* 0x000fea0003c00000 */
[----:B------:R0:W1:Y:S02]  /*3590*/  SHFL.BFLY P6, R117, R119, R118, R121 ;  /* 0x0c00007677757389 */ /* 0x00006400000c0079 */
[----:B01----:R-:W-:Y:S01]  /*35a0*/  ENDCOLLECTIVE ;  /* 0x000000000000791b */ /* 0x003fe20003800000 */
.L_x_3354:
        /* <DEDUP_REMOVED lines=74> */
.L_x_3355:
[----:B------:R-:W-:Y:S01]  /*3a50*/  HFMA2.MMA R118, -RZ, RZ, 0, 1.1920928955078125e-07 ;  /* 0x00000002ff767435 */ /* 0x000fe200000001ff */
[----:B------:R-:W-:-:S05]  /*3a60*/  MOV R37, R117 ;  /* 0x0000007500257202 */ /* 0x000fca0000000f00 */
[----:B------:R-:W-:-:S05]  /*3a70*/  FADD.FTZ R37, R36, R37 ;  /* 0x0000002524257221 */ /* 0x000fca0000010000 */
[----:B------:R-:W-:-:S07]  /*3a80*/  MOV R119, R37 ;  /* 0x0000002500777202 */ /* 0x000fce0000000f00 */
[----:B------:R-:W-:Y:S05]  /*3a90*/  WARPSYNC.COLLECTIVE R116, `(.L_x_3356) ;  /* 0x0000000074087348 */ /* 0x000fea0003c00000 */
[----:B------:R0:W1:Y:S02]  /*3aa0*/  SHFL.BFLY P6, R117, R119, R118, R121 ;  /* 0x0c00007677757389 */ /* 0x00006400000c0079 */
[----:B01----:R-:W-:Y:S01]  /*3ab0*/  ENDCOLLECTIVE ;  /* 0x000000000000791b */ /* 0x003fe20003800000 */
.L_x_3356:
[----:B------:R-:W-:Y:S01]  /*3ac0*/  HFMA2.MMA R118, -RZ, RZ, 0, 2.384185791015625e-07 ;  /* 0x00000004ff767435 */ /* 0x000fe200000001ff */
[----:B------:R-:W-:-:S05]  /*3ad0*/  MOV R112, R117 ;  /* 0x0000007500707202 */ /* 0x000fca0000000f00 */
[----:B------:R-:W-:-:S05]  /*3ae0*/  FADD.FTZ R112, R37, R112 ;  /* 0x0000007025707221 */ /* 0x000fca0000010000 */
[----:B------:R-:W-:-:S07]  /*3af0*/  MOV R119, R112 ;  /* 0x0000007000777202 */ /* 0x000fce0000000f00 */
[----:B------:R-:W-:Y:S05]  /*3b00*/  WARPSYNC.COLLECTIVE R116, `(.L_x_3357) ;  /* 0x0000000074087348 */ /* 0x000fea0003c00000 */
[----:B------:R0:W1:Y:S02]  /*3b10*/  SHFL.BFLY P6, R117, R119, R118, R121 ;  /* 0x0c00007677757389 */ /* 0x00006400000c0079 */
[----:B01----:R-:W-:Y:S01]  /*3b20*/  ENDCOLLECTIVE ;  /* 0x000000000000791b */ /* 0x003fe20003800000 */
.L_x_3357:
[----:B------:R-:W-:Y:S01]  /*3b30*/  HFMA2.MMA R118, -RZ, RZ, 0, 4.76837158203125e-07 ;  /* 0x00000008ff767435 */ /* 0x000fe200000001ff */
[----:B------:R-:W-:-:S05]  /*3b40*/  MOV R39, R117 ;  /* 0x0000007500277202 */ /* 0x000fca0000000f00 */
[----:B------:R-:W-:-:S05]  /*3b50*/  FADD.FTZ R39, R112, R39 ;  /* 0x0000002770277221 */ /* 0x000fca0000010000 */
[----:B------:R-:W-:-:S07]  /*3b60*/  MOV R119, R39 ;  /* 0x0000002700777202 */ /* 0x000fce0000000f00 */
[----:B------:R-:W-:Y:S05]  /*3b70*/  WARPSYNC.COLLECTIVE R116, `(.L_x_3358) ;  /* 0x0000000074087348 */ /* 0x000fea0003c00000 */
[----:B------:R0:W1:Y:S02]  /*3b80*/  SHFL.BFLY P6, R117, R119, R118, R121 ;  /* 0x0c00007677757389 */ /* 0x00006400000c0079 */
[----:B01----:R-:W-:Y:S01]  /*3b90*/  ENDCOLLECTIVE ;  /* 0x000000000000791b */ /* 0x003fe20003800000 */
.L_x_3358:
[----:B------:R-:W-:Y:S01]  /*3ba0*/  HFMA2.MMA R118, -RZ, RZ, 0, 9.5367431640625e-07 ;  /* 0x00000010ff767435 */ /* 0x000fe200000001ff */
[----:B------:R-:W-:-:S05]  /*3bb0*/  MOV R114, R117 ;  /* 0x0000007500727202 */ /* 0x000fca0000000f00 */
[----:B------:R-:W-:-:S05]  /*3bc0*/  FADD.FTZ R114, R39, R114 ;  /* 0x0000007227727221 */ /* 0x000fca0000010000 */
[----:B------:R-:W-:-:S07]  /*3bd0*/  MOV R119, R114 ;  /* 0x0000007200777202 */ /* 0x000fce0000000f00 */
[----:B------:R-:W-:Y:S05]  /*3be0*/  WARPSYNC.COLLECTIVE R116, `(.L_x_3359) ;  /* 0x0000000074087348 */ /* 0x000fea0003c00000 */
[----:B------:R0:W1:Y:S02]  /*3bf0*/  SHFL.BFLY P6, R117, R119, R118, R121 ;  /* 0x0c00007677757389 */ /* 0x00006400000c0079 */
[----:B01----:R-:W-:Y:S01]  /*3c00*/  ENDCOLLECTIVE ;  /* 0x000000000000791b */ /* 0x003fe20003800000 */
.L_x_3359:
[----:B------:R-:W-:Y:S05]  /*3c10*/  BRA `(.L_x_3360) ;  /* 0xffffffec003c7947 */ /* 0x000fea000383ffff */
.L_x_3361:
        /* <DEDUP_REMOVED lines=14> */
.L_x_30430:


//--------------------- .text._ZN10layer_norm13ln_fwd_kernelINS_13Kernel_traitsI6__halfS2_S2_S2_fjLj1024ELj1ELj4ELj1ELj16ENS_18Kernel_traits_baseILj1024ES2_S2_S2_S2_fjLj128EEEEELb0ELb0ELb0ELb1EEEvNS_9FwdParamsE --------------------------
	.section	.text._ZN10layer_norm13ln_fwd_kernelINS_13Kernel_traitsI6__halfS2_S2_S2_fjLj1024ELj1ELj4ELj1ELj16ENS_18Kernel_traits_baseILj1024ES2_S2_S2_S2_fjLj128EEEEELb0ELb0ELb0ELb1EEEvNS_9FwdParamsE,"ax",@progbits
	.align	128
        .global         _ZN10layer_norm13ln_fwd_kernelINS_13Kernel_traitsI6__halfS2_S2_S2_fjLj1024ELj1ELj4ELj1ELj16ENS_18Kernel_traits_baseILj1024ES2_S2_S2_S2_fjLj128EEEEELb0ELb0ELb0ELb1EEEvNS_9FwdParamsE
        .type           _ZN10layer_norm13ln_fwd_kernelINS_13Kernel_traitsI6__halfS2_S2_S2_fjLj1024ELj1ELj4ELj1ELj16ENS_18Kernel_traits_baseILj1024ES2_S2_S2_S2_fjLj128EEEEELb0ELb0ELb0ELb1EEEvNS_9FwdParamsE,@function
        .size           _ZN10layer_norm13ln_fwd_kernelINS_13Kernel_traitsI6__halfS2_S2_S2_fjLj1024ELj1ELj4ELj1ELj16ENS_18Kernel_traits_baseILj1024ES2_S2_S2_S2_fjLj128EEEEELb0ELb0ELb0ELb1EEEvNS_9FwdParamsE,(.L_x_30431 - _ZN10layer_norm13ln_fwd_kernelINS_13Kernel_traitsI6__halfS2_S2_S2_fjLj1024ELj1ELj4ELj1ELj16ENS_18Kernel_traits_baseILj1024ES2_S2_S2_S2_fjLj128EEEEELb0ELb0ELb0ELb1EEEvNS_9FwdParamsE)
        .other          _ZN10layer_norm13ln_fwd_kernelINS_13Kernel_traitsI6__halfS2_S2_S2_fjLj1024ELj1ELj4ELj1ELj16ENS_18Kernel_traits_baseILj1024ES2_S2_S2_S2_fjLj128EEEEELb0ELb0ELb0ELb1EEEvNS_9FwdParamsE,@"STO_CUDA_ENTRY STV_DEFAULT"
_ZN10layer_norm13ln_fwd_kernelINS_13Kernel_traitsI6__halfS2_S2_S2_fjLj1024ELj1ELj4ELj1ELj16ENS_18Kernel_traits_baseILj1024ES2_S2_S2_S2_fjLj128EEEEELb0ELb0ELb0ELb1EEEvNS_9FwdParamsE:
.text._ZN10layer_norm13ln_fwd_kernelINS_13Kernel_traitsI6__halfS2_S2_S2_fjLj1024ELj1ELj4ELj1ELj16ENS_18Kernel_traits_baseILj1024ES2_S2_S2_S2_fjLj128EEEEELb0ELb0ELb0ELb1EEEvNS_9FwdParamsE:
[----:B------:R-:W-:Y:S01]  /*0000*/  LDC R1, c[0x0][0x28] ;  /* 0x00000a00ff017b82 */ /* 0x000fe20000000800 */
[----:B------:R-:W0:Y:S01]  /*0010*/  S2R R86, SR_TID.X ;  /* 0x0000000000567919 */ /* 0x000e220000002100 */
[----:B------:R-:W-:-:S06]  /*0020*/  ULDC.64 UR4, c[0x0][0x2c8] ;  /* 0x0000b20000047ab9 */ /* 0x000fcc0000000a00 */
[----:B------:R-:W1:Y:S01]  /*0030*/  LDC.64 R52, c[0x0][0x270] ;  /* 0x00009c00ff347b82 */ /* 0x000e620000000a00 */
[----:B------:R-:W-:Y:S01]  /*0040*/  ISETP.NE.U32.AND P1, PT, RZ, UR4, PT ;  /* 0x00000004ff007c0c */ /* 0x000fe2000bf25070 */
[----:B------:R-:W2:Y:S01]  /*0050*/  S2R R5, SR_CTAID.X ;  /* 0x0000000000057919 */ /* 0x000ea20000002500 */
[----:B------:R-:W-:Y:S01]  /*0060*/  ULDC UR8, c[0x0][0x214] ;  /* 0x0000850000087ab9 */ /* 0x000fe20000000800 */
[----:B------:R-:W-:Y:S01]  /*0070*/  ULDC.64 UR6, c[0x0][0x260] ;  /* 0x0000980000067ab9 */ /* 0x000fe20000000a00 */
        /* <DEDUP_REMOVED lines=9> */
[----:B------:R-:W-:-:S03]  /*0110*/  SHF.R.U32.HI R0, RZ, 0x5, R86 ;  /* 0x00000005ff007819 */ /* 0x000fc60000011656 */
[----:B------:R0:W5:Y:S01]  /*0120*/  @P1 LDG.E.128 R28, desc[UR4][R2.64+0x600] ;  /* 0x00060004021c1981 */ /* 0x000162000c1e1d00 */
[----:B--2---:R-:W-:Y:S02]  /*0130*/  LEA R88, R5, R0, 0x2 ;  /* 0x0000000005587211 */ /* 0x004fe400078e10ff */
[----:B------:R-:W-:Y:S02]  /*0140*/  IADD3 R6, P0, R6, UR6, RZ ;  /* 0x0000000606067c10 */ /* 0x000fe4000ff1e0ff */
[----:B------:R-:W-:Y:S01]  /*0150*/  ISETP.GE.AND P2, PT, R88, UR8, PT ;  /* 0x0000000858007c0c */ /* 0x000fe2000bf46270 */
[----:B------:R-:W-:Y:S01]  /*0160*/  ULDC.64 UR8, c[0x0][0x230] ;  /* 0x00008c0000087ab9 */ /* 0x000fe20000000a00 */
[----:B------:R-:W-:Y:S02]  /*0170*/  IADD3.X R7, RZ, UR7, RZ, P0, !PT ;  /* 0x00000007ff077c10 */ /* 0x000fe400087fe4ff */
[----:B-1----:R-:W-:-:S04]  /*0180*/  LOP3.LUT P0, RZ, R52, UR8, RZ, 0xfc, !PT ;  /* 0x0000000834ff7c12 */ /* 0x002fc8000f80fcff */
[----:B------:R-:W-:-:S05]  /*0190*/  LOP3.LUT P0, RZ, R53, UR9, RZ, 0xfc, P0 ;  /* 0x0000000935ff7c12 */ /* 0x000fca000800fcff */
[----:B0-----:R-:W-:Y:S08]  /*01a0*/  @P2 EXIT ;  /* 0x000000000000294d */ /* 0x001ff00003800000 */
        /* <DEDUP_REMOVED lines=12> */
[----:B------:R-:W-:Y:S01]  /*0270*/  ISETP.NE.U32.AND P2, PT, R52, RZ, PT ;  /* 0x000000ff3400720c */ /* 0x000fe20003f45070 */
[--C-:B------:R-:W-:Y:S01]  /*0280*/  HADD2.F32 R0, -RZ, R8.reuse.H0_H0 ;  /* 0x20000008ff007230 */ /* 0x100fe20000004100 */
[----:B------:R-:W-:Y:S01]  /*0290*/  ULDC.U8 UR6, c[0x0][0x2a0] ;  /* 0x0000a80000067ab9 */ /* 0x000fe20000000000 */
[----:B------:R-:W-:Y:S01]  /*02a0*/  HADD2.F32 R2, -RZ, R8.H1_H1 ;  /* 0x30000008ff027230 */ /* 0x000fe20000004100 */
[----:B------:R-:W-:Y:S01]  /*02b0*/  ISETP.NE.AND.EX P1, PT, R53, RZ, PT, P2 ;  /* 0x000000ff3500720c */ /* 0x000fe20003f25320 */
[--C-:B------:R-:W-:Y:S01]  /*02c0*/  HADD2.F32 R3, -RZ, R9.reuse.H0_H0 ;  /* 0x20000009ff037230 */ /* 0x100fe20000004100 */
[----:B------:R-:W-:Y:S01]  /*02d0*/  LOP3.LUT R86, R86, 0x1f, RZ, 0xc0, !PT ;  /* 0x0000001f56567812 */ /* 0x000fe200078ec0ff */
[----:B------:R-:W-:Y:S01]  /*02e0*/  HADD2.F32 R4, -RZ, R9.H1_H1 ;  /* 0x30000009ff047230 */ /* 0x000fe20000004100 */
[----:B------:R-:W-:Y:S01]  /*02f0*/  ISETP.NE.AND P4, PT, RZ, UR6, PT ;  /* 0x00000006ff007c0c */ /* 0x000fe2000bf85270 */
[--C-:B------:R-:W-:Y:S01]  /*0300*/  HADD2.F32 R5, -RZ, R10.reuse.H0_H0 ;  /* 0x2000000aff057230 */ /* 0x100fe20000004100 */
[----:B------:R-:W-:Y:S01]  /*0310*/  ULDC UR6, c[0x0][0x218] ;  /* 0x0000860000067ab9 */ /* 0x000fe20000000800 */
[----:B0-----:R-:W-:Y:S01]  /*0320*/  HADD2.F32 R6, -RZ, R10.H1_H1 ;  /* 0x3000000aff067230 */ /* 0x001fe20000004100 */
[----:B------:R-:W-:Y:S01]  /*0330*/  ULDC UR7, c[0x0][0x2d8] ;  /* 0x0000b60000077ab9 */ /* 0x000fe20000000800 */
[--C-:B------:R-:W-:Y:S01]  /*0340*/  HADD2.F32 R7, -RZ, R11.reuse.H0_H0 ;  /* 0x2000000bff077230 */ /* 0x100fe20000004100 */
[----:B------:R-:W-:Y:S01]  /*0350*/  ULDC.64 UR10, c[0x0][0x230] ;  /* 0x00008c00000a7ab9 */ /* 0x000fe20000000a00 */
[----:B------:R-:W-:Y:S01]  /*0360*/  HADD2.F32 R8, -RZ, R11.H1_H1 ;  /* 0x3000000bff087230 */ /* 0x000fe20000004100 */
[----:B------:R-:W-:Y:S01]  /*0370*/  ULDC.64 UR8, c[0x0][0x2b8] ;  /* 0x0000ae0000087ab9 */ /* 0x000fe20000000a00 */
[----:B------:R-:W-:-:S02]  /*0380*/  HADD2.F32 R9, -RZ, R16.H0_H0 ;  /* 0x20000010ff097230 */ /* 0x000fc40000004100 */
        /* <DEDUP_REMOVED lines=23> */
[----:B--2---:R-:W-:-:S02]  /*0500*/  HADD2.F32 R53, -RZ, R32.H0_H0 ;  /* 0x20000020ff357230 */ /* 0x004fc40000004100 */
[----:B------:R-:W-:Y:S02]  /*0510*/  HADD2.F32 R55, -RZ, R32.H1_H1 ;  /* 0x30000020ff377230 */ /* 0x000fe40000004100 */
[--C-:B------:R-:W-:Y:S02]  /*0520*/  HADD2.F32 R54, -RZ, R33.reuse.H0_H0 ;  /* 0x20000021ff367230 */ /* 0x100fe40000004100 */
[----:B------:R-:W-:Y:S02]  /*0530*/  HADD2.F32 R57, -RZ, R33.H1_H1 ;  /* 0x30000021ff397230 */ /* 0x000fe40000004100 */
[--C-:B------:R-:W-:Y:S02]  /*0540*/  HADD2.F32 R56, -RZ, R34.reuse.H0_H0 ;  /* 0x20000022ff387230 */ /* 0x100fe40000004100 */
[----:B------:R-:W-:Y:S02]  /*0550*/  HADD2.F32 R59, -RZ, R34.H1_H1 ;  /* 0x30000022ff3b7230 */ /* 0x000fe40000004100 */
[----:B------:R-:W-:-:S02]  /*0560*/  HADD2.F32 R58, -RZ, R35.H0_H0 ;  /* 0x20000023ff3a7230 */ /* 0x000fc40000004100 */
[----:B------:R-:W-:Y:S02]  /*0570*/  HADD2.F32 R61, -RZ, R35.H1_H1 ;  /* 0x30000023ff3d7230 */ /* 0x000fe40000004100 */
[--C-:B---3--:R-:W-:Y:S02]  /*0580*/  HADD2.F32 R60, -RZ, R36.reuse.H0_H0 ;  /* 0x20000024ff3c7230 */ /* 0x108fe40000004100 */
[----:B------:R-:W-:Y:S02]  /*0590*/  HADD2.F32 R63, -RZ, R36.H1_H1 ;  /* 0x30000024ff3f7230 */ /* 0x000fe40000004100 */
[--C-:B------:R-:W-:Y:S02]  /*05a0*/  HADD2.F32 R62, -RZ, R37.reuse.H0_H0 ;  /* 0x20000025ff3e7230 */ /* 0x100fe40000004100 */
[----:B------:R-:W-:Y:S02]  /*05b0*/  HADD2.F32 R65, -RZ, R37.H1_H1 ;  /* 0x30000025ff417230 */ /* 0x000fe40000004100 */
[----:B------:R-:W-:-:S02]  /*05c0*/  HADD2.F32 R64, -RZ, R38.H0_H0 ;  /* 0x20000026ff407230 */ /* 0x000fc40000004100 */
[----:B------:R-:W-:Y:S02]  /*05d0*/  HADD2.F32 R67, -RZ, R38.H1_H1 ;  /* 0x30000026ff437230 */ /* 0x000fe40000004100 */
[--C-:B------:R-:W-:Y:S02]  /*05e0*/  HADD2.F32 R66, -RZ, R39.reuse.H0_H0 ;  /* 0x20000027ff427230 */ /* 0x100fe40000004100 */
[----:B------:R-:W-:Y:S02]  /*05f0*/  HADD2.F32 R69, -RZ, R39.H1_H1 ;  /* 0x30000027ff457230 */ /* 0x000fe40000004100 */
[--C-:B----4-:R-:W-:Y:S02]  /*0600*/  HADD2.F32 R68, -RZ, R40.reuse.H0_H0 ;  /* 0x20000028ff447230 */ /* 0x110fe40000004100 */
        /* <DEDUP_REMOVED lines=14> */
[----:B------:R-:W-:-:S07]  /*06f0*/  HADD2.F32 R87, -RZ, R47.H1_H1 ;  /* 0x3000002fff577230 */ /* 0x000fce0000004100 */
.L_x_3459:
        /* <DEDUP_REMOVED lines=17> */
[----:B------:R-:W-:-:S05]  /*0810*/  HFMA2.MMA R96, -RZ, RZ, 1.875, 0 ;  /* 0x3f800000ff607435 */ /* 0x000fca00000001ff */
[----:B--2---:R-:W-:Y:S02]  /*0820*/  @P1 HADD2.F32 R96, -RZ, R44.H0_H0 ;  /* 0x2000002cff601230 */ /* 0x004fe40000004100 */
[----:B---3--:R-:W-:-:S05]  /*0830*/  HADD2.F32 R73, -RZ, R36.H0_H0 ;  /* 0x20000024ff497230 */ /* 0x008fca0000004100 */
[----:B------:R-:W-:Y:S01]  /*0840*/  FMUL.FTZ R46, R73, R96 ;  /* 0x00000060492e7220 */ /* 0x000fe20000410000 */
[----:B0-----:R-:W-:Y:S06]  /*0850*/  @P3 BRA `(.L_x_3362) ;  /* 0x0000000000083947 */ /* 0x001fec0003800000 */
[----:B------:R-:W-:Y:S05]  /*0860*/  @P0 BRA `(.L_x_3363) ;  /* 0x00000000000c0947 */ /* 0x000fea0003800000 */
[----:B------:R-:W-:Y:S05]  /*0870*/  BRA `(.L_x_3364) ;  /* 0x0000000000107947 */ /* 0x000fea0003800000 */
.L_x_3362:
[----:B-----5:R-:W-:-:S05]  /*0880*/  HADD2.F32 R43, -RZ, R28.H0_H0 ;  /* 0x2000001cff2b7230 */ /* 0x020fca0000004100 */
[----:B------:R-:W-:-:S07]  /*0890*/  FADD.FTZ R46, R46, R43 ;  /* 0x0000002b2e2e7221 */ /* 0x000fce0000010000 */
.L_x_3363:
[----:B------:R-:W-:-:S04]  /*08a0*/  F2FP.F16.F32.PACK_AB R42, RZ, R46 ;  /* 0x0000002eff2a723e */ /* 0x000fc800000000ff */
[----:B------:R-:W-:-:S07]  /*08b0*/  PRMT R32, R42, 0x7610, R32 ;  /* 0x000076102a207816 */ /* 0x000fce0000000020 */
.L_x_3364:
[----:B------:R-:W-:-:S05]  /*08c0*/  HADD2.F32 R73, -RZ, R36.H1_H1 ;  /* 0x30000024ff497230 */ /* 0x000fca0000004100 */
[----:B------:R-:W-:Y:S01]  /*08d0*/  FMUL.FTZ R73, R73, R96 ;  /* 0x0000006049497220 */ /* 0x000fe20000410000 */
[----:B------:R-:W-:Y:S06]  /*08e0*/  @P3 BRA `(.L_x_3365) ;  /* 0x0000000000083947 */ /* 0x000fec0003800000 */
[----:B------:R-:W-:Y:S05]  /*08f0*/  @P0 BRA `(.L_x_3366) ;  /* 0x00000000000c0947 */ /* 0x000fea0003800000 */
[----:B------:R-:W-:Y:S05]  /*0900*/  BRA `(.L_x_3367) ;  /* 0x0000000000107947 */ /* 0x000fea0003800000 */
.L_x_3365:
[----:B-----5:R-:W-:-:S05]  /*0910*/  HADD2.F32 R36, -RZ, R28.H1_H1 ;  /* 0x3000001cff247230 */ /* 0x020fca0000004100 */
[----:B------:R-:W-:-:S07]  /*0920*/  FADD.FTZ R73, R73, R36 ;  /* 0x0000002449497221 */ /* 0x000fce0000010000 */
.L_x_3366:
[----:B------:R-:W-:-:S04]  /*0930*/  F2FP.F16.F32.PACK_AB R36, RZ, R73 ;  /* 0x00000049ff24723e */ /* 0x000fc800000000ff */
[----:B------:R-:W-:-:S07]  /*0940*/  PRMT R32, R32, 0x5410, R36 ;  /* 0x0000541020207816 */ /* 0x000fce0000000024 */
.L_x_3367:
[----:B------:R-:W-:-:S05]  /*0950*/  HADD2.F32 R43, -RZ, R37.H0_H0 ;  /* 0x20000025ff2b7230 */ /* 0x000fca0000004100 */
[----:B------:R-:W-:Y:S01]  /*0960*/  FMUL.FTZ R72, R43, R96 ;  /* 0x000000602b487220 */ /* 0x000fe20000410000 */
[----:B------:R-:W-:Y:S06]  /*0970*/  @P3 BRA `(.L_x_3368) ;  /* 0x0000000000083947 */ /* 0x000fec0003800000 */
[----:B------:R-:W-:Y:S05]  /*0980*/  @P0 BRA `(.L_x_3369) ;  /* 0x00000000000c0947 */ /* 0x000fea0003800000 */
[----:B------:R-:W-:Y:S05]  /*0990*/  BRA `(.L_x_3370) ;  /* 0x0000000000107947 */ /* 0x000fea0003800000 */
.L_x_3368:
[----:B-----5:R-:W-:-:S05]  /*09a0*/  HADD2.F32 R43, -RZ, R29.H0_H0 ;  /* 0x2000001dff2b7230 */ /* 0x020fca0000004100 */
[----:B------:R-:W-:-:S07]  /*09b0*/  FADD.FTZ R72, R72, R43 ;  /* 0x0000002b48487221 */ /* 0x000fce0000010000 */
.L_x_3369:
[----:B------:R-:W-:-:S04]  /*09c0*/  F2FP.F16.F32.PACK_AB R36, RZ, R72 ;  /* 0x00000048ff24723e */ /* 0x000fc800000000ff */
[----:B------:R-:W-:-:S07]  /*09d0*/  PRMT R33, R36, 0x7610, R33 ;  /* 0x0000761024217816 */ /* 0x000fce0000000021 */
.L_x_3370:
[----:B------:R-:W-:-:S05]  /*09e0*/  HADD2.F32 R37, -RZ, R37.H1_H1 ;  /* 0x30000025ff257230 */ /* 0x000fca0000004100 */
[----:B------:R-:W-:Y:S01]  /*09f0*/  FMUL.FTZ R92, R37, R96 ;  /* 0x00000060255c7220 */ /* 0x000fe20000410000 */
[----:B------:R-:W-:Y:S06]  /*0a00*/  @P3 BRA `(.L_x_3371) ;  /* 0x0000000000083947 */ /* 0x000fec0003800000 */
[----:B------:R-:W-:Y:S05]  /*0a10*/  @P0 BRA `(.L_x_3372) ;  /* 0x00000000000c0947 */ /* 0x000fea0003800000 */
[----:B------:R-:W-:Y:S05]  /*0a20*/  BRA `(.L_x_3373) ;  /* 0x0000000000107947 */ /* 0x000fea0003800000 */
.L_x_3371:
[----:B-----5:R-:W-:-:S05]  /*0a30*/  HADD2.F32 R37, -RZ, R29.H1_H1 ;  /* 0x3000001dff257230 */ /* 0x020fca0000004100 */
[----:B------:R-:W-:-:S07]  /*0a40*/  FADD.FTZ R92, R92, R37 ;  /* 0x000000255c5c7221 */ /* 0x000fce0000010000 */
.L_x_3372:
[----:B------:R-:W-:-:S04]  /*0a50*/  F2FP.F16.F32.PACK_AB R36, RZ, R92 ;  /* 0x0000005cff24723e */ /* 0x000fc800000000ff */
[----:B------:R-:W-:-:S07]  /*0a60*/  PRMT R33, R33, 0x5410, R36 ;  /* 0x0000541021217816 */ /* 0x000fce0000000024 */
.L_x_3373:
[----:B------:R-:W-:-:S05]  /*0a70*/  HADD2.F32 R37, -RZ, R38.H0_H0 ;  /* 0x20000026ff257230 */ /* 0x000fca0000004100 */
[----:B------:R-:W-:Y:S01]  /*0a80*/  FMUL.FTZ R90, R37, R96 ;  /* 0x00000060255a7220 */ /* 0x000fe20000410000 */
[----:B------:R-:W-:Y:S06]  /*0a90*/  @P3 BRA `(.L_x_3374) ;  /* 0x0000000000083947 */ /* 0x000fec0003800000 */
[----:B------:R-:W-:Y:S05]  /*0aa0*/  @P0 BRA `(.L_x_3375) ;  /* 0x00000000000c0947 */ /* 0x000fea0003800000 */
[----:B------:R-:W-:Y:S05]  /*0ab0*/  BRA `(.L_x_3376) ;  /* 0x0000000000107947 */ /* 0x000fea0003800000 */
.L_x_3374:
[----:B-----5:R-:W-:-:S05]  /*0ac0*/  HADD2.F32 R37, -RZ, R30.H0_H0 ;  /* 0x2000001eff257230 */ /* 0x020fca0000004100 */
[----:B------:R-:W-:-:S07]  /*0ad0*/  FADD.FTZ R90, R90, R37 ;  /* 0x000000255a5a7221 */ /* 0x000fce0000010000 */
.L_x_3375:
[----:B------:R-:W-:-:S04]  /*0ae0*/  F2FP.F16.F32.PACK_AB R36, RZ, R90 ;  /* 0x0000005aff24723e */ /* 0x000fc800000000ff */
[----:B------:R-:W-:-:S07]  /*0af0*/  PRMT R34, R36, 0x7610, R34 ;  /* 0x0000761024227816 */ /* 0x000fce0000000022 */
.L_x_3376:
[----:B------:R-:W-:-:S05]  /*0b00*/  HADD2.F32 R37, -RZ, R38.H1_H1 ;  /* 0x30000026ff257230 */ /* 0x000fca0000004100 */
[----:B------:R-:W-:Y:S01]  /*0b10*/  FMUL.FTZ R94, R37, R96 ;  /* 0x00000060255e7220 */ /* 0x000fe20000410000 */
[----:B------:R-:W-:Y:S06]  /*0b20*/  @P3 BRA `(.L_x_3377) ;  /* 0x0000000000083947 */ /* 0x000fec0003800000 */
[----:B------:R-:W-:Y:S05]  /*0b30*/  @P0 BRA `(.L_x_3378) ;  /* 0x00000000000c0947 */ /* 0x000fea0003800000 */
[----:B------:R-:W-:Y:S05]  /*0b40*/  BRA `(.L_x_3379) ;  /* 0x0000000000107947 */ /* 0x000fea0003800000 */
.L_x_3377:
[----:B-----5:R-:W-:-:S05]  /*0b50*/  HADD2.F32 R37, -RZ, R30.H1_H1 ;  /* 0x3000001eff257230 */ /* 0x020fca0000004100 */
[----:B------:R-:W-:-:S07]  /*0b60*/  FADD.FTZ R94, R94, R37 ;  /* 0x000000255e5e7221 */ /* 0x000fce0000010000 */
.L_x_3378:
[----:B------:R-:W-:-:S04]  /*0b70*/  F2FP.F16.F32.PACK_AB R36, RZ, R94 ;  /* 0x0000005eff24723e */ /* 0x000fc800000000ff */
[----:B------:R-:W-:-:S07]  /*0b80*/  PRMT R34, R34, 0x5410, R36 ;  /* 0x0000541022227816 */ /* 0x000fce0000000024 */
.L_x_3379:
[----:B------:R-:W-:-:S05]  /*0b90*/  HADD2.F32 R93, -RZ, R39.H0_H0 ;  /* 0x20000027ff5d7230 */ /* 0x000fca0000004100 */
[----:B------:R-:W-:Y:S01]  /*0ba0*/  FMUL.FTZ R93, R93, R96 ;  /* 0x000000605d5d7220 */ /* 0x000fe20000410000 */
[----:B------:R-:W-:Y:S06]  /*0bb0*/  @P3 BRA `(.L_x_3380) ;  /* 0x0000000000083947 */ /* 0x000fec0003800000 */
[----:B------:R-:W-:Y:S05]  /*0bc0*/  @P0 BRA `(.L_x_3381) ;  /* 0x00000000000c0947 */ /* 0x000fea0003800000 */
[----:B------:R-:W-:Y:S05]  /*0bd0*/  BRA `(.L_x_3382) ;  /* 0x0000000000107947 */ /* 0x000fea0003800000 */
.L_x_3380:
[----:B-----5:R-:W-:-:S05]  /*0be0*/  HADD2.F32 R36, -RZ, R31.H0_H0 ;  /* 0x2000001fff247230 */ /* 0x020fca0000004100 */
[----:B------:R-:W-:-:S07]  /*0bf0*/  FADD.FTZ R93, R93, R36 ;  /* 0x000000245d5d7221 */ /* 0x000fce0000010000 */
.L_x_3381:
[----:B------:R-:W-:-:S04]  /*0c00*/  F2FP.F16.F32.PACK_AB R36, RZ, R93 ;  /* 0x0000005dff24723e */ /* 0x000fc800000000ff */
[----:B------:R-:W-:-:S07]  /*0c10*/  PRMT R35, R36, 0x7610, R35 ;  /* 0x0000761024237816 */ /* 0x000fce0000000023 */
.L_x_3382:
[----:B------:R-:W-:-:S05]  /*0c20*/  HADD2.F32 R39, -RZ, R39.H1_H1 ;  /* 0x30000027ff277230 */ /* 0x000fca0000004100 */
[----:B------:R-:W-:Y:S01]  /*0c30*/  FMUL.FTZ R95, R39, R96 ;  /* 0x00000060275f7220 */ /* 0x000fe20000410000 */
[----:B------:R-:W-:Y:S06]  /*0c40*/  @P3 BRA `(.L_x_3383) ;  /* 0x0000000000083947 */ /* 0x000fec0003800000 */
[----:B------:R-:W-:Y:S05]  /*0c50*/  @P0 BRA `(.L_x_3384) ;  /* 0x00000000000c0947 */ /* 0x000fea0003800000 */
[----:B------:R-:W-:Y:S05]  /*0c60*/  BRA `(.L_x_3385) ;  /* 0x0000000000107947 */ /* 0x000fea0003800000 */
.L_x_3383:
[----:B-----5:R-:W-:-:S05]  /*0c70*/  HADD2.F32 R36, -RZ, R31.H1_H1 ;  /* 0x3000001fff247230 */ /* 0x020fca0000004100 */
[----:B------:R-:W-:-:S07]  /*0c80*/  FADD.FTZ R95, R95, R36 ;  /* 0x000000245f5f7221 */ /* 0x000fce0000010000 */
.L_x_3384:
[----:B------:R-:W-:-:S04]  /*0c90*/  F2FP.F16.F32.PACK_AB R36, RZ, R95 ;  /* 0x0000005fff24723e */ /* 0x000fc800000000ff */
[----:B------:R-:W-:-:S07]  /*0ca0*/  PRMT R35, R35, 0x5410, R36 ;  /* 0x0000541023237816 */ /* 0x000fce0000000024 */
.L_x_3385:
        /* <DEDUP_REMOVED lines=10> */
[----:B--2---:R-:W-:-:S05]  /*0d50*/  HADD2.F32 R91, -RZ, R36.H0_H0 ;  /* 0x20000024ff5b7230 */ /* 0x004fca0000004100 */
[----:B------:R-:W-:Y:S01]  /*0d60*/  FMUL.FTZ R98, R91, R96 ;  /* 0x000000605b627220 */ /* 0x000fe20000410000 */
[----:B0-----:R-:W-:Y:S06]  /*0d70*/  @P3 BRA `(.L_x_3386) ;  /* 0x0000000000083947 */ /* 0x001fec0003800000 */
[----:B------:R-:W-:Y:S05]  /*0d80*/  @P0 BRA `(.L_x_3387) ;  /* 0x00000000000c0947 */ /* 0x000fea0003800000 */
[----:B------:R-:W-:Y:S05]  /*0d90*/  BRA `(.L_x_3388) ;  /* 0x0000000000107947 */ /* 0x000fea0003800000 */
.L_x_3386:
[----:B-----5:R-:W-:-:S05]  /*0da0*/  HADD2.F32 R43, -RZ, R28.H0_H0 ;  /* 0x2000001cff2b7230 */ /* 0x020fca0000004100 */
[----:B------:R-:W-:-:S07]  /*0db0*/  FADD.FTZ R98, R43, R98 ;  /* 0x000000622b627221 */ /* 0x000fce0000010000 */
.L_x_3387:
[----:B------:R-:W-:-:S04]  /*0dc0*/  F2FP.F16.F32.PACK_AB R42, RZ, R98 ;  /* 0x00000062ff2a723e */ /* 0x000fc800000000ff */
[----:B------:R-:W-:-:S07]  /*0dd0*/  PRMT R32, R42, 0x7610, R32 ;  /* 0x000076102a207816 */ /* 0x000fce0000000020 */
.L_x_3388:
[----:B------:R-:W-:-:S05]  /*0de0*/  HADD2.F32 R43, -RZ, R36.H1_H1 ;  /* 0x30000024ff2b7230 */ /* 0x000fca0000004100 */
[----:B------:R-:W-:Y:S01]  /*0df0*/  FMUL.FTZ R100, R43, R96 ;  /* 0x000000602b647220 */ /* 0x000fe20000410000 */
[----:B------:R-:W-:Y:S06]  /*0e00*/  @P3 BRA `(.L_x_3389) ;  /* 0x0000000000083947 */ /* 0x000fec0003800000 */
[----:B------:R-:W-:Y:S05]  /*0e10*/  @P0 BRA `(.L_x_3390) ;  /* 0x00000000000c0947 */ /* 0x000fea0003800000 */
[----:B------:R-:W-:Y:S05]  /*0e20*/  BRA `(.L_x_3391) ;  /* 0x0000000000107947 */ /* 0x000fea0003800000 */
.L_x_3389:
[----:B-----5:R-:W-:-:S05]  /*0e30*/  HADD2.F32 R43, -RZ, R28.H1_H1 ;  /* 0x3000001cff2b7230 */ /* 0x020fca0000004100 */
[----:B------:R-:W-:-:S07]  /*0e40*/  FADD.FTZ R100, R43, R100 ;  /* 0x000000642b647221 */ /* 0x000fce0000010000 */
.L_x_3390:
[----:B------:R-:W-:-:S04]  /*0e50*/  F2FP.F16.F32.PACK_AB R36, RZ, R100 ;  /* 0x00000064ff24723e */ /* 0x000fc800000000ff */
[----:B------:R-:W-:-:S07]  /*0e60*/  PRMT R32, R32, 0x5410, R36 ;  /* 0x0000541020207816 */ /* 0x000fce0000000024 */
.L_x_3391:
[----:B------:R-:W-:-:S05]  /*0e70*/  HADD2.F32 R99, -RZ, R37.H0_H0 ;  /* 0x20000025ff637230 */ /* 0x000fca0000004100 */
[----:B------:R-:W-:Y:S01]  /*0e80*/  FMUL.FTZ R99, R99, R96 ;  /* 0x0000006063637220 */ /* 0x000fe20000410000 */
[----:B------:R-:W-:Y:S06]  /*0e90*/  @P3 BRA `(.L_x_3392) ;  /* 0x0000000000083947 */ /* 0x000fec0003800000 */
[----:B------:R-:W-:Y:S05]  /*0ea0*/  @P0 BRA `(.L_x_3393) ;  /* 0x00000000000c0947 */ /* 0x000fea0003800000 */
[----:B------:R-:W-:Y:S05]  /*0eb0*/  BRA `(.L_x_3394) ;  /* 0x0000000000107947 */ /* 0x000fea0003800000 */
.L_x_3392:
[----:B-----5:R-:W-:-:S05]  /*0ec0*/  HADD2.F32 R36, -RZ, R29.H0_H0 ;  /* 0x2000001dff247230 */ /* 0x020fca0000004100 */
[----:B------:R-:W-:-:S07]  /*0ed0*/  FADD.FTZ R99, R36, R99 ;  /* 0x0000006324637221 */ /* 0x000fce0000010000 */
.L_x_3393:
[----:B------:R-:W-:-:S04]  /*0ee0*/  F2FP.F16.F32.PACK_AB R36, RZ, R99 ;  /* 0x00000063ff24723e */ /* 0x000fc800000000ff */
[----:B------:R-:W-:-:S07]  /*0ef0*/  PRMT R33, R36, 0x7610, R33 ;  /* 0x0000761024217816 */ /* 0x000fce0000000021 */
.L_x_3394:
[----:B------:R-:W-:-:S05]  /*0f00*/  HADD2.F32 R37, -RZ, R37.H1_H1 ;  /* 0x30000025ff257230 */ /* 0x000fca0000004100 */
[----:B------:R-:W-:Y:S01]  /*0f10*/  FMUL.FTZ R102, R37, R96 ;  /* 0x0000006025667220 */ /* 0x000fe20000410000 */
[----:B------:R-:W-:Y:S06]  /*0f20*/  @P3 BRA `(.L_x_3395) ;  /* 0x0000000000083947 */ /* 0x000fec0003800000 */
[----:B------:R-:W-:Y:S05]  /*0f30*/  @P0 BRA `(.L_x_3396) ;  /* 0x00000000000c0947 */ /* 0x000fea0003800000 */
[----:B------:R-:W-:Y:S05]  /*0f40*/  BRA `(.L_x_3397) ;  /* 0x0000000000107947 */ /* 0x000fea0003800000 */
.L_x_3395:
[----:B-----5:R-:W-:-:S05]  /*0f50*/  HADD2.F32 R37, -RZ, R29.H1_H1 ;  /* 0x3000001dff257230 */ /* 0x020fca0000004100 */
[----:B------:R-:W-:-:S07]  /*0f60*/  FADD.FTZ R102, R37, R102 ;  /* 0x0000006625667221 */ /* 0x000fce0000010000 */
.L_x_3396:
[----:B------:R-:W-:-:S04]  /*0f70*/  F2FP.F16.F32.PACK_AB R36, RZ, R102 ;  /* 0x00000066ff24723e */ /* 0x000fc800000000ff */
[----:B------:R-:W-:-:S07]  /*0f80*/  PRMT R33, R33, 0x5410, R36 ;  /* 0x0000541021217816 */ /* 0x000fce0000000024 */
.L_x_3397:
[----:B------:R-:W-:-:S05]  /*0f90*/  HADD2.F32 R101, -RZ, R38.H0_H0 ;  /* 0x20000026ff657230 */ /* 0x000fca0000004100 */
[----:B------:R-:W-:Y:S01]  /*0fa0*/  FMUL.FTZ R101, R101, R96 ;  /* 0x0000006065657220 */ /* 0x000fe20000410000 */
[----:B------:R-:W-:Y:S06]  /*0fb0*/  @P3 BRA `(.L_x_3398) ;  /* 0x0000000000083947 */ /* 0x000fec0003800000 */
[----:B------:R-:W-:Y:S05]  /*0fc0*/  @P0 BRA `(.L_x_3399) ;  /* 0x00000000000c0947 */ /* 0x000fea0003800000 */
[----:B------:R-:W-:Y:S05]  /*0fd0*/  BRA `(.L_x_3400) ;  /* 0x0000000000107947 */ /* 0x000fea0003800000 */
.L_x_3398:
[----:B-----5:R-:W-:-:S05]  /*0fe0*/  HADD2.F32 R36, -RZ, R30.H0_H0 ;  /* 0x2000001eff247230 */ /* 0x020fca0000004100 */
[----:B------:R-:W-:-:S07]  /*0ff0*/  FADD.FTZ R101, R36, R101 ;  /* 0x0000006524657221 */ /* 0x000fce0000010000 */
.L_x_3399:
[----:B------:R-:W-:-:S04]  /*1000*/  F2FP.F16.F32.PACK_AB R36, RZ, R101 ;  /* 0x00000065ff24723e */ /* 0x000fc800000000ff */
[----:B------:R-:W-:-:S07]  /*1010*/  PRMT R34, R36, 0x7610, R34 ;  /* 0x0000761024227816 */ /* 0x000fce0000000022 */
.L_x_3400:
[----:B------:R-:W-:-:S05]  /*1020*/  HADD2.F32 R37, -RZ, R38.H1_H1 ;  /* 0x30000026ff257230 */ /* 0x000fca0000004100 */
[----:B------:R-:W-:Y:S01]  /*1030*/  FMUL.FTZ R104, R37, R96 ;  /* 0x0000006025687220 */ /* 0x000fe20000410000 */
[----:B------:R-:W-:Y:S06]  /*1040*/  @P3 BRA `(.L_x_3401) ;  /* 0x0000000000083947 */ /* 0x000fec0003800000 */
[----:B------:R-:W-:Y:S05]  /*1050*/  @P0 BRA `(.L_x_3402) ;  /* 0x00000000000c0947 */ /* 0x000fea0003800000 */
[----:B------:R-:W-:Y:S05]  /*1060*/  BRA `(.L_x_3403) ;  /* 0x0000000000107947 */ /* 0x000fea0003800000 */
.L_x_3401:
[----:B-----5:R-:W-:-:S05]  /*1070*/  HADD2.F32 R37, -RZ, R30.H1_H1 ;  /* 0x3000001eff257230 */ /* 0x020fca0000004100 */
[----:B------:R-:W-:-:S07]  /*1080*/  FADD.FTZ R104, R37, R104 ;  /* 0x0000006825687221 */ /* 0x000fce0000010000 */
.L_x_3402:
[----:B------:R-:W-:-:S04]  /*1090*/  F2FP.F16.F32.PACK_AB R36, RZ, R104 ;  /* 0x00000068ff24723e */ /* 0x000fc800000000ff */
[----:B------:R-:W-:-:S07]  /*10a0*/  PRMT R34, R34, 0x5410, R36 ;  /* 0x0000541022227816 */ /* 0x000fce0000000024 */
.L_x_3403:
[----:B------:R-:W-:-:S05]  /*10b0*/  HADD2.F32 R103, -RZ, R39.H0_H0 ;  /* 0x20000027ff677230 */ /* 0x000fca0000004100 */
[----:B------:R-:W-:Y:S01]  /*10c0*/  FMUL.FTZ R103, R103, R96 ;  /* 0x0000006067677220 */ /* 0x000fe20000410000 */
[----:B------:R-:W-:Y:S06]  /*10d0*/  @P3 BRA `(.L_x_3404) ;  /* 0x0000000000083947 */ /* 0x000fec0003800000 */
[----:B------:R-:W-:Y:S05]  /*10e0*/  @P0 BRA `(.L_x_3405) ;  /* 0x00000000000c0947 */ /* 0x000fea0003800000 */
[----:B------:R-:W-:Y:S05]  /*10f0*/  BRA `(.L_x_3406) ;  /* 0x0000000000107947 */ /* 0x000fea0003800000 */
.L_x_3404:
[----:B-----5:R-:W-:-:S05]  /*1100*/  HADD2.F32 R36, -RZ, R31.H0_H0 ;  /* 0x2000001fff247230 */ /* 0x020fca0000004100 */
[----:B------:R-:W-:-:S07]  /*1110*/  FADD.FTZ R103, R36, R103 ;  /* 0x0000006724677221 */ /* 0x000fce0000010000 */
.L_x_3405:
[----:B------:R-:W-:-:S04]  /*1120*/  F2FP.F16.F32.PACK_AB R36, RZ, R103 ;  /* 0x00000067ff24723e */ /* 0x000fc800000000ff */
[----:B------:R-:W-:-:S07]  /*1130*/  PRMT R35, R36, 0x7610, R35 ;  /* 0x0000761024237816 */ /* 0x000fce0000000023 */
.L_x_3406:
[----:B------:R-:W-:-:S05]  /*1140*/  HADD2.F32 R39, -RZ, R39.H1_H1 ;  /* 0x30000027ff277230 */ /* 0x000fca0000004100 */
[----:B------:R-:W-:Y:S01]  /*1150*/  FMUL.FTZ R105, R39, R96 ;  /* 0x0000006027697220 */ /* 0x000fe20000410000 */
[----:B------:R-:W-:Y:S06]  /*1160*/  @P3 BRA `(.L_x_3407) ;  /* 0x0000000000083947 */ /* 0x000fec0003800000 */
[----:B------:R-:W-:Y:S05]  /*1170*/  @P0 BRA `(.L_x_3408) ;  /* 0x00000000000c0947 */ /* 0x000fea0003800000 */
[----:B------:R-:W-:Y:S05]  /*1180*/  BRA `(.L_x_3409) ;  /* 0x0000000000107947 */ /* 0x000fea0003800000 */
.L_x_3407:
[----:B-----5:R-:W-:-:S05]  /*1190*/  HADD2.F32 R36, -RZ, R31.H1_H1 ;  /* 0x3000001fff247230 */ /* 0x020fca0000004100 */
[----:B------:R-:W-:-:S07]  /*11a0*/  FADD.FTZ R105, R36, R105 ;  /* 0x0000006924697221 */ /* 0x000fce0000010000 */
.L_x_3408:
[----:B------:R-:W-:-:S04]  /*11b0*/  F2FP.F16.F32.PACK_AB R36, RZ, R105 ;  /* 0x00000069ff24723e */ /* 0x000fc800000000ff */
[----:B------:R-:W-:-:S07]  /*11c0*/  PRMT R35, R35, 0x5410, R36 ;  /* 0x0000541023237816 */ /* 0x000fce0000000024 */
.L_x_3409:
        /* <DEDUP_REMOVED lines=15> */
.L_x_3410:
[----:B-----5:R-:W-:-:S05]  /*12c0*/  HADD2.F32 R43, -RZ, R28.H0_H0 ;  /* 0x2000001cff2b7230 */ /* 0x020fca0000004100 */
[----:B------:R-:W-:-:S07]  /*12d0*/  FADD.FTZ R106, R43, R106 ;  /* 0x0000006a2b6a7221 */ /* 0x000fce0000010000 */
.L_x_3411:
[----:B------:R-:W-:-:S04]  /*12e0*/  F2FP.F16.F32.PACK_AB R42, RZ, R106 ;  /* 0x0000006aff2a723e */ /* 0x000fc800000000ff */
[----:B------:R-:W-:-:S07]  /*12f0*/  PRMT R32, R42, 0x7610, R32 ;  /* 0x000076102a207816 */ /* 0x000fce0000000020 */
.L_x_3412:
[----:B------:R-:W-:-:S05]  /*1300*/  HADD2.F32 R45, -RZ, R36.H1_H1 ;  /* 0x30000024ff2d7230 */ /* 0x000fca0000004100 */
[----:B------:R-:W-:Y:S01]  /*1310*/  FMUL.FTZ R45, R45, R96 ;  /* 0x000000602d2d7220 */ /* 0x000fe20000410000 */
[----:B------:R-:W-:Y:S06]  /*1320*/  @P3 BRA `(.L_x_3413) ;  /* 0x0000000000083947 */ /* 0x000fec0003800000 */
[----:B------:R-:W-:Y:S05]  /*1330*/  @P0 BRA `(.L_x_3414) ;  /* 0x00000000000c0947 */ /* 0x000fea0003800000 */
[----:B------:R-:W-:Y:S05]  /*1340*/  BRA `(.L_x_3415) ;  /* 0x0000000000107947 */ /* 0x000fea0003800000 */
.L_x_3413:
[----:B-----5:R-:W-:-:S05]  /*1350*/  HADD2.F32 R36, -RZ, R28.H1_H1 ;  /* 0x3000001cff247230 */ /* 0x020fca0000004100 */
[----:B------:R-:W-:-:S07]  /*1360*/  FADD.FTZ R45, R36, R45 ;  /* 0x0000002d242d7221 */ /* 0x000fce0000010000 */
.L_x_3414:
[----:B------:R-:W-:-:S04]  /*1370*/  F2FP.F16.F32.PACK_AB R36, RZ, R45 ;  /* 0x0000002dff24723e */ /* 0x000fc800000000ff */
[----:B------:R-:W-:-:S07]  /*1380*/  PRMT R32, R32, 0x5410, R36 ;  /* 0x0000541020207816 */ /* 0x000fce0000000024 */
.L_x_3415:
[----:B------:R-:W-:-:S05]  /*1390*/  HADD2.F32 R43, -RZ, R37.H0_H0 ;  /* 0x20000025ff2b7230 */ /* 0x000fca0000004100 */
[----:B------:R-:W-:Y:S01]  /*13a0*/  FMUL.FTZ R44, R43, R96 ;  /* 0x000000602b2c7220 */ /* 0x000fe20000410000 */
[----:B------:R-:W-:Y:S06]  /*13b0*/  @P3 BRA `(.L_x_3416) ;  /* 0x0000000000083947 */ /* 0x000fec0003800000 */
[----:B------:R-:W-:Y:S05]  /*13c0*/  @P0 BRA `(.L_x_3417) ;  /* 0x00000000000c0947 */ /* 0x000fea0003800000 */
[----:B------:R-:W-:Y:S05]  /*13d0*/  BRA `(.L_x_3418) ;  /* 0x0000000000107947 */ /* 0x000fea0003800000 */
.L_x_3416:
[----:B-----5:R-:W-:-:S05]  /*13e0*/  HADD2.F32 R43, -RZ, R29.H0_H0 ;  /* 0x2000001dff2b7230 */ /* 0x020fca0000004100 */
[----:B------:R-:W-:-:S07]  /*13f0*/  FADD.FTZ R44, R43, R44 ;  /* 0x0000002c2b2c7221 */ /* 0x000fce0000010000 */
.L_x_3417:
[----:B------:R-:W-:-:S04]  /*1400*/  F2FP.F16.F32.PACK_AB R36, RZ, R44 ;  /* 0x0000002cff24723e */ /* 0x000fc800000000ff */
[----:B------:R-:W-:-:S07]  /*1410*/  PRMT R33, R36, 0x7610, R33 ;  /* 0x0000761024217816 */ /* 0x000fce0000000021 */
.L_x_3418:
[----:B------:R-:W-:-:S05]  /*1420*/  HADD2.F32 R37, -RZ, R37.H1_H1 ;  /* 0x30000025ff257230 */ /* 0x000fca0000004100 */
[----:B------:R-:W-:Y:S01]  /*1430*/  FMUL.FTZ R108, R37, R96 ;  /* 0x00000060256c7220 */ /* 0x000fe20000410000 */
[----:B------:R-:W-:Y:S06]  /*1440*/  @P3 BRA `(.L_x_3419) ;  /* 0x0000000000083947 */ /* 0x000fec0003800000 */
[----:B------:R-:W-:Y:S05]  /*1450*/  @P0 BRA `(.L_x_3420) ;  /* 0x00000000000c0947 */ /* 0x000fea0003800000 */
[----:B------:R-:W-:Y:S05]  /*1460*/  BRA `(.L_x_3421) ;  /* 0x0000000000107947 */ /* 0x000fea0003800000 */
.L_x_3419:
[----:B-----5:R-:W-:-:S05]  /*1470*/  HADD2.F32 R37, -RZ, R29.H1_H1 ;  /* 0x3000001dff257230 */ /* 0x020fca0000004100 */
[----:B------:R-:W-:-:S07]  /*1480*/  FADD.FTZ R108, R37, R108 ;  /* 0x0000006c256c7221 */ /* 0x000fce0000010000 */
.L_x_3420:
[----:B------:R-:W-:-:S04]  /*1490*/  F2FP.F16.F32.PACK_AB R36, RZ, R108 ;  /* 0x0000006cff24723e */ /* 0x000fc800000000ff */
[----:B------:R-:W-:-:S07]  /*14a0*/  PRMT R33, R33, 0x5410, R36 ;  /* 0x0000541021217816 */ /* 0x000fce0000000024 */
.L_x_3421:
[----:B------:R-:W-:-:S05]  /*14b0*/  HADD2.F32 R107, -RZ, R38.H0_H0 ;  /* 0x20000026ff6b7230 */ /* 0x000fca0000004100 */
[----:B------:R-:W-:Y:S01]  /*14c0*/  FMUL.FTZ R107, R107, R96 ;  /* 0x000000606b6b7220 */ /* 0x000fe20000410000 */
[----:B------:R-:W-:Y:S06]  /*14d0*/  @P3 BRA `(.L_x_3422) ;  /* 0x0000000000083947 */ /* 0x000fec0003800000 */
[----:B------:R-:W-:Y:S05]  /*14e0*/  @P0 BRA `(.L_x_3423) ;  /* 0x00000000000c0947 */ /* 0x000fea0003800000 */
[----:B------:R-:W-:Y:S05]  /*14f0*/  BRA `(.L_x_3424) ;  /* 0x0000000000107947 */ /* 0x000fea0003800000 */
.L_x_3422:
[----:B-----5:R-:W-:-:S05]  /*1500*/  HADD2.F32 R36, -RZ, R30.H0_H0 ;  /* 0x2000001eff247230 */ /* 0x020fca0000004100 */
[----:B------:R-:W-:-:S07]  /*1510*/  FADD.FTZ R107, R36, R107 ;  /* 0x0000006b246b7221 */ /* 0x000fce0000010000 */
.L_x_3423:
[----:B------:R-:W-:-:S04]  /*1520*/  F2FP.F16.F32.PACK_AB R36, RZ, R107 ;  /* 0x0000006bff24723e */ /* 0x000fc800000000ff */
[----:B------:R-:W-:-:S07]  /*1530*/  PRMT R34, R36, 0x7610, R34 ;  /* 0x0000761024227816 */ /* 0x000fce0000000022 */
.L_x_3424:
[----:B------:R-:W-:-:S05]  /*1540*/  HADD2.F32 R37, -RZ, R38.H1_H1 ;  /* 0x30000026ff257230 */ /* 0x000fca0000004100 */
[----:B------:R-:W-:Y:S01]  /*1550*/  FMUL.FTZ R110, R37, R96 ;  /* 0x00000060256e7220 */ /* 0x000fe20000410000 */
[----:B------:R-:W-:Y:S06]  /*1560*/  @P3 BRA `(.L_x_3425) ;  /* 0x0000000000083947 */ /* 0x000fec0003800000 */
[----:B------:R-:W-:Y:S05]  /*1570*/  @P0 BRA `(.L_x_3426) ;  /* 0x00000000000c0947 */ /* 0x000fea0003800000 */
[----:B------:R-:W-:Y:S05]  /*1580*/  BRA `(.L_x_3427) ;  /* 0x0000000000107947 */ /* 0x000fea0003800000 */
.L_x_3425:
[----:B-----5:R-:W-:-:S05]  /*1590*/  HADD2.F32 R37, -RZ, R30.H1_H1 ;  /* 0x3000001eff257230 */ /* 0x020fca0000004100 */
[----:B------:R-:W-:-:S07]  /*15a0*/  FADD.FTZ R110, R37, R110 ;  /* 0x0000006e256e7221 */ /* 0x000fce0000010000 */
.L_x_3426:
[----:B------:R-:W-:-:S04]  /*15b0*/  F2FP.F16.F32.PACK_AB R36, RZ, R110 ;  /* 0x0000006eff24723e */ /* 0x000fc800000000ff */
[----:B------:R-:W-:-:S07]  /*15c0*/  PRMT R34, R34, 0x5410, R36 ;  /* 0x0000541022227816 */ /* 0x000fce0000000024 */
.L_x_3427:
[----:B------:R-:W-:-:S05]  /*15d0*/  HADD2.F32 R109, -RZ, R39.H0_H0 ;  /* 0x20000027ff6d7230 */ /* 0x000fca0000004100 */
[----:B------:R-:W-:Y:S01]  /*15e0*/  FMUL.FTZ R109, R109, R96 ;  /* 0x000000606d6d7220 */ /* 0x000fe20000410000 */
[----:B------:R-:W-:Y:S06]  /*15f0*/  @P3 BRA `(.L_x_3428) ;  /* 0x0000000000083947 */ /* 0x000fec0003800000 */
[----:B------:R-:W-:Y:S05]  /*1600*/  @P0 BRA `(.L_x_3429) ;  /* 0x00000000000c0947 */ /* 0x000fea0003800000 */
[----:B------:R-:W-:Y:S05]  /*1610*/  BRA `(.L_x_3430) ;  /* 0x0000000000107947 */ /* 0x000fea0003800000 */
.L_x_3428:
[----:B-----5:R-:W-:-:S05]  /*1620*/  HADD2.F32 R36, -RZ, R31.H0_H0 ;  /* 0x2000001fff247230 */ /* 0x020fca0000004100 */
[----:B------:R-:W-:-:S07]  /*1630*/  FADD.FTZ R109, R36, R109 ;  /* 0x0000006d246d7221 */ /* 0x000fce0000010000 */
.L_x_3429:
[----:B------:R-:W-:-:S04]  /*1640*/  F2FP.F16.F32.PACK_AB R36, RZ, R109 ;  /* 0x0000006dff24723e */ /* 0x000fc800000000ff */
[----:B------:R-:W-:-:S07]  /*1650*/  PRMT R35, R36, 0x7610, R35 ;  /* 0x0000761024237816 */ /* 0x000fce0000000023 */
.L_x_3430:
[----:B------:R-:W-:-:S05]  /*1660*/  HADD2.F32 R39, -RZ, R39.H1_H1 ;  /* 0x30000027ff277230 */ /* 0x000fca0000004100 */
[----:B------:R-:W-:Y:S01]  /*1670*/  FMUL.FTZ R111, R39, R96 ;  /* 0x00000060276f7220 */ /* 0x000fe20000410000 */
[----:B------:R-:W-:Y:S06]  /*1680*/  @P3 BRA `(.L_x_3431) ;  /* 0x0000000000083947 */ /* 0x000fec0003800000 */
[----:B------:R-:W-:Y:S05]  /*1690*/  @P0 BRA `(.L_x_3432) ;  /* 0x00000000000c0947 */ /* 0x000fea0003800000 */
[----:B------:R-:W-:Y:S05]  /*16a0*/  BRA `(.L_x_3433) ;  /* 0x0000000000107947 */ /* 0x000fea0003800000 */
.L_x_3431:
[----:B-----5:R-:W-:-:S05]  /*16b0*/  HADD2.F32 R36, -RZ, R31.H1_H1 ;  /* 0x3000001fff247230 */ /* 0x020fca0000004100 */
[----:B------:R-:W-:-:S07]  /*16c0*/  FADD.FTZ R111, R36, R111 ;  /* 0x0000006f246f7221 */ /* 0x000fce0000010000 */
.L_x_3432:
[----:B------:R-:W-:-:S04]  /*16d0*/  F2FP.F16.F32.PACK_AB R36, RZ, R111 ;  /* 0x0000006fff24723e */ /* 0x000fc800000000ff */
[----:B------:R-:W-:-:S07]  /*16e0*/  PRMT R35, R35, 0x5410, R36 ;  /* 0x0000541023237816 */ /* 0x000fce0000000024 */
.L_x_3433:
        /* <DEDUP_REMOVED lines=15> */
.L_x_3434:
[----:B-----5:R-:W-:-:S05]  /*17e0*/  HADD2.F32 R41, -RZ, R28.H0_H0 ;  /* 0x2000001cff297230 */ /* 0x020fca0000004100 */
[----:B------:R-:W-:-:S07]  /*17f0*/  FADD.FTZ R112, R41, R112 ;  /* 0x0000007029707221 */ /* 0x000fce0000010000 */
.L_x_3435:
[----:B------:R-:W-:-:S04]  /*1800*/  F2FP.F16.F32.PACK_AB R40, RZ, R112 ;  /* 0x00000070ff28723e */ /* 0x000fc800000000ff */
[----:B------:R-:W-:-:S07]  /*1810*/  PRMT R32, R40, 0x7610, R32 ;  /* 0x0000761028207816 */ /* 0x000fce0000000020 */
.L_x_3436:
[----:B------:R-:W-:-:S05]  /*1820*/  HADD2.F32 R41, -RZ, R36.H1_H1 ;  /* 0x30000024ff297230 */ /* 0x000fca0000004100 */
[----:B------:R-:W-:Y:S01]  /*1830*/  FMUL.FTZ R41, R41, R96 ;  /* 0x0000006029297220 */ /* 0x000fe20000410000 */
[----:B------:R-:W-:Y:S06]  /*1840*/  @P3 BRA `(.L_x_3437) ;  /* 0x0000000000083947 */ /* 0x000fec0003800000 */
[----:B------:R-:W-:Y:S05]  /*1850*/  @P0 BRA `(.L_x_3438) ;  /* 0x00000000000c0947 */ /* 0x000fea0003800000 */
[----:B------:R-:W-:Y:S05]  /*1860*/  BRA `(.L_x_3439) ;  /* 0x0000000000107947 */ /* 0x000fea0003800000 */
.L_x_3437:
[----:B-----5:R-:W-:-:S05]  /*1870*/  HADD2.F32 R36, -RZ, R28.H1_H1 ;  /* 0x3000001cff247230 */ /* 0x020fca0000004100 */
[----:B------:R-:W-:-:S07]  /*1880*/  FADD.FTZ R41, R36, R41 ;  /* 0x0000002924297221 */ /* 0x000fce0000010000 */
.L_x_3438:
[----:B------:R-:W-:-:S04]  /*1890*/  F2FP.F16.F32.PACK_AB R36, RZ, R41 ;  /* 0x00000029ff24723e */ /* 0x000fc800000000ff */
[----:B------:R-:W-:-:S07]  /*18a0*/  PRMT R32, R32, 0x5410, R36 ;  /* 0x0000541020207816 */ /* 0x000fce0000000024 */
.L_x_3439:
[----:B------:R-:W-:-:S05]  /*18b0*/  HADD2.F32 R43, -RZ, R37.H0_H0 ;  /* 0x20000025ff2b7230 */ /* 0x000fca0000004100 */
[----:B------:R-:W-:Y:S01]  /*18c0*/  FMUL.FTZ R40, R43, R96 ;  /* 0x000000602b287220 */ /* 0x000fe20000410000 */
[----:B------:R-:W-:Y:S06]  /*18d0*/  @P3 BRA `(.L_x_3440) ;  /* 0x0000000000083947 */ /* 0x000fec0003800000 */
[----:B------:R-:W-:Y:S05]  /*18e0*/  @P0 BRA `(.L_x_3441) ;  /* 0x00000000000c0947 */ /* 0x000fea0003800000 */
[----:B------:R-:W-:Y:S05]  /*18f0*/  BRA `(.L_x_3442) ;  /* 0x0000000000107947 */ /* 0x000fea0003800000 */
.L_x_3440:
[----:B-----5:R-:W-:-:S05]  /*1900*/  HADD2.F32 R43, -RZ, R29.H0_H0 ;  /* 0x2000001dff2b7230 */ /* 0x020fca0000004100 */
[----:B------:R-:W-:-:S07]  /*1910*/  FADD.FTZ R40, R43, R40 ;  /* 0x000000282b287221 */ /* 0x000fce0000010000 */
.L_x_3441:
[----:B------:R-:W-:-:S04]  /*1920*/  F2FP.F16.F32.PACK_AB R36, RZ, R40 ;  /* 0x00000028ff24723e */ /* 0x000fc800000000ff */
[----:B------:R-:W-:-:S07]  /*1930*/  PRMT R33, R36, 0x7610, R33 ;  /* 0x0000761024217816 */ /* 0x000fce0000000021 */
.L_x_3442:
[----:B------:R-:W-:-:S05]  /*1940*/  HADD2.F32 R37, -RZ, R37.H1_H1 ;  /* 0x30000025ff257230 */ /* 0x000fca0000004100 */
[----:B------:R-:W-:Y:S01]  /*1950*/  FMUL.FTZ R42, R37, R96 ;  /* 0x00000060252a7220 */ /* 0x000fe20000410000 */
[----:B------:R-:W-:Y:S06]  /*1960*/  @P3 BRA `(.L_x_3443) ;  /* 0x0000000000083947 */ /* 0x000fec0003800000 */
[----:B------:R-:W-:Y:S05]  /*1970*/  @P0 BRA `(.L_x_3444) ;  /* 0x00000000000c0947 */ /* 0x000fea0003800000 */
[----:B------:R-:W-:Y:S05]  /*1980*/  BRA `(.L_x_3445) ;  /* 0x0000000000107947 */ /* 0x000fea0003800000 */
.L_x_3443:
[----:B-----5:R-:W-:-:S05]  /*1990*/  HADD2.F32 R37, -RZ, R29.H1_H1 ;  /* 0x3000001dff257230 */ /* 0x020fca0000004100 */
[----:B------:R-:W-:-:S07]  /*19a0*/  FADD.FTZ R42, R37, R42 ;  /* 0x0000002a252a7221 */ /* 0x000fce0000010000 */
.L_x_3444:
[----:B------:R-:W-:-:S04]  /*19b0*/  F2FP.F16.F32.PACK_AB R36, RZ, R42 ;  /* 0x0000002aff24723e */ /* 0x000fc800000000ff */
[----:B------:R-:W-:-:S07]  /*19c0*/  PRMT R33, R33, 0x5410, R36 ;  /* 0x0000541021217816 */ /* 0x000fce0000000024 */
.L_x_3445:
[----:B------:R-:W-:-:S05]  /*19d0*/  HADD2.F32 R43, -RZ, R38.H0_H0 ;  /* 0x20000026ff2b7230 */ /* 0x000fca0000004100 */
[----:B------:R-:W-:Y:S01]  /*19e0*/  FMUL.FTZ R43, R43, R96 ;  /* 0x000000602b2b7220 */ /* 0x000fe20000410000 */
[----:B------:R-:W-:Y:S06]  /*19f0*/  @P3 BRA `(.L_x_3446) ;  /* 0x0000000000083947 */ /* 0x000fec0003800000 */
[----:B------:R-:W-:Y:S05]  /*1a00*/  @P0 BRA `(.L_x_3447) ;  /* 0x00000000000c0947 */ /* 0x000fea0003800000 */
[----:B------:R-:W-:Y:S05]  /*1a10*/  BRA `(.L_x_3448) ;  /* 0x0000000000107947 */ /* 0x000fea0003800000 */
.L_x_3446:
[----:B-----5:R-:W-:-:S05]  /*1a20*/  HADD2.F32 R36, -RZ, R30.H0_H0 ;  /* 0x2000001eff247230 */ /* 0x020fca0000004100 */
[----:B------:R-:W-:-:S07]  /*1a30*/  FADD.FTZ R43, R36, R43 ;  /* 0x0000002b242b7221 */ /* 0x000fce0000010000 */
.L_x_3447:
[----:B------:R-:W-:-:S04]  /*1a40*/  F2FP.F16.F32.PACK_AB R36, RZ, R43 ;  /* 0x0000002bff24723e */ /* 0x000fc800000000ff */
[----:B------:R-:W-:-:S07]  /*1a50*/  PRMT R34, R36, 0x7610, R34 ;  /* 0x0000761024227816 */ /* 0x000fce0000000022 */
.L_x_3448:
[----:B------:R-:W-:-:S05]  /*1a60*/  HADD2.F32 R37, -RZ, R38.H1_H1 ;  /* 0x30000026ff257230 */ /* 0x000fca0000004100 */
[----:B------:R-:W-:Y:S01]  /*1a70*/  FMUL.FTZ R38, R37, R96 ;  /* 0x0000006025267220 */ /* 0x000fe20000410000 */
[----:B------:R-:W-:Y:S06]  /*1a80*/  @P3 BRA `(.L_x_3449) ;  /* 0x0000000000083947 */ /* 0x000fec0003800000 */
[----:B------:R-:W-:Y:S05]  /*1a90*/  @P0 BRA `(.L_x_3450) ;  /* 0x00000000000c0947 */ /* 0x000fea0003800000 */
[----:B------:R-:W-:Y:S05]  /*1aa0*/  BRA `(.L_x_3451) ;  /* 0x0000000000107947 */ /* 0x000fea0003800000 */
.L_x_3449:
[----:B-----5:R-:W-:-:S05]  /*1ab0*/  HADD2.F32 R37, -RZ, R30.H1_H1 ;  /* 0x3000001eff257230 */ /* 0x020fca0000004100 */
[----:B------:R-:W-:-:S07]  /*1ac0*/  FADD.FTZ R38, R37, R38 ;  /* 0x0000002625267221 */ /* 0x000fce0000010000 */
.L_x_3450:
[----:B------:R-:W-:-:S04]  /*1ad0*/  F2FP.F16.F32.PACK_AB R36, RZ, R38 ;  /* 0x00000026ff24723e */ /* 0x000fc800000000ff */
[----:B------:R-:W-:-:S07]  /*1ae0*/  PRMT R34, R34, 0x5410, R36 ;  /* 0x0000541022227816 */ /* 0x000fce0000000024 */
.L_x_3451:
[----:B------:R-:W-:-:S05]  /*1af0*/  HADD2.F32 R113, -RZ, R39.H0_H0 ;  /* 0x20000027ff717230 */ /* 0x000fca0000004100 */
[----:B------:R-:W-:Y:S01]  /*1b00*/  FMUL.FTZ R113, R113, R96 ;  /* 0x0000006071717220 */ /* 0x000fe20000410000 */
[----:B------:R-:W-:Y:S06]  /*1b10*/  @P3 BRA `(.L_x_3452) ;  /* 0x0000000000083947 */ /* 0x000fec0003800000 */
[----:B------:R-:W-:Y:S05]  /*1b20*/  @P0 BRA `(.L_x_3453) ;  /* 0x00000000000c0947 */ /* 0x000fea0003800000 */
[----:B------:R-:W-:Y:S05]  /*1b30*/  BRA `(.L_x_3454) ;  /* 0x0000000000107947 */ /* 0x000fea0003800000 */
.L_x_3452:
[----:B-----5:R-:W-:-:S05]  /*1b40*/  HADD2.F32 R36, -RZ, R31.H0_H0 ;  /* 0x2000001fff247230 */ /* 0x020fca0000004100 */
[----:B------:R-:W-:-:S07]  /*1b50*/  FADD.FTZ R113, R36, R113 ;  /* 0x0000007124717221 */ /* 0x000fce0000010000 */
.L_x_3453:
[----:B------:R-:W-:-:S04]  /*1b60*/  F2FP.F16.F32.PACK_AB R36, RZ, R113 ;  /* 0x00000071ff24723e */ /* 0x000fc800000000ff */
[----:B------:R-:W-:-:S07]  /*1b70*/  PRMT R35, R36, 0x7610, R35 ;  /* 0x0000761024237816 */ /* 0x000fce0000000023 */
.L_x_3454:
[----:B------:R-:W-:-:S05]  /*1b80*/  HADD2.F32 R39, -RZ, R39.H1_H1 ;  /* 0x30000027ff277230 */ /* 0x000fca0000004100 */
[----:B------:R-:W-:Y:S01]  /*1b90*/  FMUL.FTZ R96, R39, R96 ;  /* 0x0000006027607220 */ /* 0x000fe20000410000 */
[----:B------:R-:W-:Y:S06]  /*1ba0*/  @P3 BRA `(.L_x_3455) ;  /* 0x0000000000083947 */ /* 0x000fec0003800000 */
[----:B------:R-:W-:Y:S05]  /*1bb0*/  @P0 BRA `(.L_x_3456) ;  /* 0x00000000000c0947 */ /* 0x000fea0003800000 */
[----:B------:R-:W-:Y:S05]  /*1bc0*/  BRA `(.L_x_3457) ;  /* 0x0000000000107947 */ /* 0x000fea0003800000 */
.L_x_3455:
[----:B-----5:R-:W-:-:S05]  /*1bd0*/  HADD2.F32 R37, -RZ, R31.H1_H1 ;  /* 0x3000001fff257230 */ /* 0x020fca0000004100 */
[----:B------:R-:W-:-:S07]  /*1be0*/  FADD.FTZ R96, R37, R96 ;  /* 0x0000006025607221 */ /* 0x000fce0000010000 */
.L_x_3456:
[----:B------:R-:W-:-:S04]  /*1bf0*/  F2FP.F16.F32.PACK_AB R36, RZ, R96 ;  /* 0x00000060ff24723e */ /* 0x000fc800000000ff */
[----:B------:R-:W-:-:S07]  /*1c00*/  PRMT R35, R35, 0x5410, R36 ;  /* 0x0000541023237816 */ /* 0x000fce0000000024 */
.L_x_3457:
        /* <DEDUP_REMOVED lines=124> */
.L_x_3471:
        /* <DEDUP_REMOVED lines=20> */
[C---:B------:R-:W-:Y:S01]  /*2510*/  FADD.FTZ R118, -R39.reuse, R109 ;  /* 0x0000006d27767221 */ /* 0x040fe20000010100 */
[C---:B------:R-:W-:Y:S01]  /*2520*/  FADD.FTZ R98, -R39.reuse, R98 ;  /* 0x0000006227627221 */ /* 0x040fe20000010100 */
[C---:B------:R-:W-:Y:S01]  /*2530*/  FADD.FTZ R100, -R39.reuse, R100 ;  /* 0x0000006427647221 */ /* 0x040fe20000010100 */
[----:B------:R2:W-:Y:S01]  /*2540*/  @!P2 STG.E desc[UR4][R36.64], R115 ;  /* 0x000000732400a986 */ /* 0x0005e2000c101904 */
        /* <DEDUP_REMOVED lines=11> */
[----:B--2---:R2:W3:Y:S01]  /*2600*/  MUFU.RSQ R115, R114 ;  /* 0x0000007200737308 */ /* 0x0044e20000001400 */
[C---:B0-----:R-:W-:Y:S01]  /*2610*/  FADD.FTZ R120, -R39.reuse, R111 ;  /* 0x0000006f27787221 */ /* 0x041fe20000010100 */
[C---:B------:R-:W-:Y:S01]  /*2620*/  FADD.FTZ R112, -R39.reuse, R112 ;  /* 0x0000007027707221 */ /* 0x040fe20000010100 */
[C---:B------:R-:W-:Y:S01]  /*2630*/  FADD.FTZ R107, -R39.reuse, R42 ;  /* 0x0000002a276b7221 */ /* 0x040fe20000010100 */
[C---:B------:R-:W-:Y:S01]  /*2640*/  FADD.FTZ R109, -R39.reuse, R38 ;  /* 0x00000026276d7221 */ /* 0x040fe20000010100 */
[C---:B------:R-:W-:Y:S01]  /*2650*/  FADD.FTZ R113, -R39.reuse, R113 ;  /* 0x0000007127717221 */ /* 0x040fe20000010100 */
[----:B------:R-:W-:Y:S01]  /*2660*/  FADD.FTZ R96, -R39, R96 ;  /* 0x0000006027607221 */ /* 0x000fe20000010100 */
[----:B-1----:R-:W-:-:S04]  /*2670*/  @!P2 IMAD.WIDE R40, R88, 0x4, R40 ;  /* 0x000000045828a825 */ /* 0x002fc800078e0228 */
[----:B--2---:R-:W-:Y:S01]  /*2680*/  FADD.FTZ R114, -R39, R43 ;  /* 0x0000002b27727221 */ /* 0x004fe20000010100 */
[C---:B---3--:R-:W-:Y:S01]  /*2690*/  FMUL.FTZ R93, R115.reuse, R93 ;  /* 0x0000005d735d7220 */ /* 0x048fe20000410000 */
[C---:B------:R-:W-:Y:S01]  /*26a0*/  FMUL.FTZ R95, R115.reuse, R95 ;  /* 0x0000005f735f7220 */ /* 0x040fe20000410000 */
[C---:B------:R-:W-:Y:S01]  /*26b0*/  FMUL.FTZ R90, R115.reuse, R90 ;  /* 0x0000005a735a7220 */ /* 0x040fe20000410000 */
[----:B------:R-:W-:Y:S01]  /*26c0*/  FMUL.FTZ R94, R115, R94 ;  /* 0x0000005e735e7220 */ /* 0x000fe20000410000 */
        /* <DEDUP_REMOVED lines=13> */
[----:B------:R-:W-:Y:S01]  /*27a0*/  FMUL.FTZ R98, R115, R98 ;  /* 0x0000006273627220 */ /* 0x000fe20000410000 */
[----:B------:R-:W-:Y:S01]  /*27b0*/  LEA R42, P3, R47, UR8, 0x4 ;  /* 0x000000082f2a7c11 */ /* 0x000fe2000f8620ff */
[----:B------:R-:W-:Y:S01]  /*27c0*/  FMUL.FTZ R100, R115, R100 ;  /* 0x0000006473647220 */ /* 0x000fe20000410000 */
[----:B------:R-:W-:Y:S01]  /*27d0*/  F2FP.F16.F32.PACK_AB R38, R43, R38 ;  /* 0x000000262b26723e */ /* 0x000fe200000000ff */
[----:B------:R-:W-:Y:S01]  /*27e0*/  FFMA.FTZ R98, R60, R98, R9 ;  /* 0x000000623c627223 */ /* 0x000fe20000010009 */
[----:B------:R-:W-:Y:S01]  /*27f0*/  F2FP.F16.F32.PACK_AB R37, R92, R37 ;  /* 0x000000255c25723e */ /* 0x000fe200000000ff */
[----:B------:R-:W-:Y:S01]  /*2800*/  FMUL.FTZ R116, R115, R116 ;  /* 0x0000007473747220 */ /* 0x000fe20000410000 */
[----:B------:R-:W-:Y:S01]  /*2810*/  F2FP.F16.F32.PACK_AB R36, R73, R36 ;  /* 0x000000244924723e */ /* 0x000fe200000000ff */
[----:B------:R-:W-:Y:S01]  /*2820*/  FMUL.FTZ R110, R115, R110 ;  /* 0x0000006e736e7220 */ /* 0x000fe20000410000 */
[----:B------:R-:W-:Y:S01]  /*2830*/  LEA.HI.X R43, R47, UR9, RZ, 0x4, P3 ;  /* 0x000000092f2b7c11 */ /* 0x000fe200098f24ff */
[----:B------:R-:W-:Y:S01]  /*2840*/  FFMA.FTZ R47, R63, R100, R10 ;  /* 0x000000643f2f7223 */ /* 0x000fe2000001000a */
[----:B------:R-:W0:Y:S01]  /*2850*/  LDC.64 R72, c[0x0][0x210] ;  /* 0x00008400ff487b82 */ /* 0x000e220000000a00 */
        /* <DEDUP_REMOVED lines=11> */
[----:B------:R-:W-:Y:S01]  /*2910*/  FFMA.FTZ R118, R76, R118, R23 ;  /* 0x000000764c767223 */ /* 0x000fe20000010017 */
[C---:B------:R-:W-:Y:S01]  /*2920*/  FMUL.FTZ R101, R115.reuse, R101 ;  /* 0x0000006573657220 */ /* 0x040fe20000410000 */
[----:B------:R-:W-:Y:S01]  /*2930*/  FMUL.FTZ R104, R115, R104 ;  /* 0x0000006873687220 */ /* 0x000fe20000410000 */
[----:B------:R2:W-:Y:S01]  /*2940*/  STG.E.128 desc[UR4][R42.64], R36 ;  /* 0x000000242a007986 */ /* 0x0005e2000c101d04 */
[----:B------:R-:W-:Y:S01]  /*2950*/  FFMA.FTZ R99, R62, R99, R11 ;  /* 0x000000633e637223 */ /* 0x000fe2000001000b */
[----:B------:R-:W-:Y:S01]  /*2960*/  FFMA.FTZ R103, R66, R103, R15 ;  /* 0x0000006742677223 */ /* 0x000fe2000001000f */
[----:B------:R-:W-:Y:S01]  /*2970*/  FFMA.FTZ R46, R69, R105, R16 ;  /* 0x00000069452e7223 */ /* 0x000fe20000010010 */
[----:B------:R-:W-:Y:S01]  /*2980*/  FFMA.FTZ R102, R65, R102, R12 ;  /* 0x0000006641667223 */ /* 0x000fe2000001000c */
[----:B------:R-:W-:Y:S01]  /*2990*/  FFMA.FTZ R45, R71, R45, R18 ;  /* 0x0000002d472d7223 */ /* 0x000fe20000010012 */
[----:B------:R-:W-:Y:S01]  /*29a0*/  FFMA.FTZ R113, R84, R113, R51 ;  /* 0x0000007154717223 */ /* 0x000fe20000010033 */
[----:B------:R-:W-:Y:S01]  /*29b0*/  FFMA.FTZ R96, R87, R96, R52 ;  /* 0x0000006057607223 */ /* 0x000fe20000010034 */
[----:B-1----:R-:W-:Y:S01]  /*29c0*/  FFMA.FTZ R41, R79, R120, R24 ;  /* 0x000000784f297223 */ /* 0x002fe20000010018 */
[----:B------:R-:W-:Y:S01]  /*29d0*/  FFMA.FTZ R40, R68, R106, R17 ;  /* 0x0000006a44287223 */ /* 0x000fe20000010011 */
        /* <DEDUP_REMOVED lines=8> */
[----:B--2---:R-:W-:Y:S01]  /*2a60*/  F2FP.F16.F32.PACK_AB R36, R47, R98 ;  /* 0x000000622f24723e */ /* 0x004fe200000000ff */
[----:B------:R-:W-:Y:S01]  /*2a70*/  FFMA.FTZ R42, R74, R116, R21 ;  /* 0x000000744a2a7223 */ /* 0x000fe20000010015 */
[----:B------:R-:W-:Y:S01]  /*2a80*/  FFMA.FTZ R47, R77, R110, R22 ;  /* 0x0000006e4d2f7223 */ /* 0x000fe20000010016 */
[----:B------:R-:W-:Y:S01]  /*2a90*/  FFMA.FTZ R101, R64, R101, R13 ;  /* 0x0000006540657223 */ /* 0x000fe2000001000d */
[----:B------:R-:W-:Y:S01]  /*2aa0*/  FFMA.FTZ R104, R67, R104, R14 ;  /* 0x0000006843687223 */ /* 0x000fe2000001000e */
[----:B------:R-:W-:Y:S01]  /*2ab0*/  F2FP.F16.F32.PACK_AB R43, R41, R118 ;  /* 0x00000076292b723e */ /* 0x000fe200000000ff */
        /* <DEDUP_REMOVED lines=11> */
[----:B------:R-:W-:Y:S01]  /*2b70*/  LEA R94, P2, R89, UR8, 0x4 ;  /* 0x00000008595e7c11 */ /* 0x000fe2000f8420ff */
[----:B------:R-:W-:Y:S01]  /*2b80*/  FFMA.FTZ R44, R78, R112, R25 ;  /* 0x000000704e2c7223 */ /* 0x000fe20000010019 */
[----:B------:R-:W-:Y:S01]  /*2b90*/  LEA R92, P3, R91, UR8, 0x4 ;  /* 0x000000085b5c7c11 */ /* 0x000fe2000f8620ff */
[----:B------:R-:W-:Y:S01]  /*2ba0*/  FFMA.FTZ R99, R81, R122, R26 ;  /* 0x0000007a51637223 */ /* 0x000fe2000001001a */
[----:B------:R-:W-:-:S02]  /*2bb0*/  LEA R90, P5, R97, UR8, 0x4 ;  /* 0x00000008615a7c11 */ /* 0x000fc4000f8a20ff */
[----:B------:R-:W-:Y:S02]  /*2bc0*/  F2FP.F16.F32.PACK_AB R38, R104, R101 ;  /* 0x000000656826723e */ /* 0x000fe400000000ff */
[----:B------:R-:W-:Y:S02]  /*2bd0*/  LEA.HI.X R95, R89, UR9, RZ, 0x4, P2 ;  /* 0x00000009595f7c11 */ /* 0x000fe400090f24ff */
[----:B------:R-:W-:Y:S02]  /*2be0*/  F2FP.F16.F32.PACK_AB R41, R108, R41 ;  /* 0x000000296c29723e */ /* 0x000fe400000000ff */
[----:B------:R-:W-:Y:S01]  /*2bf0*/  LEA.HI.X R93, R91, UR9, RZ, 0x4, P3 ;  /* 0x000000095b5d7c11 */ /* 0x000fe200098f24ff */
[----:B------:R1:W-:Y:S01]  /*2c00*/  STG.E.128 desc[UR4][R94.64], R36 ;  /* 0x000000245e007986 */ /* 0x0003e2000c101d04 */
[----:B------:R-:W-:Y:S02]  /*2c10*/  F2FP.F16.F32.PACK_AB R46, R109, R46 ;  /* 0x0000002e6d2e723e */ /* 0x000fe400000000ff */
[----:B------:R-:W-:Y:S01]  /*2c20*/  F2FP.F16.F32.PACK_AB R45, R96, R45 ;  /* 0x0000002d602d723e */ /* 0x000fe200000000ff */
[----:B------:R1:W-:Y:S01]  /*2c30*/  STG.E.128 desc[UR4][R92.64], R40 ;  /* 0x000000285c007986 */ /* 0x0003e2000c101d04 */
[----:B------:R-:W-:-:S02]  /*2c40*/  F2FP.F16.F32.PACK_AB R44, R99, R44 ;  /* 0x0000002c632c723e */ /* 0x000fc400000000ff */
[----:B------:R-:W-:Y:S02]  /*2c50*/  LEA.HI.X R91, R97, UR9, RZ, 0x4, P5 ;  /* 0x00000009615b7c11 */ /* 0x000fe4000a8f24ff */
[----:B0-----:R-:W-:-:S03]  /*2c60*/  LEA R88, R72, R88, 0x2 ;  /* 0x0000005848587211 */ /* 0x001fc600078e10ff */
[----:B------:R1:W-:Y:S01]  /*2c70*/  STG.E.128 desc[UR4][R90.64], R44 ;  /* 0x0000002c5a007986 */ /* 0x0003e2000c101d04 */
[----:B------:R-:W-:-:S13]  /*2c80*/  ISETP.GE.AND P2, PT, R88, R73, PT ;  /* 0x000000495800720c */ /* 0x000fda0003f46270 */
[----:B------:R-:W-:Y:S05]  /*2c90*/  @!P2 BRA `(.L_x_3459) ;  /* 0xffffffd80098a947 */ /* 0x000fea000383ffff */
[----:B------:R-:W-:Y:S05]  /*2ca0*/  EXIT ;  /* 0x000000000000794d */ /* 0x000fea0003800000 */
.L_x_3458:
        /* <DEDUP_REMOVED lines=8> */
.L_x_3461:
[----:B------:R-:W-:Y:S05]  /*2d30*/  BSYNC B0 ;  /* 0x0000000000007941 */ /* 0x000fea0003800000 */
.L_x_3460:
        /* <DEDUP_REMOVED lines=9> */
.L_x_3462:
[----:B------:R-:W-:Y:S01]  /*2dd0*/  HFMA2.MMA R37, -RZ, RZ, 0, 2.384185791015625e-07 ;  /* 0x00000004ff257435 */ /* 0x000fe200000001ff */
[----:B------:R-:W-:-:S05]  /*2de0*/  MOV R36, R121 ;  /* 0x0000007900247202 */ /* 0x000fca0000000f00 */
[----:B------:R-:W-:-:S05]  /*2df0*/  FADD.FTZ R118, R117, R36 ;  /* 0x0000002475767221 */ /* 0x000fca0000010000 */
[----:B------:R-:W-:-:S07]  /*2e00*/  MOV R123, R118 ;  /* 0x00000076007b7202 */ /* 0x000fce0000000f00 */
[----:B------:R-:W-:Y:S05]  /*2e10*/  WARPSYNC.COLLECTIVE R116, `(.L_x_3463) ;  /* 0x0000000074087348 */ /* 0x000fea0003c00000 */
[----:B------:R0:W1:Y:S02]  /*2e20*/  SHFL.BFLY P3, R121, R123, R37, R114 ;  /* 0x0c0000257b797389 */ /* 0x0000640000060072 */
[----:B01----:R-:W-:Y:S01]  /*2e30*/  ENDCOLLECTIVE ;  /* 0x000000000000791b */ /* 0x003fe20003800000 */
.L_x_3463:
        /* <DEDUP_REMOVED lines=8> */
.L_x_3464:
[----:B------:R-:W-:Y:S01]  /*2ec0*/  HFMA2.MMA R37, -RZ, RZ, 0, 9.5367431640625e-07 ;  /* 0x00000010ff257435 */ /* 0x000fe200000001ff */
[----:B------:R-:W-:-:S05]  /*2ed0*/  MOV R36, R121 ;  /* 0x0000007900247202 */ /* 0x000fca0000000f00 */
[----:B------:R-:W-:-:S05]  /*2ee0*/  FADD.FTZ R120, R119, R36 ;  /* 0x0000002477787221 */ /* 0x000fca0000010000 */
[----:B------:R-:W-:-:S07]  /*2ef0*/  MOV R123, R120 ;  /* 0x00000078007b7202 */ /* 0x000fce0000000f00 */
[----:B------:R-:W-:Y:S05]  /*2f00*/  WARPSYNC.COLLECTIVE R116, `(.L_x_3465) ;  /* 0x0000000074087348 */ /* 0x000fea0003c00000 */
[----:B------:R0:W1:Y:S02]  /*2f10*/  SHFL.BFLY P3, R121, R123, R37, R114 ;  /* 0x0c0000257b797389 */ /* 0x0000640000060072 */
[----:B01----:R-:W-:Y:S01]  /*2f20*/  ENDCOLLECTIVE ;  /* 0x000000000000791b */ /* 0x003fe20003800000 */
.L_x_3465:
        /* <DEDUP_REMOVED lines=71> */
.L_x_3466:
[----:B------:R-:W-:Y:S01]  /*33a0*/  HFMA2.MMA R37, -RZ, RZ, 0, 1.1920928955078125e-07 ;  /* 0x00000002ff257435 */ /* 0x000fe200000001ff */
[----:B------:R-:W-:-:S05]  /*33b0*/  MOV R117, R121 ;  /* 0x0000007900757202 */ /* 0x000fca0000000f00 */
[----:B------:R-:W-:-:S05]  /*33c0*/  FADD.FTZ R117, R36, R117 ;  /* 0x0000007524757221 */ /* 0x000fca0000010000 */
[----:B------:R-:W-:-:S07]  /*33d0*/  MOV R123, R117 ;  /* 0x00000075007b7202 */ /* 0x000fce0000000f00 */
[----:B------:R-:W-:Y:S05]  /*33e0*/  WARPSYNC.COLLECTIVE R116, `(.L_x_3467) ;  /* 0x0000000074087348 */ /* 0x000fea0003c00000 */
[----:B------:R0:W1:Y:S02]  /*33f0*/  SHFL.BFLY P3, R121, R123, R37, R114 ;  /* 0x0c0000257b797389 */ /* 0x0000640000060072 */
[----:B01----:R-:W-:Y:S01]  /*3400*/  ENDCOLLECTIVE ;  /* 0x000000000000791b */ /* 0x003fe20003800000 */
.L_x_3467:
[----:B------:R-:W-:Y:S01]  /*3410*/  HFMA2.MMA R37, -RZ, RZ, 0, 2.384185791015625e-07 ;  /* 0x00000004ff257435 */ /* 0x000fe200000001ff */
[----:B------:R-:W-:-:S05]  /*3420*/  MOV R118, R121 ;  /* 0x0000007900767202 */ /* 0x000fca0000000f00 */
[----:B------:R-:W-:-:S05]  /*3430*/  FADD.FTZ R118, R117, R118 ;  /* 0x0000007675767221 */ /* 0x000fca0000010000 */
[----:B------:R-:W-:-:S07]  /*3440*/  MOV R123, R118 ;  /* 0x00000076007b7202 */ /* 0x000fce0000000f00 */
[----:B------:R-:W-:Y:S05]  /*3450*/  WARPSYNC.COLLECTIVE R116, `(.L_x_3468) ;  /* 0x0000000074087348 */ /* 0x000fea0003c00000 */
[----:B------:R0:W1:Y:S02]  /*3460*/  SHFL.BFLY P3, R121, R123, R37, R114 ;  /* 0x0c0000257b797389 */ /* 0x0000640000060072 */
[----:B01----:R-:W-:Y:S01]  /*3470*/  ENDCOLLECTIVE ;  /* 0x000000000000791b */ /* 0x003fe20003800000 */
.L_x_3468:
[----:B------:R-:W-:Y:S01]  /*3480*/  HFMA2.MMA R37, -RZ, RZ, 0, 4.76837158203125e-07 ;  /* 0x00000008ff257435 */ /* 0x000fe200000001ff */
[----:B------:R-:W-:-:S05]  /*3490*/  MOV R119, R121 ;  /* 0x0000007900777202 */ /* 0x000fca0000000f00 */
[----:B------:R-:W-:-:S05]  /*34a0*/  FADD.FTZ R119, R118, R119 ;  /* 0x0000007776777221 */ /* 0x000fca0000010000 */
[----:B------:R-:W-:-:S07]  /*34b0*/  MOV R123, R119 ;  /* 0x00000077007b7202 */ /* 0x000fce0000000f00 */
[----:B------:R-:W-:Y:S05]  /*34c0*/  WARPSYNC.COLLECTIVE R116, `(.L_x_3469) ;  /* 0x0000000074087348 */ /* 0x000fea0003c00000 */
[----:B------:R0:W1:Y:S02]  /*34d0*/  SHFL.BFLY P3, R121, R123, R37, R114 ;  /* 0x0c0000257b797389 */ /* 0x0000640000060072 */
[----:B01----:R-:W-:Y:S01]  /*34e0*/  ENDCOLLECTIVE ;  /* 0x000000000000791b */ /* 0x003fe20003800000 */
.L_x_3469:
[----:B------:R-:W-:Y:S01]  /*34f0*/  HFMA2.MMA R37, -RZ, RZ, 0, 9.5367431640625e-07 ;  /* 0x00000010ff257435 */ /* 0x000fe200000001ff */
[----:B------:R-:W-:-:S05]  /*3500*/  MOV R120, R121 ;  /* 0x0000007900787202 */ /* 0x000fca0000000f00 */
[----:B------:R-:W-:-:S05]  /*3510*/  FADD.FTZ R120, R119, R120 ;  /* 0x0000007877787221 */ /* 0x000fca0000010000 */
[----:B------:R-:W-:-:S07]  /*3520*/  MOV R123, R120 ;  /* 0x00000078007b7202 */ /* 0x000fce0000000f00 */
[----:B------:R-:W-:Y:S05]  /*3530*/  WARPSYNC.COLLECTIVE R116, `(.L_x_3470) ;  /* 0x0000000074087348 */ /* 0x000fea0003c00000 */
[----:B------:R0:W1:Y:S02]  /*3540*/  SHFL.BFLY P3, R121, R123, R37, R114 ;  /* 0x0c0000257b797389 */ /* 0x0000640000060072 */
[----:B01----:R-:W-:Y:S01]  /*3550*/  ENDCOLLECTIVE ;  /* 0x000000000000791b */ /* 0x003fe20003800000 */
.L_x_3470:
[----:B------:R-:W-:Y:S05]  /*3560*/  BRA `(.L_x_3471) ;  /* 0xffffffec00987947 */ /* 0x000fea000383ffff */
.L_x_3472:
        /* <DEDUP_REMOVED lines=9> */
.L_x_30431:


//--------------------- .text._ZN10layer_norm13ln_fwd_kernelINS_13Kernel_traitsI6__halfS2_S2_S2_fjLj1024ELj1ELj4ELj1ELj16ENS_18Kernel_traits_baseILj1024ES2_S2_S2_S2_fjLj128EEEEELb0ELb0ELb1ELb0EEEvNS_9FwdParamsE --------------------------
	.section	.text._ZN10layer_norm13ln_fwd_kernelINS_13Kernel_traitsI6__halfS2_S2_S2_fjLj1024ELj1ELj4ELj1ELj16ENS_18Kernel_traits_baseILj1024ES2_S2_S2_S2_fjLj128EEEEELb0ELb0ELb1ELb0EEEvNS_9FwdParamsE,"ax",@progbits
	.align	128
        .global         _ZN10layer_norm13ln_fwd_kernelINS_13Kernel_traitsI6__halfS2_S2_S2_fjLj1024ELj1ELj4ELj1ELj16ENS_18Kernel_traits_baseILj1024ES2_S2_S2_S2_fjLj128EEEEELb0ELb0ELb1ELb0EEEvNS_9FwdParamsE
        .type           _ZN10layer_norm13ln_fwd_kernelINS_13Kernel_traitsI6__halfS2_S2_S2_fjLj1024ELj1ELj4ELj1ELj16ENS_18Kernel_traits_baseILj1024ES2_S2_S2_S2_fjLj128EEEEELb0ELb0ELb1ELb0EEEvNS_9FwdParamsE,@function
        .size           _ZN10layer_norm13ln_fwd_kernelINS_13Kernel_traitsI6__halfS2_S2_S2_fjLj1024ELj1ELj4ELj1ELj16ENS_18Kernel_traits_baseILj1024ES2_S2_S2_S2_fjLj128EEEEELb0ELb0ELb1ELb0EEEvNS_9FwdParamsE,(.L_x_30432 - _ZN10layer_norm13ln_fwd_kernelINS_13Kernel_traitsI6__halfS2_S2_S2_fjLj1024ELj1ELj4ELj1ELj16ENS_18Kernel_traits_baseILj1024ES2_S2_S2_S2_fjLj128EEEEELb0ELb0ELb1ELb0EEEvNS_9FwdParamsE)
        .other          _ZN10layer_norm13ln_fwd_kernelINS_13Kernel_traitsI6__halfS2_S2_S2_fjLj1024ELj1ELj4ELj1ELj16ENS_18Kernel_traits_baseILj1024ES2_S2_S2_S2_fjLj128EEEEELb0ELb0ELb1ELb0EEEvNS_9FwdParamsE,@"STO_CUDA_ENTRY STV_DEFAULT"
_ZN10layer_norm13ln_fwd_kernelINS_13Kernel_traitsI6__halfS2_S2_S2_fjLj1024ELj1ELj4ELj1ELj16ENS_18Kernel_traits_baseILj1024ES2_S2_S2_S2_fjLj128EEEEELb0ELb0ELb1ELb0EEEvNS_9FwdParamsE:
.text._ZN10layer_norm13ln_fwd_kernelINS_13Kernel_traitsI6__halfS2_S2_S2_fjLj1024ELj1ELj4ELj1ELj16ENS_18Kernel_traits_baseILj1024ES2_S2_S2_S2_fjLj128EEEEELb0ELb0ELb1ELb0EEEvNS_9FwdParamsE:
        /* <DEDUP_REMOVED lines=30> */
[----:B------:R-:W-:Y:S02]  /*01e0*/  LOP3.LUT R13, R13, 0x20, RZ, 0xfc, !PT ;  /* 0x000000200d0d7812 */ /* 0x000fe400078efcff */
[----:B------:R-:W-:Y:S02]  /*01f0*/  @!P2 CS2R R48, SRZ ;  /* 0x000000000030a805 */ /* 0x000fe4000001ff00 */
[----:B0-----:R-:W-:-:S07]  /*0200*/  @!P2 CS2R R50, SRZ ;  /* 0x000000000032a805 */ /* 0x001fce000001ff00 */
.L_x_3474:
[----:B------:R-:W-:Y:S05]  /*0210*/  BSYNC B0 ;  /* 0x0000000000007941 */ /* 0x000fea0003800000 */
.L_x_3473:
        /* <DEDUP_REMOVED lines=14> */
.L_x_3476:
[----:B------:R-:W-:Y:S05]  /*0300*/  BSYNC B0 ;  /* 0x0000000000007941 */ /* 0x000fea0003800000 */
.L_x_3475:
        /* <DEDUP_REMOVED lines=14> */
.L_x_3478:
[----:B------:R-:W-:Y:S05]  /*03f0*/  BSYNC B0 ;  /* 0x0000000000007941 */ /* 0x000fea0003800000 */
.L_x_3477:
        /* <DEDUP_REMOVED lines=13> */
.L_x_3480:
[----:B------:R-:W-:Y:S05]  /*04d0*/  BSYNC B0 ;  /* 0x0000000000007941 */ /* 0x000fea0003800000 */
.L_x_3479:
[----:B------:R-:W-:Y:S02]  /*04e0*/  ULDC UR6, c[0x0][0x214] ;  /* 0x0000850000067ab9 */ /* 0x000fe40000000800 */
[----:B------:R-:W-:-:S13]  /*04f0*/  ISETP.GE.AND P2, PT, R114, UR6, PT ;  /* 0x0000000672007c0c */ /* 0x000fda000bf46270 */
[----:B------:R-:W-:Y:S05]  /*0500*/  @P2 EXIT ;  /* 0x000000000000294d */ /* 0x000fea0003800000 */
[--C-:B-----5:R-:W-:Y:S01]  /*0510*/  HADD2.F32 R13, -RZ, R48.reuse.H0_H0 ;  /* 0x20000030ff0d7230 */ /* 0x120fe20000004100 */
[----:B------:R-:W-:Y:S01]  /*0520*/  ULDC.U8 UR6, c[0x0][0x2a0] ;  /* 0x0000a80000067ab9 */ /* 0x000fe20000000000 */
        /* <DEDUP_REMOVED lines=29> */
[----:B------:R-:W-:Y:S02]  /*0700*/  HADD2.F32 R10, -RZ, R11.H0_H0 ;  /* 0x2000000bff0a7230 */ /* 0x000fe40000004100 */
[----:B------:R-:W-:Y:S02]  /*0710*/  HADD2.F32 R27, -RZ, R44.H0_H0 ;  /* 0x2000002cff1b7230 */ /* 0x000fe40000004100 */
        /* <DEDUP_REMOVED lines=9> */
[----:B------:R-:W-:Y:S02]  /*07b0*/  HADD2.F32 R45, -RZ, R45.H1_H1 ;  /* 0x3000002dff2d7230 */ /* 0x000fe40000004100 */
        /* <DEDUP_REMOVED lines=25> */
[----:B------:R-:W-:-:S07]  /*0950*/  HADD2.F32 R90, -RZ, R35.H1_H1 ;  /* 0x30000023ff5a7230 */ /* 0x000fce0000004100 */
.L_x_3594:
        /* <DEDUP_REMOVED lines=34> */
[----:B-----5:R-:W-:Y:S01]  /*0b80*/  HADD2.F32 R91, -RZ, R32.H0_H0 ;  /* 0x20000020ff5b7230 */ /* 0x020fe20000004100 */
[----:B------:R-:W-:Y:S06]  /*0b90*/  BRA `(.L_x_3485) ;  /* 0x0000000000107947 */ /* 0x000fec0003800000 */
.L_x_3484:
[----:B-----5:R-:W-:Y:S02]  /*0ba0*/  HADD2.F32 R91, -RZ, R28.H0_H0 ;  /* 0x2000001cff5b7230 */ /* 0x020fe40000004100 */
[----:B------:R-:W-:-:S03]  /*0bb0*/  @P2 HADD2.F32 R36, -RZ, R32.H0_H0 ;  /* 0x20000020ff242230 */ /* 0x000fc60000004100 */
[----:B------:R-:W-:-:S04]  /*0bc0*/  FMUL.FTZ R91, R91, UR8 ;  /* 0x000000085b5b7c20 */ /* 0x000fc80008410000 */
[----:B------:R-:W-:-:S07]  /*0bd0*/  @P2 FADD.FTZ R91, R36, R91 ;  /* 0x0000005b245b2221 */ /* 0x000fce0000010000 */
.L_x_3485:
[----:B------:R-:W-:Y:S05]  /*0be0*/  BSYNC B1 ;  /* 0x0000000000017941 */ /* 0x000fea0003800000 */
.L_x_3483:
[----:B------:R-:W-:Y:S04]  /*0bf0*/  BSSY B1, `(.L_x_3486) ;  /* 0x000000a000017945 */ /* 0x000fe80003800000 */
[----:B------:R-:W-:Y:S05]  /*0c00*/  @P4 BRA `(.L_x_3487) ;  /* 0x0000000000104947 */ /* 0x000fea0003800000 */
[----:B------:R-:W-:Y:S01]  /*0c10*/  HFMA2.MMA R88, -RZ, RZ, 0, 0 ;  /* 0x00000000ff587435 */ /* 0x000fe200000001ff */
[----:B------:R-:W-:Y:S10]  /*0c20*/  @!P2 BRA `(.L_x_3488) ;  /* 0x000000000018a947 */ /* 0x000ff40003800000 */
[----:B-----5:R-:W-:Y:S01]  /*0c30*/  HADD2.F32 R88, -RZ, R32.H1_H1 ;  /* 0x30000020ff587230 */ /* 0x020fe20000004100 */
[----:B------:R-:W-:Y:S06]  /*0c40*/  BRA `(.L_x_3488) ;  /* 0x0000000000107947 */ /* 0x000fec0003800000 */
.L_x_3487:
[----:B-----5:R-:W-:Y:S02]  /*0c50*/  HADD2.F32 R88, -RZ, R28.H1_H1 ;  /* 0x3000001cff587230 */ /* 0x020fe40000004100 */
[----:B------:R-:W-:-:S03]  /*0c60*/  @P2 HADD2.F32 R37, -RZ, R32.H1_H1 ;  /* 0x30000020ff252230 */ /* 0x000fc60000004100 */
[----:B------:R-:W-:-:S04]  /*0c70*/  FMUL.FTZ R88, R88, UR8 ;  /* 0x0000000858587c20 */ /* 0x000fc80008410000 */
[----:B------:R-:W-:-:S07]  /*0c80*/  @P2 FADD.FTZ R88, R37, R88 ;  /* 0x0000005825582221 */ /* 0x000fce0000010000 */
.L_x_3488:
[----:B------:R-:W-:Y:S05]  /*0c90*/  BSYNC B1 ;  /* 0x0000000000017941 */ /* 0x000fea0003800000 */
.L_x_3486:
[----:B------:R-:W-:Y:S04]  /*0ca0*/  BSSY B1, `(.L_x_3489) ;  /* 0x000000a000017945 */ /* 0x000fe80003800000 */
[----:B------:R-:W-:Y:S05]  /*0cb0*/  @P4 BRA `(.L_x_3490) ;  /* 0x0000000000104947 */ /* 0x000fea0003800000 */
[----:B------:R-:W-:Y:S01]  /*0cc0*/  MOV R89, RZ ;  /* 0x000000ff00597202 */ /* 0x000fe20000000f00 */
[----:B------:R-:W-:Y:S06]  /*0cd0*/  @!P2 BRA `(.L_x_3491) ;  /* 0x000000000018a947 */ /* 0x000fec0003800000 */
[----:B-----5:R-:W-:Y:S01]  /*0ce0*/  HADD2.F32 R89, -RZ, R33.H0_H0 ;  /* 0x20000021ff597230 */ /* 0x020fe20000004100 */
[----:B------:R-:W-:Y:S06]  /*0cf0*/  BRA `(.L_x_3491) ;  /* 0x0000000000107947 */ /* 0x000fec0003800000 */
.L_x_3490:
[----:B-----5:R-:W-:Y:S02]  /*0d00*/  HADD2.F32 R89, -RZ, R29.H0_H0 ;  /* 0x2000001dff597230 */ /* 0x020fe40000004100 */
[----:B------:R-:W-:-:S03]  /*0d10*/  @P2 HADD2.F32 R36, -RZ, R33.H0_H0 ;  /* 0x20000021ff242230 */ /* 0x000fc60000004100 */
[----:B------:R-:W-:-:S04]  /*0d20*/  FMUL.FTZ R89, R89, UR8 ;  /* 0x0000000859597c20 */ /* 0x000fc80008410000 */
[----:B------:R-:W-:-:S07]  /*0d30*/  @P2 FADD.FTZ R89, R36, R89 ;  /* 0x0000005924592221 */ /* 0x000fce0000010000 */
.L_x_3491:
[----:B------:R-:W-:Y:S05]  /*0d40*/  BSYNC B1 ;  /* 0x0000000000017941 */ /* 0x000fea0003800000 */
.L_x_3489:
[----:B------:R-:W-:Y:S04]  /*0d50*/  BSSY B1, `(.L_x_3492) ;  /* 0x000000a000017945 */ /* 0x000fe80003800000 */
[----:B------:R-:W-:Y:S05]  /*0d60*/  @P4 BRA `(.L_x_3493) ;  /* 0x0000000000104947 */ /* 0x000fea0003800000 */
[----:B------:R-:W-:Y:S01]  /*0d70*/  HFMA2.MMA R86, -RZ, RZ, 0, 0 ;  /* 0x00000000ff567435 */ /* 0x000fe200000001ff */
[----:B------:R-:W-:Y:S10]  /*0d80*/  @!P2 BRA `(.L_x_3494) ;  /* 0x000000000018a947 */ /* 0x000ff40003800000 */
[----:B-----5:R-:W-:Y:S01]  /*0d90*/  HADD2.F32 R86, -RZ, R33.H1_H1 ;  /* 0x30000021ff567230 */ /* 0x020fe20000004100 */
[----:B------:R-:W-:Y:S06]  /*0da0*/  BRA `(.L_x_3494) ;  /* 0x0000000000107947 */ /* 0x000fec0003800000 */
.L_x_3493:
[----:B-----5:R-:W-:Y:S02]  /*0db0*/  HADD2.F32 R86, -RZ, R29.H1_H1 ;  /* 0x3000001dff567230 */ /* 0x020fe40000004100 */
[----:B------:R-:W-:-:S03]  /*0dc0*/  @P2 HADD2.F32 R37, -RZ, R33.H1_H1 ;  /* 0x30000021ff252230 */ /* 0x000fc60000004100 */
[----:B------:R-:W-:-:S04]  /*0dd0*/  FMUL.FTZ R86, R86, UR8 ;  /* 0x0000000856567c20 */ /* 0x000fc80008410000 */
[----:B------:R-:W-:-:S07]  /*0de0*/  @P2 FADD.FTZ R86, R37, R86 ;  /* 0x0000005625562221 */ /* 0x000fce0000010000 */
.L_x_3494:
[----:B------:R-:W-:Y:S05]  /*0df0*/  BSYNC B1 ;  /* 0x0000000000017941 */ /* 0x000fea0003800000 */
.L_x_3492:
[----:B------:R-:W-:Y:S04]  /*0e00*/  BSSY B1, `(.L_x_3495) ;  /* 0x000000a000017945 */ /* 0x000fe80003800000 */
[----:B------:R-:W-:Y:S05]  /*0e10*/  @P4 BRA `(.L_x_3496) ;  /* 0x0000000000104947 */ /* 0x000fea0003800000 */
[----:B------:R-:W-:Y:S01]  /*0e20*/  MOV R87, RZ ;  /* 0x000000ff00577202 */ /* 0x000fe20000000f00 */
[----:B------:R-:W-:Y:S06]  /*0e30*/  @!P2 BRA `(.L_x_3497) ;  /* 0x000000000018a947 */ /* 0x000fec0003800000 */
[----:B-----5:R-:W-:Y:S01]  /*0e40*/  HADD2.F32 R87, -RZ, R34.H0_H0 ;  /* 0x20000022ff577230 */ /* 0x020fe20000004100 */
[----:B------:R-:W-:Y:S06]  /*0e50*/  BRA `(.L_x_3497) ;  /* 0x0000000000107947 */ /* 0x000fec0003800000 */
.L_x_3496:
[----:B-----5:R-:W-:Y:S02]  /*0e60*/  HADD2.F32 R87, -RZ, R30.H0_H0 ;  /* 0x2000001eff577230 */ /* 0x020fe40000004100 */
[----:B------:R-:W-:-:S03]  /*0e70*/  @P2 HADD2.F32 R36, -RZ, R34.H0_H0 ;  /* 0x20000022ff242230 */ /* 0x000fc60000004100 */
[----:B------:R-:W-:-:S04]  /*0e80*/  FMUL.FTZ R87, R87, UR8 ;  /* 0x0000000857577c20 */ /* 0x000fc80008410000 */
[----:B------:R-:W-:-:S07]  /*0e90*/  @P2 FADD.FTZ R87, R36, R87 ;  /* 0x0000005724572221 */ /* 0x000fce0000010000 */
.L_x_3497:
[----:B------:R-:W-:Y:S05]  /*0ea0*/  BSYNC B1 ;  /* 0x0000000000017941 */ /* 0x000fea0003800000 */
.L_x_3495:
[----:B------:R-:W-:Y:S04]  /*0eb0*/  BSSY B1, `(.L_x_3498) ;  /* 0x000000a000017945 */ /* 0x000fe80003800000 */
[----:B------:R-:W-:Y:S05]  /*0ec0*/  @P4 BRA `(.L_x_3499) ;  /* 0x0000000000104947 */ /* 0x000fea0003800000 */
[----:B------:R-:W-:Y:S01]  /*0ed0*/  HFMA2.MMA R84, -RZ, RZ, 0, 0 ;  /* 0x00000000ff547435 */ /* 0x000fe200000001ff */
[----:B------:R-:W-:Y:S10]  /*0ee0*/  @!P2 BRA `(.L_x_3500) ;  /* 0x000000000018a947 */ /* 0x000ff40003800000 */
[----:B-----5:R-:W-:Y:S01]  /*0ef0*/  HADD2.F32 R84, -RZ, R34.H1_H1 ;  /* 0x30000022ff547230 */ /* 0x020fe20000004100 */
[----:B------:R-:W-:Y:S06]  /*0f00*/  BRA `(.L_x_3500) ;  /* 0x0000000000107947 */ /* 0x000fec0003800000 */
.L_x_3499:
[----:B-----5:R-:W-:Y:S02]  /*0f10*/  HADD2.F32 R84, -RZ, R30.H1_H1 ;  /* 0x3000001eff547230 */ /* 0x020fe40000004100 */
[----:B------:R-:W-:-:S03]  /*0f20*/  @P2 HADD2.F32 R37, -RZ, R34.H1_H1 ;  /* 0x30000022ff252230 */ /* 0x000fc60000004100 */
[----:B------:R-:W-:-:S04]  /*0f30*/  FMUL.FTZ R84, R84, UR8 ;  /* 0x0000000854547c20 */ /* 0x000fc80008410000 */
[----:B------:R-:W-:-:S07]  /*0f40*/  @P2 FADD.FTZ R84, R37, R84 ;  /* 0x0000005425542221 */ /* 0x000fce0000010000 */
.L_x_3500:
[----:B------:R-:W-:Y:S05]  /*0f50*/  BSYNC B1 ;  /* 0x0000000000017941 */ /* 0x000fea0003800000 */
.L_x_3498:
[----:B------:R-:W-:Y:S04]  /*0f60*/  BSSY B1, `(.L_x_3501) ;  /* 0x000000a000017945 */ /* 0x000fe80003800000 */
[----:B------:R-:W-:Y:S05]  /*0f70*/  @P4 BRA `(.L_x_3502) ;  /* 0x0000000000104947 */ /* 0x000fea0003800000 */
[----:B------:R-:W-:Y:S01]  /*0f80*/  MOV R85, RZ ;  /* 0x000000ff00557202 */ /* 0x000fe20000000f00 */
[----:B------:R-:W-:Y:S06]  /*0f90*/  @!P2 BRA `(.L_x_3503) ;  /* 0x000000000018a947 */ /* 0x000fec0003800000 */
[----:B-----5:R-:W-:Y:S01]  /*0fa0*/  HADD2.F32 R85, -RZ, R35.H0_H0 ;  /* 0x20000023ff557230 */ /* 0x020fe20000004100 */
[----:B------:R-:W-:Y:S06]  /*0fb0*/  BRA `(.L_x_3503) ;  /* 0x0000000000107947 */ /* 0x000fec0003800000 */
.L_x_3502:
[----:B-----5:R-:W-:Y:S02]  /*0fc0*/  HADD2.F32 R85, -RZ, R31.H0_H0 ;  /* 0x2000001fff557230 */ /* 0x020fe40000004100 */
[----:B------:R-:W-:-:S03]  /*0fd0*/  @P2 HADD2.F32 R36, -RZ, R35.H0_H0 ;  /* 0x20000023ff242230 */ /* 0x000fc60000004100 */
[----:B------:R-:W-:-:S04]  /*0fe0*/  FMUL.FTZ R85, R85, UR8 ;  /* 0x0000000855557c20 */ /* 0x000fc80008410000 */
[----:B------:R-:W-:-:S07]  /*0ff0*/  @P2 FADD.FTZ R85, R36, R85 ;  /* 0x0000005524552221 */ /* 0x000fce0000010000 */
.L_x_3503:
[----:B------:R-:W-:Y:S05]  /*1000*/  BSYNC B1 ;  /* 0x0000000000017941 */ /* 0x000fea0003800000 */
.L_x_3501:
[----:B------:R-:W-:Y:S04]  /*1010*/  BSSY B1, `(.L_x_3504) ;  /* 0x000000a000017945 */ /* 0x000fe80003800000 */
[----:B------:R-:W-:Y:S05]  /*1020*/  @P4 BRA `(.L_x_3505) ;  /* 0x0000000000104947 */ /* 0x000fea0003800000 */
[----:B------:R-:W-:Y:S01]  /*1030*/  HFMA2.MMA R82, -RZ, RZ, 0, 0 ;  /* 0x00000000ff527435 */ /* 0x000fe200000001ff */
[----:B------:R-:W-:Y:S10]  /*1040*/  @!P2 BRA `(.L_x_3506) ;  /* 0x000000000018a947 */ /* 0x000ff40003800000 */
[----:B-----5:R-:W-:Y:S01]  /*1050*/  HADD2.F32 R82, -RZ, R35.H1_H1 ;  /* 0x30000023ff527230 */ /* 0x020fe20000004100 */
[----:B------:R-:W-:Y:S06]  /*1060*/  BRA `(.L_x_3506) ;  /* 0x0000000000107947 */ /* 0x000fec0003800000 */
.L_x_3505:
[----:B-----5:R-:W-:Y:S02]  /*1070*/  HADD2.F32 R82, -RZ, R31.H1_H1 ;  /* 0x3000001fff527230 */ /* 0x020fe40000004100 */
[----:B------:R-:W-:-:S03]  /*1080*/  @P2 HADD2.F32 R37, -RZ, R35.H1_H1 ;  /* 0x30000023ff252230 */ /* 0x000fc60000004100 */
[----:B------:R-:W-:-:S04]  /*1090*/  FMUL.FTZ R82, R82, UR8 ;  /* 0x0000000852527c20 */ /* 0x000fc80008410000 */
[----:B------:R-:W-:-:S07]  /*10a0*/  @P2 FADD.FTZ R82, R37, R82 ;  /* 0x0000005225522221 */ /* 0x000fce0000010000 */
.L_x_3506:
[----:B------:R-:W-:Y:S05]  /*10b0*/  BSYNC B1 ;  /* 0x0000000000017941 */ /* 0x000fea0003800000 */
.L_x_3504:
[----:B------:R-:W0:Y:S01]  /*10c0*/  LDC.64 R120, c[0x0][0x238] ;  /* 0x00008e00ff787b82 */ /* 0x000e220000000a00 */
[----:B------:R-:W-:Y:S02]  /*10d0*/  F2FP.F16.F32.PACK_AB R39, R82, R85 ;  /* 0x000000555227723e */ /* 0x000fe400000000ff */
[----:B------:R-:W-:Y:S02]  /*10e0*/  F2FP.F16.F32.PACK_AB R38, R84, R87 ;  /* 0x000000575426723e */ /* 0x000fe400000000ff */
[----:B------:R-:W-:Y:S02]  /*10f0*/  F2FP.F16.F32.PACK_AB R37, R86, R89 ;  /* 0x000000595625723e */ /* 0x000fe400000000ff */
[----:B------:R-:W-:Y:S02]  /*1100*/  F2FP.F16.F32.PACK_AB R36, R88, R91 ;  /* 0x0000005b5824723e */ /* 0x000fe400000000ff */
[----:B------:R-:W-:Y:S01]  /*1110*/  IADD3 R119, R119, 0x20, RZ ;  /* 0x0000002077777810 */ /* 0x000fe20007ffe0ff */
[C---:B0-----:R-:W-:Y:S01]  /*1120*/  IMAD.WIDE.U32 R120, R118.reuse, 0x10, R120 ;  /* 0x0000001076787825 */ /* 0x041fe200078e0078 */
[----:B------:R-:W-:-:S04]  /*1130*/  IADD3 R118, R118, 0x20, RZ ;  /* 0x0000002076767810 */ /* 0x000fc80007ffe0ff */
[----:B------:R0:W-:Y:S03]  /*1140*/  STG.E.128 desc[UR4][R120.64], R36 ;  /* 0x0000002478007986 */ /* 0x0001e6000c101d04 */
.L_x_3482:
[----:B------:R-:W-:Y:S05]  /*1150*/  BSYNC B0 ;  /* 0x0000000000007941 */ /* 0x000fea0003800000 */
.L_x_3481:
        /* <DEDUP_REMOVED lines=18> */
.L_x_3510:
[----:B-----5:R-:W-:Y:S02]  /*1280*/  HADD2.F32 R83, -RZ, R28.H0_H0 ;  /* 0x2000001cff537230 */ /* 0x020fe40000004100 */
[----:B------:R-:W-:-:S03]  /*1290*/  @P2 HADD2.F32 R36, -RZ, R32.H0_H0 ;  /* 0x20000020ff242230 */ /* 0x000fc60000004100 */
[----:B------:R-:W-:-:S04]  /*12a0*/  FMUL.FTZ R83, R83, UR8 ;  /* 0x0000000853537c20 */ /* 0x000fc80008410000 */
[----:B------:R-:W-:-:S07]  /*12b0*/  @P2 FADD.FTZ R83, R36, R83 ;  /* 0x0000005324532221 */ /* 0x000fce0000010000 */
.L_x_3511:
[----:B------:R-:W-:Y:S05]  /*12c0*/  BSYNC B1 ;  /* 0x0000000000017941 */ /* 0x000fea0003800000 */
.L_x_3509:
[----:B------:R-:W-:Y:S04]  /*12d0*/  BSSY B1, `(.L_x_3512) ;  /* 0x000000a000017945 */ /* 0x000fe80003800000 */
[----:B------:R-:W-:Y:S05]  /*12e0*/  @P4 BRA `(.L_x_3513) ;  /* 0x0000000000104947 */ /* 0x000fea0003800000 */
[----:B------:R-:W-:Y:S01]  /*12f0*/  HFMA2.MMA R80, -RZ, RZ, 0, 0 ;  /* 0x00000000ff507435 */ /* 0x000fe200000001ff */
[----:B------:R-:W-:Y:S10]  /*1300*/  @!P2 BRA `(.L_x_3514) ;  /* 0x000000000018a947 */ /* 0x000ff40003800000 */
[----:B-----5:R-:W-:Y:S01]  /*1310*/  HADD2.F32 R80, -RZ, R32.H1_H1 ;  /* 0x30000020ff507230 */ /* 0x020fe20000004100 */
[----:B------:R-:W-:Y:S06]  /*1320*/  BRA `(.L_x_3514) ;  /* 0x0000000000107947 */ /* 0x000fec0003800000 */
.L_x_3513:
[----:B-----5:R-:W-:Y:S02]  /*1330*/  HADD2.F32 R80, -RZ, R28.H1_H1 ;  /* 0x3000001cff507230 */ /* 0x020fe40000004100 */
[----:B------:R-:W-:-:S03]  /*1340*/  @P2 HADD2.F32 R37, -RZ, R32.H1_H1 ;  /* 0x30000020ff252230 */ /* 0x000fc60000004100 */
[----:B------:R-:W-:-:S04]  /*1350*/  FMUL.FTZ R80, R80, UR8 ;  /* 0x0000000850507c20 */ /* 0x000fc80008410000 */
[----:B------:R-:W-:-:S07]  /*1360*/  @P2 FADD.FTZ R80, R37, R80 ;  /* 0x0000005025502221 */ /* 0x000fce0000010000 */
.L_x_3514:
[----:B------:R-:W-:Y:S05]  /*1370*/  BSYNC B1 ;  /* 0x0000000000017941 */ /* 0x000fea0003800000 */
.L_x_3512:
[----:B------:R-:W-:Y:S04]  /*1380*/  BSSY B1, `(.L_x_3515) ;  /* 0x000000a000017945 */ /* 0x000fe80003800000 */
[----:B------:R-:W-:Y:S05]  /*1390*/  @P4 BRA `(.L_x_3516) ;  /* 0x0000000000104947 */ /* 0x000fea0003800000 */
[----:B------:R-:W-:Y:S01]  /*13a0*/  MOV R92, RZ ;  /* 0x000000ff005c7202 */ /* 0x000fe20000000f00 */
[----:B------:R-:W-:Y:S06]  /*13b0*/  @!P2 BRA `(.L_x_3517) ;  /* 0x000000000018a947 */ /* 0x000fec0003800000 */
[----:B-----5:R-:W-:Y:S01]  /*13c0*/  HADD2.F32 R92, -RZ, R33.H0_H0 ;  /* 0x20000021ff5c7230 */ /* 0x020fe20000004100 */
[----:B------:R-:W-:Y:S06]  /*13d0*/  BRA `(.L_x_3517) ;  /* 0x0000000000107947 */ /* 0x000fec0003800000 */
.L_x_3516:
[----:B-----5:R-:W-:Y:S02]  /*13e0*/  HADD2.F32 R92, -RZ, R29.H0_H0 ;  /* 0x2000001dff5c7230 */ /* 0x020fe40000004100 */
[----:B------:R-:W-:-:S03]  /*13f0*/  @P2 HADD2.F32 R37, -RZ, R33.H0_H0 ;  /* 0x20000021ff252230 */ /* 0x000fc60000004100 */
[----:B------:R-:W-:-:S04]  /*1400*/  FMUL.FTZ R92, R92, UR8 ;  /* 0x000000085c5c7c20 */ /* 0x000fc80008410000 */
[----:B------:R-:W-:-:S07]  /*1410*/  @P2 FADD.FTZ R92, R37, R92 ;  /* 0x0000005c255c2221 */ /* 0x000fce0000010000 */
.L_x_3517:
[----:B------:R-:W-:Y:S05]  /*1420*/  BSYNC B1 ;  /* 0x0000000000017941 */ /* 0x000fea0003800000 */
.L_x_3515:
[----:B------:R-:W-:Y:S04]  /*1430*/  BSSY B1, `(.L_x_3518) ;  /* 0x000000a000017945 */ /* 0x000fe80003800000 */
[----:B------:R-:W-:Y:S05]  /*1440*/  @P4 BRA `(.L_x_3519) ;  /* 0x0000000000104947 */ /* 0x000fea0003800000 */
[----:B------:R-:W-:Y:S01]  /*1450*/  HFMA2.MMA R93, -RZ, RZ, 0, 0 ;  /* 0x00000000ff5d7435 */ /* 0x000fe200000001ff */
[----:B------:R-:W-:Y:S10]  /*1460*/  @!P2 BRA `(.L_x_3520) ;  /* 0x000000000018a947 */ /* 0x000ff40003800000 */
[----:B-----5:R-:W-:Y:S01]  /*1470*/  HADD2.F32 R93, -RZ, R33.H1_H1 ;  /* 0x30000021ff5d7230 */ /* 0x020fe20000004100 */
[----:B------:R-:W-:Y:S06]  /*1480*/  BRA `(.L_x_3520) ;  /* 0x0000000000107947 */ /* 0x000fec0003800000 */
.L_x_3519:
[----:B-----5:R-:W-:Y:S02]  /*1490*/  HADD2.F32 R93, -RZ, R29.H1_H1 ;  /* 0x3000001dff5d7230 */ /* 0x020fe40000004100 */
[----:B------:R-:W-:-:S03]  /*14a0*/  @P2 HADD2.F32 R36, -RZ, R33.H1_H1 ;  /* 0x30000021ff242230 */ /* 0x000fc60000004100 */
[----:B------:R-:W-:-:S04]  /*14b0*/  FMUL.FTZ R93, R93, UR8 ;  /* 0x000000085d5d7c20 */ /* 0x000fc80008410000 */
[----:B------:R-:W-:-:S07]  /*14c0*/  @P2 FADD.FTZ R93, R36, R93 ;  /* 0x0000005d245d2221 */ /* 0x000fce0000010000 */
.L_x_3520:
[----:B------:R-:W-:Y:S05]  /*14d0*/  BSYNC B1 ;  /* 0x0000000000017941 */ /* 0x000fea0003800000 */
.L_x_3518:
[----:B------:R-:W-:Y:S04]  /*14e0*/  BSSY B1, `(.L_x_3521) ;  /* 0x000000a000017945 */ /* 0x000fe80003800000 */
[----:B------:R-:W-:Y:S05]  /*14f0*/  @P4 BRA `(.L_x_3522) ;  /* 0x0000000000104947 */ /* 0x000fea0003800000 */
[----:B------:R-:W-:Y:S01]  /*1500*/  MOV R94, RZ ;  /* 0x000000ff005e7202 */ /* 0x000fe20000000f00 */
[----:B------:R-:W-:Y:S06]  /*1510*/  @!P2 BRA `(.L_x_3523) ;  /* 0x000000000018a947 */ /* 0x000fec0003800000 */
[----:B-----5:R-:W-:Y:S01]  /*1520*/  HADD2.F32 R94, -RZ, R34.H0_H0 ;  /* 0x20000022ff5e7230 */ /* 0x020fe20000004100 */
[----:B------:R-:W-:Y:S06]  /*1530*/  BRA `(.L_x_3523) ;  /* 0x0000000000107947 */ /* 0x000fec0003800000 */
.L_x_3522:
[----:B-----5:R-:W-:Y:S02]  /*1540*/  HADD2.F32 R94, -RZ, R30.H0_H0 ;  /* 0x2000001eff5e7230 */ /* 0x020fe40000004100 */
[----:B------:R-:W-:-:S03]  /*1550*/  @P2 HADD2.F32 R37, -RZ, R34.H0_H0 ;  /* 0x20000022ff252230 */ /* 0x000fc60000004100 */
[----:B------:R-:W-:-:S04]  /*1560*/  FMUL.FTZ R94, R94, UR8 ;  /* 0x000000085e5e7c20 */ /* 0x000fc80008410000 */
[----:B------:R-:W-:-:S07]  /*1570*/  @P2 FADD.FTZ R94, R37, R94 ;  /* 0x0000005e255e2221 */ /* 0x000fce0000010000 */
.L_x_3523:
[----:B------:R-:W-:Y:S05]  /*1580*/  BSYNC B1 ;  /* 0x0000000000017941 */ /* 0x000fea0003800000 */
.L_x_3521:
[----:B------:R-:W-:Y:S04]  /*1590*/  BSSY B1, `(.L_x_3524) ;  /* 0x000000a000017945 */ /* 0x000fe80003800000 */
[----:B------:R-:W-:Y:S05]  /*15a0*/  @P4 BRA `(.L_x_3525) ;  /* 0x0000000000104947 */ /* 0x000fea0003800000 */
[----:B------:R-:W-:Y:S01]  /*15b0*/  HFMA2.MMA R95, -RZ, RZ, 0, 0 ;  /* 0x00000000ff5f7435 */ /* 0x000fe200000001ff */
[----:B------:R-:W-:Y:S10]  /*15c0*/  @!P2 BRA `(.L_x_3526) ;  /* 0x000000000018a947 */ /* 0x000ff40003800000 */
[----:B-----5:R-:W-:Y:S01]  /*15d0*/  HADD2.F32 R95, -RZ, R34.H1_H1 ;  /* 0x30000022ff5f7230 */ /* 0x020fe20000004100 */
[----:B------:R-:W-:Y:S06]  /*15e0*/  BRA `(.L_x_3526) ;  /* 0x0000000000107947 */ /* 0x000fec0003800000 */
.L_x_3525:
[----:B-----5:R-:W-:Y:S02]  /*15f0*/  HADD2.F32 R95, -RZ, R30.H1_H1 ;  /* 0x3000001eff5f7230 */ /* 0x020fe40000004100 */
[----:B------:R-:W-:-:S03]  /*1600*/  @P2 HADD2.F32 R36, -RZ, R34.H1_H1 ;  /* 0x30000022ff242230 */ /* 0x000fc60000004100 */
[----:B------:R-:W-:-:S04]  /*1610*/  FMUL.FTZ R95, R95, UR8 ;  /* 0x000000085f5f7c20 */ /* 0x000fc80008410000 */
[----:B------:R-:W-:-:S07]  /*1620*/  @P2 FADD.FTZ R95, R36, R95 ;  /* 0x0000005f245f2221 */ /* 0x000fce0000010000 */
.L_x_3526:
[----:B------:R-:W-:Y:S05]  /*1630*/  BSYNC B1 ;  /* 0x0000000000017941 */ /* 0x000fea0003800000 */
.L_x_3524:
[----:B------:R-:W-:Y:S04]  /*1640*/  BSSY B1, `(.L_x_3527) ;  /* 0x000000a000017945 */ /* 0x000fe80003800000 */
[----:B------:R-:W-:Y:S05]  /*1650*/  @P4 BRA `(.L_x_3528) ;  /* 0x0000000000104947 */ /* 0x000fea0003800000 */
[----:B------:R-:W-:Y:S01]  /*1660*/  MOV R96, RZ ;  /* 0x000000ff00607202 */ /* 0x000fe20000000f00 */
[----:B------:R-:W-:Y:S06]  /*1670*/  @!P2 BRA `(.L_x_3529) ;  /* 0x000000000018a947 */ /* 0x000fec0003800000 */
[----:B-----5:R-:W-:Y:S01]  /*1680*/  HADD2.F32 R96, -RZ, R35.H0_H0 ;  /* 0x20000023ff607230 */ /* 0x020fe20000004100 */
[----:B------:R-:W-:Y:S06]  /*1690*/  BRA `(.L_x_3529) ;  /* 0x0000000000107947 */ /* 0x000fec0003800000 */
.L_x_3528:
[----:B-----5:R-:W-:Y:S02]  /*16a0*/  HADD2.F32 R96, -RZ, R31.H0_H0 ;  /* 0x2000001fff607230 */ /* 0x020fe40000004100 */
[----:B------:R-:W-:-:S03]  /*16b0*/  @P2 HADD2.F32 R37, -RZ, R35.H0_H0 ;  /* 0x20000023ff252230 */ /* 0x000fc60000004100 */
[----:B------:R-:W-:-:S04]  /*16c0*/  FMUL.FTZ R96, R96, UR8 ;  /* 0x0000000860607c20 */ /* 0x000fc80008410000 */
[----:B------:R-:W-:-:S07]  /*16d0*/  @P2 FADD.FTZ R96, R37, R96 ;  /* 0x0000006025602221 */ /* 0x000fce0000010000 */
.L_x_3529:
[----:B------:R-:W-:Y:S05]  /*16e0*/  BSYNC B1 ;  /* 0x0000000000017941 */ /* 0x000fea0003800000 */
.L_x_3527:
[----:B------:R-:W-:Y:S04]  /*16f0*/  BSSY B1, `(.L_x_3530) ;  /* 0x000000a000017945 */ /* 0x000fe80003800000 */
[----:B------:R-:W-:Y:S05]  /*1700*/  @P4 BRA `(.L_x_3531) ;  /* 0x0000000000104947 */ /* 0x000fea0003800000 */
[----:B------:R-:W-:Y:S01]  /*1710*/  HFMA2.MMA R97, -RZ, RZ, 0, 0 ;  /* 0x00000000ff617435 */ /* 0x000fe200000001ff */
[----:B------:R-:W-:Y:S10]  /*1720*/  @!P2 BRA `(.L_x_3532) ;  /* 0x000000000018a947 */ /* 0x000ff40003800000 */
[----:B-----5:R-:W-:Y:S01]  /*1730*/  HADD2.F32 R97, -RZ, R35.H1_H1 ;  /* 0x30000023ff617230 */ /* 0x020fe20000004100 */
[----:B------:R-:W-:Y:S06]  /*1740*/  BRA `(.L_x_3532) ;  /* 0x0000000000107947 */ /* 0x000fec0003800000 */
.L_x_3531:
[----:B-----5:R-:W-:Y:S02]  /*1750*/  HADD2.F32 R97, -RZ, R31.H1_H1 ;  /* 0x3000001fff617230 */ /* 0x020fe40000004100 */
[----:B------:R-:W-:-:S03]  /*1760*/  @P2 HADD2.F32 R36, -RZ, R35.H1_H1 ;  /* 0x30000023ff242230 */ /* 0x000fc60000004100 */
[----:B------:R-:W-:-:S04]  /*1770*/  FMUL.FTZ R97, R97, UR8 ;  /* 0x0000000861617c20 */ /* 0x000fc80008410000 */
[----:B------:R-:W-:-:S07]  /*1780*/  @P2 FADD.FTZ R97, R36, R97 ;  /* 0x0000006124612221 */ /* 0x000fce0000010000 */
.L_x_3532:
[----:B------:R-:W-:Y:S05]  /*1790*/  BSYNC B1 ;  /* 0x0000000000017941 */ /* 0x000fea0003800000 */
.L_x_3530:
        /* <DEDUP_REMOVED lines=9> */
.L_x_3508:
[----:B------:R-:W-:Y:S05]  /*1830*/  BSYNC B0 ;  /* 0x0000000000007941 */ /* 0x000fea0003800000 */
.L_x_3507:
        /* <DEDUP_REMOVED lines=18> */
.L_x_3536:
[----:B-----5:R-:W-:Y:S02]  /*1960*/  HADD2.F32 R98, -RZ, R28.H0_H0 ;  /* 0x2000001cff627230 */ /* 0x020fe40000004100 */
[----:B------:R-:W-:-:S03]  /*1970*/  @P2 HADD2.F32 R37, -RZ, R32.H0_H0 ;  /* 0x20000020ff252230 */ /* 0x000fc60000004100 */
[----:B------:R-:W-:-:S04]  /*1980*/  FMUL.FTZ R98, R98, UR8 ;  /* 0x0000000862627c20 */ /* 0x000fc80008410000 */
[----:B------:R-:W-:-:S07]  /*1990*/  @P2 FADD.FTZ R98, R37, R98 ;  /* 0x0000006225622221 */ /* 0x000fce0000010000 */
.L_x_3537:
[----:B------:R-:W-:Y:S05]  /*19a0*/  BSYNC B1 ;  /* 0x0000000000017941 */ /* 0x000fea0003800000 */
.L_x_3535:
[----:B------:R-:W-:Y:S04]  /*19b0*/  BSSY B1, `(.L_x_3538) ;  /* 0x000000a000017945 */ /* 0x000fe80003800000 */
[----:B------:R-:W-:Y:S05]  /*19c0*/  @P4 BRA `(.L_x_3539) ;  /* 0x0000000000104947 */ /* 0x000fea0003800000 */
[----:B------:R-:W-:Y:S01]  /*19d0*/  HFMA2.MMA R99, -RZ, RZ, 0, 0 ;  /* 0x00000000ff637435 */ /* 0x000fe200000001ff */
[----:B------:R-:W-:Y:S10]  /*19e0*/  @!P2 BRA `(.L_x_3540) ;  /* 0x000000000018a947 */ /* 0x000ff40003800000 */
[----:B-----5:R-:W-:Y:S01]  /*19f0*/  HADD2.F32 R99, -RZ, R32.H1_H1 ;  /* 0x30000020ff637230 */ /* 0x020fe20000004100 */
[----:B------:R-:W-:Y:S06]  /*1a00*/  BRA `(.L_x_3540) ;  /* 0x0000000000107947 */ /* 0x000fec0003800000 */
.L_x_3539:
[----:B-----5:R-:W-:Y:S02]  /*1a10*/  HADD2.F32 R99, -RZ, R28.H1_H1 ;  /* 0x3000001cff637230 */ /* 0x020fe40000004100 */
[----:B------:R-:W-:-:S03]  /*1a20*/  @P2 HADD2.F32 R36, -RZ, R32.H1_H1 ;  /* 0x30000020ff242230 */ /* 0x000fc60000004100 */
[----:B------:R-:W-:-:S04]  /*1a30*/  FMUL.FTZ R99, R99, UR8 ;  /* 0x0000000863637c20 */ /* 0x000fc80008410000 */
[----:B------:R-:W-:-:S07]  /*1a40*/  @P2 FADD.FTZ R99, R36, R99 ;  /* 0x0000006324632221 */ /* 0x000fce0000010000 */
.L_x_3540:
[----:B------:R-:W-:Y:S05]  /*1a50*/  BSYNC B1 ;  /* 0x0000000000017941 */ /* 0x000fea0003800000 */
.L_x_3538:
[----:B------:R-:W-:Y:S04]  /*1a60*/  BSSY B1, `(.L_x_3541) ;  /* 0x000000a000017945 */ /* 0x000fe80003800000 */
[----:B------:R-:W-:Y:S05]  /*1a70*/  @P4 BRA `(.L_x_3542) ;  /* 0x0000000000104947 */ /* 0x000fea0003800000 */
[----:B------:R-:W-:Y:S01]  /*1a80*/  MOV R100, RZ ;  /* 0x000000ff00647202 */ /* 0x000fe20000000f00 */
[----:B------:R-:W-:Y:S06]  /*1a90*/  @!P2 BRA `(.L_x_3543) ;  /* 0x000000000018a947 */ /* 0x000fec0003800000 */
[----:B-----5:R-:W-:Y:S01]  /*1aa0*/  HADD2.F32 R100, -RZ, R33.H0_H0 ;  /* 0x20000021ff647230 */ /* 0x020fe20000004100 */
[----:B------:R-:W-:Y:S06]  /*1ab0*/  BRA `(.L_x_3543) ;  /* 0x0000000000107947 */ /* 0x000fec0003800000 */
.L_x_3542:
[----:B-----5:R-:W-:Y:S02]  /*1ac0*/  HADD2.F32 R100, -RZ, R29.H0_H0 ;  /* 0x2000001dff647230 */ /* 0x020fe40000004100 */
[----:B------:R-:W-:-:S03]  /*1ad0*/  @P2 HADD2.F32 R37, -RZ, R33.H0_H0 ;  /* 0x20000021ff252230 */ /* 0x000fc60000004100 */
[----:B------:R-:W-:-:S04]  /*1ae0*/  FMUL.FTZ R100, R100, UR8 ;  /* 0x0000000864647c20 */ /* 0x000fc80008410000 */
[----:B------:R-:W-:-:S07]  /*1af0*/  @P2 FADD.FTZ R100, R37, R100 ;  /* 0x0000006425642221 */ /* 0x000fce0000010000 */
.L_x_3543:
[----:B------:R-:W-:Y:S05]  /*1b00*/  BSYNC B1 ;  /* 0x0000000000017941 */ /* 0x000fea0003800000 */
.L_x_3541:
[----:B------:R-:W-:Y:S04]  /*1b10*/  BSSY B1, `(.L_x_3544) ;  /* 0x000000a000017945 */ /* 0x000fe80003800000 */
[----:B------:R-:W-:Y:S05]  /*1b20*/  @P4 BRA `(.L_x_3545) ;  /* 0x0000000000104947 */ /* 0x000fea0003800000 */
[----:B------:R-:W-:Y:S01]  /*1b30*/  HFMA2.MMA R101, -RZ, RZ, 0, 0 ;  /* 0x00000000ff657435 */ /* 0x000fe200000001ff */
[----:B------:R-:W-:Y:S10]  /*1b40*/  @!P2 BRA `(.L_x_3546) ;  /* 0x000000000018a947 */ /* 0x000ff40003800000 */
[----:B-----5:R-:W-:Y:S01]  /*1b50*/  HADD2.F32 R101, -RZ, R33.H1_H1 ;  /* 0x30000021ff657230 */ /* 0x020fe20000004100 */
[----:B------:R-:W-:Y:S06]  /*1b60*/  BRA `(.L_x_3546) ;  /* 0x0000000000107947 */ /* 0x000fec0003800000 */
.L_x_3545:
[----:B-----5:R-:W-:Y:S02]  /*1b70*/  HADD2.F32 R101, -RZ, R29.H1_H1 ;  /* 0x3000001dff657230 */ /* 0x020fe40000004100 */
[----:B------:R-:W-:-:S03]  /*1b80*/  @P2 HADD2.F32 R36, -RZ, R33.H1_H1 ;  /* 0x30000021ff242230 */ /* 0x000fc60000004100 */
[----:B------:R-:W-:-:S04]  /*1b90*/  FMUL.FTZ R101, R101, UR8 ;  /* 0x0000000865657c20 */ /* 0x000fc80008410000 */
[----:B------:R-:W-:-:S07]  /*1ba0*/  @P2 FADD.FTZ R101, R36, R101 ;  /* 0x0000006524652221 */ /* 0x000fce0000010000 */
.L_x_3546:
[----:B------:R-:W-:Y:S05]  /*1bb0*/  BSYNC B1 ;  /* 0x0000000000017941 */ /* 0x000fea0003800000 */
.L_x_3544:
[----:B------:R-:W-:Y:S04]  /*1bc0*/  BSSY B1, `(.L_x_3547) ;  /* 0x000000a000017945 */ /* 0x000fe80003800000 */
[----:B------:R-:W-:Y:S05]  /*1bd0*/  @P4 BRA `(.L_x_3548) ;  /* 0x0000000000104947 */ /* 0x000fea0003800000 */
[----:B------:R-:W-:Y:S01]  /*1be0*/  MOV R102, RZ ;  /* 0x000000ff00667202 */ /* 0x000fe20000000f00 */
[----:B------:R-:W-:Y:S06]  /*1bf0*/  @!P2 BRA `(.L_x_3549) ;  /* 0x000000000018a947 */ /* 0x000fec0003800000 */
[----:B-----5:R-:W-:Y:S01]  /*1c00*/  HADD2.F32 R102, -RZ, R34.H0_H0 ;  /* 0x20000022ff667230 */ /* 0x020fe20000004100 */
[----:B------:R-:W-:Y:S06]  /*1c10*/  BRA `(.L_x_3549) ;  /* 0x0000000000107947 */ /* 0x000fec0003800000 */
.L_x_3548:
[----:B-----5:R-:W-:Y:S02]  /*1c20*/  HADD2.F32 R102, -RZ, R30.H0_H0 ;  /* 0x2000001eff667230 */ /* 0x020fe40000004100 */
[----:B------:R-:W-:-:S03]  /*1c30*/  @P2 HADD2.F32 R37, -RZ, R34.H0_H0 ;  /* 0x20000022ff252230 */ /* 0x000fc60000004100 */
[----:B------:R-:W-:-:S04]  /*1c40*/  FMUL.FTZ R102, R102, UR8 ;  /* 0x0000000866667c20 */ /* 0x000fc80008410000 */
[----:B------:R-:W-:-:S07]  /*1c50*/  @P2 FADD.FTZ R102, R37, R102 ;  /* 0x0000006625662221 */ /* 0x000fce0000010000 */
.L_x_3549:
[----:B------:R-:W-:Y:S05]  /*1c60*/  BSYNC B1 ;  /* 0x0000000000017941 */ /* 0x000fea0003800000 */
.L_x_3547:
[----:B------:R-:W-:Y:S04]  /*1c70*/  BSSY B1, `(.L_x_3550) ;  /* 0x000000a000017945 */ /* 0x000fe80003800000 */
[----:B------:R-:W-:Y:S05]  /*1c80*/  @P4 BRA `(.L_x_3551) ;  /* 0x0000000000104947 */ /* 0x000fea0003800000 */
[----:B------:R-:W-:Y:S01]  /*1c90*/  HFMA2.MMA R103, -RZ, RZ, 0, 0 ;  /* 0x00000000ff677435 */ /* 0x000fe200000001ff */
[----:B------:R-:W-:Y:S10]  /*1ca0*/  @!P2 BRA `(.L_x_3552) ;  /* 0x000000000018a947 */ /* 0x000ff40003800000 */
[----:B-----5:R-:W-:Y:S01]  /*1cb0*/  HADD2.F32 R103, -RZ, R34.H1_H1 ;  /* 0x30000022ff677230 */ /* 0x020fe20000004100 */
[----:B------:R-:W-:Y:S06]  /*1cc0*/  BRA `(.L_x_3552) ;  /* 0x0000000000107947 */ /* 0x000fec0003800000 */
.L_x_3551:
[----:B-----5:R-:W-:Y:S02]  /*1cd0*/  HADD2.F32 R103, -RZ, R30.H1_H1 ;  /* 0x3000001eff677230 */ /* 0x020fe40000004100 */
[----:B------:R-:W-:-:S03]  /*1ce0*/  @P2 HADD2.F32 R36, -RZ, R34.H1_H1 ;  /* 0x30000022ff242230 */ /* 0x000fc60000004100 */
[----:B------:R-:W-:-:S04]  /*1cf0*/  FMUL.FTZ R103, R103, UR8 ;  /* 0x0000000867677c20 */ /* 0x000fc80008410000 */
[----:B------:R-:W-:-:S07]  /*1d00*/  @P2 FADD.FTZ R103, R36, R103 ;  /* 0x0000006724672221 */ /* 0x000fce0000010000 */
.L_x_3552:
[----:B------:R-:W-:Y:S05]  /*1d10*/  BSYNC B1 ;  /* 0x0000000000017941 */ /* 0x000fea0003800000 */
.L_x_3550:
[----:B------:R-:W-:Y:S04]  /*1d20*/  BSSY B1, `(.L_x_3553) ;  /* 0x000000a000017945 */ /* 0x000fe80003800000 */
[----:B------:R-:W-:Y:S05]  /*1d30*/  @P4 BRA `(.L_x_3554) ;  /* 0x0000000000104947 */ /* 0x000fea0003800000 */
[----:B------:R-:W-:Y:S01]  /*1d40*/  MOV R104, RZ ;  /* 0x000000ff00687202 */ /* 0x000fe20000000f00 */
[----:B------:R-:W-:Y:S06]  /*1d50*/  @!P2 BRA `(.L_x_3555) ;  /* 0x000000000018a947 */ /* 0x000fec0003800000 */
[----:B-----5:R-:W-:Y:S01]  /*1d60*/  HADD2.F32 R104, -RZ, R35.H0_H0 ;  /* 0x20000023ff687230 */ /* 0x020fe20000004100 */
[----:B------:R-:W-:Y:S06]  /*1d70*/  BRA `(.L_x_3555) ;  /* 0x0000000000107947 */ /* 0x000fec0003800000 */
.L_x_3554:
[----:B-----5:R-:W-:Y:S02]  /*1d80*/  HADD2.F32 R104, -RZ, R31.H0_H0 ;  /* 0x2000001fff687230 */ /* 0x020fe40000004100 */
[----:B------:R-:W-:-:S03]  /*1d90*/  @P2 HADD2.F32 R37, -RZ, R35.H0_H0 ;  /* 0x20000023ff252230 */ /* 0x000fc60000004100 */
[----:B------:R-:W-:-:S04]  /*1da0*/  FMUL.FTZ R104, R104, UR8 ;  /* 0x0000000868687c20 */ /* 0x000fc80008410000 */
[----:B------:R-:W-:-:S07]  /*1db0*/  @P2 FADD.FTZ R104, R37, R104 ;  /* 0x0000006825682221 */ /* 0x000fce0000010000 */
.L_x_3555:
[----:B------:R-:W-:Y:S05]  /*1dc0*/  BSYNC B1 ;  /* 0x0000000000017941 */ /* 0x000fea0003800000 */
.L_x_3553:
[----:B------:R-:W-:Y:S04]  /*1dd0*/  BSSY B1, `(.L_x_3556) ;  /* 0x000000a000017945 */ /* 0x000fe80003800000 */
[----:B------:R-:W-:Y:S05]  /*1de0*/  @P4 BRA `(.L_x_3557) ;  /* 0x0000000000104947 */ /* 0x000fea0003800000 */
[----:B------:R-:W-:Y:S01]  /*1df0*/  HFMA2.MMA R105, -RZ, RZ, 0, 0 ;  /* 0x00000000ff697435 */ /* 0x000fe200000001ff */
[----:B------:R-:W-:Y:S10]  /*1e00*/  @!P2 BRA `(.L_x_3558) ;  /* 0x000000000018a947 */ /* 0x000ff40003800000 */
[----:B-----5:R-:W-:Y:S01]  /*1e10*/  HADD2.F32 R105, -RZ, R35.H1_H1 ;  /* 0x30000023ff697230 */ /* 0x020fe20000004100 */
[----:B------:R-:W-:Y:S06]  /*1e20*/  BRA `(.L_x_3558) ;  /* 0x0000000000107947 */ /* 0x000fec0003800000 */
.L_x_3557:
[----:B-----5:R-:W-:Y:S02]  /*1e30*/  HADD2.F32 R105, -RZ, R31.H1_H1 ;  /* 0x3000001fff697230 */ /* 0x020fe40000004100 */
[----:B------:R-:W-:-:S03]  /*1e40*/  @P2 HADD2.F32 R36, -RZ, R35.H1_H1 ;  /* 0x30000023ff242230 */ /* 0x000fc60000004100 */
[----:B------:R-:W-:-:S04]  /*1e50*/  FMUL.FTZ R105, R105, UR8 ;  /* 0x0000000869697c20 */ /* 0x000fc80008410000 */
[----:B------:R-:W-:-:S07]  /*1e60*/  @P2 FADD.FTZ R105, R36, R105 ;  /* 0x0000006924692221 */ /* 0x000fce0000010000 */
.L_x_3558:
[----:B------:R-:W-:Y:S05]  /*1e70*/  BSYNC B1 ;  /* 0x0000000000017941 */ /* 0x000fea0003800000 */
.L_x_3556:
        /* <DEDUP_REMOVED lines=9> */
.L_x_3534:
[----:B------:R-:W-:Y:S05]  /*1f10*/  BSYNC B0 ;  /* 0x0000000000007941 */ /* 0x000fea0003800000 */
.L_x_3533:
        /* <DEDUP_REMOVED lines=17> */
.L_x_3562:
[----:B-----5:R-:W-:Y:S02]  /*2030*/  HADD2.F32 R106, -RZ, R28.H0_H0 ;  /* 0x2000001cff6a7230 */ /* 0x020fe40000004100 */
[----:B------:R-:W-:-:S03]  /*2040*/  @P2 HADD2.F32 R37, -RZ, R32.H0_H0 ;  /* 0x20000020ff252230 */ /* 0x000fc60000004100 */
[----:B------:R-:W-:-:S04]  /*2050*/  FMUL.FTZ R106, R106, UR8 ;  /* 0x000000086a6a7c20 */ /* 0x000fc80008410000 */
[----:B------:R-:W-:-:S07]  /*2060*/  @P2 FADD.FTZ R106, R37, R106 ;  /* 0x0000006a256a2221 */ /* 0x000fce0000010000 */
.L_x_3563:
[----:B------:R-:W-:Y:S05]  /*2070*/  BSYNC B1 ;  /* 0x0000000000017941 */ /* 0x000fea0003800000 */
.L_x_3561:
[----:B------:R-:W-:Y:S04]  /*2080*/  BSSY B1, `(.L_x_3564) ;  /* 0x000000a000017945 */ /* 0x000fe80003800000 */
[----:B------:R-:W-:Y:S05]  /*2090*/  @P3 BRA `(.L_x_3565) ;  /* 0x0000000000103947 */ /* 0x000fea0003800000 */
[----:B------:R-:W-:Y:S01]  /*20a0*/  HFMA2.MMA R107, -RZ, RZ, 0, 0 ;  /* 0x00000000ff6b7435 */ /* 0x000fe200000001ff */
[----:B------:R-:W-:Y:S10]  /*20b0*/  @!P2 BRA `(.L_x_3566) ;  /* 0x000000000018a947 */ /* 0x000ff40003800000 */
[----:B-----5:R-:W-:Y:S01]  /*20c0*/  HADD2.F32 R107, -RZ, R32.H1_H1 ;  /* 0x30000020ff6b7230 */ /* 0x020fe20000004100 */
[----:B------:R-:W-:Y:S06]  /*20d0*/  BRA `(.L_x_3566) ;  /* 0x0000000000107947 */ /* 0x000fec0003800000 */
.L_x_3565:
[----:B-----5:R-:W-:Y:S02]  /*20e0*/  HADD2.F32 R107, -RZ, R28.H1_H1 ;  /* 0x3000001cff6b7230 */ /* 0x020fe40000004100 */
[----:B------:R-:W-:-:S03]  /*20f0*/  @P2 HADD2.F32 R36, -RZ, R32.H1_H1 ;  /* 0x30000020ff242230 */ /* 0x000fc60000004100 */
[----:B------:R-:W-:-:S04]  /*2100*/  FMUL.FTZ R107, R107, UR8 ;  /* 0x000000086b6b7c20 */ /* 0x000fc80008410000 */
[----:B------:R-:W-:-:S07]  /*2110*/  @P2 FADD.FTZ R107, R36, R107 ;  /* 0x0000006b246b2221 */ /* 0x000fce0000010000 */
.L_x_3566:
[----:B------:R-:W-:Y:S05]  /*2120*/  BSYNC B1 ;  /* 0x0000000000017941 */ /* 0x000fea0003800000 */
.L_x_3564:
[----:B------:R-:W-:Y:S04]  /*2130*/  BSSY B1, `(.L_x_3567) ;  /* 0x000000a000017945 */ /* 0x000fe80003800000 */
[----:B------:R-:W-:Y:S05]  /*2140*/  @P3 BRA `(.L_x_3568) ;  /* 0x0000000000103947 */ /* 0x000fea0003800000 */
[----:B------:R-:W-:Y:S01]  /*2150*/  MOV R108, RZ ;  /* 0x000000ff006c7202 */ /* 0x000fe20000000f00 */
[----:B------:R-:W-:Y:S06]  /*2160*/  @!P2 BRA `(.L_x_3569) ;  /* 0x000000000018a947 */ /* 0x000fec0003800000 */
[----:B-----5:R-:W-:Y:S01]  /*2170*/  HADD2.F32 R108, -RZ, R33.H0_H0 ;  /* 0x20000021ff6c7230 */ /* 0x020fe20000004100 */
[----:B------:R-:W-:Y:S06]  /*2180*/  BRA `(.L_x_3569) ;  /* 0x0000000000107947 */ /* 0x000fec0003800000 */
.L_x_3568:
[----:B-----5:R-:W-:Y:S02]  /*2190*/  HADD2.F32 R108, -RZ, R29.H0_H0 ;  /* 0x2000001dff6c7230 */ /* 0x020fe40000004100 */
[----:B------:R-:W-:-:S03]  /*21a0*/  @P2 HADD2.F32 R37, -RZ, R33.H0_H0 ;  /* 0x20000021ff252230 */ /* 0x000fc60000004100 */
[----:B------:R-:W-:-:S04]  /*21b0*/  FMUL.FTZ R108, R108, UR8 ;  /* 0x000000086c6c7c20 */ /* 0x000fc80008410000 */
[----:B------:R-:W-:-:S07]  /*21c0*/  @P2 FADD.FTZ R108, R37, R108 ;  /* 0x0000006c256c2221 */ /* 0x000fce0000010000 */
.L_x_3569:
[----:B------:R-:W-:Y:S05]  /*21d0*/  BSYNC B1 ;  /* 0x0000000000017941 */ /* 0x000fea0003800000 */
.L_x_3567:
[----:B------:R-:W-:Y:S04]  /*21e0*/  BSSY B1, `(.L_x_3570) ;  /* 0x000000a000017945 */ /* 0x000fe80003800000 */
[----:B------:R-:W-:Y:S05]  /*21f0*/  @P3 BRA `(.L_x_3571) ;  /* 0x0000000000103947 */ /* 0x000fea0003800000 */
[----:B------:R-:W-:Y:S01]  /*2200*/  HFMA2.MMA R109, -RZ, RZ, 0, 0 ;  /* 0x00000000ff6d7435 */ /* 0x000fe200000001ff */
[----:B------:R-:W-:Y:S10]  /*2210*/  @!P2 BRA `(.L_x_3572) ;  /* 0x000000000018a947 */ /* 0x000ff40003800000 */
[----:B-----5:R-:W-:Y:S01]  /*2220*/  HADD2.F32 R109, -RZ, R33.H1_H1 ;  /* 0x30000021ff6d7230 */ /* 0x020fe20000004100 */
[----:B------:R-:W-:Y:S06]  /*2230*/  BRA `(.L_x_3572) ;  /* 0x0000000000107947 */ /* 0x000fec0003800000 */
.L_x_3571:
[----:B-----5:R-:W-:Y:S02]  /*2240*/  HADD2.F32 R109, -RZ, R29.H1_H1 ;  /* 0x3000001dff6d7230 */ /* 0x020fe40000004100 */
[----:B------:R-:W-:-:S03]  /*2250*/  @P2 HADD2.F32 R36, -RZ, R33.H1_H1 ;  /* 0x30000021ff242230 */ /* 0x000fc60000004100 */
[----:B------:R-:W-:-:S04]  /*2260*/  FMUL.FTZ R109, R109, UR8 ;  /* 0x000000086d6d7c20 */ /* 0x000fc80008410000 */
[----:B------:R-:W-:-:S07]  /*2270*/  @P2 FADD.FTZ R109, R36, R109 ;  /* 0x0000006d246d2221 */ /* 0x000fce0000010000 */
.L_x_3572:
[----:B------:R-:W-:Y:S05]  /*2280*/  BSYNC B1 ;  /* 0x0000000000017941 */ /* 0x000fea0003800000 */
.L_x_3570:
[----:B------:R-:W-:Y:S04]  /*2290*/  BSSY B1, `(.L_x_3573) ;  /* 0x000000a000017945 */ /* 0x000fe80003800000 */
[----:B------:R-:W-:Y:S05]  /*22a0*/  @P3 BRA `(.L_x_3574) ;  /* 0x0000000000103947 */ /* 0x000fea0003800000 */
[----:B------:R-:W-:Y:S01]  /*22b0*/  MOV R110, RZ ;  /* 0x000000ff006e7202 */ /* 0x000fe20000000f00 */
[----:B------:R-:W-:Y:S06]  /*22c0*/  @!P2 BRA `(.L_x_3575) ;  /* 0x000000000018a947 */ /* 0x000fec0003800000 */
[----:B-----5:R-:W-:Y:S01]  /*22d0*/  HADD2.F32 R110, -RZ, R34.H0_H0 ;  /* 0x20000022ff6e7230 */ /* 0x020fe20000004100 */
[----:B------:R-:W-:Y:S06]  /*22e0*/  BRA `(.L_x_3575) ;  /* 0x0000000000107947 */ /* 0x000fec0003800000 */
.L_x_3574:
[----:B-----5:R-:W-:Y:S02]  /*22f0*/  HADD2.F32 R110, -RZ, R30.H0_H0 ;  /* 0x2000001eff6e7230 */ /* 0x020fe40000004100 */
[----:B------:R-:W-:-:S03]  /*2300*/  @P2 HADD2.F32 R37, -RZ, R34.H0_H0 ;  /* 0x20000022ff252230 */ /* 0x000fc60000004100 */
[----:B------:R-:W-:-:S04]  /*2310*/  FMUL.FTZ R110, R110, UR8 ;  /* 0x000000086e6e7c20 */ /* 0x000fc80008410000 */
[----:B------:R-:W-:-:S07]  /*2320*/  @P2 FADD.FTZ R110, R37, R110 ;  /* 0x0000006e256e2221 */ /* 0x000fce0000010000 */
.L_x_3575:
[----:B------:R-:W-:Y:S05]  /*2330*/  BSYNC B1 ;  /* 0x0000000000017941 */ /* 0x000fea0003800000 */
.L_x_3573:
[----:B------:R-:W-:Y:S04]  /*2340*/  BSSY B1, `(.L_x_3576) ;  /* 0x000000a000017945 */ /* 0x000fe80003800000 */
[----:B------:R-:W-:Y:S05]  /*2350*/  @P3 BRA `(.L_x_3577) ;  /* 0x0000000000103947 */ /* 0x000fea0003800000 */
[----:B------:R-:W-:Y:S01]  /*2360*/  HFMA2.MMA R111, -RZ, RZ, 0, 0 ;  /* 0x00000000ff6f7435 */ /* 0x000fe200000001ff */
[----:B------:R-:W-:Y:S10]  /*2370*/  @!P2 BRA `(.L_x_3578) ;  /* 0x000000000018a947 */ /* 0x000ff40003800000 */
[----:B-----5:R-:W-:Y:S01]  /*2380*/  HADD2.F32 R111, -RZ, R34.H1_H1 ;  /* 0x30000022ff6f7230 */ /* 0x020fe20000004100 */
[----:B------:R-:W-:Y:S06]  /*2390*/  BRA `(.L_x_3578) ;  /* 0x0000000000107947 */ /* 0x000fec0003800000 */
.L_x_3577:
[----:B-----5:R-:W-:Y:S02]  /*23a0*/  HADD2.F32 R111, -RZ, R30.H1_H1 ;  /* 0x3000001eff6f7230 */ /* 0x020fe40000004100 */
[----:B------:R-:W-:-:S03]  /*23b0*/  @P2 HADD2.F32 R36, -RZ, R34.H1_H1 ;  /* 0x30000022ff242230 */ /* 0x000fc60000004100 */
[----:B------:R-:W-:-:S04]  /*23c0*/  FMUL.FTZ R111, R111, UR8 ;  /* 0x000000086f6f7c20 */ /* 0x000fc80008410000 */
[----:B------:R-:W-:-:S07]  /*23d0*/  @P2 FADD.FTZ R111, R36, R111 ;  /* 0x0000006f246f2221 */ /* 0x000fce0000010000 */
.L_x_3578:
[----:B------:R-:W-:Y:S05]  /*23e0*/  BSYNC B1 ;  /* 0x0000000000017941 */ /* 0x000fea0003800000 */
.L_x_3576:
[----:B------:R-:W-:Y:S04]  /*23f0*/  BSSY B1, `(.L_x_3579) ;  /* 0x000000a000017945 */ /* 0x000fe80003800000 */
[----:B------:R-:W-:Y:S05]  /*2400*/  @P3 BRA `(.L_x_3580) ;  /* 0x0000000000103947 */ /* 0x000fea0003800000 */
[----:B------:R-:W-:Y:S01]  /*2410*/  MOV R112, RZ ;  /* 0x000000ff00707202 */ /* 0x000fe20000000f00 */
[----:B------:R-:W-:Y:S06]  /*2420*/  @!P2 BRA `(.L_x_3581) ;  /* 0x000000000018a947 */ /* 0x000fec0003800000 */
[----:B-----5:R-:W-:Y:S01]  /*2430*/  HADD2.F32 R112, -RZ, R35.H0_H0 ;  /* 0x20000023ff707230 */ /* 0x020fe20000004100 */
[----:B------:R-:W-:Y:S06]  /*2440*/  BRA `(.L_x_3581) ;  /* 0x0000000000107947 */ /* 0x000fec0003800000 */
.L_x_3580:
[----:B-----5:R-:W-:Y:S02]  /*2450*/  HADD2.F32 R112, -RZ, R31.H0_H0 ;  /* 0x2000001fff707230 */ /* 0x020fe40000004100 */
[----:B------:R-:W-:-:S03]  /*2460*/  @P2 HADD2.F32 R37, -RZ, R35.H0_H0 ;  /* 0x20000023ff252230 */ /* 0x000fc60000004100 */
[----:B------:R-:W-:-:S04]  /*2470*/  FMUL.FTZ R112, R112, UR8 ;  /* 0x0000000870707c20 */ /* 0x000fc80008410000 */
[----:B------:R-:W-:-:S07]  /*2480*/  @P2 FADD.FTZ R112, R37, R112 ;  /* 0x0000007025702221 */ /* 0x000fce0000010000 */
.L_x_3581:
[----:B------:R-:W-:Y:S05]  /*2490*/  BSYNC B1 ;  /* 0x0000000000017941 */ /* 0x000fea0003800000 */
.L_x_3579:
[----:B------:R-:W-:Y:S04]  /*24a0*/  BSSY B1, `(.L_x_3582) ;  /* 0x000000a000017945 */ /* 0x000fe80003800000 */
[----:B------:R-:W-:Y:S05]  /*24b0*/  @P3 BRA `(.L_x_3583) ;  /* 0x0000000000103947 */ /* 0x000fea0003800000 */
[----:B------:R-:W-:Y:S01]  /*24c0*/  HFMA2.MMA R113, -RZ, RZ, 0, 0 ;  /* 0x00000000ff717435 */ /* 0x000fe200000001ff */
[----:B------:R-:W-:Y:S10]  /*24d0*/  @!P2 BRA `(.L_x_3584) ;  /* 0x000000000018a947 */ /* 0x000ff40003800000 */
[----:B-----5:R-:W-:Y:S01]  /*24e0*/  HADD2.F32 R113, -RZ, R35.H1_H1 ;  /* 0x30000023ff717230 */ /* 0x020fe20000004100 */
[----:B------:R-:W-:Y:S06]  /*24f0*/  BRA `(.L_x_3584) ;  /* 0x0000000000107947 */ /* 0x000fec0003800000 */
.L_x_3583:
[----:B-----5:R-:W-:Y:S02]  /*2500*/  HADD2.F32 R113, -RZ, R31.H1_H1 ;  /* 0x3000001fff717230 */ /* 0x020fe40000004100 */
[----:B------:R-:W-:-:S03]  /*2510*/  @P2 HADD2.F32 R36, -RZ, R35.H1_H1 ;  /* 0x30000023ff242230 */ /* 0x000fc60000004100 */
[----:B------:R-:W-:-:S04]  /*2520*/  FMUL.FTZ R113, R113, UR8 ;  /* 0x0000000871717c20 */ /* 0x000fc80008410000 */
[----:B------:R-:W-:-:S07]  /*2530*/  @P2 FADD.FTZ R113, R36, R113 ;  /* 0x0000007124712221 */ /* 0x000fce0000010000 */
.L_x_3584:
[----:B------:R-:W-:Y:S05]  /*2540*/  BSYNC B1 ;  /* 0x0000000000017941 */ /* 0x000fea0003800000 */
.L_x_3582:
[----:B------:R-:W0:Y:S01]  /*2550*/  LDC.64 R36, c[0x0][0x238] ;  /* 0x00008e00ff247b82 */ /* 0x000e220000000a00 */
[----:B------:R-:W-:Y:S02]  /*2560*/  F2FP.F16.F32.PACK_AB R39, R113, R112 ;  /* 0x000000707127723e */ /* 0x000fe400000000ff */
[----:B------:R-:W-:Y:S01]  /*2570*/  F2FP.F16.F32.PACK_AB R38, R111, R110 ;  /* 0x0000006e6f26723e */ /* 0x000fe200000000ff */
[----:B0-----:R-:W-:Y:S01]  /*2580*/  IMAD.WIDE.U32 R118, R118, 0x10, R36 ;  /* 0x0000001076767825 */ /* 0x001fe200078e0024 */
[----:B------:R-:W-:Y:S02]  /*2590*/  F2FP.F16.F32.PACK_AB R37, R109, R108 ;  /* 0x0000006c6d25723e */ /* 0x000fe400000000ff */
[----:B------:R-:W-:-:S05]  /*25a0*/  F2FP.F16.F32.PACK_AB R36, R107, R106 ;  /* 0x0000006a6b24723e */ /* 0x000fca00000000ff */
[----:B------:R3:W-:Y:S02]  /*25b0*/  STG.E.128 desc[UR4][R118.64], R36 ;  /* 0x0000002476007986 */ /* 0x0007e4000c101d04 */
.L_x_3560:
[----:B------:R-:W-:Y:S05]  /*25c0*/  BSYNC B0 ;  /* 0x0000000000007941 */ /* 0x000fea0003800000 */
.L_x_3559:
[----:B0123--:R-:W-:Y:S01]  /*25d0*/  FADD.FTZ R37, RZ, R91 ;  /* 0x0000005bff257221 */ /* 0x00ffe20000010000 */
[C---:B------:R-:W-:Y:S01]  /*25e0*/  ISETP.GT.U32.AND P2, PT, R3.reuse, 0x3f, PT ;  /* 0x0000003f0300780c */ /* 0x040fe20003f44070 */
[----:B------:R-:W-:Y:S01]  /*25f0*/  UMOV UR10, 0xffffffff ;  /* 0xffffffff000a7882 */ /* 0x000fe20000000000 */
[C---:B------:R-:W-:Y:S01]  /*2600*/  ISETP.GT.U32.AND P3, PT, R3.reuse, 0x5f, PT ;  /* 0x0000005f0300780c */ /* 0x040fe20003f64070 */
        /* <DEDUP_REMOVED lines=122> */
.L_x_3606:
        /* <DEDUP_REMOVED lines=43> */
[----:B------:R-:W-:Y:S01]  /*3060*/  F2FP.F16.F32.PACK_AB R36, R37, R36 ;  /* 0x000000242524723e */ /* 0x000fe200000000ff */
        /* <DEDUP_REMOVED lines=11> */
[----:B-1----:R-:W-:Y:S01]  /*3120*/  IMAD.WIDE.U32 R118, R115, 0x10, R118 ;  /* 0x0000001073767825 */ /* 0x002fe200078e0076 */
[----:B------:R-:W-:-:S02]  /*3130*/  F2FP.F16.F32.PACK_AB R37, R121, R120 ;  /* 0x000000787925723e */ /* 0x000fc400000000ff */
[----:B------:R-:W-:Y:S02]  /*3140*/  F2FP.F16.F32.PACK_AB R39, R124, R123 ;  /* 0x0000007b7c27723e */ /* 0x000fe400000000ff */
[----:B------:R-:W-:-:S03]  /*3150*/  IADD3 R115, R115, 0x20, RZ ;  /* 0x0000002073737810 */ /* 0x000fc60007ffe0ff */
[----:B------:R1:W-:Y:S04]  /*3160*/  STG.E.128 desc[UR4][R118.64], R36 ;  /* 0x0000002476007986 */ /* 0x0003e8000c101d04 */
.L_x_3589:
[----:B------:R-:W-:Y:S05]  /*3170*/  BSYNC B1 ;  /* 0x0000000000017941 */ /* 0x000fea0003800000 */
.L_x_3588:
        /* <DEDUP_REMOVED lines=35> */
.L_x_3591:
[----:B------:R-:W-:Y:S05]  /*33b0*/  BSYNC B1 ;  /* 0x0000000000017941 */ /* 0x000fea0003800000 */
.L_x_3590:
        /* <DEDUP_REMOVED lines=8> */
[--C-:B------:R-:W-:Y:S01]  /*3440*/  FADD.FTZ R120, R100, -R116.reuse ;  /* 0x8000007464787221 */ /* 0x100fe20000010000 */
        /* <DEDUP_REMOVED lines=26> */
.L_x_3593:
[----:B------:R-:W-:Y:S05]  /*35f0*/  BSYNC B1 ;  /* 0x0000000000017941 */ /* 0x000fea0003800000 */
.L_x_3592:
        /* <DEDUP_REMOVED lines=29> */
[----:B-1----:R-:W-:Y:S01]  /*37d0*/  IMAD.WIDE.U32 R118, R115, 0x10, R118 ;  /* 0x0000001073767825 */ /* 0x002fe200078e0076 */
[----:B------:R-:W-:-:S05]  /*37e0*/  F2FP.F16.F32.PACK_AB R36, R117, R116 ;  /* 0x000000747524723e */ /* 0x000fca00000000ff */
[----:B------:R4:W-:Y:S02]  /*37f0*/  STG.E.128 desc[UR4][R118.64], R36 ;  /* 0x0000002476007986 */ /* 0x0009e4000c101d04 */
.L_x_3587:
[----:B------:R-:W-:Y:S05]  /*3800*/  BSYNC B0 ;  /* 0x0000000000007941 */ /* 0x000fea0003800000 */
.L_x_3586:
[----:B-1234-:R-:W1:Y:S02]  /*3810*/  LDC.64 R36, c[0x0][0x210] ;  /* 0x00008400ff247b82 */ /* 0x01ee640000000a00 */
[----:B-1----:R-:W-:-:S04]  /*3820*/  LEA R114, R36, R114, 0x2 ;  /* 0x0000007224727211 */ /* 0x002fc800078e10ff */
[----:B------:R-:W-:-:S13]  /*3830*/  ISETP.GE.AND P2, PT, R114, R37, PT ;  /* 0x000000257200720c */ /* 0x000fda0003f46270 */
[----:B------:R-:W-:Y:S05]  /*3840*/  @!P2 BRA `(.L_x_3594) ;  /* 0xffffffd00044a947 */ /* 0x000fea000383ffff */
[----:B------:R-:W-:Y:S05]  /*3850*/  EXIT ;  /* 0x000000000000794d */ /* 0x000fea0003800000 */
.L_x_3585:
        /* <DEDUP_REMOVED lines=8> */
.L_x_3596:
[----:B------:R-:W-:Y:S05]  /*38e0*/  BSYNC B0 ;  /* 0x0000000000007941 */ /* 0x000fea0003800000 */
.L_x_3595:
        /* <DEDUP_REMOVED lines=8> */
.L_x_3597:
[----:B------:R-:W-:Y:S01]  /*3970*/  HFMA2.MMA R117, -RZ, RZ, 0, 2.384185791015625e-07 ;  /* 0x00000004ff757435 */ /* 0x000fe200000001ff */
[----:B------:R-:W-:-:S05]  /*3980*/  FADD.FTZ R123, R122, R121 ;  /* 0x000000797a7b7221 */ /* 0x000fca0000010000 */
[----:B------:R-:W-:-:S07]  /*3990*/  MOV R122, R123 ;  /* 0x0000007b007a7202 */ /* 0x000fce0000000f00 */
[----:B------:R-:W-:Y:S05]  /*39a0*/  WARPSYNC.COLLECTIVE R39, `(.L_x_3598) ;  /* 0x0000000027087348 */ /* 0x000fea0003c00000 */
[----:B------:R0:W1:Y:S02]  /*39b0*/  SHFL.BFLY P6, R121, R122, R117, R120 ;  /* 0x0c0000757a797389 */ /* 0x00006400000c0078 */
[----:B01----:R-:W-:Y:S01]  /*39c0*/  ENDCOLLECTIVE ;  /* 0x000000000000791b */ /* 0x003fe20003800000 */
.L_x_3598:
[----:B------:R-:W-:Y:S01]  /*39d0*/  HFMA2.MMA R117, -RZ, RZ, 0, 4.76837158203125e-07 ;  /* 0x00000008ff757435 */ /* 0x000fe200000001ff */
[----:B------:R-:W-:-:S05]  /*39e0*/  FADD.FTZ R124, R123, R121 ;  /* 0x000000797b7c7221 */ /* 0x000fca0000010000 */
[----:B------:R-:W-:-:S07]  /*39f0*/  MOV R122, R124 ;  /* 0x0000007c007a7202 */ /* 0x000fce0000000f00 */
[----:B------:R-:W-:Y:S05]  /*3a00*/  WARPSYNC.COLLECTIVE R39, `(.L_x_3599) ;  /* 0x0000000027087348 */ /* 0x000fea0003c00000 */
[----:B------:R0:W1:Y:S02]  /*3a10*/  SHFL.BFLY P6, R121, R122, R117, R120 ;  /* 0x0c0000757a797389 */ /* 0x00006400000c0078 */
[----:B01----:R-:W-:Y:S01]  /*3a20*/  ENDCOLLECTIVE ;  /* 0x000000000000791b */ /* 0x003fe20003800000 */
.L_x_3599:
[----:B------:R-:W-:Y:S01]  /*3a30*/  HFMA2.MMA R117, -RZ, RZ, 0, 9.5367431640625e-07 ;  /* 0x00000010ff757435 */ /* 0x000fe200000001ff */
[----:B------:R-:W-:-:S05]  /*3a40*/  FADD.FTZ R125, R124, R121 ;  /* 0x000000797c7d7221 */ /* 0x000fca0000010000 */
[----:B------:R-:W-:-:S07]  /*3a50*/  MOV R122, R125 ;  /* 0x0000007d007a7202 */ /* 0x000fce0000000f00 */
[----:B------:R-:W-:Y:S05]  /*3a60*/  WARPSYNC.COLLECTIVE R39, `(.L_x_3600) ;  /* 0x0000000027087348 */ /* 0x000fea0003c00000 */
[----:B------:R0:W1:Y:S02]  /*3a70*/  SHFL.BFLY P6, R121, R122, R117, R120 ;  /* 0x0c0000757a797389 */ /* 0x00006400000c0078 */
[----:B01----:R-:W-:Y:S01]  /*3a80*/  ENDCOLLECTIVE ;  /* 0x000000000000791b */ /* 0x003fe20003800000 */
.L_x_3600:
        /* <DEDUP_REMOVED lines=68> */
[----:B------:R-:W-:-:S04]  /*3ed0*/  MOV R120, 0x1f ;  /* 0x0000001f00787802 */ /* 0x000fc80000000f00 */
[----:B------:R-:W-:-:S07]  /*3ee0*/  MOV R122, R36 ;  /* 0x00000024007a7202 */ /* 0x000fce0000000f00 */
[----:B------:R-:W-:Y:S05]  /*3ef0*/  WARPSYNC.COLLECTIVE R39, `(.L_x_3601) ;  /* 0x0000000027087348 */ /* 0x000fea0003c00000 */
[----:B------:R0:W1:Y:S02]  /*3f00*/  SHFL.BFLY P6, R121, R122, R117, R120 ;  /* 0x0c0000757a797389 */ /* 0x00006400000c0078 */
[----:B01----:R-:W-:Y:S01]  /*3f10*/  ENDCOLLECTIVE ;  /* 0x000000000000791b */ /* 0x003fe20003800000 */
.L_x_3601:
[----:B------:R-:W-:Y:S01]  /*3f20*/  HFMA2.MMA R117, -RZ, RZ, 0, 1.1920928955078125e-07 ;  /* 0x00000002ff757435 */ /* 0x000fe200000001ff */
[----:B------:R-:W-:-:S05]  /*3f30*/  FADD.FTZ R37, R36, R121 ;  /* 0x0000007924257221 */ /* 0x000fca0000010000 */
[----:B------:R-:W-:-:S07]  /*3f40*/  MOV R122, R37 ;  /* 0x00000025007a7202 */ /* 0x000fce0000000f00 */
[----:B------:R-:W-:Y:S05]  /*3f50*/  WARPSYNC.COLLECTIVE R39, `(.L_x_3602) ;  /* 0x0000000027087348 */ /* 0x000fea0003c00000 */
[----:B------:R0:W1:Y:S02]  /*3f60*/  SHFL.BFLY P6, R121, R122, R117, R120 ;  /* 0x0c0000757a797389 */ /* 0x00006400000c0078 */
[----:B01----:R-:W-:Y:S01]  /*3f70*/  ENDCOLLECTIVE ;  /* 0x000000000000791b */ /* 0x003fe20003800000 */
.L_x_3602:
[----:B------:R-:W-:Y:S01]  /*3f80*/  MOV R117, 0x4 ;  /* 0x0000000400757802 */ /* 0x000fe20000000f00 */
[----:B------:R-:W-:-:S07]  /*3f90*/  FADD.FTZ R122, R37, R121 ;  /* 0x00000079257a7221 */ /* 0x000fce0000010000 */
[----:B------:R-:W-:Y:S05]  /*3fa0*/  WARPSYNC.COLLECTIVE R39, `(.L_x_3603) ;  /* 0x0000000027087348 */ /* 0x000fea0003c00000 */
[----:B------:R0:W1:Y:S02]  /*3fb0*/  SHFL.BFLY P6, R121, R122, R117, R120 ;  /* 0x0c0000757a797389 */ /* 0x00006400000c0078 */
[----:B01----:R-:W-:Y:S01]  /*3fc0*/  ENDCOLLECTIVE ;  /* 0x000000000000791b */ /* 0x003fe20003800000 */
.L_x_3603:
[----:B------:R-:W-:Y:S01]  /*3fd0*/  HFMA2.MMA R117, -RZ, RZ, 0, 4.76837158203125e-07 ;  /* 0x00000008ff757435 */ /* 0x000fe200000001ff */
[----:B------:R-:W-:-:S05]  /*3fe0*/  FADD.FTZ R123, R122, R121 ;  /* 0x000000797a7b7221 */ /* 0x000fca0000010000 */
[----:B------:R-:W-:-:S07]  /*3ff0*/  MOV R122, R123 ;  /* 0x0000007b007a7202 */ /* 0x000fce0000000f00 */
[----:B------:R-:W-:Y:S05]  /*4000*/  WARPSYNC.COLLECTIVE R39, `(.L_x_3604) ;  /* 0x0000000027087348 */ /* 0x000fea0003c00000 */
[----:B------:R0:W1:Y:S02]  /*4010*/  SHFL.BFLY P6, R121, R122, R117, R120 ;  /* 0x0c0000757a797389 */ /* 0x00006400000c0078 */
[----:B01----:R-:W-:Y:S01]  /*4020*/  ENDCOLLECTIVE ;  /* 0x000000000000791b */ /* 0x003fe20003800000 */
.L_x_3604:
[----:B------:R-:W-:Y:S01]  /*4030*/  HFMA2.MMA R117, -RZ, RZ, 0, 9.5367431640625e-07 ;  /* 0x00000010ff757435 */ /* 0x000fe200000001ff */
[----:B------:R-:W-:-:S05]  /*4040*/  FADD.FTZ R124, R123, R121 ;  /* 0x000000797b7c7221 */ /* 0x000fca0000010000 */
[----:B------:R-:W-:-:S07]  /*4050*/  MOV R122, R124 ;  /* 0x0000007c007a7202 */ /* 0x000fce0000000f00 */
[----:B------:R-:W-:Y:S05]  /*4060*/  WARPSYNC.COLLECTIVE R39, `(.L_x_3605) ;  /* 0x0000000027087348 */ /* 0x000fea0003c00000 */
[----:B------:R0:W1:Y:S02]  /*4070*/  SHFL.BFLY P6, R121, R122, R117, R120 ;  /* 0x0c0000757a797389 */ /* 0x00006400000c0078 */
[----:B01----:R-:W-:Y:S01]  /*4080*/  ENDCOLLECTIVE ;  /* 0x000000000000791b */ /* 0x003fe20003800000 */
.L_x_3605:
[----:B------:R-:W-:Y:S05]  /*4090*/  BRA `(.L_x_3606) ;  /* 0xffffffec00447947 */ /* 0x000fea000383ffff */
.L_x_3607:
        /* <DEDUP_REMOVED lines=14> */
.L_x_30432:


//--------------------- .text._ZN10layer_norm13ln_fwd_kernelINS_13Kernel_traitsI6__halfS2_S2_S2_fjLj1024ELj1ELj4ELj1ELj16ENS_18Kernel_traits_baseILj1024ES2_S2_S2_S2_fjLj128EEEEELb0ELb0ELb1ELb1EEEvNS_9FwdParamsE --------------------------
	.section	.text._ZN10layer_norm13ln_fwd_kernelINS_13Kernel_traitsI6__halfS2_S2_S2_fjLj1024ELj1ELj4ELj1ELj16ENS_18Kernel_traits_baseILj1024ES2_S2_S2_S2_fjLj128EEEEELb0ELb0ELb1ELb1EEEvNS_9FwdParamsE,"ax",@progbits
	.align	128
        .global         _ZN10layer_norm13ln_fwd_kernelINS_13Kernel_traitsI6__halfS2_S2_S2_fjLj1024ELj1ELj4ELj1ELj16ENS_18Kernel_traits_baseILj1024ES2_S2_S2_S2_fjLj128EEEEELb0ELb0ELb1ELb1EEEvNS_9FwdParamsE
        .type           _ZN10layer_norm13ln_fwd_kernelINS_13Kernel_traitsI6__halfS2_S2_S2_fjLj1024ELj1ELj4ELj1ELj16ENS_18Kernel_traits_baseILj1024ES2_S2_S2_S2_fjLj128EEEEELb0ELb0ELb1ELb1EEEvNS_9FwdParamsE,@function
        .size           _ZN10layer_norm13ln_fwd_kernelINS_13Kernel_traitsI6__halfS2_S2_S2_fjLj1024ELj1ELj4ELj1ELj16ENS_18Kernel_traits_baseILj1024ES2_S2_S2_S2_fjLj128EEEEELb0ELb0ELb1ELb1EEEvNS_9FwdParamsE,(.L_x_30433 - _ZN10layer_norm13ln_fwd_kernelINS_13Kernel_traitsI6__halfS2_S2_S2_fjLj1024ELj1ELj4ELj1ELj16ENS_18Kernel_traits_baseILj1024ES2_S2_S2_S2_fjLj128EEEEELb0ELb0ELb1ELb1EEEvNS_9FwdParamsE)
        .other          _ZN10layer_norm13ln_fwd_kernelINS_13Kernel_traitsI6__halfS2_S2_S2_fjLj1024ELj1ELj4ELj1ELj16ENS_18Kernel_traits_baseILj1024ES2_S2_S2_S2_fjLj128EEEEELb0ELb0ELb1ELb1EEEvNS_9FwdParamsE,@"STO_CUDA_ENTRY STV_DEFAULT"
_ZN10layer_norm13ln_fwd_kernelINS_13Kernel_traitsI6__halfS2_S2_S2_fjLj1024ELj1ELj4ELj1ELj16ENS_18Kernel_traits_baseILj1024ES2_S2_S2_S2_fjLj128EEEEELb0ELb0ELb1ELb1EEEvNS_9FwdParamsE:
.text._ZN10layer_norm13ln_fwd_kernelINS_13Kernel_traitsI6__halfS2_S2_S2_fjLj1024ELj1ELj4ELj1ELj16ENS_18Kernel_traits_baseILj1024ES2_S2_S2_S2_fjLj128EEEEELb0ELb0ELb1ELb1EEEvNS_9FwdParamsE:
        /* <DEDUP_REMOVED lines=15> */
[----:B------:R0:W5:Y:S04]  /*00f0*/  @P0 LDG.E.128 R32, desc[UR4][R2.64+0x400] ;  /* 0x0004000402200981 */ /* 0x000168000c1e1d00 */
[----:B------:R0:W5:Y:S01]  /*0100*/  @P0 LDG.E.128 R28, desc[UR4][R2.64+0x600] ;  /* 0x00060004021c0981 */ /* 0x000162000c1e1d00 */
[----:B------:R-:W-:-:S02]  /*0110*/  SHF.R.U32.HI R0, RZ, 0x5, R74 ;  /* 0x00000005ff007819 */ /* 0x000fc4000001164a */
[----:B------:R-:W-:Y:S02]  /*0120*/  IADD3 R6, P2, R6, UR6, RZ ;  /* 0x0000000606067c10 */ /* 0x000fe4000ff5e0ff */
[----:B-1----:R-:W-:Y:S02]  /*0130*/  LEA R73, R73, R0, 0x2 ;  /* 0x0000000049497211 */ /* 0x002fe400078e10ff */
[----:B------:R-:W-:Y:S02]  /*0140*/  IADD3.X R7, RZ, UR7, RZ, P2, !PT ;  /* 0x00000007ff077c10 */ /* 0x000fe400097fe4ff */
[----:B------:R-:W-:-:S13]  /*0150*/  ISETP.GE.AND P1, PT, R73, UR8, PT ;  /* 0x0000000849007c0c */ /* 0x000fda000bf26270 */
        /* <DEDUP_REMOVED lines=13> */
[--C-:B------:R-:W-:Y:S01]  /*0230*/  HADD2.F32 R0, -RZ, R8.reuse.H0_H0 ;  /* 0x20000008ff007230 */ /* 0x100fe20000004100 */
[----:B------:R-:W-:Y:S01]  /*0240*/  LOP3.LUT R74, R74, 0x1f, RZ, 0xc0, !PT ;  /* 0x0000001f4a4a7812 */ /* 0x000fe200078ec0ff */
[----:B------:R-:W-:Y:S01]  /*0250*/  HADD2.F32 R2, -RZ, R8.H1_H1 ;  /* 0x30000008ff027230 */ /* 0x000fe20000004100 */
[----:B------:R-:W-:Y:S01]  /*0260*/  ULDC.U8 UR6, c[0x0][0x2a0] ;  /* 0x0000a80000067ab9 */ /* 0x000fe20000000000 */
[--C-:B------:R-:W-:Y:S01]  /*0270*/  HADD2.F32 R3, -RZ, R9.reuse.H0_H0 ;  /* 0x20000009ff037230 */ /* 0x100fe20000004100 */
[----:B------:R-:W-:Y:S01]  /*0280*/  ISETP.NE.AND P1, PT, RZ, UR6, PT ;  /* 0x00000006ff007c0c */ /* 0x000fe2000bf25270 */
[----:B------:R-:W-:Y:S01]  /*0290*/  HADD2.F32 R4, -RZ, R9.H1_H1 ;  /* 0x30000009ff047230 */ /* 0x000fe20000004100 */
[----:B------:R-:W-:Y:S01]  /*02a0*/  ULDC UR8, c[0x0][0x29c] ;  /* 0x0000a70000087ab9 */ /* 0x000fe20000000800 */
[--C-:B------:R-:W-:Y:S01]  /*02b0*/  HADD2.F32 R5, -RZ, R10.reuse.H0_H0 ;  /* 0x2000000aff057230 */ /* 0x100fe20000004100 */
[----:B------:R-:W-:Y:S01]  /*02c0*/  ULDC UR9, c[0x0][0x2d8] ;  /* 0x0000b60000097ab9 */ /* 0x000fe20000000800 */
[----:B0-----:R-:W-:Y:S01]  /*02d0*/  HADD2.F32 R6, -RZ, R10.H1_H1 ;  /* 0x3000000aff067230 */ /* 0x001fe20000004100 */
        /* <DEDUP_REMOVED lines=27> */
[--C-:B--2---:R-:W-:Y:S02]  /*0490*/  HADD2.F32 R76, -RZ, R38.reuse.H0_H0 ;  /* 0x20000026ff4c7230 */ /* 0x104fe40000004100 */
[----:B------:R-:W-:Y:S02]  /*04a0*/  HADD2.F32 R77, -RZ, R38.H1_H1 ;  /* 0x30000026ff4d7230 */ /* 0x000fe40000004100 */
[--C-:B---3--:R-:W-:Y:S02]  /*04b0*/  HADD2.F32 R38, -RZ, R40.reuse.H0_H0 ;  /* 0x20000028ff267230 */ /* 0x108fe40000004100 */
[----:B------:R-:W-:Y:S02]  /*04c0*/  HADD2.F32 R79, -RZ, R40.H1_H1 ;  /* 0x30000028ff4f7230 */ /* 0x000fe40000004100 */
[----:B------:R-:W-:-:S02]  /*04d0*/  HADD2.F32 R72, -RZ, R37.H0_H0 ;  /* 0x20000025ff487230 */ /* 0x000fc40000004100 */
[----:B------:R-:W-:Y:S02]  /*04e0*/  HADD2.F32 R40, -RZ, R41.H0_H0 ;  /* 0x20000029ff287230 */ /* 0x000fe40000004100 */
[--C-:B------:R-:W-:Y:S02]  /*04f0*/  HADD2.F32 R78, -RZ, R42.reuse.H0_H0 ;  /* 0x2000002aff4e7230 */ /* 0x100fe40000004100 */
[----:B------:R-:W-:Y:S02]  /*0500*/  HADD2.F32 R81, -RZ, R42.H1_H1 ;  /* 0x3000002aff517230 */ /* 0x000fe40000004100 */
[----:B----4-:R-:W-:Y:S02]  /*0510*/  HADD2.F32 R82, -RZ, R46.H0_H0 ;  /* 0x2000002eff527230 */ /* 0x010fe40000004100 */
[----:B------:R-:W-:Y:S02]  /*0520*/  HADD2.F32 R37, -RZ, R37.H1_H1 ;  /* 0x30000025ff257230 */ /* 0x000fe40000004100 */
[----:B------:R-:W-:-:S02]  /*0530*/  HADD2.F32 R41, -RZ, R41.H1_H1 ;  /* 0x30000029ff297230 */ /* 0x000fc40000004100 */
[--C-:B------:R-:W-:Y:S02]  /*0540*/  HADD2.F32 R42, -RZ, R44.reuse.H0_H0 ;  /* 0x2000002cff2a7230 */ /* 0x100fe40000004100 */
[----:B------:R-:W-:Y:S02]  /*0550*/  HADD2.F32 R83, -RZ, R44.H1_H1 ;  /* 0x3000002cff537230 */ /* 0x000fe40000004100 */
[--C-:B------:R-:W-:Y:S02]  /*0560*/  HADD2.F32 R80, -RZ, R45.reuse.H0_H0 ;  /* 0x2000002dff507230 */ /* 0x100fe40000004100 */
[----:B------:R-:W-:Y:S02]  /*0570*/  HADD2.F32 R85, -RZ, R45.H1_H1 ;  /* 0x3000002dff557230 */ /* 0x000fe40000004100 */
[----:B------:R-:W-:Y:S02]  /*0580*/  HADD2.F32 R46, -RZ, R46.H1_H1 ;  /* 0x3000002eff2e7230 */ /* 0x000fe40000004100 */
[----:B------:R-:W-:-:S07]  /*0590*/  HADD2.F32 R87, -RZ, R36.H1_H1 ;  /* 0x30000024ff577230 */ /* 0x000fce0000004100 */
.L_x_3707:
[----:B0-----:R-:W0:Y:S01]  /*05a0*/  LDC.64 R50, c[0x0][0x280] ;  /* 0x0000a000ff327b82 */ /* 0x001e220000000a00 */
[----:B------:R-:W-:-:S07]  /*05b0*/  ISETP.NE.U32.AND P0, PT, RZ, UR6, PT ;  /* 0x00000006ff007c0c */ /* 0x000fce000bf05070 */
[----:B------:R-:W1:Y:S08]  /*05c0*/  LDC R90, c[0x0][0x218] ;  /* 0x00008600ff5a7b82 */ /* 0x000e700000000800 */
[----:B------:R-:W2:Y:S01]  /*05d0*/  LDC.64 R88, c[0x0][0x288] ;  /* 0x0000a200ff587b82 */ /* 0x000ea20000000a00 */
[----:B0-----:R-:W-:-:S05]  /*05e0*/  IMAD.WIDE R50, R73, 0x4, R50 ;  /* 0x0000000449327825 */ /* 0x001fca00078e0232 */
[----:B------:R0:W3:Y:S01]  /*05f0*/  LDG.E R54, desc[UR4][R50.64] ;  /* 0x0000000432367981 */ /* 0x0000e2000c1e1900 */
[----:B------:R-:W-:Y:S01]  /*0600*/  ISETP.NE.AND.EX P0, PT, RZ, UR7, PT, P0 ;  /* 0x00000007ff007c0c */ /* 0x000fe2000bf05300 */
[----:B------:R-:W-:Y:S01]  /*0610*/  HFMA2.MMA R107, -RZ, RZ, 0, 0 ;  /* 0x00000000ff6b7435 */ /* 0x000fe200000001ff */
[----:B-1----:R-:W-:-:S05]  /*0620*/  IMAD R52, R73, R90, RZ ;  /* 0x0000005a49347224 */ /* 0x002fca00078e02ff */
[----:B0-----:R-:W-:Y:S01]  /*0630*/  SHF.R.S32.HI R51, RZ, 0x1f, R52 ;  /* 0x0000001fff337819 */ /* 0x001fe20000011434 */
[----:B--2---:R-:W-:-:S05]  /*0640*/  IMAD.WIDE R88, R73, 0x4, R88 ;  /* 0x0000000449587825 */ /* 0x004fca00078e0258 */
        /* <DEDUP_REMOVED lines=21> */
[----:B-----5:R-:W-:Y:S01]  /*07a0*/  HADD2.F32 R89, -RZ, R28.H0_H0 ;  /* 0x2000001cff597230 */ /* 0x020fe20000004100 */
[----:B------:R-:W-:Y:S06]  /*07b0*/  BRA `(.L_x_3610) ;  /* 0x0000000000107947 */ /* 0x000fec0003800000 */
.L_x_3609:
[----:B-----5:R-:W-:Y:S02]  /*07c0*/  HADD2.F32 R89, -RZ, R32.H0_H0 ;  /* 0x20000020ff597230 */ /* 0x020fe40000004100 */
[----:B------:R-:W-:-:S03]  /*07d0*/  @P0 HADD2.F32 R44, -RZ, R28.H0_H0 ;  /* 0x2000001cff2c0230 */ /* 0x000fc60000004100 */
[----:B------:R-:W-:-:S04]  /*07e0*/  FMUL.FTZ R89, R89, UR8 ;  /* 0x0000000859597c20 */ /* 0x000fc80008410000 */
[----:B------:R-:W-:-:S07]  /*07f0*/  @P0 FADD.FTZ R89, R89, R44 ;  /* 0x0000002c59590221 */ /* 0x000fce0000010000 */
.L_x_3610:
[----:B------:R-:W-:Y:S05]  /*0800*/  BSYNC B0 ;  /* 0x0000000000007941 */ /* 0x000fea0003800000 */
.L_x_3608:
[----:B------:R-:W-:Y:S04]  /*0810*/  BSSY B0, `(.L_x_3611) ;  /* 0x000000a000007945 */ /* 0x000fe80003800000 */
[----:B------:R-:W-:Y:S05]  /*0820*/  @P3 BRA `(.L_x_3612) ;  /* 0x0000000000103947 */ /* 0x000fea0003800000 */
[----:B------:R-:W-:Y:S01]  /*0830*/  MOV R84, RZ ;  /* 0x000000ff00547202 */ /* 0x000fe20000000f00 */
[----:B------:R-:W-:Y:S06]  /*0840*/  @!P0 BRA `(.L_x_3613) ;  /* 0x0000000000188947 */ /* 0x000fec0003800000 */
[----:B-----5:R-:W-:Y:S01]  /*0850*/  HADD2.F32 R84, -RZ, R28.H1_H1 ;  /* 0x3000001cff547230 */ /* 0x020fe20000004100 */
[----:B------:R-:W-:Y:S06]  /*0860*/  BRA `(.L_x_3613) ;  /* 0x0000000000107947 */ /* 0x000fec0003800000 */
.L_x_3612:
[----:B-----5:R-:W-:Y:S02]  /*0870*/  HADD2.F32 R84, -RZ, R32.H1_H1 ;  /* 0x30000020ff547230 */ /* 0x020fe40000004100 */
[----:B------:R-:W-:-:S03]  /*0880*/  @P0 HADD2.F32 R45, -RZ, R28.H1_H1 ;  /* 0x3000001cff2d0230 */ /* 0x000fc60000004100 */
[----:B------:R-:W-:-:S04]  /*0890*/  FMUL.FTZ R84, R84, UR8 ;  /* 0x0000000854547c20 */ /* 0x000fc80008410000 */
[----:B------:R-:W-:-:S07]  /*08a0*/  @P0 FADD.FTZ R84, R84, R45 ;  /* 0x0000002d54540221 */ /* 0x000fce0000010000 */
.L_x_3613:
[----:B------:R-:W-:Y:S05]  /*08b0*/  BSYNC B0 ;  /* 0x0000000000007941 */ /* 0x000fea0003800000 */
.L_x_3611:
[----:B------:R-:W-:Y:S04]  /*08c0*/  BSSY B0, `(.L_x_3614) ;  /* 0x000000a000007945 */ /* 0x000fe80003800000 */
[----:B------:R-:W-:Y:S05]  /*08d0*/  @P3 BRA `(.L_x_3615) ;  /* 0x0000000000103947 */ /* 0x000fea0003800000 */
[----:B------:R-:W-:Y:S01]  /*08e0*/  HFMA2.MMA R63, -RZ, RZ, 0, 0 ;  /* 0x00000000ff3f7435 */ /* 0x000fe200000001ff */
[----:B------:R-:W-:Y:S10]  /*08f0*/  @!P0 BRA `(.L_x_3616) ;  /* 0x0000000000188947 */ /* 0x000ff40003800000 */
[----:B-----5:R-:W-:Y:S01]  /*0900*/  HADD2.F32 R63, -RZ, R29.H0_H0 ;  /* 0x2000001dff3f7230 */ /* 0x020fe20000004100 */
[----:B------:R-:W-:Y:S06]  /*0910*/  BRA `(.L_x_3616) ;  /* 0x0000000000107947 */ /* 0x000fec0003800000 */
.L_x_3615:
[----:B-----5:R-:W-:Y:S02]  /*0920*/  HADD2.F32 R63, -RZ, R33.H0_H0 ;  /* 0x20000021ff3f7230 */ /* 0x020fe40000004100 */
[----:B------:R-:W-:-:S03]  /*0930*/  @P0 HADD2.F32 R44, -RZ, R29.H0_H0 ;  /* 0x2000001dff2c0230 */ /* 0x000fc60000004100 */
[----:B------:R-:W-:-:S04]  /*0940*/  FMUL.FTZ R63, R63, UR8 ;  /* 0x000000083f3f7c20 */ /* 0x000fc80008410000 */
[----:B------:R-:W-:-:S07]  /*0950*/  @P0 FADD.FTZ R63, R63, R44 ;  /* 0x0000002c3f3f0221 */ /* 0x000fce0000010000 */
.L_x_3616:
[----:B------:R-:W-:Y:S05]  /*0960*/  BSYNC B0 ;  /* 0x0000000000007941 */ /* 0x000fea0003800000 */
.L_x_3614:
[----:B------:R-:W-:Y:S04]  /*0970*/  BSSY B0, `(.L_x_3617) ;  /* 0x000000a000007945 */ /* 0x000fe80003800000 */
[----:B------:R-:W-:Y:S05]  /*0980*/  @P3 BRA `(.L_x_3618) ;  /* 0x0000000000103947 */ /* 0x000fea0003800000 */
[----:B------:R-:W-:Y:S01]  /*0990*/  MOV R62, RZ ;  /* 0x000000ff003e7202 */ /* 0x000fe20000000f00 */
[----:B------:R-:W-:Y:S06]  /*09a0*/  @!P0 BRA `(.L_x_3619) ;  /* 0x0000000000188947 */ /* 0x000fec0003800000 */
[----:B-----5:R-:W-:Y:S01]  /*09b0*/  HADD2.F32 R62, -RZ, R29.H1_H1 ;  /* 0x3000001dff3e7230 */ /* 0x020fe20000004100 */
[----:B------:R-:W-:Y:S06]  /*09c0*/  BRA `(.L_x_3619) ;  /* 0x0000000000107947 */ /* 0x000fec0003800000 */
.L_x_3618:
[----:B-----5:R-:W-:Y:S02]  /*09d0*/  HADD2.F32 R62, -RZ, R33.H1_H1 ;  /* 0x30000021ff3e7230 */ /* 0x020fe40000004100 */
[----:B------:R-:W-:-:S03]  /*09e0*/  @P0 HADD2.F32 R45, -RZ, R29.H1_H1 ;  /* 0x3000001dff2d0230 */ /* 0x000fc60000004100 */
[----:B------:R-:W-:-:S04]  /*09f0*/  FMUL.FTZ R62, R62, UR8 ;  /* 0x000000083e3e7c20 */ /* 0x000fc80008410000 */
[----:B------:R-:W-:-:S07]  /*0a00*/  @P0 FADD.FTZ R62, R62, R45 ;  /* 0x0000002d3e3e0221 */ /* 0x000fce0000010000 */
.L_x_3619:
[----:B------:R-:W-:Y:S05]  /*0a10*/  BSYNC B0 ;  /* 0x0000000000007941 */ /* 0x000fea0003800000 */
.L_x_3617:
[----:B------:R-:W-:Y:S04]  /*0a20*/  BSSY B0, `(.L_x_3620) ;  /* 0x000000a000007945 */ /* 0x000fe80003800000 */
[----:B------:R-:W-:Y:S05]  /*0a30*/  @P3 BRA `(.L_x_3621) ;  /* 0x0000000000103947 */ /* 0x000fea0003800000 */
[----:B------:R-:W-:Y:S01]  /*0a40*/  HFMA2.MMA R61, -RZ, RZ, 0, 0 ;  /* 0x00000000ff3d7435 */ /* 0x000fe200000001ff */
[----:B------:R-:W-:Y:S10]  /*0a50*/  @!P0 BRA `(.L_x_3622) ;  /* 0x0000000000188947 */ /* 0x000ff40003800000 */
[----:B-----5:R-:W-:Y:S01]  /*0a60*/  HADD2.F32 R61, -RZ, R30.H0_H0 ;  /* 0x2000001eff3d7230 */ /* 0x020fe20000004100 */
[----:B------:R-:W-:Y:S06]  /*0a70*/  BRA `(.L_x_3622) ;  /* 0x0000000000107947 */ /* 0x000fec0003800000 */
.L_x_3621:
[----:B-----5:R-:W-:Y:S02]  /*0a80*/  HADD2.F32 R61, -RZ, R34.H0_H0 ;  /* 0x20000022ff3d7230 */ /* 0x020fe40000004100 */
[----:B------:R-:W-:-:S03]  /*0a90*/  @P0 HADD2.F32 R44, -RZ, R30.H0_H0 ;  /* 0x2000001eff2c0230 */ /* 0x000fc60000004100 */
[----:B------:R-:W-:-:S04]  /*0aa0*/  FMUL.FTZ R61, R61, UR8 ;  /* 0x000000083d3d7c20 */ /* 0x000fc80008410000 */
[----:B------:R-:W-:-:S07]  /*0ab0*/  @P0 FADD.FTZ R61, R61, R44 ;  /* 0x0000002c3d3d0221 */ /* 0x000fce0000010000 */
.L_x_3622:
[----:B------:R-:W-:Y:S05]  /*0ac0*/  BSYNC B0 ;  /* 0x0000000000007941 */ /* 0x000fea0003800000 */
.L_x_3620:
[----:B------:R-:W-:Y:S04]  /*0ad0*/  BSSY B0, `(.L_x_3623) ;  /* 0x000000a000007945 */ /* 0x000fe80003800000 */
[----:B------:R-:W-:Y:S05]  /*0ae0*/  @P3 BRA `(.L_x_3624) ;  /* 0x0000000000103947 */ /* 0x000fea0003800000 */
[----:B------:R-:W-:Y:S01]  /*0af0*/  MOV R60, RZ ;  /* 0x000000ff003c7202 */ /* 0x000fe20000000f00 */
[----:B------:R-:W-:Y:S06]  /*0b00*/  @!P0 BRA `(.L_x_3625) ;  /* 0x0000000000188947 */ /* 0x000fec0003800000 */
[----:B-----5:R-:W-:Y:S01]  /*0b10*/  HADD2.F32 R60, -RZ, R30.H1_H1 ;  /* 0x3000001eff3c7230 */ /* 0x020fe20000004100 */
[----:B------:R-:W-:Y:S06]  /*0b20*/  BRA `(.L_x_3625) ;  /* 0x0000000000107947 */ /* 0x000fec0003800000 */
.L_x_3624:
[----:B-----5:R-:W-:Y:S02]  /*0b30*/  HADD2.F32 R60, -RZ, R34.H1_H1 ;  /* 0x30000022ff3c7230 */ /* 0x020fe40000004100 */
[----:B------:R-:W-:-:S03]  /*0b40*/  @P0 HADD2.F32 R45, -RZ, R30.H1_H1 ;  /* 0x3000001eff2d0230 */ /* 0x000fc60000004100 */
[----:B------:R-:W-:-:S04]  /*0b50*/  FMUL.FTZ R60, R60, UR8 ;  /* 0x000000083c3c7c20 */ /* 0x000fc80008410000 */
[----:B------:R-:W-:-:S07]  /*0b60*/  @P0 FADD.FTZ R60, R60, R45 ;  /* 0x0000002d3c3c0221 */ /* 0x000fce0000010000 */
.L_x_3625:
[----:B------:R-:W-:Y:S05]  /*0b70*/  BSYNC B0 ;  /* 0x0000000000007941 */ /* 0x000fea0003800000 */
.L_x_3623:
[----:B------:R-:W-:Y:S04]  /*0b80*/  BSSY B0, `(.L_x_3626) ;  /* 0x000000a000007945 */ /* 0x000fe80003800000 */
[----:B------:R-:W-:Y:S05]  /*0b90*/  @P3 BRA `(.L_x_3627) ;  /* 0x0000000000103947 */ /* 0x000fea0003800000 */
[----:B------:R-:W-:Y:S01]  /*0ba0*/  HFMA2.MMA R59, -RZ, RZ, 0, 0 ;  /* 0x00000000ff3b7435 */ /* 0x000fe200000001ff */
[----:B------:R-:W-:Y:S10]  /*0bb0*/  @!P0 BRA `(.L_x_3628) ;  /* 0x0000000000188947 */ /* 0x000ff40003800000 */
[----:B-----5:R-:W-:Y:S01]  /*0bc0*/  HADD2.F32 R59, -RZ, R31.H0_H0 ;  /* 0x2000001fff3b7230 */ /* 0x020fe20000004100 */
[----:B------:R-:W-:Y:S06]  /*0bd0*/  BRA `(.L_x_3628) ;  /* 0x0000000000107947 */ /* 0x000fec0003800000 */
.L_x_3627:
[----:B-----5:R-:W-:Y:S02]  /*0be0*/  HADD2.F32 R59, -RZ, R35.H0_H0 ;  /* 0x20000023ff3b7230 */ /* 0x020fe40000004100 */
[----:B------:R-:W-:-:S03]  /*0bf0*/  @P0 HADD2.F32 R44, -RZ, R31.H0_H0 ;  /* 0x2000001fff2c0230 */ /* 0x000fc60000004100 */
[----:B------:R-:W-:-:S04]  /*0c00*/  FMUL.FTZ R59, R59, UR8 ;  /* 0x000000083b3b7c20 */ /* 0x000fc80008410000 */
[----:B------:R-:W-:-:S07]  /*0c10*/  @P0 FADD.FTZ R59, R59, R44 ;  /* 0x0000002c3b3b0221 */ /* 0x000fce0000010000 */
.L_x_3628:
[----:B------:R-:W-:Y:S05]  /*0c20*/  BSYNC B0 ;  /* 0x0000000000007941 */ /* 0x000fea0003800000 */
.L_x_3626:
[----:B------:R-:W-:Y:S04]  /*0c30*/  BSSY B0, `(.L_x_3629) ;  /* 0x000000a000007945 */ /* 0x000fe80003800000 */
[----:B------:R-:W-:Y:S05]  /*0c40*/  @P3 BRA `(.L_x_3630) ;  /* 0x0000000000103947 */ /* 0x000fea0003800000 */
[----:B------:R-:W-:Y:S01]  /*0c50*/  MOV R58, RZ ;  /* 0x000000ff003a7202 */ /* 0x000fe20000000f00 */
[----:B------:R-:W-:Y:S06]  /*0c60*/  @!P0 BRA `(.L_x_3631) ;  /* 0x0000000000188947 */ /* 0x000fec0003800000 */
[----:B-----5:R-:W-:Y:S01]  /*0c70*/  HADD2.F32 R58, -RZ, R31.H1_H1 ;  /* 0x3000001fff3a7230 */ /* 0x020fe20000004100 */
[----:B------:R-:W-:Y:S06]  /*0c80*/  BRA `(.L_x_3631) ;  /* 0x0000000000107947 */ /* 0x000fec0003800000 */
.L_x_3630:
[----:B-----5:R-:W-:Y:S02]  /*0c90*/  HADD2.F32 R58, -RZ, R35.H1_H1 ;  /* 0x30000023ff3a7230 */ /* 0x020fe40000004100 */
[----:B------:R-:W-:-:S03]  /*0ca0*/  @P0 HADD2.F32 R45, -RZ, R31.H1_H1 ;  /* 0x3000001fff2d0230 */ /* 0x000fc60000004100 */
[----:B------:R-:W-:-:S04]  /*0cb0*/  FMUL.FTZ R58, R58, UR8 ;  /* 0x000000083a3a7c20 */ /* 0x000fc80008410000 */
[----:B------:R-:W-:-:S07]  /*0cc0*/  @P0 FADD.FTZ R58, R58, R45 ;  /* 0x0000002d3a3a0221 */ /* 0x000fce0000010000 */
.L_x_3631:
[----:B------:R-:W-:Y:S05]  /*0cd0*/  BSYNC B0 ;  /* 0x0000000000007941 */ /* 0x000fea0003800000 */
.L_x_3629:
[----:B------:R-:W0:Y:S01]  /*0ce0*/  LDC.64 R44, c[0x0][0x238] ;  /* 0x00008e00ff2c7b82 */ /* 0x000e220000000a00 */
[----:B------:R-:W-:Y:S02]  /*0cf0*/  @P2 IADD3 R91, R107, 0x20, RZ ;  /* 0x000000206b5b2810 */ /* 0x000fe40007ffe0ff */
[----:B------:R-:W-:Y:S02]  /*0d00*/  IADD3 R99, R109, 0x20, RZ ;  /* 0x000000206d637810 */ /* 0x000fe40007ffe0ff */
[----:B------:R-:W-:Y:S02]  /*0d10*/  F2FP.F16.F32.PACK_AB R51, R58, R59 ;  /* 0x0000003b3a33723e */ /* 0x000fe400000000ff */
[----:B------:R-:W-:Y:S01]  /*0d20*/  F2FP.F16.F32.PACK_AB R50, R60, R61 ;  /* 0x0000003d3c32723e */ /* 0x000fe200000000ff */
[----:B------:R-:W1:Y:S01]  /*0d30*/  @P2 LDC.64 R54, c[0x0][0x220] ;  /* 0x00008800ff362b82 */ /* 0x000e620000000a00 */
[----:B------:R-:W-:Y:S02]  /*0d40*/  F2FP.F16.F32.PACK_AB R49, R62, R63 ;  /* 0x0000003f3e31723e */ /* 0x000fe400000000ff */
[----:B------:R-:W-:-:S05]  /*0d50*/  F2FP.F16.F32.PACK_AB R48, R84, R89 ;  /* 0x000000595430723e */ /* 0x000fca00000000ff */
        /* <DEDUP_REMOVED lines=9> */
[----:B------:R-:W-:Y:S01]  /*0df0*/  HFMA2.MMA R91, -RZ, RZ, 0, 0 ;  /* 0x00000000ff5b7435 */ /* 0x000fe200000001ff */
[----:B------:R-:W-:Y:S10]  /*0e00*/  @!P0 BRA `(.L_x_3634) ;  /* 0x0000000000188947 */ /* 0x000ff40003800000 */
[----:B-----5:R-:W-:Y:S01]  /*0e10*/  HADD2.F32 R91, -RZ, R28.H0_H0 ;  /* 0x2000001cff5b7230 */ /* 0x020fe20000004100 */
[----:B------:R-:W-:Y:S06]  /*0e20*/  BRA `(.L_x_3634) ;  /* 0x0000000000107947 */ /* 0x000fec0003800000 */
.L_x_3633:
[----:B-----5:R-:W-:Y:S02]  /*0e30*/  HADD2.F32 R91, -RZ, R32.H0_H0 ;  /* 0x20000020ff5b7230 */ /* 0x020fe40000004100 */
[----:B0-----:R-:W-:-:S03]  /*0e40*/  @P0 HADD2.F32 R48, -RZ, R28.H0_H0 ;  /* 0x2000001cff300230 */ /* 0x001fc60000004100 */
[----:B------:R-:W-:-:S04]  /*0e50*/  FMUL.FTZ R91, R91, UR8 ;  /* 0x000000085b5b7c20 */ /* 0x000fc80008410000 */
[----:B------:R-:W-:-:S07]  /*0e60*/  @P0 FADD.FTZ R91, R48, R91 ;  /* 0x0000005b305b0221 */ /* 0x000fce0000010000 */
.L_x_3634:
[----:B------:R-:W-:Y:S05]  /*0e70*/  BSYNC B0 ;  /* 0x0000000000007941 */ /* 0x000fea0003800000 */
.L_x_3632:
[----:B------:R-:W-:Y:S04]  /*0e80*/  BSSY B0, `(.L_x_3635) ;  /* 0x000000a000007945 */ /* 0x000fe80003800000 */
[----:B------:R-:W-:Y:S05]  /*0e90*/  @P3 BRA `(.L_x_3636) ;  /* 0x0000000000103947 */ /* 0x000fea0003800000 */
[----:B------:R-:W-:Y:S01]  /*0ea0*/  MOV R92, RZ ;  /* 0x000000ff005c7202 */ /* 0x000fe20000000f00 */
[----:B------:R-:W-:Y:S06]  /*0eb0*/  @!P0 BRA `(.L_x_3637) ;  /* 0x0000000000188947 */ /* 0x000fec0003800000 */
[----:B-----5:R-:W-:Y:S01]  /*0ec0*/  HADD2.F32 R92, -RZ, R28.H1_H1 ;  /* 0x3000001cff5c7230 */ /* 0x020fe20000004100 */
[----:B------:R-:W-:Y:S06]  /*0ed0*/  BRA `(.L_x_3637) ;  /* 0x0000000000107947 */ /* 0x000fec0003800000 */
.L_x_3636:
[----:B-----5:R-:W-:Y:S02]  /*0ee0*/  HADD2.F32 R92, -RZ, R32.H1_H1 ;  /* 0x30000020ff5c7230 */ /* 0x020fe40000004100 */
[----:B0-----:R-:W-:-:S03]  /*0ef0*/  @P0 HADD2.F32 R49, -RZ, R28.H1_H1 ;  /* 0x3000001cff310230 */ /* 0x001fc60000004100 */
[----:B------:R-:W-:-:S04]  /*0f00*/  FMUL.FTZ R92, R92, UR8 ;  /* 0x000000085c5c7c20 */ /* 0x000fc80008410000 */
[----:B------:R-:W-:-:S07]  /*0f10*/  @P0 FADD.FTZ R92, R49, R92 ;  /* 0x0000005c315c0221 */ /* 0x000fce0000010000 */
.L_x_3637:
[----:B------:R-:W-:Y:S05]  /*0f20*/  BSYNC B0 ;  /* 0x0000000000007941 */ /* 0x000fea0003800000 */
.L_x_3635:
[----:B------:R-:W-:Y:S04]  /*0f30*/  BSSY B0, `(.L_x_3638) ;  /* 0x000000a000007945 */ /* 0x000fe80003800000 */
[----:B------:R-:W-:Y:S05]  /*0f40*/  @P3 BRA `(.L_x_3639) ;  /* 0x0000000000103947 */ /* 0x000fea0003800000 */
[----:B------:R-:W-:Y:S01]  /*0f50*/  HFMA2.MMA R93, -RZ, RZ, 0, 0 ;  /* 0x00000000ff5d7435 */ /* 0x000fe200000001ff */
[----:B------:R-:W-:Y:S10]  /*0f60*/  @!P0 BRA `(.L_x_3640) ;  /* 0x0000000000188947 */ /* 0x000ff40003800000 */
[----:B-----5:R-:W-:Y:S01]  /*0f70*/  HADD2.F32 R93, -RZ, R29.H0_H0 ;  /* 0x2000001dff5d7230 */ /* 0x020fe20000004100 */
[----:B------:R-:W-:Y:S06]  /*0f80*/  BRA `(.L_x_3640) ;  /* 0x0000000000107947 */ /* 0x000fec0003800000 */
.L_x_3639:
[----:B-----5:R-:W-:Y:S02]  /*0f90*/  HADD2.F32 R93, -RZ, R33.H0_H0 ;  /* 0x20000021ff5d7230 */ /* 0x020fe40000004100 */
[----:B0-----:R-:W-:-:S03]  /*0fa0*/  @P0 HADD2.F32 R48, -RZ, R29.H0_H0 ;  /* 0x2000001dff300230 */ /* 0x001fc60000004100 */
[----:B------:R-:W-:-:S04]  /*0fb0*/  FMUL.FTZ R93, R93, UR8 ;  /* 0x000000085d5d7c20 */ /* 0x000fc80008410000 */
[----:B------:R-:W-:-:S07]  /*0fc0*/  @P0 FADD.FTZ R93, R48, R93 ;  /* 0x0000005d305d0221 */ /* 0x000fce0000010000 */
.L_x_3640:
[----:B------:R-:W-:Y:S05]  /*0fd0*/  BSYNC B0 ;  /* 0x0000000000007941 */ /* 0x000fea0003800000 */
.L_x_3638:
[----:B------:R-:W-:Y:S04]  /*0fe0*/  BSSY B0, `(.L_x_3641) ;  /* 0x000000a000007945 */ /* 0x000fe80003800000 */
[----:B------:R-:W-:Y:S05]  /*0ff0*/  @P3 BRA `(.L_x_3642) ;  /* 0x0000000000103947 */ /* 0x000fea0003800000 */
[----:B------:R-:W-:Y:S01]  /*1000*/  MOV R94, RZ ;  /* 0x000000ff005e7202 */ /* 0x000fe20000000f00 */
[----:B------:R-:W-:Y:S06]  /*1010*/  @!P0 BRA `(.L_x_3643) ;  /* 0x0000000000188947 */ /* 0x000fec0003800000 */
[----:B-----5:R-:W-:Y:S01]  /*1020*/  HADD2.F32 R94, -RZ, R29.H1_H1 ;  /* 0x3000001dff5e7230 */ /* 0x020fe20000004100 */
[----:B------:R-:W-:Y:S06]  /*1030*/  BRA `(.L_x_3643) ;  /* 0x0000000000107947 */ /* 0x000fec0003800000 */
.L_x_3642:
[----:B-----5:R-:W-:Y:S02]  /*1040*/  HADD2.F32 R94, -RZ, R33.H1_H1 ;  /* 0x30000021ff5e7230 */ /* 0x020fe40000004100 */
[----:B0-----:R-:W-:-:S03]  /*1050*/  @P0 HADD2.F32 R49, -RZ, R29.H1_H1 ;  /* 0x3000001dff310230 */ /* 0x001fc60000004100 */
[----:B------:R-:W-:-:S04]  /*1060*/  FMUL.FTZ R94, R94, UR8 ;  /* 0x000000085e5e7c20 */ /* 0x000fc80008410000 */
[----:B------:R-:W-:-:S07]  /*1070*/  @P0 FADD.FTZ R94, R49, R94 ;  /* 0x0000005e315e0221 */ /* 0x000fce0000010000 */
.L_x_3643:
[----:B------:R-:W-:Y:S05]  /*1080*/  BSYNC B0 ;  /* 0x0000000000007941 */ /* 0x000fea0003800000 */
.L_x_3641:
[----:B------:R-:W-:Y:S04]  /*1090*/  BSSY B0, `(.L_x_3644) ;  /* 0x000000a000007945 */ /* 0x000fe80003800000 */
[----:B------:R-:W-:Y:S05]  /*10a0*/  @P3 BRA `(.L_x_3645) ;  /* 0x0000000000103947 */ /* 0x000fea0003800000 */
[----:B------:R-:W-:Y:S01]  /*10b0*/  HFMA2.MMA R95, -RZ, RZ, 0, 0 ;  /* 0x00000000ff5f7435 */ /* 0x000fe200000001ff */
[----:B------:R-:W-:Y:S10]  /*10c0*/  @!P0 BRA `(.L_x_3646) ;  /* 0x0000000000188947 */ /* 0x000ff40003800000 */
[----:B-----5:R-:W-:Y:S01]  /*10d0*/  HADD2.F32 R95, -RZ, R30.H0_H0 ;  /* 0x2000001eff5f7230 */ /* 0x020fe20000004100 */
[----:B------:R-:W-:Y:S06]  /*10e0*/  BRA `(.L_x_3646) ;  /* 0x0000000000107947 */ /* 0x000fec0003800000 */
.L_x_3645:
[----:B-----5:R-:W-:Y:S02]  /*10f0*/  HADD2.F32 R95, -RZ, R34.H0_H0 ;  /* 0x20000022ff5f7230 */ /* 0x020fe40000004100 */
[----:B0-----:R-:W-:-:S03]  /*1100*/  @P0 HADD2.F32 R48, -RZ, R30.H0_H0 ;  /* 0x2000001eff300230 */ /* 0x001fc60000004100 */
[----:B------:R-:W-:-:S04]  /*1110*/  FMUL.FTZ R95, R95, UR8 ;  /* 0x000000085f5f7c20 */ /* 0x000fc80008410000 */
[----:B------:R-:W-:-:S07]  /*1120*/  @P0 FADD.FTZ R95, R48, R95 ;  /* 0x0000005f305f0221 */ /* 0x000fce0000010000 */
.L_x_3646:
[----:B------:R-:W-:Y:S05]  /*1130*/  BSYNC B0 ;  /* 0x0000000000007941 */ /* 0x000fea0003800000 */
.L_x_3644:
[----:B------:R-:W-:Y:S04]  /*1140*/  BSSY B0, `(.L_x_3647) ;  /* 0x000000a000007945 */ /* 0x000fe80003800000 */
[----:B------:R-:W-:Y:S05]  /*1150*/  @P3 BRA `(.L_x_3648) ;  /* 0x0000000000103947 */ /* 0x000fea0003800000 */
[----:B------:R-:W-:Y:S01]  /*1160*/  MOV R96, RZ ;  /* 0x000000ff00607202 */ /* 0x000fe20000000f00 */
[----:B------:R-:W-:Y:S06]  /*1170*/  @!P0 BRA `(.L_x_3649) ;  /* 0x0000000000188947 */ /* 0x000fec0003800000 */
[----:B-----5:R-:W-:Y:S01]  /*1180*/  HADD2.F32 R96, -RZ, R30.H1_H1 ;  /* 0x3000001eff607230 */ /* 0x020fe20000004100 */
[----:B------:R-:W-:Y:S06]  /*1190*/  BRA `(.L_x_3649) ;  /* 0x0000000000107947 */ /* 0x000fec0003800000 */
.L_x_3648:
[----:B-----5:R-:W-:Y:S02]  /*11a0*/  HADD2.F32 R96, -RZ, R34.H1_H1 ;  /* 0x30000022ff607230 */ /* 0x020fe40000004100 */
[----:B0-----:R-:W-:-:S03]  /*11b0*/  @P0 HADD2.F32 R49, -RZ, R30.H1_H1 ;  /* 0x3000001eff310230 */ /* 0x001fc60000004100 */
[----:B------:R-:W-:-:S04]  /*11c0*/  FMUL.FTZ R96, R96, UR8 ;  /* 0x0000000860607c20 */ /* 0x000fc80008410000 */
[----:B------:R-:W-:-:S07]  /*11d0*/  @P0 FADD.FTZ R96, R49, R96 ;  /* 0x0000006031600221 */ /* 0x000fce0000010000 */
.L_x_3649:
[----:B------:R-:W-:Y:S05]  /*11e0*/  BSYNC B0 ;  /* 0x0000000000007941 */ /* 0x000fea0003800000 */
.L_x_3647:
[----:B------:R-:W-:Y:S04]  /*11f0*/  BSSY B0, `(.L_x_3650) ;  /* 0x000000a000007945 */ /* 0x000fe80003800000 */
[----:B------:R-:W-:Y:S05]  /*1200*/  @P3 BRA `(.L_x_3651) ;  /* 0x0000000000103947 */ /* 0x000fea0003800000 */
[----:B------:R-:W-:Y:S01]  /*1210*/  HFMA2.MMA R97, -RZ, RZ, 0, 0 ;  /* 0x00000000ff617435 */ /* 0x000fe200000001ff */
[----:B------:R-:W-:Y:S10]  /*1220*/  @!P0 BRA `(.L_x_3652) ;  /* 0x0000000000188947 */ /* 0x000ff40003800000 */
[----:B-----5:R-:W-:Y:S01]  /*1230*/  HADD2.F32 R97, -RZ, R31.H0_H0 ;  /* 0x2000001fff617230 */ /* 0x020fe20000004100 */
[----:B------:R-:W-:Y:S06]  /*1240*/  BRA `(.L_x_3652) ;  /* 0x0000000000107947 */ /* 0x000fec0003800000 */
.L_x_3651:
[----:B-----5:R-:W-:Y:S02]  /*1250*/  HADD2.F32 R97, -RZ, R35.H0_H0 ;  /* 0x20000023ff617230 */ /* 0x020fe40000004100 */
[----:B0-----:R-:W-:-:S03]  /*1260*/  @P0 HADD2.F32 R48, -RZ, R31.H0_H0 ;  /* 0x2000001fff300230 */ /* 0x001fc60000004100 */
[----:B------:R-:W-:-:S04]  /*1270*/  FMUL.FTZ R97, R97, UR8 ;  /* 0x0000000861617c20 */ /* 0x000fc80008410000 */
[----:B------:R-:W-:-:S07]  /*1280*/  @P0 FADD.FTZ R97, R48, R97 ;  /* 0x0000006130610221 */ /* 0x000fce0000010000 */
.L_x_3652:
[----:B------:R-:W-:Y:S05]  /*1290*/  BSYNC B0 ;  /* 0x0000000000007941 */ /* 0x000fea0003800000 */
.L_x_3650:
[----:B------:R-:W-:Y:S04]  /*12a0*/  BSSY B0, `(.L_x_3653) ;  /* 0x000000a000007945 */ /* 0x000fe80003800000 */
[----:B------:R-:W-:Y:S05]  /*12b0*/  @P3 BRA `(.L_x_3654) ;  /* 0x0000000000103947 */ /* 0x000fea0003800000 */
[----:B------:R-:W-:Y:S01]  /*12c0*/  MOV R98, RZ ;  /* 0x000000ff00627202 */ /* 0x000fe20000000f00 */
[----:B------:R-:W-:Y:S06]  /*12d0*/  @!P0 BRA `(.L_x_3655) ;  /* 0x0000000000188947 */ /* 0x000fec0003800000 */
[----:B-----5:R-:W-:Y:S01]  /*12e0*/  HADD2.F32 R98, -RZ, R31.H1_H1 ;  /* 0x3000001fff627230 */ /* 0x020fe20000004100 */
[----:B------:R-:W-:Y:S06]  /*12f0*/  BRA `(.L_x_3655) ;  /* 0x0000000000107947 */ /* 0x000fec0003800000 */
.L_x_3654:
[----:B-----5:R-:W-:Y:S02]  /*1300*/  HADD2.F32 R98, -RZ, R35.H1_H1 ;  /* 0x30000023ff627230 */ /* 0x020fe40000004100 */
[----:B0-----:R-:W-:-:S03]  /*1310*/  @P0 HADD2.F32 R49, -RZ, R31.H1_H1 ;  /* 0x3000001fff310230 */ /* 0x001fc60000004100 */
[----:B------:R-:W-:-:S04]  /*1320*/  FMUL.FTZ R98, R98, UR8 ;  /* 0x0000000862627c20 */ /* 0x000fc80008410000 */
[----:B------:R-:W-:-:S07]  /*1330*/  @P0 FADD.FTZ R98, R49, R98 ;  /* 0x0000006231620221 */ /* 0x000fce0000010000 */
.L_x_3655:
[----:B------:R-:W-:Y:S05]  /*1340*/  BSYNC B0 ;  /* 0x0000000000007941 */ /* 0x000fea0003800000 */
.L_x_3653:
[----:B0-----:R-:W0:Y:S01]  /*1350*/  @P2 LDC.64 R56, c[0x0][0x220] ;  /* 0x00008800ff382b82 */ /* 0x001e220000000a00 */
[----:B------:R-:W-:Y:S01]  /*1360*/  IMAD.WIDE.U32 R54, R99, 0x10, R44 ;  /* 0x0000001063367825 */ /* 0x000fe200078e002c */
[----:B------:R-:W-:Y:S02]  /*1370*/  @P2 IADD3 R99, R107, 0x40, RZ ;  /* 0x000000406b632810 */ /* 0x000fe40007ffe0ff */
[----:B------:R-:W-:Y:S02]  /*1380*/  IADD3 R111, R109, 0x40, RZ ;  /* 0x000000406d6f7810 */ /* 0x000fe40007ffe0ff */
[----:B------:R-:W-:Y:S02]  /*1390*/  F2FP.F16.F32.PACK_AB R51, R98, R97 ;  /* 0x000000616233723e */ /* 0x000fe400000000ff */
[----:B------:R-:W1:Y:S01]  /*13a0*/  @P0 LDC.64 R52, c[0x0][0x230] ;  /* 0x00008c00ff340b82 */ /* 0x000e620000000a00 */
[----:B------:R-:W-:Y:S02]  /*13b0*/  F2FP.F16.F32.PACK_AB R50, R96, R95 ;  /* 0x0000005f6032723e */ /* 0x000fe400000000ff */
[----:B------:R-:W-:-:S02]  /*13c0*/  F2FP.F16.F32.PACK_AB R49, R94, R93 ;  /* 0x0000005d5e31723e */ /* 0x000fc400000000ff */
[----:B------:R-:W-:-:S05]  /*13d0*/  F2FP.F16.F32.PACK_AB R48, R92, R91 ;  /* 0x0000005b5c30723e */ /* 0x000fca00000000ff */
        /* <DEDUP_REMOVED lines=9> */
[----:B-----5:R-:W-:Y:S01]  /*1470*/  HADD2.F32 R99, -RZ, R28.H0_H0 ;  /* 0x2000001cff637230 */ /* 0x020fe20000004100 */
[----:B------:R-:W-:Y:S06]  /*1480*/  BRA `(.L_x_3658) ;  /* 0x0000000000107947 */ /* 0x000fec0003800000 */
.L_x_3657:
[----:B-----5:R-:W-:Y:S02]  /*1490*/  HADD2.F32 R99, -RZ, R32.H0_H0 ;  /* 0x20000020ff637230 */ /* 0x020fe40000004100 */
[----:B--2---:R-:W-:-:S03]  /*14a0*/  @P0 HADD2.F32 R48, -RZ, R28.H0_H0 ;  /* 0x2000001cff300230 */ /* 0x004fc60000004100 */
[----:B------:R-:W-:-:S04]  /*14b0*/  FMUL.FTZ R99, R99, UR8 ;  /* 0x0000000863637c20 */ /* 0x000fc80008410000 */
[----:B------:R-:W-:-:S07]  /*14c0*/  @P0 FADD.FTZ R99, R48, R99 ;  /* 0x0000006330630221 */ /* 0x000fce0000010000 */
.L_x_3658:
[----:B------:R-:W-:Y:S05]  /*14d0*/  BSYNC B0 ;  /* 0x0000000000007941 */ /* 0x000fea0003800000 */
.L_x_3656:
[----:B------:R-:W-:Y:S04]  /*14e0*/  BSSY B0, `(.L_x_3659) ;  /* 0x000000a000007945 */ /* 0x000fe80003800000 */
[----:B------:R-:W-:Y:S05]  /*14f0*/  @P3 BRA `(.L_x_3660) ;  /* 0x0000000000103947 */ /* 0x000fea0003800000 */
[----:B------:R-:W-:Y:S01]  /*1500*/  MOV R100, RZ ;  /* 0x000000ff00647202 */ /* 0x000fe20000000f00 */
[----:B------:R-:W-:Y:S06]  /*1510*/  @!P0 BRA `(.L_x_3661) ;  /* 0x0000000000188947 */ /* 0x000fec0003800000 */
[----:B-----5:R-:W-:Y:S01]  /*1520*/  HADD2.F32 R100, -RZ, R28.H1_H1 ;  /* 0x3000001cff647230 */ /* 0x020fe20000004100 */
[----:B------:R-:W-:Y:S06]  /*1530*/  BRA `(.L_x_3661) ;  /* 0x0000000000107947 */ /* 0x000fec0003800000 */
.L_x_3660:
[----:B-----5:R-:W-:Y:S02]  /*1540*/  HADD2.F32 R100, -RZ, R32.H1_H1 ;  /* 0x30000020ff647230 */ /* 0x020fe40000004100 */
[----:B--2---:R-:W-:-:S03]  /*1550*/  @P0 HADD2.F32 R49, -RZ, R28.H1_H1 ;  /* 0x3000001cff310230 */ /* 0x004fc60000004100 */
[----:B------:R-:W-:-:S04]  /*1560*/  FMUL.FTZ R100, R100, UR8 ;  /* 0x0000000864647c20 */ /* 0x000fc80008410000 */
[----:B------:R-:W-:-:S07]  /*1570*/  @P0 FADD.FTZ R100, R49, R100 ;  /* 0x0000006431640221 */ /* 0x000fce0000010000 */
.L_x_3661:
[----:B------:R-:W-:Y:S05]  /*1580*/  BSYNC B0 ;  /* 0x0000000000007941 */ /* 0x000fea0003800000 */
.L_x_3659:
[----:B------:R-:W-:Y:S04]  /*1590*/  BSSY B0, `(.L_x_3662) ;  /* 0x000000a000007945 */ /* 0x000fe80003800000 */
[----:B------:R-:W-:Y:S05]  /*15a0*/  @P3 BRA `(.L_x_3663) ;  /* 0x0000000000103947 */ /* 0x000fea0003800000 */
[----:B------:R-:W-:Y:S01]  /*15b0*/  HFMA2.MMA R101, -RZ, RZ, 0, 0 ;  /* 0x00000000ff657435 */ /* 0x000fe200000001ff */
[----:B------:R-:W-:Y:S10]  /*15c0*/  @!P0 BRA `(.L_x_3664) ;  /* 0x0000000000188947 */ /* 0x000ff40003800000 */
[----:B-----5:R-:W-:Y:S01]  /*15d0*/  HADD2.F32 R101, -RZ, R29.H0_H0 ;  /* 0x2000001dff657230 */ /* 0x020fe20000004100 */
[----:B------:R-:W-:Y:S06]  /*15e0*/  BRA `(.L_x_3664) ;  /* 0x0000000000107947 */ /* 0x000fec0003800000 */
.L_x_3663:
[----:B-----5:R-:W-:Y:S02]  /*15f0*/  HADD2.F32 R101, -RZ, R33.H0_H0 ;  /* 0x20000021ff657230 */ /* 0x020fe40000004100 */
[----:B--2---:R-:W-:-:S03]  /*1600*/  @P0 HADD2.F32 R48, -RZ, R29.H0_H0 ;  /* 0x2000001dff300230 */ /* 0x004fc60000004100 */
[----:B------:R-:W-:-:S04]  /*1610*/  FMUL.FTZ R101, R101, UR8 ;  /* 0x0000000865657c20 */ /* 0x000fc80008410000 */
[----:B------:R-:W-:-:S07]  /*1620*/  @P0 FADD.FTZ R101, R48, R101 ;  /* 0x0000006530650221 */ /* 0x000fce0000010000 */
.L_x_3664:
[----:B------:R-:W-:Y:S05]  /*1630*/  BSYNC B0 ;  /* 0x0000000000007941 */ /* 0x000fea0003800000 */
.L_x_3662:
[----:B------:R-:W-:Y:S04]  /*1640*/  BSSY B0, `(.L_x_3665) ;  /* 0x000000a000007945 */ /* 0x000fe80003800000 */
[----:B------:R-:W-:Y:S05]  /*1650*/  @P3 BRA `(.L_x_3666) ;  /* 0x0000000000103947 */ /* 0x000fea0003800000 */
[----:B------:R-:W-:Y:S01]  /*1660*/  MOV R102, RZ ;  /* 0x000000ff00667202 */ /* 0x000fe20000000f00 */
[----:B------:R-:W-:Y:S06]  /*1670*/  @!P0 BRA `(.L_x_3667) ;  /* 0x0000000000188947 */ /* 0x000fec0003800000 */
[----:B-----5:R-:W-:Y:S01]  /*1680*/  HADD2.F32 R102, -RZ, R29.H1_H1 ;  /* 0x3000001dff667230 */ /* 0x020fe20000004100 */
[----:B------:R-:W-:Y:S06]  /*1690*/  BRA `(.L_x_3667) ;  /* 0x0000000000107947 */ /* 0x000fec0003800000 */
.L_x_3666:
[----:B-----5:R-:W-:Y:S02]  /*16a0*/  HADD2.F32 R102, -RZ, R33.H1_H1 ;  /* 0x30000021ff667230 */ /* 0x020fe40000004100 */
[----:B--2---:R-:W-:-:S03]  /*16b0*/  @P0 HADD2.F32 R49, -RZ, R29.H1_H1 ;  /* 0x3000001dff310230 */ /* 0x004fc60000004100 */
[----:B------:R-:W-:-:S04]  /*16c0*/  FMUL.FTZ R102, R102, UR8 ;  /* 0x0000000866667c20 */ /* 0x000fc80008410000 */
[----:B------:R-:W-:-:S07]  /*16d0*/  @P0 FADD.FTZ R102, R49, R102 ;  /* 0x0000006631660221 */ /* 0x000fce0000010000 */
.L_x_3667:
[----:B------:R-:W-:Y:S05]  /*16e0*/  BSYNC B0 ;  /* 0x0000000000007941 */ /* 0x000fea0003800000 */
.L_x_3665:
[----:B------:R-:W-:Y:S04]  /*16f0*/  BSSY B0, `(.L_x_3668) ;  /* 0x000000a000007945 */ /* 0x000fe80003800000 */
[----:B------:R-:W-:Y:S05]  /*1700*/  @P3 BRA `(.L_x_3669) ;  /* 0x0000000000103947 */ /* 0x000fea0003800000 */
[----:B------:R-:W-:Y:S01]  /*1710*/  HFMA2.MMA R103, -RZ, RZ, 0, 0 ;  /* 0x00000000ff677435 */ /* 0x000fe200000001ff */
[----:B------:R-:W-:Y:S10]  /*1720*/  @!P0 BRA `(.L_x_3670) ;  /* 0x0000000000188947 */ /* 0x000ff40003800000 */
[----:B-----5:R-:W-:Y:S01]  /*1730*/  HADD2.F32 R103, -RZ, R30.H0_H0 ;  /* 0x2000001eff677230 */ /* 0x020fe20000004100 */
[----:B------:R-:W-:Y:S06]  /*1740*/  BRA `(.L_x_3670) ;  /* 0x0000000000107947 */ /* 0x000fec0003800000 */
.L_x_3669:
[----:B-----5:R-:W-:Y:S02]  /*1750*/  HADD2.F32 R103, -RZ, R34.H0_H0 ;  /* 0x20000022ff677230 */ /* 0x020fe40000004100 */
[----:B--2---:R-:W-:-:S03]  /*1760*/  @P0 HADD2.F32 R48, -RZ, R30.H0_H0 ;  /* 0x2000001eff300230 */ /* 0x004fc60000004100 */
[----:B------:R-:W-:-:S04]  /*1770*/  FMUL.FTZ R103, R103, UR8 ;  /* 0x0000000867677c20 */ /* 0x000fc80008410000 */
[----:B------:R-:W-:-:S07]  /*1780*/  @P0 FADD.FTZ R103, R48, R103 ;  /* 0x0000006730670221 */ /* 0x000fce0000010000 */
.L_x_3670:
[----:B------:R-:W-:Y:S05]  /*1790*/  BSYNC B0 ;  /* 0x0000000000007941 */ /* 0x000fea0003800000 */
.L_x_3668:
[----:B------:R-:W-:Y:S04]  /*17a0*/  BSSY B0, `(.L_x_3671) ;  /* 0x000000a000007945 */ /* 0x000fe80003800000 */
[----:B------:R-:W-:Y:S05]  /*17b0*/  @P3 BRA `(.L_x_3672) ;  /* 0x0000000000103947 */ /* 0x000fea0003800000 */
[----:B------:R-:W-:Y:S01]  /*17c0*/  MOV R104, RZ ;  /* 0x000000ff00687202 */ /* 0x000fe20000000f00 */
[----:B------:R-:W-:Y:S06]  /*17d0*/  @!P0 BRA `(.L_x_3673) ;  /* 0x0000000000188947 */ /* 0x000fec0003800000 */
[----:B-----5:R-:W-:Y:S01]  /*17e0*/  HADD2.F32 R104, -RZ, R30.H1_H1 ;  /* 0x3000001eff687230 */ /* 0x020fe20000004100 */
[----:B------:R-:W-:Y:S06]  /*17f0*/  BRA `(.L_x_3673) ;  /* 0x0000000000107947 */ /* 0x000fec0003800000 */
.L_x_3672:
[----:B-----5:R-:W-:Y:S02]  /*1800*/  HADD2.F32 R104, -RZ, R34.H1_H1 ;  /* 0x30000022ff687230 */ /* 0x020fe40000004100 */
[----:B--2---:R-:W-:-:S03]  /*1810*/  @P0 HADD2.F32 R49, -RZ, R30.H1_H1 ;  /* 0x3000001eff310230 */ /* 0x004fc60000004100 */
[----:B------:R-:W-:-:S04]  /*1820*/  FMUL.FTZ R104, R104, UR8 ;  /* 0x0000000868687c20 */ /* 0x000fc80008410000 */
[----:B------:R-:W-:-:S07]  /*1830*/  @P0 FADD.FTZ R104, R49, R104 ;  /* 0x0000006831680221 */ /* 0x000fce0000010000 */
.L_x_3673:
[----:B------:R-:W-:Y:S05]  /*1840*/  BSYNC B0 ;  /* 0x0000000000007941 */ /* 0x000fea0003800000 */
.L_x_3671:
[----:B------:R-:W-:Y:S04]  /*1850*/  BSSY B0, `(.L_x_3674) ;  /* 0x000000a000007945 */ /* 0x000fe80003800000 */
[----:B------:R-:W-:Y:S05]  /*1860*/  @P3 BRA `(.L_x_3675) ;  /* 0x0000000000103947 */ /* 0x000fea0003800000 */
[----:B------:R-:W-:Y:S01]  /*1870*/  HFMA2.MMA R105, -RZ, RZ, 0, 0 ;  /* 0x00000000ff697435 */ /* 0x000fe200000001ff */
[----:B------:R-:W-:Y:S10]  /*1880*/  @!P0 BRA `(.L_x_3676) ;  /* 0x0000000000188947 */ /* 0x000ff40003800000 */
[----:B-----5:R-:W-:Y:S01]  /*1890*/  HADD2.F32 R105, -RZ, R31.H0_H0 ;  /* 0x2000001fff697230 */ /* 0x020fe20000004100 */
[----:B------:R-:W-:Y:S06]  /*18a0*/  BRA `(.L_x_3676) ;  /* 0x0000000000107947 */ /* 0x000fec0003800000 */
.L_x_3675:
[----:B-----5:R-:W-:Y:S02]  /*18b0*/  HADD2.F32 R105, -RZ, R35.H0_H0 ;  /* 0x20000023ff697230 */ /* 0x020fe40000004100 */
[----:B--2---:R-:W-:-:S03]  /*18c0*/  @P0 HADD2.F32 R48, -RZ, R31.H0_H0 ;  /* 0x2000001fff300230 */ /* 0x004fc60000004100 */
[----:B------:R-:W-:-:S04]  /*18d0*/  FMUL.FTZ R105, R105, UR8 ;  /* 0x0000000869697c20 */ /* 0x000fc80008410000 */
[----:B------:R-:W-:-:S07]  /*18e0*/  @P0 FADD.FTZ R105, R48, R105 ;  /* 0x0000006930690221 */ /* 0x000fce0000010000 */
.L_x_3676:
[----:B------:R-:W-:Y:S05]  /*18f0*/  BSYNC B0 ;  /* 0x0000000000007941 */ /* 0x000fea0003800000 */
.L_x_3674:
[----:B------:R-:W-:Y:S04]  /*1900*/  BSSY B0, `(.L_x_3677) ;  /* 0x000000a000007945 */ /* 0x000fe80003800000 */
[----:B------:R-:W-:Y:S05]  /*1910*/  @P3 BRA `(.L_x_3678) ;  /* 0x0000000000103947 */ /* 0x000fea0003800000 */
[----:B------:R-:W-:Y:S01]  /*1920*/  MOV R106, RZ ;  /* 0x000000ff006a7202 */ /* 0x000fe20000000f00 */
[----:B------:R-:W-:Y:S06]  /*1930*/  @!P0 BRA `(.L_x_3679) ;  /* 0x0000000000188947 */ /* 0x000fec0003800000 */
[----:B-----5:R-:W-:Y:S01]  /*1940*/  HADD2.F32 R106, -RZ, R31.H1_H1 ;  /* 0x3000001fff6a7230 */ /* 0x020fe20000004100 */
[----:B------:R-:W-:Y:S06]  /*1950*/  BRA `(.L_x_3679) ;  /* 0x0000000000107947 */ /* 0x000fec0003800000 */
.L_x_3678:
[----:B-----5:R-:W-:Y:S02]  /*1960*/  HADD2.F32 R106, -RZ, R35.H1_H1 ;  /* 0x30000023ff6a7230 */ /* 0x020fe40000004100 */
[----:B--2---:R-:W-:-:S03]  /*1970*/  @P0 HADD2.F32 R49, -RZ, R31.H1_H1 ;  /* 0x3000001fff310230 */ /* 0x004fc60000004100 */
[----:B------:R-:W-:-:S04]  /*1980*/  FMUL.FTZ R106, R106, UR8 ;  /* 0x000000086a6a7c20 */ /* 0x000fc80008410000 */
[----:B------:R-:W-:-:S07]  /*1990*/  @P0 FADD.FTZ R106, R49, R106 ;  /* 0x0000006a316a0221 */ /* 0x000fce0000010000 */
.L_x_3679:
[----:B------:R-:W-:Y:S05]  /*19a0*/  BSYNC B0 ;  /* 0x0000000000007941 */ /* 0x000fea0003800000 */
.L_x_3677:
[----:B--2---:R-:W0:Y:S01]  /*19b0*/  @P2 LDC.64 R56, c[0x0][0x220] ;  /* 0x00008800ff382b82 */ /* 0x004e220000000a00 */
[----:B------:R-:W-:Y:S01]  /*19c0*/  IADD3 R109, R109, 0x60, RZ ;  /* 0x000000606d6d7810 */ /* 0x000fe20007ffe0ff */
[----:B------:R-:W-:Y:S01]  /*19d0*/  IMAD.WIDE.U32 R54, R111, 0x10, R44 ;  /* 0x000000106f367825 */ /* 0x000fe200078e002c */
[----:B------:R-:W-:Y:S02]  /*19e0*/  @P2 IADD3 R107, R107, 0x60, RZ ;  /* 0x000000606b6b2810 */ /* 0x000fe40007ffe0ff */
[----:B------:R-:W-:Y:S02]  /*19f0*/  F2FP.F16.F32.PACK_AB R51, R106, R105 ;  /* 0x000000696a33723e */ /* 0x000fe400000000ff */
[----:B------:R-:W-:Y:S01]  /*1a00*/  F2FP.F16.F32.PACK_AB R50, R104, R103 ;  /* 0x000000676832723e */ /* 0x000fe200000000ff */
[----:B------:R-:W1:Y:S01]  /*1a10*/  @P0 LDC.64 R52, c[0x0][0x230] ;  /* 0x00008c00ff340b82 */ /* 0x000e620000000a00 */
[----:B------:R-:W-:Y:S02]  /*1a20*/  F2FP.F16.F32.PACK_AB R49, R102, R101 ;  /* 0x000000656631723e */ /* 0x000fe400000000ff */
        /* <DEDUP_REMOVED lines=12> */
.L_x_3681:
[----:B-----5:R-:W-:Y:S02]  /*1af0*/  HADD2.F32 R107, -RZ, R32.H0_H0 ;  /* 0x20000020ff6b7230 */ /* 0x020fe40000004100 */
[----:B--2---:R-:W-:-:S03]  /*1b00*/  @P0 HADD2.F32 R48, -RZ, R28.H0_H0 ;  /* 0x2000001cff300230 */ /* 0x004fc60000004100 */
[----:B------:R-:W-:-:S04]  /*1b10*/  FMUL.FTZ R107, R107, UR8 ;  /* 0x000000086b6b7c20 */ /* 0x000fc80008410000 */
[----:B------:R-:W-:-:S07]  /*1b20*/  @P0 FADD.FTZ R107, R48, R107 ;  /* 0x0000006b306b0221 */ /* 0x000fce0000010000 */
.L_x_3682:
[----:B------:R-:W-:Y:S05]  /*1b30*/  BSYNC B0 ;  /* 0x0000000000007941 */ /* 0x000fea0003800000 */
.L_x_3680:
[----:B------:R-:W-:Y:S04]  /*1b40*/  BSSY B0, `(.L_x_3683) ;  /* 0x000000a000007945 */ /* 0x000fe80003800000 */
[----:B------:R-:W-:Y:S05]  /*1b50*/  @P3 BRA `(.L_x_3684) ;  /* 0x0000000000103947 */ /* 0x000fea0003800000 */
[----:B------:R-:W-:Y:S01]  /*1b60*/  MOV R108, RZ ;  /* 0x000000ff006c7202 */ /* 0x000fe20000000f00 */
[----:B------:R-:W-:Y:S06]  /*1b70*/  @!P0 BRA `(.L_x_3685) ;  /* 0x0000000000188947 */ /* 0x000fec0003800000 */
[----:B-----5:R-:W-:Y:S01]  /*1b80*/  HADD2.F32 R108, -RZ, R28.H1_H1 ;  /* 0x3000001cff6c7230 */ /* 0x020fe20000004100 */
[----:B------:R-:W-:Y:S06]  /*1b90*/  BRA `(.L_x_3685) ;  /* 0x0000000000107947 */ /* 0x000fec0003800000 */
.L_x_3684:
[----:B-----5:R-:W-:Y:S02]  /*1ba0*/  HADD2.F32 R108, -RZ, R32.H1_H1 ;  /* 0x30000020ff6c7230 */ /* 0x020fe40000004100 */
[----:B--2---:R-:W-:-:S03]  /*1bb0*/  @P0 HADD2.F32 R49, -RZ, R28.H1_H1 ;  /* 0x3000001cff310230 */ /* 0x004fc60000004100 */
[----:B------:R-:W-:-:S04]  /*1bc0*/  FMUL.FTZ R108, R108, UR8 ;  /* 0x000000086c6c7c20 */ /* 0x000fc80008410000 */
[----:B------:R-:W-:-:S07]  /*1bd0*/  @P0 FADD.FTZ R108, R49, R108 ;  /* 0x0000006c316c0221 */ /* 0x000fce0000010000 */
.L_x_3685:
[----:B------:R-:W-:Y:S05]  /*1be0*/  BSYNC B0 ;  /* 0x0000000000007941 */ /* 0x000fea0003800000 */
.L_x_3683:
[----:B------:R-:W-:Y:S04]  /*1bf0*/  BSSY B0, `(.L_x_3686) ;  /* 0x000000a000007945 */ /* 0x000fe80003800000 */
[----:B------:R-:W-:Y:S05]  /*1c00*/  @P3 BRA `(.L_x_3687) ;  /* 0x0000000000103947 */ /* 0x000fea0003800000 */
[----:B--2---:R-:W-:Y:S01]  /*1c10*/  HFMA2.MMA R52, -RZ, RZ, 0, 0 ;  /* 0x00000000ff347435 */ /* 0x004fe200000001ff */
[----:B------:R-:W-:Y:S10]  /*1c20*/  @!P0 BRA `(.L_x_3688) ;  /* 0x0000000000188947 */ /* 0x000ff40003800000 */
[----:B-----5:R-:W-:Y:S01]  /*1c30*/  HADD2.F32 R52, -RZ, R29.H0_H0 ;  /* 0x2000001dff347230 */ /* 0x020fe20000004100 */
[----:B------:R-:W-:Y:S06]  /*1c40*/  BRA `(.L_x_3688) ;  /* 0x0000000000107947 */ /* 0x000fec0003800000 */
.L_x_3687:
[----:B--2--5:R-:W-:Y:S02]  /*1c50*/  HADD2.F32 R52, -RZ, R33.H0_H0 ;  /* 0x20000021ff347230 */ /* 0x024fe40000004100 */
[----:B------:R-:W-:-:S03]  /*1c60*/  @P0 HADD2.F32 R49, -RZ, R29.H0_H0 ;  /* 0x2000001dff310230 */ /* 0x000fc60000004100 */
[----:B------:R-:W-:-:S04]  /*1c70*/  FMUL.FTZ R52, R52, UR8 ;  /* 0x0000000834347c20 */ /* 0x000fc80008410000 */
[----:B------:R-:W-:-:S07]  /*1c80*/  @P0 FADD.FTZ R52, R49, R52 ;  /* 0x0000003431340221 */ /* 0x000fce0000010000 */
.L_x_3688:
[----:B------:R-:W-:Y:S05]  /*1c90*/  BSYNC B0 ;  /* 0x0000000000007941 */ /* 0x000fea0003800000 */
.L_x_3686:
[----:B------:R-:W-:Y:S04]  /*1ca0*/  BSSY B0, `(.L_x_3689) ;  /* 0x000000a000007945 */ /* 0x000fe80003800000 */
[----:B------:R-:W-:Y:S05]  /*1cb0*/  @P3 BRA `(.L_x_3690) ;  /* 0x0000000000103947 */ /* 0x000fea0003800000 */
[----:B------:R-:W-:Y:S01]  /*1cc0*/  MOV R53, RZ ;  /* 0x000000ff00357202 */ /* 0x000fe20000000f00 */
[----:B------:R-:W-:Y:S06]  /*1cd0*/  @!P0 BRA `(.L_x_3691) ;  /* 0x0000000000188947 */ /* 0x000fec0003800000 */
[----:B-----5:R-:W-:Y:S01]  /*1ce0*/  HADD2.F32 R53, -RZ, R29.H1_H1 ;  /* 0x3000001dff357230 */ /* 0x020fe20000004100 */
[----:B------:R-:W-:Y:S06]  /*1cf0*/  BRA `(.L_x_3691) ;  /* 0x0000000000107947 */ /* 0x000fec0003800000 */
.L_x_3690:
[----:B-----5:R-:W-:Y:S02]  /*1d00*/  HADD2.F32 R53, -RZ, R33.H1_H1 ;  /* 0x30000021ff357230 */ /* 0x020fe40000004100 */
[----:B------:R-:W-:-:S03]  /*1d10*/  @P0 HADD2.F32 R48, -RZ, R29.H1_H1 ;  /* 0x3000001dff300230 */ /* 0x000fc60000004100 */
[----:B------:R-:W-:-:S04]  /*1d20*/  FMUL.FTZ R53, R53, UR8 ;  /* 0x0000000835357c20 */ /* 0x000fc80008410000 */
[----:B------:R-:W-:-:S07]  /*1d30*/  @P0 FADD.FTZ R53, R48, R53 ;  /* 0x0000003530350221 */ /* 0x000fce0000010000 */
.L_x_3691:
[----:B------:R-:W-:Y:S05]  /*1d40*/  BSYNC B0 ;  /* 0x0000000000007941 */ /* 0x000fea0003800000 */
.L_x_3689:
[----:B------:R-:W-:Y:S04]  /*1d50*/  BSSY B0, `(.L_x_3692) ;  /* 0x000000a000007945 */ /* 0x000fe80003800000 */
[----:B------:R-:W-:Y:S05]  /*1d60*/  @P3 BRA `(.L_x_3693) ;  /* 0x0000000000103947 */ /* 0x000fea0003800000 */
[----:B------:R-:W-:Y:S01]  /*1d70*/  HFMA2.MMA R55, -RZ, RZ, 0, 0 ;  /* 0x00000000ff377435 */ /* 0x000fe200000001ff */
[----:B------:R-:W-:Y:S10]  /*1d80*/  @!P0 BRA `(.L_x_3694) ;  /* 0x0000000000188947 */ /* 0x000ff40003800000 */
[----:B-----5:R-:W-:Y:S01]  /*1d90*/  HADD2.F32 R55, -RZ, R30.H0_H0 ;  /* 0x2000001eff377230 */ /* 0x020fe20000004100 */
[----:B------:R-:W-:Y:S06]  /*1da0*/  BRA `(.L_x_3694) ;  /* 0x0000000000107947 */ /* 0x000fec0003800000 */
.L_x_3693:
[----:B-----5:R-:W-:Y:S02]  /*1db0*/  HADD2.F32 R55, -RZ, R34.H0_H0 ;  /* 0x20000022ff377230 */ /* 0x020fe40000004100 */
[----:B------:R-:W-:-:S03]  /*1dc0*/  @P0 HADD2.F32 R48, -RZ, R30.H0_H0 ;  /* 0x2000001eff300230 */ /* 0x000fc60000004100 */
[----:B------:R-:W-:-:S04]  /*1dd0*/  FMUL.FTZ R55, R55, UR8 ;  /* 0x0000000837377c20 */ /* 0x000fc80008410000 */
[----:B------:R-:W-:-:S07]  /*1de0*/  @P0 FADD.FTZ R55, R48, R55 ;  /* 0x0000003730370221 */ /* 0x000fce0000010000 */
.L_x_3694:
[----:B------:R-:W-:Y:S05]  /*1df0*/  BSYNC B0 ;  /* 0x0000000000007941 */ /* 0x000fea0003800000 */
.L_x_3692:
[----:B------:R-:W-:Y:S04]  /*1e00*/  BSSY B0, `(.L_x_3695) ;  /* 0x000000a000007945 */ /* 0x000fe80003800000 */
[----:B------:R-:W-:Y:S05]  /*1e10*/  @P3 BRA `(.L_x_3696) ;  /* 0x0000000000103947 */ /* 0x000fea0003800000 */
[----:B------:R-:W-:Y:S01]  /*1e20*/  MOV R54, RZ ;  /* 0x000000ff00367202 */ /* 0x000fe20000000f00 */
[----:B------:R-:W-:Y:S06]  /*1e30*/  @!P0 BRA `(.L_x_3697) ;  /* 0x0000000000188947 */ /* 0x000fec0003800000 */
[----:B-----5:R-:W-:Y:S01]  /*1e40*/  HADD2.F32 R54, -RZ, R30.H1_H1 ;  /* 0x3000001eff367230 */ /* 0x020fe20000004100 */
[----:B------:R-:W-:Y:S06]  /*1e50*/  BRA `(.L_x_3697) ;  /* 0x0000000000107947 */ /* 0x000fec0003800000 */
.L_x_3696:
[----:B-----5:R-:W-:Y:S02]  /*1e60*/  HADD2.F32 R54, -RZ, R34.H1_H1 ;  /* 0x30000022ff367230 */ /* 0x020fe40000004100 */
[----:B------:R-:W-:-:S03]  /*1e70*/  @P0 HADD2.F32 R49, -RZ, R30.H1_H1 ;  /* 0x3000001eff310230 */ /* 0x000fc60000004100 */
[----:B------:R-:W-:-:S04]  /*1e80*/  FMUL.FTZ R54, R54, UR8 ;  /* 0x0000000836367c20 */ /* 0x000fc80008410000 */
[----:B------:R-:W-:-:S07]  /*1e90*/  @P0 FADD.FTZ R54, R49, R54 ;  /* 0x0000003631360221 */ /* 0x000fce0000010000 */
.L_x_3697:
[----:B------:R-:W-:Y:S05]  /*1ea0*/  BSYNC B0 ;  /* 0x0000000000007941 */ /* 0x000fea0003800000 */
.L_x_3695:
[----:B------:R-:W-:Y:S04]  /*1eb0*/  BSSY B0, `(.L_x_3698) ;  /* 0x000000a000007945 */ /* 0x000fe80003800000 */
[----:B------:R-:W-:Y:S05]  /*1ec0*/  @P3 BRA `(.L_x_3699) ;  /* 0x0000000000103947 */ /* 0x000fea0003800000 */
[----:B------:R-:W-:Y:S01]  /*1ed0*/  HFMA2.MMA R56, -RZ, RZ, 0, 0 ;  /* 0x00000000ff387435 */ /* 0x000fe200000001ff */
[----:B------:R-:W-:Y:S10]  /*1ee0*/  @!P0 BRA `(.L_x_3700) ;  /* 0x0000000000188947 */ /* 0x000ff40003800000 */
[----:B-----5:R-:W-:Y:S01]  /*1ef0*/  HADD2.F32 R56, -RZ, R31.H0_H0 ;  /* 0x2000001fff387230 */ /* 0x020fe20000004100 */
[----:B------:R-:W-:Y:S06]  /*1f00*/  BRA `(.L_x_3700) ;  /* 0x0000000000107947 */ /* 0x000fec0003800000 */
.L_x_3699:
[----:B-----5:R-:W-:Y:S02]  /*1f10*/  HADD2.F32 R56, -RZ, R35.H0_H0 ;  /* 0x20000023ff387230 */ /* 0x020fe40000004100 */
[----:B------:R-:W-:-:S03]  /*1f20*/  @P0 HADD2.F32 R49, -RZ, R31.H0_H0 ;  /* 0x2000001fff310230 */ /* 0x000fc60000004100 */
[----:B------:R-:W-:-:S04]  /*1f30*/  FMUL.FTZ R56, R56, UR8 ;  /* 0x0000000838387c20 */ /* 0x000fc80008410000 */
[----:B------:R-:W-:-:S07]  /*1f40*/  @P0 FADD.FTZ R56, R49, R56 ;  /* 0x0000003831380221 */ /* 0x000fce0000010000 */
.L_x_3700:
[----:B------:R-:W-:Y:S05]  /*1f50*/  BSYNC B0 ;  /* 0x0000000000007941 */ /* 0x000fea0003800000 */
.L_x_3698:
[----:B------:R-:W-:Y:S04]  /*1f60*/  BSSY B0, `(.L_x_3701) ;  /* 0x000000a000007945 */ /* 0x000fe80003800000 */
[----:B------:R-:W-:Y:S05]  /*1f70*/  @P3 BRA `(.L_x_3702) ;  /* 0x0000000000103947 */ /* 0x000fea0003800000 */
[----:B------:R-:W-:Y:S01]  /*1f80*/  MOV R57, RZ ;  /* 0x000000ff00397202 */ /* 0x000fe20000000f00 */
[----:B------:R-:W-:Y:S06]  /*1f90*/  @!P0 BRA `(.L_x_3703) ;  /* 0x0000000000188947 */ /* 0x000fec0003800000 */
[----:B-----5:R-:W-:Y:S01]  /*1fa0*/  HADD2.F32 R57, -RZ, R31.H1_H1 ;  /* 0x3000001fff397230 */ /* 0x020fe20000004100 */
[----:B------:R-:W-:Y:S06]  /*1fb0*/  BRA `(.L_x_3703) ;  /* 0x0000000000107947 */ /* 0x000fec0003800000 */
.L_x_3702:
[----:B-----5:R-:W-:Y:S02]  /*1fc0*/  HADD2.F32 R57, -RZ, R35.H1_H1 ;  /* 0x30000023ff397230 */ /* 0x020fe40000004100 */
[----:B------:R-:W-:-:S03]  /*1fd0*/  @P0 HADD2.F32 R48, -RZ, R31.H1_H1 ;  /* 0x3000001fff300230 */ /* 0x000fc60000004100 */
[----:B------:R-:W-:-:S04]  /*1fe0*/  FMUL.FTZ R57, R57, UR8 ;  /* 0x0000000839397c20 */ /* 0x000fc80008410000 */
[----:B------:R-:W-:-:S07]  /*1ff0*/  @P0 FADD.FTZ R57, R48, R57 ;  /* 0x0000003930390221 */ /* 0x000fce0000010000 */
.L_x_3703:
[----:B------:R-:W-:Y:S05]  /*2000*/  BSYNC B0 ;  /* 0x0000000000007941 */ /* 0x000fea0003800000 */
.L_x_3701:
[----:B------:R-:W-:Y:S01]  /*2010*/  FADD.FTZ R49, RZ, R89 ;  /* 0x00000059ff317221 */ /* 0x000fe20000010000 */
[----:B------:R-:W-:Y:S01]  /*2020*/  IMAD.WIDE.U32 R44, R109, 0x10, R44 ;  /* 0x000000106d2c7825 */ /* 0x000fe200078e002c */
[----:B------:R-:W-:Y:S01]  /*2030*/  F2FP.F16.F32.PACK_AB R51, R57, R56 ;  /* 0x000000383933723e */ /* 0x000fe200000000ff */
[----:B------:R-:W-:Y:S02]  /*2040*/  UMOV UR10, 0xffffffff ;  /* 0xffffffff000a7882 */ /* 0x000fe40000000000 */
[----:B------:R-:W-:Y:S01]  /*2050*/  FADD.FTZ R48, R49, R84 ;  /* 0x0000005431307221 */ /* 0x000fe20000010000 */
[----:B------:R-:W-:Y:S02]  /*2060*/  F2FP.F16.F32.PACK_AB R50, R54, R55 ;  /* 0x000000373632723e */ /* 0x000fe400000000ff */
        /* <DEDUP_REMOVED lines=24> */
[----:B------:R-:W-:-:S03]  /*21f0*/  F2FP.F16.F32.PACK_AB R48, R108, R107 ;  /* 0x0000006b6c30723e */ /* 0x000fc600000000ff */
[----:B------:R-:W-:Y:S01]  /*2200*/  FADD.FTZ R109, R49, R108 ;  /* 0x0000006c316d7221 */ /* 0x000fe20000010000 */
[----:B------:R-:W-:-:S03]  /*2210*/  F2FP.F16.F32.PACK_AB R49, R53, R52 ;  /* 0x000000343531723e */ /* 0x000fc600000000ff */
        /* <DEDUP_REMOVED lines=93> */
.L_x_3719:
        /* <DEDUP_REMOVED lines=52> */
[C---:B------:R-:W-:Y:S01]  /*2b30*/  FMUL.FTZ R86, R51.reuse, R86 ;  /* 0x0000005633567220 */ /* 0x040fe20000410000 */
[C---:B------:R-:W-:Y:S01]  /*2b40*/  FMUL.FTZ R95, R51.reuse, R54 ;  /* 0x00000036335f7220 */ /* 0x040fe20000410000 */
[C---:B------:R-:W-:Y:S01]  /*2b50*/  FMUL.FTZ R63, R51.reuse, R62 ;  /* 0x0000003e333f7220 */ /* 0x040fe20000410000 */
[----:B------:R-:W-:Y:S01]  /*2b60*/  FMUL.FTZ R54, R51, R44 ;  /* 0x0000002c33367220 */ /* 0x000fe20000410000 */
[----:B------:R-:W-:-:S02]  /*2b70*/  HADD2.F32 R44, -RZ, R26.H0_H0 ;  /* 0x2000001aff2c7230 */ /* 0x000fc40000004100 */
[C---:B------:R-:W-:Y:S01]  /*2b80*/  FMUL.FTZ R62, R51.reuse, R45 ;  /* 0x0000002d333e7220 */ /* 0x040fe20000410000 */
[C---:B------:R-:W-:Y:S01]  /*2b90*/  FMUL.FTZ R99, R51.reuse, R56 ;  /* 0x0000003833637220 */ /* 0x040fe20000410000 */
[C---:B------:R-:W-:Y:S01]  /*2ba0*/  FMUL.FTZ R91, R51.reuse, R58 ;  /* 0x0000003a335b7220 */ /* 0x040fe20000410000 */
[----:B------:R-:W-:Y:S02]  /*2bb0*/  HADD2.F32 R56, -RZ, R24.H0_H0 ;  /* 0x20000018ff387230 */ /* 0x000fe40000004100 */
[----:B------:R-:W-:Y:S01]  /*2bc0*/  FFMA.FTZ R86, R86, R44, R5 ;  /* 0x0000002c56567223 */ /* 0x000fe20000010005 */
[C---:B------:R-:W-:Y:S01]  /*2bd0*/  FMUL.FTZ R49, R51.reuse, R48 ;  /* 0x0000003033317220 */ /* 0x040fe20000410000 */
[----:B------:R-:W0:Y:S01]  /*2be0*/  LDC.64 R44, c[0x0][0x2b8] ;  /* 0x0000ae00ff2c7b82 */ /* 0x000e220000000a00 */
[--C-:B------:R-:W-:Y:S02]  /*2bf0*/  HADD2.F32 R58, -RZ, R25.reuse.H1_H1 ;  /* 0x30000019ff3a7230 */ /* 0x100fe40000004100 */
[C---:B------:R-:W-:Y:S01]  /*2c00*/  FMUL.FTZ R89, R51.reuse, R60 ;  /* 0x0000003c33597220 */ /* 0x040fe20000410000 */
[----:B------:R-:W-:Y:S01]  /*2c10*/  FMUL.FTZ R60, R51, R52 ;  /* 0x00000034333c7220 */ /* 0x000fe20000410000 */
[----:B------:R-:W-:-:S02]  /*2c20*/  HADD2.F32 R52, -RZ, R25.H0_H0 ;  /* 0x20000019ff347230 */ /* 0x000fc40000004100 */
[----:B------:R-:W-:Y:S01]  /*2c30*/  FFMA.FTZ R56, R49, R56, R0 ;  /* 0x0000003831387223 */ /* 0x000fe20000010000 */
[----:B------:R-:W-:Y:S01]  /*2c40*/  FMUL.FTZ R50, R51, R50 ;  /* 0x0000003233327220 */ /* 0x000fe20000410000 */
[----:B------:R-:W-:Y:S01]  /*2c50*/  FFMA.FTZ R63, R63, R58, R4 ;  /* 0x0000003a3f3f7223 */ /* 0x000fe20000010004 */
[----:B------:R-:W-:Y:S01]  /*2c60*/  SHF.R.S32.HI R49, RZ, 0x1f, R90 ;  /* 0x0000001fff317819 */ /* 0x000fe2000001145a */
[----:B------:R-:W-:Y:S02]  /*2c70*/  HADD2.F32 R57, -RZ, R27.H0_H0 ;  /* 0x2000001bff397230 */ /* 0x000fe40000004100 */
[C---:B------:R-:W-:Y:S01]  /*2c80*/  FMUL.FTZ R88, R51.reuse, R88 ;  /* 0x0000005833587220 */ /* 0x040fe20000410000 */
[----:B------:R-:W-:Y:S02]  /*2c90*/  HADD2.F32 R58, -RZ, R39.H0_H0 ;  /* 0x20000027ff3a7230 */ /* 0x000fe40000004100 */
[----:B------:R-:W-:Y:S01]  /*2ca0*/  FMUL.FTZ R116, R51, R116 ;  /* 0x0000007433747220 */ /* 0x000fe20000410000 */
[----:B------:R-:W-:-:S02]  /*2cb0*/  HADD2.F32 R61, -RZ, R27.H1_H1 ;  /* 0x3000001bff3d7230 */ /* 0x000fc40000004100 */
[----:B------:R-:W-:Y:S01]  /*2cc0*/  FMUL.FTZ R59, R51, R84 ;  /* 0x00000054333b7220 */ /* 0x000fe20000410000 */
[----:B------:R-:W-:Y:S01]  /*2cd0*/  FFMA.FTZ R52, R50, R52, R3 ;  /* 0x0000003432347223 */ /* 0x000fe20000010003 */
[----:B------:R-:W-:Y:S01]  /*2ce0*/  LEA.HI R49, R49, R90, RZ, 0x3 ;  /* 0x0000005a31317211 */ /* 0x000fe200078f18ff */
        /* <DEDUP_REMOVED lines=18> */
[----:B------:R-:W-:-:S02]  /*2e10*/  HADD2.F32 R50, -RZ, R36.H0_H0 ;  /* 0x20000024ff327230 */ /* 0x000fc40000004100 */
[----:B------:R-:W-:Y:S01]  /*2e20*/  FFMA.FTZ R51, R88, R57, R7 ;  /* 0x0000003958337223 */ /* 0x000fe20000010007 */
[----:B------:R-:W-:Y:S02]  /*2e30*/  HADD2.F32 R55, -RZ, R26.H1_H1 ;  /* 0x3000001aff377230 */ /* 0x000fe40000004100 */
[----:B------:R-:W-:Y:S01]  /*2e40*/  FFMA.FTZ R116, R116, R58, R15 ;  /* 0x0000003a74747223 */ /* 0x000fe2000001000f */
[----:B------:R-:W-:Y:S01]  /*2e50*/  FFMA.FTZ R48, R91, R61, R8 ;  /* 0x0000003d5b307223 */ /* 0x000fe20000010008 */
[----:B------:R-:W-:Y:S01]  /*2e60*/  HADD2.F32 R57, -RZ, R24.H1_H1 ;  /* 0x30000018ff397230 */ /* 0x000fe20000004100 */
[----:B------:R-:W-:Y:S01]  /*2e70*/  LEA.HI.SX32 R49, R49, R74, 0x1d ;  /* 0x0000004a31317211 */ /* 0x000fe200078feaff */
[----:B------:R-:W-:Y:S02]  /*2e80*/  HADD2.F32 R58, -RZ, R43.H1_H1 ;  /* 0x3000002bff3a7230 */ /* 0x000fe40000004100 */
[----:B------:R-:W-:Y:S01]  /*2e90*/  FFMA.FTZ R110, R110, R50, R9 ;  /* 0x000000326e6e7223 */ /* 0x000fe20000010009 */
[----:B------:R-:W-:-:S02]  /*2ea0*/  HADD2.F32 R61, -RZ, R39.H1_H1 ;  /* 0x30000027ff3d7230 */ /* 0x000fc40000004100 */
[----:B------:R-:W-:Y:S01]  /*2eb0*/  FFMA.FTZ R55, R89, R55, R6 ;  /* 0x0000003759377223 */ /* 0x000fe20000010006 */
[--C-:B------:R-:W-:Y:S02]  /*2ec0*/  HADD2.F32 R50, -RZ, R47.reuse.H0_H0 ;  /* 0x2000002fff327230 */ /* 0x100fe40000004100 */
[----:B------:R-:W-:Y:S01]  /*2ed0*/  FFMA.FTZ R57, R59, R57, R2 ;  /* 0x000000393b397223 */ /* 0x000fe20000010002 */
[----:B------:R-:W-:Y:S01]  /*2ee0*/  FFMA.FTZ R58, R97, R58, R64 ;  /* 0x0000003a613a7223 */ /* 0x000fe20000010040 */
[----:B------:R-:W-:Y:S01]  /*2ef0*/  IADD3 R91, R49, 0x20, RZ ;  /* 0x00000020315b7810 */ /* 0x000fe20007ffe0ff */
[----:B------:R-:W-:Y:S01]  /*2f00*/  FFMA.FTZ R61, R93, R61, R16 ;  /* 0x0000003d5d3d7223 */ /* 0x000fe20000010010 */
[C---:B------:R-:W-:Y:S01]  /*2f10*/  IADD3 R89, R49.reuse, 0x40, RZ ;  /* 0x0000004031597810 */ /* 0x040fe20007ffe0ff */
[----:B------:R-:W-:Y:S01]  /*2f20*/  HADD2.F32 R98, -RZ, R47.H1_H1 ;  /* 0x3000002fff627230 */ /* 0x000fe20000004100 */
[----:B------:R-:W-:Y:S01]  /*2f30*/  IADD3 R97, R49, 0x60, RZ ;  /* 0x0000006031617810 */ /* 0x000fe20007ffe0ff */
[----:B------:R-:W-:Y:S01]  /*2f40*/  FFMA.FTZ R99, R99, R50, R70 ;  /* 0x0000003263637223 */ /* 0x000fe20000010046 */
[----:B------:R-:W-:Y:S01]  /*2f50*/  F2FP.F16.F32.PACK_AB R51, R48, R51 ;  /* 0x000000333033723e */ /* 0x000fe200000000ff */
[----:B0-----:R-:W-:Y:S01]  /*2f60*/  IMAD.WIDE.U32 R92, R49, 0x10, R44 ;  /* 0x00000010315c7825 */ /* 0x001fe200078e002c */
[----:B------:R-:W-:-:S03]  /*2f70*/  F2FP.F16.F32.PACK_AB R50, R55, R86 ;  /* 0x000000563732723e */ /* 0x000fc600000000ff */
[----:B------:R-:W-:Y:S01]  /*2f80*/  FFMA.FTZ R98, R54, R98, R75 ;  /* 0x0000006236627223 */ /* 0x000fe2000001004b */
[----:B------:R-:W-:Y:S01]  /*2f90*/  F2FP.F16.F32.PACK_AB R48, R57, R56 ;  /* 0x000000383930723e */ /* 0x000fe200000000ff */
[----:B------:R-:W-:Y:S01]  /*2fa0*/  IMAD.WIDE.U32 R90, R91, 0x10, R44 ;  /* 0x000000105b5a7825 */ /* 0x000fe200078e002c */
[----:B------:R-:W-:-:S03]  /*2fb0*/  F2FP.F16.F32.PACK_AB R55, R61, R116 ;  /* 0x000000743d37723e */ /* 0x000fc600000000ff */
[----:B------:R-:W-:Y:S01]  /*2fc0*/  FFMA.FTZ R57, R87, R112, R10 ;  /* 0x0000007057397223 */ /* 0x000fe2000001000a */
[----:B------:R-:W-:Y:S01]  /*2fd0*/  FFMA.FTZ R54, R76, R114, R13 ;  /* 0x000000724c367223 */ /* 0x000fe2000001000d */
[----:B------:R-:W-:-:S04]  /*2fe0*/  IMAD.WIDE.U32 R88, R89, 0x10, R44 ;  /* 0x0000001059587825 */ /* 0x000fc800078e002c */
[----:B------:R-:W-:Y:S01]  /*2ff0*/  FFMA.FTZ R118, R40, R118, R19 ;  /* 0x0000007628767223 */ /* 0x000fe20000010013 */
[----:B------:R-:W-:Y:S01]  /*3000*/  FFMA.FTZ R61, R41, R102, R20 ;  /* 0x00000066293d7223 */ /* 0x000fe20000010014 */
[----:B------:R-:W-:Y:S01]  /*3010*/  F2FP.F16.F32.PACK_AB R49, R63, R52 ;  /* 0x000000343f31723e */ /* 0x000fe200000000ff */
[----:B------:R-:W-:-:S04]  /*3020*/  IMAD.WIDE.U32 R44, R97, 0x10, R44 ;  /* 0x00000010612c7825 */ /* 0x000fc800078e002c */
[----:B------:R-:W-:Y:S01]  /*3030*/  FFMA.FTZ R97, R77, R96, R14 ;  /* 0x000000604d617223 */ /* 0x000fe2000001000e */
[----:B------:R-:W-:Y:S01]  /*3040*/  F2FP.F16.F32.PACK_AB R52, R57, R110 ;  /* 0x0000006e3934723e */ /* 0x000fe200000000ff */
[----:B------:R-:W-:Y:S01]  /*3050*/  FFMA.FTZ R53, R72, R53, R11 ;  /* 0x0000003548357223 */ /* 0x000fe2000001000b */
[----:B------:R-:W-:Y:S02]  /*3060*/  HADD2.F32 R59, -RZ, R43.H0_H0 ;  /* 0x2000002bff3b7230 */ /* 0x000fe40000004100 */
[----:B------:R-:W-:Y:S01]  /*3070*/  FFMA.FTZ R94, R37, R94, R12 ;  /* 0x0000005e255e7223 */ /* 0x000fe2000001000c */
[----:B------:R-:W-:Y:S01]  /*3080*/  F2FP.F16.F32.PACK_AB R54, R97, R54 ;  /* 0x000000366136723e */ /* 0x000fe200000000ff */
[----:B------:R-:W-:Y:S01]  /*3090*/  FFMA.FTZ R122, R78, R122, R21 ;  /* 0x0000007a4e7a7223 */ /* 0x000fe20000010015 */
[----:B------:R-:W-:Y:S01]  /*30a0*/  F2FP.F16.F32.PACK_AB R57, R61, R118 ;  /* 0x000000763d39723e */ /* 0x000fe200000000ff */
        /* <DEDUP_REMOVED lines=10> */
[----:B------:R-:W-:Y:S01]  /*3150*/  F2FP.F16.F32.PACK_AB R53, R94, R53 ;  /* 0x000000355e35723e */ /* 0x000fe200000000ff */
[----:B------:R1:W-:Y:S01]  /*3160*/  STG.E.128 desc[UR4][R92.64], R48 ;  /* 0x000000305c007986 */ /* 0x0003e2000c101d04 */
[----:B------:R-:W-:-:S02]  /*3170*/  F2FP.F16.F32.PACK_AB R59, R58, R59 ;  /* 0x0000003b3a3b723e */ /* 0x000fc400000000ff */
[----:B------:R-:W-:Y:S01]  /*3180*/  F2FP.F16.F32.PACK_AB R58, R63, R122 ;  /* 0x0000007a3f3a723e */ /* 0x000fe200000000ff */
[----:B------:R1:W-:Y:S01]  /*3190*/  STG.E.128 desc[UR4][R90.64], R52 ;  /* 0x000000345a007986 */ /* 0x0003e2000c101d04 */
[----:B------:R-:W-:Y:S02]  /*31a0*/  F2FP.F16.F32.PACK_AB R56, R61, R56 ;  /* 0x000000383d38723e */ /* 0x000fe400000000ff */
[----:B------:R-:W-:Y:S02]  /*31b0*/  F2FP.F16.F32.PACK_AB R63, R98, R99 ;  /* 0x00000063623f723e */ /* 0x000fe400000000ff */
[----:B------:R-:W-:Y:S01]  /*31c0*/  F2FP.F16.F32.PACK_AB R62, R97, R84 ;  /* 0x00000054613e723e */ /* 0x000fe200000000ff */
[----:B------:R1:W-:Y:S01]  /*31d0*/  STG.E.128 desc[UR4][R88.64], R56 ;  /* 0x0000003858007986 */ /* 0x0003e2000c101d04 */
[----:B------:R-:W-:Y:S02]  /*31e0*/  F2FP.F16.F32.PACK_AB R61, R95, R86 ;  /* 0x000000565f3d723e */ /* 0x000fe400000000ff */
[----:B------:R-:W-:-:S05]  /*31f0*/  F2FP.F16.F32.PACK_AB R60, R60, R107 ;  /* 0x0000006b3c3c723e */ /* 0x000fca00000000ff */
[----:B------:R1:W-:Y:S02]  /*3200*/  STG.E.128 desc[UR4][R44.64], R60 ;  /* 0x0000003c2c007986 */ /* 0x0003e4000c101d04 */
.L_x_3706:
[----:B------:R-:W-:Y:S05]  /*3210*/  BSYNC B0 ;  /* 0x0000000000007941 */ /* 0x000fea0003800000 */
.L_x_3705:
[----:B-1----:R-:W1:Y:S02]  /*3220*/  LDC.64 R44, c[0x0][0x210] ;  /* 0x00008400ff2c7b82 */ /* 0x002e640000000a00 */
[----:B-1----:R-:W-:-:S04]  /*3230*/  LEA R73, R44, R73, 0x2 ;  /* 0x000000492c497211 */ /* 0x002fc800078e10ff */
[----:B------:R-:W-:-:S13]  /*3240*/  ISETP.GE.AND P0, PT, R73, R45, PT ;  /* 0x0000002d4900720c */ /* 0x000fda0003f06270 */
[----:B------:R-:W-:Y:S05]  /*3250*/  @!P0 BRA `(.L_x_3707) ;  /* 0xffffffd000d08947 */ /* 0x000fea000383ffff */
[----:B------:R-:W-:Y:S05]  /*3260*/  EXIT ;  /* 0x000000000000794d */ /* 0x000fea0003800000 */
.L_x_3704:
        /* <DEDUP_REMOVED lines=8> */
.L_x_3709:
[----:B------:R-:W-:Y:S05]  /*32f0*/  BSYNC B0 ;  /* 0x0000000000007941 */ /* 0x000fea0003800000 */
.L_x_3708:
        /* <DEDUP_REMOVED lines=10> */
.L_x_3710:
[----:B------:R-:W-:Y:S01]  /*33a0*/  HFMA2.MMA R113, -RZ, RZ, 0, 2.384185791015625e-07 ;  /* 0x00000004ff717435 */ /* 0x000fe200000001ff */
[----:B------:R-:W-:-:S05]  /*33b0*/  MOV R44, R112 ;  /* 0x00000070002c7202 */ /* 0x000fca0000000f00 */
[----:B------:R-:W-:-:S05]  /*33c0*/  FADD.FTZ R48, R45, R44 ;  /* 0x0000002c2d307221 */ /* 0x000fca0000010000 */
[----:B------:R-:W-:-:S07]  /*33d0*/  MOV R114, R48 ;  /* 0x0000003000727202 */ /* 0x000fce0000000f00 */
[----:B------:R-:W-:Y:S05]  /*33e0*/  WARPSYNC.COLLECTIVE R111, `(.L_x_3711) ;  /* 0x000000006f087348 */ /* 0x000fea0003c00000 */
[----:B------:R0:W1:Y:S02]  /*33f0*/  SHFL.BFLY P2, R112, R114, R113, R116 ;  /* 0x0c00007172707389 */ /* 0x0000640000040074 */
[----:B01----:R-:W-:Y:S01]  /*3400*/  ENDCOLLECTIVE ;  /* 0x000000000000791b */ /* 0x003fe20003800000 */
.L_x_3711:
[----:B------:R-:W-:Y:S01]  /*3410*/  HFMA2.MMA R113, -RZ, RZ, 0, 4.76837158203125e-07 ;  /* 0x00000008ff717435 */ /* 0x000fe200000001ff */
[----:B------:R-:W-:-:S05]  /*3420*/  MOV R49, R112 ;  /* 0x0000007000317202 */ /* 0x000fca0000000f00 */
[----:B------:R-:W-:-:S05]  /*3430*/  FADD.FTZ R49, R48, R49 ;  /* 0x0000003130317221 */ /* 0x000fca0000010000 */
[----:B------:R-:W-:-:S07]  /*3440*/  MOV R114, R49 ;  /* 0x0000003100727202 */ /* 0x000fce0000000f00 */
[----:B------:R-:W-:Y:S05]  /*3450*/  WARPSYNC.COLLECTIVE R111, `(.L_x_3712) ;  /* 0x000000006f087348 */ /* 0x000fea0003c00000 */
[----:B------:R0:W1:Y:S02]  /*3460*/  SHFL.BFLY P2, R112, R114, R113, R116 ;  /* 0x0c00007172707389 */ /* 0x0000640000040074 */
[----:B01----:R-:W-:Y:S01]  /*3470*/  ENDCOLLECTIVE ;  /* 0x000000000000791b */ /* 0x003fe20003800000 */
.L_x_3712:
[----:B------:R-:W-:Y:S01]  /*3480*/  HFMA2.MMA R113, -RZ, RZ, 0, 9.5367431640625e-07 ;  /* 0x00000010ff717435 */ /* 0x000fe200000001ff */
[----:B------:R-:W-:-:S05]  /*3490*/  MOV R44, R112 ;  /* 0x00000070002c7202 */ /* 0x000fca0000000f00 */
[----:B------:R-:W-:-:S05]  /*34a0*/  FADD.FTZ R51, R49, R44 ;  /* 0x0000002c31337221 */ /* 0x000fca0000010000 */
[----:B------:R-:W-:-:S07]  /*34b0*/  MOV R114, R51 ;  /* 0x0000003300727202 */ /* 0x000fce0000000f00 */
[----:B------:R-:W-:Y:S05]  /*34c0*/  WARPSYNC.COLLECTIVE R111, `(.L_x_3713) ;  /* 0x000000006f087348 */ /* 0x000fea0003c00000 */
[----:B------:R0:W1:Y:S02]  /*34d0*/  SHFL.BFLY P2, R112, R114, R113, R116 ;  /* 0x0c00007172707389 */ /* 0x0000640000040074 */
[----:B01----:R-:W-:Y:S01]  /*34e0*/  ENDCOLLECTIVE ;  /* 0x000000000000791b */ /* 0x003fe20003800000 */
.L_x_3713:
        /* <DEDUP_REMOVED lines=72> */
.L_x_3714:
[----:B------:R-:W-:Y:S01]  /*3970*/  HFMA2.MMA R113, -RZ, RZ, 0, 1.1920928955078125e-07 ;  /* 0x00000002ff717435 */ /* 0x000fe200000001ff */
[----:B------:R-:W-:-:S05]  /*3980*/  MOV R45, R112 ;  /* 0x00000070002d7202 */ /* 0x000fca0000000f00 */
[----:B------:R-:W-:-:S05]  /*3990*/  FADD.FTZ R45, R44, R45 ;  /* 0x0000002d2c2d7221 */ /* 0x000fca0000010000 */
[----:B------:R-:W-:-:S07]  /*39a0*/  MOV R114, R45 ;  /* 0x0000002d00727202 */ /* 0x000fce0000000f00 */
[----:B------:R-:W-:Y:S05]  /*39b0*/  WARPSYNC.COLLECTIVE R111, `(.L_x_3715) ;  /* 0x000000006f087348 */ /* 0x000fea0003c00000 */
[----:B------:R0:W1:Y:S02]  /*39c0*/  SHFL.BFLY P2, R112, R114, R113, R116 ;  /* 0x0c00007172707389 */ /* 0x0000640000040074 */
[----:B01----:R-:W-:Y:S01]  /*39d0*/  ENDCOLLECTIVE ;  /* 0x000000000000791b */ /* 0x003fe20003800000 */
.L_x_3715:
[----:B------:R-:W-:Y:S01]  /*39e0*/  HFMA2.MMA R113, -RZ, RZ, 0, 2.384185791015625e-07 ;  /* 0x00000004ff717435 */ /* 0x000fe200000001ff */
[----:B------:R-:W-:-:S05]  /*39f0*/  MOV R48, R112 ;  /* 0x0000007000307202 */ /* 0x000fca0000000f00 */
[----:B------:R-:W-:-:S05]  /*3a00*/  FADD.FTZ R48, R45, R48 ;  /* 0x000000302d307221 */ /* 0x000fca0000010000 */
[----:B------:R-:W-:-:S07]  /*3a10*/  MOV R114, R48 ;  /* 0x0000003000727202 */ /* 0x000fce0000000f00 */
[----:B------:R-:W-:Y:S05]  /*3a20*/  WARPSYNC.COLLECTIVE R111, `(.L_x_3716) ;  /* 0x000000006f087348 */ /* 0x000fea0003c00000 */
[----:B------:R0:W1:Y:S02]  /*3a30*/  SHFL.BFLY P2, R112, R114, R113, R116 ;  /* 0x0c00007172707389 */ /* 0x0000640000040074 */
[----:B01----:R-:W-:Y:S01]  /*3a40*/  ENDCOLLECTIVE ;  /* 0x000000000000791b */ /* 0x003fe20003800000 */
.L_x_3716:
[----:B------:R-:W-:Y:S01]  /*3a50*/  HFMA2.MMA R113, -RZ, RZ, 0, 4.76837158203125e-07 ;  /* 0x00000008ff717435 */ /* 0x000fe200000001ff */
[----:B------:R-:W-:-:S05]  /*3a60*/  MOV R49, R112 ;  /* 0x0000007000317202 */ /* 0x000fca0000000f00 */
[----:B------:R-:W-:-:S05]  /*3a70*/  FADD.FTZ R49, R48, R49 ;  /* 0x0000003130317221 */ /* 0x000fca0000010000 */
[----:B------:R-:W-:-:S07]  /*3a80*/  MOV R114, R49 ;  /* 0x0000003100727202 */ /* 0x000fce0000000f00 */
[----:B------:R-:W-:Y:S05]  /*3a90*/  WARPSYNC.COLLECTIVE R111, `(.L_x_3717) ;  /* 0x000000006f087348 */ /* 0x000fea0003c00000 */
[----:B------:R0:W1:Y:S02]  /*3aa0*/  SHFL.BFLY P2, R112, R114, R113, R116 ;  /* 0x0c00007172707389 */ /* 0x0000640000040074 */
[----:B01----:R-:W-:Y:S01]  /*3ab0*/  ENDCOLLECTIVE ;  /* 0x000000000000791b */ /* 0x003fe20003800000 */
.L_x_3717:
[----:B------:R-:W-:Y:S01]  /*3ac0*/  HFMA2.MMA R113, -RZ, RZ, 0, 9.5367431640625e-07 ;  /* 0x00000010ff717435 */ /* 0x000fe200000001ff */
[----:B------:R-:W-:-:S05]  /*3ad0*/  MOV R110, R112 ;  /* 0x00000070006e7202 */ /* 0x000fca0000000f00 */
[----:B------:R-:W-:-:S05]  /*3ae0*/  FADD.FTZ R110, R49, R110 ;  /* 0x0000006e316e7221 */ /* 0x000fca0000010000 */
[----:B------:R-:W-:-:S07]  /*3af0*/  MOV R114, R110 ;  /* 0x0000006e00727202 */ /* 0x000fce0000000f00 */
[----:B------:R-:W-:Y:S05]  /*3b00*/  WARPSYNC.COLLECTIVE R111, `(.L_x_3718) ;  /* 0x000000006f087348 */ /* 0x000fea0003c00000 */
[----:B------:R0:W1:Y:S02]  /*3b10*/  SHFL.BFLY P2, R112, R114, R113, R116 ;  /* 0x0c00007172707389 */ /* 0x0000640000040074 */
[----:B01----:R-:W-:Y:S01]  /*3b20*/  ENDCOLLECTIVE ;  /* 0x000000000000791b */ /* 0x003fe20003800000 */
.L_x_3718:
[----:B------:R-:W-:Y:S01]  /*3b30*/  MOV R51, R112 ;  /* 0x0000007000337202 */ /* 0x000fe20000000f00 */
[----:B------:R-:W-:Y:S06]  /*3b40*/  BRA `(.L_x_3719) ;  /* 0xffffffec00287947 */ /* 0x000fec000383ffff */
.L_x_3720:
        /* <DEDUP_REMOVED lines=11> */
.L_x_30433:


//--------------------- .text._ZN10layer_norm13ln_fwd_kernelINS_13Kernel_traitsI6__halfS2_S2_S2_fjLj1024ELj1ELj4ELj1ELj16ENS_18Kernel_traits_baseILj1024ES2_S2_S2_S2_fjLj128EEEEELb0ELb1ELb0ELb0EEEvNS_9FwdParamsE --------------------------
	.section	.text._ZN10layer_norm13ln_fwd_kernelINS_13Kernel_traitsI6__halfS2_S2_S2_fjLj1024ELj1ELj4ELj1ELj16ENS_18Kernel_traits_baseILj1024ES2_S2_S2_S2_fjLj128EEEEELb0ELb1ELb0ELb0EEEvNS_9FwdParamsE,"ax",@progbits
	.align	128
        .global         _ZN10layer_norm13ln_fwd_kernelINS_13Kernel_traitsI6__halfS2_S2_S2_fjLj1024ELj1ELj4ELj1ELj16ENS_18Kernel_traits_baseILj1024ES2_S2_S2_S2_fjLj128EEEEELb0ELb1ELb0ELb0EEEvNS_9FwdParamsE
        .type           _ZN10layer_norm13ln_fwd_kernelINS_13Kernel_traitsI6__halfS2_S2_S2_fjLj1024ELj1ELj4ELj1ELj16ENS_18Kernel_traits_baseILj1024ES2_S2_S2_S2_fjLj128EEEEELb0ELb1ELb0ELb0EEEvNS_9FwdParamsE,@function
        .size           _ZN10layer_norm13ln_fwd_kernelINS_13Kernel_traitsI6__halfS2_S2_S2_fjLj1024ELj1ELj4ELj1ELj16ENS_18Kernel_traits_baseILj1024ES2_S2_S2_S2_fjLj128EEEEELb0ELb1ELb0ELb0EEEvNS_9FwdParamsE,(.L_x_30434 - _ZN10layer_norm13ln_fwd_kernelINS_13Kernel_traitsI6__halfS2_S2_S2_fjLj1024ELj1ELj4ELj1ELj16ENS_18Kernel_traits_baseILj1024ES2_S2_S2_S2_fjLj128EEEEELb0ELb1ELb0ELb0EEEvNS_9FwdParamsE)
        .other          _ZN10layer_norm13ln_fwd_kernelINS_13Kernel_traitsI6__halfS2_S2_S2_fjLj1024ELj1ELj4ELj1ELj16ENS_18Kernel_traits_baseILj1024ES2_S2_S2_S2_fjLj128EEEEELb0ELb1ELb0ELb0EEEvNS_9FwdParamsE,@"STO_CUDA_ENTRY STV_DEFAULT"
_ZN10layer_norm13ln_fwd_kernelINS_13Kernel_traitsI6__halfS2_S2_S2_fjLj1024ELj1ELj4ELj1ELj16ENS_18Kernel_traits_baseILj1024ES2_S2_S2_S2_fjLj128EEEEELb0ELb1ELb0ELb0EEEvNS_9FwdParamsE:
.text._ZN10layer_norm13ln_fwd_kernelINS_13Kernel_traitsI6__halfS2_S2_S2_fjLj1024ELj1ELj4ELj1ELj16ENS_18Kernel_traits_baseILj1024ES2_S2_S2_S2_fjLj128EEEEELb0ELb1ELb0ELb0EEEvNS_9FwdParamsE:
        /* <DEDUP_REMOVED lines=21> */
[----:B------:R-:W-:Y:S01]  /*0150*/  ULDC.64 UR6, c[0x0][0x2c8] ;  /* 0x0000b20000067ab9 */ /* 0x000fe20000000a00 */
[----:B------:R-:W0:Y:S01]  /*0160*/  LDC.64 R60, c[0x0][0x260] ;  /* 0x00009800ff3c7b82 */ /* 0x000e220000000a00 */
[----:B------:R-:W-:-:S04]  /*0170*/  ISETP.NE.U32.AND P1, PT, RZ, UR6, PT ;  /* 0x00000006ff007c0c */ /* 0x000fc8000bf25070 */
[----:B------:R-:W-:-:S13]  /*0180*/  ISETP.NE.AND.EX P1, PT, RZ, UR7, PT, P1 ;  /* 0x00000007ff007c0c */ /* 0x000fda000bf25310 */
[----:B------:R-:W-:-:S04]  /*0190*/  @P1 LEA R2, P2, R9, UR6, 0x4 ;  /* 0x0000000609021c11 */ /* 0x000fc8000f8420ff */
[C---:B------:R-:W-:Y:S01]  /*01a0*/  @P1 LEA.HI.X R3, R9.reuse, UR7, RZ, 0x4, P2 ;  /* 0x0000000709031c11 */ /* 0x040fe200090f24ff */
[----:B------:R-:W-:Y:S02]  /*01b0*/  ULDC.64 UR6, c[0x0][0x278] ;  /* 0x00009e0000067ab9 */ /* 0x000fe40000000a00 */
[C---:B------:R-:W-:Y:S01]  /*01c0*/  LEA R4, P2, R9.reuse, UR6, 0x4 ;  /* 0x0000000609047c11 */ /* 0x040fe2000f8420ff */
[C---:B0-----:R-:W-:Y:S01]  /*01d0*/  IMAD.WIDE.U32 R60, R9.reuse, 0x10, R60 ;  /* 0x00000010093c7825 */ /* 0x041fe200078e003c */
[----:B------:R0:W5:Y:S02]  /*01e0*/  @P1 LDG.E.128 R64, desc[UR4][R2.64] ;  /* 0x0000000402401981 */ /* 0x000164000c1e1d00 */
[----:B------:R-:W-:-:S03]  /*01f0*/  LEA.HI.X R5, R9, UR7, RZ, 0x4, P2 ;  /* 0x0000000709057c11 */ /* 0x000fc600090f24ff */
[----:B------:R-:W5:Y:S04]  /*0200*/  LDG.E.128 R60, desc[UR4][R60.64] ;  /* 0x000000043c3c7981 */ /* 0x000f68000c1e1d00 */
[----:B------:R0:W5:Y:S01]  /*0210*/  LDG.E.128 R12, desc[UR4][R4.64] ;  /* 0x00000004040c7981 */ /* 0x000162000c1e1d00 */
[----:B------:R-:W-:Y:S02]  /*0220*/  LOP3.LUT R9, R9, 0x20, RZ, 0xfc, !PT ;  /* 0x0000002009097812 */ /* 0x000fe400078efcff */
[----:B------:R-:W-:Y:S02]  /*0230*/  @!P1 CS2R R64, SRZ ;  /* 0x0000000000409805 */ /* 0x000fe4000001ff00 */
[----:B0-----:R-:W-:-:S07]  /*0240*/  @!P1 CS2R R66, SRZ ;  /* 0x0000000000429805 */ /* 0x001fce000001ff00 */
.L_x_3722:
[----:B------:R-:W-:Y:S05]  /*0250*/  BSYNC B0 ;  /* 0x0000000000007941 */ /* 0x000fea0003800000 */
.L_x_3721:
        /* <DEDUP_REMOVED lines=12> */
[C---:B------:R-:W-:Y:S02]  /*0320*/  LEA.HI.X R5, R9.reuse, UR7, RZ, 0x4, P2 ;  /* 0x0000000709057c11 */ /* 0x040fe400090f24ff */
[----:B------:R0:W5:Y:S04]  /*0330*/  LDG.E.128 R52, desc[UR4][R6.64] ;  /* 0x0000000406347981 */ /* 0x000168000c1e1d00 */
[----:B------:R0:W5:Y:S01]  /*0340*/  LDG.E.128 R68, desc[UR4][R4.64] ;  /* 0x0000000404447981 */ /* 0x000162000c1e1d00 */
[----:B------:R-:W-:-:S02]  /*0350*/  IADD3 R9, R9, 0x20, RZ ;  /* 0x0000002009097810 */ /* 0x000fc40007ffe0ff */
[----:B------:R-:W-:Y:S02]  /*0360*/  @!P1 CS2R R56, SRZ ;  /* 0x0000000000389805 */ /* 0x000fe4000001ff00 */
[----:B0-----:R-:W-:-:S07]  /*0370*/  @!P1 CS2R R58, SRZ ;  /* 0x00000000003a9805 */ /* 0x001fce000001ff00 */
.L_x_3724:
[----:B------:R-:W-:Y:S05]  /*0380*/  BSYNC B0 ;  /* 0x0000000000007941 */ /* 0x000fea0003800000 */
.L_x_3723:
        /* <DEDUP_REMOVED lines=14> */
[----:B------:R-:W5:Y:S01]  /*0470*/  LDG.E.128 R28, desc[UR4][R28.64] ;  /* 0x000000041c1c7981 */ /* 0x000f62000c1e1d00 */
[----:B------:R-:W-:-:S02]  /*0480*/  IADD3 R9, R9, 0x20, RZ ;  /* 0x0000002009097810 */ /* 0x000fc40007ffe0ff */
[----:B------:R-:W-:Y:S02]  /*0490*/  @!P1 CS2R R48, SRZ ;  /* 0x0000000000309805 */ /* 0x000fe4000001ff00 */
[----:B0-----:R-:W-:-:S07]  /*04a0*/  @!P1 CS2R R50, SRZ ;  /* 0x0000000000329805 */ /* 0x001fce000001ff00 */
.L_x_3726:
[----:B------:R-:W-:Y:S05]  /*04b0*/  BSYNC B0 ;  /* 0x0000000000007941 */ /* 0x000fea0003800000 */
.L_x_3725:
        /* <DEDUP_REMOVED lines=14> */
[----:B------:R-:W5:Y:S01]  /*05a0*/  LDG.E.128 R32, desc[UR4][R32.64] ;  /* 0x0000000420207981 */ /* 0x000f62000c1e1d00 */
[----:B------:R-:W-:Y:S02]  /*05b0*/  @!P1 CS2R R40, SRZ ;  /* 0x0000000000289805 */ /* 0x000fe4000001ff00 */
[----:B0-----:R-:W-:-:S07]  /*05c0*/  @!P1 CS2R R42, SRZ ;  /* 0x00000000002a9805 */ /* 0x001fce000001ff00 */
.L_x_3728:
[----:B------:R-:W-:Y:S05]  /*05d0*/  BSYNC B0 ;  /* 0x0000000000007941 */ /* 0x000fea0003800000 */
.L_x_3727:
[----:B------:R-:W-:Y:S02]  /*05e0*/  ULDC UR6, c[0x0][0x214] ;  /* 0x0000850000067ab9 */ /* 0x000fe40000000800 */
[----:B------:R-:W-:-:S13]  /*05f0*/  ISETP.GE.AND P1, PT, R106, UR6, PT ;  /* 0x000000066a007c0c */ /* 0x000fda000bf26270 */
[----:B------:R-:W-:Y:S05]  /*0600*/  @P1 EXIT ;  /* 0x000000000000194d */ /* 0x000fea0003800000 */
[----:B------:R-:W-:Y:S01]  /*0610*/  ULDC.64 UR6, c[0x0][0x270] ;  /* 0x00009c0000067ab9 */ /* 0x000fe20000000a00 */
[--C-:B-----5:R-:W-:Y:S01]  /*0620*/  HADD2.F32 R7, -RZ, R29.reuse.H0_H0 ;  /* 0x2000001dff077230 */ /* 0x120fe20000004100 */
[----:B------:R-:W-:Y:S01]  /*0630*/  ISETP.NE.U32.AND P1, PT, RZ, UR6, PT ;  /* 0x00000006ff007c0c */ /* 0x000fe2000bf25070 */
[----:B------:R-:W-:Y:S01]  /*0640*/  HADD2.F32 R6, -RZ, R29.H1_H1 ;  /* 0x3000001dff067230 */ /* 0x000fe20000004100 */
[----:B------:R-:W-:Y:S01]  /*0650*/  ULDC.U8 UR6, c[0x0][0x2a0] ;  /* 0x0000a80000067ab9 */ /* 0x000fe20000000000 */
[--C-:B------:R-:W-:Y:S01]  /*0660*/  HADD2.F32 R21, -RZ, R14.reuse.H0_H0 ;  /* 0x2000000eff157230 */ /* 0x100fe20000004100 */
[----:B------:R-:W-:Y:S01]  /*0670*/  ISETP.NE.AND P2, PT, RZ, UR6, PT ;  /* 0x00000006ff007c0c */ /* 0x000fe2000bf45270 */
[----:B------:R-:W-:Y:S01]  /*0680*/  HADD2.F32 R20, -RZ, R14.H1_H1 ;  /* 0x3000000eff147230 */ /* 0x000fe20000004100 */
[----:B------:R-:W-:Y:S01]  /*0690*/  ISETP.NE.AND.EX P1, PT, RZ, UR7, PT, P1 ;  /* 0x00000007ff007c0c */ /* 0x000fe2000bf25310 */
[--C-:B------:R-:W-:Y:S01]  /*06a0*/  HADD2.F32 R19, -RZ, R15.reuse.H0_H0 ;  /* 0x2000000fff137230 */ /* 0x100fe20000004100 */
[----:B------:R-:W-:Y:S01]  /*06b0*/  P2R R104, PR, RZ, 0x4 ;  /* 0x00000004ff687803 */ /* 0x000fe20000000000 */
[----:B------:R-:W-:Y:S01]  /*06c0*/  HADD2.F32 R18, -RZ, R15.H1_H1 ;  /* 0x3000000fff127230 */ /* 0x000fe20000004100 */
[----:B------:R-:W-:Y:S01]  /*06d0*/  ULDC UR11, c[0x0][0x218] ;  /* 0x00008600000b7ab9 */ /* 0x000fe20000000800 */
[--C-:B------:R-:W-:Y:S01]  /*06e0*/  HADD2.F32 R17, -RZ, R68.reuse.H0_H0 ;  /* 0x20000044ff117230 */ /* 0x100fe20000004100 */
[----:B------:R-:W-:Y:S01]  /*06f0*/  ULDC UR10, c[0x0][0x2d8] ;  /* 0x0000b600000a7ab9 */ /* 0x000fe20000000800 */
[----:B------:R-:W-:Y:S01]  /*0700*/  HADD2.F32 R16, -RZ, R68.H1_H1 ;  /* 0x30000044ff107230 */ /* 0x000fe20000004100 */
[----:B------:R-:W-:Y:S01]  /*0710*/  ULDC.64 UR6, c[0x0][0x230] ;  /* 0x00008c0000067ab9 */ /* 0x000fe20000000a00 */
        /* <DEDUP_REMOVED lines=51> */
[----:B------:R-:W-:Y:S02]  /*0a50*/  HADD2.F32 R32, -RZ, R60.H0_H0 ;  /* 0x2000003cff207230 */ /* 0x000fe40000004100 */
[----:B------:R-:W-:Y:S02]  /*0a60*/  HADD2.F32 R64, -RZ, R65.H0_H0 ;  /* 0x20000041ff407230 */ /* 0x000fe40000004100 */
[----:B------:R-:W-:Y:S02]  /*0a70*/  HADD2.F32 R72, -RZ, R66.H0_H0 ;  /* 0x20000042ff487230 */ /* 0x000fe40000004100 */
[----:B------:R-:W-:Y:S02]  /*0a80*/  HADD2.F32 R54, -RZ, R55.H0_H0 ;  /* 0x20000037ff367230 */ /* 0x000fe40000004100 */
[----:B------:R-:W-:Y:S02]  /*0a90*/  HADD2.F32 R79, -RZ, R57.H0_H0 ;  /* 0x20000039ff4f7230 */ /* 0x000fe40000004100 */
[----:B------:R-:W-:-:S02]  /*0aa0*/  HADD2.F32 R56, -RZ, R58.H0_H0 ;  /* 0x2000003aff387230 */ /* 0x000fc40000004100 */
[----:B------:R-:W-:Y:S02]  /*0ab0*/  HADD2.F32 R46, -RZ, R47.H0_H0 ;  /* 0x2000002fff2e7230 */ /* 0x000fe40000004100 */
[----:B------:R-:W-:Y:S02]  /*0ac0*/  HADD2.F32 R87, -RZ, R49.H0_H0 ;  /* 0x20000031ff577230 */ /* 0x000fe40000004100 */
[----:B------:R-:W-:Y:S02]  /*0ad0*/  HADD2.F32 R48, -RZ, R50.H0_H0 ;  /* 0x20000032ff307230 */ /* 0x000fe40000004100 */
[--C-:B------:R-:W-:Y:S02]  /*0ae0*/  HADD2.F32 R91, -RZ, R51.reuse.H0_H0 ;  /* 0x20000033ff5b7230 */ /* 0x100fe40000004100 */
[----:B------:R-:W-:Y:S02]  /*0af0*/  HADD2.F32 R88, -RZ, R51.H1_H1 ;  /* 0x30000033ff587230 */ /* 0x000fe40000004100 */
[----:B------:R-:W-:-:S02]  /*0b00*/  HADD2.F32 R34, -RZ, R34.H1_H1 ;  /* 0x30000022ff227230 */ /* 0x000fc40000004100 */
[----:B------:R-:W-:Y:S02]  /*0b10*/  HADD2.F32 R35, -RZ, R35.H1_H1 ;  /* 0x30000023ff237230 */ /* 0x000fe40000004100 */
[----:B------:R-:W-:Y:S02]  /*0b20*/  HADD2.F32 R60, -RZ, R60.H1_H1 ;  /* 0x3000003cff3c7230 */ /* 0x000fe40000004100 */
[----:B------:R-:W-:Y:S02]  /*0b30*/  HADD2.F32 R65, -RZ, R65.H1_H1 ;  /* 0x30000041ff417230 */ /* 0x000fe40000004100 */
[----:B------:R-:W-:Y:S02]  /*0b40*/  HADD2.F32 R66, -RZ, R66.H1_H1 ;  /* 0x30000042ff427230 */ /* 0x000fe40000004100 */
[----:B------:R-:W-:Y:S02]  /*0b50*/  HADD2.F32 R55, -RZ, R55.H1_H1 ;  /* 0x30000037ff377230 */ /* 0x000fe40000004100 */
[----:B------:R-:W-:-:S02]  /*0b60*/  HADD2.F32 R57, -RZ, R57.H1_H1 ;  /* 0x30000039ff397230 */ /* 0x000fc40000004100 */
[----:B------:R-:W-:Y:S02]  /*0b70*/  HADD2.F32 R58, -RZ, R58.H1_H1 ;  /* 0x3000003aff3a7230 */ /* 0x000fe40000004100 */
[----:B------:R-:W-:Y:S02]  /*0b80*/  HADD2.F32 R47, -RZ, R47.H1_H1 ;  /* 0x3000002fff2f7230 */ /* 0x000fe40000004100 */
        /* <DEDUP_REMOVED lines=18> */
.L_x_3746:
        /* <DEDUP_REMOVED lines=22> */
[--C-:B---3--:R-:W-:Y:S02]  /*0e10*/  HADD2.F32 R115, -RZ, R40.reuse.H0_H0 ;  /* 0x20000028ff737230 */ /* 0x108fe40000004100 */
[----:B------:R-:W-:Y:S02]  /*0e20*/  HADD2.F32 R117, -RZ, R40.H1_H1 ;  /* 0x30000028ff757230 */ /* 0x000fe40000004100 */
[----:B------:R-:W-:-:S02]  /*0e30*/  HADD2.F32 R121, -RZ, R41.H0_H0 ;  /* 0x20000029ff797230 */ /* 0x000fc40000004100 */
[----:B------:R-:W-:Y:S02]  /*0e40*/  HADD2.F32 R143, -RZ, R41.H1_H1 ;  /* 0x30000029ff8f7230 */ /* 0x000fe40000004100 */
[-C--:B------:R-:W-:Y:S01]  /*0e50*/  FMUL.FTZ R124, R115, R142.reuse ;  /* 0x0000008e737c7220 */ /* 0x080fe20000410000 */
[-C--:B------:R-:W-:Y:S01]  /*0e60*/  FMUL.FTZ R117, R117, R142.reuse ;  /* 0x0000008e75757220 */ /* 0x080fe20000410000 */
[-C--:B------:R-:W-:Y:S01]  /*0e70*/  FMUL.FTZ R122, R121, R142.reuse ;  /* 0x0000008e797a7220 */ /* 0x080fe20000410000 */
[--C-:B------:R-:W-:Y:S02]  /*0e80*/  HADD2.F32 R145, -RZ, R42.reuse.H0_H0 ;  /* 0x2000002aff917230 */ /* 0x100fe40000004100 */
[----:B------:R-:W-:Y:S01]  /*0e90*/  FMUL.FTZ R143, R143, R142 ;  /* 0x0000008e8f8f7220 */ /* 0x000fe20000410000 */
[----:B------:R-:W-:Y:S02]  /*0ea0*/  HADD2.F32 R147, -RZ, R42.H1_H1 ;  /* 0x3000002aff937230 */ /* 0x000fe40000004100 */
[----:B------:R-:W-:-:S02]  /*0eb0*/  HADD2.F32 R149, -RZ, R43.H0_H0 ;  /* 0x2000002bff957230 */ /* 0x000fc40000004100 */
[----:B------:R-:W-:Y:S02]  /*0ec0*/  HADD2.F32 R151, -RZ, R43.H1_H1 ;  /* 0x3000002bff977230 */ /* 0x000fe40000004100 */
[----:B------:R-:W-:Y:S01]  /*0ed0*/  FMUL.FTZ R124, R25, R124 ;  /* 0x0000007c197c7220 */ /* 0x000fe20000410000 */
[--C-:B--2---:R-:W-:Y:S02]  /*0ee0*/  @P2 HADD2.F32 R41, -RZ, R36.reuse.H0_H0 ;  /* 0x20000024ff292230 */ /* 0x104fe40000004100 */
[----:B------:R-:W-:Y:S01]  /*0ef0*/  FMUL.FTZ R121, R24, R117 ;  /* 0x0000007518797220 */ /* 0x000fe20000410000 */
[----:B------:R-:W-:Y:S02]  /*0f00*/  @P2 HADD2.F32 R40, -RZ, R36.H1_H1 ;  /* 0x30000024ff282230 */ /* 0x000fe40000004100 */
[----:B------:R-:W-:Y:S01]  /*0f10*/  FMUL.FTZ R122, R23, R122 ;  /* 0x0000007a177a7220 */ /* 0x000fe20000410000 */
[--C-:B------:R-:W-:Y:S02]  /*0f20*/  @P2 HADD2.F32 R43, -RZ, R37.reuse.H0_H0 ;  /* 0x20000025ff2b2230 */ /* 0x100fe40000004100 */
[----:B------:R-:W-:Y:S01]  /*0f30*/  FMUL.FTZ R119, R22, R143 ;  /* 0x0000008f16777220 */ /* 0x000fe20000410000 */
[----:B------:R-:W-:-:S02]  /*0f40*/  @P2 HADD2.F32 R42, -RZ, R37.H1_H1 ;  /* 0x30000025ff2a2230 */ /* 0x000fc40000004100 */
[-C--:B------:R-:W-:Y:S01]  /*0f50*/  FMUL.FTZ R120, R145, R142.reuse ;  /* 0x0000008e91787220 */ /* 0x080fe20000410000 */
[-C--:B------:R-:W-:Y:S01]  /*0f60*/  FMUL.FTZ R147, R147, R142.reuse ;  /* 0x0000008e93937220 */ /* 0x080fe20000410000 */
[-C--:B------:R-:W-:Y:S01]  /*0f70*/  FMUL.FTZ R118, R149, R142.reuse ;  /* 0x0000008e95767220 */ /* 0x080fe20000410000 */
[----:B------:R-:W-:Y:S01]  /*0f80*/  FMUL.FTZ R151, R151, R142 ;  /* 0x0000008e97977220 */ /* 0x000fe20000410000 */
[----:B------:R-:W-:Y:S01]  /*0f90*/  @P2 FADD.FTZ R124, R41, R124 ;  /* 0x0000007c297c2221 */ /* 0x000fe20000010000 */
[----:B------:R-:W-:Y:S01]  /*0fa0*/  @P2 FADD.FTZ R121, R40, R121 ;  /* 0x0000007928792221 */ /* 0x000fe20000010000 */
[----:B------:R-:W-:Y:S01]  /*0fb0*/  @P2 FADD.FTZ R122, R43, R122 ;  /* 0x0000007a2b7a2221 */ /* 0x000fe20000010000 */
[----:B------:R-:W-:Y:S01]  /*0fc0*/  @P2 FADD.FTZ R119, R42, R119 ;  /* 0x000000772a772221 */ /* 0x000fe20000010000 */
[--C-:B------:R-:W-:Y:S02]  /*0fd0*/  @P2 HADD2.F32 R41, -RZ, R38.reuse.H0_H0 ;  /* 0x20000026ff292230 */ /* 0x100fe40000004100 */
[----:B------:R-:W-:Y:S01]  /*0fe0*/  FMUL.FTZ R120, R21, R120 ;  /* 0x0000007815787220 */ /* 0x000fe20000410000 */
[----:B------:R-:W-:-:S02]  /*0ff0*/  @P2 HADD2.F32 R40, -RZ, R38.H1_H1 ;  /* 0x30000026ff282230 */ /* 0x000fc40000004100 */
[----:B------:R-:W-:Y:S01]  /*1000*/  FMUL.FTZ R117, R20, R147 ;  /* 0x0000009314757220 */ /* 0x000fe20000410000 */
[--C-:B------:R-:W-:Y:S02]  /*1010*/  @P2 HADD2.F32 R43, -RZ, R39.reuse.H0_H0 ;  /* 0x20000027ff2b2230 */ /* 0x100fe40000004100 */
[----:B------:R-:W-:Y:S01]  /*1020*/  FMUL.FTZ R118, R19, R118 ;  /* 0x0000007613767220 */ /* 0x000fe20000410000 */
[----:B------:R-:W-:Y:S02]  /*1030*/  @P2 HADD2.F32 R42, -RZ, R39.H1_H1 ;  /* 0x30000027ff2a2230 */ /* 0x000fe40000004100 */
[----:B------:R-:W-:Y:S01]  /*1040*/  FMUL.FTZ R115, R18, R151 ;  /* 0x0000009712737220 */ /* 0x000fe20000410000 */
[----:B------:R-:W-:Y:S01]  /*1050*/  @P2 FADD.FTZ R120, R41, R120 ;  /* 0x0000007829782221 */ /* 0x000fe20000010000 */
[----:B------:R-:W-:Y:S01]  /*1060*/  @P2 FADD.FTZ R117, R40, R117 ;  /* 0x0000007528752221 */ /* 0x000fe20000010000 */
[----:B------:R-:W-:Y:S01]  /*1070*/  @P2 FADD.FTZ R118, R43, R118 ;  /* 0x000000762b762221 */ /* 0x000fe20000010000 */
[----:B------:R-:W-:Y:S01]  /*1080*/  @P2 FADD.FTZ R115, R42, R115 ;  /* 0x000000732a732221 */ /* 0x000fe20000010000 */
[----:B------:R-:W-:-:S02]  /*1090*/  LEA R144, P2, R139, UR8, 0x4 ;  /* 0x000000088b907c11 */ /* 0x000fc4000f8420ff */
[----:B------:R-:W-:Y:S02]  /*10a0*/  F2FP.F16.F32.PACK_AB R42, R117, R120 ;  /* 0x00000078752a723e */ /* 0x000fe400000000ff */
[----:B------:R-:W-:Y:S02]  /*10b0*/  LEA.HI.X R145, R139, UR9, RZ, 0x4, P2 ;  /* 0x000000098b917c11 */ /* 0x000fe400090f24ff */
[----:B------:R-:W-:Y:S02]  /*10c0*/  F2FP.F16.F32.PACK_AB R41, R119, R122 ;  /* 0x0000007a7729723e */ /* 0x000fe400000000ff */
[----:B------:R-:W-:Y:S02]  /*10d0*/  F2FP.F16.F32.PACK_AB R40, R121, R124 ;  /* 0x0000007c7928723e */ /* 0x000fe400000000ff */
[----:B------:R-:W-:-:S05]  /*10e0*/  F2FP.F16.F32.PACK_AB R43, R115, R118 ;  /* 0x00000076732b723e */ /* 0x000fca00000000ff */
[----:B------:R0:W-:Y:S01]  /*10f0*/  STG.E.128 desc[UR4][R144.64], R40 ;  /* 0x0000002890007986 */ /* 0x0001e2000c101d04 */
[----:B------:R-:W-:-:S07]  /*1100*/  IADD3 R143, R139, 0x20, RZ ;  /* 0x000000208b8f7810 */ /* 0x000fce0007ffe0ff */
.L_x_3730:
[----:B------:R-:W-:Y:S05]  /*1110*/  BSYNC B0 ;  /* 0x0000000000007941 */ /* 0x000fea0003800000 */
.L_x_3729:
        /* <DEDUP_REMOVED lines=13> */
[----:B------:R-:W-:-:S02]  /*11f0*/  HADD2.F32 R145, -RZ, R41.H1_H1 ;  /* 0x30000029ff917230 */ /* 0x000fc40000004100 */
[----:B------:R-:W-:Y:S02]  /*1200*/  HADD2.F32 R113, -RZ, R41.H0_H0 ;  /* 0x20000029ff717230 */ /* 0x000fe40000004100 */
[-C--:B------:R-:W-:Y:S01]  /*1210*/  FMUL.FTZ R116, R107, R142.reuse ;  /* 0x0000008e6b747220 */ /* 0x080fe20000410000 */
[----:B------:R-:W-:Y:S02]  /*1220*/  HADD2.F32 R151, -RZ, R43.H0_H0 ;  /* 0x2000002bff977230 */ /* 0x000fe40000004100 */
[-C--:B------:R-:W-:Y:S01]  /*1230*/  FMUL.FTZ R109, R109, R142.reuse ;  /* 0x0000008e6d6d7220 */ /* 0x080fe20000410000 */
[-C--:B------:R-:W-:Y:S01]  /*1240*/  FMUL.FTZ R145, R145, R142.reuse ;  /* 0x0000008e91917220 */ /* 0x080fe20000410000 */
[--C-:B------:R-:W-:Y:S02]  /*1250*/  HADD2.F32 R147, -RZ, R42.reuse.H0_H0 ;  /* 0x2000002aff937230 */ /* 0x100fe40000004100 */
[----:B------:R-:W-:Y:S01]  /*1260*/  FMUL.FTZ R114, R113, R142 ;  /* 0x0000008e71727220 */ /* 0x000fe20000410000 */
[----:B------:R-:W-:-:S02]  /*1270*/  HADD2.F32 R149, -RZ, R42.H1_H1 ;  /* 0x3000002aff957230 */ /* 0x000fc40000004100 */
[----:B------:R-:W-:Y:S02]  /*1280*/  HADD2.F32 R43, -RZ, R43.H1_H1 ;  /* 0x3000002bff2b7230 */ /* 0x000fe40000004100 */
[----:B------:R-:W-:Y:S01]  /*1290*/  FMUL.FTZ R116, R17, R116 ;  /* 0x0000007411747220 */ /* 0x000fe20000410000 */
[--C-:B--2---:R-:W-:Y:S02]  /*12a0*/  @P2 HADD2.F32 R41, -RZ, R36.reuse.H0_H0 ;  /* 0x20000024ff292230 */ /* 0x104fe40000004100 */
[----:B------:R-:W-:Y:S01]  /*12b0*/  FMUL.FTZ R113, R16, R109 ;  /* 0x0000006d10717220 */ /* 0x000fe20000410000 */
[----:B------:R-:W-:Y:S02]  /*12c0*/  @P2 HADD2.F32 R40, -RZ, R36.H1_H1 ;  /* 0x30000024ff282230 */ /* 0x000fe40000004100 */
[----:B------:R-:W-:Y:S01]  /*12d0*/  FMUL.FTZ R111, R14, R145 ;  /* 0x000000910e6f7220 */ /* 0x000fe20000410000 */
[--C-:B------:R-:W-:Y:S02]  /*12e0*/  @P2 HADD2.F32 R42, -RZ, R37.reuse.H1_H1 ;  /* 0x30000025ff2a2230 */ /* 0x100fe40000004100 */
[----:B------:R-:W-:Y:S01]  /*12f0*/  FMUL.FTZ R114, R15, R114 ;  /* 0x000000720f727220 */ /* 0x000fe20000410000 */
[----:B------:R-:W-:-:S02]  /*1300*/  @P2 HADD2.F32 R107, -RZ, R37.H0_H0 ;  /* 0x20000025ff6b2230 */ /* 0x000fc40000004100 */
        /* <DEDUP_REMOVED lines=28> */
.L_x_3732:
[----:B------:R-:W-:Y:S05]  /*14d0*/  BSYNC B0 ;  /* 0x0000000000007941 */ /* 0x000fea0003800000 */
.L_x_3731:
        /* <DEDUP_REMOVED lines=9> */
[----:B------:R0:W2:Y:S04]  /*1570*/  @P2 LDG.E.128 R36, desc[UR4][R126.64] ;  /* 0x000000047e242981 */ /* 0x0000a8000c1e1d00 */
[----:B------:R-:W3:Y:S02]  /*1580*/  LDG.E.128 R40, desc[UR4][R40.64] ;  /* 0x0000000428287981 */ /* 0x000ee4000c1e1d00 */
[--C-:B---3--:R-:W-:Y:S02]  /*1590*/  HADD2.F32 R125, -RZ, R40.reuse.H1_H1 ;  /* 0x30000028ff7d7230 */ /* 0x108fe40000004100 */
[----:B------:R-:W-:Y:S02]  /*15a0*/  HADD2.F32 R123, -RZ, R40.H0_H0 ;  /* 0x20000028ff7b7230 */ /* 0x000fe40000004100 */
[----:B------:R-:W-:-:S02]  /*15b0*/  HADD2.F32 R129, -RZ, R41.H0_H0 ;  /* 0x20000029ff817230 */ /* 0x000fc40000004100 */
[-C--:B------:R-:W-:Y:S01]  /*15c0*/  FMUL.FTZ R125, R125, R142.reuse ;  /* 0x0000008e7d7d7220 */ /* 0x080fe20000410000 */
[--C-:B------:R-:W-:Y:S02]  /*15d0*/  HADD2.F32 R147, -RZ, R42.reuse.H0_H0 ;  /* 0x2000002aff937230 */ /* 0x100fe40000004100 */
[----:B------:R-:W-:Y:S02]  /*15e0*/  HADD2.F32 R149, -RZ, R42.H1_H1 ;  /* 0x3000002aff957230 */ /* 0x000fe40000004100 */
[-C--:B------:R-:W-:Y:S01]  /*15f0*/  FMUL.FTZ R42, R123, R142.reuse ;  /* 0x0000008e7b2a7220 */ /* 0x080fe20000410000 */
[----:B------:R-:W-:Y:S01]  /*1600*/  FMUL.FTZ R40, R129, R142 ;  /* 0x0000008e81287220 */ /* 0x000fe20000410000 */
[----:B------:R-:W-:Y:S02]  /*1610*/  HADD2.F32 R145, -RZ, R41.H1_H1 ;  /* 0x30000029ff917230 */ /* 0x000fe40000004100 */
[----:B0-----:R-:W-:Y:S01]  /*1620*/  FMUL.FTZ R126, R8, R125 ;  /* 0x0000007d087e7220 */ /* 0x001fe20000410000 */
[----:B------:R-:W-:Y:S01]  /*1630*/  FMUL.FTZ R123, R9, R42 ;  /* 0x0000002a097b7220 */ /* 0x000fe20000410000 */
[----:B------:R-:W-:Y:S01]  /*1640*/  FMUL.FTZ R125, R7, R40 ;  /* 0x00000028077d7220 */ /* 0x000fe20000410000 */
[----:B--2---:R-:W-:-:S02]  /*1650*/  @P2 HADD2.F32 R40, -RZ, R36.H0_H0 ;  /* 0x20000024ff282230 */ /* 0x004fc40000004100 */
[----:B------:R-:W-:Y:S01]  /*1660*/  FMUL.FTZ R145, R145, R142 ;  /* 0x0000008e91917220 */ /* 0x000fe20000410000 */
[----:B------:R-:W-:Y:S02]  /*1670*/  @P2 HADD2.F32 R42, -RZ, R37.H0_H0 ;  /* 0x20000025ff2a2230 */ /* 0x000fe40000004100 */
[--C-:B------:R-:W-:Y:S02]  /*1680*/  HADD2.F32 R151, -RZ, R43.reuse.H0_H0 ;  /* 0x2000002bff977230 */ /* 0x100fe40000004100 */
[----:B------:R-:W-:Y:S02]  /*1690*/  HADD2.F32 R43, -RZ, R43.H1_H1 ;  /* 0x3000002bff2b7230 */ /* 0x000fe40000004100 */
[----:B------:R-:W-:Y:S01]  /*16a0*/  FMUL.FTZ R128, R6, R145 ;  /* 0x0000009106807220 */ /* 0x000fe20000410000 */
[----:B------:R-:W-:Y:S02]  /*16b0*/  @P2 HADD2.F32 R127, -RZ, R37.H1_H1 ;  /* 0x30000025ff7f2230 */ /* 0x000fe40000004100 */
[----:B------:R-:W-:Y:S01]  /*16c0*/  @P2 FADD.FTZ R123, R40, R123 ;  /* 0x0000007b287b2221 */ /* 0x000fe20000010000 */
[----:B------:R-:W-:-:S02]  /*16d0*/  @P2 HADD2.F32 R41, -RZ, R36.H1_H1 ;  /* 0x30000024ff292230 */ /* 0x000fc40000004100 */
[----:B------:R-:W-:Y:S01]  /*16e0*/  @P2 FADD.FTZ R125, R42, R125 ;  /* 0x0000007d2a7d2221 */ /* 0x000fe20000010000 */
[-C--:B------:R-:W-:Y:S01]  /*16f0*/  FMUL.FTZ R40, R147, R142.reuse ;  /* 0x0000008e93287220 */ /* 0x080fe20000410000 */
[-C--:B------:R-:W-:Y:S01]  /*1700*/  FMUL.FTZ R42, R151, R142.reuse ;  /* 0x0000008e972a7220 */ /* 0x080fe20000410000 */
[-C--:B------:R-:W-:Y:S01]  /*1710*/  FMUL.FTZ R149, R149, R142.reuse ;  /* 0x0000008e95957220 */ /* 0x080fe20000410000 */
[----:B------:R-:W-:Y:S01]  /*1720*/  FMUL.FTZ R43, R43, R142 ;  /* 0x0000008e2b2b7220 */ /* 0x000fe20000410000 */
[----:B------:R-:W-:Y:S01]  /*1730*/  @P2 FADD.FTZ R128, R127, R128 ;  /* 0x000000807f802221 */ /* 0x000fe20000010000 */
[----:B------:R-:W-:Y:S01]  /*1740*/  @P2 FADD.FTZ R126, R41, R126 ;  /* 0x0000007e297e2221 */ /* 0x000fe20000010000 */
[----:B------:R-:W-:Y:S01]  /*1750*/  FMUL.FTZ R127, R5, R40 ;  /* 0x00000028057f7220 */ /* 0x000fe20000410000 */
[----:B------:R-:W-:Y:S01]  /*1760*/  FMUL.FTZ R129, R3, R42 ;  /* 0x0000002a03817220 */ /* 0x000fe20000410000 */
[--C-:B------:R-:W-:Y:S02]  /*1770*/  @P2 HADD2.F32 R40, -RZ, R38.reuse.H0_H0 ;  /* 0x20000026ff282230 */ /* 0x100fe40000004100 */
[----:B------:R-:W-:Y:S01]  /*1780*/  FMUL.FTZ R130, R4, R149 ;  /* 0x0000009504827220 */ /* 0x000fe20000410000 */
[----:B------:R-:W-:-:S02]  /*1790*/  @P2 HADD2.F32 R41, -RZ, R38.H1_H1 ;  /* 0x30000026ff292230 */ /* 0x000fc40000004100 */
[----:B------:R-:W-:Y:S01]  /*17a0*/  FMUL.FTZ R132, R2, R43 ;  /* 0x0000002b02847220 */ /* 0x000fe20000410000 */
[--C-:B------:R-:W-:Y:S02]  /*17b0*/  @P2 HADD2.F32 R42, -RZ, R39.reuse.H0_H0 ;  /* 0x20000027ff2a2230 */ /* 0x100fe40000004100 */
[----:B------:R-:W-:Y:S02]  /*17c0*/  @P2 HADD2.F32 R145, -RZ, R39.H1_H1 ;  /* 0x30000027ff912230 */ /* 0x000fe40000004100 */
[----:B------:R-:W-:Y:S01]  /*17d0*/  @P2 FADD.FTZ R127, R40, R127 ;  /* 0x0000007f287f2221 */ /* 0x000fe20000010000 */
[----:B------:R-:W-:Y:S01]  /*17e0*/  @P2 FADD.FTZ R130, R41, R130 ;  /* 0x0000008229822221 */ /* 0x000fe20000010000 */
[----:B------:R-:W-:Y:S01]  /*17f0*/  @P2 FADD.FTZ R129, R42, R129 ;  /* 0x000000812a812221 */ /* 0x000fe20000010000 */
[----:B------:R-:W-:Y:S01]  /*1800*/  @P2 FADD.FTZ R132, R145, R132 ;  /* 0x0000008491842221 */ /* 0x000fe20000010000 */
[----:B------:R-:W-:Y:S02]  /*1810*/  LEA R144, P2, R143, UR8, 0x4 ;  /* 0x000000088f907c11 */ /* 0x000fe4000f8420ff */
[----:B------:R-:W-:-:S02]  /*1820*/  F2FP.F16.F32.PACK_AB R42, R130, R127 ;  /* 0x0000007f822a723e */ /* 0x000fc400000000ff */
[----:B------:R-:W-:Y:S02]  /*1830*/  LEA.HI.X R145, R143, UR9, RZ, 0x4, P2 ;  /* 0x000000098f917c11 */ /* 0x000fe400090f24ff */
[----:B------:R-:W-:Y:S02]  /*1840*/  F2FP.F16.F32.PACK_AB R41, R128, R125 ;  /* 0x0000007d8029723e */ /* 0x000fe400000000ff */
[----:B------:R-:W-:Y:S02]  /*1850*/  F2FP.F16.F32.PACK_AB R40, R126, R123 ;  /* 0x0000007b7e28723e */ /* 0x000fe400000000ff */
[----:B------:R-:W-:-:S05]  /*1860*/  F2FP.F16.F32.PACK_AB R43, R132, R129 ;  /* 0x00000081842b723e */ /* 0x000fca00000000ff */
[----:B------:R2:W-:Y:S01]  /*1870*/  STG.E.128 desc[UR4][R144.64], R40 ;  /* 0x0000002890007986 */ /* 0x0005e2000c101d04 */
[----:B------:R-:W-:-:S07]  /*1880*/  IADD3 R143, R143, 0x20, RZ ;  /* 0x000000208f8f7810 */ /* 0x000fce0007ffe0ff */
.L_x_3734:
[----:B------:R-:W-:Y:S05]  /*1890*/  BSYNC B0 ;  /* 0x0000000000007941 */ /* 0x000fea0003800000 */
.L_x_3733:
        /* <DEDUP_REMOVED lines=14> */
[----:B------:R-:W-:Y:S02]  /*1980*/  HADD2.F32 R145, -RZ, R41.H1_H1 ;  /* 0x30000029ff917230 */ /* 0x000fe40000004100 */
[-C--:B------:R-:W-:Y:S01]  /*1990*/  FMUL.FTZ R133, R133, R142.reuse ;  /* 0x0000008e85857220 */ /* 0x080fe20000410000 */
[--C-:B------:R-:W-:Y:S02]  /*19a0*/  HADD2.F32 R151, -RZ, R43.reuse.H0_H0 ;  /* 0x2000002bff977230 */ /* 0x100fe40000004100 */
[-C--:B------:R-:W-:Y:S01]  /*19b0*/  FMUL.FTZ R40, R137, R142.reuse ;  /* 0x0000008e89287220 */ /* 0x080fe20000410000 */
[----:B------:R-:W-:Y:S02]  /*19c0*/  HADD2.F32 R43, -RZ, R43.H1_H1 ;  /* 0x3000002bff2b7230 */ /* 0x000fe40000004100 */
[-C--:B------:R-:W-:Y:S01]  /*19d0*/  FMUL.FTZ R131, R131, R142.reuse ;  /* 0x0000008e83837220 */ /* 0x080fe20000410000 */
[----:B------:R-:W-:Y:S01]  /*19e0*/  FMUL.FTZ R136, R145, R142 ;  /* 0x0000008e91887220 */ /* 0x000fe20000410000 */
[----:B------:R-:W-:-:S02]  /*19f0*/  HADD2.F32 R147, -RZ, R42.H0_H0 ;  /* 0x2000002aff937230 */ /* 0x000fc40000004100 */
[----:B0-----:R-:W-:Y:S01]  /*1a00*/  FMUL.FTZ R134, R28, R133 ;  /* 0x000000851c867220 */ /* 0x001fe20000410000 */
[----:B------:R-:W-:Y:S02]  /*1a10*/  HADD2.F32 R149, -RZ, R42.H1_H1 ;  /* 0x3000002aff957230 */ /* 0x000fe40000004100 */
[----:B------:R-:W-:Y:S01]  /*1a20*/  FMUL.FTZ R140, R43, R142 ;  /* 0x0000008e2b8c7220 */ /* 0x000fe20000410000 */
[----:B------:R-:W-:Y:S01]  /*1a30*/  FMUL.FTZ R133, R27, R40 ;  /* 0x000000281b857220 */ /* 0x000fe20000410000 */
[--C-:B--2---:R-:W-:Y:S02]  /*1a40*/  @P2 HADD2.F32 R40, -RZ, R36.reuse.H0_H0 ;  /* 0x20000024ff282230 */ /* 0x104fe40000004100 */
[----:B------:R-:W-:Y:S01]  /*1a50*/  FMUL.FTZ R42, R151, R142 ;  /* 0x0000008e972a7220 */ /* 0x000fe20000410000 */
[----:B------:R-:W-:Y:S02]  /*1a60*/  @P2 HADD2.F32 R41, -RZ, R36.H1_H1 ;  /* 0x30000024ff292230 */ /* 0x000fe40000004100 */
[----:B------:R-:W-:Y:S01]  /*1a70*/  FMUL.FTZ R131, R0, R131 ;  /* 0x0000008300837220 */ /* 0x000fe20000410000 */
[----:B------:R-:W-:-:S02]  /*1a80*/  @P2 HADD2.F32 R43, -RZ, R37.H1_H1 ;  /* 0x30000025ff2b2230 */ /* 0x000fc40000004100 */
[----:B------:R-:W-:Y:S01]  /*1a90*/  FMUL.FTZ R136, R29, R136 ;  /* 0x000000881d887220 */ /* 0x000fe20000410000 */
[----:B------:R-:W-:Y:S02]  /*1aa0*/  @P2 HADD2.F32 R138, -RZ, R37.H0_H0 ;  /* 0x20000025ff8a2230 */ /* 0x000fe40000004100 */
[-C--:B------:R-:W-:Y:S01]  /*1ab0*/  FMUL.FTZ R147, R147, R142.reuse ;  /* 0x0000008e93937220 */ /* 0x080fe20000410000 */
[----:B------:R-:W-:Y:S01]  /*1ac0*/  FMUL.FTZ R149, R149, R142 ;  /* 0x0000008e95957220 */ /* 0x000fe20000410000 */
[----:B------:R-:W-:Y:S01]  /*1ad0*/  @P2 FADD.FTZ R131, R40, R131 ;  /* 0x0000008328832221 */ /* 0x000fe20000010000 */
[----:B------:R-:W-:Y:S01]  /*1ae0*/  @P2 FADD.FTZ R134, R41, R134 ;  /* 0x0000008629862221 */ /* 0x000fe20000010000 */
[----:B------:R-:W-:Y:S01]  /*1af0*/  @P2 FADD.FTZ R136, R43, R136 ;  /* 0x000000882b882221 */ /* 0x000fe20000010000 */
[----:B------:R-:W-:Y:S01]  /*1b00*/  FMUL.FTZ R137, R31, R42 ;  /* 0x0000002a1f897220 */ /* 0x000fe20000410000 */
[----:B------:R-:W-:Y:S01]  /*1b10*/  @P2 FADD.FTZ R133, R138, R133 ;  /* 0x000000858a852221 */ /* 0x000fe20000010000 */
[----:B------:R-:W-:-:S02]  /*1b20*/  @P2 HADD2.F32 R40, -RZ, R38.H0_H0 ;  /* 0x20000026ff282230 */ /* 0x000fc40000004100 */
[----:B------:R-:W-:Y:S01]  /*1b30*/  FMUL.FTZ R135, R30, R147 ;  /* 0x000000931e877220 */ /* 0x000fe20000410000 */
[----:B------:R-:W-:Y:S02]  /*1b40*/  @P2 HADD2.F32 R41, -RZ, R38.H1_H1 ;  /* 0x30000026ff292230 */ /* 0x000fe40000004100 */
[----:B------:R-:W-:Y:S01]  /*1b50*/  FMUL.FTZ R138, R34, R149 ;  /* 0x00000095228a7220 */ /* 0x000fe20000410000 */
[--C-:B------:R-:W-:Y:S02]  /*1b60*/  @P2 HADD2.F32 R42, -RZ, R39.reuse.H0_H0 ;  /* 0x20000027ff2a2230 */ /* 0x100fe40000004100 */
[----:B------:R-:W-:Y:S01]  /*1b70*/  FMUL.FTZ R140, R35, R140 ;  /* 0x0000008c238c7220 */ /* 0x000fe20000410000 */
[----:B------:R-:W-:Y:S02]  /*1b80*/  @P2 HADD2.F32 R43, -RZ, R39.H1_H1 ;  /* 0x30000027ff2b2230 */ /* 0x000fe40000004100 */
        /* <DEDUP_REMOVED lines=10> */
[----:B------:R3:W-:Y:S02]  /*1c30*/  STG.E.128 desc[UR4][R142.64], R40 ;  /* 0x000000288e007986 */ /* 0x0007e4000c101d04 */
.L_x_3736:
[----:B------:R-:W-:Y:S05]  /*1c40*/  BSYNC B0 ;  /* 0x0000000000007941 */ /* 0x000fea0003800000 */
.L_x_3735:
[----:B0123--:R-:W-:Y:S01]  /*1c50*/  FADD.FTZ R40, RZ, R124 ;  /* 0x0000007cff287221 */ /* 0x00ffe20000010000 */
[C---:B------:R-:W-:Y:S01]  /*1c60*/  ISETP.GT.U32.AND P2, PT, R26.reuse, 0x3f, PT ;  /* 0x0000003f1a00780c */ /* 0x040fe20003f44070 */
[----:B------:R-:W-:Y:S01]  /*1c70*/  UMOV UR12, 0xffffffff ;  /* 0xffffffff000c7882 */ /* 0x000fe20000000000 */
[C---:B------:R-:W-:Y:S01]  /*1c80*/  ISETP.GT.U32.AND P3, PT, R26.reuse, 0x5f, PT ;  /* 0x0000005f1a00780c */ /* 0x040fe20003f64070 */
        /* <DEDUP_REMOVED lines=121> */
.L_x_3758:
        /* <DEDUP_REMOVED lines=45> */
[----:B------:R-:W-:Y:S02]  /*26f0*/  F2FP.F16.F32.PACK_AB R43, R148, R153 ;  /* 0x00000099942b723e */ /* 0x000fe400000000ff */
[----:B------:R-:W-:-:S03]  /*2700*/  IADD3 R139, R139, 0x20, RZ ;  /* 0x000000208b8b7810 */ /* 0x000fc60007ffe0ff */
[----:B------:R1:W-:Y:S04]  /*2710*/  STG.E.128 desc[UR4][R142.64], R40 ;  /* 0x000000288e007986 */ /* 0x0003e8000c101d04 */
.L_x_3739:
[----:B------:R-:W-:Y:S05]  /*2720*/  BSYNC B0 ;  /* 0x0000000000007941 */ /* 0x000fea0003800000 */
.L_x_3738:
        /* <DEDUP_REMOVED lines=35> */
.L_x_3741:
[----:B------:R-:W-:Y:S05]  /*2960*/  BSYNC B0 ;  /* 0x0000000000007941 */ /* 0x000fea0003800000 */
.L_x_3740:
        /* <DEDUP_REMOVED lines=35> */
.L_x_3743:
[----:B------:R-:W-:Y:S05]  /*2ba0*/  BSYNC B0 ;  /* 0x0000000000007941 */ /* 0x000fea0003800000 */
.L_x_3742:
        /* <DEDUP_REMOVED lines=29> */
[----:B------:R-:W-:-:S02]  /*2d80*/  F2FP.F16.F32.PACK_AB R43, R148, R43 ;  /* 0x0000002b942b723e */ /* 0x000fc400000000ff */
[----:B------:R-:W-:Y:S02]  /*2d90*/  F2FP.F16.F32.PACK_AB R42, R151, R42 ;  /* 0x0000002a972a723e */ /* 0x000fe400000000ff */
[----:B------:R-:W-:Y:S02]  /*2da0*/  F2FP.F16.F32.PACK_AB R41, R146, R145 ;  /* 0x000000919229723e */ /* 0x000fe400000000ff */
[----:B------:R-:W-:-:S05]  /*2db0*/  F2FP.F16.F32.PACK_AB R40, R144, R141 ;  /* 0x0000008d9028723e */ /* 0x000fca00000000ff */
[----:B------:R4:W-:Y:S02]  /*2dc0*/  STG.E.128 desc[UR4][R142.64], R40 ;  /* 0x000000288e007986 */ /* 0x0009e4000c101d04 */
.L_x_3745:
[----:B------:R-:W-:Y:S05]  /*2dd0*/  BSYNC B0 ;  /* 0x0000000000007941 */ /* 0x000fea0003800000 */
.L_x_3744:
[----:B01234-:R-:W0:Y:S02]  /*2de0*/  LDC.64 R40, c[0x0][0x210] ;  /* 0x00008400ff287b82 */ /* 0x01fe240000000a00 */
[----:B0-----:R-:W-:-:S04]  /*2df0*/  LEA R106, R40, R106, 0x2 ;  /* 0x0000006a286a7211 */ /* 0x001fc800078e10ff */
[----:B------:R-:W-:-:S13]  /*2e00*/  ISETP.GE.AND P2, PT, R106, R41, PT ;  /* 0x000000296a00720c */ /* 0x000fda0003f46270 */
[----:B------:R-:W-:Y:S05]  /*2e10*/  @!P2 BRA `(.L_x_3746) ;  /* 0xffffffdc00a4a947 */ /* 0x000fea000383ffff */
[----:B------:R-:W-:Y:S05]  /*2e20*/  EXIT ;  /* 0x000000000000794d */ /* 0x000fea0003800000 */
.L_x_3737:
        /* <DEDUP_REMOVED lines=8> */
.L_x_3748:
[----:B------:R-:W-:Y:S05]  /*2eb0*/  BSYNC B0 ;  /* 0x0000000000007941 */ /* 0x000fea0003800000 */
.L_x_3747:
        /* <DEDUP_REMOVED lines=10> */
.L_x_3749:
[----:B------:R-:W-:Y:S01]  /*2f60*/  HFMA2.MMA R146, -RZ, RZ, 0, 2.384185791015625e-07 ;  /* 0x00000004ff927435 */ /* 0x000fe200000001ff */
[----:B------:R-:W-:-:S05]  /*2f70*/  MOV R42, R145 ;  /* 0x00000091002a7202 */ /* 0x000fca0000000f00 */
[----:B------:R-:W-:-:S05]  /*2f80*/  FADD.FTZ R42, R41, R42 ;  /* 0x0000002a292a7221 */ /* 0x000fca0000010000 */
[----:B------:R-:W-:-:S07]  /*2f90*/  MOV R147, R42 ;  /* 0x0000002a00937202 */ /* 0x000fce0000000f00 */
[----:B------:R-:W-:Y:S05]  /*2fa0*/  WARPSYNC.COLLECTIVE R144, `(.L_x_3750) ;  /* 0x0000000090087348 */ /* 0x000fea0003c00000 */
[----:B------:R0:W1:Y:S02]  /*2fb0*/  SHFL.BFLY P6, R145, R147, R146, R149 ;  /* 0x0c00009293917389 */ /* 0x00006400000c0095 */
[----:B01----:R-:W-:Y:S01]  /*2fc0*/  ENDCOLLECTIVE ;  /* 0x000000000000791b */ /* 0x003fe20003800000 */
.L_x_3750:
[----:B------:R-:W-:Y:S01]  /*2fd0*/  HFMA2.MMA R146, -RZ, RZ, 0, 4.76837158203125e-07 ;  /* 0x00000008ff927435 */ /* 0x000fe200000001ff */
[----:B------:R-:W-:-:S05]  /*2fe0*/  MOV R43, R145 ;  /* 0x00000091002b7202 */ /* 0x000fca0000000f00 */
[----:B------:R-:W-:-:S05]  /*2ff0*/  FADD.FTZ R43, R42, R43 ;  /* 0x0000002b2a2b7221 */ /* 0x000fca0000010000 */
[----:B------:R-:W-:-:S07]  /*3000*/  MOV R147, R43 ;  /* 0x0000002b00937202 */ /* 0x000fce0000000f00 */
[----:B------:R-:W-:Y:S05]  /*3010*/  WARPSYNC.COLLECTIVE R144, `(.L_x_3751) ;  /* 0x0000000090087348 */ /* 0x000fea0003c00000 */
[----:B------:R0:W1:Y:S02]  /*3020*/  SHFL.BFLY P6, R145, R147, R146, R149 ;  /* 0x0c00009293917389 */ /* 0x00006400000c0095 */
[----:B01----:R-:W-:Y:S01]  /*3030*/  ENDCOLLECTIVE ;  /* 0x000000000000791b */ /* 0x003fe20003800000 */
.L_x_3751:
[----:B------:R-:W-:Y:S01]  /*3040*/  HFMA2.MMA R146, -RZ, RZ, 0, 9.5367431640625e-07 ;  /* 0x00000010ff927435 */ /* 0x000fe200000001ff */
[----:B------:R-:W-:-:S05]  /*3050*/  MOV R142, R145 ;  /* 0x00000091008e7202 */ /* 0x000fca0000000f00 */
[----:B------:R-:W-:-:S05]  /*3060*/  FADD.FTZ R142, R43, R142 ;  /* 0x0000008e2b8e7221 */ /* 0x000fca0000010000 */
[----:B------:R-:W-:-:S07]  /*3070*/  MOV R147, R142 ;  /* 0x0000008e00937202 */ /* 0x000fce0000000f00 */
[----:B------:R-:W-:Y:S05]  /*3080*/  WARPSYNC.COLLECTIVE R144, `(.L_x_3752) ;  /* 0x0000000090087348 */ /* 0x000fea0003c00000 */
[----:B------:R0:W1:Y:S02]  /*3090*/  SHFL.BFLY P6, R145, R147, R146, R149 ;  /* 0x0c00009293917389 */ /* 0x00006400000c0095 */
[----:B01----:R-:W-:Y:S01]  /*30a0*/  ENDCOLLECTIVE ;  /* 0x000000000000791b */ /* 0x003fe20003800000 */
.L_x_3752:
        /* <DEDUP_REMOVED lines=73> */
.L_x_3753:
[----:B------:R-:W-:Y:S01]  /*3540*/  HFMA2.MMA R146, -RZ, RZ, 0, 1.1920928955078125e-07 ;  /* 0x00000002ff927435 */ /* 0x000fe200000001ff */
[----:B------:R-:W-:-:S05]  /*3550*/  MOV R41, R145 ;  /* 0x0000009100297202 */ /* 0x000fca0000000f00 */
[----:B------:R-:W-:-:S05]  /*3560*/  FADD.FTZ R41, R40, R41 ;  /* 0x0000002928297221 */ /* 0x000fca0000010000 */
[----:B------:R-:W-:-:S07]  /*3570*/  MOV R147, R41 ;  /* 0x0000002900937202 */ /* 0x000fce0000000f00 */
[----:B------:R-:W-:Y:S05]  /*3580*/  WARPSYNC.COLLECTIVE R144, `(.L_x_3754) ;  /* 0x0000000090087348 */ /* 0x000fea0003c00000 */
[----:B------:R0:W1:Y:S02]  /*3590*/  SHFL.BFLY P6, R145, R147, R146, R149 ;  /* 0x0c00009293917389 */ /* 0x00006400000c0095 */
[----:B01----:R-:W-:Y:S01]  /*35a0*/  ENDCOLLECTIVE ;  /* 0x000000000000791b */ /* 0x003fe20003800000 */
.L_x_3754:
[----:B------:R-:W-:Y:S01]  /*35b0*/  HFMA2.MMA R146, -RZ, RZ, 0, 2.384185791015625e-07 ;  /* 0x00000004ff927435 */ /* 0x000fe200000001ff */
[----:B------:R-:W-:-:S05]  /*35c0*/  MOV R42, R145 ;  /* 0x00000091002a7202 */ /* 0x000fca0000000f00 */
[----:B------:R-:W-:-:S05]  /*35d0*/  FADD.FTZ R42, R41, R42 ;  /* 0x0000002a292a7221 */ /* 0x000fca0000010000 */
[----:B------:R-:W-:-:S07]  /*35e0*/  MOV R147, R42 ;  /* 0x0000002a00937202 */ /* 0x000fce0000000f00 */
[----:B------:R-:W-:Y:S05]  /*35f0*/  WARPSYNC.COLLECTIVE R144, `(.L_x_3755) ;  /* 0x0000000090087348 */ /* 0x000fea0003c00000 */
[----:B------:R0:W1:Y:S02]  /*3600*/  SHFL.BFLY P6, R145, R147, R146, R149 ;  /* 0x0c00009293917389 */ /* 0x00006400000c0095 */
[----:B01----:R-:W-:Y:S01]  /*3610*/  ENDCOLLECTIVE ;  /* 0x000000000000791b */ /* 0x003fe20003800000 */
.L_x_3755:
[----:B------:R-:W-:Y:S01]  /*3620*/  HFMA2.MMA R146, -RZ, RZ, 0, 4.76837158203125e-07 ;  /* 0x00000008ff927435 */ /* 0x000fe200000001ff */
[----:B------:R-:W-:-:S05]  /*3630*/  MOV R43, R145 ;  /* 0x00000091002b7202 */ /* 0x000fca0000000f00 */
[----:B------:R-:W-:-:S05]  /*3640*/  FADD.FTZ R43, R42, R43 ;  /* 0x0000002b2a2b7221 */ /* 0x000fca0000010000 */
[----:B------:R-:W-:-:S07]  /*3650*/  MOV R147, R43 ;  /* 0x0000002b00937202 */ /* 0x000fce0000000f00 */
[----:B------:R-:W-:Y:S05]  /*3660*/  WARPSYNC.COLLECTIVE R144, `(.L_x_3756) ;  /* 0x0000000090087348 */ /* 0x000fea0003c00000 */
[----:B------:R0:W1:Y:S02]  /*3670*/  SHFL.BFLY P6, R145, R147, R146, R149 ;  /* 0x0c00009293917389 */ /* 0x00006400000c0095 */
[----:B01----:R-:W-:Y:S01]  /*3680*/  ENDCOLLECTIVE ;  /* 0x000000000000791b */ /* 0x003fe20003800000 */
.L_x_3756:
[----:B------:R-:W-:Y:S01]  /*3690*/  HFMA2.MMA R146, -RZ, RZ, 0, 9.5367431640625e-07 ;  /* 0x00000010ff927435 */ /* 0x000fe200000001ff */
[----:B------:R-:W-:-:S05]  /*36a0*/  MOV R142, R145 ;  /* 0x00000091008e7202 */ /* 0x000fca0000000f00 */
[----:B------:R-:W-:-:S05]  /*36b0*/  FADD.FTZ R142, R43, R142 ;  /* 0x0000008e2b8e7221 */ /* 0x000fca0000010000 */
[----:B------:R-:W-:-:S07]  /*36c0*/  MOV R147, R142 ;  /* 0x0000008e00937202 */ /* 0x000fce0000000f00 */
[----:B------:R-:W-:Y:S05]  /*36d0*/  WARPSYNC.COLLECTIVE R144, `(.L_x_3757) ;  /* 0x0000000090087348 */ /* 0x000fea0003c00000 */
[----:B------:R0:W1:Y:S02]  /*36e0*/  SHFL.BFLY P6, R145, R147, R146, R149 ;  /* 0x0c00009293917389 */ /* 0x00006400000c0095 */
[----:B01----:R-:W-:Y:S01]  /*36f0*/  ENDCOLLECTIVE ;  /* 0x000000000000791b */ /* 0x003fe20003800000 */
.L_x_3757:
[----:B------:R-:W-:Y:S05]  /*3700*/  BRA `(.L_x_3758) ;  /* 0xffffffec00447947 */ /* 0x000fea000383ffff */
.L_x_3759:
        /* <DEDUP_REMOVED lines=15> */
.L_x_30434:


//--------------------- .text._ZN10layer_norm13ln_fwd_kernelINS_13Kernel_traitsI6__halfS2_S2_S2_fjLj1024ELj1ELj4ELj1ELj16ENS_18Kernel_traits_baseILj1024ES2_S2_S2_S2_fjLj128EEEEELb0ELb1ELb0ELb1EEEvNS_9FwdParamsE --------------------------
	.section	.text._ZN10layer_norm13ln_fwd_kernelINS_13Kernel_traitsI6__halfS2_S2_S2_fjLj1024ELj1ELj4ELj1ELj16ENS_18Kernel_traits_baseILj1024ES2_S2_S2_S2_fjLj128EEEEELb0ELb1ELb0ELb1EEEvNS_9FwdParamsE,"ax",@progbits
	.align	128
        .global         _ZN10layer_norm13ln_fwd_kernelINS_13Kernel_traitsI6__halfS2_S2_S2_fjLj1024ELj1ELj4ELj1ELj16ENS_18Kernel_traits_baseILj1024ES2_S2_S2_S2_fjLj128EEEEELb0ELb1ELb0ELb1EEEvNS_9FwdParamsE
        .type           _ZN10layer_norm13ln_fwd_kernelINS_13Kernel_traitsI6__halfS2_S2_S2_fjLj1024ELj1ELj4ELj1ELj16ENS_18Kernel_traits_baseILj1024ES2_S2_S2_S2_fjLj128EEEEELb0ELb1ELb0ELb1EEEvNS_9FwdParamsE,@function
        .size           _ZN10layer_norm13ln_fwd_kernelINS_13Kernel_traitsI6__halfS2_S2_S2_fjLj1024ELj1ELj4ELj1ELj16ENS_18Kernel_traits_baseILj1024ES2_S2_S2_S2_fjLj128EEEEELb0ELb1ELb0ELb1EEEvNS_9FwdParamsE,(.L_x_30435 - _ZN10layer_norm13ln_fwd_kernelINS_13Kernel_traitsI6__halfS2_S2_S2_fjLj1024ELj1ELj4ELj1ELj16ENS_18Kernel_traits_baseILj1024ES2_S2_S2_S2_fjLj128EEEEELb0ELb1ELb0ELb1EEEvNS_9FwdParamsE)
        .other          _ZN10layer_norm13ln_fwd_kernelINS_13Kernel_traitsI6__halfS2_S2_S2_fjLj1024ELj1ELj4ELj1ELj16ENS_18Kernel_traits_baseILj1024ES2_S2_S2_S2_fjLj128EEEEELb0ELb1ELb0ELb1EEEvNS_9FwdParamsE,@"STO_CUDA_ENTRY STV_DEFAULT"
_ZN10layer_norm13ln_fwd_kernelINS_13Kernel_traitsI6__halfS2_S2_S2_fjLj1024ELj1ELj4ELj1ELj16ENS_18Kernel_traits_baseILj1024ES2_S2_S2_S2_fjLj128EEEEELb0ELb1ELb0ELb1EEEvNS_9FwdParamsE:
.text._ZN10layer_norm13ln_fwd_kernelINS_13Kernel_traitsI6__halfS2_S2_S2_fjLj1024ELj1ELj4ELj1ELj16ENS_18Kernel_traits_baseILj1024ES2_S2_S2_S2_fjLj128EEEEELb0ELb1ELb0ELb1EEEvNS_9FwdParamsE:
        /* <DEDUP_REMOVED lines=14> */
[----:B------:R0:W5:Y:S01]  /*00e0*/  @P0 LDG.E.128 R68, desc[UR4][R4.64+0x200] ;  /* 0x0002000404440981 */ /* 0x000162000c1e1d00 */
[----:B------:R-:W-:-:S03]  /*00f0*/  SHF.R.U32.HI R0, RZ, 0x5, R26 ;  /* 0x00000005ff007819 */ /* 0x000fc6000001161a */
[----:B------:R0:W5:Y:S01]  /*0100*/  @P0 LDG.E.128 R28, desc[UR4][R4.64+0x400] ;  /* 0x00040004041c0981 */ /* 0x000162000c1e1d00 */
[----:B-1----:R-:W-:Y:S02]  /*0110*/  LEA R116, R3, R0, 0x2 ;  /* 0x0000000003747211 */ /* 0x002fe400078e10ff */
[----:B------:R-:W-:Y:S01]  /*0120*/  LOP3.LUT R26, R26, 0x1f, RZ, 0xc0, !PT ;  /* 0x0000001f1a1a7812 */ /* 0x000fe200078ec0ff */
[----:B------:R0:W5:Y:S01]  /*0130*/  @P0 LDG.E.128 R32, desc[UR4][R4.64+0x600] ;  /* 0x0006000404200981 */ /* 0x000162000c1e1d00 */
[----:B------:R-:W-:Y:S01]  /*0140*/  ISETP.GE.AND P1, PT, R116, UR6, PT ;  /* 0x0000000674007c0c */ /* 0x000fe2000bf26270 */
[----:B------:R-:W-:Y:S01]  /*0150*/  ULDC.64 UR6, c[0x0][0x260] ;  /* 0x0000980000067ab9 */ /* 0x000fe20000000a00 */
[----:B------:R-:W-:-:S04]  /*0160*/  LEA R6, P2, R26, UR8, 0x4 ;  /* 0x000000081a067c11 */ /* 0x000fc8000f8420ff */
[----:B------:R-:W-:Y:S02]  /*0170*/  IADD3.X R7, RZ, UR9, RZ, P2, !PT ;  /* 0x00000009ff077c10 */ /* 0x000fe400097fe4ff */
[----:B------:R-:W-:-:S04]  /*0180*/  IADD3 R2, P2, R2, UR6, RZ ;  /* 0x0000000602027c10 */ /* 0x000fc8000ff5e0ff */
[----:B------:R-:W-:Y:S01]  /*0190*/  IADD3.X R3, RZ, UR7, RZ, P2, !PT ;  /* 0x00000007ff037c10 */ /* 0x000fe200097fe4ff */
[----:B0-----:R-:W-:Y:S08]  /*01a0*/  @P1 EXIT ;  /* 0x000000000000194d */ /* 0x001ff00003800000 */
[----:B------:R-:W2:Y:S04]  /*01b0*/  LDG.E.128 R60, desc[UR4][R2.64+0x400] ;  /* 0x00040004023c7981 */ /* 0x000ea8000c1e1d00 */
[----:B------:R-:W3:Y:S04]  /*01c0*/  LDG.E.128 R64, desc[UR4][R2.64+0x600] ;  /* 0x0006000402407981 */ /* 0x000ee8000c1e1d00 */
[----:B------:R-:W4:Y:S04]  /*01d0*/  LDG.E.128 R56, desc[UR4][R2.64+0x200] ;  /* 0x0002000402387981 */ /* 0x000f28000c1e1d00 */
[----:B------:R-:W4:Y:S04]  /*01e0*/  LDG.E.128 R36, desc[UR4][R6.64] ;  /* 0x0000000406247981 */ /* 0x000f28000c1e1d00 */
[----:B------:R-:W4:Y:S04]  /*01f0*/  LDG.E.128 R40, desc[UR4][R6.64+0x200] ;  /* 0x0002000406287981 */ /* 0x000f28000c1e1d00 */
[----:B------:R-:W4:Y:S04]  /*0200*/  LDG.E.128 R44, desc[UR4][R6.64+0x400] ;  /* 0x00040004062c7981 */ /* 0x000f28000c1e1d00 */
[----:B------:R0:W4:Y:S04]  /*0210*/  LDG.E.128 R48, desc[UR4][R6.64+0x600] ;  /* 0x0006000406307981 */ /* 0x000128000c1e1d00 */
        /* <DEDUP_REMOVED lines=9> */
[--C-:B------:R-:W-:Y:S01]  /*02b0*/  HADD2.F32 R25, -RZ, R8.reuse.H0_H0 ;  /* 0x20000008ff197230 */ /* 0x100fe20000004100 */
[----:B------:R-:W-:Y:S01]  /*02c0*/  ULDC.64 UR6, c[0x0][0x270] ;  /* 0x00009c0000067ab9 */ /* 0x000fe20000000a00 */
[----:B------:R-:W-:Y:S01]  /*02d0*/  HADD2.F32 R24, -RZ, R8.H1_H1 ;  /* 0x30000008ff187230 */ /* 0x000fe20000004100 */
[----:B------:R-:W-:Y:S01]  /*02e0*/  ULDC.64 UR8, c[0x0][0x230] ;  /* 0x00008c0000087ab9 */ /* 0x000fe20000000a00 */
[--C-:B------:R-:W-:Y:S01]  /*02f0*/  HADD2.F32 R23, -RZ, R9.reuse.H0_H0 ;  /* 0x20000009ff177230 */ /* 0x100fe20000004100 */
[----:B------:R-:W-:Y:S01]  /*0300*/  ULDC.64 UR10, c[0x0][0x238] ;  /* 0x00008e00000a7ab9 */ /* 0x000fe20000000a00 */
[----:B------:R-:W-:Y:S01]  /*0310*/  HADD2.F32 R22, -RZ, R9.H1_H1 ;  /* 0x30000009ff167230 */ /* 0x000fe20000004100 */
[----:B------:R-:W-:Y:S01]  /*0320*/  ISETP.NE.U32.AND P0, PT, RZ, UR6, PT ;  /* 0x00000006ff007c0c */ /* 0x000fe2000bf05070 */
[--C-:B------:R-:W-:Y:S01]  /*0330*/  HADD2.F32 R9, -RZ, R28.reuse.H0_H0 ;  /* 0x2000001cff097230 */ /* 0x100fe20000004100 */
[----:B------:R-:W-:Y:S01]  /*0340*/  ULDC.U8 UR6, c[0x0][0x2a0] ;  /* 0x0000a80000067ab9 */ /* 0x000fe20000000000 */
[----:B------:R-:W-:Y:S01]  /*0350*/  HADD2.F32 R8, -RZ, R28.H1_H1 ;  /* 0x3000001cff087230 */ /* 0x000fe20000004100 */
[----:B------:R-:W-:Y:S01]  /*0360*/  ULDC.64 UR12, c[0x0][0x2b8] ;  /* 0x0000ae00000c7ab9 */ /* 0x000fe20000000a00 */
[----:B0-----:R-:W-:-:S02]  /*0370*/  HADD2.F32 R7, -RZ, R29.H0_H0 ;  /* 0x2000001dff077230 */ /* 0x001fc40000004100 */
        /* <DEDUP_REMOVED lines=11> */
[----:B-1----:R-:W-:-:S02]  /*0430*/  HADD2.F32 R3, -RZ, R31.H0_H0 ;  /* 0x2000001fff037230 */ /* 0x002fc40000004100 */
        /* <DEDUP_REMOVED lines=10> */
[----:B------:R-:W-:Y:S02]  /*04e0*/  HADD2.F32 R31, -RZ, R35.H0_H0 ;  /* 0x20000023ff1f7230 */ /* 0x000fe40000004100 */
[----:B------:R-:W-:-:S02]  /*04f0*/  HADD2.F32 R34, -RZ, R34.H1_H1 ;  /* 0x30000022ff227230 */ /* 0x000fc40000004100 */
[----:B------:R-:W-:Y:S01]  /*0500*/  HADD2.F32 R35, -RZ, R35.H1_H1 ;  /* 0x30000023ff237230 */ /* 0x000fe20000004100 */
[----:B------:R-:W-:Y:S01]  /*0510*/  ISETP.NE.AND.EX P0, PT, RZ, UR7, PT, P0 ;  /* 0x00000007ff007c0c */ /* 0x000fe2000bf05300 */
[----:B------:R-:W-:Y:S01]  /*0520*/  ULDC UR7, c[0x0][0x2d8] ;  /* 0x0000b60000077ab9 */ /* 0x000fe20000000800 */
[----:B------:R-:W-:Y:S01]  /*0530*/  ISETP.NE.AND P2, PT, RZ, UR6, PT ;  /* 0x00000006ff007c0c */ /* 0x000fe2000bf45270 */
[----:B------:R-:W-:Y:S01]  /*0540*/  ULDC UR6, c[0x0][0x218] ;  /* 0x0000860000067ab9 */ /* 0x000fe20000000800 */
[--C-:B--2---:R-:W-:Y:S02]  /*0550*/  HADD2.F32 R110, -RZ, R62.reuse.H0_H0 ;  /* 0x2000003eff6e7230 */ /* 0x104fe40000004100 */
[----:B------:R-:W-:Y:S02]  /*0560*/  HADD2.F32 R111, -RZ, R62.H1_H1 ;  /* 0x3000003eff6f7230 */ /* 0x000fe40000004100 */
[--C-:B---3--:R-:W-:Y:S02]  /*0570*/  HADD2.F32 R115, -RZ, R65.reuse.H0_H0 ;  /* 0x20000041ff737230 */ /* 0x108fe40000004100 */
[----:B------:R-:W-:-:S02]  /*0580*/  HADD2.F32 R112, -RZ, R65.H1_H1 ;  /* 0x30000041ff707230 */ /* 0x000fc40000004100 */
[--C-:B----4-:R-:W-:Y:S02]  /*0590*/  HADD2.F32 R106, -RZ, R58.reuse.H0_H0 ;  /* 0x2000003aff6a7230 */ /* 0x110fe40000004100 */
        /* <DEDUP_REMOVED lines=15> */
[----:B------:R-:W-:Y:S01]  /*0690*/  HADD2.F32 R114, -RZ, R67.H1_H1 ;  /* 0x30000043ff727230 */ /* 0x000fe20000004100 */
[----:B------:R-:W-:Y:S01]  /*06a0*/  MOV R67, R116 ;  /* 0x0000007400437202 */ /* 0x000fe20000000f00 */
        /* <DEDUP_REMOVED lines=41> */
[----:B------:R-:W-:Y:S02]  /*0940*/  HADD2.F32 R61, -RZ, R61.H1_H1 ;  /* 0x3000003dff3d7230 */ /* 0x000fe40000004100 */
[----:B------:R-:W-:-:S07]  /*0950*/  HADD2.F32 R64, -RZ, R64.H1_H1 ;  /* 0x30000040ff407230 */ /* 0x000fce0000004100 */
.L_x_3761:
        /* <DEDUP_REMOVED lines=16> */
[----:B------:R-:W-:-:S04]  /*0a60*/  IADD3 R129, R133, 0x20, RZ ;  /* 0x0000002085817810 */ /* 0x000fc80007ffe0ff */
[----:B--2---:R-:W-:Y:S02]  /*0a70*/  @P0 HADD2.F32 R131, -RZ, R50.H0_H0 ;  /* 0x20000032ff830230 */ /* 0x004fe40000004100 */
[--C-:B---3--:R-:W-:Y:S02]  /*0a80*/  HADD2.F32 R56, -RZ, R44.reuse.H1_H1 ;  /* 0x3000002cff387230 */ /* 0x108fe40000004100 */
[----:B------:R-:W-:Y:S02]  /*0a90*/  HADD2.F32 R54, -RZ, R44.H0_H0 ;  /* 0x2000002cff367230 */ /* 0x000fe40000004100 */
[--C-:B------:R-:W-:Y:S02]  /*0aa0*/  HADD2.F32 R116, -RZ, R45.reuse.H0_H0 ;  /* 0x2000002dff747230 */ /* 0x100fe40000004100 */
[----:B------:R-:W-:Y:S01]  /*0ab0*/  FMUL.FTZ R119, R56, R131 ;  /* 0x0000008338777220 */ /* 0x000fe20000410000 */
[----:B----4-:R-:W-:Y:S02]  /*0ac0*/  @P1 HADD2.F32 R44, -RZ, R40.H1_H1 ;  /* 0x30000028ff2c1230 */ /* 0x010fe40000004100 */
[----:B------:R-:W-:-:S02]  /*0ad0*/  HADD2.F32 R118, -RZ, R45.H1_H1 ;  /* 0x3000002dff767230 */ /* 0x000fc40000004100 */
[----:B------:R-:W-:Y:S01]  /*0ae0*/  FMUL.FTZ R119, R36, R119 ;  /* 0x0000007724777220 */ /* 0x000fe20000410000 */
[--C-:B------:R-:W-:Y:S02]  /*0af0*/  HADD2.F32 R120, -RZ, R46.reuse.H0_H0 ;  /* 0x2000002eff787230 */ /* 0x100fe40000004100 */
[-C--:B------:R-:W-:Y:S01]  /*0b00*/  FMUL.FTZ R45, R54, R131.reuse ;  /* 0x00000083362d7220 */ /* 0x080fe20000410000 */
[----:B------:R-:W-:Y:S01]  /*0b10*/  FMUL.FTZ R116, R116, R131 ;  /* 0x0000008374747220 */ /* 0x000fe20000410000 */
[----:B------:R-:W-:Y:S02]  /*0b20*/  HADD2.F32 R46, -RZ, R46.H1_H1 ;  /* 0x3000002eff2e7230 */ /* 0x000fe40000004100 */
[----:B------:R-:W-:Y:S01]  /*0b30*/  @P1 FADD.FTZ R119, R119, R44 ;  /* 0x0000002c77771221 */ /* 0x000fe20000010000 */
[--C-:B------:R-:W-:Y:S02]  /*0b40*/  HADD2.F32 R48, -RZ, R47.reuse.H0_H0 ;  /* 0x2000002fff307230 */ /* 0x100fe40000004100 */
[----:B------:R-:W-:Y:S01]  /*0b50*/  FMUL.FTZ R122, R32, R45 ;  /* 0x0000002d207a7220 */ /* 0x000fe20000410000 */
[----:B------:R-:W-:-:S02]  /*0b60*/  HADD2.F32 R50, -RZ, R47.H1_H1 ;  /* 0x3000002fff327230 */ /* 0x000fc40000004100 */
[-C--:B------:R-:W-:Y:S01]  /*0b70*/  FMUL.FTZ R45, R120, R131.reuse ;  /* 0x00000083782d7220 */ /* 0x080fe20000410000 */
[----:B------:R-:W-:Y:S02]  /*0b80*/  @P1 HADD2.F32 R49, -RZ, R40.H0_H0 ;  /* 0x20000028ff311230 */ /* 0x000fe40000004100 */
[----:B------:R-:W-:Y:S01]  /*0b90*/  FMUL.FTZ R127, R33, R116 ;  /* 0x00000074217f7220 */ /* 0x000fe20000410000 */
[----:B------:R-:W-:Y:S02]  /*0ba0*/  @P1 HADD2.F32 R44, -RZ, R41.H0_H0 ;  /* 0x20000029ff2c1230 */ /* 0x000fe40000004100 */
[-C--:B------:R-:W-:Y:S01]  /*0bb0*/  FMUL.FTZ R48, R48, R131.reuse ;  /* 0x0000008330307220 */ /* 0x080fe20000410000 */
[-C--:B------:R-:W-:Y:S01]  /*0bc0*/  FMUL.FTZ R128, R50, R131.reuse ;  /* 0x0000008332807220 */ /* 0x080fe20000410000 */
[-C--:B------:R-:W-:Y:S01]  /*0bd0*/  FMUL.FTZ R125, R46, R131.reuse ;  /* 0x000000832e7d7220 */ /* 0x080fe20000410000 */
[----:B------:R-:W-:Y:S01]  /*0be0*/  FMUL.FTZ R118, R118, R131 ;  /* 0x0000008376767220 */ /* 0x000fe20000410000 */
[----:B------:R-:W-:Y:S01]  /*0bf0*/  @P1 FADD.FTZ R122, R122, R49 ;  /* 0x000000317a7a1221 */ /* 0x000fe20000010000 */
[----:B------:R-:W-:Y:S01]  /*0c00*/  FMUL.FTZ R126, R68, R45 ;  /* 0x0000002d447e7220 */ /* 0x000fe20000410000 */
[----:B------:R-:W-:Y:S01]  /*0c10*/  @P1 FADD.FTZ R127, R127, R44 ;  /* 0x0000002c7f7f1221 */ /* 0x000fe20000010000 */
[----:B------:R-:W-:-:S02]  /*0c20*/  @P1 HADD2.F32 R47, -RZ, R42.H0_H0 ;  /* 0x2000002aff2f1230 */ /* 0x000fc40000004100 */
[----:B------:R-:W-:Y:S01]  /*0c30*/  FMUL.FTZ R123, R69, R48 ;  /* 0x00000030457b7220 */ /* 0x000fe20000410000 */
[--C-:B------:R-:W-:Y:S02]  /*0c40*/  @P1 HADD2.F32 R50, -RZ, R43.reuse.H0_H0 ;  /* 0x2000002bff321230 */ /* 0x100fe40000004100 */
[----:B------:R-:W-:Y:S01]  /*0c50*/  FMUL.FTZ R128, R39, R128 ;  /* 0x0000008027807220 */ /* 0x000fe20000410000 */
[----:B------:R-:W-:Y:S02]  /*0c60*/  @P1 HADD2.F32 R49, -RZ, R43.H1_H1 ;  /* 0x3000002bff311230 */ /* 0x000fe40000004100 */
[----:B------:R-:W-:Y:S01]  /*0c70*/  FMUL.FTZ R125, R38, R125 ;  /* 0x0000007d267d7220 */ /* 0x000fe20000410000 */
[----:B------:R-:W-:Y:S02]  /*0c80*/  @P1 HADD2.F32 R45, -RZ, R41.H1_H1 ;  /* 0x30000029ff2d1230 */ /* 0x000fe40000004100 */
[----:B------:R-:W-:Y:S01]  /*0c90*/  FMUL.FTZ R124, R37, R118 ;  /* 0x00000076257c7220 */ /* 0x000fe20000410000 */
[----:B------:R-:W-:Y:S01]  /*0ca0*/  @P1 HADD2.F32 R44, -RZ, R42.H1_H1 ;  /* 0x3000002aff2c1230 */ /* 0x000fe20000004100 */
[----:B------:R-:W-:Y:S01]  /*0cb0*/  SHF.L.U32 R120, R133, 0x4, RZ ;  /* 0x0000000485787819 */ /* 0x000fe200000006ff */
[----:B------:R-:W-:Y:S01]  /*0cc0*/  @P1 FADD.FTZ R126, R126, R47 ;  /* 0x0000002f7e7e1221 */ /* 0x000fe20000010000 */
[----:B------:R-:W-:Y:S01]  /*0cd0*/  @P1 FADD.FTZ R123, R123, R50 ;  /* 0x000000327b7b1221 */ /* 0x000fe20000010000 */
[----:B------:R-:W-:Y:S01]  /*0ce0*/  @P1 FADD.FTZ R128, R128, R49 ;  /* 0x0000003180801221 */ /* 0x000fe20000010000 */
[----:B------:R-:W-:Y:S01]  /*0cf0*/  @P1 FADD.FTZ R125, R125, R44 ;  /* 0x0000002c7d7d1221 */ /* 0x000fe20000010000 */
[----:B------:R-:W-:Y:S01]  /*0d00*/  @P1 FADD.FTZ R124, R124, R45 ;  /* 0x0000002d7c7c1221 */ /* 0x000fe20000010000 */
[----:B------:R-:W-:Y:S01]  /*0d10*/  SHF.R.U32.HI R116, RZ, 0x1c, R133 ;  /* 0x0000001cff747819 */ /* 0x000fe20000011685 */
[----:B------:R-:W-:Y:S01]  /*0d20*/  IMAD.WIDE.U32 R48, R129, 0x10, R52 ;  /* 0x0000001081307825 */ /* 0x000fe200078e0034 */
[----:B------:R-:W-:-:S02]  /*0d30*/  IADD3 R56, P3, R120, UR10, RZ ;  /* 0x0000000a78387c10 */ /* 0x000fc4000ff7e0ff */
[----:B------:R-:W-:Y:S02]  /*0d40*/  F2FP.F16.F32.PACK_AB R47, R128, R123 ;  /* 0x0000007b802f723e */ /* 0x000fe400000000ff */
[----:B------:R-:W-:Y:S02]  /*0d50*/  IADD3.X R57, R116, UR11, RZ, P3, !PT ;  /* 0x0000000b74397c10 */ /* 0x000fe40009ffe4ff */
[----:B------:R-:W-:Y:S02]  /*0d60*/  F2FP.F16.F32.PACK_AB R46, R125, R126 ;  /* 0x0000007e7d2e723e */ /* 0x000fe400000000ff */
[----:B------:R-:W-:Y:S02]  /*0d70*/  F2FP.F16.F32.PACK_AB R45, R124, R127 ;  /* 0x0000007f7c2d723e */ /* 0x000fe400000000ff */
[----:B------:R-:W-:Y:S02]  /*0d80*/  F2FP.F16.F32.PACK_AB R44, R119, R122 ;  /* 0x0000007a772c723e */ /* 0x000fe400000000ff */
[----:B------:R-:W-:-:S03]  /*0d90*/  @P1 LEA R54, P3, R129, UR8, 0x4 ;  /* 0x0000000881361c11 */ /* 0x000fc6000f8620ff */
[----:B------:R0:W-:Y:S01]  /*0da0*/  STG.E.128 desc[UR4][R56.64], R44 ;  /* 0x0000002c38007986 */ /* 0x0001e2000c101d04 */
[----:B------:R-:W-:-:S03]  /*0db0*/  @P1 LEA.HI.X R55, R129, UR9, RZ, 0x4, P3 ;  /* 0x0000000981371c11 */ /* 0x000fc600098f24ff */
[----:B------:R-:W2:Y:S04]  /*0dc0*/  LDG.E.128 R48, desc[UR4][R48.64] ;  /* 0x0000000430307981 */ /* 0x000ea8000c1e1d00 */
[----:B------:R-:W3:Y:S01]  /*0dd0*/  @P1 LDG.E.128 R40, desc[UR4][R54.64] ;  /* 0x0000000436281981 */ /* 0x000ee2000c1e1d00 */
[----:B------:R-:W-:-:S04]  /*0de0*/  SHF.L.U32 R121, R129, 0x4, RZ ;  /* 0x0000000481797819 */ /* 0x000fc800000006ff */
[----:B0-----:R-:W-:Y:S01]  /*0df0*/  IADD3 R56, P3, R121, UR10, RZ ;  /* 0x0000000a79387c10 */ /* 0x001fe2000ff7e0ff */
[--C-:B--2---:R-:W-:Y:S02]  /*0e00*/  HADD2.F32 R130, -RZ, R48.reuse.H1_H1 ;  /* 0x30000030ff827230 */ /* 0x104fe40000004100 */
[----:B------:R-:W-:Y:S02]  /*0e10*/  HADD2.F32 R118, -RZ, R48.H0_H0 ;  /* 0x20000030ff767230 */ /* 0x000fe40000004100 */
[----:B------:R-:W-:Y:S02]  /*0e20*/  HADD2.F32 R136, -RZ, R50.H0_H0 ;  /* 0x20000032ff887230 */ /* 0x000fe40000004100 */
[-C--:B------:R-:W-:Y:S01]  /*0e30*/  FMUL.FTZ R45, R130, R131.reuse ;  /* 0x00000083822d7220 */ /* 0x080fe20000410000 */
[----:B---3--:R-:W-:Y:S02]  /*0e40*/  @P1 HADD2.F32 R47, -RZ, R40.H1_H1 ;  /* 0x30000028ff2f1230 */ /* 0x008fe40000004100 */
[----:B------:R-:W-:Y:S01]  /*0e50*/  FMUL.FTZ R135, R118, R131 ;  /* 0x0000008376877220 */ /* 0x000fe20000410000 */
[----:B------:R-:W-:-:S02]  /*0e60*/  HADD2.F32 R134, -RZ, R49.H0_H0 ;  /* 0x20000031ff867230 */ /* 0x000fc40000004100 */
[----:B------:R-:W-:Y:S01]  /*0e70*/  FMUL.FTZ R132, R72, R45 ;  /* 0x0000002d48847220 */ /* 0x000fe20000410000 */
[----:B------:R-:W-:Y:S02]  /*0e80*/  HADD2.F32 R140, -RZ, R49.H1_H1 ;  /* 0x30000031ff8c7230 */ /* 0x000fe40000004100 */
        /* <DEDUP_REMOVED lines=8> */
[-C--:B------:R-:W-:Y:S01]  /*0f10*/  FMUL.FTZ R137, R44, R131.reuse ;  /* 0x000000832c897220 */ /* 0x080fe20000410000 */
[-C--:B------:R-:W-:Y:S01]  /*0f20*/  FMUL.FTZ R50, R50, R131.reuse ;  /* 0x0000008332327220 */ /* 0x080fe20000410000 */
[-C--:B------:R-:W-:Y:S01]  /*0f30*/  FMUL.FTZ R47, R46, R131.reuse ;  /* 0x000000832e2f7220 */ /* 0x080fe20000410000 */
[----:B------:R-:W-:Y:S01]  /*0f40*/  FMUL.FTZ R140, R140, R131 ;  /* 0x000000838c8c7220 */ /* 0x000fe20000410000 */
[----:B------:R-:W-:Y:S01]  /*0f50*/  @P1 FADD.FTZ R135, R48, R135 ;  /* 0x0000008730871221 */ /* 0x000fe20000010000 */
[----:B------:R-:W-:Y:S02]  /*0f60*/  @P1 HADD2.F32 R49, -RZ, R41.H0_H0 ;  /* 0x20000029ff311230 */ /* 0x000fe40000004100 */
[----:B------:R-:W-:Y:S01]  /*0f70*/  FMUL.FTZ R134, R71, R134 ;  /* 0x0000008647867220 */ /* 0x000fe20000410000 */
        /* <DEDUP_REMOVED lines=8> */
[----:B------:R-:W-:-:S02]  /*1000*/  @P1 HADD2.F32 R46, -RZ, R42.H1_H1 ;  /* 0x3000002aff2e1230 */ /* 0x000fc40000004100 */
[----:B------:R-:W-:Y:S01]  /*1010*/  FMUL.FTZ R141, R73, R140 ;  /* 0x0000008c498d7220 */ /* 0x000fe20000410000 */
[----:B------:R-:W-:Y:S01]  /*1020*/  SHF.R.U32.HI R118, RZ, 0x1c, R129 ;  /* 0x0000001cff767819 */ /* 0x000fe20000011681 */
[----:B------:R-:W-:Y:S01]  /*1030*/  @P1 FADD.FTZ R134, R49, R134 ;  /* 0x0000008631861221 */ /* 0x000fe20000010000 */
[----:B------:R-:W-:Y:S01]  /*1040*/  @P1 FADD.FTZ R136, R51, R136 ;  /* 0x0000008833881221 */ /* 0x000fe20000010000 */
[----:B------:R-:W-:Y:S01]  /*1050*/  @P1 FADD.FTZ R137, R48, R137 ;  /* 0x0000008930891221 */ /* 0x000fe20000010000 */
[----:B------:R-:W-:Y:S01]  /*1060*/  @P1 FADD.FTZ R138, R55, R138 ;  /* 0x0000008a378a1221 */ /* 0x000fe20000010000 */
[----:B------:R-:W-:Y:S01]  /*1070*/  @P1 FADD.FTZ R139, R46, R139 ;  /* 0x0000008b2e8b1221 */ /* 0x000fe20000010000 */
[----:B------:R-:W-:Y:S01]  /*1080*/  @P1 FADD.FTZ R141, R44, R141 ;  /* 0x0000008d2c8d1221 */ /* 0x000fe20000010000 */
[----:B------:R-:W-:Y:S02]  /*1090*/  IADD3 R129, R133, 0x40, RZ ;  /* 0x0000004085817810 */ /* 0x000fe40007ffe0ff */
[----:B------:R-:W-:-:S02]  /*10a0*/  IADD3.X R57, R118, UR11, RZ, P3, !PT ;  /* 0x0000000b76397c10 */ /* 0x000fc40009ffe4ff */
[----:B------:R-:W-:Y:S01]  /*10b0*/  F2FP.F16.F32.PACK_AB R47, R138, R137 ;  /* 0x000000898a2f723e */ /* 0x000fe200000000ff */
[----:B------:R-:W-:Y:S01]  /*10c0*/  IMAD.WIDE.U32 R48, R129, 0x10, R52 ;  /* 0x0000001081307825 */ /* 0x000fe200078e0034 */
[----:B------:R-:W-:Y:S02]  /*10d0*/  F2FP.F16.F32.PACK_AB R46, R139, R136 ;  /* 0x000000888b2e723e */ /* 0x000fe400000000ff */
[----:B------:R-:W-:Y:S02]  /*10e0*/  F2FP.F16.F32.PACK_AB R45, R141, R134 ;  /* 0x000000868d2d723e */ /* 0x000fe400000000ff */
[----:B------:R-:W-:Y:S02]  /*10f0*/  F2FP.F16.F32.PACK_AB R44, R132, R135 ;  /* 0x00000087842c723e */ /* 0x000fe400000000ff */
[----:B------:R-:W-:-:S03]  /*1100*/  @P1 LEA R54, P3, R129, UR8, 0x4 ;  /* 0x0000000881361c11 */ /* 0x000fc6000f8620ff */
[----:B------:R0:W-:Y:S04]  /*1110*/  STG.E.128 desc[UR4][R56.64], R44 ;  /* 0x0000002c38007986 */ /* 0x0001e8000c101d04 */
[----:B------:R-:W2:Y:S01]  /*1120*/  LDG.E.128 R48, desc[UR4][R48.64] ;  /* 0x0000000430307981 */ /* 0x000ea2000c1e1d00 */
[----:B------:R-:W-:-:S05]  /*1130*/  @P1 LEA.HI.X R55, R129, UR9, RZ, 0x4, P3 ;  /* 0x0000000981371c11 */ /* 0x000fca00098f24ff */
[----:B------:R-:W3:Y:S01]  /*1140*/  @P1 LDG.E.128 R40, desc[UR4][R54.64] ;  /* 0x0000000436281981 */ /* 0x000ee2000c1e1d00 */
[----:B------:R-:W-:Y:S01]  /*1150*/  IADD3 R133, R133, 0x60, RZ ;  /* 0x0000006085857810 */ /* 0x000fe20007ffe0ff */
[----:B--2---:R-:W-:Y:S02]  /*1160*/  HADD2.F32 R140, -RZ, R48.H1_H1 ;  /* 0x30000030ff8c7230 */ /* 0x004fe40000004100 */
[----:B------:R-:W-:Y:S02]  /*1170*/  HADD2.F32 R144, -RZ, R50.H0_H0 ;  /* 0x20000032ff907230 */ /* 0x000fe40000004100 */
[--C-:B0-----:R-:W-:Y:S02]  /*1180*/  HADD2.F32 R44, -RZ, R51.reuse.H0_H0 ;  /* 0x20000033ff2c7230 */ /* 0x101fe40000004100 */
[-C--:B------:R-:W-:Y:S01]  /*1190*/  FMUL.FTZ R45, R140, R131.reuse ;  /* 0x000000838c2d7220 */ /* 0x080fe20000410000 */
[----:B------:R-:W-:Y:S02]  /*11a0*/  HADD2.F32 R130, -RZ, R48.H0_H0 ;  /* 0x20000030ff827230 */ /* 0x000fe40000004100 */
[----:B------:R-:W-:Y:S01]  /*11b0*/  FMUL.FTZ R144, R144, R131 ;  /* 0x0000008390907220 */ /* 0x000fe20000410000 */
[----:B------:R-:W-:-:S02]  /*11c0*/  HADD2.F32 R46, -RZ, R51.H1_H1 ;  /* 0x30000033ff2e7230 */ /* 0x000fc40000004100 */
[----:B------:R-:W-:Y:S01]  /*11d0*/  FMUL.FTZ R44, R44, R131 ;  /* 0x000000832c2c7220 */ /* 0x000fe20000410000 */
[----:B------:R-:W-:Y:S01]  /*11e0*/  FMUL.FTZ R56, R80, R45 ;  /* 0x0000002d50387220 */ /* 0x000fe20000410000 */
[----:B------:R-:W-:Y:S02]  /*11f0*/  HADD2.F32 R142, -RZ, R49.H0_H0 ;  /* 0x20000031ff8e7230 */ /* 0x000fe40000004100 */
[----:B------:R-:W-:Y:S01]  /*1200*/  FMUL.FTZ R130, R130, R131 ;  /* 0x0000008382827220 */ /* 0x000fe20000410000 */
[----:B---3--:R-:W-:Y:S02]  /*1210*/  @P1 HADD2.F32 R47, -RZ, R40.H1_H1 ;  /* 0x30000028ff2f1230 */ /* 0x008fe40000004100 */
[----:B------:R-:W-:Y:S01]  /*1220*/  FMUL.FTZ R145, R81, R144 ;  /* 0x0000009051917220 */ /* 0x000fe20000410000 */
[----:B------:R-:W-:Y:S02]  /*1230*/  @P1 HADD2.F32 R45, -RZ, R43.H0_H0 ;  /* 0x2000002bff2d1230 */ /* 0x000fe40000004100 */
[----:B------:R-:W-:Y:S01]  /*1240*/  FMUL.FTZ R144, R83, R44 ;  /* 0x0000002c53907220 */ /* 0x000fe20000410000 */
[----:B------:R-:W-:-:S02]  /*1250*/  HADD2.F32 R146, -RZ, R49.H1_H1 ;  /* 0x30000031ff927230 */ /* 0x000fc40000004100 */
[-C--:B------:R-:W-:Y:S01]  /*1260*/  FMUL.FTZ R143, R46, R131.reuse ;  /* 0x000000832e8f7220 */ /* 0x080fe20000410000 */
[----:B------:R-:W-:Y:S02]  /*1270*/  HADD2.F32 R50, -RZ, R50.H1_H1 ;  /* 0x30000032ff327230 */ /* 0x000fe40000004100 */
[----:B------:R-:W-:Y:S01]  /*1280*/  FMUL.FTZ R57, R77, R130 ;  /* 0x000000824d397220 */ /* 0x000fe20000410000 */
[----:B------:R-:W-:Y:S02]  /*1290*/  @P1 HADD2.F32 R48, -RZ, R40.H0_H0 ;  /* 0x20000028ff301230 */ /* 0x000fe40000004100 */
[----:B------:R-:W-:Y:S01]  /*12a0*/  @P1 FADD.FTZ R56, R47, R56 ;  /* 0x000000382f381221 */ /* 0x000fe20000010000 */
[----:B------:R-:W-:Y:S02]  /*12b0*/  @P1 HADD2.F32 R130, -RZ, R43.H1_H1 ;  /* 0x3000002bff821230 */ /* 0x000fe40000004100 */
[----:B------:R-:W-:Y:S01]  /*12c0*/  FMUL.FTZ R142, R142, R131 ;  /* 0x000000838e8e7220 */ /* 0x000fe20000410000 */
[----:B------:R-:W-:Y:S01]  /*12d0*/  @P1 FADD.FTZ R144, R45, R144 ;  /* 0x000000902d901221 */ /* 0x000fe20000010000 */
[----:B------:R-:W-:Y:S01]  /*12e0*/  FMUL.FTZ R143, R86, R143 ;  /* 0x0000008f568f7220 */ /* 0x000fe20000410000 */
[-C--:B------:R-:W-:Y:S01]  /*12f0*/  FMUL.FTZ R47, R50, R131.reuse ;  /* 0x00000083322f7220 */ /* 0x080fe20000410000 */
[----:B------:R-:W-:Y:S01]  /*1300*/  FMUL.FTZ R45, R146, R131 ;  /* 0x00000083922d7220 */ /* 0x000fe20000410000 */
[----:B------:R-:W-:Y:S01]  /*1310*/  @P1 FADD.FTZ R57, R48, R57 ;  /* 0x0000003930391221 */ /* 0x000fe20000010000 */
[----:B------:R-:W-:-:S02]  /*1320*/  @P1 HADD2.F32 R48, -RZ, R41.H0_H0 ;  /* 0x20000029ff301230 */ /* 0x000fc40000004100 */
[----:B------:R-:W-:Y:S01]  /*1330*/  FMUL.FTZ R147, R79, R142 ;  /* 0x0000008e4f937220 */ /* 0x000fe20000410000 */
[--C-:B------:R-:W-:Y:S02]  /*1340*/  @P1 HADD2.F32 R54, -RZ, R42.reuse.H0_H0 ;  /* 0x2000002aff361230 */ /* 0x100fe40000004100 */
[----:B------:R-:W-:Y:S01]  /*1350*/  @P1 FADD.FTZ R143, R130, R143 ;  /* 0x0000008f828f1221 */ /* 0x000fe20000010000 */
[----:B------:R-:W-:Y:S02]  /*1360*/  @P1 HADD2.F32 R49, -RZ, R41.H1_H1 ;  /* 0x30000029ff311230 */ /* 0x000fe40000004100 */
[----:B------:R-:W-:Y:S01]  /*1370*/  FMUL.FTZ R142, R84, R47 ;  /* 0x0000002f548e7220 */ /* 0x000fe20000410000 */
[----:B------:R-:W-:Y:S02]  /*1380*/  @P1 HADD2.F32 R51, -RZ, R42.H1_H1 ;  /* 0x3000002aff331230 */ /* 0x000fe40000004100 */
[----:B------:R-:W-:Y:S01]  /*1390*/  FMUL.FTZ R140, R82, R45 ;  /* 0x0000002d528c7220 */ /* 0x000fe20000410000 */
        /* <DEDUP_REMOVED lines=12> */
[----:B------:R-:W-:-:S05]  /*1460*/  F2FP.F16.F32.PACK_AB R44, R56, R57 ;  /* 0x00000039382c723e */ /* 0x000fca00000000ff */
[----:B------:R0:W-:Y:S04]  /*1470*/  STG.E.128 desc[UR4][R54.64], R44 ;  /* 0x0000002c36007986 */ /* 0x0001e8000c101d04 */
[----:B------:R-:W2:Y:S01]  /*1480*/  LDG.E.128 R48, desc[UR4][R48.64] ;  /* 0x0000000430307981 */ /* 0x000ea2000c1e1d00 */
[----:B------:R-:W-:-:S04]  /*1490*/  @P1 LEA R52, P3, R133, UR8, 0x4 ;  /* 0x0000000885341c11 */ /* 0x000fc8000f8620ff */
[----:B------:R-:W-:-:S05]  /*14a0*/  @P1 LEA.HI.X R53, R133, UR9, RZ, 0x4, P3 ;  /* 0x0000000985351c11 */ /* 0x000fca00098f24ff */
[----:B------:R1:W3:Y:S01]  /*14b0*/  @P1 LDG.E.128 R40, desc[UR4][R52.64] ;  /* 0x0000000434281981 */ /* 0x0002e2000c1e1d00 */
[----:B------:R-:W-:Y:S01]  /*14c0*/  FADD.FTZ R146, RZ, R122 ;  /* 0x0000007aff927221 */ /* 0x000fe20000010000 */
[----:B------:R-:W-:-:S03]  /*14d0*/  UMOV UR14, 0xffffffff ;  /* 0xffffffff000e7882 */ /* 0x000fc60000000000 */
[----:B------:R-:W-:-:S04]  /*14e0*/  FADD.FTZ R146, R146, R119 ;  /* 0x0000007792927221 */ /* 0x000fc80000010000 */
[----:B------:R-:W-:-:S04]  /*14f0*/  FADD.FTZ R149, R146, R127 ;  /* 0x0000007f92957221 */ /* 0x000fc80000010000 */
        /* <DEDUP_REMOVED lines=13> */
[--C-:B--2---:R-:W-:Y:S02]  /*15d0*/  HADD2.F32 R44, -RZ, R48.reuse.H0_H0 ;  /* 0x20000030ff2c7230 */ /* 0x104fe40000004100 */
[----:B------:R-:W-:Y:S02]  /*15e0*/  HADD2.F32 R48, -RZ, R48.H1_H1 ;  /* 0x30000030ff307230 */ /* 0x000fe40000004100 */
[--C-:B------:R-:W-:Y:S02]  /*15f0*/  HADD2.F32 R46, -RZ, R49.reuse.H0_H0 ;  /* 0x20000031ff2e7230 */ /* 0x100fe40000004100 */
[----:B------:R-:W-:Y:S01]  /*1600*/  FMUL.FTZ R44, R44, R131 ;  /* 0x000000832c2c7220 */ /* 0x000fe20000410000 */
[----:B-1----:R-:W-:Y:S02]  /*1610*/  HADD2.F32 R52, -RZ, R49.H1_H1 ;  /* 0x30000031ff347230 */ /* 0x002fe40000004100 */
[----:B------:R-:W-:Y:S01]  /*1620*/  FADD.FTZ R49, R152, R57 ;  /* 0x0000003998317221 */ /* 0x000fe20000010000 */
[----:B------:R-:W-:-:S02]  /*1630*/  HADD2.F32 R54, -RZ, R50.H0_H0 ;  /* 0x20000032ff367230 */ /* 0x000fc40000004100 */
[-C--:B------:R-:W-:Y:S01]  /*1640*/  FMUL.FTZ R47, R48, R131.reuse ;  /* 0x00000083302f7220 */ /* 0x080fe20000410000 */
[----:B------:R-:W-:Y:S02]  /*1650*/  HADD2.F32 R50, -RZ, R50.H1_H1 ;  /* 0x30000032ff327230 */ /* 0x000fe40000004100 */
[----:B------:R-:W-:Y:S01]  /*1660*/  FMUL.FTZ R55, R85, R44 ;  /* 0x0000002c55377220 */ /* 0x000fe20000410000 */
[--C-:B------:R-:W-:Y:S02]  /*1670*/  HADD2.F32 R148, -RZ, R51.reuse.H0_H0 ;  /* 0x20000033ff947230 */ /* 0x100fe40000004100 */
[----:B------:R-:W-:Y:S01]  /*1680*/  FADD.FTZ R44, R49, R56 ;  /* 0x00000038312c7221 */ /* 0x000fe20000010000 */
[----:B------:R-:W-:Y:S02]  /*1690*/  HADD2.F32 R150, -RZ, R51.H1_H1 ;  /* 0x30000033ff967230 */ /* 0x000fe40000004100 */
[-C--:B------:R-:W-:Y:S01]  /*16a0*/  FMUL.FTZ R53, R50, R131.reuse ;  /* 0x0000008332357220 */ /* 0x080fe20000410000 */
[-C--:B------:R-:W-:Y:S01]  /*16b0*/  FMUL.FTZ R46, R46, R131.reuse ;  /* 0x000000832e2e7220 */ /* 0x080fe20000410000 */
[----:B------:R-:W-:Y:S01]  /*16c0*/  FMUL.FTZ R50, R148, R131 ;  /* 0x0000008394327220 */ /* 0x000fe20000410000 */
[----:B------:R-:W-:Y:S01]  /*16d0*/  FMUL.FTZ R148, R88, R47 ;  /* 0x0000002f58947220 */ /* 0x000fe20000410000 */
[----:B------:R-:W-:Y:S01]  /*16e0*/  FADD.FTZ R47, R44, R147 ;  /* 0x000000932c2f7221 */ /* 0x000fe20000010000 */
[-C--:B------:R-:W-:Y:S01]  /*16f0*/  FMUL.FTZ R45, R52, R131.reuse ;  /* 0x00000083342d7220 */ /* 0x080fe20000410000 */
[-C--:B------:R-:W-:Y:S01]  /*1700*/  FMUL.FTZ R146, R54, R131.reuse ;  /* 0x0000008336927220 */ /* 0x080fe20000410000 */
[----:B------:R-:W-:Y:S01]  /*1710*/  FMUL.FTZ R150, R150, R131 ;  /* 0x0000008396967220 */ /* 0x000fe20000410000 */
[----:B------:R-:W-:Y:S01]  /*1720*/  FADD.FTZ R44, R47, R140 ;  /* 0x0000008c2f2c7221 */ /* 0x000fe20000010000 */
[----:B---3--:R-:W-:-:S02]  /*1730*/  @P1 HADD2.F32 R131, -RZ, R40.H1_H1 ;  /* 0x30000028ff831230 */ /* 0x008fc40000004100 */
[----:B------:R-:W-:Y:S01]  /*1740*/  FMUL.FTZ R146, R89, R146 ;  /* 0x0000009259927220 */ /* 0x000fe20000410000 */
[----:B------:R-:W-:Y:S02]  /*1750*/  @P1 HADD2.F32 R52, -RZ, R43.H1_H1 ;  /* 0x3000002bff341230 */ /* 0x000fe40000004100 */
[----:B------:R-:W-:Y:S01]  /*1760*/  FADD.FTZ R47, R44, R145 ;  /* 0x000000912c2f7221 */ /* 0x000fe20000010000 */
[----:B------:R-:W-:Y:S01]  /*1770*/  FMUL.FTZ R51, R93, R150 ;  /* 0x000000965d337220 */ /* 0x000fe20000410000 */
[----:B------:R-:W-:Y:S01]  /*1780*/  @P1 FADD.FTZ R148, R131, R148 ;  /* 0x0000009483941221 */ /* 0x000fe20000010000 */
[----:B------:R-:W-:Y:S02]  /*1790*/  @P1 HADD2.F32 R131, -RZ, R42.H0_H0 ;  /* 0x2000002aff831230 */ /* 0x000fe40000004100 */
[----:B------:R-:W-:Y:S01]  /*17a0*/  FADD.FTZ R47, R47, R142 ;  /* 0x0000008e2f2f7221 */ /* 0x000fe20000010000 */
[----:B------:R-:W-:Y:S02]  /*17b0*/  @P1 HADD2.F32 R48, -RZ, R40.H0_H0 ;  /* 0x20000028ff301230 */ /* 0x000fe40000004100 */
[----:B------:R-:W-:Y:S01]  /*17c0*/  @P1 FADD.FTZ R51, R52, R51 ;  /* 0x0000003334331221 */ /* 0x000fe20000010000 */
[----:B------:R-:W-:Y:S01]  /*17d0*/  FMUL.FTZ R54, R87, R46 ;  /* 0x0000002e57367220 */ /* 0x000fe20000410000 */
[----:B------:R-:W-:Y:S01]  /*17e0*/  FADD.FTZ R44, R47, R144 ;  /* 0x000000902f2c7221 */ /* 0x000fe20000010000 */
[----:B------:R-:W-:Y:S01]  /*17f0*/  @P1 FADD.FTZ R146, R131, R146 ;  /* 0x0000009283921221 */ /* 0x000fe20000010000 */
[----:B------:R-:W-:Y:S01]  /*1800*/  @P1 HADD2.F32 R49, -RZ, R41.H0_H0 ;  /* 0x20000029ff311230 */ /* 0x000fe20000004100 */
[----:B------:R-:W-:Y:S01]  /*1810*/  SHF.L.U32 R52, R133, 0x4, RZ ;  /* 0x0000000485347819 */ /* 0x000fe200000006ff */
[----:B------:R-:W-:Y:S01]  /*1820*/  @P1 HADD2.F32 R149, -RZ, R43.H0_H0 ;  /* 0x2000002bff951230 */ /* 0x000fe20000004100 */
[----:B------:R-:W-:Y:S01]  /*1830*/  SHF.R.U32.HI R131, RZ, 0x1c, R133 ;  /* 0x0000001cff837819 */ /* 0x000fe20000011685 */
[----:B------:R-:W-:-:S02]  /*1840*/  @P1 HADD2.F32 R46, -RZ, R41.H1_H1 ;  /* 0x30000029ff2e1230 */ /* 0x000fc40000004100 */
[----:B------:R-:W-:Y:S01]  /*1850*/  @P1 FADD.FTZ R55, R48, R55 ;  /* 0x0000003730371221 */ /* 0x000fe20000010000 */
[----:B------:R-:W-:Y:S02]  /*1860*/  @P1 HADD2.F32 R150, -RZ, R42.H1_H1 ;  /* 0x3000002aff961230 */ /* 0x000fe40000004100 */
[----:B------:R-:W-:Y:S01]  /*1870*/  FMUL.FTZ R50, R91, R50 ;  /* 0x000000325b327220 */ /* 0x000fe20000410000 */
[----:B------:R-:W-:Y:S01]  /*1880*/  FMUL.FTZ R53, R92, R53 ;  /* 0x000000355c357220 */ /* 0x000fe20000410000 */
[----:B------:R-:W-:Y:S01]  /*1890*/  FMUL.FTZ R133, R90, R45 ;  /* 0x0000002d5a857220 */ /* 0x000fe20000410000 */
[----:B------:R-:W-:Y:S01]  /*18a0*/  FADD.FTZ R44, R44, R143 ;  /* 0x0000008f2c2c7221 */ /* 0x000fe20000010000 */
[----:B------:R-:W-:Y:S01]  /*18b0*/  @P1 FADD.FTZ R54, R49, R54 ;  /* 0x0000003631361221 */ /* 0x000fe20000010000 */
[----:B------:R-:W-:Y:S01]  /*18c0*/  @P1 FADD.FTZ R50, R149, R50 ;  /* 0x0000003295321221 */ /* 0x000fe20000010000 */
[----:B------:R-:W-:Y:S01]  /*18d0*/  @P1 FADD.FTZ R53, R150, R53 ;  /* 0x0000003596351221 */ /* 0x000fe20000010000 */
[----:B------:R-:W-:Y:S01]  /*18e0*/  @P1 FADD.FTZ R133, R46, R133 ;  /* 0x000000852e851221 */ /* 0x000fe20000010000 */
[----:B------:R-:W-:Y:S01]  /*18f0*/  FADD.FTZ R45, R44, R55 ;  /* 0x000000372c2d7221 */ /* 0x000fe20000010000 */
[----:B------:R-:W-:-:S02]  /*1900*/  IADD3 R48, P3, R52, UR10, RZ ;  /* 0x0000000a34307c10 */ /* 0x000fc4000ff7e0ff */
[----:B------:R-:W-:Y:S01]  /*1910*/  F2FP.F16.F32.PACK_AB R47, R51, R50 ;  /* 0x00000032332f723e */ /* 0x000fe200000000ff */
[----:B------:R-:W-:Y:S01]  /*1920*/  FADD.FTZ R149, R45, R148 ;  /* 0x000000942d957221 */ /* 0x000fe20000010000 */
[----:B------:R-:W-:Y:S02]  /*1930*/  IADD3.X R49, R131, UR11, RZ, P3, !PT ;  /* 0x0000000b83317c10 */ /* 0x000fe40009ffe4ff */
[----:B------:R-:W-:Y:S01]  /*1940*/  F2FP.F16.F32.PACK_AB R46, R53, R146 ;  /* 0x00000092352e723e */ /* 0x000fe200000000ff */
[----:B------:R-:W-:Y:S01]  /*1950*/  FADD.FTZ R150, R149, R54 ;  /* 0x0000003695967221 */ /* 0x000fe20000010000 */
[----:B------:R-:W-:Y:S02]  /*1960*/  F2FP.F16.F32.PACK_AB R45, R133, R54 ;  /* 0x00000036852d723e */ /* 0x000fe400000000ff */
[----:B------:R-:W-:Y:S01]  /*1970*/  F2FP.F16.F32.PACK_AB R44, R148, R55 ;  /* 0x00000037942c723e */ /* 0x000fe200000000ff */
        /* <DEDUP_REMOVED lines=93> */
.L_x_3773:
        /* <DEDUP_REMOVED lines=56> */
[----:B------:R-:W-:Y:S01]  /*22d0*/  FFMA.FTZ R124, R97, R124, R22 ;  /* 0x0000007c617c7223 */ /* 0x000fe20000010016 */
[----:B------:R-:W-:Y:S01]  /*22e0*/  FFMA.FTZ R119, R95, R119, R24 ;  /* 0x000000775f777223 */ /* 0x000fe20000010018 */
[----:B------:R-:W-:Y:S01]  /*22f0*/  IADD3 R50, P3, R120, UR12, RZ ;  /* 0x0000000c78327c10 */ /* 0x000fe2000ff7e0ff */
[----:B-1----:R-:W-:Y:S01]  /*2300*/  @!P1 IMAD.WIDE R48, R67, 0x4, R48 ;  /* 0x0000000443309825 */ /* 0x002fe200078e0230 */
[----:B------:R-:W-:-:S03]  /*2310*/  F2FP.F16.F32.PACK_AB R46, R125, R46 ;  /* 0x0000002e7d2e723e */ /* 0x000fc600000000ff */
[C---:B------:R-:W-:Y:S01]  /*2320*/  FMUL.FTZ R57, R149.reuse, R57 ;  /* 0x0000003995397220 */ /* 0x040fe20000410000 */
[----:B0-----:R-:W-:Y:S01]  /*2330*/  FFMA.FTZ R47, R100, R123, R19 ;  /* 0x0000007b642f7223 */ /* 0x001fe20000010013 */
[----:B------:R-:W-:Y:S01]  /*2340*/  F2FP.F16.F32.PACK_AB R45, R124, R127 ;  /* 0x0000007f7c2d723e */ /* 0x000fe200000000ff */
[----:B------:R-:W-:Y:S01]  /*2350*/  FMUL.FTZ R150, R149, R150 ;  /* 0x0000009695967220 */ /* 0x000fe20000410000 */
[----:B------:R-:W-:Y:S01]  /*2360*/  F2FP.F16.F32.PACK_AB R44, R119, R122 ;  /* 0x0000007a772c723e */ /* 0x000fe200000000ff */
[C---:B------:R-:W-:Y:S01]  /*2370*/  FMUL.FTZ R142, R149.reuse, R142 ;  /* 0x0000008e958e7220 */ /* 0x040fe20000410000 */
[----:B------:R-:W-:Y:S01]  /*2380*/  F2FP.F16.F32.PACK_AB R47, R128, R47 ;  /* 0x0000002f802f723e */ /* 0x000fe200000000ff */
[----:B------:R0:W-:Y:S01]  /*2390*/  @!P1 STG.E desc[UR4][R48.64], R149 ;  /* 0x0000009530009986 */ /* 0x0001e2000c101904 */
[----:B------:R-:W-:Y:S01]  /*23a0*/  IADD3.X R51, R116, UR13, RZ, P3, !PT ;  /* 0x0000000d74337c10 */ /* 0x000fe20009ffe4ff */
[C---:B------:R-:W-:Y:S01]  /*23b0*/  FMUL.FTZ R56, R149.reuse, R56 ;  /* 0x0000003895387220 */ /* 0x040fe20000410000 */
[C---:B------:R-:W-:Y:S01]  /*23c0*/  FMUL.FTZ R144, R149.reuse, R144 ;  /* 0x0000009095907220 */ /* 0x040fe20000410000 */
[C---:B------:R-:W-:Y:S01]  /*23d0*/  FMUL.FTZ R152, R149.reuse, R152 ;  /* 0x0000009895987220 */ /* 0x040fe20000410000 */
[----:B------:R-:W-:Y:S01]  /*23e0*/  FMUL.FTZ R146, R149, R146 ;  /* 0x0000009295927220 */ /* 0x000fe20000410000 */
[----:B------:R1:W-:Y:S01]  /*23f0*/  STG.E.128 desc[UR4][R50.64], R44 ;  /* 0x0000002c32007986 */ /* 0x0003e2000c101d04 */
[----:B------:R-:W-:Y:S01]  /*2400*/  FFMA.FTZ R55, R109, R56, R8 ;  /* 0x000000386d377223 */ /* 0x000fe20000010008 */
[C---:B------:R-:W-:Y:S01]  /*2410*/  FMUL.FTZ R158, R149.reuse, R158 ;  /* 0x0000009e959e7220 */ /* 0x040fe20000410000 */
[C---:B------:R-:W-:Y:S01]  /*2420*/  FMUL.FTZ R53, R149.reuse, R54 ;  /* 0x0000003695357220 */ /* 0x040fe20000410000 */
[----:B------:R-:W-:Y:S01]  /*2430*/  FFMA.FTZ R144, R62, R144, R3 ;  /* 0x000000903e907223 */ /* 0x000fe20000010003 */
[----:B------:R-:W-:Y:S01]  /*2440*/  FMUL.FTZ R135, R149, R135 ;  /* 0x0000008795877220 */ /* 0x000fe20000410000 */
        /* <DEDUP_REMOVED lines=12> */
[----:B-1----:R-:W-:Y:S01]  /*2510*/  FFMA.FTZ R50, R110, R150, R5 ;  /* 0x000000966e327223 */ /* 0x002fe20000010005 */
[----:B------:R-:W-:Y:S01]  /*2520*/  FFMA.FTZ R54, R65, R146, R30 ;  /* 0x0000009241367223 */ /* 0x000fe2000001001e */
[----:B------:R-:W-:Y:S01]  /*2530*/  FFMA.FTZ R119, R117, R158, R34 ;  /* 0x0000009e75777223 */ /* 0x000fe20000010022 */
[C---:B------:R-:W-:Y:S01]  /*2540*/  FMUL.FTZ R147, R149.reuse, R147 ;  /* 0x0000009395937220 */ /* 0x040fe20000410000 */
[----:B------:R-:W-:Y:S01]  /*2550*/  FMUL.FTZ R140, R149, R140 ;  /* 0x0000008c958c7220 */ /* 0x000fe20000410000 */
[----:B------:R-:W-:Y:S01]  /*2560*/  F2FP.F16.F32.PACK_AB R50, R57, R50 ;  /* 0x000000323932723e */ /* 0x000fe200000000ff */
[C---:B------:R-:W-:Y:S01]  /*2570*/  FMUL.FTZ R154, R149.reuse, R154 ;  /* 0x0000009a959a7220 */ /* 0x040fe20000410000 */
[----:B------:R-:W0:Y:S01]  /*2580*/  LDC.64 R56, c[0x0][0x210] ;  /* 0x00008400ff387b82 */ /* 0x000e220000000a00 */
        /* <DEDUP_REMOVED lines=11> */
[----:B------:R-:W-:Y:S01]  /*2640*/  FFMA.FTZ R160, R66, R160, R31 ;  /* 0x000000a042a07223 */ /* 0x000fe2000001001f */
[----:B------:R-:W-:Y:S01]  /*2650*/  FFMA.FTZ R123, R114, R162, R35 ;  /* 0x000000a2727b7223 */ /* 0x000fe20000010023 */
[----:B------:R-:W-:Y:S01]  /*2660*/  FFMA.FTZ R49, R60, R147, R7 ;  /* 0x000000933c317223 */ /* 0x000fe20000010007 */
[----:B------:R-:W-:Y:S01]  /*2670*/  FFMA.FTZ R140, R61, R140, R6 ;  /* 0x0000008c3d8c7223 */ /* 0x000fe20000010006 */
[----:B------:R-:W-:Y:S01]  /*2680*/  F2FP.F16.F32.PACK_AB R54, R119, R54 ;  /* 0x000000367736723e */ /* 0x000fe200000000ff */
[----:B------:R-:W-:Y:S01]  /*2690*/  FFMA.FTZ R53, R115, R53, R28 ;  /* 0x0000003573357223 */ /* 0x000fe2000001001c */
[----:B------:R-:W-:Y:S01]  /*26a0*/  IADD3 R124, P1, R121, UR12, RZ ;  /* 0x0000000c797c7c10 */ /* 0x000fe2000ff3e0ff */
[----:B------:R-:W-:Y:S01]  /*26b0*/  FFMA.FTZ R156, R112, R156, R29 ;  /* 0x0000009c709c7223 */ /* 0x000fe2000001001d */
[----:B------:R-:W-:Y:S01]  /*26c0*/  IADD3 R122, P3, R130, UR12, RZ ;  /* 0x0000000c827a7c10 */ /* 0x000fe2000ff7e0ff */
[----:B------:R-:W-:Y:S01]  /*26d0*/  FFMA.FTZ R154, R63, R154, R0 ;  /* 0x0000009a3f9a7223 */ /* 0x000fe20000010000 */
[----:B------:R-:W-:Y:S01]  /*26e0*/  FFMA.FTZ R119, R64, R148, R27 ;  /* 0x0000009440777223 */ /* 0x000fe2000001001b */
[----:B------:R-:W-:-:S02]  /*26f0*/  IADD3 R120, P4, R52, UR12, RZ ;  /* 0x0000000c34787c10 */ /* 0x000fc4000ff9e0ff */
[----:B------:R-:W-:Y:S02]  /*2700*/  F2FP.F16.F32.PACK_AB R48, R55, R48 ;  /* 0x000000303730723e */ /* 0x000fe400000000ff */
[----:B------:R-:W-:Y:S02]  /*2710*/  F2FP.F16.F32.PACK_AB R47, R138, R137 ;  /* 0x000000898a2f723e */ /* 0x000fe400000000ff */
[----:B------:R-:W-:Y:S02]  /*2720*/  F2FP.F16.F32.PACK_AB R46, R139, R136 ;  /* 0x000000888b2e723e */ /* 0x000fe400000000ff */
[----:B------:R-:W-:Y:S02]  /*2730*/  F2FP.F16.F32.PACK_AB R45, R141, R134 ;  /* 0x000000868d2d723e */ /* 0x000fe400000000ff */
[----:B------:R-:W-:Y:S02]  /*2740*/  F2FP.F16.F32.PACK_AB R44, R132, R135 ;  /* 0x00000087842c723e */ /* 0x000fe400000000ff */
[----:B------:R-:W-:-:S02]  /*2750*/  F2FP.F16.F32.PACK_AB R55, R123, R160 ;  /* 0x000000a07b37723e */ /* 0x000fc400000000ff */
[----:B------:R-:W-:Y:S02]  /*2760*/  IADD3.X R125, R118, UR13, RZ, P1, !PT ;  /* 0x0000000d767d7c10 */ /* 0x000fe40008ffe4ff */
[----:B------:R-:W-:Y:S02]  /*2770*/  F2FP.F16.F32.PACK_AB R49, R140, R49 ;  /* 0x000000318c31723e */ /* 0x000fe400000000ff */
[----:B------:R-:W-:Y:S01]  /*2780*/  IADD3.X R123, R129, UR13, RZ, P3, !PT ;  /* 0x0000000d817b7c10 */ /* 0x000fe20009ffe4ff */
[----:B------:R1:W-:Y:S01]  /*2790*/  STG.E.128 desc[UR4][R124.64], R44 ;  /* 0x0000002c7c007986 */ /* 0x0003e2000c101d04 */
[----:B------:R-:W-:Y:S02]  /*27a0*/  F2FP.F16.F32.PACK_AB R53, R156, R53 ;  /* 0x000000359c35723e */ /* 0x000fe400000000ff */
[----:B------:R-:W-:Y:S01]  /*27b0*/  F2FP.F16.F32.PACK_AB R52, R119, R154 ;  /* 0x0000009a7734723e */ /* 0x000fe200000000ff */
[----:B------:R1:W-:Y:S01]  /*27c0*/  STG.E.128 desc[UR4][R122.64], R48 ;  /* 0x000000307a007986 */ /* 0x0003e2000c101d04 */
[----:B------:R-:W-:-:S02]  /*27d0*/  IADD3.X R121, R131, UR13, RZ, P4, !PT ;  /* 0x0000000d83797c10 */ /* 0x000fc4000a7fe4ff */
[----:B0-----:R-:W-:-:S03]  /*27e0*/  LEA R67, R56, R67, 0x2 ;  /* 0x0000004338437211 */ /* 0x001fc600078e10ff */
[----:B------:R1:W-:Y:S01]  /*27f0*/  STG.E.128 desc[UR4][R120.64], R52 ;  /* 0x0000003478007986 */ /* 0x0003e2000c101d04 */
[----:B------:R-:W-:-:S13]  /*2800*/  ISETP.GE.AND P1, PT, R67, R57, PT ;  /* 0x000000394300720c */ /* 0x000fda0003f26270 */
[----:B------:R-:W-:Y:S05]  /*2810*/  @!P1 BRA `(.L_x_3761) ;  /* 0xffffffe000509947 */ /* 0x000fea000383ffff */
[----:B------:R-:W-:Y:S05]  /*2820*/  EXIT ;  /* 0x000000000000794d */ /* 0x000fea0003800000 */
.L_x_3760:
        /* <DEDUP_REMOVED lines=8> */
.L_x_3763:
[----:B------:R-:W-:Y:S05]  /*28b0*/  BSYNC B0 ;  /* 0x0000000000007941 */ /* 0x000fea0003800000 */
.L_x_3762:
        /* <DEDUP_REMOVED lines=9> */
.L_x_3764:
[----:B------:R-:W-:Y:S01]  /*2950*/  HFMA2.MMA R154, -RZ, RZ, 0, 2.384185791015625e-07 ;  /* 0x00000004ff9a7435 */ /* 0x000fe200000001ff */
[----:B------:R-:W-:-:S05]  /*2960*/  MOV R45, R151 ;  /* 0x00000097002d7202 */ /* 0x000fca0000000f00 */
[----:B------:R-:W-:-:S05]  /*2970*/  FADD.FTZ R48, R46, R45 ;  /* 0x0000002d2e307221 */ /* 0x000fca0000010000 */
[----:B------:R-:W-:-:S07]  /*2980*/  MOV R153, R48 ;  /* 0x0000003000997202 */ /* 0x000fce0000000f00 */
[----:B------:R-:W-:Y:S05]  /*2990*/  WARPSYNC.COLLECTIVE R152, `(.L_x_3765) ;  /* 0x0000000098087348 */ /* 0x000fea0003c00000 */
[----:B------:R0:W1:Y:S02]  /*29a0*/  SHFL.BFLY P3, R151, R153, R154, R155 ;  /* 0x0c00009a99977389 */ /* 0x000064000006009b */
[----:B01----:R-:W-:Y:S01]  /*29b0*/  ENDCOLLECTIVE ;  /* 0x000000000000791b */ /* 0x003fe20003800000 */
.L_x_3765:
        /* <DEDUP_REMOVED lines=8> */
.L_x_3766:
[----:B------:R-:W-:Y:S01]  /*2a40*/  HFMA2.MMA R154, -RZ, RZ, 0, 9.5367431640625e-07 ;  /* 0x00000010ff9a7435 */ /* 0x000fe200000001ff */
[----:B------:R-:W-:-:S05]  /*2a50*/  MOV R44, R151 ;  /* 0x00000097002c7202 */ /* 0x000fca0000000f00 */
[----:B------:R-:W-:-:S05]  /*2a60*/  FADD.FTZ R149, R49, R44 ;  /* 0x0000002c31957221 */ /* 0x000fca0000010000 */
[----:B------:R-:W-:-:S07]  /*2a70*/  MOV R153, R149 ;  /* 0x0000009500997202 */ /* 0x000fce0000000f00 */
[----:B------:R-:W-:Y:S05]  /*2a80*/  WARPSYNC.COLLECTIVE R152, `(.L_x_3767) ;  /* 0x0000000098087348 */ /* 0x000fea0003c00000 */
[----:B------:R0:W1:Y:S02]  /*2a90*/  SHFL.BFLY P3, R151, R153, R154, R155 ;  /* 0x0c00009a99977389 */ /* 0x000064000006009b */
[----:B01----:R-:W-:Y:S01]  /*2aa0*/  ENDCOLLECTIVE ;  /* 0x000000000000791b */ /* 0x003fe20003800000 */
.L_x_3767:
        /* <DEDUP_REMOVED lines=72> */
.L_x_3768:
[----:B------:R-:W-:Y:S01]  /*2f30*/  HFMA2.MMA R154, -RZ, RZ, 0, 1.1920928955078125e-07 ;  /* 0x00000002ff9a7435 */ /* 0x000fe200000001ff */
[----:B------:R-:W-:-:S05]  /*2f40*/  MOV R49, R151 ;  /* 0x0000009700317202 */ /* 0x000fca0000000f00 */
[----:B------:R-:W-:-:S05]  /*2f50*/  FADD.FTZ R49, R44, R49 ;  /* 0x000000312c317221 */ /* 0x000fca0000010000 */
[----:B------:R-:W-:-:S07]  /*2f60*/  MOV R153, R49 ;  /* 0x0000003100997202 */ /* 0x000fce0000000f00 */
[----:B------:R-:W-:Y:S05]  /*2f70*/  WARPSYNC.COLLECTIVE R152, `(.L_x_3769) ;  /* 0x0000000098087348 */ /* 0x000fea0003c00000 */
[----:B------:R0:W1:Y:S02]  /*2f80*/  SHFL.BFLY P3, R151, R153, R154, R155 ;  /* 0x0c00009a99977389 */ /* 0x000064000006009b */
[----:B01----:R-:W-:Y:S01]  /*2f90*/  ENDCOLLECTIVE ;  /* 0x000000000000791b */ /* 0x003fe20003800000 */
.L_x_3769:
[----:B------:R-:W-:Y:S01]  /*2fa0*/  HFMA2.MMA R154, -RZ, RZ, 0, 2.384185791015625e-07 ;  /* 0x00000004ff9a7435 */ /* 0x000fe200000001ff */
[----:B------:R-:W-:-:S05]  /*2fb0*/  MOV R46, R151 ;  /* 0x00000097002e7202 */ /* 0x000fca0000000f00 */
[----:B------:R-:W-:-:S05]  /*2fc0*/  FADD.FTZ R46, R49, R46 ;  /* 0x0000002e312e7221 */ /* 0x000fca0000010000 */
[----:B------:R-:W-:-:S07]  /*2fd0*/  MOV R153, R46 ;  /* 0x0000002e00997202 */ /* 0x000fce0000000f00 */
[----:B------:R-:W-:Y:S05]  /*2fe0*/  WARPSYNC.COLLECTIVE R152, `(.L_x_3770) ;  /* 0x0000000098087348 */ /* 0x000fea0003c00000 */
[----:B------:R0:W1:Y:S02]  /*2ff0*/  SHFL.BFLY P3, R151, R153, R154, R155 ;  /* 0x0c00009a99977389 */ /* 0x000064000006009b */
[----:B01----:R-:W-:Y:S01]  /*3000*/  ENDCOLLECTIVE ;  /* 0x000000000000791b */ /* 0x003fe20003800000 */
.L_x_3770:
[----:B------:R-:W-:Y:S01]  /*3010*/  HFMA2.MMA R154, -RZ, RZ, 0, 4.76837158203125e-07 ;  /* 0x00000008ff9a7435 */ /* 0x000fe200000001ff */
[----:B------:R-:W-:-:S05]  /*3020*/  MOV R149, R151 ;  /* 0x0000009700957202 */ /* 0x000fca0000000f00 */
[----:B------:R-:W-:-:S05]  /*3030*/  FADD.FTZ R149, R46, R149 ;  /* 0x000000952e957221 */ /* 0x000fca0000010000 */
[----:B------:R-:W-:-:S07]  /*3040*/  MOV R153, R149 ;  /* 0x0000009500997202 */ /* 0x000fce0000000f00 */
[----:B------:R-:W-:Y:S05]  /*3050*/  WARPSYNC.COLLECTIVE R152, `(.L_x_3771) ;  /* 0x0000000098087348 */ /* 0x000fea0003c00000 */
[----:B------:R0:W1:Y:S02]  /*3060*/  SHFL.BFLY P3, R151, R153, R154, R155 ;  /* 0x0c00009a99977389 */ /* 0x000064000006009b */
[----:B01----:R-:W-:Y:S01]  /*3070*/  ENDCOLLECTIVE ;  /* 0x000000000000791b */ /* 0x003fe20003800000 */
.L_x_3771:
[----:B------:R-:W-:Y:S01]  /*3080*/  HFMA2.MMA R154, -RZ, RZ, 0, 9.5367431640625e-07 ;  /* 0x00000010ff9a7435 */ /* 0x000fe200000001ff */
[----:B------:R-:W-:-:S05]  /*3090*/  MOV R48, R151 ;  /* 0x0000009700307202 */ /* 0x000fca0000000f00 */
[----:B------:R-:W-:-:S05]  /*30a0*/  FADD.FTZ R48, R149, R48 ;  /* 0x0000003095307221 */ /* 0x000fca0000010000 */
[----:B------:R-:W-:-:S07]  /*30b0*/  MOV R153, R48 ;  /* 0x0000003000997202 */ /* 0x000fce0000000f00 */
[----:B------:R-:W-:Y:S05]  /*30c0*/  WARPSYNC.COLLECTIVE R152, `(.L_x_3772) ;  /* 0x0000000098087348 */ /* 0x000fea0003c00000 */
[----:B------:R0:W1:Y:S02]  /*30d0*/  SHFL.BFLY P3, R151, R153, R154, R155 ;  /* 0x0c00009a99977389 */ /* 0x000064000006009b */
[----:B01----:R-:W-:Y:S01]  /*30e0*/  ENDCOLLECTIVE ;  /* 0x000000000000791b */ /* 0x003fe20003800000 */
.L_x_3772:
[----:B------:R-:W-:Y:S05]  /*30f0*/  BRA `(.L_x_3773) ;  /* 0xffffffec00947947 */ /* 0x000fea000383ffff */
.L_x_3774:
        /* <DEDUP_REMOVED lines=16> */
.L_x_30435:


//--------------------- .text._ZN10layer_norm13ln_fwd_kernelINS_13Kernel_traitsI6__halfS2_S2_S2_fjLj1024ELj1ELj4ELj1ELj16ENS_18Kernel_traits_baseILj1024ES2_S2_S2_S2_fjLj128EEEEELb0ELb1ELb1ELb0EEEvNS_9FwdParamsE --------------------------
	.section	.text._ZN10layer_norm13ln_fwd_kernelINS_13Kernel_traitsI6__halfS2_S2_S2_fjLj1024ELj1ELj4ELj1ELj16ENS_18Kernel_traits_baseILj1024ES2_S2_S2_S2_fjLj128EEEEELb0ELb1ELb1ELb0EEEvNS_9FwdParamsE,"ax",@progbits
	.align	128
        .global         _ZN10layer_norm13ln_fwd_kernelINS_13Kernel_traitsI6__halfS2_S2_S2_fjLj1024ELj1ELj4ELj1ELj16ENS_18Kernel_traits_baseILj1024ES2_S2_S2_S2_fjLj128EEEEELb0ELb1ELb1ELb0EEEvNS_9FwdParamsE
        .type           _ZN10layer_norm13ln_fwd_kernelINS_13Kernel_traitsI6__halfS2_S2_S2_fjLj1024ELj1ELj4ELj1ELj16ENS_18Kernel_traits_baseILj1024ES2_S2_S2_S2_fjLj128EEEEELb0ELb1ELb1ELb0EEEvNS_9FwdParamsE,@function
        .size           _ZN10layer_norm13ln_fwd_kernelINS_13Kernel_traitsI6__halfS2_S2_S2_fjLj1024ELj1ELj4ELj1ELj16ENS_18Kernel_traits_baseILj1024ES2_S2_S2_S2_fjLj128EEEEELb0ELb1ELb1ELb0EEEvNS_9FwdParamsE,(.L_x_30436 - _ZN10layer_norm13ln_fwd_kernelINS_13Kernel_traitsI6__halfS2_S2_S2_fjLj1024ELj1ELj4ELj1ELj16ENS_18Kernel_traits_baseILj1024ES2_S2_S2_S2_fjLj128EEEEELb0ELb1ELb1ELb0EEEvNS_9FwdParamsE)
        .other          _ZN10layer_norm13ln_fwd_kernelINS_13Kernel_traitsI6__halfS2_S2_S2_fjLj1024ELj1ELj4ELj1ELj16ENS_18Kernel_traits_baseILj1024ES2_S2_S2_S2_fjLj128EEEEELb0ELb1ELb1ELb0EEEvNS_9FwdParamsE,@"STO_CUDA_ENTRY STV_DEFAULT"
_ZN10layer_norm13ln_fwd_kernelINS_13Kernel_traitsI6__halfS2_S2_S2_fjLj1024ELj1ELj4ELj1ELj16ENS_18Kernel_traits_baseILj1024ES2_S2_S2_S2_fjLj128EEEEELb0ELb1ELb1ELb0EEEvNS_9FwdParamsE:
.text._ZN10layer_norm13ln_fwd_kernelINS_13Kernel_traitsI6__halfS2_S2_S2_fjLj1024ELj1ELj4ELj1ELj16ENS_18Kernel_traits_baseILj1024ES2_S2_S2_S2_fjLj128EEEEELb0ELb1ELb1ELb0EEEvNS_9FwdParamsE:
        /* <DEDUP_REMOVED lines=37> */
.L_x_3776:
[----:B------:R-:W-:Y:S05]  /*0250*/  BSYNC B0 ;  /* 0x0000000000007941 */ /* 0x000fea0003800000 */
.L_x_3775:
        /* <DEDUP_REMOVED lines=15> */
[----:B------:R-:W-:Y:S02]  /*0350*/  IADD3 R11, R11, 0x20, RZ ;  /* 0x000000200b0b7810 */ /* 0x000fe40007ffe0ff */
[----:B------:R-:W-:Y:S02]  /*0360*/  @!P2 CS2R R56, SRZ ;  /* 0x000000000038a805 */ /* 0x000fe4000001ff00 */
[----:B0-----:R-:W-:-:S07]  /*0370*/  @!P2 CS2R R58, SRZ ;  /* 0x00000000003aa805 */ /* 0x001fce000001ff00 */
.L_x_3778:
[----:B------:R-:W-:Y:S05]  /*0380*/  BSYNC B0 ;  /* 0x0000000000007941 */ /* 0x000fea0003800000 */
.L_x_3777:
        /* <DEDUP_REMOVED lines=18> */
.L_x_3780:
[----:B------:R-:W-:Y:S05]  /*04b0*/  BSYNC B0 ;  /* 0x0000000000007941 */ /* 0x000fea0003800000 */
.L_x_3779:
        /* <DEDUP_REMOVED lines=17> */
.L_x_3782:
[----:B------:R-:W-:Y:S05]  /*05d0*/  BSYNC B0 ;  /* 0x0000000000007941 */ /* 0x000fea0003800000 */
.L_x_3781:
        /* <DEDUP_REMOVED lines=67> */
[----:B------:R-:W-:-:S02]  /*0a10*/  HADD2.F32 R48, -RZ, R49.H0_H0 ;  /* 0x20000031ff307230 */ /* 0x000fc40000004100 */
[--C-:B------:R-:W-:Y:S02]  /*0a20*/  HADD2.F32 R50, -RZ, R51.reuse.H0_H0 ;  /* 0x20000033ff327230 */ /* 0x100fe40000004100 */
        /* <DEDUP_REMOVED lines=34> */
[----:B------:R-:W-:-:S07]  /*0c50*/  HADD2.F32 R132, -RZ, R43.H1_H1 ;  /* 0x3000002bff847230 */ /* 0x000fce0000004100 */
.L_x_3896:
        /* <DEDUP_REMOVED lines=11> */
[----:B------:R-:W-:-:S04]  /*0d10*/  LEA.HI R150, R150, R149, RZ, 0x3 ;  /* 0x0000009596967211 */ /* 0x000fc800078f18ff */
[----:B------:R-:W-:Y:S02]  /*0d20*/  LEA.HI.SX32 R149, R150, R27, 0x1d ;  /* 0x0000001b96957211 */ /* 0x000fe400078feaff */
[----:B------:R-:W-:Y:S02]  /*0d30*/  SHF.R.S32.HI R150, RZ, 0x1f, R145 ;  /* 0x0000001fff967819 */ /* 0x000fe40000011491 */
        /* <DEDUP_REMOVED lines=23> */
.L_x_3786:
[----:B-----5:R-:W-:Y:S02]  /*0eb0*/  HADD2.F32 R44, -RZ, R36.H0_H0 ;  /* 0x20000024ff2c7230 */ /* 0x020fe40000004100 */
[----:B------:R-:W-:-:S03]  /*0ec0*/  @P2 HADD2.F32 R45, -RZ, R40.H0_H0 ;  /* 0x20000028ff2d2230 */ /* 0x000fc60000004100 */
[----:B------:R-:W-:-:S04]  /*0ed0*/  FMUL.FTZ R44, R44, UR8 ;  /* 0x000000082c2c7c20 */ /* 0x000fc80008410000 */
[----:B------:R-:W-:-:S04]  /*0ee0*/  FMUL.FTZ R130, R25, R44 ;  /* 0x0000002c19827220 */ /* 0x000fc80000410000 */
[----:B------:R-:W-:-:S07]  /*0ef0*/  @P2 FADD.FTZ R130, R45, R130 ;  /* 0x000000822d822221 */ /* 0x000fce0000010000 */
.L_x_3787:
[----:B------:R-:W-:Y:S05]  /*0f00*/  BSYNC B1 ;  /* 0x0000000000017941 */ /* 0x000fea0003800000 */
.L_x_3785:
[----:B------:R-:W-:Y:S04]  /*0f10*/  BSSY B1, `(.L_x_3788) ;  /* 0x000000b000017945 */ /* 0x000fe80003800000 */
[----:B------:R-:W-:Y:S05]  /*0f20*/  @P4 BRA `(.L_x_3789) ;  /* 0x0000000000104947 */ /* 0x000fea0003800000 */
[----:B------:R-:W-:Y:S01]  /*0f30*/  HFMA2.MMA R129, -RZ, RZ, 0, 0 ;  /* 0x00000000ff817435 */ /* 0x000fe200000001ff */
[----:B------:R-:W-:Y:S10]  /*0f40*/  @!P2 BRA `(.L_x_3790) ;  /* 0x00000000001ca947 */ /* 0x000ff40003800000 */
[----:B-----5:R-:W-:Y:S01]  /*0f50*/  HADD2.F32 R129, -RZ, R40.H1_H1 ;  /* 0x30000028ff817230 */ /* 0x020fe20000004100 */
[----:B------:R-:W-:Y:S06]  /*0f60*/  BRA `(.L_x_3790) ;  /* 0x0000000000147947 */ /* 0x000fec0003800000 */
.L_x_3789:
[----:B-----5:R-:W-:-:S05]  /*0f70*/  HADD2.F32 R44, -RZ, R36.H1_H1 ;  /* 0x30000024ff2c7230 */ /* 0x020fca0000004100 */
[----:B------:R-:W-:Y:S01]  /*0f80*/  FMUL.FTZ R129, R44, UR8 ;  /* 0x000000082c817c20 */ /* 0x000fe20008410000 */
[----:B------:R-:W-:-:S03]  /*0f90*/  @P2 HADD2.F32 R44, -RZ, R40.H1_H1 ;  /* 0x30000028ff2c2230 */ /* 0x000fc60000004100 */
[----:B------:R-:W-:-:S04]  /*0fa0*/  FMUL.FTZ R129, R24, R129 ;  /* 0x0000008118817220 */ /* 0x000fc80000410000 */
[----:B------:R-:W-:-:S07]  /*0fb0*/  @P2 FADD.FTZ R129, R44, R129 ;  /* 0x000000812c812221 */ /* 0x000fce0000010000 */
.L_x_3790:
[----:B------:R-:W-:Y:S05]  /*0fc0*/  BSYNC B1 ;  /* 0x0000000000017941 */ /* 0x000fea0003800000 */
.L_x_3788:
[----:B------:R-:W-:Y:S04]  /*0fd0*/  BSSY B1, `(.L_x_3791) ;  /* 0x000000b000017945 */ /* 0x000fe80003800000 */
[----:B------:R-:W-:Y:S05]  /*0fe0*/  @P4 BRA `(.L_x_3792) ;  /* 0x0000000000104947 */ /* 0x000fea0003800000 */
[----:B------:R-:W-:Y:S01]  /*0ff0*/  MOV R128, RZ ;  /* 0x000000ff00807202 */ /* 0x000fe20000000f00 */
[----:B------:R-:W-:Y:S06]  /*1000*/  @!P2 BRA `(.L_x_3793) ;  /* 0x00000000001ca947 */ /* 0x000fec0003800000 */
[----:B-----5:R-:W-:Y:S01]  /*1010*/  HADD2.F32 R128, -RZ, R41.H0_H0 ;  /* 0x20000029ff807230 */ /* 0x020fe20000004100 */
[----:B------:R-:W-:Y:S06]  /*1020*/  BRA `(.L_x_3793) ;  /* 0x0000000000147947 */ /* 0x000fec0003800000 */
.L_x_3792:
[----:B-----5:R-:W-:Y:S02]  /*1030*/  HADD2.F32 R44, -RZ, R37.H0_H0 ;  /* 0x20000025ff2c7230 */ /* 0x020fe40000004100 */
[----:B------:R-:W-:-:S03]  /*1040*/  @P2 HADD2.F32 R45, -RZ, R41.H0_H0 ;  /* 0x20000029ff2d2230 */ /* 0x000fc60000004100 */
[----:B------:R-:W-:-:S04]  /*1050*/  FMUL.FTZ R44, R44, UR8 ;  /* 0x000000082c2c7c20 */ /* 0x000fc80008410000 */
[----:B------:R-:W-:-:S04]  /*1060*/  FMUL.FTZ R128, R23, R44 ;  /* 0x0000002c17807220 */ /* 0x000fc80000410000 */
[----:B------:R-:W-:-:S07]  /*1070*/  @P2 FADD.FTZ R128, R45, R128 ;  /* 0x000000802d802221 */ /* 0x000fce0000010000 */
.L_x_3793:
[----:B------:R-:W-:Y:S05]  /*1080*/  BSYNC B1 ;  /* 0x0000000000017941 */ /* 0x000fea0003800000 */
.L_x_3791:
[----:B------:R-:W-:Y:S04]  /*1090*/  BSSY B1, `(.L_x_3794) ;  /* 0x000000b000017945 */ /* 0x000fe80003800000 */
[----:B------:R-:W-:Y:S05]  /*10a0*/  @P4 BRA `(.L_x_3795) ;  /* 0x0000000000104947 */ /* 0x000fea0003800000 */
[----:B------:R-:W-:Y:S01]  /*10b0*/  HFMA2.MMA R127, -RZ, RZ, 0, 0 ;  /* 0x00000000ff7f7435 */ /* 0x000fe200000001ff */
[----:B------:R-:W-:Y:S10]  /*10c0*/  @!P2 BRA `(.L_x_3796) ;  /* 0x00000000001ca947 */ /* 0x000ff40003800000 */
[----:B-----5:R-:W-:Y:S01]  /*10d0*/  HADD2.F32 R127, -RZ, R41.H1_H1 ;  /* 0x30000029ff7f7230 */ /* 0x020fe20000004100 */
[----:B------:R-:W-:Y:S06]  /*10e0*/  BRA `(.L_x_3796) ;  /* 0x0000000000147947 */ /* 0x000fec0003800000 */
.L_x_3795:
[----:B-----5:R-:W-:-:S05]  /*10f0*/  HADD2.F32 R44, -RZ, R37.H1_H1 ;  /* 0x30000025ff2c7230 */ /* 0x020fca0000004100 */
[----:B------:R-:W-:Y:S01]  /*1100*/  FMUL.FTZ R127, R44, UR8 ;  /* 0x000000082c7f7c20 */ /* 0x000fe20008410000 */
[----:B------:R-:W-:-:S03]  /*1110*/  @P2 HADD2.F32 R44, -RZ, R41.H1_H1 ;  /* 0x30000029ff2c2230 */ /* 0x000fc60000004100 */
[----:B------:R-:W-:-:S04]  /*1120*/  FMUL.FTZ R127, R22, R127 ;  /* 0x0000007f167f7220 */ /* 0x000fc80000410000 */
[----:B------:R-:W-:-:S07]  /*1130*/  @P2 FADD.FTZ R127, R44, R127 ;  /* 0x0000007f2c7f2221 */ /* 0x000fce0000010000 */
.L_x_3796:
[----:B------:R-:W-:Y:S05]  /*1140*/  BSYNC B1 ;  /* 0x0000000000017941 */ /* 0x000fea0003800000 */
.L_x_3794:
[----:B------:R-:W-:Y:S04]  /*1150*/  BSSY B1, `(.L_x_3797) ;  /* 0x000000b000017945 */ /* 0x000fe80003800000 */
[----:B------:R-:W-:Y:S05]  /*1160*/  @P4 BRA `(.L_x_3798) ;  /* 0x0000000000104947 */ /* 0x000fea0003800000 */
[----:B------:R-:W-:Y:S01]  /*1170*/  MOV R126, RZ ;  /* 0x000000ff007e7202 */ /* 0x000fe20000000f00 */
[----:B------:R-:W-:Y:S06]  /*1180*/  @!P2 BRA `(.L_x_3799) ;  /* 0x00000000001ca947 */ /* 0x000fec0003800000 */
[----:B-----5:R-:W-:Y:S01]  /*1190*/  HADD2.F32 R126, -RZ, R42.H0_H0 ;  /* 0x2000002aff7e7230 */ /* 0x020fe20000004100 */
[----:B------:R-:W-:Y:S06]  /*11a0*/  BRA `(.L_x_3799) ;  /* 0x0000000000147947 */ /* 0x000fec0003800000 */
.L_x_3798:
[----:B-----5:R-:W-:Y:S02]  /*11b0*/  HADD2.F32 R44, -RZ, R38.H0_H0 ;  /* 0x20000026ff2c7230 */ /* 0x020fe40000004100 */
[----:B------:R-:W-:-:S03]  /*11c0*/  @P2 HADD2.F32 R45, -RZ, R42.H0_H0 ;  /* 0x2000002aff2d2230 */ /* 0x000fc60000004100 */
[----:B------:R-:W-:-:S04]  /*11d0*/  FMUL.FTZ R44, R44, UR8 ;  /* 0x000000082c2c7c20 */ /* 0x000fc80008410000 */
[----:B------:R-:W-:-:S04]  /*11e0*/  FMUL.FTZ R126, R21, R44 ;  /* 0x0000002c157e7220 */ /* 0x000fc80000410000 */
[----:B------:R-:W-:-:S07]  /*11f0*/  @P2 FADD.FTZ R126, R45, R126 ;  /* 0x0000007e2d7e2221 */ /* 0x000fce0000010000 */
.L_x_3799:
[----:B------:R-:W-:Y:S05]  /*1200*/  BSYNC B1 ;  /* 0x0000000000017941 */ /* 0x000fea0003800000 */
.L_x_3797:
[----:B------:R-:W-:Y:S04]  /*1210*/  BSSY B1, `(.L_x_3800) ;  /* 0x000000b000017945 */ /* 0x000fe80003800000 */
[----:B------:R-:W-:Y:S05]  /*1220*/  @P4 BRA `(.L_x_3801) ;  /* 0x0000000000104947 */ /* 0x000fea0003800000 */
[----:B------:R-:W-:Y:S01]  /*1230*/  HFMA2.MMA R125, -RZ, RZ, 0, 0 ;  /* 0x00000000ff7d7435 */ /* 0x000fe200000001ff */
[----:B------:R-:W-:Y:S10]  /*1240*/  @!P2 BRA `(.L_x_3802) ;  /* 0x00000000001ca947 */ /* 0x000ff40003800000 */
[----:B-----5:R-:W-:Y:S01]  /*1250*/  HADD2.F32 R125, -RZ, R42.H1_H1 ;  /* 0x3000002aff7d7230 */ /* 0x020fe20000004100 */
[----:B------:R-:W-:Y:S06]  /*1260*/  BRA `(.L_x_3802) ;  /* 0x0000000000147947 */ /* 0x000fec0003800000 */
.L_x_3801:
[----:B-----5:R-:W-:-:S05]  /*1270*/  HADD2.F32 R44, -RZ, R38.H1_H1 ;  /* 0x30000026ff2c7230 */ /* 0x020fca0000004100 */
[----:B------:R-:W-:Y:S01]  /*1280*/  FMUL.FTZ R125, R44, UR8 ;  /* 0x000000082c7d7c20 */ /* 0x000fe20008410000 */
[----:B------:R-:W-:-:S03]  /*1290*/  @P2 HADD2.F32 R44, -RZ, R42.H1_H1 ;  /* 0x3000002aff2c2230 */ /* 0x000fc60000004100 */
[----:B------:R-:W-:-:S04]  /*12a0*/  FMUL.FTZ R125, R20, R125 ;  /* 0x0000007d147d7220 */ /* 0x000fc80000410000 */
[----:B------:R-:W-:-:S07]  /*12b0*/  @P2 FADD.FTZ R125, R44, R125 ;  /* 0x0000007d2c7d2221 */ /* 0x000fce0000010000 */
.L_x_3802:
[----:B------:R-:W-:Y:S05]  /*12c0*/  BSYNC B1 ;  /* 0x0000000000017941 */ /* 0x000fea0003800000 */
.L_x_3800:
[----:B------:R-:W-:Y:S04]  /*12d0*/  BSSY B1, `(.L_x_3803) ;  /* 0x000000b000017945 */ /* 0x000fe80003800000 */
[----:B------:R-:W-:Y:S05]  /*12e0*/  @P4 BRA `(.L_x_3804) ;  /* 0x0000000000104947 */ /* 0x000fea0003800000 */
[----:B------:R-:W-:Y:S01]  /*12f0*/  MOV R124, RZ ;  /* 0x000000ff007c7202 */ /* 0x000fe20000000f00 */
[----:B------:R-:W-:Y:S06]  /*1300*/  @!P2 BRA `(.L_x_3805) ;  /* 0x00000000001ca947 */ /* 0x000fec0003800000 */
[----:B-----5:R-:W-:Y:S01]  /*1310*/  HADD2.F32 R124, -RZ, R43.H0_H0 ;  /* 0x2000002bff7c7230 */ /* 0x020fe20000004100 */
[----:B------:R-:W-:Y:S06]  /*1320*/  BRA `(.L_x_3805) ;  /* 0x0000000000147947 */ /* 0x000fec0003800000 */
.L_x_3804:
[----:B-----5:R-:W-:Y:S02]  /*1330*/  HADD2.F32 R44, -RZ, R39.H0_H0 ;  /* 0x20000027ff2c7230 */ /* 0x020fe40000004100 */
[----:B------:R-:W-:-:S03]  /*1340*/  @P2 HADD2.F32 R45, -RZ, R43.H0_H0 ;  /* 0x2000002bff2d2230 */ /* 0x000fc60000004100 */
[----:B------:R-:W-:-:S04]  /*1350*/  FMUL.FTZ R44, R44, UR8 ;  /* 0x000000082c2c7c20 */ /* 0x000fc80008410000 */
[----:B------:R-:W-:-:S04]  /*1360*/  FMUL.FTZ R124, R19, R44 ;  /* 0x0000002c137c7220 */ /* 0x000fc80000410000 */
[----:B------:R-:W-:-:S07]  /*1370*/  @P2 FADD.FTZ R124, R45, R124 ;  /* 0x0000007c2d7c2221 */ /* 0x000fce0000010000 */
.L_x_3805:
[----:B------:R-:W-:Y:S05]  /*1380*/  BSYNC B1 ;  /* 0x0000000000017941 */ /* 0x000fea0003800000 */
.L_x_3803:
[----:B------:R-:W-:Y:S04]  /*1390*/  BSSY B1, `(.L_x_3806) ;  /* 0x000000b000017945 */ /* 0x000fe80003800000 */
[----:B------:R-:W-:Y:S05]  /*13a0*/  @P4 BRA `(.L_x_3807) ;  /* 0x0000000000104947 */ /* 0x000fea0003800000 */
[----:B------:R-:W-:Y:S01]  /*13b0*/  HFMA2.MMA R123, -RZ, RZ, 0, 0 ;  /* 0x00000000ff7b7435 */ /* 0x000fe200000001ff */
[----:B------:R-:W-:Y:S10]  /*13c0*/  @!P2 BRA `(.L_x_3808) ;  /* 0x00000000001ca947 */ /* 0x000ff40003800000 */
[----:B-----5:R-:W-:Y:S01]  /*13d0*/  HADD2.F32 R123, -RZ, R43.H1_H1 ;  /* 0x3000002bff7b7230 */ /* 0x020fe20000004100 */
[----:B------:R-:W-:Y:S06]  /*13e0*/  BRA `(.L_x_3808) ;  /* 0x0000000000147947 */ /* 0x000fec0003800000 */
.L_x_3807:
[----:B-----5:R-:W-:-:S05]  /*13f0*/  HADD2.F32 R44, -RZ, R39.H1_H1 ;  /* 0x30000027ff2c7230 */ /* 0x020fca0000004100 */
[----:B------:R-:W-:Y:S01]  /*1400*/  FMUL.FTZ R123, R44, UR8 ;  /* 0x000000082c7b7c20 */ /* 0x000fe20008410000 */
[----:B------:R-:W-:-:S03]  /*1410*/  @P2 HADD2.F32 R44, -RZ, R43.H1_H1 ;  /* 0x3000002bff2c2230 */ /* 0x000fc60000004100 */
[----:B------:R-:W-:-:S04]  /*1420*/  FMUL.FTZ R123, R18, R123 ;  /* 0x0000007b127b7220 */ /* 0x000fc80000410000 */
[----:B------:R-:W-:-:S07]  /*1430*/  @P2 FADD.FTZ R123, R44, R123 ;  /* 0x0000007b2c7b2221 */ /* 0x000fce0000010000 */
.L_x_3808:
[----:B------:R-:W-:Y:S05]  /*1440*/  BSYNC B1 ;  /* 0x0000000000017941 */ /* 0x000fea0003800000 */
.L_x_3806:
        /* <DEDUP_REMOVED lines=9> */
.L_x_3784:
[----:B------:R-:W-:Y:S05]  /*14e0*/  BSYNC B0 ;  /* 0x0000000000007941 */ /* 0x000fea0003800000 */
.L_x_3783:
        /* <DEDUP_REMOVED lines=18> */
.L_x_3812:
[----:B-----5:R-:W-:Y:S02]  /*1610*/  HADD2.F32 R44, -RZ, R36.H0_H0 ;  /* 0x20000024ff2c7230 */ /* 0x020fe40000004100 */
[----:B------:R-:W-:-:S03]  /*1620*/  @P2 HADD2.F32 R45, -RZ, R40.H0_H0 ;  /* 0x20000028ff2d2230 */ /* 0x000fc60000004100 */
[----:B------:R-:W-:-:S04]  /*1630*/  FMUL.FTZ R44, R44, UR8 ;  /* 0x000000082c2c7c20 */ /* 0x000fc80008410000 */
[----:B------:R-:W-:-:S04]  /*1640*/  FMUL.FTZ R122, R17, R44 ;  /* 0x0000002c117a7220 */ /* 0x000fc80000410000 */
[----:B------:R-:W-:-:S07]  /*1650*/  @P2 FADD.FTZ R122, R45, R122 ;  /* 0x0000007a2d7a2221 */ /* 0x000fce0000010000 */
.L_x_3813:
[----:B------:R-:W-:Y:S05]  /*1660*/  BSYNC B1 ;  /* 0x0000000000017941 */ /* 0x000fea0003800000 */
.L_x_3811:
[----:B------:R-:W-:Y:S04]  /*1670*/  BSSY B1, `(.L_x_3814) ;  /* 0x000000b000017945 */ /* 0x000fe80003800000 */
[----:B------:R-:W-:Y:S05]  /*1680*/  @P4 BRA `(.L_x_3815) ;  /* 0x0000000000104947 */ /* 0x000fea0003800000 */
[----:B------:R-:W-:Y:S01]  /*1690*/  HFMA2.MMA R121, -RZ, RZ, 0, 0 ;  /* 0x00000000ff797435 */ /* 0x000fe200000001ff */
[----:B------:R-:W-:Y:S10]  /*16a0*/  @!P2 BRA `(.L_x_3816) ;  /* 0x00000000001ca947 */ /* 0x000ff40003800000 */
[----:B-----5:R-:W-:Y:S01]  /*16b0*/  HADD2.F32 R121, -RZ, R40.H1_H1 ;  /* 0x30000028ff797230 */ /* 0x020fe20000004100 */
[----:B------:R-:W-:Y:S06]  /*16c0*/  BRA `(.L_x_3816) ;  /* 0x0000000000147947 */ /* 0x000fec0003800000 */
.L_x_3815:
[----:B-----5:R-:W-:-:S05]  /*16d0*/  HADD2.F32 R44, -RZ, R36.H1_H1 ;  /* 0x30000024ff2c7230 */ /* 0x020fca0000004100 */
[----:B------:R-:W-:Y:S01]  /*16e0*/  FMUL.FTZ R121, R44, UR8 ;  /* 0x000000082c797c20 */ /* 0x000fe20008410000 */
[----:B------:R-:W-:-:S03]  /*16f0*/  @P2 HADD2.F32 R44, -RZ, R40.H1_H1 ;  /* 0x30000028ff2c2230 */ /* 0x000fc60000004100 */
[----:B------:R-:W-:-:S04]  /*1700*/  FMUL.FTZ R121, R16, R121 ;  /* 0x0000007910797220 */ /* 0x000fc80000410000 */
[----:B------:R-:W-:-:S07]  /*1710*/  @P2 FADD.FTZ R121, R44, R121 ;  /* 0x000000792c792221 */ /* 0x000fce0000010000 */
.L_x_3816:
[----:B------:R-:W-:Y:S05]  /*1720*/  BSYNC B1 ;  /* 0x0000000000017941 */ /* 0x000fea0003800000 */
.L_x_3814:
[----:B------:R-:W-:Y:S04]  /*1730*/  BSSY B1, `(.L_x_3817) ;  /* 0x000000b000017945 */ /* 0x000fe80003800000 */
[----:B------:R-:W-:Y:S05]  /*1740*/  @P4 BRA `(.L_x_3818) ;  /* 0x0000000000104947 */ /* 0x000fea0003800000 */
[----:B------:R-:W-:Y:S01]  /*1750*/  MOV R120, RZ ;  /* 0x000000ff00787202 */ /* 0x000fe20000000f00 */
[----:B------:R-:W-:Y:S06]  /*1760*/  @!P2 BRA `(.L_x_3819) ;  /* 0x00000000001ca947 */ /* 0x000fec0003800000 */
[----:B-----5:R-:W-:Y:S01]  /*1770*/  HADD2.F32 R120, -RZ, R41.H0_H0 ;  /* 0x20000029ff787230 */ /* 0x020fe20000004100 */
[----:B------:R-:W-:Y:S06]  /*1780*/  BRA `(.L_x_3819) ;  /* 0x0000000000147947 */ /* 0x000fec0003800000 */
.L_x_3818:
[----:B-----5:R-:W-:Y:S02]  /*1790*/  HADD2.F32 R44, -RZ, R37.H0_H0 ;  /* 0x20000025ff2c7230 */ /* 0x020fe40000004100 */
[----:B------:R-:W-:-:S03]  /*17a0*/  @P2 HADD2.F32 R45, -RZ, R41.H0_H0 ;  /* 0x20000029ff2d2230 */ /* 0x000fc60000004100 */
[----:B------:R-:W-:-:S04]  /*17b0*/  FMUL.FTZ R44, R44, UR8 ;  /* 0x000000082c2c7c20 */ /* 0x000fc80008410000 */
[----:B------:R-:W-:-:S04]  /*17c0*/  FMUL.FTZ R120, R15, R44 ;  /* 0x0000002c0f787220 */ /* 0x000fc80000410000 */
[----:B------:R-:W-:-:S07]  /*17d0*/  @P2 FADD.FTZ R120, R45, R120 ;  /* 0x000000782d782221 */ /* 0x000fce0000010000 */
.L_x_3819:
[----:B------:R-:W-:Y:S05]  /*17e0*/  BSYNC B1 ;  /* 0x0000000000017941 */ /* 0x000fea0003800000 */
.L_x_3817:
[----:B------:R-:W-:Y:S04]  /*17f0*/  BSSY B1, `(.L_x_3820) ;  /* 0x000000b000017945 */ /* 0x000fe80003800000 */
[----:B------:R-:W-:Y:S05]  /*1800*/  @P4 BRA `(.L_x_3821) ;  /* 0x0000000000104947 */ /* 0x000fea0003800000 */
[----:B------:R-:W-:Y:S01]  /*1810*/  HFMA2.MMA R119, -RZ, RZ, 0, 0 ;  /* 0x00000000ff777435 */ /* 0x000fe200000001ff */
[----:B------:R-:W-:Y:S10]  /*1820*/  @!P2 BRA `(.L_x_3822) ;  /* 0x00000000001ca947 */ /* 0x000ff40003800000 */
[----:B-----5:R-:W-:Y:S01]  /*1830*/  HADD2.F32 R119, -RZ, R41.H1_H1 ;  /* 0x30000029ff777230 */ /* 0x020fe20000004100 */
[----:B------:R-:W-:Y:S06]  /*1840*/  BRA `(.L_x_3822) ;  /* 0x0000000000147947 */ /* 0x000fec0003800000 */
.L_x_3821:
[----:B-----5:R-:W-:-:S05]  /*1850*/  HADD2.F32 R44, -RZ, R37.H1_H1 ;  /* 0x30000025ff2c7230 */ /* 0x020fca0000004100 */
[----:B------:R-:W-:Y:S01]  /*1860*/  FMUL.FTZ R119, R44, UR8 ;  /* 0x000000082c777c20 */ /* 0x000fe20008410000 */
[----:B------:R-:W-:-:S03]  /*1870*/  @P2 HADD2.F32 R44, -RZ, R41.H1_H1 ;  /* 0x30000029ff2c2230 */ /* 0x000fc60000004100 */
[----:B------:R-:W-:-:S04]  /*1880*/  FMUL.FTZ R119, R14, R119 ;  /* 0x000000770e777220 */ /* 0x000fc80000410000 */
[----:B------:R-:W-:-:S07]  /*1890*/  @P2 FADD.FTZ R119, R44, R119 ;  /* 0x000000772c772221 */ /* 0x000fce0000010000 */
.L_x_3822:
[----:B------:R-:W-:Y:S05]  /*18a0*/  BSYNC B1 ;  /* 0x0000000000017941 */ /* 0x000fea0003800000 */
.L_x_3820:
[----:B------:R-:W-:Y:S04]  /*18b0*/  BSSY B1, `(.L_x_3823) ;  /* 0x000000b000017945 */ /* 0x000fe80003800000 */
[----:B------:R-:W-:Y:S05]  /*18c0*/  @P4 BRA `(.L_x_3824) ;  /* 0x0000000000104947 */ /* 0x000fea0003800000 */
[----:B------:R-:W-:Y:S01]  /*18d0*/  MOV R118, RZ ;  /* 0x000000ff00767202 */ /* 0x000fe20000000f00 */
[----:B------:R-:W-:Y:S06]  /*18e0*/  @!P2 BRA `(.L_x_3825) ;  /* 0x00000000001ca947 */ /* 0x000fec0003800000 */
[----:B-----5:R-:W-:Y:S01]  /*18f0*/  HADD2.F32 R118, -RZ, R42.H0_H0 ;  /* 0x2000002aff767230 */ /* 0x020fe20000004100 */
[----:B------:R-:W-:Y:S06]  /*1900*/  BRA `(.L_x_3825) ;  /* 0x0000000000147947 */ /* 0x000fec0003800000 */
.L_x_3824:
[----:B-----5:R-:W-:Y:S02]  /*1910*/  HADD2.F32 R44, -RZ, R38.H0_H0 ;  /* 0x20000026ff2c7230 */ /* 0x020fe40000004100 */
[----:B------:R-:W-:-:S03]  /*1920*/  @P2 HADD2.F32 R45, -RZ, R42.H0_H0 ;  /* 0x2000002aff2d2230 */ /* 0x000fc60000004100 */
[----:B------:R-:W-:-:S04]  /*1930*/  FMUL.FTZ R44, R44, UR8 ;  /* 0x000000082c2c7c20 */ /* 0x000fc80008410000 */
[----:B------:R-:W-:-:S04]  /*1940*/  FMUL.FTZ R118, R13, R44 ;  /* 0x0000002c0d767220 */ /* 0x000fc80000410000 */
[----:B------:R-:W-:-:S07]  /*1950*/  @P2 FADD.FTZ R118, R45, R118 ;  /* 0x000000762d762221 */ /* 0x000fce0000010000 */
.L_x_3825:
[----:B------:R-:W-:Y:S05]  /*1960*/  BSYNC B1 ;  /* 0x0000000000017941 */ /* 0x000fea0003800000 */
.L_x_3823:
[----:B------:R-:W-:Y:S04]  /*1970*/  BSSY B1, `(.L_x_3826) ;  /* 0x000000b000017945 */ /* 0x000fe80003800000 */
[----:B------:R-:W-:Y:S05]  /*1980*/  @P4 BRA `(.L_x_3827) ;  /* 0x0000000000104947 */ /* 0x000fea0003800000 */
[----:B------:R-:W-:Y:S01]  /*1990*/  HFMA2.MMA R117, -RZ, RZ, 0, 0 ;  /* 0x00000000ff757435 */ /* 0x000fe200000001ff */
[----:B------:R-:W-:Y:S10]  /*19a0*/  @!P2 BRA `(.L_x_3828) ;  /* 0x00000000001ca947 */ /* 0x000ff40003800000 */
[----:B-----5:R-:W-:Y:S01]  /*19b0*/  HADD2.F32 R117, -RZ, R42.H1_H1 ;  /* 0x3000002aff757230 */ /* 0x020fe20000004100 */
[----:B------:R-:W-:Y:S06]  /*19c0*/  BRA `(.L_x_3828) ;  /* 0x0000000000147947 */ /* 0x000fec0003800000 */
.L_x_3827:
[----:B-----5:R-:W-:-:S05]  /*19d0*/  HADD2.F32 R44, -RZ, R38.H1_H1 ;  /* 0x30000026ff2c7230 */ /* 0x020fca0000004100 */
[----:B------:R-:W-:Y:S01]  /*19e0*/  FMUL.FTZ R117, R44, UR8 ;  /* 0x000000082c757c20 */ /* 0x000fe20008410000 */
[----:B------:R-:W-:-:S03]  /*19f0*/  @P2 HADD2.F32 R44, -RZ, R42.H1_H1 ;  /* 0x3000002aff2c2230 */ /* 0x000fc60000004100 */
[----:B------:R-:W-:-:S04]  /*1a00*/  FMUL.FTZ R117, R12, R117 ;  /* 0x000000750c757220 */ /* 0x000fc80000410000 */
[----:B------:R-:W-:-:S07]  /*1a10*/  @P2 FADD.FTZ R117, R44, R117 ;  /* 0x000000752c752221 */ /* 0x000fce0000010000 */
.L_x_3828:
[----:B------:R-:W-:Y:S05]  /*1a20*/  BSYNC B1 ;  /* 0x0000000000017941 */ /* 0x000fea0003800000 */
.L_x_3826:
[----:B------:R-:W-:Y:S04]  /*1a30*/  BSSY B1, `(.L_x_3829) ;  /* 0x000000b000017945 */ /* 0x000fe80003800000 */
[----:B------:R-:W-:Y:S05]  /*1a40*/  @P4 BRA `(.L_x_3830) ;  /* 0x0000000000104947 */ /* 0x000fea0003800000 */
[----:B------:R-:W-:Y:S01]  /*1a50*/  MOV R116, RZ ;  /* 0x000000ff00747202 */ /* 0x000fe20000000f00 */
[----:B------:R-:W-:Y:S06]  /*1a60*/  @!P2 BRA `(.L_x_3831) ;  /* 0x00000000001ca947 */ /* 0x000fec0003800000 */
[----:B-----5:R-:W-:Y:S01]  /*1a70*/  HADD2.F32 R116, -RZ, R43.H0_H0 ;  /* 0x2000002bff747230 */ /* 0x020fe20000004100 */
[----:B------:R-:W-:Y:S06]  /*1a80*/  BRA `(.L_x_3831) ;  /* 0x0000000000147947 */ /* 0x000fec0003800000 */
.L_x_3830:
[----:B-----5:R-:W-:Y:S02]  /*1a90*/  HADD2.F32 R44, -RZ, R39.H0_H0 ;  /* 0x20000027ff2c7230 */ /* 0x020fe40000004100 */
[----:B------:R-:W-:-:S03]  /*1aa0*/  @P2 HADD2.F32 R45, -RZ, R43.H0_H0 ;  /* 0x2000002bff2d2230 */ /* 0x000fc60000004100 */
[----:B------:R-:W-:-:S04]  /*1ab0*/  FMUL.FTZ R44, R44, UR8 ;  /* 0x000000082c2c7c20 */ /* 0x000fc80008410000 */
[----:B------:R-:W-:-:S04]  /*1ac0*/  FMUL.FTZ R116, R11, R44 ;  /* 0x0000002c0b747220 */ /* 0x000fc80000410000 */
[----:B------:R-:W-:-:S07]  /*1ad0*/  @P2 FADD.FTZ R116, R45, R116 ;  /* 0x000000742d742221 */ /* 0x000fce0000010000 */
.L_x_3831:
[----:B------:R-:W-:Y:S05]  /*1ae0*/  BSYNC B1 ;  /* 0x0000000000017941 */ /* 0x000fea0003800000 */
.L_x_3829:
[----:B------:R-:W-:Y:S04]  /*1af0*/  BSSY B1, `(.L_x_3832) ;  /* 0x000000b000017945 */ /* 0x000fe80003800000 */
[----:B------:R-:W-:Y:S05]  /*1b00*/  @P4 BRA `(.L_x_3833) ;  /* 0x0000000000104947 */ /* 0x000fea0003800000 */
[----:B------:R-:W-:Y:S01]  /*1b10*/  HFMA2.MMA R115, -RZ, RZ, 0, 0 ;  /* 0x00000000ff737435 */ /* 0x000fe200000001ff */
[----:B------:R-:W-:Y:S10]  /*1b20*/  @!P2 BRA `(.L_x_3834) ;  /* 0x00000000001ca947 */ /* 0x000ff40003800000 */
[----:B-----5:R-:W-:Y:S01]  /*1b30*/  HADD2.F32 R115, -RZ, R43.H1_H1 ;  /* 0x3000002bff737230 */ /* 0x020fe20000004100 */
[----:B------:R-:W-:Y:S06]  /*1b40*/  BRA `(.L_x_3834) ;  /* 0x0000000000147947 */ /* 0x000fec0003800000 */
.L_x_3833:
[----:B-----5:R-:W-:-:S05]  /*1b50*/  HADD2.F32 R44, -RZ, R39.H1_H1 ;  /* 0x30000027ff2c7230 */ /* 0x020fca0000004100 */
[----:B------:R-:W-:Y:S01]  /*1b60*/  FMUL.FTZ R115, R44, UR8 ;  /* 0x000000082c737c20 */ /* 0x000fe20008410000 */
[----:B------:R-:W-:-:S03]  /*1b70*/  @P2 HADD2.F32 R44, -RZ, R43.H1_H1 ;  /* 0x3000002bff2c2230 */ /* 0x000fc60000004100 */
[----:B------:R-:W-:-:S04]  /*1b80*/  FMUL.FTZ R115, R10, R115 ;  /* 0x000000730a737220 */ /* 0x000fc80000410000 */
[----:B------:R-:W-:-:S07]  /*1b90*/  @P2 FADD.FTZ R115, R44, R115 ;  /* 0x000000732c732221 */ /* 0x000fce0000010000 */
.L_x_3834:
[----:B------:R-:W-:Y:S05]  /*1ba0*/  BSYNC B1 ;  /* 0x0000000000017941 */ /* 0x000fea0003800000 */
.L_x_3832:
        /* <DEDUP_REMOVED lines=9> */
.L_x_3810:
[----:B------:R-:W-:Y:S05]  /*1c40*/  BSYNC B0 ;  /* 0x0000000000007941 */ /* 0x000fea0003800000 */
.L_x_3809:
        /* <DEDUP_REMOVED lines=18> */
.L_x_3838:
[----:B-----5:R-:W-:Y:S02]  /*1d70*/  HADD2.F32 R44, -RZ, R36.H0_H0 ;  /* 0x20000024ff2c7230 */ /* 0x020fe40000004100 */
[----:B------:R-:W-:-:S03]  /*1d80*/  @P2 HADD2.F32 R45, -RZ, R40.H0_H0 ;  /* 0x20000028ff2d2230 */ /* 0x000fc60000004100 */
[----:B------:R-:W-:-:S04]  /*1d90*/  FMUL.FTZ R44, R44, UR8 ;  /* 0x000000082c2c7c20 */ /* 0x000fc80008410000 */
[----:B------:R-:W-:-:S04]  /*1da0*/  FMUL.FTZ R114, R9, R44 ;  /* 0x0000002c09727220 */ /* 0x000fc80000410000 */
[----:B------:R-:W-:-:S07]  /*1db0*/  @P2 FADD.FTZ R114, R45, R114 ;  /* 0x000000722d722221 */ /* 0x000fce0000010000 */
.L_x_3839:
[----:B------:R-:W-:Y:S05]  /*1dc0*/  BSYNC B1 ;  /* 0x0000000000017941 */ /* 0x000fea0003800000 */
.L_x_3837:
[----:B------:R-:W-:Y:S04]  /*1dd0*/  BSSY B1, `(.L_x_3840) ;  /* 0x000000b000017945 */ /* 0x000fe80003800000 */
[----:B------:R-:W-:Y:S05]  /*1de0*/  @P4 BRA `(.L_x_3841) ;  /* 0x0000000000104947 */ /* 0x000fea0003800000 */
[----:B------:R-:W-:Y:S01]  /*1df0*/  HFMA2.MMA R113, -RZ, RZ, 0, 0 ;  /* 0x00000000ff717435 */ /* 0x000fe200000001ff */
[----:B------:R-:W-:Y:S10]  /*1e00*/  @!P2 BRA `(.L_x_3842) ;  /* 0x00000000001ca947 */ /* 0x000ff40003800000 */
[----:B-----5:R-:W-:Y:S01]  /*1e10*/  HADD2.F32 R113, -RZ, R40.H1_H1 ;  /* 0x30000028ff717230 */ /* 0x020fe20000004100 */
[----:B------:R-:W-:Y:S06]  /*1e20*/  BRA `(.L_x_3842) ;  /* 0x0000000000147947 */ /* 0x000fec0003800000 */
.L_x_3841:
[----:B-----5:R-:W-:-:S05]  /*1e30*/  HADD2.F32 R44, -RZ, R36.H1_H1 ;  /* 0x30000024ff2c7230 */ /* 0x020fca0000004100 */
[----:B------:R-:W-:Y:S01]  /*1e40*/  FMUL.FTZ R113, R44, UR8 ;  /* 0x000000082c717c20 */ /* 0x000fe20008410000 */
[----:B------:R-:W-:-:S03]  /*1e50*/  @P2 HADD2.F32 R44, -RZ, R40.H1_H1 ;  /* 0x30000028ff2c2230 */ /* 0x000fc60000004100 */
[----:B------:R-:W-:-:S04]  /*1e60*/  FMUL.FTZ R113, R8, R113 ;  /* 0x0000007108717220 */ /* 0x000fc80000410000 */
[----:B------:R-:W-:-:S07]  /*1e70*/  @P2 FADD.FTZ R113, R44, R113 ;  /* 0x000000712c712221 */ /* 0x000fce0000010000 */
.L_x_3842:
[----:B------:R-:W-:Y:S05]  /*1e80*/  BSYNC B1 ;  /* 0x0000000000017941 */ /* 0x000fea0003800000 */
.L_x_3840:
[----:B------:R-:W-:Y:S04]  /*1e90*/  BSSY B1, `(.L_x_3843) ;  /* 0x000000b000017945 */ /* 0x000fe80003800000 */
[----:B------:R-:W-:Y:S05]  /*1ea0*/  @P4 BRA `(.L_x_3844) ;  /* 0x0000000000104947 */ /* 0x000fea0003800000 */
[----:B------:R-:W-:Y:S01]  /*1eb0*/  MOV R131, RZ ;  /* 0x000000ff00837202 */ /* 0x000fe20000000f00 */
[----:B------:R-:W-:Y:S06]  /*1ec0*/  @!P2 BRA `(.L_x_3845) ;  /* 0x00000000001ca947 */ /* 0x000fec0003800000 */
[----:B-----5:R-:W-:Y:S01]  /*1ed0*/  HADD2.F32 R131, -RZ, R41.H0_H0 ;  /* 0x20000029ff837230 */ /* 0x020fe20000004100 */
[----:B------:R-:W-:Y:S06]  /*1ee0*/  BRA `(.L_x_3845) ;  /* 0x0000000000147947 */ /* 0x000fec0003800000 */
.L_x_3844:
[----:B-----5:R-:W-:Y:S02]  /*1ef0*/  HADD2.F32 R44, -RZ, R37.H0_H0 ;  /* 0x20000025ff2c7230 */ /* 0x020fe40000004100 */
[----:B------:R-:W-:-:S03]  /*1f00*/  @P2 HADD2.F32 R46, -RZ, R41.H0_H0 ;  /* 0x20000029ff2e2230 */ /* 0x000fc60000004100 */
[----:B------:R-:W-:-:S04]  /*1f10*/  FMUL.FTZ R44, R44, UR8 ;  /* 0x000000082c2c7c20 */ /* 0x000fc80008410000 */
[----:B------:R-:W-:-:S04]  /*1f20*/  FMUL.FTZ R131, R7, R44 ;  /* 0x0000002c07837220 */ /* 0x000fc80000410000 */
[----:B------:R-:W-:-:S07]  /*1f30*/  @P2 FADD.FTZ R131, R46, R131 ;  /* 0x000000832e832221 */ /* 0x000fce0000010000 */
.L_x_3845:
[----:B------:R-:W-:Y:S05]  /*1f40*/  BSYNC B1 ;  /* 0x0000000000017941 */ /* 0x000fea0003800000 */
.L_x_3843:
[----:B------:R-:W-:Y:S04]  /*1f50*/  BSSY B1, `(.L_x_3846) ;  /* 0x000000b000017945 */ /* 0x000fe80003800000 */
[----:B------:R-:W-:Y:S05]  /*1f60*/  @P4 BRA `(.L_x_3847) ;  /* 0x0000000000104947 */ /* 0x000fea0003800000 */
[----:B------:R-:W-:Y:S01]  /*1f70*/  HFMA2.MMA R134, -RZ, RZ, 0, 0 ;  /* 0x00000000ff867435 */ /* 0x000fe200000001ff */
[----:B------:R-:W-:Y:S10]  /*1f80*/  @!P2 BRA `(.L_x_3848) ;  /* 0x00000000001ca947 */ /* 0x000ff40003800000 */
[----:B-----5:R-:W-:Y:S01]  /*1f90*/  HADD2.F32 R134, -RZ, R41.H1_H1 ;  /* 0x30000029ff867230 */ /* 0x020fe20000004100 */
[----:B------:R-:W-:Y:S06]  /*1fa0*/  BRA `(.L_x_3848) ;  /* 0x0000000000147947 */ /* 0x000fec0003800000 */
.L_x_3847:
[----:B-----5:R-:W-:Y:S02]  /*1fb0*/  HADD2.F32 R44, -RZ, R37.H1_H1 ;  /* 0x30000025ff2c7230 */ /* 0x020fe40000004100 */
[----:B------:R-:W-:-:S03]  /*1fc0*/  @P2 HADD2.F32 R47, -RZ, R41.H1_H1 ;  /* 0x30000029ff2f2230 */ /* 0x000fc60000004100 */
[----:B------:R-:W-:-:S04]  /*1fd0*/  FMUL.FTZ R45, R44, UR8 ;  /* 0x000000082c2d7c20 */ /* 0x000fc80008410000 */
[----:B------:R-:W-:-:S04]  /*1fe0*/  FMUL.FTZ R134, R6, R45 ;  /* 0x0000002d06867220 */ /* 0x000fc80000410000 */
[----:B------:R-:W-:-:S07]  /*1ff0*/  @P2 FADD.FTZ R134, R47, R134 ;  /* 0x000000862f862221 */ /* 0x000fce0000010000 */
.L_x_3848:
[----:B------:R-:W-:Y:S05]  /*2000*/  BSYNC B1 ;  /* 0x0000000000017941 */ /* 0x000fea0003800000 */
.L_x_3846:
[----:B------:R-:W-:Y:S04]  /*2010*/  BSSY B1, `(.L_x_3849) ;  /* 0x000000b000017945 */ /* 0x000fe80003800000 */
[----:B------:R-:W-:Y:S05]  /*2020*/  @P4 BRA `(.L_x_3850) ;  /* 0x0000000000104947 */ /* 0x000fea0003800000 */
[----:B------:R-:W-:Y:S01]  /*2030*/  MOV R133, RZ ;  /* 0x000000ff00857202 */ /* 0x000fe20000000f00 */
[----:B------:R-:W-:Y:S06]  /*2040*/  @!P2 BRA `(.L_x_3851) ;  /* 0x00000000001ca947 */ /* 0x000fec0003800000 */
[----:B-----5:R-:W-:Y:S01]  /*2050*/  HADD2.F32 R133, -RZ, R42.H0_H0 ;  /* 0x2000002aff857230 */ /* 0x020fe20000004100 */
[----:B------:R-:W-:Y:S06]  /*2060*/  BRA `(.L_x_3851) ;  /* 0x0000000000147947 */ /* 0x000fec0003800000 */
.L_x_3850:
[----:B-----5:R-:W-:Y:S02]  /*2070*/  HADD2.F32 R44, -RZ, R38.H0_H0 ;  /* 0x20000026ff2c7230 */ /* 0x020fe40000004100 */
[----:B------:R-:W-:-:S03]  /*2080*/  @P2 HADD2.F32 R46, -RZ, R42.H0_H0 ;  /* 0x2000002aff2e2230 */ /* 0x000fc60000004100 */
[----:B------:R-:W-:-:S04]  /*2090*/  FMUL.FTZ R44, R44, UR8 ;  /* 0x000000082c2c7c20 */ /* 0x000fc80008410000 */
[----:B------:R-:W-:-:S04]  /*20a0*/  FMUL.FTZ R133, R5, R44 ;  /* 0x0000002c05857220 */ /* 0x000fc80000410000 */
[----:B------:R-:W-:-:S07]  /*20b0*/  @P2 FADD.FTZ R133, R46, R133 ;  /* 0x000000852e852221 */ /* 0x000fce0000010000 */
.L_x_3851:
[----:B------:R-:W-:Y:S05]  /*20c0*/  BSYNC B1 ;  /* 0x0000000000017941 */ /* 0x000fea0003800000 */
.L_x_3849:
[----:B------:R-:W-:Y:S04]  /*20d0*/  BSSY B1, `(.L_x_3852) ;  /* 0x000000b000017945 */ /* 0x000fe80003800000 */
[----:B------:R-:W-:Y:S05]  /*20e0*/  @P4 BRA `(.L_x_3853) ;  /* 0x0000000000104947 */ /* 0x000fea0003800000 */
[----:B------:R-:W-:Y:S01]  /*20f0*/  HFMA2.MMA R136, -RZ, RZ, 0, 0 ;  /* 0x00000000ff887435 */ /* 0x000fe200000001ff */
[----:B------:R-:W-:Y:S10]  /*2100*/  @!P2 BRA `(.L_x_3854) ;  /* 0x00000000001ca947 */ /* 0x000ff40003800000 */
[----:B-----5:R-:W-:Y:S01]  /*2110*/  HADD2.F32 R136, -RZ, R42.H1_H1 ;  /* 0x3000002aff887230 */ /* 0x020fe20000004100 */
[----:B------:R-:W-:Y:S06]  /*2120*/  BRA `(.L_x_3854) ;  /* 0x0000000000147947 */ /* 0x000fec0003800000 */
.L_x_3853:
[----:B-----5:R-:W-:Y:S02]  /*2130*/  HADD2.F32 R44, -RZ, R38.H1_H1 ;  /* 0x30000026ff2c7230 */ /* 0x020fe40000004100 */
[----:B------:R-:W-:-:S03]  /*2140*/  @P2 HADD2.F32 R47, -RZ, R42.H1_H1 ;  /* 0x3000002aff2f2230 */ /* 0x000fc60000004100 */
[----:B------:R-:W-:-:S04]  /*2150*/  FMUL.FTZ R45, R44, UR8 ;  /* 0x000000082c2d7c20 */ /* 0x000fc80008410000 */
[----:B------:R-:W-:-:S04]  /*2160*/  FMUL.FTZ R136, R4, R45 ;  /* 0x0000002d04887220 */ /* 0x000fc80000410000 */
[----:B------:R-:W-:-:S07]  /*2170*/  @P2 FADD.FTZ R136, R47, R136 ;  /* 0x000000882f882221 */ /* 0x000fce0000010000 */
.L_x_3854:
[----:B------:R-:W-:Y:S05]  /*2180*/  BSYNC B1 ;  /* 0x0000000000017941 */ /* 0x000fea0003800000 */
.L_x_3852:
[----:B------:R-:W-:Y:S04]  /*2190*/  BSSY B1, `(.L_x_3855) ;  /* 0x000000b000017945 */ /* 0x000fe80003800000 */
[----:B------:R-:W-:Y:S05]  /*21a0*/  @P4 BRA `(.L_x_3856) ;  /* 0x0000000000104947 */ /* 0x000fea0003800000 */
[----:B------:R-:W-:Y:S01]  /*21b0*/  MOV R135, RZ ;  /* 0x000000ff00877202 */ /* 0x000fe20000000f00 */
[----:B------:R-:W-:Y:S06]  /*21c0*/  @!P2 BRA `(.L_x_3857) ;  /* 0x00000000001ca947 */ /* 0x000fec0003800000 */
[----:B-----5:R-:W-:Y:S01]  /*21d0*/  HADD2.F32 R135, -RZ, R43.H0_H0 ;  /* 0x2000002bff877230 */ /* 0x020fe20000004100 */
[----:B------:R-:W-:Y:S06]  /*21e0*/  BRA `(.L_x_3857) ;  /* 0x0000000000147947 */ /* 0x000fec0003800000 */
.L_x_3856:
[----:B-----5:R-:W-:Y:S02]  /*21f0*/  HADD2.F32 R44, -RZ, R39.H0_H0 ;  /* 0x20000027ff2c7230 */ /* 0x020fe40000004100 */
[----:B------:R-:W-:-:S03]  /*2200*/  @P2 HADD2.F32 R46, -RZ, R43.H0_H0 ;  /* 0x2000002bff2e2230 */ /* 0x000fc60000004100 */
[----:B------:R-:W-:-:S04]  /*2210*/  FMUL.FTZ R44, R44, UR8 ;  /* 0x000000082c2c7c20 */ /* 0x000fc80008410000 */
[----:B------:R-:W-:-:S04]  /*2220*/  FMUL.FTZ R135, R3, R44 ;  /* 0x0000002c03877220 */ /* 0x000fc80000410000 */
[----:B------:R-:W-:-:S07]  /*2230*/  @P2 FADD.FTZ R135, R46, R135 ;  /* 0x000000872e872221 */ /* 0x000fce0000010000 */
.L_x_3857:
[----:B------:R-:W-:Y:S05]  /*2240*/  BSYNC B1 ;  /* 0x0000000000017941 */ /* 0x000fea0003800000 */
.L_x_3855:
[----:B------:R-:W-:Y:S04]  /*2250*/  BSSY B1, `(.L_x_3858) ;  /* 0x000000b000017945 */ /* 0x000fe80003800000 */
[----:B------:R-:W-:Y:S05]  /*2260*/  @P4 BRA `(.L_x_3859) ;  /* 0x0000000000104947 */ /* 0x000fea0003800000 */
[----:B------:R-:W-:Y:S01]  /*2270*/  HFMA2.MMA R138, -RZ, RZ, 0, 0 ;  /* 0x00000000ff8a7435 */ /* 0x000fe200000001ff */
[----:B------:R-:W-:Y:S10]  /*2280*/  @!P2 BRA `(.L_x_3860) ;  /* 0x00000000001ca947 */ /* 0x000ff40003800000 */
[----:B-----5:R-:W-:Y:S01]  /*2290*/  HADD2.F32 R138, -RZ, R43.H1_H1 ;  /* 0x3000002bff8a7230 */ /* 0x020fe20000004100 */
[----:B------:R-:W-:Y:S06]  /*22a0*/  BRA `(.L_x_3860) ;  /* 0x0000000000147947 */ /* 0x000fec0003800000 */
.L_x_3859:
[----:B-----5:R-:W-:Y:S02]  /*22b0*/  HADD2.F32 R44, -RZ, R39.H1_H1 ;  /* 0x30000027ff2c7230 */ /* 0x020fe40000004100 */
[----:B------:R-:W-:-:S03]  /*22c0*/  @P2 HADD2.F32 R47, -RZ, R43.H1_H1 ;  /* 0x3000002bff2f2230 */ /* 0x000fc60000004100 */
[----:B------:R-:W-:-:S04]  /*22d0*/  FMUL.FTZ R45, R44, UR8 ;  /* 0x000000082c2d7c20 */ /* 0x000fc80008410000 */
[----:B------:R-:W-:-:S04]  /*22e0*/  FMUL.FTZ R138, R2, R45 ;  /* 0x0000002d028a7220 */ /* 0x000fc80000410000 */
[----:B------:R-:W-:-:S07]  /*22f0*/  @P2 FADD.FTZ R138, R47, R138 ;  /* 0x0000008a2f8a2221 */ /* 0x000fce0000010000 */
.L_x_3860:
[----:B------:R-:W-:Y:S05]  /*2300*/  BSYNC B1 ;  /* 0x0000000000017941 */ /* 0x000fea0003800000 */
.L_x_3858:
        /* <DEDUP_REMOVED lines=9> */
.L_x_3836:
[----:B------:R-:W-:Y:S05]  /*23a0*/  BSYNC B0 ;  /* 0x0000000000007941 */ /* 0x000fea0003800000 */
.L_x_3835:
        /* <DEDUP_REMOVED lines=17> */
.L_x_3864:
[----:B-----5:R-:W-:-:S05]  /*24c0*/  HADD2.F32 R44, -RZ, R36.H0_H0 ;  /* 0x20000024ff2c7230 */ /* 0x020fca0000004100 */
[----:B------:R-:W-:Y:S01]  /*24d0*/  FMUL.FTZ R137, R44, UR8 ;  /* 0x000000082c897c20 */ /* 0x000fe20008410000 */
[----:B------:R-:W-:-:S03]  /*24e0*/  @P2 HADD2.F32 R44, -RZ, R40.H0_H0 ;  /* 0x20000028ff2c2230 */ /* 0x000fc60000004100 */
[----:B------:R-:W-:-:S04]  /*24f0*/  FMUL.FTZ R137, R0, R137 ;  /* 0x0000008900897220 */ /* 0x000fc80000410000 */
[----:B------:R-:W-:-:S07]  /*2500*/  @P2 FADD.FTZ R137, R44, R137 ;  /* 0x000000892c892221 */ /* 0x000fce0000010000 */
.L_x_3865:
[----:B------:R-:W-:Y:S05]  /*2510*/  BSYNC B1 ;  /* 0x0000000000017941 */ /* 0x000fea0003800000 */
.L_x_3863:
[----:B------:R-:W-:Y:S04]  /*2520*/  BSSY B1, `(.L_x_3866) ;  /* 0x000000b000017945 */ /* 0x000fe80003800000 */
[----:B------:R-:W-:Y:S05]  /*2530*/  @P3 BRA `(.L_x_3867) ;  /* 0x0000000000103947 */ /* 0x000fea0003800000 */
[----:B------:R-:W-:Y:S01]  /*2540*/  HFMA2.MMA R140, -RZ, RZ, 0, 0 ;  /* 0x00000000ff8c7435 */ /* 0x000fe200000001ff */
[----:B------:R-:W-:Y:S10]  /*2550*/  @!P2 BRA `(.L_x_3868) ;  /* 0x00000000001ca947 */ /* 0x000ff40003800000 */
[----:B-----5:R-:W-:Y:S01]  /*2560*/  HADD2.F32 R140, -RZ, R40.H1_H1 ;  /* 0x30000028ff8c7230 */ /* 0x020fe20000004100 */
[----:B------:R-:W-:Y:S06]  /*2570*/  BRA `(.L_x_3868) ;  /* 0x0000000000147947 */ /* 0x000fec0003800000 */
.L_x_3867:
[----:B-----5:R-:W-:Y:S02]  /*2580*/  HADD2.F32 R44, -RZ, R36.H1_H1 ;  /* 0x30000024ff2c7230 */ /* 0x020fe40000004100 */
[----:B------:R-:W-:-:S03]  /*2590*/  @P2 HADD2.F32 R47, -RZ, R40.H1_H1 ;  /* 0x30000028ff2f2230 */ /* 0x000fc60000004100 */
[----:B------:R-:W-:-:S04]  /*25a0*/  FMUL.FTZ R45, R44, UR8 ;  /* 0x000000082c2d7c20 */ /* 0x000fc80008410000 */
[----:B------:R-:W-:-:S04]  /*25b0*/  FMUL.FTZ R140, R32, R45 ;  /* 0x0000002d208c7220 */ /* 0x000fc80000410000 */
[----:B------:R-:W-:-:S07]  /*25c0*/  @P2 FADD.FTZ R140, R47, R140 ;  /* 0x0000008c2f8c2221 */ /* 0x000fce0000010000 */
.L_x_3868:
[----:B------:R-:W-:Y:S05]  /*25d0*/  BSYNC B1 ;  /* 0x0000000000017941 */ /* 0x000fea0003800000 */
.L_x_3866:
[----:B------:R-:W-:Y:S04]  /*25e0*/  BSSY B1, `(.L_x_3869) ;  /* 0x000000b000017945 */ /* 0x000fe80003800000 */
[----:B------:R-:W-:Y:S05]  /*25f0*/  @P3 BRA `(.L_x_3870) ;  /* 0x0000000000103947 */ /* 0x000fea0003800000 */
[----:B------:R-:W-:Y:S01]  /*2600*/  MOV R139, RZ ;  /* 0x000000ff008b7202 */ /* 0x000fe20000000f00 */
[----:B------:R-:W-:Y:S06]  /*2610*/  @!P2 BRA `(.L_x_3871) ;  /* 0x00000000001ca947 */ /* 0x000fec0003800000 */
[----:B-----5:R-:W-:Y:S01]  /*2620*/  HADD2.F32 R139, -RZ, R41.H0_H0 ;  /* 0x20000029ff8b7230 */ /* 0x020fe20000004100 */
[----:B------:R-:W-:Y:S06]  /*2630*/  BRA `(.L_x_3871) ;  /* 0x0000000000147947 */ /* 0x000fec0003800000 */
.L_x_3870:
[----:B-----5:R-:W-:Y:S02]  /*2640*/  HADD2.F32 R44, -RZ, R37.H0_H0 ;  /* 0x20000025ff2c7230 */ /* 0x020fe40000004100 */
[----:B------:R-:W-:-:S03]  /*2650*/  @P2 HADD2.F32 R46, -RZ, R41.H0_H0 ;  /* 0x20000029ff2e2230 */ /* 0x000fc60000004100 */
[----:B------:R-:W-:-:S04]  /*2660*/  FMUL.FTZ R44, R44, UR8 ;  /* 0x000000082c2c7c20 */ /* 0x000fc80008410000 */
[----:B------:R-:W-:-:S04]  /*2670*/  FMUL.FTZ R139, R31, R44 ;  /* 0x0000002c1f8b7220 */ /* 0x000fc80000410000 */
[----:B------:R-:W-:-:S07]  /*2680*/  @P2 FADD.FTZ R139, R46, R139 ;  /* 0x0000008b2e8b2221 */ /* 0x000fce0000010000 */
.L_x_3871:
[----:B------:R-:W-:Y:S05]  /*2690*/  BSYNC B1 ;  /* 0x0000000000017941 */ /* 0x000fea0003800000 */
.L_x_3869:
[----:B------:R-:W-:Y:S04]  /*26a0*/  BSSY B1, `(.L_x_3872) ;  /* 0x000000b000017945 */ /* 0x000fe80003800000 */
[----:B------:R-:W-:Y:S05]  /*26b0*/  @P3 BRA `(.L_x_3873) ;  /* 0x0000000000103947 */ /* 0x000fea0003800000 */
[----:B------:R-:W-:Y:S01]  /*26c0*/  HFMA2.MMA R142, -RZ, RZ, 0, 0 ;  /* 0x00000000ff8e7435 */ /* 0x000fe200000001ff */
[----:B------:R-:W-:Y:S10]  /*26d0*/  @!P2 BRA `(.L_x_3874) ;  /* 0x00000000001ca947 */ /* 0x000ff40003800000 */
[----:B-----5:R-:W-:Y:S01]  /*26e0*/  HADD2.F32 R142, -RZ, R41.H1_H1 ;  /* 0x30000029ff8e7230 */ /* 0x020fe20000004100 */
[----:B------:R-:W-:Y:S06]  /*26f0*/  BRA `(.L_x_3874) ;  /* 0x0000000000147947 */ /* 0x000fec0003800000 */
.L_x_3873:
[----:B-----5:R-:W-:Y:S02]  /*2700*/  HADD2.F32 R44, -RZ, R37.H1_H1 ;  /* 0x30000025ff2c7230 */ /* 0x020fe40000004100 */
[----:B------:R-:W-:-:S03]  /*2710*/  @P2 HADD2.F32 R47, -RZ, R41.H1_H1 ;  /* 0x30000029ff2f2230 */ /* 0x000fc60000004100 */
[----:B------:R-:W-:-:S04]  /*2720*/  FMUL.FTZ R45, R44, UR8 ;  /* 0x000000082c2d7c20 */ /* 0x000fc80008410000 */
[----:B------:R-:W-:-:S04]  /*2730*/  FMUL.FTZ R142, R68, R45 ;  /* 0x0000002d448e7220 */ /* 0x000fc80000410000 */
[----:B------:R-:W-:-:S07]  /*2740*/  @P2 FADD.FTZ R142, R47, R142 ;  /* 0x0000008e2f8e2221 */ /* 0x000fce0000010000 */
.L_x_3874:
[----:B------:R-:W-:Y:S05]  /*2750*/  BSYNC B1 ;  /* 0x0000000000017941 */ /* 0x000fea0003800000 */
.L_x_3872:
[----:B------:R-:W-:Y:S04]  /*2760*/  BSSY B1, `(.L_x_3875) ;  /* 0x000000b000017945 */ /* 0x000fe80003800000 */
[----:B------:R-:W-:Y:S05]  /*2770*/  @P3 BRA `(.L_x_3876) ;  /* 0x0000000000103947 */ /* 0x000fea0003800000 */
[----:B------:R-:W-:Y:S01]  /*2780*/  MOV R141, RZ ;  /* 0x000000ff008d7202 */ /* 0x000fe20000000f00 */
[----:B------:R-:W-:Y:S06]  /*2790*/  @!P2 BRA `(.L_x_3877) ;  /* 0x00000000001ca947 */ /* 0x000fec0003800000 */
[----:B-----5:R-:W-:Y:S01]  /*27a0*/  HADD2.F32 R141, -RZ, R42.H0_H0 ;  /* 0x2000002aff8d7230 */ /* 0x020fe20000004100 */
[----:B------:R-:W-:Y:S06]  /*27b0*/  BRA `(.L_x_3877) ;  /* 0x0000000000147947 */ /* 0x000fec0003800000 */
.L_x_3876:
[----:B-----5:R-:W-:Y:S02]  /*27c0*/  HADD2.F32 R44, -RZ, R38.H0_H0 ;  /* 0x20000026ff2c7230 */ /* 0x020fe40000004100 */
[----:B------:R-:W-:-:S03]  /*27d0*/  @P2 HADD2.F32 R46, -RZ, R42.H0_H0 ;  /* 0x2000002aff2e2230 */ /* 0x000fc60000004100 */
[----:B------:R-:W-:-:S04]  /*27e0*/  FMUL.FTZ R44, R44, UR8 ;  /* 0x000000082c2c7c20 */ /* 0x000fc80008410000 */
[----:B------:R-:W-:-:S04]  /*27f0*/  FMUL.FTZ R141, R33, R44 ;  /* 0x0000002c218d7220 */ /* 0x000fc80000410000 */
[----:B------:R-:W-:-:S07]  /*2800*/  @P2 FADD.FTZ R141, R46, R141 ;  /* 0x0000008d2e8d2221 */ /* 0x000fce0000010000 */
.L_x_3877:
[----:B------:R-:W-:Y:S05]  /*2810*/  BSYNC B1 ;  /* 0x0000000000017941 */ /* 0x000fea0003800000 */
.L_x_3875:
[----:B------:R-:W-:Y:S04]  /*2820*/  BSSY B1, `(.L_x_3878) ;  /* 0x000000b000017945 */ /* 0x000fe80003800000 */
[----:B------:R-:W-:Y:S05]  /*2830*/  @P3 BRA `(.L_x_3879) ;  /* 0x0000000000103947 */ /* 0x000fea0003800000 */
[----:B------:R-:W-:Y:S01]  /*2840*/  HFMA2.MMA R144, -RZ, RZ, 0, 0 ;  /* 0x00000000ff907435 */ /* 0x000fe200000001ff */
[----:B------:R-:W-:Y:S10]  /*2850*/  @!P2 BRA `(.L_x_3880) ;  /* 0x00000000001ca947 */ /* 0x000ff40003800000 */
[----:B-----5:R-:W-:Y:S01]  /*2860*/  HADD2.F32 R144, -RZ, R42.H1_H1 ;  /* 0x3000002aff907230 */ /* 0x020fe20000004100 */
[----:B------:R-:W-:Y:S06]  /*2870*/  BRA `(.L_x_3880) ;  /* 0x0000000000147947 */ /* 0x000fec0003800000 */
.L_x_3879:
[----:B-----5:R-:W-:Y:S02]  /*2880*/  HADD2.F32 R44, -RZ, R38.H1_H1 ;  /* 0x30000026ff2c7230 */ /* 0x020fe40000004100 */
[----:B------:R-:W-:-:S03]  /*2890*/  @P2 HADD2.F32 R45, -RZ, R42.H1_H1 ;  /* 0x3000002aff2d2230 */ /* 0x000fc60000004100 */
[----:B------:R-:W-:-:S04]  /*28a0*/  FMUL.FTZ R44, R44, UR8 ;  /* 0x000000082c2c7c20 */ /* 0x000fc80008410000 */
[----:B------:R-:W-:-:S04]  /*28b0*/  FMUL.FTZ R144, R69, R44 ;  /* 0x0000002c45907220 */ /* 0x000fc80000410000 */
[----:B------:R-:W-:-:S07]  /*28c0*/  @P2 FADD.FTZ R144, R45, R144 ;  /* 0x000000902d902221 */ /* 0x000fce0000010000 */
.L_x_3880:
[----:B------:R-:W-:Y:S05]  /*28d0*/  BSYNC B1 ;  /* 0x0000000000017941 */ /* 0x000fea0003800000 */
.L_x_3878:
[----:B------:R-:W-:Y:S04]  /*28e0*/  BSSY B1, `(.L_x_3881) ;  /* 0x000000b000017945 */ /* 0x000fe80003800000 */
[----:B------:R-:W-:Y:S05]  /*28f0*/  @P3 BRA `(.L_x_3882) ;  /* 0x0000000000103947 */ /* 0x000fea0003800000 */
[----:B------:R-:W-:Y:S01]  /*2900*/  MOV R143, RZ ;  /* 0x000000ff008f7202 */ /* 0x000fe20000000f00 */
[----:B------:R-:W-:Y:S06]  /*2910*/  @!P2 BRA `(.L_x_3883) ;  /* 0x00000000001ca947 */ /* 0x000fec0003800000 */
[----:B-----5:R-:W-:Y:S01]  /*2920*/  HADD2.F32 R143, -RZ, R43.H0_H0 ;  /* 0x2000002bff8f7230 */ /* 0x020fe20000004100 */
[----:B------:R-:W-:Y:S06]  /*2930*/  BRA `(.L_x_3883) ;  /* 0x0000000000147947 */ /* 0x000fec0003800000 */
.L_x_3882:
[----:B-----5:R-:W-:-:S05]  /*2940*/  HADD2.F32 R44, -RZ, R39.H0_H0 ;  /* 0x20000027ff2c7230 */ /* 0x020fca0000004100 */
[----:B------:R-:W-:Y:S01]  /*2950*/  FMUL.FTZ R143, R44, UR8 ;  /* 0x000000082c8f7c20 */ /* 0x000fe20008410000 */
[----:B------:R-:W-:-:S03]  /*2960*/  @P2 HADD2.F32 R44, -RZ, R43.H0_H0 ;  /* 0x2000002bff2c2230 */ /* 0x000fc60000004100 */
[----:B------:R-:W-:-:S04]  /*2970*/  FMUL.FTZ R143, R34, R143 ;  /* 0x0000008f228f7220 */ /* 0x000fc80000410000 */
[----:B------:R-:W-:-:S07]  /*2980*/  @P2 FADD.FTZ R143, R44, R143 ;  /* 0x0000008f2c8f2221 */ /* 0x000fce0000010000 */
.L_x_3883:
[----:B------:R-:W-:Y:S05]  /*2990*/  BSYNC B1 ;  /* 0x0000000000017941 */ /* 0x000fea0003800000 */
.L_x_3881:
[----:B------:R-:W-:Y:S04]  /*29a0*/  BSSY B1, `(.L_x_3884) ;  /* 0x000000b000017945 */ /* 0x000fe80003800000 */
[----:B------:R-:W-:Y:S05]  /*29b0*/  @P3 BRA `(.L_x_3885) ;  /* 0x0000000000103947 */ /* 0x000fea0003800000 */
[----:B------:R-:W-:Y:S01]  /*29c0*/  HFMA2.MMA R146, -RZ, RZ, 0, 0 ;  /* 0x00000000ff927435 */ /* 0x000fe200000001ff */
[----:B------:R-:W-:Y:S10]  /*29d0*/  @!P2 BRA `(.L_x_3886) ;  /* 0x00000000001ca947 */ /* 0x000ff40003800000 */
[----:B-----5:R-:W-:Y:S01]  /*29e0*/  HADD2.F32 R146, -RZ, R43.H1_H1 ;  /* 0x3000002bff927230 */ /* 0x020fe20000004100 */
[----:B------:R-:W-:Y:S06]  /*29f0*/  BRA `(.L_x_3886) ;  /* 0x0000000000147947 */ /* 0x000fec0003800000 */
.L_x_3885:
[----:B-----5:R-:W-:Y:S02]  /*2a00*/  HADD2.F32 R44, -RZ, R39.H1_H1 ;  /* 0x30000027ff2c7230 */ /* 0x020fe40000004100 */
[----:B------:R-:W-:-:S03]  /*2a10*/  @P2 HADD2.F32 R47, -RZ, R43.H1_H1 ;  /* 0x3000002bff2f2230 */ /* 0x000fc60000004100 */
[----:B------:R-:W-:-:S04]  /*2a20*/  FMUL.FTZ R45, R44, UR8 ;  /* 0x000000082c2d7c20 */ /* 0x000fc80008410000 */
[----:B------:R-:W-:-:S04]  /*2a30*/  FMUL.FTZ R146, R70, R45 ;  /* 0x0000002d46927220 */ /* 0x000fc80000410000 */
[----:B------:R-:W-:-:S07]  /*2a40*/  @P2 FADD.FTZ R146, R47, R146 ;  /* 0x000000922f922221 */ /* 0x000fce0000010000 */
.L_x_3886:
[----:B------:R-:W-:Y:S05]  /*2a50*/  BSYNC B1 ;  /* 0x0000000000017941 */ /* 0x000fea0003800000 */
.L_x_3884:
[----:B------:R-:W0:Y:S01]  /*2a60*/  LDC.64 R44, c[0x0][0x238] ;  /* 0x00008e00ff2c7b82 */ /* 0x000e220000000a00 */
[----:B------:R-:W-:Y:S02]  /*2a70*/  F2FP.F16.F32.PACK_AB R47, R146, R143 ;  /* 0x0000008f922f723e */ /* 0x000fe400000000ff */
[----:B------:R-:W-:Y:S01]  /*2a80*/  F2FP.F16.F32.PACK_AB R46, R144, R141 ;  /* 0x0000008d902e723e */ /* 0x000fe200000000ff */
[----:B0-----:R-:W-:Y:S01]  /*2a90*/  IMAD.WIDE.U32 R152, R149, 0x10, R44 ;  /* 0x0000001095987825 */ /* 0x001fe200078e002c */
[----:B------:R-:W-:Y:S02]  /*2aa0*/  F2FP.F16.F32.PACK_AB R45, R142, R139 ;  /* 0x0000008b8e2d723e */ /* 0x000fe400000000ff */
[----:B------:R-:W-:-:S05]  /*2ab0*/  F2FP.F16.F32.PACK_AB R44, R140, R137 ;  /* 0x000000898c2c723e */ /* 0x000fca00000000ff */
[----:B------:R3:W-:Y:S02]  /*2ac0*/  STG.E.128 desc[UR4][R152.64], R44 ;  /* 0x0000002c98007986 */ /* 0x0007e4000c101d04 */
.L_x_3862:
[----:B------:R-:W-:Y:S05]  /*2ad0*/  BSYNC B0 ;  /* 0x0000000000007941 */ /* 0x000fea0003800000 */
.L_x_3861:
        /* <DEDUP_REMOVED lines=125> */
.L_x_3908:
        /* <DEDUP_REMOVED lines=32> */
[----:B------:R-:W-:Y:S01]  /*34b0*/  FMUL.FTZ R46, R149, R46 ;  /* 0x0000002e952e7220 */ /* 0x000fe20000410000 */
[--C-:B------:R-:W-:Y:S01]  /*34c0*/  FADD.FTZ R156, R125, -R148.reuse ;  /* 0x800000947d9c7221 */ /* 0x100fe20000010000 */
[----:B------:R-:W-:Y:S01]  /*34d0*/  FMUL.FTZ R44, R149, R44 ;  /* 0x0000002c952c7220 */ /* 0x000fe20000410000 */
[----:B------:R-:W-:Y:S01]  /*34e0*/  FADD.FTZ R152, R127, -R148 ;  /* 0x800000947f987221 */ /* 0x000fe20000010000 */
[----:B------:R-:W-:Y:S01]  /*34f0*/  FFMA.FTZ R45, R71, R46, R64 ;  /* 0x0000002e472d7223 */ /* 0x000fe20000010040 */
[----:B------:R-:W-:Y:S01]  /*3500*/  FADD.FTZ R46, R128, -R148 ;  /* 0x80000094802e7221 */ /* 0x000fe20000010000 */
        /* <DEDUP_REMOVED lines=9> */
[----:B------:R-:W-:Y:S01]  /*35a0*/  F2FP.F16.F32.PACK_AB R44, R45, R44 ;  /* 0x0000002c2d2c723e */ /* 0x000fe200000000ff */
        /* <DEDUP_REMOVED lines=10> */
[----:B------:R-:W-:-:S03]  /*3650*/  IADD3 R147, R147, 0x20, RZ ;  /* 0x0000002093937810 */ /* 0x000fc60007ffe0ff */
[----:B------:R0:W-:Y:S04]  /*3660*/  STG.E.128 desc[UR4][R150.64], R44 ;  /* 0x0000002c96007986 */ /* 0x0001e8000c101d04 */
.L_x_3891:
[----:B------:R-:W-:Y:S05]  /*3670*/  BSYNC B1 ;  /* 0x0000000000017941 */ /* 0x000fea0003800000 */
.L_x_3890:
[----:B------:R-:W-:Y:S01]  /*3680*/  ISETP.NE.AND P2, PT, R29, RZ, PT ;  /* 0x000000ff1d00720c */ /* 0x000fe20003f45270 */
[----:B------:R-:W-:-:S12]  /*3690*/  BSSY B1, `(.L_x_3892) ;  /* 0x0000022000017945 */ /* 0x000fd80003800000 */
[----:B------:R-:W-:Y:S05]  /*36a0*/  @!P2 BRA `(.L_x_3893) ;  /* 0x000000000080a947 */ /* 0x000fea0003800000 */
[--C-:B0-----:R-:W-:Y:S01]  /*36b0*/  FADD.FTZ R46, R121, -R148.reuse ;  /* 0x80000094792e7221 */ /* 0x101fe20000010000 */
        /* <DEDUP_REMOVED lines=31> */
.L_x_3893:
[----:B------:R-:W-:Y:S05]  /*38b0*/  BSYNC B1 ;  /* 0x0000000000017941 */ /* 0x000fea0003800000 */
.L_x_3892:
        /* <DEDUP_REMOVED lines=10> */
[--C-:B------:R-:W-:Y:S01]  /*3960*/  FADD.FTZ R152, R134, -R148.reuse ;  /* 0x8000009486987221 */ /* 0x100fe20000010000 */
        /* <DEDUP_REMOVED lines=24> */
.L_x_3895:
[----:B------:R-:W-:Y:S05]  /*3af0*/  BSYNC B1 ;  /* 0x0000000000017941 */ /* 0x000fea0003800000 */
.L_x_3894:
        /* <DEDUP_REMOVED lines=32> */
.L_x_3889:
[----:B------:R-:W-:Y:S05]  /*3d00*/  BSYNC B0 ;  /* 0x0000000000007941 */ /* 0x000fea0003800000 */
.L_x_3888:
[----:B0123--:R-:W0:Y:S02]  /*3d10*/  LDC.64 R44, c[0x0][0x210] ;  /* 0x00008400ff2c7b82 */ /* 0x00fe240000000a00 */
[----:B0-----:R-:W-:-:S04]  /*3d20*/  LEA R145, R44, R145, 0x2 ;  /* 0x000000912c917211 */ /* 0x001fc800078e10ff */
[----:B------:R-:W-:-:S13]  /*3d30*/  ISETP.GE.AND P2, PT, R145, R45, PT ;  /* 0x0000002d9100720c */ /* 0x000fda0003f46270 */
[----:B------:R-:W-:Y:S05]  /*3d40*/  @!P2 BRA `(.L_x_3896) ;  /* 0xffffffcc00c4a947 */ /* 0x000fea000383ffff */
[----:B------:R-:W-:Y:S05]  /*3d50*/  EXIT ;  /* 0x000000000000794d */ /* 0x000fea0003800000 */
.L_x_3887:
        /* <DEDUP_REMOVED lines=8> */
.L_x_3898:
[----:B------:R-:W-:Y:S05]  /*3de0*/  BSYNC B0 ;  /* 0x0000000000007941 */ /* 0x000fea0003800000 */
.L_x_3897:
        /* <DEDUP_REMOVED lines=9> */
.L_x_3899:
[----:B------:R-:W-:Y:S01]  /*3e80*/  HFMA2.MMA R156, -RZ, RZ, 0, 2.384185791015625e-07 ;  /* 0x00000004ff9c7435 */ /* 0x000fe200000001ff */
[----:B------:R-:W-:-:S05]  /*3e90*/  MOV R47, R155 ;  /* 0x0000009b002f7202 */ /* 0x000fca0000000f00 */
[----:B------:R-:W-:-:S05]  /*3ea0*/  FADD.FTZ R47, R46, R47 ;  /* 0x0000002f2e2f7221 */ /* 0x000fca0000010000 */
[----:B------:R-:W-:-:S07]  /*3eb0*/  MOV R157, R47 ;  /* 0x0000002f009d7202 */ /* 0x000fce0000000f00 */
[----:B------:R-:W-:Y:S05]  /*3ec0*/  WARPSYNC.COLLECTIVE R154, `(.L_x_3900) ;  /* 0x000000009a087348 */ /* 0x000fea0003c00000 */
[----:B------:R0:W1:Y:S02]  /*3ed0*/  SHFL.BFLY P6, R155, R157, R156, R159 ;  /* 0x0c00009c9d9b7389 */ /* 0x00006400000c009f */
[----:B01----:R-:W-:Y:S01]  /*3ee0*/  ENDCOLLECTIVE ;  /* 0x000000000000791b */ /* 0x003fe20003800000 */
.L_x_3900:
[----:B------:R-:W-:Y:S01]  /*3ef0*/  HFMA2.MMA R156, -RZ, RZ, 0, 4.76837158203125e-07 ;  /* 0x00000008ff9c7435 */ /* 0x000fe200000001ff */
[----:B------:R-:W-:-:S05]  /*3f00*/  MOV R44, R155 ;  /* 0x0000009b002c7202 */ /* 0x000fca0000000f00 */
[----:B------:R-:W-:-:S05]  /*3f10*/  FADD.FTZ R152, R47, R44 ;  /* 0x0000002c2f987221 */ /* 0x000fca0000010000 */
[----:B------:R-:W-:-:S07]  /*3f20*/  MOV R157, R152 ;  /* 0x00000098009d7202 */ /* 0x000fce0000000f00 */
[----:B------:R-:W-:Y:S05]  /*3f30*/  WARPSYNC.COLLECTIVE R154, `(.L_x_3901) ;  /* 0x000000009a087348 */ /* 0x000fea0003c00000 */
[----:B------:R0:W1:Y:S02]  /*3f40*/  SHFL.BFLY P6, R155, R157, R156, R159 ;  /* 0x0c00009c9d9b7389 */ /* 0x00006400000c009f */
[----:B01----:R-:W-:Y:S01]  /*3f50*/  ENDCOLLECTIVE ;  /* 0x000000000000791b */ /* 0x003fe20003800000 */
.L_x_3901:
[----:B------:R-:W-:Y:S01]  /*3f60*/  HFMA2.MMA R156, -RZ, RZ, 0, 9.5367431640625e-07 ;  /* 0x00000010ff9c7435 */ /* 0x000fe200000001ff */
[----:B------:R-:W-:-:S05]  /*3f70*/  MOV R149, R155 ;  /* 0x0000009b00957202 */ /* 0x000fca0000000f00 */
[----:B------:R-:W-:Y:S02]  /*3f80*/  FADD.FTZ R153, R152, R149 ;  /* 0x0000009598997221 */ /* 0x000fe40000010000 */
[----:B------:R-:W0:Y:S03]  /*3f90*/  LDC R149, c[0x0][0x290] ;  /* 0x0000a400ff957b82 */ /* 0x000e260000000800 */
[----:B------:R-:W-:-:S07]  /*3fa0*/  MOV R157, R153 ;  /* 0x00000099009d7202 */ /* 0x000fce0000000f00 */
[----:B0-----:R-:W-:Y:S05]  /*3fb0*/  WARPSYNC.COLLECTIVE R154, `(.L_x_3902) ;  /* 0x000000009a087348 */ /* 0x001fea0003c00000 */
[----:B------:R1:W2:Y:S02]  /*3fc0*/  SHFL.BFLY P6, R155, R157, R156, R159 ;  /* 0x0c00009c9d9b7389 */ /* 0x0002a400000c009f */
[----:B012---:R-:W-:Y:S01]  /*3fd0*/  ENDCOLLECTIVE ;  /* 0x000000000000791b */ /* 0x007fe20003800000 */
.L_x_3902:
        /* <DEDUP_REMOVED lines=73> */
.L_x_3903:
[----:B------:R-:W-:Y:S01]  /*4470*/  HFMA2.MMA R156, -RZ, RZ, 0, 1.1920928955078125e-07 ;  /* 0x00000002ff9c7435 */ /* 0x000fe200000001ff */
[----:B------:R-:W-:-:S05]  /*4480*/  MOV R45, R155 ;  /* 0x0000009b002d7202 */ /* 0x000fca0000000f00 */
[----:B------:R-:W-:-:S05]  /*4490*/  FADD.FTZ R45, R44, R45 ;  /* 0x0000002d2c2d7221 */ /* 0x000fca0000010000 */
[----:B------:R-:W-:-:S07]  /*44a0*/  MOV R157, R45 ;  /* 0x0000002d009d7202 */ /* 0x000fce0000000f00 */
[----:B------:R-:W-:Y:S05]  /*44b0*/  WARPSYNC.COLLECTIVE R154, `(.L_x_3904) ;  /* 0x000000009a087348 */ /* 0x000fea0003c00000 */
[----:B------:R0:W1:Y:S02]  /*44c0*/  SHFL.BFLY P6, R155, R157, R156, R159 ;  /* 0x0c00009c9d9b7389 */ /* 0x00006400000c009f */
[----:B01----:R-:W-:Y:S01]  /*44d0*/  ENDCOLLECTIVE ;  /* 0x000000000000791b */ /* 0x003fe20003800000 */
.L_x_3904:
[----:B------:R-:W-:Y:S01]  /*44e0*/  HFMA2.MMA R156, -RZ, RZ, 0, 2.384185791015625e-07 ;  /* 0x00000004ff9c7435 */ /* 0x000fe200000001ff */
[----:B------:R-:W-:-:S05]  /*44f0*/  MOV R46, R155 ;  /* 0x0000009b002e7202 */ /* 0x000fca0000000f00 */
[----:B------:R-:W-:-:S05]  /*4500*/  FADD.FTZ R46, R45, R46 ;  /* 0x0000002e2d2e7221 */ /* 0x000fca0000010000 */
[----:B------:R-:W-:-:S07]  /*4510*/  MOV R157, R46 ;  /* 0x0000002e009d7202 */ /* 0x000fce0000000f00 */
[----:B------:R-:W-:Y:S05]  /*4520*/  WARPSYNC.COLLECTIVE R154, `(.L_x_3905) ;  /* 0x000000009a087348 */ /* 0x000fea0003c00000 */
[----:B------:R0:W1:Y:S02]  /*4530*/  SHFL.BFLY P6, R155, R157, R156, R159 ;  /* 0x0c00009c9d9b7389 */ /* 0x00006400000c009f */
[----:B01----:R-:W-:Y:S01]  /*4540*/  ENDCOLLECTIVE ;  /* 0x000000000000791b */ /* 0x003fe20003800000 */
.L_x_3905:
[----:B------:R-:W-:Y:S01]  /*4550*/  HFMA2.MMA R156, -RZ, RZ, 0, 4.76837158203125e-07 ;  /* 0x00000008ff9c7435 */ /* 0x000fe200000001ff */
[----:B------:R-:W-:-:S05]  /*4560*/  MOV R47, R155 ;  /* 0x0000009b002f7202 */ /* 0x000fca0000000f00 */
[----:B------:R-:W-:-:S05]  /*4570*/  FADD.FTZ R47, R46, R47 ;  /* 0x0000002f2e2f7221 */ /* 0x000fca0000010000 */
[----:B------:R-:W-:-:S07]  /*4580*/  MOV R157, R47 ;  /* 0x0000002f009d7202 */ /* 0x000fce0000000f00 */
[----:B------:R-:W-:Y:S05]  /*4590*/  WARPSYNC.COLLECTIVE R154, `(.L_x_3906) ;  /* 0x000000009a087348 */ /* 0x000fea0003c00000 */
[----:B------:R0:W1:Y:S02]  /*45a0*/  SHFL.BFLY P6, R155, R157, R156, R159 ;  /* 0x0c00009c9d9b7389 */ /* 0x00006400000c009f */
[----:B01----:R-:W-:Y:S01]  /*45b0*/  ENDCOLLECTIVE ;  /* 0x000000000000791b */ /* 0x003fe20003800000 */
.L_x_3906:
[----:B------:R-:W-:Y:S01]  /*45c0*/  HFMA2.MMA R156, -RZ, RZ, 0, 9.5367431640625e-07 ;  /* 0x00000010ff9c7435 */ /* 0x000fe200000001ff */
[----:B------:R-:W-:-:S05]  /*45d0*/  MOV R152, R155 ;  /* 0x0000009b00987202 */ /* 0x000fca0000000f00 */
[----:B------:R-:W-:-:S05]  /*45e0*/  FADD.FTZ R152, R47, R152 ;  /* 0x000000982f987221 */ /* 0x000fca0000010000 */
[----:B------:R-:W-:-:S07]  /*45f0*/  MOV R157, R152 ;  /* 0x00000098009d7202 */ /* 0x000fce0000000f00 */
[----:B------:R-:W-:Y:S05]  /*4600*/  WARPSYNC.COLLECTIVE R154, `(.L_x_3907) ;  /* 0x000000009a087348 */ /* 0x000fea0003c00000 */
[----:B------:R0:W1:Y:S02]  /*4610*/  SHFL.BFLY P6, R155, R157, R156, R159 ;  /* 0x0c00009c9d9b7389 */ /* 0x00006400000c009f */
[----:B01----:R-:W-:Y:S01]  /*4620*/  ENDCOLLECTIVE ;  /* 0x000000000000791b */ /* 0x003fe20003800000 */
.L_x_3907:
[----:B------:R-:W-:Y:S01]  /*4630*/  MOV R153, R155 ;  /* 0x0000009b00997202 */ /* 0x000fe20000000f00 */
[----:B------:R-:W-:Y:S06]  /*4640*/  BRA `(.L_x_3908) ;  /* 0xffffffec00187947 */ /* 0x000fec000383ffff */
.L_x_3909:
        /* <DEDUP_REMOVED lines=11> */
.L_x_30436:


//--------------------- .text._ZN10layer_norm13ln_fwd_kernelINS_13Kernel_traitsI6__halfS2_S2_S2_fjLj1024ELj1ELj4ELj1ELj16ENS_18Kernel_traits_baseILj1024ES2_S2_S2_S2_fjLj128EEEEELb0ELb1ELb1ELb1EEEvNS_9FwdParamsE --------------------------
	.section	.text._ZN10layer_norm13ln_fwd_kernelINS_13Kernel_traitsI6__halfS2_S2_S2_fjLj1024ELj1ELj4ELj1ELj16ENS_18Kernel_traits_baseILj1024ES2_S2_S2_S2_fjLj128EEEEELb0ELb1ELb1ELb1EEEvNS_9FwdParamsE,"ax",@progbits
	.align	128
        .global         _ZN10layer_norm13ln_fwd_kernelINS_13Kernel_traitsI6__halfS2_S2_S2_fjLj1024ELj1ELj4ELj1ELj16ENS_18Kernel_traits_baseILj1024ES2_S2_S2_S2_fjLj128EEEEELb0ELb1ELb1ELb1EEEvNS_9FwdParamsE
        .type           _ZN10layer_norm13ln_fwd_kernelINS_13Kernel_traitsI6__halfS2_S2_S2_fjLj1024ELj1ELj4ELj1ELj16ENS_18Kernel_traits_baseILj1024ES2_S2_S2_S2_fjLj128EEEEELb0ELb1ELb1ELb1EEEvNS_9FwdParamsE,@function
        .size           _ZN10layer_norm13ln_fwd_kernelINS_13Kernel_traitsI6__halfS2_S2_S2_fjLj1024ELj1ELj4ELj1ELj16ENS_18Kernel_traits_baseILj1024ES2_S2_S2_S2_fjLj128EEEEELb0ELb1ELb1ELb1EEEvNS_9FwdParamsE,(.L_x_30437 - _ZN10layer_norm13ln_fwd_kernelINS_13Kernel_traitsI6__halfS2_S2_S2_fjLj1024ELj1ELj4ELj1ELj16ENS_18Kernel_traits_baseILj1024ES2_S2_S2_S2_fjLj128EEEEELb0ELb1ELb1ELb1EEEvNS_9FwdParamsE)
        .other          _ZN10layer_norm13ln_fwd_kernelINS_13Kernel_traitsI6__halfS2_S2_S2_fjLj1024ELj1ELj4ELj1ELj16ENS_18Kernel_traits_baseILj1024ES2_S2_S2_S2_fjLj128EEEEELb0ELb1ELb1ELb1EEEvNS_9FwdParamsE,@"STO_CUDA_ENTRY STV_DEFAULT"
_ZN10layer_norm13ln_fwd_kernelINS_13Kernel_traitsI6__halfS2_S2_S2_fjLj1024ELj1ELj4ELj1ELj16ENS_18Kernel_traits_baseILj1024ES2_S2_S2_S2_fjLj128EEEEELb0ELb1ELb1ELb1EEEvNS_9FwdParamsE:
.text._ZN10layer_norm13ln_fwd_kernelINS_13Kernel_traitsI6__halfS2_S2_S2_fjLj1024ELj1ELj4ELj1ELj16ENS_18Kernel_traits_baseILj1024ES2_S2_S2_S2_fjLj128EEEEELb0ELb1ELb1ELb1EEEvNS_9FwdParamsE:
        /* <DEDUP_REMOVED lines=32> */
[----:B------:R0:W4:Y:S04]  /*0200*/  LDG.E.128 R48, desc[UR4][R4.64+0x600] ;  /* 0x0006000404307981 */ /* 0x000128000c1e1d00 */
        /* <DEDUP_REMOVED lines=11> */
[----:B------:R-:W-:Y:S01]  /*02c0*/  ULDC.U8 UR6, c[0x0][0x2a0] ;  /* 0x0000a80000067ab9 */ /* 0x000fe20000000000 */
[----:B------:R-:W-:Y:S01]  /*02d0*/  HADD2.F32 R3, -RZ, R12.H1_H1 ;  /* 0x3000000cff037230 */ /* 0x000fe20000004100 */
[----:B------:R-:W-:Y:S01]  /*02e0*/  ULDC UR8, c[0x0][0x29c] ;  /* 0x0000a70000087ab9 */ /* 0x000fe20000000800 */
[--C-:B0-----:R-:W-:Y:S01]  /*02f0*/  HADD2.F32 R4, -RZ, R13.reuse.H0_H0 ;  /* 0x2000000dff047230 */ /* 0x101fe20000004100 */
[----:B------:R-:W-:Y:S01]  /*0300*/  ULDC UR9, c[0x0][0x2d8] ;  /* 0x0000b60000097ab9 */ /* 0x000fe20000000800 */
[----:B------:R-:W-:Y:S02]  /*0310*/  HADD2.F32 R5, -RZ, R13.H1_H1 ;  /* 0x3000000dff057230 */ /* 0x000fe40000004100 */
[--C-:B------:R-:W-:Y:S02]  /*0320*/  HADD2.F32 R6, -RZ, R14.reuse.H0_H0 ;  /* 0x2000000eff067230 */ /* 0x100fe40000004100 */
[----:B------:R-:W-:-:S02]  /*0330*/  HADD2.F32 R7, -RZ, R14.H1_H1 ;  /* 0x3000000eff077230 */ /* 0x000fc40000004100 */
[--C-:B-1----:R-:W-:Y:S02]  /*0340*/  HADD2.F32 R8, -RZ, R15.reuse.H0_H0 ;  /* 0x2000000fff087230 */ /* 0x102fe40000004100 */
        /* <DEDUP_REMOVED lines=23> */
[----:B------:R-:W-:Y:S02]  /*04c0*/  HADD2.F32 R34, -RZ, R34.H1_H1 ;  /* 0x30000022ff227230 */ /* 0x000fe40000004100 */
[----:B------:R-:W-:Y:S01]  /*04d0*/  HADD2.F32 R35, -RZ, R35.H1_H1 ;  /* 0x30000023ff237230 */ /* 0x000fe20000004100 */
[----:B------:R-:W-:Y:S01]  /*04e0*/  ISETP.NE.AND P1, PT, RZ, UR6, PT ;  /* 0x00000006ff007c0c */ /* 0x000fe2000bf25270 */
[----:B------:R-:W-:Y:S01]  /*04f0*/  ULDC.64 UR6, c[0x0][0x230] ;  /* 0x00008c0000067ab9 */ /* 0x000fe20000000a00 */
[--C-:B--2---:R-:W-:Y:S02]  /*0500*/  HADD2.F32 R119, -RZ, R65.reuse.H0_H0 ;  /* 0x20000041ff777230 */ /* 0x104fe40000004100 */
[----:B------:R-:W-:Y:S02]  /*0510*/  HADD2.F32 R120, -RZ, R65.H1_H1 ;  /* 0x30000041ff787230 */ /* 0x000fe40000004100 */
[--C-:B---3--:R-:W-:Y:S02]  /*0520*/  HADD2.F32 R115, -RZ, R61.reuse.H0_H0 ;  /* 0x2000003dff737230 */ /* 0x108fe40000004100 */
        /* <DEDUP_REMOVED lines=8> */
[--C-:B------:R-:W-:Y:S02]  /*05b0*/  HADD2.F32 R66, -RZ, R67.reuse.H0_H0 ;  /* 0x20000043ff427230 */ /* 0x100fe40000004100 */
[----:B------:R-:W-:Y:S01]  /*05c0*/  HADD2.F32 R122, -RZ, R67.H1_H1 ;  /* 0x30000043ff7a7230 */ /* 0x000fe20000004100 */
[----:B------:R-:W-:Y:S01]  /*05d0*/  MOV R67, R123 ;  /* 0x0000007b00437202 */ /* 0x000fe20000000f00 */
        /* <DEDUP_REMOVED lines=51> */
.L_x_4009:
        /* <DEDUP_REMOVED lines=34> */
.L_x_3911:
[----:B-----5:R-:W-:Y:S02]  /*0b30*/  HADD2.F32 R44, -RZ, R40.H0_H0 ;  /* 0x20000028ff2c7230 */ /* 0x020fe40000004100 */
[----:B------:R-:W-:-:S03]  /*0b40*/  @P0 HADD2.F32 R47, -RZ, R36.H0_H0 ;  /* 0x20000024ff2f0230 */ /* 0x000fc60000004100 */
[----:B------:R-:W-:-:S04]  /*0b50*/  FMUL.FTZ R45, R44, UR8 ;  /* 0x000000082c2d7c20 */ /* 0x000fc80008410000 */
[----:B------:R-:W-:-:S04]  /*0b60*/  FMUL.FTZ R126, R32, R45 ;  /* 0x0000002d207e7220 */ /* 0x000fc80000410000 */
[----:B------:R-:W-:-:S07]  /*0b70*/  @P0 FADD.FTZ R126, R126, R47 ;  /* 0x0000002f7e7e0221 */ /* 0x000fce0000010000 */
.L_x_3912:
[----:B------:R-:W-:Y:S05]  /*0b80*/  BSYNC B0 ;  /* 0x0000000000007941 */ /* 0x000fea0003800000 */
.L_x_3910:
[----:B------:R-:W-:Y:S04]  /*0b90*/  BSSY B0, `(.L_x_3913) ;  /* 0x000000b000007945 */ /* 0x000fe80003800000 */
[----:B------:R-:W-:Y:S05]  /*0ba0*/  @P3 BRA `(.L_x_3914) ;  /* 0x0000000000103947 */ /* 0x000fea0003800000 */
[----:B------:R-:W-:Y:S01]  /*0bb0*/  MOV R125, RZ ;  /* 0x000000ff007d7202 */ /* 0x000fe20000000f00 */
[----:B------:R-:W-:Y:S06]  /*0bc0*/  @!P0 BRA `(.L_x_3915) ;  /* 0x00000000001c8947 */ /* 0x000fec0003800000 */
[----:B-----5:R-:W-:Y:S01]  /*0bd0*/  HADD2.F32 R125, -RZ, R36.H1_H1 ;  /* 0x30000024ff7d7230 */ /* 0x020fe20000004100 */
[----:B------:R-:W-:Y:S06]  /*0be0*/  BRA `(.L_x_3915) ;  /* 0x0000000000147947 */ /* 0x000fec0003800000 */
.L_x_3914:
[----:B-----5:R-:W-:-:S05]  /*0bf0*/  HADD2.F32 R44, -RZ, R40.H1_H1 ;  /* 0x30000028ff2c7230 */ /* 0x020fca0000004100 */
[----:B------:R-:W-:Y:S01]  /*0c00*/  FMUL.FTZ R125, R44, UR8 ;  /* 0x000000082c7d7c20 */ /* 0x000fe20008410000 */
[----:B------:R-:W-:-:S03]  /*0c10*/  @P0 HADD2.F32 R44, -RZ, R36.H1_H1 ;  /* 0x30000024ff2c0230 */ /* 0x000fc60000004100 */
[----:B------:R-:W-:-:S04]  /*0c20*/  FMUL.FTZ R125, R68, R125 ;  /* 0x0000007d447d7220 */ /* 0x000fc80000410000 */
[----:B------:R-:W-:-:S07]  /*0c30*/  @P0 FADD.FTZ R125, R125, R44 ;  /* 0x0000002c7d7d0221 */ /* 0x000fce0000010000 */
.L_x_3915:
[----:B------:R-:W-:Y:S05]  /*0c40*/  BSYNC B0 ;  /* 0x0000000000007941 */ /* 0x000fea0003800000 */
.L_x_3913:
[----:B------:R-:W-:Y:S04]  /*0c50*/  BSSY B0, `(.L_x_3916) ;  /* 0x000000b000007945 */ /* 0x000fe80003800000 */
[----:B------:R-:W-:Y:S05]  /*0c60*/  @P3 BRA `(.L_x_3917) ;  /* 0x0000000000103947 */ /* 0x000fea0003800000 */
[----:B------:R-:W-:Y:S01]  /*0c70*/  HFMA2.MMA R124, -RZ, RZ, 0, 0 ;  /* 0x00000000ff7c7435 */ /* 0x000fe200000001ff */
[----:B------:R-:W-:Y:S10]  /*0c80*/  @!P0 BRA `(.L_x_3918) ;  /* 0x00000000001c8947 */ /* 0x000ff40003800000 */
[----:B-----5:R-:W-:Y:S01]  /*0c90*/  HADD2.F32 R124, -RZ, R37.H0_H0 ;  /* 0x20000025ff7c7230 */ /* 0x020fe20000004100 */
[----:B------:R-:W-:Y:S06]  /*0ca0*/  BRA `(.L_x_3918) ;  /* 0x0000000000147947 */ /* 0x000fec0003800000 */
.L_x_3917:
[----:B-----5:R-:W-:Y:S02]  /*0cb0*/  HADD2.F32 R44, -RZ, R41.H0_H0 ;  /* 0x20000029ff2c7230 */ /* 0x020fe40000004100 */
[----:B------:R-:W-:-:S03]  /*0cc0*/  @P0 HADD2.F32 R45, -RZ, R37.H0_H0 ;  /* 0x20000025ff2d0230 */ /* 0x000fc60000004100 */
[----:B------:R-:W-:-:S04]  /*0cd0*/  FMUL.FTZ R44, R44, UR8 ;  /* 0x000000082c2c7c20 */ /* 0x000fc80008410000 */
[----:B------:R-:W-:-:S04]  /*0ce0*/  FMUL.FTZ R124, R33, R44 ;  /* 0x0000002c217c7220 */ /* 0x000fc80000410000 */
[----:B------:R-:W-:-:S07]  /*0cf0*/  @P0 FADD.FTZ R124, R124, R45 ;  /* 0x0000002d7c7c0221 */ /* 0x000fce0000010000 */
.L_x_3918:
[----:B------:R-:W-:Y:S05]  /*0d00*/  BSYNC B0 ;  /* 0x0000000000007941 */ /* 0x000fea0003800000 */
.L_x_3916:
[----:B------:R-:W-:Y:S04]  /*0d10*/  BSSY B0, `(.L_x_3919) ;  /* 0x000000b000007945 */ /* 0x000fe80003800000 */
[----:B------:R-:W-:Y:S05]  /*0d20*/  @P3 BRA `(.L_x_3920) ;  /* 0x0000000000103947 */ /* 0x000fea0003800000 */
[----:B------:R-:W-:Y:S01]  /*0d30*/  MOV R123, RZ ;  /* 0x000000ff007b7202 */ /* 0x000fe20000000f00 */
[----:B------:R-:W-:Y:S06]  /*0d40*/  @!P0 BRA `(.L_x_3921) ;  /* 0x00000000001c8947 */ /* 0x000fec0003800000 */
[----:B-----5:R-:W-:Y:S01]  /*0d50*/  HADD2.F32 R123, -RZ, R37.H1_H1 ;  /* 0x30000025ff7b7230 */ /* 0x020fe20000004100 */
[----:B------:R-:W-:Y:S06]  /*0d60*/  BRA `(.L_x_3921) ;  /* 0x0000000000147947 */ /* 0x000fec0003800000 */
.L_x_3920:
[----:B-----5:R-:W-:-:S05]  /*0d70*/  HADD2.F32 R44, -RZ, R41.H1_H1 ;  /* 0x30000029ff2c7230 */ /* 0x020fca0000004100 */
[----:B------:R-:W-:Y:S01]  /*0d80*/  FMUL.FTZ R123, R44, UR8 ;  /* 0x000000082c7b7c20 */ /* 0x000fe20008410000 */
[----:B------:R-:W-:-:S03]  /*0d90*/  @P0 HADD2.F32 R44, -RZ, R37.H1_H1 ;  /* 0x30000025ff2c0230 */ /* 0x000fc60000004100 */
[----:B------:R-:W-:-:S04]  /*0da0*/  FMUL.FTZ R123, R70, R123 ;  /* 0x0000007b467b7220 */ /* 0x000fc80000410000 */
[----:B------:R-:W-:-:S07]  /*0db0*/  @P0 FADD.FTZ R123, R123, R44 ;  /* 0x0000002c7b7b0221 */ /* 0x000fce0000010000 */
.L_x_3921:
[----:B------:R-:W-:Y:S05]  /*0dc0*/  BSYNC B0 ;  /* 0x0000000000007941 */ /* 0x000fea0003800000 */
.L_x_3919:
[----:B------:R-:W-:Y:S04]  /*0dd0*/  BSSY B0, `(.L_x_3922) ;  /* 0x000000b000007945 */ /* 0x000fe80003800000 */
[----:B------:R-:W-:Y:S05]  /*0de0*/  @P3 BRA `(.L_x_3923) ;  /* 0x0000000000103947 */ /* 0x000fea0003800000 */
[----:B------:R-:W-:Y:S01]  /*0df0*/  HFMA2.MMA R59, -RZ, RZ, 0, 0 ;  /* 0x00000000ff3b7435 */ /* 0x000fe200000001ff */
[----:B------:R-:W-:Y:S10]  /*0e00*/  @!P0 BRA `(.L_x_3924) ;  /* 0x00000000001c8947 */ /* 0x000ff40003800000 */
[----:B-----5:R-:W-:Y:S01]  /*0e10*/  HADD2.F32 R59, -RZ, R38.H0_H0 ;  /* 0x20000026ff3b7230 */ /* 0x020fe20000004100 */
[----:B------:R-:W-:Y:S06]  /*0e20*/  BRA `(.L_x_3924) ;  /* 0x0000000000147947 */ /* 0x000fec0003800000 */
.L_x_3923:
[----:B-----5:R-:W-:Y:S02]  /*0e30*/  HADD2.F32 R44, -RZ, R42.H0_H0 ;  /* 0x2000002aff2c7230 */ /* 0x020fe40000004100 */
[----:B------:R-:W-:-:S03]  /*0e40*/  @P0 HADD2.F32 R46, -RZ, R38.H0_H0 ;  /* 0x20000026ff2e0230 */ /* 0x000fc60000004100 */
[----:B------:R-:W-:-:S04]  /*0e50*/  FMUL.FTZ R44, R44, UR8 ;  /* 0x000000082c2c7c20 */ /* 0x000fc80008410000 */
[----:B------:R-:W-:-:S04]  /*0e60*/  FMUL.FTZ R59, R69, R44 ;  /* 0x0000002c453b7220 */ /* 0x000fc80000410000 */
[----:B------:R-:W-:-:S07]  /*0e70*/  @P0 FADD.FTZ R59, R59, R46 ;  /* 0x0000002e3b3b0221 */ /* 0x000fce0000010000 */
.L_x_3924:
[----:B------:R-:W-:Y:S05]  /*0e80*/  BSYNC B0 ;  /* 0x0000000000007941 */ /* 0x000fea0003800000 */
.L_x_3922:
[----:B------:R-:W-:Y:S04]  /*0e90*/  BSSY B0, `(.L_x_3925) ;  /* 0x000000b000007945 */ /* 0x000fe80003800000 */
[----:B------:R-:W-:Y:S05]  /*0ea0*/  @P3 BRA `(.L_x_3926) ;  /* 0x0000000000103947 */ /* 0x000fea0003800000 */
[----:B------:R-:W-:Y:S01]  /*0eb0*/  MOV R58, RZ ;  /* 0x000000ff003a7202 */ /* 0x000fe20000000f00 */
[----:B------:R-:W-:Y:S06]  /*0ec0*/  @!P0 BRA `(.L_x_3927) ;  /* 0x00000000001c8947 */ /* 0x000fec0003800000 */
[----:B-----5:R-:W-:Y:S01]  /*0ed0*/  HADD2.F32 R58, -RZ, R38.H1_H1 ;  /* 0x30000026ff3a7230 */ /* 0x020fe20000004100 */
[----:B------:R-:W-:Y:S06]  /*0ee0*/  BRA `(.L_x_3927) ;  /* 0x0000000000147947 */ /* 0x000fec0003800000 */
.L_x_3926:
[----:B-----5:R-:W-:Y:S02]  /*0ef0*/  HADD2.F32 R44, -RZ, R42.H1_H1 ;  /* 0x3000002aff2c7230 */ /* 0x020fe40000004100 */
[----:B------:R-:W-:-:S03]  /*0f00*/  @P0 HADD2.F32 R45, -RZ, R38.H1_H1 ;  /* 0x30000026ff2d0230 */ /* 0x000fc60000004100 */
[----:B------:R-:W-:-:S04]  /*0f10*/  FMUL.FTZ R44, R44, UR8 ;  /* 0x000000082c2c7c20 */ /* 0x000fc80008410000 */
[----:B------:R-:W-:-:S04]  /*0f20*/  FMUL.FTZ R58, R71, R44 ;  /* 0x0000002c473a7220 */ /* 0x000fc80000410000 */
[----:B------:R-:W-:-:S07]  /*0f30*/  @P0 FADD.FTZ R58, R58, R45 ;  /* 0x0000002d3a3a0221 */ /* 0x000fce0000010000 */
.L_x_3927:
[----:B------:R-:W-:Y:S05]  /*0f40*/  BSYNC B0 ;  /* 0x0000000000007941 */ /* 0x000fea0003800000 */
.L_x_3925:
[----:B------:R-:W-:Y:S04]  /*0f50*/  BSSY B0, `(.L_x_3928) ;  /* 0x000000b000007945 */ /* 0x000fe80003800000 */
[----:B------:R-:W-:Y:S05]  /*0f60*/  @P3 BRA `(.L_x_3929) ;  /* 0x0000000000103947 */ /* 0x000fea0003800000 */
[----:B------:R-:W-:Y:S01]  /*0f70*/  HFMA2.MMA R57, -RZ, RZ, 0, 0 ;  /* 0x00000000ff397435 */ /* 0x000fe200000001ff */
[----:B------:R-:W-:Y:S10]  /*0f80*/  @!P0 BRA `(.L_x_3930) ;  /* 0x00000000001c8947 */ /* 0x000ff40003800000 */
[----:B-----5:R-:W-:Y:S01]  /*0f90*/  HADD2.F32 R57, -RZ, R39.H0_H0 ;  /* 0x20000027ff397230 */ /* 0x020fe20000004100 */
[----:B------:R-:W-:Y:S06]  /*0fa0*/  BRA `(.L_x_3930) ;  /* 0x0000000000147947 */ /* 0x000fec0003800000 */
.L_x_3929:
[----:B-----5:R-:W-:-:S05]  /*0fb0*/  HADD2.F32 R44, -RZ, R43.H0_H0 ;  /* 0x2000002bff2c7230 */ /* 0x020fca0000004100 */
[----:B------:R-:W-:Y:S01]  /*0fc0*/  FMUL.FTZ R57, R44, UR8 ;  /* 0x000000082c397c20 */ /* 0x000fe20008410000 */
[----:B------:R-:W-:-:S03]  /*0fd0*/  @P0 HADD2.F32 R44, -RZ, R39.H0_H0 ;  /* 0x20000027ff2c0230 */ /* 0x000fc60000004100 */
[----:B------:R-:W-:-:S04]  /*0fe0*/  FMUL.FTZ R57, R72, R57 ;  /* 0x0000003948397220 */ /* 0x000fc80000410000 */
[----:B------:R-:W-:-:S07]  /*0ff0*/  @P0 FADD.FTZ R57, R57, R44 ;  /* 0x0000002c39390221 */ /* 0x000fce0000010000 */
.L_x_3930:
[----:B------:R-:W-:Y:S05]  /*1000*/  BSYNC B0 ;  /* 0x0000000000007941 */ /* 0x000fea0003800000 */
.L_x_3928:
[----:B------:R-:W-:Y:S04]  /*1010*/  BSSY B0, `(.L_x_3931) ;  /* 0x000000b000007945 */ /* 0x000fe80003800000 */
[----:B------:R-:W-:Y:S05]  /*1020*/  @P3 BRA `(.L_x_3932) ;  /* 0x0000000000103947 */ /* 0x000fea0003800000 */
[----:B------:R-:W-:Y:S01]  /*1030*/  MOV R56, RZ ;  /* 0x000000ff00387202 */ /* 0x000fe20000000f00 */
[----:B------:R-:W-:Y:S06]  /*1040*/  @!P0 BRA `(.L_x_3933) ;  /* 0x00000000001c8947 */ /* 0x000fec0003800000 */
[----:B-----5:R-:W-:Y:S01]  /*1050*/  HADD2.F32 R56, -RZ, R39.H1_H1 ;  /* 0x30000027ff387230 */ /* 0x020fe20000004100 */
[----:B------:R-:W-:Y:S06]  /*1060*/  BRA `(.L_x_3933) ;  /* 0x0000000000147947 */ /* 0x000fec0003800000 */
.L_x_3932:
[----:B-----5:R-:W-:Y:S02]  /*1070*/  HADD2.F32 R44, -RZ, R43.H1_H1 ;  /* 0x3000002bff2c7230 */ /* 0x020fe40000004100 */
[----:B------:R-:W-:-:S03]  /*1080*/  @P0 HADD2.F32 R45, -RZ, R39.H1_H1 ;  /* 0x30000027ff2d0230 */ /* 0x000fc60000004100 */
[----:B------:R-:W-:-:S04]  /*1090*/  FMUL.FTZ R44, R44, UR8 ;  /* 0x000000082c2c7c20 */ /* 0x000fc80008410000 */
[----:B------:R-:W-:-:S04]  /*10a0*/  FMUL.FTZ R56, R73, R44 ;  /* 0x0000002c49387220 */ /* 0x000fc80000410000 */
[----:B------:R-:W-:-:S07]  /*10b0*/  @P0 FADD.FTZ R56, R56, R45 ;  /* 0x0000002d38380221 */ /* 0x000fce0000010000 */
.L_x_3933:
[----:B------:R-:W-:Y:S05]  /*10c0*/  BSYNC B0 ;  /* 0x0000000000007941 */ /* 0x000fea0003800000 */
.L_x_3931:
        /* <DEDUP_REMOVED lines=21> */
.L_x_3935:
[----:B0----5:R-:W-:-:S05]  /*1220*/  HADD2.F32 R44, -RZ, R40.H0_H0 ;  /* 0x20000028ff2c7230 */ /* 0x021fca0000004100 */
[----:B------:R-:W-:Y:S01]  /*1230*/  FMUL.FTZ R129, R44, UR8 ;  /* 0x000000082c817c20 */ /* 0x000fe20008410000 */
[----:B------:R-:W-:-:S03]  /*1240*/  @P0 HADD2.F32 R44, -RZ, R36.H0_H0 ;  /* 0x20000024ff2c0230 */ /* 0x000fc60000004100 */
[----:B------:R-:W-:-:S04]  /*1250*/  FMUL.FTZ R129, R74, R129 ;  /* 0x000000814a817220 */ /* 0x000fc80000410000 */
[----:B------:R-:W-:-:S07]  /*1260*/  @P0 FADD.FTZ R129, R44, R129 ;  /* 0x000000812c810221 */ /* 0x000fce0000010000 */
.L_x_3936:
[----:B------:R-:W-:Y:S05]  /*1270*/  BSYNC B0 ;  /* 0x0000000000007941 */ /* 0x000fea0003800000 */
.L_x_3934:
[----:B------:R-:W-:Y:S04]  /*1280*/  BSSY B0, `(.L_x_3937) ;  /* 0x000000b000007945 */ /* 0x000fe80003800000 */
[----:B------:R-:W-:Y:S05]  /*1290*/  @P3 BRA `(.L_x_3938) ;  /* 0x0000000000103947 */ /* 0x000fea0003800000 */
[----:B------:R-:W-:Y:S01]  /*12a0*/  MOV R132, RZ ;  /* 0x000000ff00847202 */ /* 0x000fe20000000f00 */
[----:B------:R-:W-:Y:S06]  /*12b0*/  @!P0 BRA `(.L_x_3939) ;  /* 0x00000000001c8947 */ /* 0x000fec0003800000 */
[----:B-----5:R-:W-:Y:S01]  /*12c0*/  HADD2.F32 R132, -RZ, R36.H1_H1 ;  /* 0x30000024ff847230 */ /* 0x020fe20000004100 */
[----:B------:R-:W-:Y:S06]  /*12d0*/  BRA `(.L_x_3939) ;  /* 0x0000000000147947 */ /* 0x000fec0003800000 */
.L_x_3938:
[----:B0----5:R-:W-:Y:S02]  /*12e0*/  HADD2.F32 R44, -RZ, R40.H1_H1 ;  /* 0x30000028ff2c7230 */ /* 0x021fe40000004100 */
[----:B------:R-:W-:-:S03]  /*12f0*/  @P0 HADD2.F32 R45, -RZ, R36.H1_H1 ;  /* 0x30000024ff2d0230 */ /* 0x000fc60000004100 */
[----:B------:R-:W-:-:S04]  /*1300*/  FMUL.FTZ R44, R44, UR8 ;  /* 0x000000082c2c7c20 */ /* 0x000fc80008410000 */
[----:B------:R-:W-:-:S04]  /*1310*/  FMUL.FTZ R132, R75, R44 ;  /* 0x0000002c4b847220 */ /* 0x000fc80000410000 */
[----:B------:R-:W-:-:S07]  /*1320*/  @P0 FADD.FTZ R132, R45, R132 ;  /* 0x000000842d840221 */ /* 0x000fce0000010000 */
.L_x_3939:
[----:B------:R-:W-:Y:S05]  /*1330*/  BSYNC B0 ;  /* 0x0000000000007941 */ /* 0x000fea0003800000 */
.L_x_3937:
[----:B------:R-:W-:Y:S04]  /*1340*/  BSSY B0, `(.L_x_3940) ;  /* 0x000000b000007945 */ /* 0x000fe80003800000 */
[----:B------:R-:W-:Y:S05]  /*1350*/  @P3 BRA `(.L_x_3941) ;  /* 0x0000000000103947 */ /* 0x000fea0003800000 */
[----:B------:R-:W-:Y:S01]  /*1360*/  HFMA2.MMA R131, -RZ, RZ, 0, 0 ;  /* 0x00000000ff837435 */ /* 0x000fe200000001ff */
[----:B------:R-:W-:Y:S10]  /*1370*/  @!P0 BRA `(.L_x_3942) ;  /* 0x00000000001c8947 */ /* 0x000ff40003800000 */
[----:B-----5:R-:W-:Y:S01]  /*1380*/  HADD2.F32 R131, -RZ, R37.H0_H0 ;  /* 0x20000025ff837230 */ /* 0x020fe20000004100 */
[----:B------:R-:W-:Y:S06]  /*1390*/  BRA `(.L_x_3942) ;  /* 0x0000000000147947 */ /* 0x000fec0003800000 */
.L_x_3941:
[----:B0----5:R-:W-:-:S05]  /*13a0*/  HADD2.F32 R44, -RZ, R41.H0_H0 ;  /* 0x20000029ff2c7230 */ /* 0x021fca0000004100 */
[----:B------:R-:W-:Y:S01]  /*13b0*/  FMUL.FTZ R131, R44, UR8 ;  /* 0x000000082c837c20 */ /* 0x000fe20008410000 */
[----:B------:R-:W-:-:S03]  /*13c0*/  @P0 HADD2.F32 R44, -RZ, R37.H0_H0 ;  /* 0x20000025ff2c0230 */ /* 0x000fc60000004100 */
[----:B------:R-:W-:-:S04]  /*13d0*/  FMUL.FTZ R131, R76, R131 ;  /* 0x000000834c837220 */ /* 0x000fc80000410000 */
[----:B------:R-:W-:-:S07]  /*13e0*/  @P0 FADD.FTZ R131, R44, R131 ;  /* 0x000000832c830221 */ /* 0x000fce0000010000 */
.L_x_3942:
[----:B------:R-:W-:Y:S05]  /*13f0*/  BSYNC B0 ;  /* 0x0000000000007941 */ /* 0x000fea0003800000 */
.L_x_3940:
[----:B------:R-:W-:Y:S04]  /*1400*/  BSSY B0, `(.L_x_3943) ;  /* 0x000000b000007945 */ /* 0x000fe80003800000 */
[----:B------:R-:W-:Y:S05]  /*1410*/  @P3 BRA `(.L_x_3944) ;  /* 0x0000000000103947 */ /* 0x000fea0003800000 */
[----:B------:R-:W-:Y:S01]  /*1420*/  MOV R134, RZ ;  /* 0x000000ff00867202 */ /* 0x000fe20000000f00 */
[----:B------:R-:W-:Y:S06]  /*1430*/  @!P0 BRA `(.L_x_3945) ;  /* 0x00000000001c8947 */ /* 0x000fec0003800000 */
[----:B-----5:R-:W-:Y:S01]  /*1440*/  HADD2.F32 R134, -RZ, R37.H1_H1 ;  /* 0x30000025ff867230 */ /* 0x020fe20000004100 */
[----:B------:R-:W-:Y:S06]  /*1450*/  BRA `(.L_x_3945) ;  /* 0x0000000000147947 */ /* 0x000fec0003800000 */
.L_x_3944:
[----:B0----5:R-:W-:Y:S02]  /*1460*/  HADD2.F32 R44, -RZ, R41.H1_H1 ;  /* 0x30000029ff2c7230 */ /* 0x021fe40000004100 */
[----:B------:R-:W-:-:S03]  /*1470*/  @P0 HADD2.F32 R45, -RZ, R37.H1_H1 ;  /* 0x30000025ff2d0230 */ /* 0x000fc60000004100 */
[----:B------:R-:W-:-:S04]  /*1480*/  FMUL.FTZ R44, R44, UR8 ;  /* 0x000000082c2c7c20 */ /* 0x000fc80008410000 */
[----:B------:R-:W-:-:S04]  /*1490*/  FMUL.FTZ R134, R77, R44 ;  /* 0x0000002c4d867220 */ /* 0x000fc80000410000 */
[----:B------:R-:W-:-:S07]  /*14a0*/  @P0 FADD.FTZ R134, R45, R134 ;  /* 0x000000862d860221 */ /* 0x000fce0000010000 */
.L_x_3945:
[----:B------:R-:W-:Y:S05]  /*14b0*/  BSYNC B0 ;  /* 0x0000000000007941 */ /* 0x000fea0003800000 */
.L_x_3943:
[----:B------:R-:W-:Y:S04]  /*14c0*/  BSSY B0, `(.L_x_3946) ;  /* 0x000000b000007945 */ /* 0x000fe80003800000 */
[----:B------:R-:W-:Y:S05]  /*14d0*/  @P3 BRA `(.L_x_3947) ;  /* 0x0000000000103947 */ /* 0x000fea0003800000 */
[----:B------:R-:W-:Y:S01]  /*14e0*/  HFMA2.MMA R133, -RZ, RZ, 0, 0 ;  /* 0x00000000ff857435 */ /* 0x000fe200000001ff */
[----:B------:R-:W-:Y:S10]  /*14f0*/  @!P0 BRA `(.L_x_3948) ;  /* 0x00000000001c8947 */ /* 0x000ff40003800000 */
[----:B-----5:R-:W-:Y:S01]  /*1500*/  HADD2.F32 R133, -RZ, R38.H0_H0 ;  /* 0x20000026ff857230 */ /* 0x020fe20000004100 */
[----:B------:R-:W-:Y:S06]  /*1510*/  BRA `(.L_x_3948) ;  /* 0x0000000000147947 */ /* 0x000fec0003800000 */
.L_x_3947:
[----:B0----5:R-:W-:-:S05]  /*1520*/  HADD2.F32 R44, -RZ, R42.H0_H0 ;  /* 0x2000002aff2c7230 */ /* 0x021fca0000004100 */
[----:B------:R-:W-:Y:S01]  /*1530*/  FMUL.FTZ R133, R44, UR8 ;  /* 0x000000082c857c20 */ /* 0x000fe20008410000 */
[----:B------:R-:W-:-:S03]  /*1540*/  @P0 HADD2.F32 R44, -RZ, R38.H0_H0 ;  /* 0x20000026ff2c0230 */ /* 0x000fc60000004100 */
[----:B------:R-:W-:-:S04]  /*1550*/  FMUL.FTZ R133, R78, R133 ;  /* 0x000000854e857220 */ /* 0x000fc80000410000 */
[----:B------:R-:W-:-:S07]  /*1560*/  @P0 FADD.FTZ R133, R44, R133 ;  /* 0x000000852c850221 */ /* 0x000fce0000010000 */
.L_x_3948:
[----:B------:R-:W-:Y:S05]  /*1570*/  BSYNC B0 ;  /* 0x0000000000007941 */ /* 0x000fea0003800000 */
.L_x_3946:
[----:B------:R-:W-:Y:S04]  /*1580*/  BSSY B0, `(.L_x_3949) ;  /* 0x000000b000007945 */ /* 0x000fe80003800000 */
[----:B------:R-:W-:Y:S05]  /*1590*/  @P3 BRA `(.L_x_3950) ;  /* 0x0000000000103947 */ /* 0x000fea0003800000 */
[----:B------:R-:W-:Y:S01]  /*15a0*/  MOV R136, RZ ;  /* 0x000000ff00887202 */ /* 0x000fe20000000f00 */
[----:B------:R-:W-:Y:S06]  /*15b0*/  @!P0 BRA `(.L_x_3951) ;  /* 0x00000000001c8947 */ /* 0x000fec0003800000 */
[----:B-----5:R-:W-:Y:S01]  /*15c0*/  HADD2.F32 R136, -RZ, R38.H1_H1 ;  /* 0x30000026ff887230 */ /* 0x020fe20000004100 */
[----:B------:R-:W-:Y:S06]  /*15d0*/  BRA `(.L_x_3951) ;  /* 0x0000000000147947 */ /* 0x000fec0003800000 */
.L_x_3950:
[----:B0----5:R-:W-:Y:S02]  /*15e0*/  HADD2.F32 R44, -RZ, R42.H1_H1 ;  /* 0x3000002aff2c7230 */ /* 0x021fe40000004100 */
[----:B------:R-:W-:-:S03]  /*15f0*/  @P0 HADD2.F32 R47, -RZ, R38.H1_H1 ;  /* 0x30000026ff2f0230 */ /* 0x000fc60000004100 */
[----:B------:R-:W-:-:S04]  /*1600*/  FMUL.FTZ R45, R44, UR8 ;  /* 0x000000082c2d7c20 */ /* 0x000fc80008410000 */
[----:B------:R-:W-:-:S04]  /*1610*/  FMUL.FTZ R136, R80, R45 ;  /* 0x0000002d50887220 */ /* 0x000fc80000410000 */
[----:B------:R-:W-:-:S07]  /*1620*/  @P0 FADD.FTZ R136, R47, R136 ;  /* 0x000000882f880221 */ /* 0x000fce0000010000 */
.L_x_3951:
[----:B------:R-:W-:Y:S05]  /*1630*/  BSYNC B0 ;  /* 0x0000000000007941 */ /* 0x000fea0003800000 */
.L_x_3949:
[----:B------:R-:W-:Y:S04]  /*1640*/  BSSY B0, `(.L_x_3952) ;  /* 0x000000b000007945 */ /* 0x000fe80003800000 */
[----:B------:R-:W-:Y:S05]  /*1650*/  @P3 BRA `(.L_x_3953) ;  /* 0x0000000000103947 */ /* 0x000fea0003800000 */
[----:B------:R-:W-:Y:S01]  /*1660*/  HFMA2.MMA R135, -RZ, RZ, 0, 0 ;  /* 0x00000000ff877435 */ /* 0x000fe200000001ff */
[----:B------:R-:W-:Y:S10]  /*1670*/  @!P0 BRA `(.L_x_3954) ;  /* 0x00000000001c8947 */ /* 0x000ff40003800000 */
[----:B-----5:R-:W-:Y:S01]  /*1680*/  HADD2.F32 R135, -RZ, R39.H0_H0 ;  /* 0x20000027ff877230 */ /* 0x020fe20000004100 */
[----:B------:R-:W-:Y:S06]  /*1690*/  BRA `(.L_x_3954) ;  /* 0x0000000000147947 */ /* 0x000fec0003800000 */
.L_x_3953:
[----:B0----5:R-:W-:Y:S02]  /*16a0*/  HADD2.F32 R44, -RZ, R43.H0_H0 ;  /* 0x2000002bff2c7230 */ /* 0x021fe40000004100 */
[----:B------:R-:W-:-:S03]  /*16b0*/  @P0 HADD2.F32 R46, -RZ, R39.H0_H0 ;  /* 0x20000027ff2e0230 */ /* 0x000fc60000004100 */
[----:B------:R-:W-:-:S04]  /*16c0*/  FMUL.FTZ R44, R44, UR8 ;  /* 0x000000082c2c7c20 */ /* 0x000fc80008410000 */
[----:B------:R-:W-:-:S04]  /*16d0*/  FMUL.FTZ R135, R79, R44 ;  /* 0x0000002c4f877220 */ /* 0x000fc80000410000 */
[----:B------:R-:W-:-:S07]  /*16e0*/  @P0 FADD.FTZ R135, R46, R135 ;  /* 0x000000872e870221 */ /* 0x000fce0000010000 */
.L_x_3954:
[----:B------:R-:W-:Y:S05]  /*16f0*/  BSYNC B0 ;  /* 0x0000000000007941 */ /* 0x000fea0003800000 */
.L_x_3952:
[----:B------:R-:W-:Y:S04]  /*1700*/  BSSY B0, `(.L_x_3955) ;  /* 0x000000b000007945 */ /* 0x000fe80003800000 */
[----:B------:R-:W-:Y:S05]  /*1710*/  @P3 BRA `(.L_x_3956) ;  /* 0x0000000000103947 */ /* 0x000fea0003800000 */
[----:B------:R-:W-:Y:S01]  /*1720*/  MOV R138, RZ ;  /* 0x000000ff008a7202 */ /* 0x000fe20000000f00 */
[----:B------:R-:W-:Y:S06]  /*1730*/  @!P0 BRA `(.L_x_3957) ;  /* 0x00000000001c8947 */ /* 0x000fec0003800000 */
[----:B-----5:R-:W-:Y:S01]  /*1740*/  HADD2.F32 R138, -RZ, R39.H1_H1 ;  /* 0x30000027ff8a7230 */ /* 0x020fe20000004100 */
[----:B------:R-:W-:Y:S06]  /*1750*/  BRA `(.L_x_3957) ;  /* 0x0000000000147947 */ /* 0x000fec0003800000 */
.L_x_3956:
[----:B0----5:R-:W-:Y:S02]  /*1760*/  HADD2.F32 R44, -RZ, R43.H1_H1 ;  /* 0x3000002bff2c7230 */ /* 0x021fe40000004100 */
[----:B------:R-:W-:-:S03]  /*1770*/  @P0 HADD2.F32 R45, -RZ, R39.H1_H1 ;  /* 0x30000027ff2d0230 */ /* 0x000fc60000004100 */
[----:B------:R-:W-:-:S04]  /*1780*/  FMUL.FTZ R44, R44, UR8 ;  /* 0x000000082c2c7c20 */ /* 0x000fc80008410000 */
[----:B------:R-:W-:-:S04]  /*1790*/  FMUL.FTZ R138, R81, R44 ;  /* 0x0000002c518a7220 */ /* 0x000fc80000410000 */
[----:B------:R-:W-:-:S07]  /*17a0*/  @P0 FADD.FTZ R138, R45, R138 ;  /* 0x0000008a2d8a0221 */ /* 0x000fce0000010000 */
.L_x_3957:
[----:B------:R-:W-:Y:S05]  /*17b0*/  BSYNC B0 ;  /* 0x0000000000007941 */ /* 0x000fea0003800000 */
.L_x_3955:
        /* <DEDUP_REMOVED lines=20> */
.L_x_3959:
[----:B--2--5:R-:W-:Y:S02]  /*1900*/  HADD2.F32 R44, -RZ, R40.H0_H0 ;  /* 0x20000028ff2c7230 */ /* 0x024fe40000004100 */
[----:B------:R-:W-:-:S03]  /*1910*/  @P0 HADD2.F32 R47, -RZ, R36.H0_H0 ;  /* 0x20000024ff2f0230 */ /* 0x000fc60000004100 */
[----:B------:R-:W-:-:S04]  /*1920*/  FMUL.FTZ R45, R44, UR8 ;  /* 0x000000082c2d7c20 */ /* 0x000fc80008410000 */
[----:B------:R-:W-:-:S04]  /*1930*/  FMUL.FTZ R140, R82, R45 ;  /* 0x0000002d528c7220 */ /* 0x000fc80000410000 */
[----:B------:R-:W-:-:S07]  /*1940*/  @P0 FADD.FTZ R140, R47, R140 ;  /* 0x0000008c2f8c0221 */ /* 0x000fce0000010000 */
.L_x_3960:
[----:B------:R-:W-:Y:S05]  /*1950*/  BSYNC B0 ;  /* 0x0000000000007941 */ /* 0x000fea0003800000 */
.L_x_3958:
[----:B------:R-:W-:Y:S04]  /*1960*/  BSSY B0, `(.L_x_3961) ;  /* 0x000000b000007945 */ /* 0x000fe80003800000 */
[----:B------:R-:W-:Y:S05]  /*1970*/  @P3 BRA `(.L_x_3962) ;  /* 0x0000000000103947 */ /* 0x000fea0003800000 */
[----:B------:R-:W-:Y:S01]  /*1980*/  MOV R141, RZ ;  /* 0x000000ff008d7202 */ /* 0x000fe20000000f00 */
[----:B------:R-:W-:Y:S06]  /*1990*/  @!P0 BRA `(.L_x_3963) ;  /* 0x00000000001c8947 */ /* 0x000fec0003800000 */
[----:B-----5:R-:W-:Y:S01]  /*19a0*/  HADD2.F32 R141, -RZ, R36.H1_H1 ;  /* 0x30000024ff8d7230 */ /* 0x020fe20000004100 */
[----:B------:R-:W-:Y:S06]  /*19b0*/  BRA `(.L_x_3963) ;  /* 0x0000000000147947 */ /* 0x000fec0003800000 */
.L_x_3962:
[----:B--2--5:R-:W-:Y:S02]  /*19c0*/  HADD2.F32 R44, -RZ, R40.H1_H1 ;  /* 0x30000028ff2c7230 */ /* 0x024fe40000004100 */
[----:B------:R-:W-:-:S03]  /*19d0*/  @P0 HADD2.F32 R46, -RZ, R36.H1_H1 ;  /* 0x30000024ff2e0230 */ /* 0x000fc60000004100 */
[----:B------:R-:W-:-:S04]  /*19e0*/  FMUL.FTZ R44, R44, UR8 ;  /* 0x000000082c2c7c20 */ /* 0x000fc80008410000 */
[----:B------:R-:W-:-:S04]  /*19f0*/  FMUL.FTZ R141, R83, R44 ;  /* 0x0000002c538d7220 */ /* 0x000fc80000410000 */
[----:B------:R-:W-:-:S07]  /*1a00*/  @P0 FADD.FTZ R141, R46, R141 ;  /* 0x0000008d2e8d0221 */ /* 0x000fce0000010000 */
.L_x_3963:
[----:B------:R-:W-:Y:S05]  /*1a10*/  BSYNC B0 ;  /* 0x0000000000007941 */ /* 0x000fea0003800000 */
.L_x_3961:
[----:B------:R-:W-:Y:S04]  /*1a20*/  BSSY B0, `(.L_x_3964) ;  /* 0x000000b000007945 */ /* 0x000fe80003800000 */
[----:B------:R-:W-:Y:S05]  /*1a30*/  @P3 BRA `(.L_x_3965) ;  /* 0x0000000000103947 */ /* 0x000fea0003800000 */
[----:B------:R-:W-:Y:S01]  /*1a40*/  HFMA2.MMA R142, -RZ, RZ, 0, 0 ;  /* 0x00000000ff8e7435 */ /* 0x000fe200000001ff */
[----:B------:R-:W-:Y:S10]  /*1a50*/  @!P0 BRA `(.L_x_3966) ;  /* 0x00000000001c8947 */ /* 0x000ff40003800000 */
[----:B-----5:R-:W-:Y:S01]  /*1a60*/  HADD2.F32 R142, -RZ, R37.H0_H0 ;  /* 0x20000025ff8e7230 */ /* 0x020fe20000004100 */
[----:B------:R-:W-:Y:S06]  /*1a70*/  BRA `(.L_x_3966) ;  /* 0x0000000000147947 */ /* 0x000fec0003800000 */
.L_x_3965:
[----:B--2--5:R-:W-:Y:S02]  /*1a80*/  HADD2.F32 R44, -RZ, R41.H0_H0 ;  /* 0x20000029ff2c7230 */ /* 0x024fe40000004100 */
[----:B------:R-:W-:-:S03]  /*1a90*/  @P0 HADD2.F32 R47, -RZ, R37.H0_H0 ;  /* 0x20000025ff2f0230 */ /* 0x000fc60000004100 */
[----:B------:R-:W-:-:S04]  /*1aa0*/  FMUL.FTZ R45, R44, UR8 ;  /* 0x000000082c2d7c20 */ /* 0x000fc80008410000 */
[----:B------:R-:W-:-:S04]  /*1ab0*/  FMUL.FTZ R142, R84, R45 ;  /* 0x0000002d548e7220 */ /* 0x000fc80000410000 */
[----:B------:R-:W-:-:S07]  /*1ac0*/  @P0 FADD.FTZ R142, R47, R142 ;  /* 0x0000008e2f8e0221 */ /* 0x000fce0000010000 */
.L_x_3966:
[----:B------:R-:W-:Y:S05]  /*1ad0*/  BSYNC B0 ;  /* 0x0000000000007941 */ /* 0x000fea0003800000 */
.L_x_3964:
[----:B------:R-:W-:Y:S04]  /*1ae0*/  BSSY B0, `(.L_x_3967) ;  /* 0x000000b000007945 */ /* 0x000fe80003800000 */
[----:B------:R-:W-:Y:S05]  /*1af0*/  @P3 BRA `(.L_x_3968) ;  /* 0x0000000000103947 */ /* 0x000fea0003800000 */
[----:B------:R-:W-:Y:S01]  /*1b00*/  MOV R143, RZ ;  /* 0x000000ff008f7202 */ /* 0x000fe20000000f00 */
[----:B------:R-:W-:Y:S06]  /*1b10*/  @!P0 BRA `(.L_x_3969) ;  /* 0x00000000001c8947 */ /* 0x000fec0003800000 */
[----:B-----5:R-:W-:Y:S01]  /*1b20*/  HADD2.F32 R143, -RZ, R37.H1_H1 ;  /* 0x30000025ff8f7230 */ /* 0x020fe20000004100 */
[----:B------:R-:W-:Y:S06]  /*1b30*/  BRA `(.L_x_3969) ;  /* 0x0000000000147947 */ /* 0x000fec0003800000 */
.L_x_3968:
[----:B--2--5:R-:W-:-:S05]  /*1b40*/  HADD2.F32 R44, -RZ, R41.H1_H1 ;  /* 0x30000029ff2c7230 */ /* 0x024fca0000004100 */
[----:B------:R-:W-:Y:S01]  /*1b50*/  FMUL.FTZ R143, R44, UR8 ;  /* 0x000000082c8f7c20 */ /* 0x000fe20008410000 */
[----:B------:R-:W-:-:S03]  /*1b60*/  @P0 HADD2.F32 R44, -RZ, R37.H1_H1 ;  /* 0x30000025ff2c0230 */ /* 0x000fc60000004100 */
[----:B------:R-:W-:-:S04]  /*1b70*/  FMUL.FTZ R143, R86, R143 ;  /* 0x0000008f568f7220 */ /* 0x000fc80000410000 */
[----:B------:R-:W-:-:S07]  /*1b80*/  @P0 FADD.FTZ R143, R44, R143 ;  /* 0x0000008f2c8f0221 */ /* 0x000fce0000010000 */
.L_x_3969:
[----:B------:R-:W-:Y:S05]  /*1b90*/  BSYNC B0 ;  /* 0x0000000000007941 */ /* 0x000fea0003800000 */
.L_x_3967:
[----:B------:R-:W-:Y:S04]  /*1ba0*/  BSSY B0, `(.L_x_3970) ;  /* 0x000000b000007945 */ /* 0x000fe80003800000 */
[----:B------:R-:W-:Y:S05]  /*1bb0*/  @P3 BRA `(.L_x_3971) ;  /* 0x0000000000103947 */ /* 0x000fea0003800000 */
[----:B------:R-:W-:Y:S01]  /*1bc0*/  HFMA2.MMA R144, -RZ, RZ, 0, 0 ;  /* 0x00000000ff907435 */ /* 0x000fe200000001ff */
[----:B------:R-:W-:Y:S10]  /*1bd0*/  @!P0 BRA `(.L_x_3972) ;  /* 0x00000000001c8947 */ /* 0x000ff40003800000 */
[----:B-----5:R-:W-:Y:S01]  /*1be0*/  HADD2.F32 R144, -RZ, R38.H0_H0 ;  /* 0x20000026ff907230 */ /* 0x020fe20000004100 */
[----:B------:R-:W-:Y:S06]  /*1bf0*/  BRA `(.L_x_3972) ;  /* 0x0000000000147947 */ /* 0x000fec0003800000 */
.L_x_3971:
[----:B--2--5:R-:W-:Y:S02]  /*1c00*/  HADD2.F32 R44, -RZ, R42.H0_H0 ;  /* 0x2000002aff2c7230 */ /* 0x024fe40000004100 */
[----:B------:R-:W-:-:S03]  /*1c10*/  @P0 HADD2.F32 R45, -RZ, R38.H0_H0 ;  /* 0x20000026ff2d0230 */ /* 0x000fc60000004100 */
[----:B------:R-:W-:-:S04]  /*1c20*/  FMUL.FTZ R44, R44, UR8 ;  /* 0x000000082c2c7c20 */ /* 0x000fc80008410000 */
[----:B------:R-:W-:-:S04]  /*1c30*/  FMUL.FTZ R144, R85, R44 ;  /* 0x0000002c55907220 */ /* 0x000fc80000410000 */
[----:B------:R-:W-:-:S07]  /*1c40*/  @P0 FADD.FTZ R144, R45, R144 ;  /* 0x000000902d900221 */ /* 0x000fce0000010000 */
.L_x_3972:
[----:B------:R-:W-:Y:S05]  /*1c50*/  BSYNC B0 ;  /* 0x0000000000007941 */ /* 0x000fea0003800000 */
.L_x_3970:
[----:B------:R-:W-:Y:S04]  /*1c60*/  BSSY B0, `(.L_x_3973) ;  /* 0x000000b000007945 */ /* 0x000fe80003800000 */
[----:B------:R-:W-:Y:S05]  /*1c70*/  @P3 BRA `(.L_x_3974) ;  /* 0x0000000000103947 */ /* 0x000fea0003800000 */
[----:B------:R-:W-:Y:S01]  /*1c80*/  MOV R145, RZ ;  /* 0x000000ff00917202 */ /* 0x000fe20000000f00 */
[----:B------:R-:W-:Y:S06]  /*1c90*/  @!P0 BRA `(.L_x_3975) ;  /* 0x00000000001c8947 */ /* 0x000fec0003800000 */
[----:B-----5:R-:W-:Y:S01]  /*1ca0*/  HADD2.F32 R145, -RZ, R38.H1_H1 ;  /* 0x30000026ff917230 */ /* 0x020fe20000004100 */
[----:B------:R-:W-:Y:S06]  /*1cb0*/  BRA `(.L_x_3975) ;  /* 0x0000000000147947 */ /* 0x000fec0003800000 */
.L_x_3974:
[----:B--2--5:R-:W-:-:S05]  /*1cc0*/  HADD2.F32 R44, -RZ, R42.H1_H1 ;  /* 0x3000002aff2c7230 */ /* 0x024fca0000004100 */
[----:B------:R-:W-:Y:S01]  /*1cd0*/  FMUL.FTZ R145, R44, UR8 ;  /* 0x000000082c917c20 */ /* 0x000fe20008410000 */
[----:B------:R-:W-:-:S03]  /*1ce0*/  @P0 HADD2.F32 R44, -RZ, R38.H1_H1 ;  /* 0x30000026ff2c0230 */ /* 0x000fc60000004100 */
[----:B------:R-:W-:-:S04]  /*1cf0*/  FMUL.FTZ R145, R88, R145 ;  /* 0x0000009158917220 */ /* 0x000fc80000410000 */
[----:B------:R-:W-:-:S07]  /*1d00*/  @P0 FADD.FTZ R145, R44, R145 ;  /* 0x000000912c910221 */ /* 0x000fce0000010000 */
.L_x_3975:
[----:B------:R-:W-:Y:S05]  /*1d10*/  BSYNC B0 ;  /* 0x0000000000007941 */ /* 0x000fea0003800000 */
.L_x_3973:
[----:B------:R-:W-:Y:S04]  /*1d20*/  BSSY B0, `(.L_x_3976) ;  /* 0x000000b000007945 */ /* 0x000fe80003800000 */
[----:B------:R-:W-:Y:S05]  /*1d30*/  @P3 BRA `(.L_x_3977) ;  /* 0x0000000000103947 */ /* 0x000fea0003800000 */
[----:B------:R-:W-:Y:S01]  /*1d40*/  HFMA2.MMA R146, -RZ, RZ, 0, 0 ;  /* 0x00000000ff927435 */ /* 0x000fe200000001ff */
[----:B------:R-:W-:Y:S10]  /*1d50*/  @!P0 BRA `(.L_x_3978) ;  /* 0x00000000001c8947 */ /* 0x000ff40003800000 */
[----:B-----5:R-:W-:Y:S01]  /*1d60*/  HADD2.F32 R146, -RZ, R39.H0_H0 ;  /* 0x20000027ff927230 */ /* 0x020fe20000004100 */
[----:B------:R-:W-:Y:S06]  /*1d70*/  BRA `(.L_x_3978) ;  /* 0x0000000000147947 */ /* 0x000fec0003800000 */
.L_x_3977:
[----:B--2--5:R-:W-:Y:S02]  /*1d80*/  HADD2.F32 R44, -RZ, R43.H0_H0 ;  /* 0x2000002bff2c7230 */ /* 0x024fe40000004100 */
[----:B------:R-:W-:-:S03]  /*1d90*/  @P0 HADD2.F32 R45, -RZ, R39.H0_H0 ;  /* 0x20000027ff2d0230 */ /* 0x000fc60000004100 */
[----:B------:R-:W-:-:S04]  /*1da0*/  FMUL.FTZ R44, R44, UR8 ;  /* 0x000000082c2c7c20 */ /* 0x000fc80008410000 */
[----:B------:R-:W-:-:S04]  /*1db0*/  FMUL.FTZ R146, R87, R44 ;  /* 0x0000002c57927220 */ /* 0x000fc80000410000 */
[----:B------:R-:W-:-:S07]  /*1dc0*/  @P0 FADD.FTZ R146, R45, R146 ;  /* 0x000000922d920221 */ /* 0x000fce0000010000 */
.L_x_3978:
[----:B------:R-:W-:Y:S05]  /*1dd0*/  BSYNC B0 ;  /* 0x0000000000007941 */ /* 0x000fea0003800000 */
.L_x_3976:
[----:B------:R-:W-:Y:S04]  /*1de0*/  BSSY B0, `(.L_x_3979) ;  /* 0x000000b000007945 */ /* 0x000fe80003800000 */
[----:B------:R-:W-:Y:S05]  /*1df0*/  @P3 BRA `(.L_x_3980) ;  /* 0x0000000000103947 */ /* 0x000fea0003800000 */
[----:B------:R-:W-:Y:S01]  /*1e00*/  MOV R147, RZ ;  /* 0x000000ff00937202 */ /* 0x000fe20000000f00 */
[----:B------:R-:W-:Y:S06]  /*1e10*/  @!P0 BRA `(.L_x_3981) ;  /* 0x00000000001c8947 */ /* 0x000fec0003800000 */
[----:B-----5:R-:W-:Y:S01]  /*1e20*/  HADD2.F32 R147, -RZ, R39.H1_H1 ;  /* 0x30000027ff937230 */ /* 0x020fe20000004100 */
[----:B------:R-:W-:Y:S06]  /*1e30*/  BRA `(.L_x_3981) ;  /* 0x0000000000147947 */ /* 0x000fec0003800000 */
.L_x_3980:
[----:B--2--5:R-:W-:-:S05]  /*1e40*/  HADD2.F32 R44, -RZ, R43.H1_H1 ;  /* 0x3000002bff2c7230 */ /* 0x024fca0000004100 */
[----:B------:R-:W-:Y:S01]  /*1e50*/  FMUL.FTZ R147, R44, UR8 ;  /* 0x000000082c937c20 */ /* 0x000fe20008410000 */
[----:B------:R-:W-:-:S03]  /*1e60*/  @P0 HADD2.F32 R44, -RZ, R39.H1_H1 ;  /* 0x30000027ff2c0230 */ /* 0x000fc60000004100 */
[----:B------:R-:W-:-:S04]  /*1e70*/  FMUL.FTZ R147, R90, R147 ;  /* 0x000000935a937220 */ /* 0x000fc80000410000 */
[----:B------:R-:W-:-:S07]  /*1e80*/  @P0 FADD.FTZ R147, R44, R147 ;  /* 0x000000932c930221 */ /* 0x000fce0000010000 */
.L_x_3981:
[----:B------:R-:W-:Y:S05]  /*1e90*/  BSYNC B0 ;  /* 0x0000000000007941 */ /* 0x000fea0003800000 */
.L_x_3979:
        /* <DEDUP_REMOVED lines=16> */
[----:B--2---:R-:W-:Y:S01]  /*1fa0*/  HFMA2.MMA R54, -RZ, RZ, 0, 0 ;  /* 0x00000000ff367435 */ /* 0x004fe200000001ff */
[----:B------:R-:W-:Y:S10]  /*1fb0*/  @!P0 BRA `(.L_x_3984) ;  /* 0x00000000001c8947 */ /* 0x000ff40003800000 */
[----:B-----5:R-:W-:Y:S01]  /*1fc0*/  HADD2.F32 R54, -RZ, R36.H0_H0 ;  /* 0x20000024ff367230 */ /* 0x020fe20000004100 */
[----:B------:R-:W-:Y:S06]  /*1fd0*/  BRA `(.L_x_3984) ;  /* 0x0000000000147947 */ /* 0x000fec0003800000 */
.L_x_3983:
[----:B--2--5:R-:W-:Y:S02]  /*1fe0*/  HADD2.F32 R44, -RZ, R40.H0_H0 ;  /* 0x20000028ff2c7230 */ /* 0x024fe40000004100 */
[----:B------:R-:W-:-:S03]  /*1ff0*/  @P0 HADD2.F32 R45, -RZ, R36.H0_H0 ;  /* 0x20000024ff2d0230 */ /* 0x000fc60000004100 */
[----:B------:R-:W-:-:S04]  /*2000*/  FMUL.FTZ R44, R44, UR8 ;  /* 0x000000082c2c7c20 */ /* 0x000fc80008410000 */
[----:B------:R-:W-:-:S04]  /*2010*/  FMUL.FTZ R54, R89, R44 ;  /* 0x0000002c59367220 */ /* 0x000fc80000410000 */
[----:B------:R-:W-:-:S07]  /*2020*/  @P0 FADD.FTZ R54, R45, R54 ;  /* 0x000000362d360221 */ /* 0x000fce0000010000 */
.L_x_3984:
[----:B------:R-:W-:Y:S05]  /*2030*/  BSYNC B0 ;  /* 0x0000000000007941 */ /* 0x000fea0003800000 */
.L_x_3982:
[----:B------:R-:W-:Y:S04]  /*2040*/  BSSY B0, `(.L_x_3985) ;  /* 0x000000b000007945 */ /* 0x000fe80003800000 */
[----:B------:R-:W-:Y:S05]  /*2050*/  @P3 BRA `(.L_x_3986) ;  /* 0x0000000000103947 */ /* 0x000fea0003800000 */
[----:B------:R-:W-:Y:S01]  /*2060*/  MOV R137, RZ ;  /* 0x000000ff00897202 */ /* 0x000fe20000000f00 */
[----:B------:R-:W-:Y:S06]  /*2070*/  @!P0 BRA `(.L_x_3987) ;  /* 0x00000000001c8947 */ /* 0x000fec0003800000 */
[----:B-----5:R-:W-:Y:S01]  /*2080*/  HADD2.F32 R137, -RZ, R36.H1_H1 ;  /* 0x30000024ff897230 */ /* 0x020fe20000004100 */
[----:B------:R-:W-:Y:S06]  /*2090*/  BRA `(.L_x_3987) ;  /* 0x0000000000147947 */ /* 0x000fec0003800000 */
.L_x_3986:
[----:B-----5:R-:W-:-:S05]  /*20a0*/  HADD2.F32 R44, -RZ, R40.H1_H1 ;  /* 0x30000028ff2c7230 */ /* 0x020fca0000004100 */
[----:B------:R-:W-:Y:S01]  /*20b0*/  FMUL.FTZ R137, R44, UR8 ;  /* 0x000000082c897c20 */ /* 0x000fe20008410000 */
[----:B------:R-:W-:-:S03]  /*20c0*/  @P0 HADD2.F32 R44, -RZ, R36.H1_H1 ;  /* 0x30000024ff2c0230 */ /* 0x000fc60000004100 */
[----:B------:R-:W-:-:S04]  /*20d0*/  FMUL.FTZ R137, R92, R137 ;  /* 0x000000895c897220 */ /* 0x000fc80000410000 */
[----:B------:R-:W-:-:S07]  /*20e0*/  @P0 FADD.FTZ R137, R44, R137 ;  /* 0x000000892c890221 */ /* 0x000fce0000010000 */
.L_x_3987:
[----:B------:R-:W-:Y:S05]  /*20f0*/  BSYNC B0 ;  /* 0x0000000000007941 */ /* 0x000fea0003800000 */
.L_x_3985:
[----:B------:R-:W-:Y:S04]  /*2100*/  BSSY B0, `(.L_x_3988) ;  /* 0x000000b000007945 */ /* 0x000fe80003800000 */
[----:B------:R-:W-:Y:S05]  /*2110*/  @P3 BRA `(.L_x_3989) ;  /* 0x0000000000103947 */ /* 0x000fea0003800000 */
[----:B------:R-:W-:Y:S01]  /*2120*/  HFMA2.MMA R50, -RZ, RZ, 0, 0 ;  /* 0x00000000ff327435 */ /* 0x000fe200000001ff */
[----:B------:R-:W-:Y:S10]  /*2130*/  @!P0 BRA `(.L_x_3990) ;  /* 0x00000000001c8947 */ /* 0x000ff40003800000 */
[----:B-----5:R-:W-:Y:S01]  /*2140*/  HADD2.F32 R50, -RZ, R37.H0_H0 ;  /* 0x20000025ff327230 */ /* 0x020fe20000004100 */
[----:B------:R-:W-:Y:S06]  /*2150*/  BRA `(.L_x_3990) ;  /* 0x0000000000147947 */ /* 0x000fec0003800000 */
.L_x_3989:
[----:B-----5:R-:W-:Y:S02]  /*2160*/  HADD2.F32 R44, -RZ, R41.H0_H0 ;  /* 0x20000029ff2c7230 */ /* 0x020fe40000004100 */
[----:B------:R-:W-:-:S03]  /*2170*/  @P0 HADD2.F32 R45, -RZ, R37.H0_H0 ;  /* 0x20000025ff2d0230 */ /* 0x000fc60000004100 */
[----:B------:R-:W-:-:S04]  /*2180*/  FMUL.FTZ R44, R44, UR8 ;  /* 0x000000082c2c7c20 */ /* 0x000fc80008410000 */
[----:B------:R-:W-:-:S04]  /*2190*/  FMUL.FTZ R50, R91, R44 ;  /* 0x0000002c5b327220 */ /* 0x000fc80000410000 */
[----:B------:R-:W-:-:S07]  /*21a0*/  @P0 FADD.FTZ R50, R45, R50 ;  /* 0x000000322d320221 */ /* 0x000fce0000010000 */
.L_x_3990:
[----:B------:R-:W-:Y:S05]  /*21b0*/  BSYNC B0 ;  /* 0x0000000000007941 */ /* 0x000fea0003800000 */
.L_x_3988:
[----:B------:R-:W-:Y:S04]  /*21c0*/  BSSY B0, `(.L_x_3991) ;  /* 0x000000b000007945 */ /* 0x000fe80003800000 */
[----:B------:R-:W-:Y:S05]  /*21d0*/  @P3 BRA `(.L_x_3992) ;  /* 0x0000000000103947 */ /* 0x000fea0003800000 */
[----:B------:R-:W-:Y:S01]  /*21e0*/  MOV R51, RZ ;  /* 0x000000ff00337202 */ /* 0x000fe20000000f00 */
[----:B------:R-:W-:Y:S06]  /*21f0*/  @!P0 BRA `(.L_x_3993) ;  /* 0x00000000001c8947 */ /* 0x000fec0003800000 */
[----:B-----5:R-:W-:Y:S01]  /*2200*/  HADD2.F32 R51, -RZ, R37.H1_H1 ;  /* 0x30000025ff337230 */ /* 0x020fe20000004100 */
[----:B------:R-:W-:Y:S06]  /*2210*/  BRA `(.L_x_3993) ;  /* 0x0000000000147947 */ /* 0x000fec0003800000 */
.L_x_3992:
[----:B-----5:R-:W-:-:S05]  /*2220*/  HADD2.F32 R44, -RZ, R41.H1_H1 ;  /* 0x30000029ff2c7230 */ /* 0x020fca0000004100 */
[----:B------:R-:W-:Y:S01]  /*2230*/  FMUL.FTZ R51, R44, UR8 ;  /* 0x000000082c337c20 */ /* 0x000fe20008410000 */
[----:B------:R-:W-:-:S03]  /*2240*/  @P0 HADD2.F32 R44, -RZ, R37.H1_H1 ;  /* 0x30000025ff2c0230 */ /* 0x000fc60000004100 */
[----:B------:R-:W-:-:S04]  /*2250*/  FMUL.FTZ R51, R94, R51 ;  /* 0x000000335e337220 */ /* 0x000fc80000410000 */
[----:B------:R-:W-:-:S07]  /*2260*/  @P0 FADD.FTZ R51, R44, R51 ;  /* 0x000000332c330221 */ /* 0x000fce0000010000 */
.L_x_3993:
[----:B------:R-:W-:Y:S05]  /*2270*/  BSYNC B0 ;  /* 0x0000000000007941 */ /* 0x000fea0003800000 */
.L_x_3991:
[----:B------:R-:W-:Y:S04]  /*2280*/  BSSY B0, `(.L_x_3994) ;  /* 0x000000b000007945 */ /* 0x000fe80003800000 */
[----:B------:R-:W-:Y:S05]  /*2290*/  @P3 BRA `(.L_x_3995) ;  /* 0x0000000000103947 */ /* 0x000fea0003800000 */
[----:B------:R-:W-:Y:S01]  /*22a0*/  HFMA2.MMA R53, -RZ, RZ, 0, 0 ;  /* 0x00000000ff357435 */ /* 0x000fe200000001ff */
[----:B------:R-:W-:Y:S10]  /*22b0*/  @!P0 BRA `(.L_x_3996) ;  /* 0x00000000001c8947 */ /* 0x000ff40003800000 */
[----:B-----5:R-:W-:Y:S01]  /*22c0*/  HADD2.F32 R53, -RZ, R38.H0_H0 ;  /* 0x20000026ff357230 */ /* 0x020fe20000004100 */
[----:B------:R-:W-:Y:S06]  /*22d0*/  BRA `(.L_x_3996) ;  /* 0x0000000000147947 */ /* 0x000fec0003800000 */
.L_x_3995:
[----:B-----5:R-:W-:Y:S02]  /*22e0*/  HADD2.F32 R44, -RZ, R42.H0_H0 ;  /* 0x2000002aff2c7230 */ /* 0x020fe40000004100 */
[----:B------:R-:W-:-:S03]  /*22f0*/  @P0 HADD2.F32 R46, -RZ, R38.H0_H0 ;  /* 0x20000026ff2e0230 */ /* 0x000fc60000004100 */
[----:B------:R-:W-:-:S04]  /*2300*/  FMUL.FTZ R44, R44, UR8 ;  /* 0x000000082c2c7c20 */ /* 0x000fc80008410000 */
[----:B------:R-:W-:-:S04]  /*2310*/  FMUL.FTZ R53, R93, R44 ;  /* 0x0000002c5d357220 */ /* 0x000fc80000410000 */
[----:B------:R-:W-:-:S07]  /*2320*/  @P0 FADD.FTZ R53, R46, R53 ;  /* 0x000000352e350221 */ /* 0x000fce0000010000 */
.L_x_3996:
[----:B------:R-:W-:Y:S05]  /*2330*/  BSYNC B0 ;  /* 0x0000000000007941 */ /* 0x000fea0003800000 */
.L_x_3994:
[----:B------:R-:W-:Y:S04]  /*2340*/  BSSY B0, `(.L_x_3997) ;  /* 0x000000b000007945 */ /* 0x000fe80003800000 */
[----:B------:R-:W-:Y:S05]  /*2350*/  @P3 BRA `(.L_x_3998) ;  /* 0x0000000000103947 */ /* 0x000fea0003800000 */
[----:B------:R-:W-:Y:S01]  /*2360*/  MOV R148, RZ ;  /* 0x000000ff00947202 */ /* 0x000fe20000000f00 */
[----:B------:R-:W-:Y:S06]  /*2370*/  @!P0 BRA `(.L_x_3999) ;  /* 0x00000000001c8947 */ /* 0x000fec0003800000 */
[----:B-----5:R-:W-:Y:S01]  /*2380*/  HADD2.F32 R148, -RZ, R38.H1_H1 ;  /* 0x30000026ff947230 */ /* 0x020fe20000004100 */
[----:B------:R-:W-:Y:S06]  /*2390*/  BRA `(.L_x_3999) ;  /* 0x0000000000147947 */ /* 0x000fec0003800000 */
.L_x_3998:
[----:B-----5:R-:W-:Y:S02]  /*23a0*/  HADD2.F32 R44, -RZ, R42.H1_H1 ;  /* 0x3000002aff2c7230 */ /* 0x020fe40000004100 */
[----:B------:R-:W-:-:S03]  /*23b0*/  @P0 HADD2.F32 R47, -RZ, R38.H1_H1 ;  /* 0x30000026ff2f0230 */ /* 0x000fc60000004100 */
[----:B------:R-:W-:-:S04]  /*23c0*/  FMUL.FTZ R45, R44, UR8 ;  /* 0x000000082c2d7c20 */ /* 0x000fc80008410000 */
[----:B------:R-:W-:-:S04]  /*23d0*/  FMUL.FTZ R148, R96, R45 ;  /* 0x0000002d60947220 */ /* 0x000fc80000410000 */
[----:B------:R-:W-:-:S07]  /*23e0*/  @P0 FADD.FTZ R148, R47, R148 ;  /* 0x000000942f940221 */ /* 0x000fce0000010000 */
.L_x_3999:
[----:B------:R-:W-:Y:S05]  /*23f0*/  BSYNC B0 ;  /* 0x0000000000007941 */ /* 0x000fea0003800000 */
.L_x_3997:
[----:B------:R-:W-:Y:S04]  /*2400*/  BSSY B0, `(.L_x_4000) ;  /* 0x000000b000007945 */ /* 0x000fe80003800000 */
[----:B------:R-:W-:Y:S05]  /*2410*/  @P3 BRA `(.L_x_4001) ;  /* 0x0000000000103947 */ /* 0x000fea0003800000 */
[----:B------:R-:W-:Y:S01]  /*2420*/  HFMA2.MMA R55, -RZ, RZ, 0, 0 ;  /* 0x00000000ff377435 */ /* 0x000fe200000001ff */
[----:B------:R-:W-:Y:S10]  /*2430*/  @!P0 BRA `(.L_x_4002) ;  /* 0x00000000001c8947 */ /* 0x000ff40003800000 */
[----:B-----5:R-:W-:Y:S01]  /*2440*/  HADD2.F32 R55, -RZ, R39.H0_H0 ;  /* 0x20000027ff377230 */ /* 0x020fe20000004100 */
[----:B------:R-:W-:Y:S06]  /*2450*/  BRA `(.L_x_4002) ;  /* 0x0000000000147947 */ /* 0x000fec0003800000 */
.L_x_4001:
[----:B-----5:R-:W-:Y:S02]  /*2460*/  HADD2.F32 R44, -RZ, R43.H0_H0 ;  /* 0x2000002bff2c7230 */ /* 0x020fe40000004100 */
[----:B------:R-:W-:-:S03]  /*2470*/  @P0 HADD2.F32 R46, -RZ, R39.H0_H0 ;  /* 0x20000027ff2e0230 */ /* 0x000fc60000004100 */
[----:B------:R-:W-:-:S04]  /*2480*/  FMUL.FTZ R44, R44, UR8 ;  /* 0x000000082c2c7c20 */ /* 0x000fc80008410000 */
[----:B------:R-:W-:-:S04]  /*2490*/  FMUL.FTZ R55, R95, R44 ;  /* 0x0000002c5f377220 */ /* 0x000fc80000410000 */
[----:B------:R-:W-:-:S07]  /*24a0*/  @P0 FADD.FTZ R55, R46, R55 ;  /* 0x000000372e370221 */ /* 0x000fce0000010000 */
.L_x_4002:
[----:B------:R-:W-:Y:S05]  /*24b0*/  BSYNC B0 ;  /* 0x0000000000007941 */ /* 0x000fea0003800000 */
.L_x_4000:
[----:B------:R-:W-:Y:S04]  /*24c0*/  BSSY B0, `(.L_x_4003) ;  /* 0x000000b000007945 */ /* 0x000fe80003800000 */
[----:B------:R-:W-:Y:S05]  /*24d0*/  @P3 BRA `(.L_x_4004) ;  /* 0x0000000000103947 */ /* 0x000fea0003800000 */
[----:B------:R-:W-:Y:S01]  /*24e0*/  MOV R52, RZ ;  /* 0x000000ff00347202 */ /* 0x000fe20000000f00 */
[----:B------:R-:W-:Y:S06]  /*24f0*/  @!P0 BRA `(.L_x_4005) ;  /* 0x00000000001c8947 */ /* 0x000fec0003800000 */
[----:B-----5:R-:W-:Y:S01]  /*2500*/  HADD2.F32 R52, -RZ, R39.H1_H1 ;  /* 0x30000027ff347230 */ /* 0x020fe20000004100 */
[----:B------:R-:W-:Y:S06]  /*2510*/  BRA `(.L_x_4005) ;  /* 0x0000000000147947 */ /* 0x000fec0003800000 */
.L_x_4004:
[----:B-----5:R-:W-:Y:S02]  /*2520*/  HADD2.F32 R44, -RZ, R43.H1_H1 ;  /* 0x3000002bff2c7230 */ /* 0x020fe40000004100 */
[----:B------:R-:W-:-:S03]  /*2530*/  @P0 HADD2.F32 R47, -RZ, R39.H1_H1 ;  /* 0x30000027ff2f0230 */ /* 0x000fc60000004100 */
[----:B------:R-:W-:-:S04]  /*2540*/  FMUL.FTZ R45, R44, UR8 ;  /* 0x000000082c2d7c20 */ /* 0x000fc80008410000 */
[----:B------:R-:W-:-:S04]  /*2550*/  FMUL.FTZ R52, R98, R45 ;  /* 0x0000002d62347220 */ /* 0x000fc80000410000 */
[----:B------:R-:W-:-:S07]  /*2560*/  @P0 FADD.FTZ R52, R47, R52 ;  /* 0x000000342f340221 */ /* 0x000fce0000010000 */
.L_x_4005:
[----:B------:R-:W-:Y:S05]  /*2570*/  BSYNC B0 ;  /* 0x0000000000007941 */ /* 0x000fea0003800000 */
.L_x_4003:
        /* <DEDUP_REMOVED lines=126> */
.L_x_4021:
        /* <DEDUP_REMOVED lines=17> */
[----:B------:R-:W-:Y:S02]  /*2e70*/  FSEL R44, R139, RZ, !P1 ;  /* 0x000000ff8b2c7208 */ /* 0x000fe40004800000 */
[----:B------:R-:W-:-:S03]  /*2e80*/  IADD3 R127, R127, -0x1, RZ ;  /* 0xffffffff7f7f7810 */ /* 0x000fc60007ffe0ff */
[C---:B------:R-:W-:Y:S01]  /*2e90*/  FADD.FTZ R46, -R44.reuse, R125 ;  /* 0x0000007d2c2e7221 */ /* 0x040fe20000010100 */
[C---:B------:R-:W-:Y:S01]  /*2ea0*/  FADD.FTZ R48, -R44.reuse, R124 ;  /* 0x0000007c2c307221 */ /* 0x040fe20000010100 */
[----:B------:R-:W-:Y:S01]  /*2eb0*/  IMAD R130, R127, R130, RZ ;  /* 0x000000827f827224 */ /* 0x000fe200078e02ff */
[----:B------:R-:W1:Y:S01]  /*2ec0*/  LDC.64 R124, c[0x0][0x2b8] ;  /* 0x0000ae00ff7c7b82 */ /* 0x000e620000000a00 */
[C---:B------:R-:W-:Y:S01]  /*2ed0*/  FADD.FTZ R56, -R44.reuse, R56 ;  /* 0x000000382c387221 */ /* 0x040fe20000010100 */
[C---:B------:R-:W-:Y:S01]  /*2ee0*/  FADD.FTZ R126, -R44.reuse, R126 ;  /* 0x0000007e2c7e7221 */ /* 0x040fe20000010100 */
[C---:B------:R-:W-:Y:S01]  /*2ef0*/  FADD.FTZ R128, -R44.reuse, R123 ;  /* 0x0000007b2c807221 */ /* 0x040fe20000010100 */
[----:B------:R-:W-:Y:S01]  /*2f00*/  SHF.R.S32.HI R47, RZ, 0x1f, R130 ;  /* 0x0000001fff2f7819 */ /* 0x000fe20000011482 */
[C---:B0-----:R-:W-:Y:S01]  /*2f10*/  FADD.FTZ R150, -R44.reuse, R59 ;  /* 0x0000003b2c967221 */ /* 0x041fe20000010100 */
[C---:B------:R-:W-:Y:S01]  /*2f20*/  FADD.FTZ R58, -R44.reuse, R58 ;  /* 0x0000003a2c3a7221 */ /* 0x040fe20000010100 */
[C---:B------:R-:W-:Y:S01]  /*2f30*/  FADD.FTZ R152, -R44.reuse, R57 ;  /* 0x000000392c987221 */ /* 0x040fe20000010100 */
[----:B------:R-:W-:Y:S01]  /*2f40*/  LEA.HI R47, R47, R130, RZ, 0x3 ;  /* 0x000000822f2f7211 */ /* 0x000fe200078f18ff */
        /* <DEDUP_REMOVED lines=58> */
[C---:B-1----:R-:W-:Y:S01]  /*32f0*/  IMAD.WIDE.U32 R130, R47.reuse, 0x10, R124 ;  /* 0x000000102f827825 */ /* 0x042fe200078e007c */
[----:B------:R-:W-:-:S03]  /*3300*/  IADD3 R127, R47, 0x40, RZ ;  /* 0x000000402f7f7810 */ /* 0x000fc60007ffe0ff */
[----:B------:R-:W-:Y:S01]  /*3310*/  FFMA.FTZ R48, R99, R48, R4 ;  /* 0x0000003063307223 */ /* 0x000fe20000010004 */
[----:B------:R-:W-:Y:S01]  /*3320*/  IADD3 R49, R47, 0x60, RZ ;  /* 0x000000602f317810 */ /* 0x000fe20007ffe0ff */
        /* <DEDUP_REMOVED lines=50> */
[----:B------:R-:W-:Y:S01]  /*3650*/  F2FP.F16.F32.PACK_AB R57, R123, R132 ;  /* 0x000000847b39723e */ /* 0x000fe200000000ff */
[----:B------:R1:W-:Y:S01]  /*3660*/  STG.E.128 desc[UR4][R126.64], R52 ;  /* 0x000000347e007986 */ /* 0x0003e2000c101d04 */
[----:B------:R-:W-:-:S05]  /*3670*/  F2FP.F16.F32.PACK_AB R56, R137, R56 ;  /* 0x000000388938723e */ /* 0x000fca00000000ff */
[----:B------:R1:W-:Y:S02]  /*3680*/  STG.E.128 desc[UR4][R124.64], R56 ;  /* 0x000000387c007986 */ /* 0x0003e4000c101d04 */
.L_x_4008:
[----:B------:R-:W-:Y:S05]  /*3690*/  BSYNC B0 ;  /* 0x0000000000007941 */ /* 0x000fea0003800000 */
.L_x_4007:
[----:B-1----:R-:W1:Y:S02]  /*36a0*/  LDC.64 R44, c[0x0][0x210] ;  /* 0x00008400ff2c7b82 */ /* 0x002e640000000a00 */
[----:B-1----:R-:W-:-:S04]  /*36b0*/  LEA R67, R44, R67, 0x2 ;  /* 0x000000432c437211 */ /* 0x002fc800078e10ff */
[----:B------:R-:W-:-:S13]  /*36c0*/  ISETP.GE.AND P0, PT, R67, R45, PT ;  /* 0x0000002d4300720c */ /* 0x000fda0003f06270 */
[----:B------:R-:W-:Y:S05]  /*36d0*/  @!P0 BRA `(.L_x_4009) ;  /* 0xffffffd0008c8947 */ /* 0x000fea000383ffff */
[----:B------:R-:W-:Y:S05]  /*36e0*/  EXIT ;  /* 0x000000000000794d */ /* 0x000fea0003800000 */
.L_x_4006:
        /* <DEDUP_REMOVED lines=8> */
.L_x_4011:
[----:B------:R-:W-:Y:S05]  /*3770*/  BSYNC B0 ;  /* 0x0000000000007941 */ /* 0x000fea0003800000 */
.L_x_4010:
        /* <DEDUP_REMOVED lines=10> */
.L_x_4012:
[----:B------:R-:W-:Y:S01]  /*3820*/  HFMA2.MMA R153, -RZ, RZ, 0, 2.384185791015625e-07 ;  /* 0x00000004ff997435 */ /* 0x000fe200000001ff */
[----:B------:R-:W-:-:S05]  /*3830*/  MOV R44, R151 ;  /* 0x00000097002c7202 */ /* 0x000fca0000000f00 */
[----:B------:R-:W-:-:S05]  /*3840*/  FADD.FTZ R46, R45, R44 ;  /* 0x0000002c2d2e7221 */ /* 0x000fca0000010000 */
[----:B------:R-:W-:-:S07]  /*3850*/  MOV R152, R46 ;  /* 0x0000002e00987202 */ /* 0x000fce0000000f00 */
[----:B------:R-:W-:Y:S05]  /*3860*/  WARPSYNC.COLLECTIVE R149, `(.L_x_4013) ;  /* 0x0000000095087348 */ /* 0x000fea0003c00000 */
[----:B------:R0:W1:Y:S02]  /*3870*/  SHFL.BFLY P2, R151, R152, R153, R154 ;  /* 0x0c00009998977389 */ /* 0x000064000004009a */
[----:B01----:R-:W-:Y:S01]  /*3880*/  ENDCOLLECTIVE ;  /* 0x000000000000791b */ /* 0x003fe20003800000 */
.L_x_4013:
[----:B------:R-:W-:Y:S01]  /*3890*/  HFMA2.MMA R153, -RZ, RZ, 0, 4.76837158203125e-07 ;  /* 0x00000008ff997435 */ /* 0x000fe200000001ff */
[----:B------:R-:W-:-:S05]  /*38a0*/  MOV R47, R151 ;  /* 0x00000097002f7202 */ /* 0x000fca0000000f00 */
[----:B------:R-:W-:-:S05]  /*38b0*/  FADD.FTZ R47, R46, R47 ;  /* 0x0000002f2e2f7221 */ /* 0x000fca0000010000 */
[----:B------:R-:W-:-:S07]  /*38c0*/  MOV R152, R47 ;  /* 0x0000002f00987202 */ /* 0x000fce0000000f00 */
[----:B------:R-:W-:Y:S05]  /*38d0*/  WARPSYNC.COLLECTIVE R149, `(.L_x_4014) ;  /* 0x0000000095087348 */ /* 0x000fea0003c00000 */
[----:B------:R0:W1:Y:S02]  /*38e0*/  SHFL.BFLY P2, R151, R152, R153, R154 ;  /* 0x0c00009998977389 */ /* 0x000064000004009a */
[----:B01----:R-:W-:Y:S01]  /*38f0*/  ENDCOLLECTIVE ;  /* 0x000000000000791b */ /* 0x003fe20003800000 */
.L_x_4014:
[----:B------:R-:W-:Y:S01]  /*3900*/  HFMA2.MMA R153, -RZ, RZ, 0, 9.5367431640625e-07 ;  /* 0x00000010ff997435 */ /* 0x000fe200000001ff */
[----:B------:R-:W-:-:S05]  /*3910*/  MOV R44, R151 ;  /* 0x00000097002c7202 */ /* 0x000fca0000000f00 */
[----:B------:R-:W-:-:S05]  /*3920*/  FADD.FTZ R49, R47, R44 ;  /* 0x0000002c2f317221 */ /* 0x000fca0000010000 */
[----:B------:R-:W-:-:S07]  /*3930*/  MOV R152, R49 ;  /* 0x0000003100987202 */ /* 0x000fce0000000f00 */
[----:B------:R-:W-:Y:S05]  /*3940*/  WARPSYNC.COLLECTIVE R149, `(.L_x_4015) ;  /* 0x0000000095087348 */ /* 0x000fea0003c00000 */
[----:B------:R0:W1:Y:S02]  /*3950*/  SHFL.BFLY P2, R151, R152, R153, R154 ;  /* 0x0c00009998977389 */ /* 0x000064000004009a */
[----:B01----:R-:W-:Y:S01]  /*3960*/  ENDCOLLECTIVE ;  /* 0x000000000000791b */ /* 0x003fe20003800000 */
.L_x_4015:
        /* <DEDUP_REMOVED lines=72> */
.L_x_4016:
[----:B------:R-:W-:Y:S01]  /*3df0*/  HFMA2.MMA R153, -RZ, RZ, 0, 1.1920928955078125e-07 ;  /* 0x00000002ff997435 */ /* 0x000fe200000001ff */
[----:B------:R-:W-:-:S05]  /*3e00*/  MOV R45, R151 ;  /* 0x00000097002d7202 */ /* 0x000fca0000000f00 */
[----:B------:R-:W-:-:S05]  /*3e10*/  FADD.FTZ R45, R44, R45 ;  /* 0x0000002d2c2d7221 */ /* 0x000fca0000010000 */
[----:B------:R-:W-:-:S07]  /*3e20*/  MOV R152, R45 ;  /* 0x0000002d00987202 */ /* 0x000fce0000000f00 */
[----:B------:R-:W-:Y:S05]  /*3e30*/  WARPSYNC.COLLECTIVE R149, `(.L_x_4017) ;  /* 0x0000000095087348 */ /* 0x000fea0003c00000 */
[----:B------:R0:W1:Y:S02]  /*3e40*/  SHFL.BFLY P2, R151, R152, R153, R154 ;  /* 0x0c00009998977389 */ /* 0x000064000004009a */
[----:B01----:R-:W-:Y:S01]  /*3e50*/  ENDCOLLECTIVE ;  /* 0x000000000000791b */ /* 0x003fe20003800000 */
.L_x_4017:
[----:B------:R-:W-:Y:S01]  /*3e60*/  HFMA2.MMA R153, -RZ, RZ, 0, 2.384185791015625e-07 ;  /* 0x00000004ff997435 */ /* 0x000fe200000001ff */
[----:B------:R-:W-:-:S05]  /*3e70*/  MOV R46, R151 ;  /* 0x00000097002e7202 */ /* 0x000fca0000000f00 */
[----:B------:R-:W-:-:S05]  /*3e80*/  FADD.FTZ R46, R45, R46 ;  /* 0x0000002e2d2e7221 */ /* 0x000fca0000010000 */
[----:B------:R-:W-:-:S07]  /*3e90*/  MOV R152, R46 ;  /* 0x0000002e00987202 */ /* 0x000fce0000000f00 */
[----:B------:R-:W-:Y:S05]  /*3ea0*/  WARPSYNC.COLLECTIVE R149, `(.L_x_4018) ;  /* 0x0000000095087348 */ /* 0x000fea0003c00000 */
[----:B------:R0:W1:Y:S02]  /*3eb0*/  SHFL.BFLY P2, R151, R152, R153, R154 ;  /* 0x0c00009998977389 */ /* 0x000064000004009a */
[----:B01----:R-:W-:Y:S01]  /*3ec0*/  ENDCOLLECTIVE ;  /* 0x000000000000791b */ /* 0x003fe20003800000 */
.L_x_4018:
[----:B------:R-:W-:Y:S01]  /*3ed0*/  HFMA2.MMA R153, -RZ, RZ, 0, 4.76837158203125e-07 ;  /* 0x00000008ff997435 */ /* 0x000fe200000001ff */
[----:B------:R-:W-:-:S05]  /*3ee0*/  MOV R47, R151 ;  /* 0x00000097002f7202 */ /* 0x000fca0000000f00 */
[----:B------:R-:W-:-:S05]  /*3ef0*/  FADD.FTZ R47, R46, R47 ;  /* 0x0000002f2e2f7221 */ /* 0x000fca0000010000 */
[----:B------:R-:W-:-:S07]  /*3f00*/  MOV R152, R47 ;  /* 0x0000002f00987202 */ /* 0x000fce0000000f00 */
[----:B------:R-:W-:Y:S05]  /*3f10*/  WARPSYNC.COLLECTIVE R149, `(.L_x_4019) ;  /* 0x0000000095087348 */ /* 0x000fea0003c00000 */
[----:B------:R0:W1:Y:S02]  /*3f20*/  SHFL.BFLY P2, R151, R152, R153, R154 ;  /* 0x0c00009998977389 */ /* 0x000064000004009a */
[----:B01----:R-:W-:Y:S01]  /*3f30*/  ENDCOLLECTIVE ;  /* 0x000000000000791b */ /* 0x003fe20003800000 */
.L_x_4019:
[----:B------:R-:W-:Y:S01]  /*3f40*/  HFMA2.MMA R153, -RZ, RZ, 0, 9.5367431640625e-07 ;  /* 0x00000010ff997435 */ /* 0x000fe200000001ff */
[----:B------:R-:W-:-:S05]  /*3f50*/  MOV R150, R151 ;  /* 0x0000009700967202 */ /* 0x000fca0000000f00 */
[----:B------:R-:W-:-:S05]  /*3f60*/  FADD.FTZ R150, R47, R150 ;  /* 0x000000962f967221 */ /* 0x000fca0000010000 */
[----:B------:R-:W-:-:S07]  /*3f70*/  MOV R152, R150 ;  /* 0x0000009600987202 */ /* 0x000fce0000000f00 */
[----:B------:R-:W-:Y:S05]  /*3f80*/  WARPSYNC.COLLECTIVE R149, `(.L_x_4020) ;  /* 0x0000000095087348 */ /* 0x000fea0003c00000 */
[----:B------:R0:W1:Y:S02]  /*3f90*/  SHFL.BFLY P2, R151, R152, R153, R154 ;  /* 0x0c00009998977389 */ /* 0x000064000004009a */
[----:B01----:R-:W-:Y:S01]  /*3fa0*/  ENDCOLLECTIVE ;  /* 0x000000000000791b */ /* 0x003fe20003800000 */
.L_x_4020:
[----:B------:R-:W-:Y:S01]  /*3fb0*/  MOV R49, R151 ;  /* 0x0000009700317202 */ /* 0x000fe20000000f00 */
[----:B------:R-:W-:Y:S06]  /*3fc0*/  BRA `(.L_x_4021) ;  /* 0xffffffec00647947 */ /* 0x000fec000383ffff */
.L_x_4022:
        /* <DEDUP_REMOVED lines=11> */
.L_x_30437:


//--------------------- .text._ZN10layer_norm13ln_fwd_kernelINS_13Kernel_traitsI6__halfS2_S2_S2_fjLj1024ELj1ELj4ELj1ELj16ENS_18Kernel_traits_baseILj1024ES2_S2_S2_S2_fjLj128EEEEELb1ELb0ELb0ELb0EEEvNS_9FwdParamsE --------------------------
	.section	.text._ZN10layer_norm13ln_fwd_kernelINS_13Kernel_traitsI6__halfS2_S2_S2_fjLj1024ELj1ELj4ELj1ELj16ENS_18Kernel_traits_baseILj1024ES2_S2_S2_S2_fjLj128EEEEELb1ELb0ELb0ELb0EEEvNS_9FwdParamsE,"ax",@progbits
	.align	128
        .global         _ZN10layer_norm13ln_fwd_kernelINS_13Kernel_traitsI6__halfS2_S2_S2_fjLj1024ELj1ELj4ELj1ELj16ENS_18Kernel_traits_baseILj1024ES2_S2_S2_S2_fjLj128EEEEELb1ELb0ELb0ELb0EEEvNS_9FwdParamsE
        .type           _ZN10layer_norm13ln_fwd_kernelINS_13Kernel_traitsI6__halfS2_S2_S2_fjLj1024ELj1ELj4ELj1ELj16ENS_18Kernel_traits_baseILj1024ES2_S2_S2_S2_fjLj128EEEEELb1ELb0ELb0ELb0EEEvNS_9FwdParamsE,@function
        .size           _ZN10layer_norm13ln_fwd_kernelINS_13Kernel_traitsI6__halfS2_S2_S2_fjLj1024ELj1ELj4ELj1ELj16ENS_18Kernel_traits_baseILj1024ES2_S2_S2_S2_fjLj128EEEEELb1ELb0ELb0ELb0EEEvNS_9FwdParamsE,(.L_x_30438 - _ZN10layer_norm13ln_fwd_kernelINS_13Kernel_traitsI6__halfS2_S2_S2_fjLj1024ELj1ELj4ELj1ELj16ENS_18Kernel_traits_baseILj1024ES2_S2_S2_S2_fjLj128EEEEELb1ELb0ELb0ELb0EEEvNS_9FwdParamsE)
        .other          _ZN10layer_norm13ln_fwd_kernelINS_13Kernel_traitsI6__halfS2_S2_S2_fjLj1024ELj1ELj4ELj1ELj16ENS_18Kernel_traits_baseILj1024ES2_S2_S2_S2_fjLj128EEEEELb1ELb0ELb0ELb0EEEvNS_9FwdParamsE,@"STO_CUDA_ENTRY STV_DEFAULT"
_ZN10layer_norm13ln_fwd_kernelINS_13Kernel_traitsI6__halfS2_S2_S2_fjLj1024ELj1ELj4ELj1ELj16ENS_18Kernel_traits_baseILj1024ES2_S2_S2_S2_fjLj128EEEEELb1ELb0ELb0ELb0EEEvNS_9FwdParamsE:
.text._ZN10layer_norm13ln_fwd_kernelINS_13Kernel_traitsI6__halfS2_S2_S2_fjLj1024ELj1ELj4ELj1ELj16ENS_18Kernel_traits_baseILj1024ES2_S2_S2_S2_fjLj128EEEEELb1ELb0ELb0ELb0EEEvNS_9FwdParamsE:
[----:B------:R-:W-:Y:S08]  /*0000*/  LDC R1, c[0x0][0x28] ;  /* 0x00000a00ff017b82 */ /* 0x000ff00000000800 */
[----:B------:R-:W0:Y:S01]  /*0010*/  LDC R80, c[0x0][0x2e8] ;  /* 0x0000ba00ff507b82 */ /* 0x000e220000000800 */
[----:B------:R-:W-:Y:S01]  /*0020*/  ULDC.U8 UR4, c[0x0][0x2f4] ;  /* 0x0000bd0000047ab9 */ /* 0x000fe20000000000 */
[----:B------:R-:W-:Y:S01]  /*0030*/  ULDC.64 UR6, c[0x0][0x2e0] ;  /* 0x0000b80000067ab9 */ /* 0x000fe20000000a00 */
[----:B------:R-:W-:Y:S01]  /*0040*/  ISETP.NE.AND P0, PT, RZ, UR4, PT ;  /* 0x00000004ff007c0c */ /* 0x000fe2000bf05270 */
[----:B------:R-:W-:Y:S01]  /*0050*/  IMAD.U32 R3, RZ, RZ, UR7 ;  /* 0x00000007ff037e24 */ /* 0x000fe2000f8e00ff */
[----:B------:R-:W-:Y:S01]  /*0060*/  MOV R2, UR6 ;  /* 0x0000000600027c02 */ /* 0x000fe20008000f00 */
[----:B------:R-:W-:-:S02]  /*0070*/  ULDC.64 UR4, c[0x0][0x208] ;  /* 0x0000820000047ab9 */ /* 0x000fc40000000a00 */
        /* <DEDUP_REMOVED lines=11> */
[----:B----4-:R-:W-:-:S04]  /*0130*/  SHF.R.S32.HI R0, RZ, 0x1f, R11 ;  /* 0x0000001fff007819 */ /* 0x010fc8000001140b */
[----:B------:R-:W-:Y:S01]  /*0140*/  LEA.HI R0, R0, R11, RZ, 0x3 ;  /* 0x0000000b00007211 */ /* 0x000fe200078f18ff */
[----:B------:R-:W-:Y:S01]  /*0150*/  BSSY B0, `(.L_x_4023) ;  /* 0x0000056000007945 */ /* 0x000fe20003800000 */
[----:B--2---:R-:W-:Y:S02]  /*0160*/  @P0 R2UR UR6, R2 ;  /* 0x00000000020602ca */ /* 0x004fe400000e0000 */
[----:B------:R-:W-:Y:S02]  /*0170*/  @P0 R2UR UR7, R3 ;  /* 0x00000000030702ca */ /* 0x000fe400000e0000 */
[----:B---3--:R-:W-:-:S04]  /*0180*/  @P0 IADD3 R80, P1, R4, R7, RZ ;  /* 0x0000000704500210 */ /* 0x008fc80007f3e0ff */
[----:B------:R-:W-:Y:S01]  /*0190*/  @P0 IADD3.X R81, RZ, R5, RZ, P1, !PT ;  /* 0x00000005ff510210 */ /* 0x000fe20000ffe4ff */
        /* <DEDUP_REMOVED lines=37> */
[----:B------:R-:W-:-:S05]  /*03f0*/  IMAD.WIDE.U32 R4, R5, -0x326172a9, RZ ;  /* 0xcd9e8d5705047825 */ /* 0x000fca00078e00ff */
[----:B------:R-:W-:Y:S02]  /*0400*/  LOP3.LUT R7, R5, UR27, R8, 0x96, !PT ;  /* 0x0000001b05077c12 */ /* 0x000fe4000f8e9608 */
[----:B------:R-:W-:Y:S01]  /*0410*/  LOP3.LUT R5, R29, 0x1f, RZ, 0xc0, !PT ;  /* 0x0000001f1d057812 */ /* 0x000fe200078ec0ff */
[----:B------:R-:W-:Y:S01]  /*0420*/  UIADD3 UR28, UR7, 0x646e171e, URZ ;  /* 0x646e171e071c7890 */ /* 0x000fe2000fffe03f */
[----:B------:R-:W-:Y:S02]  /*0430*/  IMAD.WIDE.U32 R2, R2, -0x2daee0ad, RZ ;  /* 0xd2511f5302027825 */ /* 0x000fe400078e00ff */
[----:B------:R-:W-:Y:S01]  /*0440*/  LOP3.LUT R31, R5, 0x1f, RZ, 0x3c, !PT ;  /* 0x0000001f051f7812 */ /* 0x000fe200078e3cff */
[----:B------:R-:W-:-:S03]  /*0450*/  UIADD3 UR30, UR7, 0x1fd5c5a3, URZ ;  /* 0x1fd5c5a3071e7890 */ /* 0x000fc6000fffe03f */
[----:B------:R-:W-:Y:S02]  /*0460*/  LEA.HI.SX32 R31, R0, R31, 0x1d ;  /* 0x0000001f001f7211 */ /* 0x000fe400078feaff */
[----:B------:R-:W-:Y:S01]  /*0470*/  LOP3.LUT R8, R3, UR28, R6, 0x96, !PT ;  /* 0x0000001c03087c12 */ /* 0x000fe2000f8e9606 */
[----:B------:R-:W-:Y:S01]  /*0480*/  IMAD.WIDE.U32 R6, R7, -0x2daee0ad, RZ ;  /* 0xd2511f5307067825 */ /* 0x000fe200078e00ff */
[----:B------:R-:W-:Y:S01]  /*0490*/  LOP3.LUT P5, RZ, R31, 0xffffffe0, RZ, 0xc0, !PT ;  /* 0xffffffe01fff7812 */ /* 0x000fe200078ac0ff */
[----:B------:R-:W-:Y:S02]  /*04a0*/  UIADD3 UR29, UR6, 0x5384540f, URZ ;  /* 0x5384540f061d7890 */ /* 0x000fe4000fffe03f */
[----:B------:R-:W-:Y:S01]  /*04b0*/  IMAD.WIDE.U32 R8, R8, -0x326172a9, RZ ;  /* 0xcd9e8d5708087825 */ /* 0x000fe200078e00ff */
[----:B------:R-:W-:Y:S01]  /*04c0*/  LOP3.LUT R87, R7, UR30, R2, 0x96, !PT ;  /* 0x0000001e07577c12 */ /* 0x000fe2000f8e9602 */
[----:B------:R-:W-:Y:S01]  /*04d0*/  UIADD3 UR31, UR6, -0xe443238, URZ ;  /* 0xf1bbcdc8061f7890 */ /* 0x000fe2000fffe03f */
[----:B------:R-:W-:-:S02]  /*04e0*/  SHF.R.U32.HI R29, RZ, 0x5, R29 ;  /* 0x00000005ff1d7819 */ /* 0x000fc4000001161d */
[----:B------:R-:W-:Y:S01]  /*04f0*/  LOP3.LUT R83, R9, UR29, R4, 0x96, !PT ;  /* 0x0000001d09537c12 */ /* 0x000fe2000f8e9604 */
[----:B------:R-:W-:Y:S01]  /*0500*/  IMAD.HI.U32 R9, R87, -0x326172a9, RZ ;  /* 0xcd9e8d5757097827 */ /* 0x000fe200078e00ff */
[C---:B------:R-:W-:Y:S01]  /*0510*/  ISETP.GE.U32.AND P4, PT, R31.reuse, 0x40, PT ;  /* 0x000000401f00780c */ /* 0x040fe20003f86070 */
[----:B------:R-:W-:Y:S01]  /*0520*/  UIADD3 UR32, UR7, -0x24c28bd8, URZ ;  /* 0xdb3d742807207890 */ /* 0x000fe2000fffe03f */
[C---:B------:R-:W-:Y:S01]  /*0530*/  ISETP.GE.U32.AND P3, PT, R31.reuse, 0x60, PT ;  /* 0x000000601f00780c */ /* 0x040fe20003f66070 */
[----:B------:R-:W-:Y:S01]  /*0540*/  UIADD3 UR33, UR6, -0x700cb87f, URZ ;  /* 0x8ff3478106217890 */ /* 0x000fe2000fffe03f */
[----:B------:R-:W-:Y:S01]  /*0550*/  ISETP.GE.U32.AND P2, PT, R31, 0x80, PT ;  /* 0x000000801f00780c */ /* 0x000fe20003f46070 */
[----:B------:R-:W-:Y:S01]  /*0560*/  UIADD3 UR34, UR7, -0x695add53, URZ ;  /* 0x96a522ad07227890 */ /* 0x000fe2000fffe03f */
[----:B------:R-:W-:Y:S01]  /*0570*/  P2R R4, PR, RZ, 0x20 ;  /* 0x00000020ff047803 */ /* 0x000fe20000000000 */
[----:B------:R-:W-:Y:S01]  /*0580*/  IMAD R29, R10, 0x4, R29 ;  /* 0x000000040a1d7824 */ /* 0x000fe200078e021d */
[----:B------:R-:W-:Y:S01]  /*0590*/  P2R R3, PR, RZ, 0x10 ;  /* 0x00000010ff037803 */ /* 0x000fe20000000000 */
[----:B------:R-:W-:Y:S01]  /*05a0*/  IMAD.HI.U32 R21, R83, -0x2daee0ad, RZ ;  /* 0xd2511f5353157827 */ /* 0x000fe200078e00ff */
[----:B------:R-:W-:-:S02]  /*05b0*/  P2R R2, PR, RZ, 0x8 ;  /* 0x00000008ff027803 */ /* 0x000fc40000000000 */
[----:B------:R-:W-:Y:S02]  /*05c0*/  P2R R0, PR, RZ, 0x4 ;  /* 0x00000004ff007803 */ /* 0x000fe40000000000 */
[----:B------:R-:W-:Y:S01]  /*05d0*/  LOP3.LUT R86, R9, UR31, R8, 0x96, !PT ;  /* 0x0000001f09567c12 */ /* 0x000fe2000f8e9608 */
        /* <DEDUP_REMOVED lines=13> */
.L_x_4024:
[----:B------:R-:W-:Y:S05]  /*06b0*/  BSYNC B0 ;  /* 0x0000000000007941 */ /* 0x000fea0003800000 */
.L_x_4023:
        /* <DEDUP_REMOVED lines=14> */
.L_x_4026:
[----:B------:R-:W-:Y:S05]  /*07a0*/  BSYNC B0 ;  /* 0x0000000000007941 */ /* 0x000fea0003800000 */
.L_x_4025:
        /* <DEDUP_REMOVED lines=11> */
[----:B------:R-:W-:Y:S01]  /*0860*/  VIADD R5, R5, 0x20 ;  /* 0x0000002005057836 */ /* 0x000fe20000000000 */
[----:B------:R-:W-:Y:S02]  /*0870*/  @!P0 CS2R R52, SRZ ;  /* 0x0000000000348805 */ /* 0x000fe4000001ff00 */
[----:B0-----:R-:W-:-:S07]  /*0880*/  @!P0 CS2R R54, SRZ ;  /* 0x0000000000368805 */ /* 0x001fce000001ff00 */
.L_x_4028:
[----:B------:R-:W-:Y:S05]  /*0890*/  BSYNC B0 ;  /* 0x0000000000007941 */ /* 0x000fea0003800000 */
.L_x_4027:
        /* <DEDUP_REMOVED lines=13> */
.L_x_4030:
[----:B------:R-:W-:Y:S05]  /*0970*/  BSYNC B0 ;  /* 0x0000000000007941 */ /* 0x000fea0003800000 */
.L_x_4029:
[----:B------:R-:W-:Y:S01]  /*0980*/  ULDC UR8, c[0x0][0x214] ;  /* 0x0000850000087ab9 */ /* 0x000fe20000000800 */
[----:B------:R-:W-:Y:S02]  /*0990*/  LOP3.LUT R88, R21, UR32, R6, 0x96, !PT ;  /* 0x0000002015587c12 */ /* 0x000fe4000f8e9606 */
[----:B------:R-:W-:-:S13]  /*09a0*/  ISETP.GE.AND P0, PT, R29, UR8, PT ;  /* 0x000000081d007c0c */ /* 0x000fda000bf06270 */
[----:B------:R-:W-:Y:S05]  /*09b0*/  @P0 EXIT ;  /* 0x000000000000094d */ /* 0x000fea0003800000 */
[--C-:B-----5:R-:W-:Y:S01]  /*09c0*/  HADD2.F32 R28, -RZ, R13.reuse.H0_H0 ;  /* 0x2000000dff1c7230 */ /* 0x120fe20000004100 */
[----:B------:R-:W-:Y:S01]  /*09d0*/  ULDC.64 UR8, c[0x0][0x270] ;  /* 0x00009c0000087ab9 */ /* 0x000fe20000000a00 */
[----:B------:R-:W-:Y:S01]  /*09e0*/  HADD2.F32 R25, -RZ, R13.H1_H1 ;  /* 0x3000000dff197230 */ /* 0x000fe20000004100 */
[----:B------:R-:W-:Y:S01]  /*09f0*/  HFMA2.MMA R82, -RZ, RZ, 0, 0 ;  /* 0x00000000ff527435 */ /* 0x000fe200000001ff */
[--C-:B------:R-:W-:Y:S01]  /*0a00*/  HADD2.F32 R24, -RZ, R15.reuse.H0_H0 ;  /* 0x2000000fff187230 */ /* 0x100fe20000004100 */
[----:B------:R-:W-:Y:S01]  /*0a10*/  BSSY B0, `(.L_x_4031) ;  /* 0x0000cbb000007945 */ /* 0x000fe20003800000 */
[----:B------:R-:W-:Y:S01]  /*0a20*/  HADD2.F32 R22, -RZ, R15.H1_H1 ;  /* 0x3000000fff167230 */ /* 0x000fe20000004100 */
[----:B------:R-:W-:Y:S01]  /*0a30*/  UISETP.NE.U32.AND UP0, UPT, UR8, URZ, UPT ;  /* 0x0000003f0800728c */ /* 0x000fe2000bf05070 */
[--C-:B------:R-:W-:Y:S01]  /*0a40*/  HADD2.F32 R30, -RZ, R12.reuse.H0_H0 ;  /* 0x2000000cff1e7230 */ /* 0x100fe20000004100 */
[----:B------:R-:W-:Y:S01]  /*0a50*/  LOP3.LUT R89, R80, 0x3, RZ, 0xc0, !PT ;  /* 0x0000000350597812 */ /* 0x000fe200078ec0ff */
[----:B------:R-:W-:Y:S01]  /*0a60*/  HADD2.F32 R27, -RZ, R12.H1_H1 ;  /* 0x3000000cff1b7230 */ /* 0x000fe20000004100 */
[----:B------:R-:W-:Y:S01]  /*0a70*/  ULDC.U8 UR8, c[0x0][0x2a0] ;  /* 0x0000a80000087ab9 */ /* 0x000fe20000000000 */
[--C-:B------:R-:W-:Y:S01]  /*0a80*/  HADD2.F32 R26, -RZ, R14.reuse.H0_H0 ;  /* 0x2000000eff1a7230 */ /* 0x100fe20000004100 */
[----:B------:R-:W-:Y:S01]  /*0a90*/  UISETP.NE.AND.EX UP0, UPT, UR9, URZ, UPT, UP0 ;  /* 0x0000003f0900728c */ /* 0x000fe2000bf05300 */
[----:B------:R-:W-:Y:S01]  /*0aa0*/  HADD2.F32 R23, -RZ, R14.H1_H1 ;  /* 0x3000000eff177230 */ /* 0x000fe20000004100 */
[----:B------:R-:W-:Y:S01]  /*0ab0*/  ULDC UR35, c[0x0][0x218] ;  /* 0x0000860000237ab9 */ /* 0x000fe20000000800 */
[--C-:B------:R-:W-:Y:S01]  /*0ac0*/  HADD2.F32 R17, -RZ, R10.reuse.H0_H0 ;  /* 0x2000000aff117230 */ /* 0x100fe20000004100 */
[----:B------:R-:W-:Y:S01]  /*0ad0*/  ULDC UR16, c[0x0][0x2d8] ;  /* 0x0000b60000107ab9 */ /* 0x000fe20000000800 */
[----:B------:R-:W-:Y:S01]  /*0ae0*/  HADD2.F32 R16, -RZ, R10.H1_H1 ;  /* 0x3000000aff107230 */ /* 0x000fe20000004100 */
[----:B------:R-:W-:Y:S01]  /*0af0*/  UISETP.NE.AND UP1, UPT, UR8, URZ, UPT ;  /* 0x0000003f0800728c */ /* 0x000fe2000bf25270 */
[--C-:B------:R-:W-:Y:S01]  /*0b00*/  HADD2.F32 R15, -RZ, R11.reuse.H0_H0 ;  /* 0x2000000bff0f7230 */ /* 0x100fe20000004100 */
[----:B------:R-:W-:Y:S01]  /*0b10*/  ULDC.64 UR10, c[0x0][0x230] ;  /* 0x00008c00000a7ab9 */ /* 0x000fe20000000a00 */
        /* <DEDUP_REMOVED lines=25> */
[----:B------:R-:W-:Y:S02]  /*0cb0*/  IMAD R83, R83, -0x2daee0ad, RZ ;  /* 0xd2511f5353537824 */ /* 0x000fe400078e02ff */
[----:B------:R-:W-:Y:S02]  /*0cc0*/  IMAD R87, R87, -0x326172a9, RZ ;  /* 0xcd9e8d5757577824 */ /* 0x000fe400078e02ff */
[----:B------:R-:W-:-:S04]  /*0cd0*/  IMAD.HI.U32 R42, R88, -0x326172a9, RZ ;  /* 0xcd9e8d57582a7827 */ /* 0x000fc800078e00ff */
[----:B------:R-:W-:Y:S01]  /*0ce0*/  IMAD.HI.U32 R40, R86, -0x2daee0ad, RZ ;  /* 0xd2511f5356287827 */ /* 0x000fe200078e00ff */
[----:B------:R-:W-:-:S03]  /*0cf0*/  LOP3.LUT R87, R42, UR33, R87, 0x96, !PT ;  /* 0x000000212a577c12 */ /* 0x000fc6000f8e9657 */
[--C-:B------:R-:W-:Y:S01]  /*0d00*/  HADD2.F32 R39, -RZ, R48.reuse.H0_H0 ;  /* 0x20000030ff277230 */ /* 0x100fe20000004100 */
[----:B------:R-:W-:Y:S01]  /*0d10*/  LOP3.LUT R83, R40, UR34, R83, 0x96, !PT ;  /* 0x0000002228537c12 */ /* 0x000fe2000f8e9653 */
        /* <DEDUP_REMOVED lines=13> */
[----:B------:R-:W-:Y:S02]  /*0df0*/  HADD2.F32 R37, -RZ, R37.H1_H1 ;  /* 0x30000025ff257230 */ /* 0x000fe40000004100 */
[----:B------:R-:W-:Y:S02]  /*0e00*/  HADD2.F32 R51, -RZ, R51.H1_H1 ;  /* 0x30000033ff337230 */ /* 0x000fe40000004100 */
        /* <DEDUP_REMOVED lines=14> */
[----:B------:R-:W-:Y:S02]  /*0ef0*/  IMAD R88, R88, -0x326172a9, RZ ;  /* 0xcd9e8d5758587824 */ /* 0x000fe400078e02ff */
[----:B------:R-:W-:-:S07]  /*0f00*/  IMAD R86, R86, -0x2daee0ad, RZ ;  /* 0xd2511f5356567824 */ /* 0x000fce00078e02ff */
.L_x_4273:
        /* <DEDUP_REMOVED lines=11> */
[----:B------:R-:W-:Y:S02]  /*0fc0*/  MOV R120, 0x3f800000 ;  /* 0x3f80000000787802 */ /* 0x000fe40000000f00 */
[----:B------:R-:W-:-:S04]  /*0fd0*/  SHF.R.S32.HI R47, RZ, 0x1f, R46 ;  /* 0x0000001fff2f7819 */ /* 0x000fc8000001142e */
[----:B------:R-:W-:Y:S02]  /*0fe0*/  LEA.HI R47, R47, R46, RZ, 0x3 ;  /* 0x0000002e2f2f7211 */ /* 0x000fe400078f18ff */
[----:B0-----:R-:W-:-:S04]  /*0ff0*/  LOP3.LUT R118, R118, 0x1f, RZ, 0xc0, !PT ;  /* 0x0000001f76767812 */ /* 0x001fc800078ec0ff */
[----:B------:R-:W-:-:S05]  /*1000*/  LEA.HI.SX32 R105, R47, R118, 0x1d ;  /* 0x000000762f697211 */ /* 0x000fca00078feaff */
[----:B------:R-:W-:Y:S02]  /*1010*/  IMAD.MOV.U32 R122, RZ, RZ, R105 ;  /* 0x000000ffff7a7224 */ /* 0x000fe400078e0069 */
        /* <DEDUP_REMOVED lines=22> */
.L_x_4035:
[----:B------:R-:W-:-:S07]  /*1180*/  MOV R80, R88 ;  /* 0x0000005800507202 */ /* 0x000fce0000000f00 */
.L_x_4036:
[----:B------:R-:W-:Y:S05]  /*1190*/  BSYNC B2 ;  /* 0x0000000000027941 */ /* 0x000fea0003800000 */
.L_x_4034:
        /* <DEDUP_REMOVED lines=16> */
.L_x_4040:
[----:B------:R-:W-:Y:S05]  /*12a0*/  BSYNC B3 ;  /* 0x0000000000037941 */ /* 0x000fea0003800000 */
.L_x_4039:
        /* <DEDUP_REMOVED lines=43> */
.L_x_4038:
[----:B------:R-:W-:Y:S05]  /*1560*/  BSYNC B2 ;  /* 0x0000000000027941 */ /* 0x000fea0003800000 */
.L_x_4037:
[----:B------:R-:W0:Y:S01]  /*1570*/  LDC R123, c[0x0][0x298] ;  /* 0x0000a600ff7b7b82 */ /* 0x000e220000000800 */
[----:B------:R-:W-:Y:S01]  /*1580*/  HFMA2.MMA R126, -RZ, RZ, 0.1171875, 0 ;  /* 0x2f800000ff7e7435 */ /* 0x000fe200000001ff */
[----:B------:R-:W-:Y:S01]  /*1590*/  I2FP.F32.U32 R89, R80 ;  /* 0x0000005000597245 */ /* 0x000fe20000201000 */
[----:B-----5:R-:W-:Y:S01]  /*15a0*/  HADD2.F32 R93, -RZ, R44.H0_H0 ;  /* 0x2000002cff5d7230 */ /* 0x020fe20000004100 */
[C---:B------:R-:W-:Y:S01]  /*15b0*/  ISETP.NE.AND P1, PT, R95.reuse, 0x1, PT ;  /* 0x000000015f00780c */ /* 0x040fe20003f25270 */
[----:B------:R-:W-:Y:S01]  /*15c0*/  BSSY B2, `(.L_x_4041) ;  /* 0x0000015000027945 */ /* 0x000fe20003800000 */
[----:B------:R-:W-:Y:S02]  /*15d0*/  VIADD R106, R95, 0x1 ;  /* 0x000000015f6a7836 */ /* 0x000fe40000000000 */
[----:B------:R-:W1:Y:S01]  /*15e0*/  LDC R117, c[0x0][0x294] ;  /* 0x0000a500ff757b82 */ /* 0x000e620000000800 */
[----:B------:R-:W-:Y:S02]  /*15f0*/  FMUL.FTZ R104, R93, R120 ;  /* 0x000000785d687220 */ /* 0x000fe40000410000 */
[----:B------:R-:W-:Y:S01]  /*1600*/  FFMA.FTZ R80, R89, R126, 1.1641532182693481445e-10 ;  /* 0x2f00000059507423 */ /* 0x000fe2000001007e */
[----:B------:R-:W-:-:S02]  /*1610*/  @P0 HADD2.F32 R89, -RZ, R40.H0_H0 ;  /* 0x20000028ff590230 */ /* 0x000fc40000004100 */
[----:B0-----:R-:W-:Y:S02]  /*1620*/  FMUL.FTZ R104, R104, R123 ;  /* 0x0000007b68687220 */ /* 0x001fe40000410000 */
        /* <DEDUP_REMOVED lines=13> */
.L_x_4042:
[----:B------:R-:W-:-:S07]  /*1700*/  IMAD.MOV.U32 R93, RZ, RZ, R88 ;  /* 0x000000ffff5d7224 */ /* 0x000fce00078e0058 */
.L_x_4043:
[----:B------:R-:W-:Y:S05]  /*1710*/  BSYNC B2 ;  /* 0x0000000000027941 */ /* 0x000fea0003800000 */
.L_x_4041:
        /* <DEDUP_REMOVED lines=16> */
.L_x_4047:
[----:B------:R-:W-:Y:S05]  /*1820*/  BSYNC B3 ;  /* 0x0000000000037941 */ /* 0x000fea0003800000 */
.L_x_4046:
        /* <DEDUP_REMOVED lines=42> */
[----:B------:R-:W-:-:S07]  /*1ad0*/  IMAD.MOV.U32 R86, RZ, RZ, R128 ;  /* 0x000000ffff567224 */ /* 0x000fce00078e0080 */
.L_x_4045:
[----:B------:R-:W-:Y:S05]  /*1ae0*/  BSYNC B2 ;  /* 0x0000000000027941 */ /* 0x000fea0003800000 */
.L_x_4044:
[----:B------:R-:W-:Y:S01]  /*1af0*/  I2FP.F32.U32 R89, R93 ;  /* 0x0000005d00597245 */ /* 0x000fe20000201000 */
[----:B------:R-:W-:Y:S01]  /*1b00*/  HADD2.F32 R93, -RZ, R44.H1_H1 ;  /* 0x3000002cff5d7230 */ /* 0x000fe20000004100 */
[----:B------:R-:W-:Y:S01]  /*1b10*/  BSSY B2, `(.L_x_4048) ;  /* 0x0000015000027945 */ /* 0x000fe20003800000 */
[----:B------:R-:W-:Y:S02]  /*1b20*/  VIADD R109, R106, 0x1 ;  /* 0x000000016a6d7836 */ /* 0x000fe40000000000 */
[----:B------:R-:W-:Y:S01]  /*1b30*/  FFMA.FTZ R44, R89, R126, 1.1641532182693481445e-10 ;  /* 0x2f000000592c7423 */ /* 0x000fe2000001007e */
[----:B------:R-:W-:-:S04]  /*1b40*/  FMUL.FTZ R104, R93, R120 ;  /* 0x000000785d687220 */ /* 0x000fc80000410000 */
[----:B------:R-:W-:Y:S01]  /*1b50*/  FMUL.FTZ R104, R104, R123 ;  /* 0x0000007b68687220 */ /* 0x000fe20000410000 */
[----:B------:R-:W-:Y:S01]  /*1b60*/  FSETP.GTU.FTZ.AND P1, PT, R44, R117, PT ;  /* 0x000000752c00720b */ /* 0x000fe20003f3c000 */
[----:B------:R-:W-:-:S03]  /*1b70*/  @P0 HADD2.F32 R44, -RZ, R40.H1_H1 ;  /* 0x30000028ff2c0230 */ /* 0x000fc60000004100 */
[----:B------:R-:W-:Y:S02]  /*1b80*/  P2R R125, PR, RZ, 0x2 ;  /* 0x00000002ff7d7803 */ /* 0x000fe40000000000 */
        /* <DEDUP_REMOVED lines=12> */
.L_x_4049:
[----:B------:R-:W-:-:S07]  /*1c50*/  IMAD.MOV.U32 R44, RZ, RZ, R88 ;  /* 0x000000ffff2c7224 */ /* 0x000fce00078e0058 */
.L_x_4050:
[----:B------:R-:W-:Y:S05]  /*1c60*/  BSYNC B2 ;  /* 0x0000000000027941 */ /* 0x000fea0003800000 */
.L_x_4048:
        /* <DEDUP_REMOVED lines=16> */
.L_x_4054:
[----:B------:R-:W-:Y:S05]  /*1d70*/  BSYNC B3 ;  /* 0x0000000000037941 */ /* 0x000fea0003800000 */
.L_x_4053:
        /* <DEDUP_REMOVED lines=43> */
.L_x_4052:
[----:B------:R-:W-:Y:S05]  /*2030*/  BSYNC B2 ;  /* 0x0000000000027941 */ /* 0x000fea0003800000 */
.L_x_4051:
[----:B------:R-:W-:Y:S01]  /*2040*/  I2FP.F32.U32 R89, R44 ;  /* 0x0000002c00597245 */ /* 0x000fe20000201000 */
[----:B------:R-:W-:Y:S01]  /*2050*/  HADD2.F32 R93, -RZ, R45.H0_H0 ;  /* 0x2000002dff5d7230 */ /* 0x000fe20000004100 */
[C---:B------:R-:W-:Y:S01]  /*2060*/  ISETP.NE.AND P2, PT, R109.reuse, 0x1, PT ;  /* 0x000000016d00780c */ /* 0x040fe20003f45270 */
[----:B------:R-:W-:Y:S01]  /*2070*/  BSSY B2, `(.L_x_4055) ;  /* 0x0000013000027945 */ /* 0x000fe20003800000 */
[----:B------:R-:W-:Y:S02]  /*2080*/  VIADD R110, R109, 0x1 ;  /* 0x000000016d6e7836 */ /* 0x000fe40000000000 */
[----:B------:R-:W-:Y:S01]  /*2090*/  FFMA.FTZ R44, R89, R126, 1.1641532182693481445e-10 ;  /* 0x2f000000592c7423 */ /* 0x000fe2000001007e */
[----:B------:R-:W-:-:S04]  /*20a0*/  FMUL.FTZ R104, R93, R120 ;  /* 0x000000785d687220 */ /* 0x000fc80000410000 */
[----:B------:R-:W-:Y:S01]  /*20b0*/  FMUL.FTZ R104, R104, R123 ;  /* 0x0000007b68687220 */ /* 0x000fe20000410000 */
[----:B------:R-:W-:Y:S01]  /*20c0*/  FSETP.GTU.FTZ.AND P1, PT, R44, R117, PT ;  /* 0x000000752c00720b */ /* 0x000fe20003f3c000 */
[----:B------:R-:W-:-:S03]  /*20d0*/  @P0 HADD2.F32 R44, -RZ, R41.H0_H0 ;  /* 0x20000029ff2c0230 */ /* 0x000fc60000004100 */
        /* <DEDUP_REMOVED lines=11> */
.L_x_4056:
[----:B------:R-:W-:-:S07]  /*2190*/  IMAD.MOV.U32 R44, RZ, RZ, R88 ;  /* 0x000000ffff2c7224 */ /* 0x000fce00078e0058 */
.L_x_4057:
[----:B------:R-:W-:Y:S05]  /*21a0*/  BSYNC B2 ;  /* 0x0000000000027941 */ /* 0x000fea0003800000 */
.L_x_4055:
        /* <DEDUP_REMOVED lines=16> */
.L_x_4061:
[----:B------:R-:W-:Y:S05]  /*22b0*/  BSYNC B3 ;  /* 0x0000000000037941 */ /* 0x000fea0003800000 */
.L_x_4060:
        /* <DEDUP_REMOVED lines=43> */
.L_x_4059:
[----:B------:R-:W-:Y:S05]  /*2570*/  BSYNC B2 ;  /* 0x0000000000027941 */ /* 0x000fea0003800000 */
.L_x_4058:
[----:B------:R-:W-:Y:S01]  /*2580*/  I2FP.F32.U32 R89, R44 ;  /* 0x0000002c00597245 */ /* 0x000fe20000201000 */
[----:B------:R-:W-:Y:S01]  /*2590*/  HADD2.F32 R45, -RZ, R45.H1_H1 ;  /* 0x3000002dff2d7230 */ /* 0x000fe20000004100 */
[C---:B------:R-:W-:Y:S01]  /*25a0*/  ISETP.NE.AND P3, PT, R110.reuse, 0x1, PT ;  /* 0x000000016e00780c */ /* 0x040fe20003f65270 */
[----:B------:R-:W-:Y:S01]  /*25b0*/  BSSY B2, `(.L_x_4062) ;  /* 0x0000013000027945 */ /* 0x000fe20003800000 */
[----:B------:R-:W-:Y:S02]  /*25c0*/  VIADD R127, R110, 0x1 ;  /* 0x000000016e7f7836 */ /* 0x000fe40000000000 */
[----:B------:R-:W-:Y:S01]  /*25d0*/  FFMA.FTZ R44, R89, R126, 1.1641532182693481445e-10 ;  /* 0x2f000000592c7423 */ /* 0x000fe2000001007e */
[----:B------:R-:W-:Y:S01]  /*25e0*/  FMUL.FTZ R104, R45, R120 ;  /* 0x000000782d687220 */ /* 0x000fe20000410000 */
[----:B------:R-:W-:-:S03]  /*25f0*/  @P0 HADD2.F32 R45, -RZ, R41.H1_H1 ;  /* 0x30000029ff2d0230 */ /* 0x000fc60000004100 */
        /* <DEDUP_REMOVED lines=13> */
.L_x_4063:
[----:B------:R-:W-:-:S07]  /*26d0*/  IMAD.MOV.U32 R104, RZ, RZ, R88 ;  /* 0x000000ffff687224 */ /* 0x000fce00078e0058 */
.L_x_4064:
[----:B------:R-:W-:Y:S05]  /*26e0*/  BSYNC B2 ;  /* 0x0000000000027941 */ /* 0x000fea0003800000 */
.L_x_4062:
        /* <DEDUP_REMOVED lines=16> */
.L_x_4068:
[----:B------:R-:W-:Y:S05]  /*27f0*/  BSYNC B3 ;  /* 0x0000000000037941 */ /* 0x000fea0003800000 */
.L_x_4067:
[----:B------:R-:W-:Y:S01]  /*2800*/  LOP3.LUT R88, R45, UR7, R82, 0x96, !PT ;  /* 0x000000072d587c12 */ /* 0x000fe2000f8e9652 */
[----:B------:R-:W-:Y:S01]  /*2810*/  IMAD.HI.U32 R45, R34, -0x326172a9, RZ ;  /* 0xcd9e8d57222d7827 */ /* 0x000fe200078e00ff */
[----:B------:R-:W-:-:S03]  /*2820*/  HFMA2.MMA R127, -RZ, RZ, 0, 0 ;  /* 0x00000000ff7f7435 */ /* 0x000fc600000001ff */
        /* <DEDUP_REMOVED lines=40> */
.L_x_4066:
[----:B------:R-:W-:Y:S05]  /*2ab0*/  BSYNC B2 ;  /* 0x0000000000027941 */ /* 0x000fea0003800000 */
.L_x_4065:
[----:B------:R-:W-:Y:S01]  /*2ac0*/  I2FP.F32.U32 R45, R104 ;  /* 0x00000068002d7245 */ /* 0x000fe20000201000 */
[----:B------:R-:W-:Y:S01]  /*2ad0*/  HADD2.F32 R89, -RZ, R46.H0_H0 ;  /* 0x2000002eff597230 */ /* 0x000fe20000004100 */
[C---:B------:R-:W-:Y:S01]  /*2ae0*/  ISETP.NE.AND P4, PT, R127.reuse, 0x1, PT ;  /* 0x000000017f00780c */ /* 0x040fe20003f85270 */
[----:B------:R-:W-:Y:S01]  /*2af0*/  BSSY B2, `(.L_x_4069) ;  /* 0x0000013000027945 */ /* 0x000fe20003800000 */
[----:B------:R-:W-:Y:S02]  /*2b00*/  VIADD R110, R127, 0x1 ;  /* 0x000000017f6e7836 */ /* 0x000fe40000000000 */
[----:B------:R-:W-:Y:S01]  /*2b10*/  FFMA.FTZ R44, R45, R126, 1.1641532182693481445e-10 ;  /* 0x2f0000002d2c7423 */ /* 0x000fe2000001007e */
[----:B------:R-:W-:Y:S01]  /*2b20*/  FMUL.FTZ R104, R89, R120 ;  /* 0x0000007859687220 */ /* 0x000fe20000410000 */
[----:B------:R-:W-:-:S03]  /*2b30*/  @P0 HADD2.F32 R45, -RZ, R42.H0_H0 ;  /* 0x2000002aff2d0230 */ /* 0x000fc60000004100 */
        /* <DEDUP_REMOVED lines=13> */
.L_x_4070:
[----:B------:R-:W-:-:S07]  /*2c10*/  IMAD.MOV.U32 R109, RZ, RZ, R88 ;  /* 0x000000ffff6d7224 */ /* 0x000fce00078e0058 */
.L_x_4071:
[----:B------:R-:W-:Y:S05]  /*2c20*/  BSYNC B2 ;  /* 0x0000000000027941 */ /* 0x000fea0003800000 */
.L_x_4069:
        /* <DEDUP_REMOVED lines=16> */
.L_x_4075:
[----:B------:R-:W-:Y:S05]  /*2d30*/  BSYNC B3 ;  /* 0x0000000000037941 */ /* 0x000fea0003800000 */
.L_x_4074:
        /* <DEDUP_REMOVED lines=43> */
.L_x_4073:
[----:B------:R-:W-:Y:S05]  /*2ff0*/  BSYNC B2 ;  /* 0x0000000000027941 */ /* 0x000fea0003800000 */
.L_x_4072:
[----:B------:R-:W-:Y:S01]  /*3000*/  I2FP.F32.U32 R45, R109 ;  /* 0x0000006d002d7245 */ /* 0x000fe20000201000 */
[----:B------:R-:W-:Y:S01]  /*3010*/  HADD2.F32 R89, -RZ, R46.H1_H1 ;  /* 0x3000002eff597230 */ /* 0x000fe20000004100 */
[C---:B------:R-:W-:Y:S01]  /*3020*/  ISETP.NE.AND P5, PT, R110.reuse, 0x1, PT ;  /* 0x000000016e00780c */ /* 0x040fe20003fa5270 */
[----:B------:R-:W-:Y:S01]  /*3030*/  BSSY B2, `(.L_x_4076) ;  /* 0x0000013000027945 */ /* 0x000fe20003800000 */
[----:B------:R-:W-:Y:S02]  /*3040*/  VIADD R127, R110, 0x1 ;  /* 0x000000016e7f7836 */ /* 0x000fe40000000000 */
[----:B------:R-:W-:Y:S01]  /*3050*/  FFMA.FTZ R44, R45, R126, 1.1641532182693481445e-10 ;  /* 0x2f0000002d2c7423 */ /* 0x000fe2000001007e */
[----:B------:R-:W-:-:S04]  /*3060*/  FMUL.FTZ R46, R89, R120 ;  /* 0x00000078592e7220 */ /* 0x000fc80000410000 */
[----:B------:R-:W-:Y:S01]  /*3070*/  FMUL.FTZ R46, R46, R123 ;  /* 0x0000007b2e2e7220 */ /* 0x000fe20000410000 */
[----:B------:R-:W-:Y:S01]  /*3080*/  FSETP.GTU.FTZ.AND P4, PT, R44, R117, PT ;  /* 0x000000752c00720b */ /* 0x000fe20003f9c000 */
[----:B------:R-:W-:-:S03]  /*3090*/  @P0 HADD2.F32 R44, -RZ, R42.H1_H1 ;  /* 0x3000002aff2c0230 */ /* 0x000fc60000004100 */
        /* <DEDUP_REMOVED lines=11> */
.L_x_4077:
[----:B------:R-:W-:-:S07]  /*3150*/  IMAD.MOV.U32 R46, RZ, RZ, R88 ;  /* 0x000000ffff2e7224 */ /* 0x000fce00078e0058 */
.L_x_4078:
[----:B------:R-:W-:Y:S05]  /*3160*/  BSYNC B2 ;  /* 0x0000000000027941 */ /* 0x000fea0003800000 */
.L_x_4076:
        /* <DEDUP_REMOVED lines=16> */
.L_x_4082:
[----:B------:R-:W-:Y:S05]  /*3270*/  BSYNC B3 ;  /* 0x0000000000037941 */ /* 0x000fea0003800000 */
.L_x_4081:
        /* <DEDUP_REMOVED lines=43> */
.L_x_4080:
[----:B------:R-:W-:Y:S05]  /*3530*/  BSYNC B2 ;  /* 0x0000000000027941 */ /* 0x000fea0003800000 */
.L_x_4079:
[----:B------:R-:W-:Y:S01]  /*3540*/  I2FP.F32.U32 R45, R46 ;  /* 0x0000002e002d7245 */ /* 0x000fe20000201000 */
[----:B------:R-:W-:Y:S01]  /*3550*/  HADD2.F32 R89, -RZ, R47.H0_H0 ;  /* 0x2000002fff597230 */ /* 0x000fe20000004100 */
[----:B------:R-:W-:Y:S01]  /*3560*/  ISETP.NE.AND P6, PT, R127, 0x1, PT ;  /* 0x000000017f00780c */ /* 0x000fe20003fc5270 */
[----:B------:R-:W-:Y:S02]  /*3570*/  BSSY B2, `(.L_x_4083) ;  /* 0x0000013000027945 */ /* 0x000fe40003800000 */
[----:B------:R-:W-:Y:S01]  /*3580*/  FFMA.FTZ R44, R45, R126, 1.1641532182693481445e-10 ;  /* 0x2f0000002d2c7423 */ /* 0x000fe2000001007e */
[----:B------:R-:W-:Y:S01]  /*3590*/  FMUL.FTZ R46, R89, R120 ;  /* 0x00000078592e7220 */ /* 0x000fe20000410000 */
[----:B------:R-:W-:Y:S02]  /*35a0*/  @P0 HADD2.F32 R45, -RZ, R43.H0_H0 ;  /* 0x2000002bff2d0230 */ /* 0x000fe40000004100 */
        /* <DEDUP_REMOVED lines=14> */
.L_x_4084:
[----:B------:R-:W-:-:S07]  /*3690*/  IMAD.MOV.U32 R46, RZ, RZ, R88 ;  /* 0x000000ffff2e7224 */ /* 0x000fce00078e0058 */
.L_x_4085:
[----:B------:R-:W-:Y:S05]  /*36a0*/  BSYNC B2 ;  /* 0x0000000000027941 */ /* 0x000fea0003800000 */
.L_x_4083:
        /* <DEDUP_REMOVED lines=18> */
.L_x_4089:
[----:B------:R-:W-:Y:S05]  /*37d0*/  BSYNC B3 ;  /* 0x0000000000037941 */ /* 0x000fea0003800000 */
.L_x_4088:
[----:B------:R-:W-:Y:S01]  /*37e0*/  LOP3.LUT R88, R45, UR7, R82, 0x96, !PT ;  /* 0x000000072d587c12 */ /* 0x000fe2000f8e9652 */
[----:B------:R-:W-:-:S04]  /*37f0*/  IMAD.HI.U32 R45, R34, -0x326172a9, RZ ;  /* 0xcd9e8d57222d7827 */ /* 0x000fc800078e00ff */
        /* <DEDUP_REMOVED lines=40> */
[----:B------:R-:W-:-:S07]  /*3a80*/  IMAD.MOV.U32 R86, RZ, RZ, R44 ;  /* 0x000000ffff567224 */ /* 0x000fce00078e002c */
.L_x_4087:
[----:B------:R-:W-:Y:S05]  /*3a90*/  BSYNC B2 ;  /* 0x0000000000027941 */ /* 0x000fea0003800000 */
.L_x_4086:
[----:B------:R-:W-:Y:S01]  /*3aa0*/  I2FP.F32.U32 R45, R46 ;  /* 0x0000002e002d7245 */ /* 0x000fe20000201000 */
[----:B------:R-:W-:Y:S01]  /*3ab0*/  HADD2.F32 R47, -RZ, R47.H1_H1 ;  /* 0x3000002fff2f7230 */ /* 0x000fe20000004100 */
[----:B------:R-:W-:Y:S02]  /*3ac0*/  SEL R127, RZ, 0x10000, P5 ;  /* 0x00010000ff7f7807 */ /* 0x000fe40002800000 */
[----:B------:R-:W-:Y:S01]  /*3ad0*/  ISETP.NE.AND P5, PT, R122, RZ, PT ;  /* 0x000000ff7a00720c */ /* 0x000fe20003fa5270 */
[----:B------:R-:W-:Y:S01]  /*3ae0*/  FFMA.FTZ R126, R45, R126, 1.1641532182693481445e-10 ;  /* 0x2f0000002d7e7423 */ /* 0x000fe2000001007e */
[----:B------:R-:W-:Y:S01]  /*3af0*/  FMUL.FTZ R44, R47, R120 ;  /* 0x000000782f2c7220 */ /* 0x000fe20000410000 */
[----:B------:R-:W-:Y:S02]  /*3b00*/  SEL R128, RZ, 0x1, P2 ;  /* 0x00000001ff807807 */ /* 0x000fe40001000000 */
[----:B------:R-:W-:Y:S01]  /*3b10*/  F2FP.F16.F32.PACK_AB R46, R109, R104 ;  /* 0x000000686d2e723e */ /* 0x000fe200000000ff */
[----:B------:R-:W-:Y:S01]  /*3b20*/  FMUL.FTZ R44, R44, R123 ;  /* 0x0000007b2c2c7220 */ /* 0x000fe20000410000 */
[----:B------:R-:W-:-:S02]  /*3b30*/  FSETP.GTU.FTZ.AND P6, PT, R126, R117, PT ;  /* 0x000000757e00720b */ /* 0x000fc40003fdc000 */
[----:B------:R-:W-:Y:S02]  /*3b40*/  SEL R126, RZ, 0x100, P4 ;  /* 0x00000100ff7e7807 */ /* 0x000fe40002000000 */
[----:B------:R-:W-:Y:S01]  /*3b50*/  FSEL R117, R44, RZ, !P6 ;  /* 0x000000ff2c757208 */ /* 0x000fe20007000000 */
[----:B------:R-:W-:Y:S01]  /*3b60*/  @P0 HADD2.F32 R44, -RZ, R43.H1_H1 ;  /* 0x3000002bff2c0230 */ /* 0x000fe20000004100 */
[----:B------:R-:W-:Y:S02]  /*3b70*/  SEL R129, RZ, 0x1000000, P6 ;  /* 0x01000000ff817807 */ /* 0x000fe40003000000 */
[----:B------:R-:W-:Y:S02]  /*3b80*/  F2FP.F16.F32.PACK_AB R45, R106, R93 ;  /* 0x0000005d6a2d723e */ /* 0x000fe400000000ff */
[----:B------:R-:W-:Y:S01]  /*3b90*/  @P0 FADD.FTZ R117, R44, R117 ;  /* 0x000000752c750221 */ /* 0x000fe20000010000 */
[C---:B------:R-:W-:Y:S02]  /*3ba0*/  LEA R122, P0, R105.reuse, UR12, 0x4 ;  /* 0x0000000c697a7c11 */ /* 0x040fe4000f8020ff */
[----:B------:R-:W-:Y:S01]  /*3bb0*/  LOP3.LUT R126, R126, R129, R127, 0xfe, !PT ;  /* 0x000000817e7e7212 */ /* 0x000fe200078efe7f */
[----:B------:R-:W-:Y:S01]  /*3bc0*/  IMAD.WIDE.U32 R128, R128, 0x1000000, RZ ;  /* 0x0100000080807825 */ /* 0x000fe200078e00ff */
[----:B------:R-:W-:-:S02]  /*3bd0*/  LEA.HI.X R123, R105, UR13, RZ, 0x4, P0 ;  /* 0x0000000d697b7c11 */ /* 0x000fc400080f24ff */
[----:B------:R-:W-:Y:S02]  /*3be0*/  ISETP.NE.AND P0, PT, R125, RZ, PT ;  /* 0x000000ff7d00720c */ /* 0x000fe40003f05270 */
[----:B------:R-:W-:Y:S02]  /*3bf0*/  SEL R125, RZ, 0x1, P3 ;  /* 0x00000001ff7d7807 */ /* 0x000fe40001800000 */
[----:B------:R-:W-:Y:S02]  /*3c00*/  F2FP.F16.F32.PACK_AB R44, R95, R80 ;  /* 0x000000505f2c723e */ /* 0x000fe400000000ff */
[----:B------:R-:W-:Y:S02]  /*3c10*/  F2FP.F16.F32.PACK_AB R47, R117, R110 ;  /* 0x0000006e752f723e */ /* 0x000fe400000000ff */
        /* <DEDUP_REMOVED lines=10> */
[C---:B------:R-:W-:Y:S02]  /*3cc0*/  LEA R44, P0, R105.reuse, UR14, 0x3 ;  /* 0x0000000e692c7c11 */ /* 0x040fe4000f8018ff */
[----:B------:R-:W-:Y:S02]  /*3cd0*/  LOP3.LUT R126, R128, R45, RZ, 0xfc, !PT ;  /* 0x0000002d807e7212 */ /* 0x000fe400078efcff */
[----:B------:R-:W-:-:S05]  /*3ce0*/  LEA.HI.X R45, R105, UR15, RZ, 0x3, P0 ;  /* 0x0000000f692d7c11 */ /* 0x000fca00080f1cff */
[----:B------:R0:W-:Y:S04]  /*3cf0*/  STG.E.64 desc[UR4][R44.64], R126 ;  /* 0x0000007e2c007986 */ /* 0x0001e8000c101b04 */
.L_x_4033:
[----:B------:R-:W-:Y:S05]  /*3d00*/  BSYNC B1 ;  /* 0x0000000000017941 */ /* 0x000fea0003800000 */
.L_x_4032:
        /* <DEDUP_REMOVED lines=23> */
.L_x_4093:
[----:B------:R-:W-:-:S07]  /*3e80*/  MOV R85, R88 ;  /* 0x0000005800557202 */ /* 0x000fce0000000f00 */
.L_x_4094:
[----:B------:R-:W-:Y:S05]  /*3e90*/  BSYNC B2 ;  /* 0x0000000000027941 */ /* 0x000fea0003800000 */
.L_x_4092:
        /* <DEDUP_REMOVED lines=16> */
.L_x_4098:
[----:B------:R-:W-:Y:S05]  /*3fa0*/  BSYNC B3 ;  /* 0x0000000000037941 */ /* 0x000fea0003800000 */
.L_x_4097:
        /* <DEDUP_REMOVED lines=43> */
.L_x_4096:
[----:B------:R-:W-:Y:S05]  /*4260*/  BSYNC B2 ;  /* 0x0000000000027941 */ /* 0x000fea0003800000 */
.L_x_4095:
        /* <DEDUP_REMOVED lines=9> */
[----:B------:R-:W-:-:S02]  /*4300*/  FFMA.FTZ R92, R92, R127, 1.1641532182693481445e-10 ;  /* 0x2f0000005c5c7423 */ /* 0x000fc4000001007f */
[----:B0-----:R-:W-:-:S03]  /*4310*/  FMUL.FTZ R85, R85, R126 ;  /* 0x0000007e55557220 */ /* 0x001fc60000410000 */
[----:B-1----:R-:W-:Y:S01]  /*4320*/  FSETP.GTU.FTZ.AND P2, PT, R92, R119, PT ;  /* 0x000000775c00720b */ /* 0x002fe20003f5c000 */
[----:B------:R-:W-:-:S03]  /*4330*/  @P0 HADD2.F32 R92, -RZ, R40.H0_H0 ;  /* 0x20000028ff5c0230 */ /* 0x000fc60000004100 */
        /* <DEDUP_REMOVED lines=12> */
.L_x_4100:
[----:B------:R-:W-:-:S07]  /*4400*/  IMAD.MOV.U32 R92, RZ, RZ, R88 ;  /* 0x000000ffff5c7224 */ /* 0x000fce00078e0058 */
.L_x_4101:
[----:B------:R-:W-:Y:S05]  /*4410*/  BSYNC B2 ;  /* 0x0000000000027941 */ /* 0x000fea0003800000 */
.L_x_4099:
        /* <DEDUP_REMOVED lines=16> */
.L_x_4105:
[----:B------:R-:W-:Y:S05]  /*4520*/  BSYNC B3 ;  /* 0x0000000000037941 */ /* 0x000fea0003800000 */
.L_x_4104:
        /* <DEDUP_REMOVED lines=41> */
[----:B------:R-:W-:Y:S01]  /*47c0*/  IMAD.MOV.U32 R86, RZ, RZ, R102 ;  /* 0x000000ffff567224 */ /* 0x000fe200078e0066 */
[----:B------:R-:W-:-:S11]  /*47d0*/  HFMA2.MMA R102, -RZ, RZ, 0, 0 ;  /* 0x00000000ff667435 */ /* 0x000fd600000001ff */
.L_x_4103:
[----:B------:R-:W-:Y:S05]  /*47e0*/  BSYNC B2 ;  /* 0x0000000000027941 */ /* 0x000fea0003800000 */
.L_x_4102:
[----:B------:R-:W-:Y:S01]  /*47f0*/  I2FP.F32.U32 R92, R92 ;  /* 0x0000005c005c7245 */ /* 0x000fe20000201000 */
[----:B------:R-:W-:Y:S01]  /*4800*/  HADD2.F32 R89, -RZ, R44.H1_H1 ;  /* 0x3000002cff597230 */ /* 0x000fe20000004100 */
[----:B------:R-:W-:Y:S01]  /*4810*/  BSSY B2, `(.L_x_4106) ;  /* 0x0000015000027945 */ /* 0x000fe20003800000 */
[----:B------:R-:W-:Y:S02]  /*4820*/  VIADD R103, R102, 0x1 ;  /* 0x0000000166677836 */ /* 0x000fe40000000000 */
[----:B------:R-:W-:Y:S01]  /*4830*/  FFMA.FTZ R92, R92, R127, 1.1641532182693481445e-10 ;  /* 0x2f0000005c5c7423 */ /* 0x000fe2000001007f */
[----:B------:R-:W-:-:S04]  /*4840*/  FMUL.FTZ R89, R89, R120 ;  /* 0x0000007859597220 */ /* 0x000fc80000410000 */
[----:B------:R-:W-:Y:S01]  /*4850*/  FMUL.FTZ R89, R89, R126 ;  /* 0x0000007e59597220 */ /* 0x000fe20000410000 */
[----:B------:R-:W-:-:S04]  /*4860*/  FSETP.GTU.FTZ.AND P1, PT, R92, R119, PT ;  /* 0x000000775c00720b */ /* 0x000fc80003f3c000 */
[----:B------:R-:W-:Y:S02]  /*4870*/  P2R R123, PR, RZ, 0x2 ;  /* 0x00000002ff7b7803 */ /* 0x000fe40000000000 */
[----:B------:R-:W-:Y:S01]  /*4880*/  FSEL R94, R89, RZ, !P1 ;  /* 0x000000ff595e7208 */ /* 0x000fe20004800000 */
[----:B------:R-:W-:Y:S01]  /*4890*/  @P0 HADD2.F32 R89, -RZ, R40.H1_H1 ;  /* 0x30000028ff590230 */ /* 0x000fe20000004100 */
[----:B------:R-:W-:-:S04]  /*48a0*/  ISETP.NE.AND P1, PT, R102, 0x1, PT ;  /* 0x000000016600780c */ /* 0x000fc80003f25270 */
[----:B------:R-:W-:-:S09]  /*48b0*/  @P0 FADD.FTZ R94, R89, R94 ;  /* 0x0000005e595e0221 */ /* 0x000fd20000010000 */
        /* <DEDUP_REMOVED lines=9> */
.L_x_4107:
[----:B------:R-:W-:-:S07]  /*4950*/  IMAD.MOV.U32 R44, RZ, RZ, R88 ;  /* 0x000000ffff2c7224 */ /* 0x000fce00078e0058 */
.L_x_4108:
[----:B------:R-:W-:Y:S05]  /*4960*/  BSYNC B2 ;  /* 0x0000000000027941 */ /* 0x000fea0003800000 */
.L_x_4106:
        /* <DEDUP_REMOVED lines=16> */
.L_x_4112:
[----:B------:R-:W-:Y:S05]  /*4a70*/  BSYNC B3 ;  /* 0x0000000000037941 */ /* 0x000fea0003800000 */
.L_x_4111:
        /* <DEDUP_REMOVED lines=41> */
[----:B------:R-:W-:Y:S01]  /*4d10*/  HFMA2.MMA R103, -RZ, RZ, 0, 0 ;  /* 0x00000000ff677435 */ /* 0x000fe200000001ff */
[----:B------:R-:W-:-:S10]  /*4d20*/  IMAD.MOV.U32 R86, RZ, RZ, R102 ;  /* 0x000000ffff567224 */ /* 0x000fd400078e0066 */
.L_x_4110:
[----:B------:R-:W-:Y:S05]  /*4d30*/  BSYNC B2 ;  /* 0x0000000000027941 */ /* 0x000fea0003800000 */
.L_x_4109:
[----:B------:R-:W-:Y:S01]  /*4d40*/  I2FP.F32.U32 R44, R44 ;  /* 0x0000002c002c7245 */ /* 0x000fe20000201000 */
[----:B------:R-:W-:Y:S01]  /*4d50*/  HADD2.F32 R89, -RZ, R45.H0_H0 ;  /* 0x2000002dff597230 */ /* 0x000fe20000004100 */
[----:B------:R-:W-:Y:S01]  /*4d60*/  ISETP.NE.AND P2, PT, R103, 0x1, PT ;  /* 0x000000016700780c */ /* 0x000fe20003f45270 */
[----:B------:R-:W-:Y:S02]  /*4d70*/  BSSY B2, `(.L_x_4113) ;  /* 0x0000013000027945 */ /* 0x000fe40003800000 */
[----:B------:R-:W-:Y:S01]  /*4d80*/  FFMA.FTZ R44, R44, R127, 1.1641532182693481445e-10 ;  /* 0x2f0000002c2c7423 */ /* 0x000fe2000001007f */
[----:B------:R-:W-:-:S04]  /*4d90*/  FMUL.FTZ R89, R89, R120 ;  /* 0x0000007859597220 */ /* 0x000fc80000410000 */
[----:B------:R-:W-:Y:S01]  /*4da0*/  FMUL.FTZ R89, R89, R126 ;  /* 0x0000007e59597220 */ /* 0x000fe20000410000 */
[----:B------:R-:W-:-:S04]  /*4db0*/  FSETP.GTU.FTZ.AND P1, PT, R44, R119, PT ;  /* 0x000000772c00720b */ /* 0x000fc80003f3c000 */
[----:B------:R-:W-:Y:S01]  /*4dc0*/  FSEL R92, R89, RZ, !P1 ;  /* 0x000000ff595c7208 */ /* 0x000fe20004800000 */
[----:B------:R-:W-:-:S05]  /*4dd0*/  @P0 HADD2.F32 R89, -RZ, R41.H0_H0 ;  /* 0x20000029ff590230 */ /* 0x000fca0000004100 */
        /* <DEDUP_REMOVED lines=11> */
.L_x_4114:
[----:B------:R-:W-:-:S07]  /*4e90*/  IMAD.MOV.U32 R44, RZ, RZ, R88 ;  /* 0x000000ffff2c7224 */ /* 0x000fce00078e0058 */
.L_x_4115:
[----:B------:R-:W-:Y:S05]  /*4ea0*/  BSYNC B2 ;  /* 0x0000000000027941 */ /* 0x000fea0003800000 */
.L_x_4113:
        /* <DEDUP_REMOVED lines=16> */
.L_x_4119:
[----:B------:R-:W-:Y:S05]  /*4fb0*/  BSYNC B3 ;  /* 0x0000000000037941 */ /* 0x000fea0003800000 */
.L_x_4118:
        /* <DEDUP_REMOVED lines=43> */
.L_x_4117:
[----:B------:R-:W-:Y:S05]  /*5270*/  BSYNC B2 ;  /* 0x0000000000027941 */ /* 0x000fea0003800000 */
.L_x_4116:
        /* <DEDUP_REMOVED lines=21> */
.L_x_4121:
[----:B------:R-:W-:-:S07]  /*53d0*/  IMAD.MOV.U32 R102, RZ, RZ, R88 ;  /* 0x000000ffff667224 */ /* 0x000fce00078e0058 */
.L_x_4122:
[----:B------:R-:W-:Y:S05]  /*53e0*/  BSYNC B2 ;  /* 0x0000000000027941 */ /* 0x000fea0003800000 */
.L_x_4120:
        /* <DEDUP_REMOVED lines=16> */
.L_x_4126:
[----:B------:R-:W-:Y:S05]  /*54f0*/  BSYNC B3 ;  /* 0x0000000000037941 */ /* 0x000fea0003800000 */
.L_x_4125:
        /* <DEDUP_REMOVED lines=43> */
.L_x_4124:
[----:B------:R-:W-:Y:S05]  /*57b0*/  BSYNC B2 ;  /* 0x0000000000027941 */ /* 0x000fea0003800000 */
.L_x_4123:
        /* <DEDUP_REMOVED lines=8> */
[----:B------:R-:W-:-:S04]  /*5840*/  FSETP.GTU.FTZ.AND P3, PT, R44, R119, PT ;  /* 0x000000772c00720b */ /* 0x000fc80003f7c000 */
[----:B------:R-:W-:Y:S01]  /*5850*/  FSEL R102, R45, RZ, !P3 ;  /* 0x000000ff2d667208 */ /* 0x000fe20005800000 */
[----:B------:R-:W-:-:S05]  /*5860*/  @P0 HADD2.F32 R45, -RZ, R42.H0_H0 ;  /* 0x2000002aff2d0230 */ /* 0x000fca0000004100 */
        /* <DEDUP_REMOVED lines=10> */
.L_x_4128:
[----:B------:R-:W-:-:S07]  /*5910*/  IMAD.MOV.U32 R111, RZ, RZ, R88 ;  /* 0x000000ffff6f7224 */ /* 0x000fce00078e0058 */
.L_x_4129:
[----:B------:R-:W-:Y:S05]  /*5920*/  BSYNC B2 ;  /* 0x0000000000027941 */ /* 0x000fea0003800000 */
.L_x_4127:
        /* <DEDUP_REMOVED lines=8> */
[----:B------:R-:W-:-:S04]  /*59b0*/  IADD3 R32, R32, 0x1, RZ ;  /* 0x0000000120207810 */ /* 0x000fc80007ffe0ff */
[----:B------:R-:W-:-:S13]  /*59c0*/  ISETP.NE.AND P4, PT, R32, RZ, PT ;  /* 0x000000ff2000720c */ /* 0x000fda0003f85270 */
[----:B------:R-:W-:Y:S01]  /*59d0*/  @!P4 VIADD R34, R34, 0x1 ;  /* 0x000000012222c836 */ /* 0x000fe20000000000 */
[----:B------:R-:W-:Y:S02]  /*59e0*/  @!P4 IADD3 R44, R82, 0x1, RZ ;  /* 0x00000001522cc810 */ /* 0x000fe40007ffe0ff */
[----:B------:R-:W-:Y:S02]  /*59f0*/  @!P4 MOV R32, RZ ;  /* 0x000000ff0020c202 */ /* 0x000fe40000000f00 */
[----:B------:R-:W-:-:S13]  /*5a00*/  ISETP.NE.AND P5, PT, R34, RZ, !P4 ;  /* 0x000000ff2200720c */ /* 0x000fda00067a5270 */
[----:B------:R-:W-:-:S05]  /*5a10*/  @P5 IADD3 R44, R82, RZ, RZ ;  /* 0x000000ff522c5210 */ /* 0x000fca0007ffe0ff */
[----:B------:R-:W-:-:S07]  /*5a20*/  @!P4 IMAD.MOV.U32 R82, RZ, RZ, R44 ;  /* 0x000000ffff52c224 */ /* 0x000fce00078e002c */
.L_x_4133:
[----:B------:R-:W-:Y:S05]  /*5a30*/  BSYNC B3 ;  /* 0x0000000000037941 */ /* 0x000fea0003800000 */
.L_x_4132:
        /* <DEDUP_REMOVED lines=41> */
[----:B------:R-:W-:Y:S02]  /*5cd0*/  LOP3.LUT R83, R45, UR34, R86, 0x96, !PT ;  /* 0x000000222d537c12 */ /* 0x000fe4000f8e9656 */
[----:B------:R-:W-:-:S07]  /*5ce0*/  MOV R86, R44 ;  /* 0x0000002c00567202 */ /* 0x000fce0000000f00 */
.L_x_4131:
[----:B------:R-:W-:Y:S05]  /*5cf0*/  BSYNC B2 ;  /* 0x0000000000027941 */ /* 0x000fea0003800000 */
.L_x_4130:
[----:B------:R-:W-:Y:S01]  /*5d00*/  I2FP.F32.U32 R44, R111 ;  /* 0x0000006f002c7245 */ /* 0x000fe20000201000 */
[----:B------:R-:W-:Y:S01]  /*5d10*/  HADD2.F32 R45, -RZ, R46.H1_H1 ;  /* 0x3000002eff2d7230 */ /* 0x000fe20000004100 */
[C---:B------:R-:W-:Y:S01]  /*5d20*/  ISETP.NE.AND P5, PT, R89.reuse, 0x1, PT ;  /* 0x000000015900780c */ /* 0x040fe20003fa5270 */
[----:B------:R-:W-:Y:S01]  /*5d30*/  BSSY B2, `(.L_x_4134) ;  /* 0x0000013000027945 */ /* 0x000fe20003800000 */
[----:B------:R-:W-:Y:S01]  /*5d40*/  IADD3 R128, R89, 0x1, RZ ;  /* 0x0000000159807810 */ /* 0x000fe20007ffe0ff */
        /* <DEDUP_REMOVED lines=16> */
.L_x_4135:
[----:B------:R-:W-:-:S07]  /*5e50*/  MOV R46, R88 ;  /* 0x00000058002e7202 */ /* 0x000fce0000000f00 */
.L_x_4136:
[----:B------:R-:W-:Y:S05]  /*5e60*/  BSYNC B2 ;  /* 0x0000000000027941 */ /* 0x000fea0003800000 */
.L_x_4134:
        /* <DEDUP_REMOVED lines=10> */
[----:B------:R-:W-:Y:S01]  /*5f10*/  @!P5 IADD3 R34, R34, 0x1, RZ ;  /* 0x000000012222d810 */ /* 0x000fe20007ffe0ff */
[----:B------:R-:W-:Y:S02]  /*5f20*/  @!P5 VIADD R44, R82, 0x1 ;  /* 0x00000001522cd836 */ /* 0x000fe40000000000 */
[----:B------:R-:W-:Y:S01]  /*5f30*/  @!P5 IMAD.MOV.U32 R32, RZ, RZ, RZ ;  /* 0x000000ffff20d224 */ /* 0x000fe200078e00ff */
[----:B------:R-:W-:-:S13]  /*5f40*/  ISETP.NE.AND P6, PT, R34, RZ, !P5 ;  /* 0x000000ff2200720c */ /* 0x000fda0006fc5270 */
[----:B------:R-:W-:-:S04]  /*5f50*/  @P6 IADD3 R44, R82, RZ, RZ ;  /* 0x000000ff522c6210 */ /* 0x000fc80007ffe0ff */
[----:B------:R-:W-:-:S07]  /*5f60*/  @!P5 MOV R82, R44 ;  /* 0x0000002c0052d202 */ /* 0x000fce0000000f00 */
.L_x_4140:
[----:B------:R-:W-:Y:S05]  /*5f70*/  BSYNC B3 ;  /* 0x0000000000037941 */ /* 0x000fea0003800000 */
.L_x_4139:
        /* <DEDUP_REMOVED lines=42> */
[----:B------:R-:W-:-:S07]  /*6220*/  MOV R86, R44 ;  /* 0x0000002c00567202 */ /* 0x000fce0000000f00 */
.L_x_4138:
[----:B------:R-:W-:Y:S05]  /*6230*/  BSYNC B2 ;  /* 0x0000000000027941 */ /* 0x000fea0003800000 */
.L_x_4137:
        /* <DEDUP_REMOVED lines=16> */
[----:B------:R-:W-:Y:S02]  /*6340*/  ISETP.NE.AND P6, PT, R128, 0x3, PT ;  /* 0x000000038000780c */ /* 0x000fe40003fc5270 */
[----:B------:R-:W-:-:S11]  /*6350*/  MOV R46, R87 ;  /* 0x00000057002e7202 */ /* 0x000fd60000000f00 */
[----:B------:R-:W-:Y:S05]  /*6360*/  @P6 BRA `(.L_x_4143) ;  /* 0x00000000000c6947 */ /* 0x000fea0003800000 */
[----:B------:R-:W-:Y:S01]  /*6370*/  IMAD.MOV.U32 R46, RZ, RZ, R86 ;  /* 0x000000ffff2e7224 */ /* 0x000fe200078e0056 */
[----:B------:R-:W-:Y:S06]  /*6380*/  BRA `(.L_x_4143) ;  /* 0x0000000000047947 */ /* 0x000fec0003800000 */
.L_x_4142:
[----:B------:R-:W-:-:S07]  /*6390*/  MOV R46, R88 ;  /* 0x00000058002e7202 */ /* 0x000fce0000000f00 */
.L_x_4143:
[----:B------:R-:W-:Y:S05]  /*63a0*/  BSYNC B2 ;  /* 0x0000000000027941 */ /* 0x000fea0003800000 */
.L_x_4141:
        /* <DEDUP_REMOVED lines=11> */
[----:B------:R-:W-:Y:S02]  /*6460*/  @!P6 IADD3 R34, R34, 0x1, RZ ;  /* 0x000000012222e810 */ /* 0x000fe40007ffe0ff */
[----:B------:R-:W-:Y:S02]  /*6470*/  @!P6 IADD3 R83, R82, 0x1, RZ ;  /* 0x000000015253e810 */ /* 0x000fe40007ffe0ff */
[----:B------:R-:W-:Y:S02]  /*6480*/  ISETP.NE.AND P0, PT, R34, RZ, !P6 ;  /* 0x000000ff2200720c */ /* 0x000fe40007705270 */
[----:B------:R-:W-:-:S11]  /*6490*/  @!P6 MOV R32, RZ ;  /* 0x000000ff0020e202 */ /* 0x000fd60000000f00 */
[----:B------:R-:W-:Y:S01]  /*64a0*/  @P0 IMAD.MOV R83, RZ, RZ, R82 ;  /* 0x000000ffff530224 */ /* 0x000fe200078e0252 */
[----:B------:R-:W-:-:S04]  /*64b0*/  ISETP.NE.AND P0, PT, R44, RZ, PT ;  /* 0x000000ff2c00720c */ /* 0x000fc80003f05270 */
[----:B------:R-:W-:-:S09]  /*64c0*/  @!P6 MOV R82, R83 ;  /* 0x000000530052e202 */ /* 0x000fd20000000f00 */
.L_x_4147:
[----:B------:R-:W-:Y:S05]  /*64d0*/  BSYNC B3 ;  /* 0x0000000000037941 */ /* 0x000fea0003800000 */
.L_x_4146:
        /* <DEDUP_REMOVED lines=40> */
[----:B------:R-:W-:Y:S01]  /*6760*/  LOP3.LUT R87, R89, UR33, R44, 0x96, !PT ;  /* 0x0000002159577c12 */ /* 0x000fe2000f8e962c */
[----:B------:R-:W-:-:S07]  /*6770*/  IMAD.MOV.U32 R89, RZ, RZ, RZ ;  /* 0x000000ffff597224 */ /* 0x000fce00078e00ff */
.L_x_4145:
[----:B------:R-:W-:Y:S05]  /*6780*/  BSYNC B2 ;  /* 0x0000000000027941 */ /* 0x000fea0003800000 */
.L_x_4144:
[----:B------:R-:W-:Y:S01]  /*6790*/  I2FP.F32.U32 R44, R46 ;  /* 0x0000002e002c7245 */ /* 0x000fe20000201000 */
[----:B------:R-:W-:Y:S01]  /*67a0*/  HADD2.F32 R47, -RZ, R47.H1_H1 ;  /* 0x3000002fff2f7230 */ /* 0x000fe20000004100 */
[----:B------:R-:W-:Y:S02]  /*67b0*/  SEL R130, RZ, 0x10000, P5 ;  /* 0x00010000ff827807 */ /* 0x000fe40002800000 */
[----:B------:R-:W-:Y:S01]  /*67c0*/  SEL R128, RZ, 0x1, P2 ;  /* 0x00000001ff807807 */ /* 0x000fe20001000000 */
[----:B------:R-:W-:Y:S01]  /*67d0*/  FFMA.FTZ R44, R44, R127, 1.1641532182693481445e-10 ;  /* 0x2f0000002c2c7423 */ /* 0x000fe2000001007f */
[----:B------:R-:W-:Y:S01]  /*67e0*/  FMUL.FTZ R47, R47, R120 ;  /* 0x000000782f2f7220 */ /* 0x000fe20000410000 */
[----:B------:R-:W-:Y:S02]  /*67f0*/  ISETP.NE.AND P5, PT, R123, RZ, PT ;  /* 0x000000ff7b00720c */ /* 0x000fe40003fa5270 */
[----:B------:R-:W-:Y:S01]  /*6800*/  SEL R123, RZ, 0x1, P3 ;  /* 0x00000001ff7b7807 */ /* 0x000fe20001800000 */
[----:B------:R-:W-:Y:S01]  /*6810*/  FMUL.FTZ R47, R47, R126 ;  /* 0x0000007e2f2f7220 */ /* 0x000fe20000410000 */
[----:B------:R-:W-:Y:S01]  /*6820*/  FSETP.GTU.FTZ.AND P6, PT, R44, R119, PT ;  /* 0x000000772c00720b */ /* 0x000fe20003fdc000 */
[----:B------:R-:W-:Y:S01]  /*6830*/  @P0 HADD2.F32 R44, -RZ, R43.H1_H1 ;  /* 0x3000002bff2c0230 */ /* 0x000fe20000004100 */
[----:B------:R-:W-:-:S02]  /*6840*/  F2FP.F16.F32.PACK_AB R46, R111, R102 ;  /* 0x000000666f2e723e */ /* 0x000fc400000000ff */
[----:B------:R-:W-:Y:S02]  /*6850*/  FSEL R119, R47, RZ, !P6 ;  /* 0x000000ff2f777208 */ /* 0x000fe40007000000 */
[----:B------:R-:W-:Y:S02]  /*6860*/  SEL R129, RZ, 0x1000000, P6 ;  /* 0x01000000ff817807 */ /* 0x000fe40003000000 */
[----:B------:R-:W-:Y:S01]  /*6870*/  F2FP.F16.F32.PACK_AB R45, R103, R92 ;  /* 0x0000005c672d723e */ /* 0x000fe200000000ff */
[----:B------:R-:W-:Y:S01]  /*6880*/  @P0 FADD.FTZ R119, R44, R119 ;  /* 0x000000772c770221 */ /* 0x000fe20000010000 */
[----:B------:R-:W-:Y:S02]  /*6890*/  LEA R126, P0, R122, UR12, 0x4 ;  /* 0x0000000c7a7e7c11 */ /* 0x000fe4000f8020ff */
[----:B------:R-:W-:Y:S02]  /*68a0*/  F2FP.F16.F32.PACK_AB R44, R94, R85 ;  /* 0x000000555e2c723e */ /* 0x000fe400000000ff */
[----:B------:R-:W-:-:S02]  /*68b0*/  LEA.HI.X R127, R122, UR13, RZ, 0x4, P0 ;  /* 0x0000000d7a7f7c11 */ /* 0x000fc400080f24ff */
[----:B------:R-:W-:Y:S02]  /*68c0*/  ISETP.NE.AND P0, PT, R125, RZ, PT ;  /* 0x000000ff7d00720c */ /* 0x000fe40003f05270 */
[----:B------:R-:W-:Y:S02]  /*68d0*/  SEL R125, RZ, 0x100, P4 ;  /* 0x00000100ff7d7807 */ /* 0x000fe40002000000 */
[----:B------:R-:W-:Y:S02]  /*68e0*/  F2FP.F16.F32.PACK_AB R47, R119, R112 ;  /* 0x00000070772f723e */ /* 0x000fe400000000ff */
[----:B------:R-:W-:Y:S01]  /*68f0*/  LOP3.LUT R125, R125, R129, R130, 0xfe, !PT ;  /* 0x000000817d7d7212 */ /* 0x000fe200078efe82 */
[----:B------:R-:W-:Y:S02]  /*6900*/  IMAD.WIDE.U32 R128, R128, 0x1000000, RZ ;  /* 0x0100000080807825 */ /* 0x000fe400078e00ff */
[----:B------:R0:W-:Y:S03]  /*6910*/  STG.E.128 desc[UR4][R126.64], R44 ;  /* 0x0000002c7e007986 */ /* 0x0001e6000c101d04 */
[----:B------:R-:W-:-:S02]  /*6920*/  LOP3.LUT R129, R129, R125, R123, 0xfe, !PT ;  /* 0x0000007d81817212 */ /* 0x000fc400078efe7b */
[----:B------:R-:W-:Y:S02]  /*6930*/  SEL R123, RZ, 0x1, P1 ;  /* 0x00000001ff7b7807 */ /* 0x000fe40000800000 */
[----:B------:R-:W-:-:S03]  /*6940*/  SEL R125, RZ, 0x1, P5 ;  /* 0x00000001ff7d7807 */ /* 0x000fc60002800000 */
[----:B0-----:R-:W-:-:S04]  /*6950*/  IMAD.WIDE.U32 R46, R123, 0x10000, RZ ;  /* 0x000100007b2e7825 */ /* 0x001fc800078e00ff */
[----:B------:R-:W-:-:S05]  /*6960*/  IMAD.WIDE.U32 R44, R125, 0x100, RZ ;  /* 0x000001007d2c7825 */ /* 0x000fca00078e00ff */
[----:B------:R-:W-:Y:S02]  /*6970*/  LOP3.LUT R47, R45, R129, R47, 0xfe, !PT ;  /* 0x000000812d2f7212 */ /* 0x000fe400078efe2f */
[----:B------:R-:W-:Y:S02]  /*6980*/  LOP3.LUT R128, R44, R128, R46, 0xfe, !PT ;  /* 0x000000802c807212 */ /* 0x000fe400078efe2e */
[----:B------:R-:W-:Y:S02]  /*6990*/  SEL R45, RZ, 0x1, P0 ;  /* 0x00000001ff2d7807 */ /* 0x000fe40000000000 */
[----:B------:R-:W-:Y:S02]  /*69a0*/  LEA R44, P0, R122, UR14, 0x3 ;  /* 0x0000000e7a2c7c11 */ /* 0x000fe4000f8018ff */
[----:B------:R-:W-:Y:S02]  /*69b0*/  LOP3.LUT R46, R128, R45, RZ, 0xfc, !PT ;  /* 0x0000002d802e7212 */ /* 0x000fe400078efcff */
[----:B------:R-:W-:-:S02]  /*69c0*/  LEA.HI.X R45, R122, UR15, RZ, 0x3, P0 ;  /* 0x0000000f7a2d7c11 */ /* 0x000fc400080f1cff */
[----:B------:R-:W-:-:S03]  /*69d0*/  IADD3 R122, R122, 0x20, RZ ;  /* 0x000000207a7a7810 */ /* 0x000fc60007ffe0ff */
[----:B------:R1:W-:Y:S04]  /*69e0*/  STG.E.64 desc[UR4][R44.64], R46 ;  /* 0x0000002e2c007986 */ /* 0x0003e8000c101b04 */
.L_x_4091:
[----:B------:R-:W-:Y:S05]  /*69f0*/  BSYNC B1 ;  /* 0x0000000000017941 */ /* 0x000fea0003800000 */
.L_x_4090:
        /* <DEDUP_REMOVED lines=21> */
[----:B------:R-:W-:Y:S01]  /*6b50*/  MOV R90, R86 ;  /* 0x00000056005a7202 */ /* 0x000fe20000000f00 */
[----:B------:R-:W-:Y:S06]  /*6b60*/  BRA `(.L_x_4152) ;  /* 0x0000000000047947 */ /* 0x000fec0003800000 */
.L_x_4151:
[----:B------:R-:W-:-:S07]  /*6b70*/  IMAD.MOV.U32 R90, RZ, RZ, R88 ;  /* 0x000000ffff5a7224 */ /* 0x000fce00078e0058 */
.L_x_4152:
[----:B------:R-:W-:Y:S05]  /*6b80*/  BSYNC B2 ;  /* 0x0000000000027941 */ /* 0x000fea0003800000 */
.L_x_4150:
        /* <DEDUP_REMOVED lines=11> */
[----:B------:R-:W-:Y:S01]  /*6c40*/  @!P1 IADD3 R83, R82, 0x1, RZ ;  /* 0x0000000152539810 */ /* 0x000fe20007ffe0ff */
[----:B------:R-:W-:-:S03]  /*6c50*/  @!P1 IMAD.MOV.U32 R32, RZ, RZ, RZ ;  /* 0x000000ffff209224 */ /* 0x000fc600078e00ff */
[----:B------:R-:W-:-:S13]  /*6c60*/  ISETP.NE.AND P2, PT, R34, RZ, !P1 ;  /* 0x000000ff2200720c */ /* 0x000fda0004f45270 */
[----:B------:R-:W-:-:S04]  /*6c70*/  @P2 IADD3 R83, R82, RZ, RZ ;  /* 0x000000ff52532210 */ /* 0x000fc80007ffe0ff */
[----:B------:R-:W-:-:S07]  /*6c80*/  @!P1 MOV R82, R83 ;  /* 0x0000005300529202 */ /* 0x000fce0000000f00 */
.L_x_4156:
[----:B------:R-:W-:Y:S05]  /*6c90*/  BSYNC B3 ;  /* 0x0000000000037941 */ /* 0x000fea0003800000 */
.L_x_4155:
        /* <DEDUP_REMOVED lines=41> */
[----:B------:R-:W-:Y:S02]  /*6f30*/  LOP3.LUT R83, R97, UR34, R86, 0x96, !PT ;  /* 0x0000002261537c12 */ /* 0x000fe4000f8e9656 */
[----:B------:R-:W-:-:S07]  /*6f40*/  MOV R86, R96 ;  /* 0x0000006000567202 */ /* 0x000fce0000000f00 */
.L_x_4154:
[----:B------:R-:W-:Y:S05]  /*6f50*/  BSYNC B2 ;  /* 0x0000000000027941 */ /* 0x000fea0003800000 */
.L_x_4153:
[----:B------:R-:W0:Y:S01]  /*6f60*/  LDC R126, c[0x0][0x298] ;  /* 0x0000a600ff7e7b82 */ /* 0x000e220000000800 */
[----:B------:R-:W-:Y:S01]  /*6f70*/  HFMA2.MMA R127, -RZ, RZ, 0.1171875, 0 ;  /* 0x2f800000ff7f7435 */ /* 0x000fe200000001ff */
[----:B------:R-:W-:Y:S01]  /*6f80*/  I2FP.F32.U32 R90, R90 ;  /* 0x0000005a005a7245 */ /* 0x000fe20000201000 */
[----:B-----5:R-:W-:Y:S01]  /*6f90*/  HADD2.F32 R89, -RZ, R44.H0_H0 ;  /* 0x2000002cff597230 */ /* 0x020fe20000004100 */
[C---:B------:R-:W-:Y:S01]  /*6fa0*/  ISETP.NE.AND P1, PT, R101.reuse, 0x1, PT ;  /* 0x000000016500780c */ /* 0x040fe20003f25270 */
[----:B------:R-:W-:Y:S01]  /*6fb0*/  BSSY B2, `(.L_x_4157) ;  /* 0x0000015000027945 */ /* 0x000fe20003800000 */
[----:B------:R-:W-:Y:S02]  /*6fc0*/  IADD3 R113, R101, 0x1, RZ ;  /* 0x0000000165717810 */ /* 0x000fe40007ffe0ff */
[----:B------:R-:W1:Y:S01]  /*6fd0*/  LDC R121, c[0x0][0x294] ;  /* 0x0000a500ff797b82 */ /* 0x000e620000000800 */
[----:B------:R-:W-:Y:S02]  /*6fe0*/  FMUL.FTZ R89, R89, R120 ;  /* 0x0000007859597220 */ /* 0x000fe40000410000 */
[----:B------:R-:W-:-:S02]  /*6ff0*/  FFMA.FTZ R90, R90, R127, 1.1641532182693481445e-10 ;  /* 0x2f0000005a5a7423 */ /* 0x000fc4000001007f */
[----:B0-----:R-:W-:-:S03]  /*7000*/  FMUL.FTZ R89, R89, R126 ;  /* 0x0000007e59597220 */ /* 0x001fc60000410000 */
[----:B-1----:R-:W-:-:S04]  /*7010*/  FSETP.GTU.FTZ.AND P2, PT, R90, R121, PT ;  /* 0x000000795a00720b */ /* 0x002fc80003f5c000 */
[----:B------:R-:W-:Y:S01]  /*7020*/  FSEL R90, R89, RZ, !P2 ;  /* 0x000000ff595a7208 */ /* 0x000fe20005000000 */
[----:B------:R-:W-:Y:S01]  /*7030*/  @P0 HADD2.F32 R89, -RZ, R40.H0_H0 ;  /* 0x20000028ff590230 */ /* 0x000fe20000004100 */
[----:B------:R-:W-:-:S04]  /*7040*/  P2R R125, PR, RZ, 0x4 ;  /* 0x00000004ff7d7803 */ /* 0x000fc80000000000 */
        /* <DEDUP_REMOVED lines=10> */
.L_x_4158:
[----:B------:R-:W-:-:S07]  /*70f0*/  IMAD.MOV.U32 R100, RZ, RZ, R88 ;  /* 0x000000ffff647224 */ /* 0x000fce00078e0058 */
.L_x_4159:
[----:B------:R-:W-:Y:S05]  /*7100*/  BSYNC B2 ;  /* 0x0000000000027941 */ /* 0x000fea0003800000 */
.L_x_4157:
        /* <DEDUP_REMOVED lines=16> */
.L_x_4163:
[----:B------:R-:W-:Y:S05]  /*7210*/  BSYNC B3 ;  /* 0x0000000000037941 */ /* 0x000fea0003800000 */
.L_x_4162:
        /* <DEDUP_REMOVED lines=43> */
.L_x_4161:
[----:B------:R-:W-:Y:S05]  /*74d0*/  BSYNC B2 ;  /* 0x0000000000027941 */ /* 0x000fea0003800000 */
.L_x_4160:
[----:B------:R-:W-:Y:S01]  /*74e0*/  I2FP.F32.U32 R96, R100 ;  /* 0x0000006400607245 */ /* 0x000fe20000201000 */
[----:B------:R-:W-:Y:S01]  /*74f0*/  HADD2.F32 R89, -RZ, R44.H1_H1 ;  /* 0x3000002cff597230 */ /* 0x000fe20000004100 */
[----:B------:R-:W-:Y:S01]  /*7500*/  BSSY B2, `(.L_x_4164) ;  /* 0x0000015000027945 */ /* 0x000fe20003800000 */
[----:B------:R-:W-:Y:S01]  /*7510*/  @P0 HADD2.F32 R44, -RZ, R40.H1_H1 ;  /* 0x30000028ff2c0230 */ /* 0x000fe20000004100 */
[----:B------:R-:W-:Y:S01]  /*7520*/  IADD3 R100, R113, 0x1, RZ ;  /* 0x0000000171647810 */ /* 0x000fe20007ffe0ff */
[----:B------:R-:W-:Y:S01]  /*7530*/  FFMA.FTZ R96, R96, R127, 1.1641532182693481445e-10 ;  /* 0x2f00000060607423 */ /* 0x000fe2000001007f */
[----:B------:R-:W-:-:S04]  /*7540*/  FMUL.FTZ R89, R89, R120 ;  /* 0x0000007859597220 */ /* 0x000fc80000410000 */
[----:B------:R-:W-:Y:S01]  /*7550*/  FMUL.FTZ R89, R89, R126 ;  /* 0x0000007e59597220 */ /* 0x000fe20000410000 */
[----:B------:R-:W-:-:S04]  /*7560*/  FSETP.GTU.FTZ.AND P1, PT, R96, R121, PT ;  /* 0x000000796000720b */ /* 0x000fc80003f3c000 */
        /* <DEDUP_REMOVED lines=13> */
.L_x_4165:
[----:B------:R-:W-:-:S07]  /*7640*/  MOV R44, R88 ;  /* 0x00000058002c7202 */ /* 0x000fce0000000f00 */
.L_x_4166:
[----:B------:R-:W-:Y:S05]  /*7650*/  BSYNC B2 ;  /* 0x0000000000027941 */ /* 0x000fea0003800000 */
.L_x_4164:
        /* <DEDUP_REMOVED lines=11> */
[----:B------:R-:W-:Y:S01]  /*7710*/  @!P1 VIADD R86, R82, 0x1 ;  /* 0x0000000152569836 */ /* 0x000fe20000000000 */
[----:B------:R-:W-:Y:S02]  /*7720*/  @!P1 MOV R32, RZ ;  /* 0x000000ff00209202 */ /* 0x000fe40000000f00 */
[----:B------:R-:W-:-:S13]  /*7730*/  ISETP.NE.AND P2, PT, R34, RZ, !P1 ;  /* 0x000000ff2200720c */ /* 0x000fda0004f45270 */
[----:B------:R-:W-:-:S05]  /*7740*/  @P2 IADD3 R86, R82, RZ, RZ ;  /* 0x000000ff52562210 */ /* 0x000fca0007ffe0ff */
[----:B------:R-:W-:-:S07]  /*7750*/  @!P1 IMAD.MOV.U32 R82, RZ, RZ, R86 ;  /* 0x000000ffff529224 */ /* 0x000fce00078e0056 */
.L_x_4170:
[----:B------:R-:W-:Y:S05]  /*7760*/  BSYNC B3 ;  /* 0x0000000000037941 */ /* 0x000fea0003800000 */
.L_x_4169:
        /* <DEDUP_REMOVED lines=42> */
[----:B------:R-:W-:-:S11]  /*7a10*/  HFMA2.MMA R100, -RZ, RZ, 0, 0 ;  /* 0x00000000ff647435 */ /* 0x000fd600000001ff */
.L_x_4168:
[----:B------:R-:W-:Y:S05]  /*7a20*/  BSYNC B2 ;  /* 0x0000000000027941 */ /* 0x000fea0003800000 */
.L_x_4167:
        /* <DEDUP_REMOVED lines=21> */
.L_x_4172:
[----:B------:R-:W-:-:S07]  /*7b80*/  MOV R44, R88 ;  /* 0x00000058002c7202 */ /* 0x000fce0000000f00 */
.L_x_4173:
[----:B------:R-:W-:Y:S05]  /*7b90*/  BSYNC B2 ;  /* 0x0000000000027941 */ /* 0x000fea0003800000 */
.L_x_4171:
        /* <DEDUP_REMOVED lines=10> */
[----:B------:R-:W-:Y:S02]  /*7c40*/  @!P2 IADD3 R34, R34, 0x1, RZ ;  /* 0x000000012222a810 */ /* 0x000fe40007ffe0ff */
[----:B------:R-:W-:Y:S02]  /*7c50*/  @!P2 IADD3 R86, R82, 0x1, RZ ;  /* 0x000000015256a810 */ /* 0x000fe40007ffe0ff */
[----:B------:R-:W-:Y:S02]  /*7c60*/  ISETP.NE.AND P3, PT, R34, RZ, !P2 ;  /* 0x000000ff2200720c */ /* 0x000fe40005765270 */
[----:B------:R-:W-:-:S11]  /*7c70*/  @!P2 MOV R32, RZ ;  /* 0x000000ff0020a202 */ /* 0x000fd60000000f00 */
[----:B------:R-:W-:-:S05]  /*7c80*/  @P3 IMAD.MOV R86, RZ, RZ, R82 ;  /* 0x000000ffff563224 */ /* 0x000fca00078e0252 */
[----:B------:R-:W-:-:S07]  /*7c90*/  @!P2 MOV R82, R86 ;  /* 0x000000560052a202 */ /* 0x000fce0000000f00 */
.L_x_4177:
[----:B------:R-:W-:Y:S05]  /*7ca0*/  BSYNC B3 ;  /* 0x0000000000037941 */ /* 0x000fea0003800000 */
.L_x_4176:
        /* <DEDUP_REMOVED lines=43> */
.L_x_4175:
[----:B------:R-:W-:Y:S05]  /*7f60*/  BSYNC B2 ;  /* 0x0000000000027941 */ /* 0x000fea0003800000 */
.L_x_4174:
        /* <DEDUP_REMOVED lines=21> */
.L_x_4179:
[----:B------:R-:W-:-:S07]  /*80c0*/  IMAD.MOV.U32 R100, RZ, RZ, R88 ;  /* 0x000000ffff647224 */ /* 0x000fce00078e0058 */
.L_x_4180:
[----:B------:R-:W-:Y:S05]  /*80d0*/  BSYNC B2 ;  /* 0x0000000000027941 */ /* 0x000fea0003800000 */
.L_x_4178:
        /* <DEDUP_REMOVED lines=16> */
.L_x_4184:
[----:B------:R-:W-:Y:S05]  /*81e0*/  BSYNC B3 ;  /* 0x0000000000037941 */ /* 0x000fea0003800000 */
.L_x_4183:
        /* <DEDUP_REMOVED lines=43> */
.L_x_4182:
[----:B------:R-:W-:Y:S05]  /*84a0*/  BSYNC B2 ;  /* 0x0000000000027941 */ /* 0x000fea0003800000 */
.L_x_4181:
[----:B------:R-:W-:Y:S01]  /*84b0*/  I2FP.F32.U32 R44, R100 ;  /* 0x00000064002c7245 */ /* 0x000fe20000201000 */
[----:B------:R-:W-:Y:S01]  /*84c0*/  HADD2.F32 R45, -RZ, R46.H0_H0 ;  /* 0x2000002eff2d7230 */ /* 0x000fe20000004100 */
[C---:B------:R-:W-:Y:S01]  /*84d0*/  ISETP.NE.AND P4, PT, R114.reuse, 0x1, PT ;  /* 0x000000017200780c */ /* 0x040fe20003f85270 */
[----:B------:R-:W-:Y:S01]  /*84e0*/  BSSY B2, `(.L_x_4185) ;  /* 0x0000013000027945 */ /* 0x000fe20003800000 */
[----:B------:R-:W-:Y:S01]  /*84f0*/  IADD3 R89, R114, 0x1, RZ ;  /* 0x0000000172597810 */ /* 0x000fe20007ffe0ff */
        /* <DEDUP_REMOVED lines=16> */
.L_x_4186:
[----:B------:R-:W-:-:S07]  /*8600*/  MOV R113, R88 ;  /* 0x0000005800717202 */ /* 0x000fce0000000f00 */
.L_x_4187:
[----:B------:R-:W-:Y:S05]  /*8610*/  BSYNC B2 ;  /* 0x0000000000027941 */ /* 0x000fea0003800000 */
.L_x_4185:
        /* <DEDUP_REMOVED lines=16> */
.L_x_4191:
[----:B------:R-:W-:Y:S05]  /*8720*/  BSYNC B3 ;  /* 0x0000000000037941 */ /* 0x000fea0003800000 */
.L_x_4190:
        /* <DEDUP_REMOVED lines=41> */
[----:B------:R-:W-:Y:S02]  /*89c0*/  LOP3.LUT R83, R45, UR34, R86, 0x96, !PT ;  /* 0x000000222d537c12 */ /* 0x000fe4000f8e9656 */
[----:B------:R-:W-:-:S07]  /*89d0*/  MOV R86, R44 ;  /* 0x0000002c00567202 */ /* 0x000fce0000000f00 */
.L_x_4189:
[----:B------:R-:W-:Y:S05]  /*89e0*/  BSYNC B2 ;  /* 0x0000000000027941 */ /* 0x000fea0003800000 */
.L_x_4188:
        /* <DEDUP_REMOVED lines=21> */
.L_x_4193:
[----:B------:R-:W-:-:S07]  /*8b40*/  MOV R46, R88 ;  /* 0x00000058002e7202 */ /* 0x000fce0000000f00 */
.L_x_4194:
[----:B------:R-:W-:Y:S05]  /*8b50*/  BSYNC B2 ;  /* 0x0000000000027941 */ /* 0x000fea0003800000 */
.L_x_4192:
        /* <DEDUP_REMOVED lines=16> */
.L_x_4198:
[----:B------:R-:W-:Y:S05]  /*8c60*/  BSYNC B3 ;  /* 0x0000000000037941 */ /* 0x000fea0003800000 */
.L_x_4197:
        /* <DEDUP_REMOVED lines=43> */
.L_x_4196:
[----:B------:R-:W-:Y:S05]  /*8f20*/  BSYNC B2 ;  /* 0x0000000000027941 */ /* 0x000fea0003800000 */
.L_x_4195:
        /* <DEDUP_REMOVED lines=21> */
.L_x_4200:
[----:B------:R-:W-:-:S07]  /*9080*/  IMAD.MOV.U32 R46, RZ, RZ, R88 ;  /* 0x000000ffff2e7224 */ /* 0x000fce00078e0058 */
.L_x_4201:
[----:B------:R-:W-:Y:S05]  /*9090*/  BSYNC B2 ;  /* 0x0000000000027941 */ /* 0x000fea0003800000 */
.L_x_4199:
        /* <DEDUP_REMOVED lines=15> */
[----:B------:R-:W-:Y:S02]  /*9190*/  @P0 IADD3 R83, R82, RZ, RZ ;  /* 0x000000ff52530210 */ /* 0x000fe40007ffe0ff */
[----:B------:R-:W-:-:S03]  /*91a0*/  ISETP.NE.AND P0, PT, R44, RZ, PT ;  /* 0x000000ff2c00720c */ /* 0x000fc60003f05270 */
[----:B------:R-:W-:-:S10]  /*91b0*/  @!P6 IMAD.MOV.U32 R82, RZ, RZ, R83 ;  /* 0x000000ffff52e224 */ /* 0x000fd400078e0053 */
.L_x_4205:
[----:B------:R-:W-:Y:S05]  /*91c0*/  BSYNC B3 ;  /* 0x0000000000037941 */ /* 0x000fea0003800000 */
.L_x_4204:
        /* <DEDUP_REMOVED lines=41> */
[----:B------:R-:W-:-:S11]  /*9460*/  HFMA2.MMA R89, -RZ, RZ, 0, 0 ;  /* 0x00000000ff597435 */ /* 0x000fd600000001ff */
.L_x_4203:
[----:B------:R-:W-:Y:S05]  /*9470*/  BSYNC B2 ;  /* 0x0000000000027941 */ /* 0x000fea0003800000 */
.L_x_4202:
        /* <DEDUP_REMOVED lines=16> */
[C---:B------:R-:W-:Y:S02]  /*9580*/  LEA R126, P0, R122.reuse, UR12, 0x4 ;  /* 0x0000000c7a7e7c11 */ /* 0x040fe4000f8020ff */
        /* <DEDUP_REMOVED lines=18> */
[C---:B------:R-:W-:Y:S01]  /*96b0*/  LEA.HI.X R45, R122.reuse, UR15, RZ, 0x3, P0 ;  /* 0x0000000f7a2d7c11 */ /* 0x040fe200080f1cff */
[----:B------:R-:W-:-:S04]  /*96c0*/  VIADD R122, R122, 0x20 ;  /* 0x000000207a7a7836 */ /* 0x000fc80000000000 */
[----:B------:R2:W-:Y:S04]  /*96d0*/  STG.E.64 desc[UR4][R44.64], R46 ;  /* 0x0000002e2c007986 */ /* 0x0005e8000c101b04 */
.L_x_4149:
[----:B------:R-:W-:Y:S05]  /*96e0*/  BSYNC B1 ;  /* 0x0000000000017941 */ /* 0x000fea0003800000 */
.L_x_4148:
        /* <DEDUP_REMOVED lines=23> */
.L_x_4209:
[----:B------:R-:W-:-:S07]  /*9860*/  MOV R91, R88 ;  /* 0x00000058005b7202 */ /* 0x000fce0000000f00 */
.L_x_4210:
[----:B------:R-:W-:Y:S05]  /*9870*/  BSYNC B2 ;  /* 0x0000000000027941 */ /* 0x000fea0003800000 */
.L_x_4208:
        /* <DEDUP_REMOVED lines=16> */
.L_x_4214:
[----:B------:R-:W-:Y:S05]  /*9980*/  BSYNC B3 ;  /* 0x0000000000037941 */ /* 0x000fea0003800000 */
.L_x_4213:
[C---:B------:R-:W-:Y:S01]  /*9990*/  IMAD.HI.U32 R83, R34.reuse, -0x326172a9, RZ ;  /* 0xcd9e8d5722537827 */ /* 0x040fe200078e00ff */
        /* <DEDUP_REMOVED lines=42> */
.L_x_4212:
[----:B------:R-:W-:Y:S05]  /*9c40*/  BSYNC B2 ;  /* 0x0000000000027941 */ /* 0x000fea0003800000 */
.L_x_4211:
[----:B------:R-:W0:Y:S01]  /*9c50*/  LDC R125, c[0x0][0x298] ;  /* 0x0000a600ff7d7b82 */ /* 0x000e220000000800 */
[----:B------:R-:W-:Y:S01]  /*9c60*/  I2FP.F32.U32 R89, R91 ;  /* 0x0000005b00597245 */ /* 0x000fe20000201000 */
[----:B-----5:R-:W-:Y:S01]  /*9c70*/  HADD2.F32 R91, -RZ, R44.H0_H0 ;  /* 0x2000002cff5b7230 */ /* 0x020fe20000004100 */
[C---:B------:R-:W-:Y:S01]  /*9c80*/  ISETP.NE.AND P1, PT, R108.reuse, 0x1, PT ;  /* 0x000000016c00780c */ /* 0x040fe20003f25270 */
[----:B------:R-:W-:Y:S01]  /*9c90*/  IMAD.MOV.U32 R126, RZ, RZ, 0x2f800000 ;  /* 0x2f800000ff7e7424 */ /* 0x000fe200078e00ff */
[----:B------:R-:W-:Y:S01]  /*9ca0*/  BSSY B2, `(.L_x_4215) ;  /* 0x0000015000027945 */ /* 0x000fe20003800000 */
[----:B------:R-:W-:Y:S01]  /*9cb0*/  IADD3 R115, R108, 0x1, RZ ;  /* 0x000000016c737810 */ /* 0x000fe20007ffe0ff */
[----:B------:R-:W-:Y:S01]  /*9cc0*/  FMUL.FTZ R98, R91, R120 ;  /* 0x000000785b627220 */ /* 0x000fe20000410000 */
[----:B------:R-:W1:Y:S01]  /*9cd0*/  LDC R124, c[0x0][0x294] ;  /* 0x0000a500ff7c7b82 */ /* 0x000e620000000800 */
[----:B------:R-:W-:Y:S02]  /*9ce0*/  FFMA.FTZ R89, R89, R126, 1.1641532182693481445e-10 ;  /* 0x2f00000059597423 */ /* 0x000fe4000001007e */
[----:B0-----:R-:W-:-:S03]  /*9cf0*/  FMUL.FTZ R98, R98, R125 ;  /* 0x0000007d62627220 */ /* 0x001fc60000410000 */
[----:B-1----:R-:W-:-:S04]  /*9d00*/  FSETP.GTU.FTZ.AND P2, PT, R89, R124, PT ;  /* 0x0000007c5900720b */ /* 0x002fc80003f5c000 */
[----:B------:R-:W-:Y:S01]  /*9d10*/  FSEL R91, R98, RZ, !P2 ;  /* 0x000000ff625b7208 */ /* 0x000fe20005000000 */
[----:B------:R-:W-:Y:S01]  /*9d20*/  @P0 HADD2.F32 R98, -RZ, R40.H0_H0 ;  /* 0x20000028ff620230 */ /* 0x000fe20000004100 */
[----:B------:R-:W-:-:S04]  /*9d30*/  P2R R123, PR, RZ, 0x4 ;  /* 0x00000004ff7b7803 */ /* 0x000fc80000000000 */
        /* <DEDUP_REMOVED lines=10> */
.L_x_4216:
[----:B------:R-:W-:-:S07]  /*9de0*/  MOV R107, R88 ;  /* 0x00000058006b7202 */ /* 0x000fce0000000f00 */
.L_x_4217:
[----:B------:R-:W-:Y:S05]  /*9df0*/  BSYNC B2 ;  /* 0x0000000000027941 */ /* 0x000fea0003800000 */
.L_x_4215:
        /* <DEDUP_REMOVED lines=16> */
.L_x_4221:
[----:B------:R-:W-:Y:S05]  /*9f00*/  BSYNC B3 ;  /* 0x0000000000037941 */ /* 0x000fea0003800000 */
.L_x_4220:
        /* <DEDUP_REMOVED lines=43> */
.L_x_4219:
[----:B------:R-:W-:Y:S05]  /*a1c0*/  BSYNC B2 ;  /* 0x0000000000027941 */ /* 0x000fea0003800000 */
.L_x_4218:
        /* <DEDUP_REMOVED lines=22> */
.L_x_4223:
[----:B------:R-:W-:-:S07]  /*a330*/  MOV R44, R88 ;  /* 0x00000058002c7202 */ /* 0x000fce0000000f00 */
.L_x_4224:
[----:B------:R-:W-:Y:S05]  /*a340*/  BSYNC B2 ;  /* 0x0000000000027941 */ /* 0x000fea0003800000 */
.L_x_4222:
        /* <DEDUP_REMOVED lines=16> */
.L_x_4228:
[----:B------:R-:W-:Y:S05]  /*a450*/  BSYNC B3 ;  /* 0x0000000000037941 */ /* 0x000fea0003800000 */
.L_x_4227:
        /* <DEDUP_REMOVED lines=43> */
.L_x_4226:
[----:B------:R-:W-:Y:S05]  /*a710*/  BSYNC B2 ;  /* 0x0000000000027941 */ /* 0x000fea0003800000 */
.L_x_4225:
        /* <DEDUP_REMOVED lines=21> */
.L_x_4230:
[----:B------:R-:W-:-:S07]  /*a870*/  IMAD.MOV.U32 R44, RZ, RZ, R88 ;  /* 0x000000ffff2c7224 */ /* 0x000fce00078e0058 */
.L_x_4231:
[----:B------:R-:W-:Y:S05]  /*a880*/  BSYNC B2 ;  /* 0x0000000000027941 */ /* 0x000fea0003800000 */
.L_x_4229:
        /* <DEDUP_REMOVED lines=16> */
.L_x_4235:
[----:B------:R-:W-:Y:S05]  /*a990*/  BSYNC B3 ;  /* 0x0000000000037941 */ /* 0x000fea0003800000 */
.L_x_4234:
        /* <DEDUP_REMOVED lines=43> */
.L_x_4233:
[----:B------:R-:W-:Y:S05]  /*ac50*/  BSYNC B2 ;  /* 0x0000000000027941 */ /* 0x000fea0003800000 */
.L_x_4232:
[----:B------:R-:W-:Y:S01]  /*ac60*/  I2FP.F32.U32 R89, R44 ;  /* 0x0000002c00597245 */ /* 0x000fe20000201000 */
[----:B------:R-:W-:Y:S01]  /*ac70*/  HADD2.F32 R45, -RZ, R45.H1_H1 ;  /* 0x3000002dff2d7230 */ /* 0x000fe20000004100 */
[C---:B------:R-:W-:Y:S01]  /*ac80*/  ISETP.NE.AND P3, PT, R115.reuse, 0x1, PT ;  /* 0x000000017300780c */ /* 0x040fe20003f65270 */
[----:B------:R-:W-:Y:S01]  /*ac90*/  BSSY B2, `(.L_x_4236) ;  /* 0x0000013000027945 */ /* 0x000fe20003800000 */
[----:B------:R-:W-:Y:S01]  /*aca0*/  IADD3 R116, R115, 0x1, RZ ;  /* 0x0000000173747810 */ /* 0x000fe20007ffe0ff */
        /* <DEDUP_REMOVED lines=16> */
.L_x_4237:
[----:B------:R-:W-:-:S07]  /*adb0*/  MOV R107, R88 ;  /* 0x00000058006b7202 */ /* 0x000fce0000000f00 */
.L_x_4238:
[----:B------:R-:W-:Y:S05]  /*adc0*/  BSYNC B2 ;  /* 0x0000000000027941 */ /* 0x000fea0003800000 */
.L_x_4236:
        /* <DEDUP_REMOVED lines=16> */
.L_x_4242:
[----:B------:R-:W-:Y:S05]  /*aed0*/  BSYNC B3 ;  /* 0x0000000000037941 */ /* 0x000fea0003800000 */
.L_x_4241:
        /* <DEDUP_REMOVED lines=43> */
.L_x_4240:
[----:B------:R-:W-:Y:S05]  /*b190*/  BSYNC B2 ;  /* 0x0000000000027941 */ /* 0x000fea0003800000 */
.L_x_4239:
        /* <DEDUP_REMOVED lines=21> */
.L_x_4244:
[----:B------:R-:W-:-:S07]  /*b2f0*/  MOV R115, R88 ;  /* 0x0000005800737202 */ /* 0x000fce0000000f00 */
.L_x_4245:
[----:B------:R-:W-:Y:S05]  /*b300*/  BSYNC B2 ;  /* 0x0000000000027941 */ /* 0x000fea0003800000 */
.L_x_4243:
        /* <DEDUP_REMOVED lines=16> */
.L_x_4249:
[----:B------:R-:W-:Y:S05]  /*b410*/  BSYNC B3 ;  /* 0x0000000000037941 */ /* 0x000fea0003800000 */
.L_x_4248:
        /* <DEDUP_REMOVED lines=43> */
.L_x_4247:
[----:B------:R-:W-:Y:S05]  /*b6d0*/  BSYNC B2 ;  /* 0x0000000000027941 */ /* 0x000fea0003800000 */
.L_x_4246:
        /* <DEDUP_REMOVED lines=21> */
.L_x_4251:
[----:B------:R-:W-:-:S07]  /*b830*/  IMAD.MOV.U32 R46, RZ, RZ, R88 ;  /* 0x000000ffff2e7224 */ /* 0x000fce00078e0058 */
.L_x_4252:
[----:B------:R-:W-:Y:S05]  /*b840*/  BSYNC B2 ;  /* 0x0000000000027941 */ /* 0x000fea0003800000 */
.L_x_4250:
        /* <DEDUP_REMOVED lines=16> */
.L_x_4256:
[----:B------:R-:W-:Y:S05]  /*b950*/  BSYNC B3 ;  /* 0x0000000000037941 */ /* 0x000fea0003800000 */
.L_x_4255:
        /* <DEDUP_REMOVED lines=43> */
.L_x_4254:
[----:B------:R-:W-:Y:S05]  /*bc10*/  BSYNC B2 ;  /* 0x0000000000027941 */ /* 0x000fea0003800000 */
.L_x_4253:
[----:B------:R-:W-:Y:S01]  /*bc20*/  I2FP.F32.U32 R45, R46 ;  /* 0x0000002e002d7245 */ /* 0x000fe20000201000 */
[----:B------:R-:W-:Y:S01]  /*bc30*/  HADD2.F32 R89, -RZ, R47.H0_H0 ;  /* 0x2000002fff597230 */ /* 0x000fe20000004100 */
[----:B------:R-:W-:Y:S01]  /*bc40*/  ISETP.NE.AND P6, PT, R129, 0x1, PT ;  /* 0x000000018100780c */ /* 0x000fe20003fc5270 */
[----:B------:R-:W-:Y:S02]  /*bc50*/  BSSY B2, `(.L_x_4257) ;  /* 0x0000013000027945 */ /* 0x000fe40003800000 */
[----:B------:R-:W-:Y:S01]  /*bc60*/  FFMA.FTZ R45, R45, R126, 1.1641532182693481445e-10 ;  /* 0x2f0000002d2d7423 */ /* 0x000fe2000001007e */
[----:B------:R-:W-:Y:S01]  /*bc70*/  FMUL.FTZ R44, R89, R120 ;  /* 0x00000078592c7220 */ /* 0x000fe20000410000 */
[----:B------:R-:W-:-:S03]  /*bc80*/  IADD3 R89, R129, 0x1, RZ ;  /* 0x0000000181597810 */ /* 0x000fc60007ffe0ff */
        /* <DEDUP_REMOVED lines=14> */
.L_x_4258:
[----:B------:R-:W-:-:S07]  /*bd70*/  MOV R46, R88 ;  /* 0x00000058002e7202 */ /* 0x000fce0000000f00 */
.L_x_4259:
[----:B------:R-:W-:Y:S05]  /*bd80*/  BSYNC B2 ;  /* 0x0000000000027941 */ /* 0x000fea0003800000 */
.L_x_4257:
        /* <DEDUP_REMOVED lines=18> */
.L_x_4263:
[----:B------:R-:W-:Y:S05]  /*beb0*/  BSYNC B3 ;  /* 0x0000000000037941 */ /* 0x000fea0003800000 */
.L_x_4262:
        /* <DEDUP_REMOVED lines=42> */
.L_x_4261:
[----:B------:R-:W-:Y:S05]  /*c160*/  BSYNC B2 ;  /* 0x0000000000027941 */ /* 0x000fea0003800000 */
.L_x_4260:
[----:B------:R-:W-:Y:S01]  /*c170*/  I2FP.F32.U32 R45, R46 ;  /* 0x0000002e002d7245 */ /* 0x000fe20000201000 */
[----:B------:R-:W-:Y:S01]  /*c180*/  HADD2.F32 R47, -RZ, R47.H1_H1 ;  /* 0x3000002fff2f7230 */ /* 0x000fe20000004100 */
[----:B------:R-:W-:Y:S02]  /*c190*/  SEL R130, RZ, 0x1, P2 ;  /* 0x00000001ff827807 */ /* 0x000fe40001000000 */
[----:B------:R-:W-:Y:S01]  /*c1a0*/  F2FP.F16.F32.PACK_AB R46, R116, R107 ;  /* 0x0000006b742e723e */ /* 0x000fe200000000ff */
[----:B------:R-:W-:Y:S01]  /*c1b0*/  FFMA.FTZ R45, R45, R126, 1.1641532182693481445e-10 ;  /* 0x2f0000002d2d7423 */ /* 0x000fe2000001007e */
[----:B------:R-:W-:Y:S01]  /*c1c0*/  FMUL.FTZ R120, R47, R120 ;  /* 0x000000782f787220 */ /* 0x000fe20000410000 */
[----:B------:R-:W-:Y:S01]  /*c1d0*/  IMAD.WIDE.U32 R130, R130, 0x1000000, RZ ;  /* 0x0100000082827825 */ /* 0x000fe200078e00ff */
[----:B------:R-:W-:-:S03]  /*c1e0*/  F2FP.F16.F32.PACK_AB R44, R98, R91 ;  /* 0x0000005b622c723e */ /* 0x000fc600000000ff */
[----:B------:R-:W-:Y:S01]  /*c1f0*/  FMUL.FTZ R120, R120, R125 ;  /* 0x0000007d78787220 */ /* 0x000fe20000410000 */
[----:B------:R-:W-:Y:S01]  /*c200*/  FSETP.GTU.FTZ.AND P6, PT, R45, R124, PT ;  /* 0x0000007c2d00720b */ /* 0x000fe20003fdc000 */
[----:B------:R-:W-:Y:S01]  /*c210*/  @P0 HADD2.F32 R45, -RZ, R43.H1_H1 ;  /* 0x3000002bff2d0230 */ /* 0x000fe20000004100 */
[----:B------:R-:W-:Y:S02]  /*c220*/  SEL R125, RZ, 0x10000, P5 ;  /* 0x00010000ff7d7807 */ /* 0x000fe40002800000 */
[----:B------:R-:W-:Y:S02]  /*c230*/  FSEL R124, R120, RZ, !P6 ;  /* 0x000000ff787c7208 */ /* 0x000fe40007000000 */
[----:B------:R-:W-:Y:S02]  /*c240*/  SEL R120, RZ, 0x100, P4 ;  /* 0x00000100ff787807 */ /* 0x000fe40002000000 */
[----:B------:R-:W-:Y:S01]  /*c250*/  SEL R126, RZ, 0x1000000, P6 ;  /* 0x01000000ff7e7807 */ /* 0x000fe20003000000 */
[----:B------:R-:W-:Y:S01]  /*c260*/  @P0 FADD.FTZ R124, R45, R124 ;  /* 0x0000007c2d7c0221 */ /* 0x000fe20000010000 */
[----:B------:R-:W-:-:S02]  /*c270*/  LEA R128, P0, R122, UR12, 0x4 ;  /* 0x0000000c7a807c11 */ /* 0x000fc4000f8020ff */
[----:B------:R-:W-:Y:S02]  /*c280*/  ISETP.NE.AND P5, PT, R123, RZ, PT ;  /* 0x000000ff7b00720c */ /* 0x000fe40003fa5270 */
[----:B------:R-:W-:Y:S02]  /*c290*/  LEA.HI.X R129, R122, UR13, RZ, 0x4, P0 ;  /* 0x0000000d7a817c11 */ /* 0x000fe400080f24ff */
[----:B------:R-:W-:Y:S02]  /*c2a0*/  SEL R123, RZ, 0x1, P3 ;  /* 0x00000001ff7b7807 */ /* 0x000fe40001800000 */
[----:B------:R-:W-:Y:S02]  /*c2b0*/  LOP3.LUT R120, R120, R126, R125, 0xfe, !PT ;  /* 0x0000007e78787212 */ /* 0x000fe400078efe7d */
[----:B------:R-:W-:Y:S02]  /*c2c0*/  ISETP.NE.AND P0, PT, R127, RZ, PT ;  /* 0x000000ff7f00720c */ /* 0x000fe40003f05270 */
[----:B------:R-:W-:-:S02]  /*c2d0*/  F2FP.F16.F32.PACK_AB R45, R108, R99 ;  /* 0x000000636c2d723e */ /* 0x000fc400000000ff */
[----:B------:R-:W-:Y:S02]  /*c2e0*/  F2FP.F16.F32.PACK_AB R47, R124, R115 ;  /* 0x000000737c2f723e */ /* 0x000fe400000000ff */
        /* <DEDUP_REMOVED lines=9> */
[----:B------:R-:W-:Y:S02]  /*c380*/  LEA R44, P0, R122, UR14, 0x3 ;  /* 0x0000000e7a2c7c11 */ /* 0x000fe4000f8018ff */
[----:B------:R-:W-:Y:S02]  /*c390*/  LOP3.LUT R126, R130, R45, RZ, 0xfc, !PT ;  /* 0x0000002d827e7212 */ /* 0x000fe400078efcff */
[----:B------:R-:W-:-:S05]  /*c3a0*/  LEA.HI.X R45, R122, UR15, RZ, 0x3, P0 ;  /* 0x0000000f7a2d7c11 */ /* 0x000fca00080f1cff */
[----:B------:R3:W-:Y:S04]  /*c3b0*/  STG.E.64 desc[UR4][R44.64], R126 ;  /* 0x0000007e2c007986 */ /* 0x0007e8000c101b04 */
.L_x_4207:
[----:B------:R-:W-:Y:S05]  /*c3c0*/  BSYNC B1 ;  /* 0x0000000000017941 */ /* 0x000fea0003800000 */
.L_x_4206:
[----:B0123--:R-:W-:Y:S01]  /*c3d0*/  FADD.FTZ R44, RZ, R80 ;  /* 0x00000050ff2c7221 */ /* 0x00ffe20000010000 */
[----:B------:R-:W-:Y:S01]  /*c3e0*/  ISETP.NE.AND P5, PT, R4, RZ, PT ;  /* 0x000000ff0400720c */ /* 0x000fe20003fa5270 */
[----:B------:R-:W-:Y:S01]  /*c3f0*/  UMOV UR8, 0xffffffff ;  /* 0xffffffff00087882 */ /* 0x000fe20000000000 */
[----:B------:R-:W-:Y:S01]  /*c400*/  ISETP.GT.U32.AND P0, PT, R31, 0x3f, PT ;  /* 0x0000003f1f00780c */ /* 0x000fe20003f04070 */
        /* <DEDUP_REMOVED lines=51> */
[----:B------:R-:W-:Y:S01]  /*c740*/  FADD.FTZ R46, R94, -R123 ;  /* 0x8000007b5e2e7221 */ /* 0x000fe20000010000 */
[----:B------:R-:W-:-:S04]  /*c750*/  FFMA.FTZ R44, R44, R44, RZ ;  /* 0x0000002c2c2c7223 */ /* 0x000fc800000100ff */
        /* <DEDUP_REMOVED lines=69> */
.L_x_4285:
        /* <DEDUP_REMOVED lines=20> */
[----:B------:R-:W-:Y:S01]  /*ccf0*/  FADD.FTZ R120, R106, -R118 ;  /* 0x800000766a787221 */ /* 0x000fe20000010000 */
[C---:B------:R-:W-:Y:S01]  /*cd00*/  FMUL.FTZ R46, R125.reuse, R46 ;  /* 0x0000002e7d2e7220 */ /* 0x040fe20000410000 */
[C---:B------:R-:W-:Y:S01]  /*cd10*/  FMUL.FTZ R44, R125.reuse, R44 ;  /* 0x0000002c7d2c7220 */ /* 0x040fe20000410000 */
[C---:B------:R-:W-:Y:S01]  /*cd20*/  FMUL.FTZ R122, R125.reuse, R122 ;  /* 0x0000007a7d7a7220 */ /* 0x040fe20000410000 */
[----:B------:R-:W-:Y:S01]  /*cd30*/  FMUL.FTZ R120, R125, R120 ;  /* 0x000000787d787220 */ /* 0x000fe20000410000 */
[----:B------:R-:W-:Y:S01]  /*cd40*/  FFMA.FTZ R45, R27, R46, R20 ;  /* 0x0000002e1b2d7223 */ /* 0x000fe20000010014 */
[--C-:B------:R-:W-:Y:S01]  /*cd50*/  FADD.FTZ R46, R93, -R118.reuse ;  /* 0x800000765d2e7221 */ /* 0x100fe20000010000 */
[----:B------:R-:W-:Y:S01]  /*cd60*/  FFMA.FTZ R44, R30, R44, R21 ;  /* 0x0000002c1e2c7223 */ /* 0x000fe20000010015 */
[----:B------:R-:W-:Y:S01]  /*cd70*/  FADD.FTZ R126, R109, -R118 ;  /* 0x800000766d7e7221 */ /* 0x000fe20000010000 */
[----:B------:R-:W-:Y:S01]  /*cd80*/  FFMA.FTZ R120, R25, R120, R18 ;  /* 0x0000007819787223 */ /* 0x000fe20000010012 */
[----:B------:R-:W-:-:S02]  /*cd90*/  FMUL.FTZ R46, R125, R46 ;  /* 0x0000002e7d2e7220 */ /* 0x000fc40000410000 */
[----:B------:R-:W-:Y:S01]  /*cda0*/  F2FP.F16.F32.PACK_AB R44, R45, R44 ;  /* 0x0000002c2d2c723e */ /* 0x000fe200000000ff */
[----:B------:R-:W-:Y:S01]  /*cdb0*/  FMUL.FTZ R126, R125, R126 ;  /* 0x0000007e7d7e7220 */ /* 0x000fe20000410000 */
[----:B------:R-:W-:Y:S01]  /*cdc0*/  FFMA.FTZ R45, R28, R46, R19 ;  /* 0x0000002e1c2d7223 */ /* 0x000fe20000010013 */
[----:B------:R-:W-:Y:S02]  /*cdd0*/  FFMA.FTZ R46, R26, R122, R17 ;  /* 0x0000007a1a2e7223 */ /* 0x000fe40000010011 */
[----:B------:R-:W0:Y:S01]  /*cde0*/  LDC.64 R122, c[0x0][0x2b8] ;  /* 0x0000ae00ff7a7b82 */ /* 0x000e220000000a00 */
[----:B------:R-:W-:Y:S01]  /*cdf0*/  FFMA.FTZ R47, R23, R126, R16 ;  /* 0x0000007e172f7223 */ /* 0x000fe20000010010 */
[----:B------:R-:W-:Y:S01]  /*ce00*/  F2FP.F16.F32.PACK_AB R45, R120, R45 ;  /* 0x0000002d782d723e */ /* 0x000fe200000000ff */
[--C-:B------:R-:W-:Y:S01]  /*ce10*/  FADD.FTZ R120, R110, -R118.reuse ;  /* 0x800000766e787221 */ /* 0x100fe20000010000 */
[----:B------:R-:W-:Y:S02]  /*ce20*/  FADD.FTZ R126, R117, -R118 ;  /* 0x80000076757e7221 */ /* 0x000fe40000010000 */
[----:B------:R-:W-:Y:S01]  /*ce30*/  F2FP.F16.F32.PACK_AB R46, R47, R46 ;  /* 0x0000002e2f2e723e */ /* 0x000fe200000000ff */
[C---:B------:R-:W-:Y:S01]  /*ce40*/  FMUL.FTZ R120, R125.reuse, R120 ;  /* 0x000000787d787220 */ /* 0x040fe20000410000 */
[----:B------:R-:W-:-:S03]  /*ce50*/  FMUL.FTZ R126, R125, R126 ;  /* 0x0000007e7d7e7220 */ /* 0x000fc60000410000 */
[----:B------:R-:W-:Y:S01]  /*ce60*/  FFMA.FTZ R47, R24, R120, R15 ;  /* 0x00000078182f7223 */ /* 0x000fe2000001000f */
[----:B------:R-:W-:-:S05]  /*ce70*/  FFMA.FTZ R126, R22, R126, R13 ;  /* 0x0000007e167e7223 */ /* 0x000fca000001000d */
[----:B------:R-:W-:Y:S01]  /*ce80*/  F2FP.F16.F32.PACK_AB R47, R126, R47 ;  /* 0x0000002f7e2f723e */ /* 0x000fe200000000ff */
[C---:B0-----:R-:W-:Y:S01]  /*ce90*/  IMAD.WIDE.U32 R122, R105.reuse, 0x10, R122 ;  /* 0x00000010697a7825 */ /* 0x041fe200078e007a */
[----:B------:R-:W-:-:S04]  /*cea0*/  IADD3 R105, R105, 0x20, RZ ;  /* 0x0000002069697810 */ /* 0x000fc80007ffe0ff */
[----:B------:R1:W-:Y:S03]  /*ceb0*/  STG.E.128 desc[UR4][R122.64], R44 ;  /* 0x0000002c7a007986 */ /* 0x0003e6000c101d04 */
.L_x_4266:
[----:B------:R-:W-:Y:S05]  /*cec0*/  BSYNC B1 ;  /* 0x0000000000017941 */ /* 0x000fea0003800000 */
.L_x_4265:
        /* <DEDUP_REMOVED lines=32> */
[----:B0-----:R-:W-:-:S04]  /*d0d0*/  IMAD.WIDE.U32 R122, R105, 0x10, R122 ;  /* 0x00000010697a7825 */ /* 0x001fc800078e007a */
[----:B------:R-:W-:Y:S01]  /*d0e0*/  VIADD R105, R105, 0x20 ;  /* 0x0000002069697836 */ /* 0x000fe20000000000 */
[----:B------:R2:W-:Y:S06]  /*d0f0*/  STG.E.128 desc[UR4][R122.64], R44 ;  /* 0x0000002c7a007986 */ /* 0x0005ec000c101d04 */
.L_x_4268:
[----:B------:R-:W-:Y:S05]  /*d100*/  BSYNC B1 ;  /* 0x0000000000017941 */ /* 0x000fea0003800000 */
.L_x_4267:
        /* <DEDUP_REMOVED lines=12> */
[----:B------:R-:W-:Y:S01]  /*d1d0*/  FADD.FTZ R46, R96, -R118 ;  /* 0x80000076602e7221 */ /* 0x000fe20000010000 */
        /* <DEDUP_REMOVED lines=22> */
.L_x_4270:
[----:B------:R-:W-:Y:S05]  /*d340*/  BSYNC B1 ;  /* 0x0000000000017941 */ /* 0x000fea0003800000 */
.L_x_4269:
[----:B------:R-:W-:Y:S01]  /*d350*/  ISETP.NE.AND P0, PT, R0, RZ, PT ;  /* 0x000000ff0000720c */ /* 0x000fe20003f05270 */
[----:B------:R-:W-:-:S12]  /*d360*/  BSSY B1, `(.L_x_4271) ;  /* 0x0000021000017945 */ /* 0x000fd80003800000 */
[----:B------:R-:W-:Y:S05]  /*d370*/  @!P0 BRA `(.L_x_4272) ;  /* 0x00000000007c8947 */ /* 0x000fea0003800000 */
[--C-:B-123--:R-:W-:Y:S01]  /*d380*/  FADD.FTZ R122, R108, -R118.reuse ;  /* 0x800000766c7a7221 */ /* 0x10efe20000010000 */
[--C-:B0-----:R-:W-:Y:S01]  /*d390*/  FADD.FTZ R44, R91, -R118.reuse ;  /* 0x800000765b2c7221 */ /* 0x101fe20000010000 */
        /* <DEDUP_REMOVED lines=8> */
[----:B------:R-:W0:Y:S01]  /*d420*/  LDC.64 R122, c[0x0][0x2b8] ;  /* 0x0000ae00ff7a7b82 */ /* 0x000e220000000a00 */
        /* <DEDUP_REMOVED lines=16> */
[----:B------:R-:W-:Y:S02]  /*d530*/  F2FP.F16.F32.PACK_AB R45, R118, R45 ;  /* 0x0000002d762d723e */ /* 0x000fe400000000ff */
[----:B------:R-:W-:Y:S01]  /*d540*/  F2FP.F16.F32.PACK_AB R44, R125, R44 ;  /* 0x0000002c7d2c723e */ /* 0x000fe200000000ff */
[----:B0-----:R-:W-:-:S05]  /*d550*/  IMAD.WIDE.U32 R122, R105, 0x10, R122 ;  /* 0x00000010697a7825 */ /* 0x001fca00078e007a */
[----:B------:R4:W-:Y:S02]  /*d560*/  STG.E.128 desc[UR4][R122.64], R44 ;  /* 0x0000002c7a007986 */ /* 0x0009e4000c101d04 */
.L_x_4272:
[----:B------:R-:W-:Y:S05]  /*d570*/  BSYNC B1 ;  /* 0x0000000000017941 */ /* 0x000fea0003800000 */
.L_x_4271:
[----:B01234-:R-:W0:Y:S02]  /*d580*/  LDC.64 R44, c[0x0][0x210] ;  /* 0x00008400ff2c7b82 */ /* 0x01fe240000000a00 */
[----:B0-----:R-:W-:-:S04]  /*d590*/  LEA R29, R44, R29, 0x2 ;  /* 0x0000001d2c1d7211 */ /* 0x001fc800078e10ff */
[----:B------:R-:W-:-:S13]  /*d5a0*/  ISETP.GE.AND P0, PT, R29, R45, PT ;  /* 0x0000002d1d00720c */ /* 0x000fda0003f06270 */
[----:B------:R-:W-:Y:S05]  /*d5b0*/  @!P0 BRA `(.L_x_4273) ;  /* 0xffffff3800548947 */ /* 0x000fea000383ffff */
[----:B------:R-:W-:Y:S05]  /*d5c0*/  BSYNC B0 ;  /* 0x0000000000007941 */ /* 0x000fea0003800000 */
.L_x_4031:
[----:B------:R-:W-:Y:S05]  /*d5d0*/  EXIT ;  /* 0x000000000000794d */ /* 0x000fea0003800000 */
.L_x_4264:
[----:B------:R-:W-:Y:S01]  /*d5e0*/  HFMA2.MMA R126, -RZ, RZ, 0, 5.9604644775390625e-08 ;  /* 0x00000001ff7e7435 */ /* 0x000fe200000001ff */
[----:B------:R-:W-:Y:S01]  /*d5f0*/  BSSY B1, `(.L_x_4274) ;  /* 0x0000007000017945 */ /* 0x000fe20003800000 */
[----:B------:R-:W-:Y:S01]  /*d600*/  IMAD.MOV.U32 R129, RZ, RZ, R44 ;  /* 0x000000ffff817224 */ /* 0x000fe200078e002c */
[----:B------:R-:W-:Y:S01]  /*d610*/  MOV R131, 0x1f ;  /* 0x0000001f00837802 */ /* 0x000fe20000000f00 */
[----:B------:R-:W-:-:S07]  /*d620*/  IMAD.MOV.U32 R122, RZ, RZ, -0x1 ;  /* 0xffffffffff7a7424 */ /* 0x000fce00078e00ff */
[----:B------:R-:W-:Y:S05]  /*d630*/  WARPSYNC.COLLECTIVE R122, `(.L_x_4275) ;  /* 0x000000007a087348 */ /* 0x000fea0003c00000 */
[----:B------:R0:W1:Y:S02]  /*d640*/  SHFL.BFLY P4, R127, R129, R126, R131 ;  /* 0x0c00007e817f7389 */ /* 0x0000640000080083 */
[----:B01----:R-:W-:Y:S01]  /*d650*/  ENDCOLLECTIVE ;  /* 0x000000000000791b */ /* 0x003fe20003800000 */
.L_x_4275:
[----:B------:R-:W-:Y:S05]  /*d660*/  BSYNC B1 ;  /* 0x0000000000017941 */ /* 0x000fea0003800000 */
.L_x_4274:
[----:B------:R-:W-:Y:S01]  /*d670*/  MOV R45, R127 ;  /* 0x0000007f002d7202 */ /* 0x000fe20000000f00 */
[----:B------:R-:W-:Y:S01]  /*d680*/  HFMA2.MMA R131, -RZ, RZ, 0, 1.847743988037109375e-06 ;  /* 0x0000001fff837435 */ /* 0x000fe200000001ff */
[----:B------:R-:W-:Y:S01]  /*d690*/  IMAD.MOV.U32 R126, RZ, RZ, 0x2 ;  /* 0x00000002ff7e7424 */ /* 0x000fe200078e00ff */
[----:B------:R-:W-:Y:S02]  /*d6a0*/  MOV R122, 0xffffffff ;  /* 0xffffffff007a7802 */ /* 0x000fe40000000f00 */
[----:B------:R-:W-:-:S05]  /*d6b0*/  FADD.FTZ R46, R44, R45 ;  /* 0x0000002d2c2e7221 */ /* 0x000fca0000010000 */
[----:B------:R-:W-:-:S07]  /*d6c0*/  MOV R129, R46 ;  /* 0x0000002e00817202 */ /* 0x000fce0000000f00 */
[----:B------:R-:W-:Y:S05]  /*d6d0*/  WARPSYNC.COLLECTIVE R122, `(.L_x_4276) ;  /* 0x000000007a087348 */ /* 0x000fea0003c00000 */
[----:B------:R0:W1:Y:S02]  /*d6e0*/  SHFL.BFLY P4, R127, R129, R126, R131 ;  /* 0x0c00007e817f7389 */ /* 0x0000640000080083 */
[----:B01----:R-:W-:Y:S01]  /*d6f0*/  ENDCOLLECTIVE ;  /* 0x000000000000791b */ /* 0x003fe20003800000 */
.L_x_4276:
[----:B------:R-:W-:Y:S01]  /*d700*/  HFMA2.MMA R126, -RZ, RZ, 0, 2.384185791015625e-07 ;  /* 0x00000004ff7e7435 */ /* 0x000fe200000001ff */
[----:B------:R-:W-:-:S04]  /*d710*/  IMAD.MOV.U32 R45, RZ, RZ, R127 ;  /* 0x000000ffff2d7224 */ /* 0x000fc800078e007f */
[----:B------:R-:W-:-:S05]  /*d720*/  FADD.FTZ R47, R46, R45 ;  /* 0x0000002d2e2f7221 */ /* 0x000fca0000010000 */
[----:B------:R-:W-:-:S07]  /*d730*/  MOV R129, R47 ;  /* 0x0000002f00817202 */ /* 0x000fce0000000f00 */
[----:B------:R-:W-:Y:S05]  /*d740*/  WARPSYNC.COLLECTIVE R122, `(.L_x_4277) ;  /* 0x000000007a087348 */ /* 0x000fea0003c00000 */
[----:B------:R0:W1:Y:S02]  /*d750*/  SHFL.BFLY P4, R127, R129, R126, R131 ;  /* 0x0c00007e817f7389 */ /* 0x0000640000080083 */
[----:B01----:R-:W-:Y:S01]  /*d760*/  ENDCOLLECTIVE ;  /* 0x000000000000791b */ /* 0x003fe20003800000 */
.L_x_4277:
[----:B------:R-:W-:Y:S01]  /*d770*/  HFMA2.MMA R126, -RZ, RZ, 0, 4.76837158203125e-07 ;  /* 0x00000008ff7e7435 */ /* 0x000fe200000001ff */
[----:B------:R-:W-:-:S04]  /*d780*/  IMAD.MOV.U32 R118, RZ, RZ, R127 ;  /* 0x000000ffff767224 */ /* 0x000fc800078e007f */
[----:B------:R-:W-:-:S05]  /*d790*/  FADD.FTZ R118, R47, R118 ;  /* 0x000000762f767221 */ /* 0x000fca0000010000 */
[----:B------:R-:W-:-:S07]  /*d7a0*/  MOV R129, R118 ;  /* 0x0000007600817202 */ /* 0x000fce0000000f00 */
[----:B------:R-:W-:Y:S05]  /*d7b0*/  WARPSYNC.COLLECTIVE R122, `(.L_x_4278) ;  /* 0x000000007a087348 */ /* 0x000fea0003c00000 */
[----:B------:R0:W1:Y:S02]  /*d7c0*/  SHFL.BFLY P4, R127, R129, R126, R131 ;  /* 0x0c00007e817f7389 */ /* 0x0000640000080083 */
[----:B01----:R-:W-:Y:S01]  /*d7d0*/  ENDCOLLECTIVE ;  /* 0x000000000000791b */ /* 0x003fe20003800000 */
.L_x_4278:
        /* <DEDUP_REMOVED lines=8> */
.L_x_4279:
[----:B------:R-:W-:Y:S01]  /*d860*/  HFMA2.MMA R126, -RZ, RZ, 0, 5.9604644775390625e-08 ;  /* 0x00000001ff7e7435 */ /* 0x000fe200000001ff */
        /* <DEDUP_REMOVED lines=72> */
.L_x_4280:
[----:B------:R-:W-:Y:S01]  /*dcf0*/  HFMA2.MMA R126, -RZ, RZ, 0, 1.1920928955078125e-07 ;  /* 0x00000002ff7e7435 */ /* 0x000fe200000001ff */
[----:B------:R-:W-:-:S04]  /*dd00*/  IMAD.MOV.U32 R47, RZ, RZ, R127 ;  /* 0x000000ffff2f7224 */ /* 0x000fc800078e007f */
[----:B------:R-:W-:-:S05]  /*dd10*/  FADD.FTZ R47, R44, R47 ;  /* 0x0000002f2c2f7221 */ /* 0x000fca0000010000 */
[----:B------:R-:W-:-:S07]  /*dd20*/  MOV R129, R47 ;  /* 0x0000002f00817202 */ /* 0x000fce0000000f00 */
[----:B------:R-:W-:Y:S05]  /*dd30*/  WARPSYNC.COLLECTIVE R122, `(.L_x_4281) ;  /* 0x000000007a087348 */ /* 0x000fea0003c00000 */
[----:B------:R0:W1:Y:S02]  /*dd40*/  SHFL.BFLY P4, R127, R129, R126, R131 ;  /* 0x0c00007e817f7389 */ /* 0x0000640000080083 */
[----:B01----:R-:W-:Y:S01]  /*dd50*/  ENDCOLLECTIVE ;  /* 0x000000000000791b */ /* 0x003fe20003800000 */
.L_x_4281:
[----:B------:R-:W-:Y:S01]  /*dd60*/  HFMA2.MMA R126, -RZ, RZ, 0, 2.384185791015625e-07 ;  /* 0x00000004ff7e7435 */ /* 0x000fe200000001ff */
[----:B------:R-:W-:-:S04]  /*dd70*/  IMAD.MOV.U32 R46, RZ, RZ, R127 ;  /* 0x000000ffff2e7224 */ /* 0x000fc800078e007f */
[----:B------:R-:W-:-:S05]  /*dd80*/  FADD.FTZ R46, R47, R46 ;  /* 0x0000002e2f2e7221 */ /* 0x000fca0000010000 */
[----:B------:R-:W-:-:S07]  /*dd90*/  MOV R129, R46 ;  /* 0x0000002e00817202 */ /* 0x000fce0000000f00 */
[----:B------:R-:W-:Y:S05]  /*dda0*/  WARPSYNC.COLLECTIVE R122, `(.L_x_4282) ;  /* 0x000000007a087348 */ /* 0x000fea0003c00000 */
[----:B------:R0:W1:Y:S02]  /*ddb0*/  SHFL.BFLY P4, R127, R129, R126, R131 ;  /* 0x0c00007e817f7389 */ /* 0x0000640000080083 */
[----:B01----:R-:W-:Y:S01]  /*ddc0*/  ENDCOLLECTIVE ;  /* 0x000000000000791b */ /* 0x003fe20003800000 */
.L_x_4282:
[----:B------:R-:W-:Y:S01]  /*ddd0*/  HFMA2.MMA R126, -RZ, RZ, 0, 4.76837158203125e-07 ;  /* 0x00000008ff7e7435 */ /* 0x000fe200000001ff */
[----:B------:R-:W-:-:S04]  /*dde0*/  IMAD.MOV.U32 R125, RZ, RZ, R127 ;  /* 0x000000ffff7d7224 */ /* 0x000fc800078e007f */
[----:B------:R-:W-:-:S05]  /*ddf0*/  FADD.FTZ R125, R46, R125 ;  /* 0x0000007d2e7d7221 */ /* 0x000fca0000010000 */
[----:B------:R-:W-:-:S07]  /*de00*/  MOV R129, R125 ;  /* 0x0000007d00817202 */ /* 0x000fce0000000f00 */
[----:B------:R-:W-:Y:S05]  /*de10*/  WARPSYNC.COLLECTIVE R122, `(.L_x_4283) ;  /* 0x000000007a087348 */ /* 0x000fea0003c00000 */
[----:B------:R0:W1:Y:S02]  /*de20*/  SHFL.BFLY P4, R127, R129, R126, R131 ;  /* 0x0c00007e817f7389 */ /* 0x0000640000080083 */
[----:B01----:R-:W-:Y:S01]  /*de30*/  ENDCOLLECTIVE ;  /* 0x000000000000791b */ /* 0x003fe20003800000 */
.L_x_4283:
[----:B------:R-:W-:Y:S01]  /*de40*/  HFMA2.MMA R126, -RZ, RZ, 0, 9.5367431640625e-07 ;  /* 0x00000010ff7e7435 */ /* 0x000fe200000001ff */
[----:B------:R-:W-:-:S04]  /*de50*/  IMAD.MOV.U32 R118, RZ, RZ, R127 ;  /* 0x000000ffff767224 */ /* 0x000fc800078e007f */
[----:B------:R-:W-:-:S05]  /*de60*/  FADD.FTZ R118, R125, R118 ;  /* 0x000000767d767221 */ /* 0x000fca0000010000 */
[----:B------:R-:W-:-:S07]  /*de70*/  MOV R129, R118 ;  /* 0x0000007600817202 */ /* 0x000fce0000000f00 */
[----:B------:R-:W-:Y:S05]  /*de80*/  WARPSYNC.COLLECTIVE R122, `(.L_x_4284) ;  /* 0x000000007a087348 */ /* 0x000fea0003c00000 */
[----:B------:R0:W1:Y:S02]  /*de90*/  SHFL.BFLY P4, R127, R129, R126, R131 ;  /* 0x0c00007e817f7389 */ /* 0x0000640000080083 */
[----:B01----:R-:W-:Y:S01]  /*dea0*/  ENDCOLLECTIVE ;  /* 0x000000000000791b */ /* 0x003fe20003800000 */
.L_x_4284:
[----:B------:R-:W-:Y:S05]  /*deb0*/  BRA `(.L_x_4285) ;  /* 0xffffffec003c7947 */ /* 0x000fea000383ffff */
.L_x_4286:
        /* <DEDUP_REMOVED lines=12> */
.L_x_30438:


//--------------------- .text._ZN10layer_norm13ln_fwd_kernelINS_13Kernel_traitsI6__halfS2_S2_S2_fjLj1024ELj1ELj4ELj1ELj16ENS_18Kernel_traits_baseILj1024ES2_S2_S2_S2_fjLj128EEEEELb1ELb0ELb0ELb1EEEvNS_9FwdParamsE --------------------------
	.section	.text._ZN10layer_norm13ln_fwd_kernelINS_13Kernel_traitsI6__halfS2_S2_S2_fjLj1024ELj1ELj4ELj1ELj16ENS_18Kernel_traits_baseILj1024ES2_S2_S2_S2_fjLj128EEEEELb1ELb0ELb0ELb1EEEvNS_9FwdParamsE,"ax",@progbits
	.align	128
        .global         _ZN10layer_norm13ln_fwd_kernelINS_13Kernel_traitsI6__halfS2_S2_S2_fjLj1024ELj1ELj4ELj1ELj16ENS_18Kernel_traits_baseILj1024ES2_S2_S2_S2_fjLj128EEEEELb1ELb0ELb0ELb1EEEvNS_9FwdParamsE
        .type           _ZN10layer_norm13ln_fwd_kernelINS_13Kernel_traitsI6__halfS2_S2_S2_fjLj1024ELj1ELj4ELj1ELj16ENS_18Kernel_traits_baseILj1024ES2_S2_S2_S2_fjLj128EEEEELb1ELb0ELb0ELb1EEEvNS_9FwdParamsE,@function
        .size           _ZN10layer_norm13ln_fwd_kernelINS_13Kernel_traitsI6__halfS2_S2_S2_fjLj1024ELj1ELj4ELj1ELj16ENS_18Kernel_traits_baseILj1024ES2_S2_S2_S2_fjLj128EEEEELb1ELb0ELb0ELb1EEEvNS_9FwdParamsE,(.L_x_30439 - _ZN10layer_norm13ln_fwd_kernelINS_13Kernel_traitsI6__halfS2_S2_S2_fjLj1024ELj1ELj4ELj1ELj16ENS_18Kernel_traits_baseILj1024ES2_S2_S2_S2_fjLj128EEEEELb1ELb0ELb0ELb1EEEvNS_9FwdParamsE)
        .other          _ZN10layer_norm13ln_fwd_kernelINS_13Kernel_traitsI6__halfS2_S2_S2_fjLj1024ELj1ELj4ELj1ELj16ENS_18Kernel_traits_baseILj1024ES2_S2_S2_S2_fjLj128EEEEELb1ELb0ELb0ELb1EEEvNS_9FwdParamsE,@"STO_CUDA_ENTRY STV_DEFAULT"
_ZN10layer_norm13ln_fwd_kernelINS_13Kernel_traitsI6__halfS2_S2_S2_fjLj1024ELj1ELj4ELj1ELj16ENS_18Kernel_traits_baseILj1024ES2_S2_S2_S2_fjLj128EEEEELb1ELb0ELb0ELb1EEEvNS_9FwdParamsE:
.text._ZN10layer_norm13ln_fwd_kernelINS_13Kernel_traitsI6__halfS2_S2_S2_fjLj1024ELj1ELj4ELj1ELj16ENS_18Kernel_traits_baseILj1024ES2_S2_S2_S2_fjLj128EEEEELb1ELb0ELb0ELb1EEEvNS_9FwdParamsE:
[----:B------:R-:W-:Y:S08]  /*0000*/  LDC R1, c[0x0][0x28] ;  /* 0x00000a00ff017b82 */ /* 0x000ff00000000800 */
[----:B------:R-:W0:Y:S01]  /*0010*/  LDC R134, c[0x0][0x2e8] ;  /* 0x0000ba00ff867b82 */ /* 0x000e220000000800 */
[----:B------:R-:W-:Y:S01]  /*0020*/  ULDC.U8 UR4, c[0x0][0x2f4] ;  /* 0x0000bd0000047ab9 */ /* 0x000fe20000000000 */
[----:B------:R-:W-:Y:S01]  /*0030*/  ULDC.64 UR6, c[0x0][0x2e0] ;  /* 0x0000b80000067ab9 */ /* 0x000fe20000000a00 */
[----:B------:R-:W-:Y:S01]  /*0040*/  ISETP.NE.AND P0, PT, RZ, UR4, PT ;  /* 0x00000004ff007c0c */ /* 0x000fe2000bf05270 */
[----:B------:R-:W-:Y:S01]  /*0050*/  ULDC.64 UR4, c[0x0][0x208] ;  /* 0x0000820000047ab9 */ /* 0x000fe20000000a00 */
[----:B------:R-:W-:-:S03]  /*0060*/  MOV R2, UR6 ;  /* 0x0000000600027c02 */ /* 0x000fc60008000f00 */
[----:B------:R-:W1:Y:S01]  /*0070*/  LDC R135, c[0x0][0x2ec] ;  /* 0x0000bb00ff877b82 */ /* 0x000e620000000800 */
[----:B------:R-:W-:Y:S01]  /*0080*/  MOV R3, UR7 ;  /* 0x0000000700037c02 */ /* 0x000fe20008000f00 */
[----:B------:R-:W2:Y:S01]  /*0090*/  S2R R21, SR_TID.X ;  /* 0x0000000000157919 */ /* 0x000ea20000002100 */
[----:B------:R-:W2:Y:S01]  /*00a0*/  S2R R22, SR_CTAID.X ;  /* 0x0000000000167919 */ /* 0x000ea20000002500 */
[----:B------:R-:W-:-:S04]  /*00b0*/  ULDC UR8, c[0x0][0x0] ;  /* 0x0000000000087ab9 */ /* 0x000fc80000000800 */
[----:B------:R-:W3:Y:S01]  /*00c0*/  @P0 LDC R7, c[0x0][0x2f0] ;  /* 0x0000bc00ff070b82 */ /* 0x000ee20000000800 */
[----:B------:R-:W-:Y:S01]  /*00d0*/  ULDC UR10, c[0x0][0x214] ;  /* 0x00008500000a7ab9 */ /* 0x000fe20000000800 */
[----:B------:R-:W4:Y:S01]  /*00e0*/  @P0 LDG.E.64 R2, desc[UR4][R2.64] ;  /* 0x0000000402020981 */ /* 0x000f22000c1e1b00 */
[----:B0-----:R-:W-:Y:S01]  /*00f0*/  @P0 IMAD.MOV.U32 R4, RZ, RZ, R134 ;  /* 0x000000ffff040224 */ /* 0x001fe200078e0086 */
[----:B-1----:R-:W-:-:S06]  /*0100*/  @P0 MOV R5, R135 ;  /* 0x0000008700050202 */ /* 0x002fcc0000000f00 */
[----:B------:R-:W3:Y:S01]  /*0110*/  @P0 LDG.E.64 R4, desc[UR4][R4.64] ;  /* 0x0000000404040981 */ /* 0x000ee2000c1e1b00 */
[----:B--2---:R-:W-:Y:S01]  /*0120*/  IMAD R87, R22, UR8, R21 ;  /* 0x0000000816577c24 */ /* 0x004fe2000f8e0215 */
[----:B------:R-:W-:Y:S01]  /*0130*/  ULDC.64 UR8, c[0x0][0x2c8] ;  /* 0x0000b20000087ab9 */ /* 0x000fe20000000a00 */
[----:B------:R-:W-:-:S05]  /*0140*/  IMAD.SHL.U32 R0, R21, 0x10, RZ ;  /* 0x0000001015007824 */ /* 0x000fca00078e00ff */
[----:B------:R-:W-:Y:S02]  /*0150*/  LOP3.LUT R23, R0, 0x1f0, RZ, 0xc0, !PT ;  /* 0x000001f000177812 */ /* 0x000fe400078ec0ff */
[----:B------:R-:W-:-:S04]  /*0160*/  SHF.R.U32.HI R0, RZ, 0x5, R21 ;  /* 0x00000005ff007819 */ /* 0x000fc80000011615 */
[----:B------:R-:W-:Y:S02]  /*0170*/  LEA R0, R22, R0, 0x2 ;  /* 0x0000000016007211 */ /* 0x000fe400078e10ff */
[----:B----4-:R-:W-:Y:S02]  /*0180*/  @P0 R2UR UR6, R2 ;  /* 0x00000000020602ca */ /* 0x010fe400000e0000 */
[----:B------:R-:W-:Y:S02]  /*0190*/  @P0 R2UR UR7, R3 ;  /* 0x00000000030702ca */ /* 0x000fe400000e0000 */
[----:B---3--:R-:W-:-:S04]  /*01a0*/  @P0 IADD3 R134, P1, R4, R7, RZ ;  /* 0x0000000704860210 */ /* 0x008fc80007f3e0ff */
[----:B------:R-:W-:-:S04]  /*01b0*/  @P0 IADD3.X R135, RZ, R5, RZ, P1, !PT ;  /* 0x00000005ff870210 */ /* 0x000fc80000ffe4ff */
        /* <DEDUP_REMOVED lines=34> */
[----:B------:R-:W-:-:S04]  /*03e0*/  LOP3.LUT R15, R7, UR25, R4, 0x96, !PT ;  /* 0x00000019070f7c12 */ /* 0x000fc8000f8e9604 */
[----:B------:R-:W-:Y:S01]  /*03f0*/  LOP3.LUT R4, R13, UR24, R14, 0x96, !PT ;  /* 0x000000180d047c12 */ /* 0x000fe2000f8e960e */
[----:B------:R-:W-:Y:S01]  /*0400*/  UIADD3 UR26, UR6, -0x4ab325aa, URZ ;  /* 0xb54cda56061a7890 */ /* 0x000fe2000fffe03f */
[----:B------:R-:W-:Y:S01]  /*0410*/  IMAD.WIDE.U32 R14, R15, -0x326172a9, RZ ;  /* 0xcd9e8d570f0e7825 */ /* 0x000fe200078e00ff */
[----:B------:R-:W-:Y:S01]  /*0420*/  UIADD3 UR27, UR7, 0x646e171e, URZ ;  /* 0x646e171e071b7890 */ /* 0x000fe2000fffe03f */
[----:B------:R-:W-:Y:S02]  /*0430*/  ISETP.NE.U32.AND P0, PT, RZ, UR8, PT ;  /* 0x00000008ff007c0c */ /* 0x000fe4000bf05070 */
[----:B------:R-:W-:Y:S01]  /*0440*/  IMAD.WIDE.U32 R4, R4, -0x2daee0ad, RZ ;  /* 0xd2511f5304047825 */ /* 0x000fe200078e00ff */
[----:B------:R-:W-:Y:S02]  /*0450*/  IADD3 R2, P1, R23, UR8, RZ ;  /* 0x0000000817027c10 */ /* 0x000fe4000ff3e0ff */
[----:B------:R-:W-:Y:S02]  /*0460*/  LOP3.LUT R7, R15, UR26, R12, 0x96, !PT ;  /* 0x0000001a0f077c12 */ /* 0x000fe4000f8e960c */
[----:B------:R-:W-:-:S02]  /*0470*/  LOP3.LUT R20, R5, UR27, R6, 0x96, !PT ;  /* 0x0000001b05147c12 */ /* 0x000fc4000f8e9606 */
[----:B------:R-:W-:Y:S01]  /*0480*/  ISETP.NE.AND.EX P0, PT, RZ, UR9, PT, P0 ;  /* 0x00000009ff007c0c */ /* 0x000fe2000bf05300 */
[----:B------:R-:W-:Y:S01]  /*0490*/  UIADD3 UR28, UR6, 0x5384540f, URZ ;  /* 0x5384540f061c7890 */ /* 0x000fe2000fffe03f */
[----:B------:R-:W-:Y:S01]  /*04a0*/  IADD3.X R3, RZ, UR9, RZ, P1, !PT ;  /* 0x00000009ff037c10 */ /* 0x000fe20008ffe4ff */
[----:B------:R-:W-:Y:S01]  /*04b0*/  UIADD3 UR29, UR7, 0x1fd5c5a3, URZ ;  /* 0x1fd5c5a3071d7890 */ /* 0x000fe2000fffe03f */
[----:B------:R-:W-:Y:S01]  /*04c0*/  IMAD.WIDE.U32 R6, R7, -0x2daee0ad, RZ ;  /* 0xd2511f5307067825 */ /* 0x000fe200078e00ff */
[----:B------:R-:W-:Y:S01]  /*04d0*/  ISETP.GE.AND P1, PT, R0, UR10, PT ;  /* 0x0000000a00007c0c */ /* 0x000fe2000bf26270 */
[----:B------:R-:W-:Y:S02]  /*04e0*/  ULDC.64 UR8, c[0x0][0x260] ;  /* 0x0000980000087ab9 */ /* 0x000fe40000000a00 */
[----:B------:R-:W-:Y:S01]  /*04f0*/  IMAD.WIDE.U32 R20, R20, -0x326172a9, RZ ;  /* 0xcd9e8d5714147825 */ /* 0x000fe200078e00ff */
[----:B------:R-:W-:Y:S02]  /*0500*/  LOP3.LUT R52, R7, UR29, R4, 0x96, !PT ;  /* 0x0000001d07347c12 */ /* 0x000fe4000f8e9604 */
[----:B------:R-:W-:-:S02]  /*0510*/  IADD3 R12, P2, R23, UR8, RZ ;  /* 0x00000008170c7c10 */ /* 0x000fc4000ff5e0ff */
[----:B------:R-:W-:Y:S01]  /*0520*/  LOP3.LUT R56, R21, UR28, R14, 0x96, !PT ;  /* 0x0000001c15387c12 */ /* 0x000fe2000f8e960e */
[----:B------:R-:W5:Y:S01]  /*0530*/  @P0 LDG.E.128 R8, desc[UR4][R2.64] ;  /* 0x0000000402080981 */ /* 0x000f62000c1e1d00 */
[----:B------:R-:W-:Y:S01]  /*0540*/  UIADD3 UR30, UR6, -0xe443238, URZ ;  /* 0xf1bbcdc8061e7890 */ /* 0x000fe2000fffe03f */
[----:B------:R-:W-:Y:S01]  /*0550*/  IMAD.HI.U32 R5, R52, -0x326172a9, RZ ;  /* 0xcd9e8d5734057827 */ /* 0x000fe200078e00ff */
[----:B------:R-:W-:Y:S01]  /*0560*/  UIADD3 UR31, UR7, -0x24c28bd8, URZ ;  /* 0xdb3d7428071f7890 */ /* 0x000fe2000fffe03f */
[----:B------:R-:W5:Y:S04]  /*0570*/  @P0 LDG.E.128 R16, desc[UR4][R2.64+0x200] ;  /* 0x0002000402100981 */ /* 0x000f68000c1e1d00 */
[----:B------:R-:W5:Y:S01]  /*0580*/  @P0 LDG.E.128 R24, desc[UR4][R2.64+0x400] ;  /* 0x0004000402180981 */ /* 0x000f62000c1e1d00 */
[----:B------:R-:W-:-:S03]  /*0590*/  IMAD.X R13, RZ, RZ, UR9, P2 ;  /* 0x00000009ff0d7e24 */ /* 0x000fc600090e06ff */
[----:B------:R0:W5:Y:S01]  /*05a0*/  @P0 LDG.E.128 R32, desc[UR4][R2.64+0x600] ;  /* 0x0006000402200981 */ /* 0x000162000c1e1d00 */
[----:B------:R-:W-:Y:S01]  /*05b0*/  LOP3.LUT R122, R5, UR30, R20, 0x96, !PT ;  /* 0x0000001e057a7c12 */ /* 0x000fe2000f8e9614 */
[----:B0-----:R-:W-:-:S05]  /*05c0*/  IMAD.HI.U32 R3, R56, -0x2daee0ad, RZ ;  /* 0xd2511f5338037827 */ /* 0x001fca00078e00ff */
[----:B------:R-:W-:Y:S01]  /*05d0*/  LOP3.LUT R114, R3, UR31, R6, 0x96, !PT ;  /* 0x0000001f03727c12 */ /* 0x000fe2000f8e9606 */
[----:B------:R-:W-:Y:S06]  /*05e0*/  @P1 EXIT ;  /* 0x000000000000194d */ /* 0x000fec0003800000 */
        /* <DEDUP_REMOVED lines=9> */
[----:B------:R-:W-:Y:S01]  /*0680*/  @!P0 CS2R R26, SRZ ;  /* 0x00000000001a8805 */ /* 0x000fe2000001ff00 */
[--C-:B------:R-:W-:Y:S01]  /*0690*/  HADD2.F32 R2, -RZ, R8.reuse.H0_H0 ;  /* 0x20000008ff027230 */ /* 0x100fe20000004100 */
[----:B------:R-:W-:Y:S01]  /*06a0*/  @!P0 CS2R R32, SRZ ;  /* 0x0000000000208805 */ /* 0x000fe2000001ff00 */
[----:B------:R-:W-:Y:S01]  /*06b0*/  HADD2.F32 R3, -RZ, R8.H1_H1 ;  /* 0x30000008ff037230 */ /* 0x000fe20000004100 */
[----:B------:R-:W-:Y:S01]  /*06c0*/  @!P0 CS2R R34, SRZ ;  /* 0x0000000000228805 */ /* 0x000fe2000001ff00 */
[--C-:B------:R-:W-:Y:S01]  /*06d0*/  HADD2.F32 R4, -RZ, R9.reuse.H0_H0 ;  /* 0x20000009ff047230 */ /* 0x100fe20000004100 */
[----:B------:R-:W-:Y:S01]  /*06e0*/  UIADD3 UR32, UR6, -0x700cb87f, URZ ;  /* 0x8ff3478106207890 */ /* 0x000fe2000fffe03f */
[----:B------:R-:W-:Y:S01]  /*06f0*/  HADD2.F32 R5, -RZ, R9.H1_H1 ;  /* 0x30000009ff057230 */ /* 0x000fe20000004100 */
[----:B------:R-:W-:Y:S01]  /*0700*/  UIADD3 UR33, UR7, -0x695add53, URZ ;  /* 0x96a522ad07217890 */ /* 0x000fe2000fffe03f */
[--C-:B------:R-:W-:Y:S01]  /*0710*/  HADD2.F32 R6, -RZ, R10.reuse.H0_H0 ;  /* 0x2000000aff067230 */ /* 0x100fe20000004100 */
        /* <DEDUP_REMOVED lines=11> */
[--C-:B0-----:R-:W-:Y:S01]  /*07d0*/  HADD2.F32 R12, -RZ, R17.reuse.H0_H0 ;  /* 0x20000011ff0c7230 */ /* 0x101fe20000004100 */
[----:B------:R-:W-:Y:S01]  /*07e0*/  UISETP.NE.AND.EX UP0, UPT, UR9, URZ, UPT, UP0 ;  /* 0x0000003f0900728c */ /* 0x000fe2000bf05300 */
[----:B------:R-:W-:Y:S01]  /*07f0*/  HADD2.F32 R13, -RZ, R17.H1_H1 ;  /* 0x30000011ff0d7230 */ /* 0x000fe20000004100 */
[----:B------:R-:W-:Y:S01]  /*0800*/  ULDC UR10, c[0x0][0x218] ;  /* 0x00008600000a7ab9 */ /* 0x000fe20000000800 */
[--C-:B------:R-:W-:Y:S01]  /*0810*/  HADD2.F32 R14, -RZ, R18.reuse.H0_H0 ;  /* 0x20000012ff0e7230 */ /* 0x100fe20000004100 */
[----:B------:R-:W-:Y:S01]  /*0820*/  UISETP.NE.AND UP1, UPT, UR8, URZ, UPT ;  /* 0x0000003f0800728c */ /* 0x000fe2000bf25270 */
[----:B------:R-:W-:Y:S01]  /*0830*/  HADD2.F32 R15, -RZ, R18.H1_H1 ;  /* 0x30000012ff0f7230 */ /* 0x000fe20000004100 */
[----:B------:R-:W-:Y:S01]  /*0840*/  ULDC UR11, c[0x0][0x2d8] ;  /* 0x0000b600000b7ab9 */ /* 0x000fe20000000800 */
[--C-:B------:R-:W-:Y:S01]  /*0850*/  HADD2.F32 R16, -RZ, R19.reuse.H0_H0 ;  /* 0x20000013ff107230 */ /* 0x100fe20000004100 */
[----:B------:R-:W-:Y:S01]  /*0860*/  ULDC.64 UR12, c[0x0][0x230] ;  /* 0x00008c00000c7ab9 */ /* 0x000fe20000000a00 */
[----:B------:R-:W-:Y:S01]  /*0870*/  HADD2.F32 R17, -RZ, R19.H1_H1 ;  /* 0x30000013ff117230 */ /* 0x000fe20000004100 */
[----:B------:R-:W-:Y:S01]  /*0880*/  ULDC.64 UR14, c[0x0][0x2b8] ;  /* 0x0000ae00000e7ab9 */ /* 0x000fe20000000a00 */
[----:B------:R-:W-:-:S02]  /*0890*/  IMAD R56, R56, -0x2daee0ad, RZ ;  /* 0xd2511f5338387824 */ /* 0x000fc400078e02ff */
[----:B------:R-:W-:Y:S02]  /*08a0*/  IMAD R52, R52, -0x326172a9, RZ ;  /* 0xcd9e8d5734347824 */ /* 0x000fe400078e02ff */
[----:B------:R-:W-:-:S04]  /*08b0*/  IMAD.HI.U32 R55, R114, -0x326172a9, RZ ;  /* 0xcd9e8d5772377827 */ /* 0x000fc800078e00ff */
[----:B------:R-:W-:-:S04]  /*08c0*/  IMAD.HI.U32 R53, R122, -0x2daee0ad, RZ ;  /* 0xd2511f537a357827 */ /* 0x000fc800078e00ff */
        /* <DEDUP_REMOVED lines=14> */
[----:B------:R-:W-:Y:S01]  /*09b0*/  HADD2.F32 R31, -RZ, R34.H1_H1 ;  /* 0x30000022ff1f7230 */ /* 0x000fe20000004100 */
[----:B------:R-:W-:Y:S01]  /*09c0*/  LOP3.LUT R34, R55, UR32, R52, 0x96, !PT ;  /* 0x0000002037227c12 */ /* 0x000fe2000f8e9634 */
[--C-:B------:R-:W-:Y:S02]  /*09d0*/  HADD2.F32 R32, -RZ, R35.reuse.H0_H0 ;  /* 0x20000023ff207230 */ /* 0x100fe40000004100 */
[----:B------:R-:W-:Y:S02]  /*09e0*/  HADD2.F32 R33, -RZ, R35.H1_H1 ;  /* 0x30000023ff217230 */ /* 0x000fe40000004100 */
[----:B------:R-:W-:Y:S02]  /*09f0*/  IMAD R114, R114, -0x326172a9, RZ ;  /* 0xcd9e8d5772727824 */ /* 0x000fe400078e02ff */
[----:B------:R-:W-:-:S02]  /*0a00*/  IMAD R122, R122, -0x2daee0ad, RZ ;  /* 0xd2511f537a7a7824 */ /* 0x000fc400078e02ff */
[--C-:B--2---:R-:W-:Y:S02]  /*0a10*/  HADD2.F32 R35, -RZ, R36.reuse.H0_H0 ;  /* 0x20000024ff237230 */ /* 0x104fe40000004100 */
[----:B------:R-:W-:Y:S02]  /*0a20*/  HADD2.F32 R58, -RZ, R36.H1_H1 ;  /* 0x30000024ff3a7230 */ /* 0x000fe40000004100 */
[--C-:B------:R-:W-:Y:S02]  /*0a30*/  HADD2.F32 R57, -RZ, R37.reuse.H0_H0 ;  /* 0x20000025ff397230 */ /* 0x100fe40000004100 */
[----:B------:R-:W-:Y:S02]  /*0a40*/  HADD2.F32 R60, -RZ, R37.H1_H1 ;  /* 0x30000025ff3c7230 */ /* 0x000fe40000004100 */
[--C-:B------:R-:W-:Y:S02]  /*0a50*/  HADD2.F32 R59, -RZ, R38.reuse.H0_H0 ;  /* 0x20000026ff3b7230 */ /* 0x100fe40000004100 */
[----:B------:R-:W-:-:S02]  /*0a60*/  HADD2.F32 R62, -RZ, R38.H1_H1 ;  /* 0x30000026ff3e7230 */ /* 0x000fc40000004100 */
[--C-:B------:R-:W-:Y:S02]  /*0a70*/  HADD2.F32 R61, -RZ, R39.reuse.H0_H0 ;  /* 0x20000027ff3d7230 */ /* 0x100fe40000004100 */
[----:B------:R-:W-:Y:S02]  /*0a80*/  HADD2.F32 R64, -RZ, R39.H1_H1 ;  /* 0x30000027ff407230 */ /* 0x000fe40000004100 */
[--C-:B---3--:R-:W-:Y:S02]  /*0a90*/  HADD2.F32 R63, -RZ, R40.reuse.H0_H0 ;  /* 0x20000028ff3f7230 */ /* 0x108fe40000004100 */
[----:B------:R-:W-:Y:S02]  /*0aa0*/  HADD2.F32 R66, -RZ, R40.H1_H1 ;  /* 0x30000028ff427230 */ /* 0x000fe40000004100 */
[--C-:B------:R-:W-:Y:S02]  /*0ab0*/  HADD2.F32 R65, -RZ, R41.reuse.H0_H0 ;  /* 0x20000029ff417230 */ /* 0x100fe40000004100 */
[----:B------:R-:W-:-:S02]  /*0ac0*/  HADD2.F32 R68, -RZ, R41.H1_H1 ;  /* 0x30000029ff447230 */ /* 0x000fc40000004100 */
[--C-:B------:R-:W-:Y:S02]  /*0ad0*/  HADD2.F32 R67, -RZ, R42.reuse.H0_H0 ;  /* 0x2000002aff437230 */ /* 0x100fe40000004100 */
[----:B------:R-:W-:Y:S02]  /*0ae0*/  HADD2.F32 R70, -RZ, R42.H1_H1 ;  /* 0x3000002aff467230 */ /* 0x000fe40000004100 */
[--C-:B------:R-:W-:Y:S02]  /*0af0*/  HADD2.F32 R69, -RZ, R43.reuse.H0_H0 ;  /* 0x2000002bff457230 */ /* 0x100fe40000004100 */
[----:B------:R-:W-:Y:S02]  /*0b00*/  HADD2.F32 R72, -RZ, R43.H1_H1 ;  /* 0x3000002bff487230 */ /* 0x000fe40000004100 */
[--C-:B----4-:R-:W-:Y:S02]  /*0b10*/  HADD2.F32 R71, -RZ, R44.reuse.H0_H0 ;  /* 0x2000002cff477230 */ /* 0x110fe40000004100 */
        /* <DEDUP_REMOVED lines=15> */
.L_x_4513:
        /* <DEDUP_REMOVED lines=24> */
[----:B------:R-:W-:-:S02]  /*0d90*/  MOV R104, 0x3f800000 ;  /* 0x3f80000000687802 */ /* 0x000fc40000000f00 */
[----:B------:R-:W-:-:S09]  /*0da0*/  IADD3 R48, R134, 0x1, RZ ;  /* 0x0000000186307810 */ /* 0x000fd20007ffe0ff */
[----:B---3--:R-:W-:Y:S01]  /*0db0*/  @P2 HADD2.F32 R104, -RZ, R44.H0_H0 ;  /* 0x2000002cff682230 */ /* 0x008fe20000004100 */
[----:B0-----:R-:W-:Y:S06]  /*0dc0*/  @!P1 BRA `(.L_x_4289) ;  /* 0x0000000000209947 */ /* 0x001fec0003800000 */
        /* <DEDUP_REMOVED lines=8> */
.L_x_4289:
[----:B------:R-:W-:-:S07]  /*0e50*/  IMAD.MOV.U32 R54, RZ, RZ, R114 ;  /* 0x000000ffff367224 */ /* 0x000fce00078e0072 */
.L_x_4290:
[----:B------:R-:W-:Y:S05]  /*0e60*/  BSYNC B1 ;  /* 0x0000000000017941 */ /* 0x000fea0003800000 */
.L_x_4288:
        /* <DEDUP_REMOVED lines=16> */
.L_x_4294:
[----:B------:R-:W-:Y:S05]  /*0f70*/  BSYNC B2 ;  /* 0x0000000000027941 */ /* 0x000fea0003800000 */
.L_x_4293:
        /* <DEDUP_REMOVED lines=42> */
.L_x_4292:
[----:B------:R-:W-:Y:S05]  /*1220*/  BSYNC B1 ;  /* 0x0000000000017941 */ /* 0x000fea0003800000 */
.L_x_4291:
        /* <DEDUP_REMOVED lines=25> */
.L_x_4296:
[----:B------:R-:W-:-:S07]  /*13c0*/  MOV R53, R114 ;  /* 0x0000007200357202 */ /* 0x000fce0000000f00 */
.L_x_4297:
[----:B------:R-:W-:Y:S05]  /*13d0*/  BSYNC B1 ;  /* 0x0000000000017941 */ /* 0x000fea0003800000 */
.L_x_4295:
        /* <DEDUP_REMOVED lines=16> */
.L_x_4301:
[----:B------:R-:W-:Y:S05]  /*14e0*/  BSYNC B2 ;  /* 0x0000000000027941 */ /* 0x000fea0003800000 */
.L_x_4300:
        /* <DEDUP_REMOVED lines=42> */
.L_x_4299:
[----:B------:R-:W-:Y:S05]  /*1790*/  BSYNC B1 ;  /* 0x0000000000017941 */ /* 0x000fea0003800000 */
.L_x_4298:
[----:B------:R-:W-:Y:S01]  /*17a0*/  I2FP.F32.U32 R45, R53 ;  /* 0x00000035002d7245 */ /* 0x000fe20000201000 */
[----:B------:R-:W-:Y:S01]  /*17b0*/  HADD2.F32 R47, -RZ, R40.H1_H1 ;  /* 0x30000028ff2f7230 */ /* 0x000fe20000004100 */
[C---:B------:R-:W-:Y:S01]  /*17c0*/  ISETP.NE.AND P1, PT, R44.reuse, 0x1, PT ;  /* 0x000000012c00780c */ /* 0x040fe20003f25270 */
[----:B------:R-:W-:Y:S01]  /*17d0*/  @P0 HADD2.F32 R40, -RZ, R36.H1_H1 ;  /* 0x30000024ff280230 */ /* 0x000fe20000004100 */
[----:B------:R-:W-:Y:S01]  /*17e0*/  BSSY B1, `(.L_x_4302) ;  /* 0x0000013000017945 */ /* 0x000fe20003800000 */
[----:B------:R-:W-:Y:S01]  /*17f0*/  FFMA.FTZ R45, R45, R98, 1.1641532182693481445e-10 ;  /* 0x2f0000002d2d7423 */ /* 0x000fe20000010062 */
[----:B------:R-:W-:Y:S01]  /*1800*/  FMUL.FTZ R47, R47, R104 ;  /* 0x000000682f2f7220 */ /* 0x000fe20000410000 */
[----:B------:R-:W-:-:S03]  /*1810*/  IADD3 R46, R44, 0x1, RZ ;  /* 0x000000012c2e7810 */ /* 0x000fc60007ffe0ff */
[----:B------:R-:W-:Y:S01]  /*1820*/  FMUL.FTZ R47, R47, R102 ;  /* 0x000000662f2f7220 */ /* 0x000fe20000410000 */
[----:B------:R-:W-:-:S04]  /*1830*/  FSETP.GTU.FTZ.AND P2, PT, R45, R100, PT ;  /* 0x000000642d00720b */ /* 0x000fc80003f5c000 */
[----:B------:R-:W-:Y:S02]  /*1840*/  FSEL R93, R47, RZ, !P2 ;  /* 0x000000ff2f5d7208 */ /* 0x000fe40005000000 */
[----:B------:R-:W-:-:S03]  /*1850*/  P2R R53, PR, RZ, 0x4 ;  /* 0x00000004ff357803 */ /* 0x000fc60000000000 */
        /* <DEDUP_REMOVED lines=10> */
.L_x_4303:
[----:B------:R-:W-:-:S07]  /*1900*/  IMAD.MOV.U32 R40, RZ, RZ, R114 ;  /* 0x000000ffff287224 */ /* 0x000fce00078e0072 */
.L_x_4304:
[----:B------:R-:W-:Y:S05]  /*1910*/  BSYNC B1 ;  /* 0x0000000000017941 */ /* 0x000fea0003800000 */
.L_x_4302:
        /* <DEDUP_REMOVED lines=16> */
.L_x_4308:
[----:B------:R-:W-:Y:S05]  /*1a20*/  BSYNC B2 ;  /* 0x0000000000027941 */ /* 0x000fea0003800000 */
.L_x_4307:
        /* <DEDUP_REMOVED lines=42> */
.L_x_4306:
[----:B------:R-:W-:Y:S05]  /*1cd0*/  BSYNC B1 ;  /* 0x0000000000017941 */ /* 0x000fea0003800000 */
.L_x_4305:
        /* <DEDUP_REMOVED lines=21> */
.L_x_4310:
[----:B------:R-:W-:-:S07]  /*1e30*/  MOV R40, R114 ;  /* 0x0000007200287202 */ /* 0x000fce0000000f00 */
.L_x_4311:
[----:B------:R-:W-:Y:S05]  /*1e40*/  BSYNC B1 ;  /* 0x0000000000017941 */ /* 0x000fea0003800000 */
.L_x_4309:
        /* <DEDUP_REMOVED lines=16> */
.L_x_4315:
[----:B------:R-:W-:Y:S05]  /*1f50*/  BSYNC B2 ;  /* 0x0000000000027941 */ /* 0x000fea0003800000 */
.L_x_4314:
        /* <DEDUP_REMOVED lines=42> */
.L_x_4313:
[----:B------:R-:W-:Y:S05]  /*2200*/  BSYNC B1 ;  /* 0x0000000000017941 */ /* 0x000fea0003800000 */
.L_x_4312:
        /* <DEDUP_REMOVED lines=21> */
.L_x_4317:
[----:B------:R-:W-:-:S07]  /*2360*/  MOV R94, R114 ;  /* 0x00000072005e7202 */ /* 0x000fce0000000f00 */
.L_x_4318:
[----:B------:R-:W-:Y:S05]  /*2370*/  BSYNC B1 ;  /* 0x0000000000017941 */ /* 0x000fea0003800000 */
.L_x_4316:
        /* <DEDUP_REMOVED lines=16> */
.L_x_4322:
[----:B------:R-:W-:Y:S05]  /*2480*/  BSYNC B2 ;  /* 0x0000000000027941 */ /* 0x000fea0003800000 */
.L_x_4321:
        /* <DEDUP_REMOVED lines=42> */
.L_x_4320:
[----:B------:R-:W-:Y:S05]  /*2730*/  BSYNC B1 ;  /* 0x0000000000017941 */ /* 0x000fea0003800000 */
.L_x_4319:
        /* <DEDUP_REMOVED lines=21> */
.L_x_4324:
[----:B------:R-:W-:-:S07]  /*2890*/  IMAD.MOV.U32 R96, RZ, RZ, R114 ;  /* 0x000000ffff607224 */ /* 0x000fce00078e0072 */
.L_x_4325:
[----:B------:R-:W-:Y:S05]  /*28a0*/  BSYNC B1 ;  /* 0x0000000000017941 */ /* 0x000fea0003800000 */
.L_x_4323:
        /* <DEDUP_REMOVED lines=16> */
.L_x_4329:
[----:B------:R-:W-:Y:S05]  /*29b0*/  BSYNC B2 ;  /* 0x0000000000027941 */ /* 0x000fea0003800000 */
.L_x_4328:
        /* <DEDUP_REMOVED lines=42> */
.L_x_4327:
[----:B------:R-:W-:Y:S05]  /*2c60*/  BSYNC B1 ;  /* 0x0000000000017941 */ /* 0x000fea0003800000 */
.L_x_4326:
[----:B------:R-:W-:Y:S01]  /*2c70*/  I2FP.F32.U32 R41, R96 ;  /* 0x0000006000297245 */ /* 0x000fe20000201000 */
[----:B------:R-:W-:Y:S01]  /*2c80*/  HADD2.F32 R45, -RZ, R42.H1_H1 ;  /* 0x3000002aff2d7230 */ /* 0x000fe20000004100 */
[C---:B------:R-:W-:Y:S01]  /*2c90*/  ISETP.NE.AND P5, PT, R44.reuse, 0x1, PT ;  /* 0x000000012c00780c */ /* 0x040fe20003fa5270 */
[----:B------:R-:W-:Y:S01]  /*2ca0*/  @P0 HADD2.F32 R40, -RZ, R38.H1_H1 ;  /* 0x30000026ff280230 */ /* 0x000fe20000004100 */
[----:B------:R-:W-:Y:S01]  /*2cb0*/  BSSY B1, `(.L_x_4330) ;  /* 0x0000012000017945 */ /* 0x000fe20003800000 */
[----:B------:R-:W-:Y:S01]  /*2cc0*/  FFMA.FTZ R41, R41, R98, 1.1641532182693481445e-10 ;  /* 0x2f00000029297423 */ /* 0x000fe20000010062 */
[----:B------:R-:W-:Y:S01]  /*2cd0*/  FMUL.FTZ R45, R45, R104 ;  /* 0x000000682d2d7220 */ /* 0x000fe20000410000 */
[----:B------:R-:W-:-:S03]  /*2ce0*/  VIADD R46, R44, 0x1 ;  /* 0x000000012c2e7836 */ /* 0x000fc60000000000 */
        /* <DEDUP_REMOVED lines=13> */
.L_x_4331:
[----:B------:R-:W-:-:S07]  /*2dc0*/  MOV R42, R114 ;  /* 0x00000072002a7202 */ /* 0x000fce0000000f00 */
.L_x_4332:
[----:B------:R-:W-:Y:S05]  /*2dd0*/  BSYNC B1 ;  /* 0x0000000000017941 */ /* 0x000fea0003800000 */
.L_x_4330:
        /* <DEDUP_REMOVED lines=16> */
.L_x_4336:
[----:B------:R-:W-:Y:S05]  /*2ee0*/  BSYNC B2 ;  /* 0x0000000000027941 */ /* 0x000fea0003800000 */
.L_x_4335:
        /* <DEDUP_REMOVED lines=42> */
.L_x_4334:
[----:B------:R-:W-:Y:S05]  /*3190*/  BSYNC B1 ;  /* 0x0000000000017941 */ /* 0x000fea0003800000 */
.L_x_4333:
[----:B------:R-:W-:Y:S01]  /*31a0*/  I2FP.F32.U32 R41, R42 ;  /* 0x0000002a00297245 */ /* 0x000fe20000201000 */
[----:B------:R-:W-:Y:S01]  /*31b0*/  HADD2.F32 R45, -RZ, R43.H0_H0 ;  /* 0x2000002bff2d7230 */ /* 0x000fe20000004100 */
[C---:B------:R-:W-:Y:S01]  /*31c0*/  ISETP.NE.AND P6, PT, R46.reuse, 0x1, PT ;  /* 0x000000012e00780c */ /* 0x040fe20003fc5270 */
[----:B------:R-:W-:Y:S01]  /*31d0*/  @P0 HADD2.F32 R47, -RZ, R39.H0_H0 ;  /* 0x20000027ff2f0230 */ /* 0x000fe20000004100 */
        /* <DEDUP_REMOVED lines=17> */
.L_x_4338:
[----:B------:R-:W-:-:S07]  /*32f0*/  MOV R42, R114 ;  /* 0x00000072002a7202 */ /* 0x000fce0000000f00 */
.L_x_4339:
[----:B------:R-:W-:Y:S05]  /*3300*/  BSYNC B1 ;  /* 0x0000000000017941 */ /* 0x000fea0003800000 */
.L_x_4337:
        /* <DEDUP_REMOVED lines=18> */
.L_x_4343:
[----:B------:R-:W-:Y:S05]  /*3430*/  BSYNC B2 ;  /* 0x0000000000027941 */ /* 0x000fea0003800000 */
.L_x_4342:
        /* <DEDUP_REMOVED lines=42> */
.L_x_4341:
[----:B------:R-:W-:Y:S05]  /*36e0*/  BSYNC B1 ;  /* 0x0000000000017941 */ /* 0x000fea0003800000 */
.L_x_4340:
[----:B------:R-:W-:Y:S01]  /*36f0*/  I2FP.F32.U32 R41, R42 ;  /* 0x0000002a00297245 */ /* 0x000fe20000201000 */
[----:B------:R-:W-:Y:S01]  /*3700*/  HADD2.F32 R43, -RZ, R43.H1_H1 ;  /* 0x3000002bff2b7230 */ /* 0x000fe20000004100 */
[----:B------:R-:W-:Y:S01]  /*3710*/  SEL R110, RZ, 0x10000, P5 ;  /* 0x00010000ff6e7807 */ /* 0x000fe20002800000 */
[----:B------:R-:W0:Y:S01]  /*3720*/  LDC.64 R48, c[0x0][0x240] ;  /* 0x00009000ff307b82 */ /* 0x000e220000000a00 */
[----:B------:R-:W-:Y:S01]  /*3730*/  ISETP.NE.AND P6, PT, R52, RZ, PT ;  /* 0x000000ff3400720c */ /* 0x000fe20003fc5270 */
[----:B------:R-:W-:Y:S01]  /*3740*/  FFMA.FTZ R41, R41, R98, 1.1641532182693481445e-10 ;  /* 0x2f00000029297423 */ /* 0x000fe20000010062 */
[----:B------:R-:W-:Y:S01]  /*3750*/  ISETP.NE.AND P5, PT, R53, RZ, PT ;  /* 0x000000ff3500720c */ /* 0x000fe20003fa5270 */
[----:B------:R-:W-:Y:S01]  /*3760*/  FMUL.FTZ R47, R43, R104 ;  /* 0x000000682b2f7220 */ /* 0x000fe20000410000 */
[----:B------:R-:W-:Y:S01]  /*3770*/  SEL R44, RZ, 0x1, P2 ;  /* 0x00000001ff2c7807 */ /* 0x000fe20001000000 */
[----:B------:R-:W-:Y:S01]  /*3780*/  @P0 HADD2.F32 R46, -RZ, R39.H1_H1 ;  /* 0x30000027ff2e0230 */ /* 0x000fe20000004100 */
[----:B------:R-:W-:Y:S01]  /*3790*/  SEL R42, RZ, 0x1, P1 ;  /* 0x00000001ff2a7807 */ /* 0x000fe20000800000 */
[----:B------:R-:W1:Y:S01]  /*37a0*/  LDC.64 R52, c[0x0][0x238] ;  /* 0x00008e00ff347b82 */ /* 0x000e620000000a00 */
[----:B------:R-:W-:Y:S01]  /*37b0*/  SEL R40, RZ, 0x1, P5 ;  /* 0x00000001ff287807 */ /* 0x000fe20002800000 */
[----:B------:R-:W-:Y:S01]  /*37c0*/  IMAD.WIDE.U32 R44, R44, 0x1000000, RZ ;  /* 0x010000002c2c7825 */ /* 0x000fe200078e00ff */
[----:B------:R-:W-:-:S03]  /*37d0*/  FSETP.GTU.FTZ.AND P2, PT, R41, R100, PT ;  /* 0x000000642900720b */ /* 0x000fc60003f5c000 */
[----:B------:R-:W-:Y:S01]  /*37e0*/  FMUL.FTZ R47, R47, R102 ;  /* 0x000000662f2f7220 */ /* 0x000fe20000410000 */
[----:B------:R-:W-:Y:S01]  /*37f0*/  SEL R99, RZ, 0x100, P4 ;  /* 0x00000100ff637807 */ /* 0x000fe20002000000 */
[----:B------:R-:W-:Y:S01]  /*3800*/  IMAD.WIDE.U32 R42, R42, 0x10000, RZ ;  /* 0x000100002a2a7825 */ /* 0x000fe200078e00ff */
[----:B------:R-:W-:Y:S01]  /*3810*/  SEL R103, RZ, 0x1000000, P2 ;  /* 0x01000000ff677807 */ /* 0x000fe20001000000 */
[----:B------:R-:W2:Y:S01]  /*3820*/  @P0 LDC.64 R108, c[0x0][0x230] ;  /* 0x00008c00ff6c0b82 */ /* 0x000ea20000000a00 */
[----:B------:R-:W-:Y:S01]  /*3830*/  FSEL R105, R47, RZ, !P2 ;  /* 0x000000ff2f697208 */ /* 0x000fe20005000000 */
[----:B------:R-:W-:Y:S01]  /*3840*/  IMAD.WIDE.U32 R40, R40, 0x100, RZ ;  /* 0x0000010028287825 */ /* 0x000fe200078e00ff */
[----:B------:R-:W-:-:S03]  /*3850*/  SEL R107, RZ, 0x1, P6 ;  /* 0x00000001ff6b7807 */ /* 0x000fc60003000000 */
[----:B------:R-:W-:Y:S01]  /*3860*/  @P0 FADD.FTZ R105, R105, R46 ;  /* 0x0000002e69690221 */ /* 0x000fe20000010000 */
[----:B------:R-:W-:Y:S02]  /*3870*/  LOP3.LUT R106, R40, R44, R42, 0xfe, !PT ;  /* 0x0000002c286a7212 */ /* 0x000fe400078efe2a */
[----:B------:R-:W-:Y:S01]  /*3880*/  LOP3.LUT R44, R99, R103, R110, 0xfe, !PT ;  /* 0x00000067632c7212 */ /* 0x000fe200078efe6e */
[C---:B0-----:R-:W-:Y:S01]  /*3890*/  IMAD.WIDE.U32 R110, R95.reuse, 0x8, R48 ;  /* 0x000000085f6e7825 */ /* 0x041fe200078e0030 */
[----:B------:R-:W-:Y:S02]  /*38a0*/  SEL R99, RZ, 0x1, P3 ;  /* 0x00000001ff637807 */ /* 0x000fe40001800000 */
[----:B------:R-:W-:Y:S02]  /*38b0*/  IADD3 R103, R95, 0x20, RZ ;  /* 0x000000205f677810 */ /* 0x000fe40007ffe0ff */
[----:B------:R-:W-:Y:S01]  /*38c0*/  LOP3.LUT R99, R45, R44, R99, 0xfe, !PT ;  /* 0x0000002c2d637212 */ /* 0x000fe200078efe63 */
[----:B-1----:R-:W-:Y:S01]  /*38d0*/  IMAD.WIDE.U32 R112, R95, 0x10, R52 ;  /* 0x000000105f707825 */ /* 0x002fe200078e0034 */
[----:B------:R-:W-:-:S02]  /*38e0*/  LOP3.LUT R106, R106, R107, RZ, 0xfc, !PT ;  /* 0x0000006b6a6a7212 */ /* 0x000fc400078efcff */
[----:B------:R-:W-:Y:S02]  /*38f0*/  F2FP.F16.F32.PACK_AB R46, R101, R94 ;  /* 0x0000005e652e723e */ /* 0x000fe400000000ff */
[----:B------:R-:W-:Y:S02]  /*3900*/  F2FP.F16.F32.PACK_AB R45, R97, R92 ;  /* 0x0000005c612d723e */ /* 0x000fe400000000ff */
[----:B------:R-:W-:Y:S01]  /*3910*/  F2FP.F16.F32.PACK_AB R44, R93, R54 ;  /* 0x000000365d2c723e */ /* 0x000fe200000000ff */
[----:B--2---:R-:W-:Y:S01]  /*3920*/  @P0 IMAD.WIDE.U32 R108, R103, 0x10, R108 ;  /* 0x00000010676c0825 */ /* 0x004fe200078e006c */
[----:B------:R-:W-:Y:S02]  /*3930*/  F2FP.F16.F32.PACK_AB R47, R105, R96 ;  /* 0x00000060692f723e */ /* 0x000fe400000000ff */
        /* <DEDUP_REMOVED lines=18> */
.L_x_4345:
[----:B------:R-:W-:-:S07]  /*3a60*/  MOV R99, R114 ;  /* 0x0000007200637202 */ /* 0x000fce0000000f00 */
.L_x_4346:
[----:B------:R-:W-:Y:S05]  /*3a70*/  BSYNC B1 ;  /* 0x0000000000017941 */ /* 0x000fea0003800000 */
.L_x_4344:
        /* <DEDUP_REMOVED lines=16> */
.L_x_4350:
[----:B------:R-:W-:Y:S05]  /*3b80*/  BSYNC B2 ;  /* 0x0000000000027941 */ /* 0x000fea0003800000 */
.L_x_4349:
        /* <DEDUP_REMOVED lines=42> */
.L_x_4348:
[----:B------:R-:W-:Y:S05]  /*3e30*/  BSYNC B1 ;  /* 0x0000000000017941 */ /* 0x000fea0003800000 */
.L_x_4347:
[----:B------:R-:W-:Y:S01]  /*3e40*/  I2FP.F32.U32 R45, R99 ;  /* 0x00000063002d7245 */ /* 0x000fe20000201000 */
[----:B-----5:R-:W-:Y:S01]  /*3e50*/  HADD2.F32 R47, -RZ, R40.H0_H0 ;  /* 0x20000028ff2f7230 */ /* 0x020fe20000004100 */
        /* <DEDUP_REMOVED lines=20> */
.L_x_4352:
[----:B------:R-:W-:-:S07]  /*3fa0*/  MOV R107, R114 ;  /* 0x00000072006b7202 */ /* 0x000fce0000000f00 */
.L_x_4353:
[----:B------:R-:W-:Y:S05]  /*3fb0*/  BSYNC B1 ;  /* 0x0000000000017941 */ /* 0x000fea0003800000 */
.L_x_4351:
        /* <DEDUP_REMOVED lines=16> */
.L_x_4357:
[----:B------:R-:W-:Y:S05]  /*40c0*/  BSYNC B2 ;  /* 0x0000000000027941 */ /* 0x000fea0003800000 */
.L_x_4356:
        /* <DEDUP_REMOVED lines=42> */
.L_x_4355:
[----:B------:R-:W-:Y:S05]  /*4370*/  BSYNC B1 ;  /* 0x0000000000017941 */ /* 0x000fea0003800000 */
.L_x_4354:
        /* <DEDUP_REMOVED lines=22> */
.L_x_4359:
[----:B------:R-:W-:-:S07]  /*44e0*/  IMAD.MOV.U32 R40, RZ, RZ, R114 ;  /* 0x000000ffff287224 */ /* 0x000fce00078e0072 */
.L_x_4360:
[----:B------:R-:W-:Y:S05]  /*44f0*/  BSYNC B1 ;  /* 0x0000000000017941 */ /* 0x000fea0003800000 */
.L_x_4358:
        /* <DEDUP_REMOVED lines=16> */
.L_x_4364:
[----:B------:R-:W-:Y:S05]  /*4600*/  BSYNC B2 ;  /* 0x0000000000027941 */ /* 0x000fea0003800000 */
.L_x_4363:
        /* <DEDUP_REMOVED lines=42> */
.L_x_4362:
[----:B------:R-:W-:Y:S05]  /*48b0*/  BSYNC B1 ;  /* 0x0000000000017941 */ /* 0x000fea0003800000 */
.L_x_4361:
        /* <DEDUP_REMOVED lines=21> */
.L_x_4366:
[----:B------:R-:W-:-:S07]  /*4a10*/  MOV R40, R114 ;  /* 0x0000007200287202 */ /* 0x000fce0000000f00 */
.L_x_4367:
[----:B------:R-:W-:Y:S05]  /*4a20*/  BSYNC B1 ;  /* 0x0000000000017941 */ /* 0x000fea0003800000 */
.L_x_4365:
        /* <DEDUP_REMOVED lines=16> */
.L_x_4371:
[----:B------:R-:W-:Y:S05]  /*4b30*/  BSYNC B2 ;  /* 0x0000000000027941 */ /* 0x000fea0003800000 */
.L_x_4370:
        /* <DEDUP_REMOVED lines=42> */
.L_x_4369:
[----:B------:R-:W-:Y:S05]  /*4de0*/  BSYNC B1 ;  /* 0x0000000000017941 */ /* 0x000fea0003800000 */
.L_x_4368:
        /* <DEDUP_REMOVED lines=21> */
.L_x_4373:
[----:B------:R-:W-:-:S07]  /*4f40*/  MOV R109, R114 ;  /* 0x00000072006d7202 */ /* 0x000fce0000000f00 */
.L_x_4374:
[----:B------:R-:W-:Y:S05]  /*4f50*/  BSYNC B1 ;  /* 0x0000000000017941 */ /* 0x000fea0003800000 */
.L_x_4372:
        /* <DEDUP_REMOVED lines=16> */
.L_x_4378:
[----:B------:R-:W-:Y:S05]  /*5060*/  BSYNC B2 ;  /* 0x0000000000027941 */ /* 0x000fea0003800000 */
.L_x_4377:
        /* <DEDUP_REMOVED lines=42> */
.L_x_4376:
[----:B------:R-:W-:Y:S05]  /*5310*/  BSYNC B1 ;  /* 0x0000000000017941 */ /* 0x000fea0003800000 */
.L_x_4375:
        /* <DEDUP_REMOVED lines=21> */
.L_x_4380:
[----:B------:R-:W-:-:S07]  /*5470*/  IMAD.MOV.U32 R110, RZ, RZ, R114 ;  /* 0x000000ffff6e7224 */ /* 0x000fce00078e0072 */
.L_x_4381:
[----:B------:R-:W-:Y:S05]  /*5480*/  BSYNC B1 ;  /* 0x0000000000017941 */ /* 0x000fea0003800000 */
.L_x_4379:
        /* <DEDUP_REMOVED lines=16> */
.L_x_4385:
[----:B------:R-:W-:Y:S05]  /*5590*/  BSYNC B2 ;  /* 0x0000000000027941 */ /* 0x000fea0003800000 */
.L_x_4384:
        /* <DEDUP_REMOVED lines=42> */
.L_x_4383:
[----:B------:R-:W-:Y:S05]  /*5840*/  BSYNC B1 ;  /* 0x0000000000017941 */ /* 0x000fea0003800000 */
.L_x_4382:
        /* <DEDUP_REMOVED lines=21> */
.L_x_4387:
[----:B------:R-:W-:-:S07]  /*59a0*/  MOV R42, R114 ;  /* 0x00000072002a7202 */ /* 0x000fce0000000f00 */
.L_x_4388:
[----:B------:R-:W-:Y:S05]  /*59b0*/  BSYNC B1 ;  /* 0x0000000000017941 */ /* 0x000fea0003800000 */
.L_x_4386:
        /* <DEDUP_REMOVED lines=16> */
.L_x_4392:
[----:B------:R-:W-:Y:S05]  /*5ac0*/  BSYNC B2 ;  /* 0x0000000000027941 */ /* 0x000fea0003800000 */
.L_x_4391:
        /* <DEDUP_REMOVED lines=42> */
.L_x_4390:
[----:B------:R-:W-:Y:S05]  /*5d70*/  BSYNC B1 ;  /* 0x0000000000017941 */ /* 0x000fea0003800000 */
.L_x_4389:
        /* <DEDUP_REMOVED lines=21> */
.L_x_4394:
[----:B------:R-:W-:-:S07]  /*5ed0*/  MOV R42, R114 ;  /* 0x00000072002a7202 */ /* 0x000fce0000000f00 */
.L_x_4395:
[----:B------:R-:W-:Y:S05]  /*5ee0*/  BSYNC B1 ;  /* 0x0000000000017941 */ /* 0x000fea0003800000 */
.L_x_4393:
        /* <DEDUP_REMOVED lines=18> */
.L_x_4399:
[----:B------:R-:W-:Y:S05]  /*6010*/  BSYNC B2 ;  /* 0x0000000000027941 */ /* 0x000fea0003800000 */
.L_x_4398:
        /* <DEDUP_REMOVED lines=42> */
.L_x_4397:
[----:B------:R-:W-:Y:S05]  /*62c0*/  BSYNC B1 ;  /* 0x0000000000017941 */ /* 0x000fea0003800000 */
.L_x_4396:
[----:B------:R-:W-:Y:S01]  /*62d0*/  I2FP.F32.U32 R41, R42 ;  /* 0x0000002a00297245 */ /* 0x000fe20000201000 */
[----:B------:R-:W-:Y:S01]  /*62e0*/  HADD2.F32 R43, -RZ, R43.H1_H1 ;  /* 0x3000002bff2b7230 */ /* 0x000fe20000004100 */
[----:B------:R-:W-:Y:S01]  /*62f0*/  ISETP.NE.AND P6, PT, R99, RZ, PT ;  /* 0x000000ff6300720c */ /* 0x000fe20003fc5270 */
[----:B------:R-:W0:Y:S01]  /*6300*/  @P0 LDC.64 R118, c[0x0][0x230] ;  /* 0x00008c00ff760b82 */ /* 0x000e220000000a00 */
[----:B------:R-:W-:Y:S01]  /*6310*/  SEL R99, RZ, 0x10000, P5 ;  /* 0x00010000ff637807 */ /* 0x000fe20002800000 */
[----:B------:R-:W-:Y:S01]  /*6320*/  FFMA.FTZ R41, R41, R98, 1.1641532182693481445e-10 ;  /* 0x2f00000029297423 */ /* 0x000fe20000010062 */
[----:B------:R-:W-:Y:S01]  /*6330*/  ISETP.NE.AND P5, PT, R113, RZ, PT ;  /* 0x000000ff7100720c */ /* 0x000fe20003fa5270 */
[----:B------:R-:W-:Y:S01]  /*6340*/  FMUL.FTZ R47, R43, R104 ;  /* 0x000000682b2f7220 */ /* 0x000fe20000410000 */
[----:B------:R-:W-:Y:S01]  /*6350*/  SEL R44, RZ, 0x1, P2 ;  /* 0x00000001ff2c7807 */ /* 0x000fe20001000000 */
[----:B------:R-:W-:Y:S01]  /*6360*/  @P0 HADD2.F32 R120, -RZ, R39.H1_H1 ;  /* 0x30000027ff780230 */ /* 0x000fe20000004100 */
[----:B------:R-:W-:Y:S01]  /*6370*/  SEL R42, RZ, 0x1, P1 ;  /* 0x00000001ff2a7807 */ /* 0x000fe20000800000 */
[----:B------:R-:W-:Y:S01]  /*6380*/  FMUL.FTZ R47, R47, R102 ;  /* 0x000000662f2f7220 */ /* 0x000fe20000410000 */
[----:B------:R-:W-:Y:S01]  /*6390*/  SEL R40, RZ, 0x1, P5 ;  /* 0x00000001ff287807 */ /* 0x000fe20002800000 */
[----:B------:R-:W-:Y:S01]  /*63a0*/  IMAD.WIDE.U32 R44, R44, 0x1000000, RZ ;  /* 0x010000002c2c7825 */ /* 0x000fe200078e00ff */
[----:B------:R-:W-:-:S02]  /*63b0*/  FSETP.GTU.FTZ.AND P2, PT, R41, R100, PT ;  /* 0x000000642900720b */ /* 0x000fc40003f5c000 */
[----:B------:R-:W-:Y:S01]  /*63c0*/  SEL R46, RZ, 0x100, P4 ;  /* 0x00000100ff2e7807 */ /* 0x000fe20002000000 */
[----:B------:R-:W-:Y:S01]  /*63d0*/  IMAD.WIDE.U32 R42, R42, 0x10000, RZ ;  /* 0x000100002a2a7825 */ /* 0x000fe200078e00ff */
[----:B------:R-:W-:Y:S02]  /*63e0*/  SEL R113, RZ, 0x1000000, P2 ;  /* 0x01000000ff717807 */ /* 0x000fe40001000000 */
[----:B------:R-:W-:Y:S01]  /*63f0*/  FSEL R115, R47, RZ, !P2 ;  /* 0x000000ff2f737208 */ /* 0x000fe20005000000 */
[----:B------:R-:W-:Y:S01]  /*6400*/  IMAD.WIDE.U32 R40, R40, 0x100, RZ ;  /* 0x0000010028287825 */ /* 0x000fe200078e00ff */
[----:B------:R-:W-:-:S03]  /*6410*/  SEL R117, RZ, 0x1, P6 ;  /* 0x00000001ff757807 */ /* 0x000fc60003000000 */
[----:B------:R-:W-:Y:S01]  /*6420*/  @P0 FADD.FTZ R115, R120, R115 ;  /* 0x0000007378730221 */ /* 0x000fe20000010000 */
[----:B------:R-:W-:Y:S01]  /*6430*/  LOP3.LUT R116, R40, R44, R42, 0xfe, !PT ;  /* 0x0000002c28747212 */ /* 0x000fe200078efe2a */
[C---:B------:R-:W-:Y:S01]  /*6440*/  IMAD.WIDE.U32 R124, R103.reuse, 0x10, R52 ;  /* 0x00000010677c7825 */ /* 0x040fe200078e0034 */
[----:B------:R-:W-:Y:S02]  /*6450*/  LOP3.LUT R44, R46, R113, R99, 0xfe, !PT ;  /* 0x000000712e2c7212 */ /* 0x000fe400078efe63 */
[----:B------:R-:W-:Y:S01]  /*6460*/  SEL R99, RZ, 0x1, P3 ;  /* 0x00000001ff637807 */ /* 0x000fe20001800000 */
[----:B------:R-:W-:Y:S01]  /*6470*/  IMAD.WIDE.U32 R120, R103, 0x8, R48 ;  /* 0x0000000867787825 */ /* 0x000fe200078e0030 */
[----:B------:R-:W-:Y:S02]  /*6480*/  IADD3 R113, R95, 0x40, RZ ;  /* 0x000000405f717810 */ /* 0x000fe40007ffe0ff */
[----:B------:R-:W-:Y:S02]  /*6490*/  LOP3.LUT R99, R45, R44, R99, 0xfe, !PT ;  /* 0x0000002c2d637212 */ /* 0x000fe400078efe63 */
[----:B------:R-:W-:Y:S01]  /*64a0*/  LOP3.LUT R116, R116, R117, RZ, 0xfc, !PT ;  /* 0x0000007574747212 */ /* 0x000fe200078efcff */
[----:B0-----:R-:W-:Y:S01]  /*64b0*/  @P0 IMAD.WIDE.U32 R118, R113, 0x10, R118 ;  /* 0x0000001071760825 */ /* 0x001fe200078e0076 */
[----:B------:R-:W-:-:S02]  /*64c0*/  F2FP.F16.F32.PACK_AB R46, R112, R109 ;  /* 0x0000006d702e723e */ /* 0x000fc400000000ff */
[----:B------:R-:W-:Y:S02]  /*64d0*/  F2FP.F16.F32.PACK_AB R45, R111, R108 ;  /* 0x0000006c6f2d723e */ /* 0x000fe400000000ff */
[----:B------:R-:W-:Y:S02]  /*64e0*/  F2FP.F16.F32.PACK_AB R44, R107, R106 ;  /* 0x0000006a6b2c723e */ /* 0x000fe400000000ff */
        /* <DEDUP_REMOVED lines=19> */
.L_x_4401:
[----:B------:R-:W-:-:S07]  /*6620*/  MOV R99, R114 ;  /* 0x0000007200637202 */ /* 0x000fce0000000f00 */
.L_x_4402:
[----:B------:R-:W-:Y:S05]  /*6630*/  BSYNC B1 ;  /* 0x0000000000017941 */ /* 0x000fea0003800000 */
.L_x_4400:
        /* <DEDUP_REMOVED lines=16> */
.L_x_4406:
[----:B------:R-:W-:Y:S05]  /*6740*/  BSYNC B2 ;  /* 0x0000000000027941 */ /* 0x000fea0003800000 */
.L_x_4405:
        /* <DEDUP_REMOVED lines=43> */
.L_x_4404:
[----:B------:R-:W-:Y:S05]  /*6a00*/  BSYNC B1 ;  /* 0x0000000000017941 */ /* 0x000fea0003800000 */
.L_x_4403:
        /* <DEDUP_REMOVED lines=22> */
.L_x_4408:
[----:B------:R-:W-:-:S07]  /*6b70*/  IMAD.MOV.U32 R117, RZ, RZ, R114 ;  /* 0x000000ffff757224 */ /* 0x000fce00078e0072 */
.L_x_4409:
[----:B------:R-:W-:Y:S05]  /*6b80*/  BSYNC B1 ;  /* 0x0000000000017941 */ /* 0x000fea0003800000 */
.L_x_4407:
        /* <DEDUP_REMOVED lines=16> */
.L_x_4413:
[----:B------:R-:W-:Y:S05]  /*6c90*/  BSYNC B2 ;  /* 0x0000000000027941 */ /* 0x000fea0003800000 */
.L_x_4412:
        /* <DEDUP_REMOVED lines=43> */
.L_x_4411:
[----:B------:R-:W-:Y:S05]  /*6f50*/  BSYNC B1 ;  /* 0x0000000000017941 */ /* 0x000fea0003800000 */
.L_x_4410:
        /* <DEDUP_REMOVED lines=22> */
.L_x_4415:
[----:B------:R-:W-:-:S07]  /*70c0*/  MOV R40, R114 ;  /* 0x0000007200287202 */ /* 0x000fce0000000f00 */
.L_x_4416:
[----:B------:R-:W-:Y:S05]  /*70d0*/  BSYNC B1 ;  /* 0x0000000000017941 */ /* 0x000fea0003800000 */
.L_x_4414:
        /* <DEDUP_REMOVED lines=16> */
.L_x_4420:
[----:B------:R-:W-:Y:S05]  /*71e0*/  BSYNC B2 ;  /* 0x0000000000027941 */ /* 0x000fea0003800000 */
.L_x_4419:
        /* <DEDUP_REMOVED lines=41> */
[----:B------:R-:W-:Y:S02]  /*7480*/  LOP3.LUT R34, R47, UR32, R120, 0x96, !PT ;  /* 0x000000202f227c12 */ /* 0x000fe4000f8e9678 */
[----:B------:R-:W-:-:S08]  /*7490*/  LOP3.LUT R56, R123, UR33, R44, 0x96, !PT ;  /* 0x000000217b387c12 */ /* 0x000fd0000f8e962c */
.L_x_4418:
[----:B------:R-:W-:Y:S05]  /*74a0*/  BSYNC B1 ;  /* 0x0000000000017941 */ /* 0x000fea0003800000 */
.L_x_4417:
[----:B------:R-:W-:Y:S01]  /*74b0*/  I2FP.F32.U32 R45, R40 ;  /* 0x00000028002d7245 */ /* 0x000fe20000201000 */
[----:B------:R-:W-:Y:S01]  /*74c0*/  HADD2.F32 R47, -RZ, R41.H0_H0 ;  /* 0x20000029ff2f7230 */ /* 0x000fe20000004100 */
[C---:B------:R-:W-:Y:S01]  /*74d0*/  ISETP.NE.AND P2, PT, R46.reuse, 0x1, PT ;  /* 0x000000012e00780c */ /* 0x040fe20003f45270 */
[----:B------:R-:W-:Y:S01]  /*74e0*/  @P0 HADD2.F32 R40, -RZ, R37.H0_H0 ;  /* 0x20000025ff280230 */ /* 0x000fe20000004100 */
        /* <DEDUP_REMOVED lines=17> */
.L_x_4422:
[----:B------:R-:W-:-:S07]  /*7600*/  MOV R40, R114 ;  /* 0x0000007200287202 */ /* 0x000fce0000000f00 */
.L_x_4423:
[----:B------:R-:W-:Y:S05]  /*7610*/  BSYNC B1 ;  /* 0x0000000000017941 */ /* 0x000fea0003800000 */
.L_x_4421:
        /* <DEDUP_REMOVED lines=16> */
.L_x_4427:
[----:B------:R-:W-:Y:S05]  /*7720*/  BSYNC B2 ;  /* 0x0000000000027941 */ /* 0x000fea0003800000 */
.L_x_4426:
        /* <DEDUP_REMOVED lines=43> */
.L_x_4425:
[----:B------:R-:W-:Y:S05]  /*79e0*/  BSYNC B1 ;  /* 0x0000000000017941 */ /* 0x000fea0003800000 */
.L_x_4424:
        /* <DEDUP_REMOVED lines=21> */
.L_x_4429:
[----:B------:R-:W-:-:S07]  /*7b40*/  IMAD.MOV.U32 R118, RZ, RZ, R114 ;  /* 0x000000ffff767224 */ /* 0x000fce00078e0072 */
.L_x_4430:
[----:B------:R-:W-:Y:S05]  /*7b50*/  BSYNC B1 ;  /* 0x0000000000017941 */ /* 0x000fea0003800000 */
.L_x_4428:
        /* <DEDUP_REMOVED lines=16> */
.L_x_4434:
[----:B------:R-:W-:Y:S05]  /*7c60*/  BSYNC B2 ;  /* 0x0000000000027941 */ /* 0x000fea0003800000 */
.L_x_4433:
        /* <DEDUP_REMOVED lines=43> */
.L_x_4432:
[----:B------:R-:W-:Y:S05]  /*7f20*/  BSYNC B1 ;  /* 0x0000000000017941 */ /* 0x000fea0003800000 */
.L_x_4431:
        /* <DEDUP_REMOVED lines=21> */
.L_x_4436:
[----:B------:R-:W-:-:S07]  /*8080*/  MOV R121, R114 ;  /* 0x0000007200797202 */ /* 0x000fce0000000f00 */
.L_x_4437:
[----:B------:R-:W-:Y:S05]  /*8090*/  BSYNC B1 ;  /* 0x0000000000017941 */ /* 0x000fea0003800000 */
.L_x_4435:
        /* <DEDUP_REMOVED lines=16> */
.L_x_4441:
[----:B------:R-:W-:Y:S05]  /*81a0*/  BSYNC B2 ;  /* 0x0000000000027941 */ /* 0x000fea0003800000 */
.L_x_4440:
        /* <DEDUP_REMOVED lines=43> */
.L_x_4439:
[----:B------:R-:W-:Y:S05]  /*8460*/  BSYNC B1 ;  /* 0x0000000000017941 */ /* 0x000fea0003800000 */
.L_x_4438:
        /* <DEDUP_REMOVED lines=21> */
.L_x_4443:
[----:B------:R-:W-:-:S07]  /*85c0*/  MOV R42, R114 ;  /* 0x00000072002a7202 */ /* 0x000fce0000000f00 */
.L_x_4444:
[----:B------:R-:W-:Y:S05]  /*85d0*/  BSYNC B1 ;  /* 0x0000000000017941 */ /* 0x000fea0003800000 */
.L_x_4442:
        /* <DEDUP_REMOVED lines=16> */
.L_x_4448:
[----:B------:R-:W-:Y:S05]  /*86e0*/  BSYNC B2 ;  /* 0x0000000000027941 */ /* 0x000fea0003800000 */
.L_x_4447:
        /* <DEDUP_REMOVED lines=43> */
.L_x_4446:
[----:B------:R-:W-:Y:S05]  /*89a0*/  BSYNC B1 ;  /* 0x0000000000017941 */ /* 0x000fea0003800000 */
.L_x_4445:
        /* <DEDUP_REMOVED lines=21> */
.L_x_4450:
[----:B------:R-:W-:-:S07]  /*8b00*/  IMAD.MOV.U32 R42, RZ, RZ, R114 ;  /* 0x000000ffff2a7224 */ /* 0x000fce00078e0072 */
.L_x_4451:
[----:B------:R-:W-:Y:S05]  /*8b10*/  BSYNC B1 ;  /* 0x0000000000017941 */ /* 0x000fea0003800000 */
.L_x_4449:
        /* <DEDUP_REMOVED lines=12> */
[----:B------:R-:W-:Y:S01]  /*8be0*/  @!P6 IADD3 R41, R91, 0x1, RZ ;  /* 0x000000015b29e810 */ /* 0x000fe20007ffe0ff */
[----:B------:R-:W-:-:S03]  /*8bf0*/  @!P6 IMAD.MOV.U32 R90, RZ, RZ, RZ ;  /* 0x000000ffff5ae224 */ /* 0x000fc600078e00ff */
[----:B------:R-:W-:-:S13]  /*8c00*/  ISETP.NE.AND P0, PT, R87, RZ, !P6 ;  /* 0x000000ff5700720c */ /* 0x000fda0007705270 */
[----:B------:R-:W-:Y:S02]  /*8c10*/  @P0 IADD3 R41, R91, RZ, RZ ;  /* 0x000000ff5b290210 */ /* 0x000fe40007ffe0ff */
[----:B------:R-:W-:Y:S02]  /*8c20*/  ISETP.NE.AND P0, PT, R40, RZ, PT ;  /* 0x000000ff2800720c */ /* 0x000fe40003f05270 */
[----:B------:R-:W-:-:S11]  /*8c30*/  @!P6 MOV R91, R41 ;  /* 0x00000029005be202 */ /* 0x000fd60000000f00 */
.L_x_4455:
[----:B------:R-:W-:Y:S05]  /*8c40*/  BSYNC B2 ;  /* 0x0000000000027941 */ /* 0x000fea0003800000 */
.L_x_4454:
        /* <DEDUP_REMOVED lines=44> */
.L_x_4453:
[----:B------:R-:W-:Y:S05]  /*8f10*/  BSYNC B1 ;  /* 0x0000000000017941 */ /* 0x000fea0003800000 */
.L_x_4452:
[----:B------:R-:W-:Y:S01]  /*8f20*/  I2FP.F32.U32 R41, R42 ;  /* 0x0000002a00297245 */ /* 0x000fe20000201000 */
[----:B------:R-:W-:Y:S01]  /*8f30*/  HADD2.F32 R43, -RZ, R43.H1_H1 ;  /* 0x3000002bff2b7230 */ /* 0x000fe20000004100 */
[----:B------:R-:W-:Y:S01]  /*8f40*/  ISETP.NE.AND P6, PT, R99, RZ, PT ;  /* 0x000000ff6300720c */ /* 0x000fe20003fc5270 */
[----:B------:R-:W-:Y:S01]  /*8f50*/  @P0 HADD2.F32 R129, -RZ, R39.H1_H1 ;  /* 0x30000027ff810230 */ /* 0x000fe20000004100 */
[----:B------:R-:W-:Y:S01]  /*8f60*/  SEL R99, RZ, 0x10000, P5 ;  /* 0x00010000ff637807 */ /* 0x000fe20002800000 */
[----:B------:R-:W-:Y:S01]  /*8f70*/  FFMA.FTZ R41, R41, R98, 1.1641532182693481445e-10 ;  /* 0x2f00000029297423 */ /* 0x000fe20000010062 */
[----:B------:R-:W-:Y:S01]  /*8f80*/  SEL R44, RZ, 0x1, P2 ;  /* 0x00000001ff2c7807 */ /* 0x000fe20001000000 */
[----:B------:R-:W-:Y:S01]  /*8f90*/  FMUL.FTZ R47, R43, R104 ;  /* 0x000000682b2f7220 */ /* 0x000fe20000410000 */
[----:B------:R-:W-:Y:S01]  /*8fa0*/  ISETP.NE.AND P5, PT, R126, RZ, PT ;  /* 0x000000ff7e00720c */ /* 0x000fe20003fa5270 */
[----:B------:R-:W-:Y:S01]  /*8fb0*/  IMAD.WIDE.U32 R130, R113, 0x10, R52 ;  /* 0x0000001071827825 */ /* 0x000fe200078e0034 */
[----:B------:R-:W-:-:S03]  /*8fc0*/  FSETP.GTU.FTZ.AND P2, PT, R41, R100, PT ;  /* 0x000000642900720b */ /* 0x000fc60003f5c000 */
[----:B------:R-:W-:Y:S01]  /*8fd0*/  FMUL.FTZ R47, R47, R102 ;  /* 0x000000662f2f7220 */ /* 0x000fe20000410000 */
[----:B------:R-:W0:Y:S01]  /*8fe0*/  @P0 LDC.64 R40, c[0x0][0x230] ;  /* 0x00008c00ff280b82 */ /* 0x000e220000000a00 */
[----:B------:R-:W-:Y:S01]  /*8ff0*/  SEL R124, RZ, 0x1, P1 ;  /* 0x00000001ff7c7807 */ /* 0x000fe20000800000 */
[----:B------:R-:W-:Y:S01]  /*9000*/  IMAD.WIDE.U32 R44, R44, 0x1000000, RZ ;  /* 0x010000002c2c7825 */ /* 0x000fe200078e00ff */
[----:B------:R-:W-:Y:S02]  /*9010*/  SEL R42, RZ, 0x1, P5 ;  /* 0x00000001ff2a7807 */ /* 0x000fe40002800000 */
[----:B------:R-:W-:Y:S01]  /*9020*/  SEL R46, RZ, 0x100, P4 ;  /* 0x00000100ff2e7807 */ /* 0x000fe20002000000 */
[----:B------:R-:W-:Y:S01]  /*9030*/  IMAD.WIDE.U32 R124, R124, 0x10000, RZ ;  /* 0x000100007c7c7825 */ /* 0x000fe200078e00ff */
[----:B------:R-:W-:Y:S02]  /*9040*/  SEL R128, RZ, 0x1000000, P2 ;  /* 0x01000000ff807807 */ /* 0x000fe40001000000 */
[----:B------:R-:W-:Y:S01]  /*9050*/  SEL R127, RZ, 0x1, P6 ;  /* 0x00000001ff7f7807 */ /* 0x000fe20003000000 */
[----:B------:R-:W-:-:S03]  /*9060*/  IMAD.WIDE.U32 R42, R42, 0x100, RZ ;  /* 0x000001002a2a7825 */ /* 0x000fc600078e00ff */
[----:B------:R-:W-:Y:S02]  /*9070*/  LOP3.LUT R126, R42, R44, R124, 0xfe, !PT ;  /* 0x0000002c2a7e7212 */ /* 0x000fe400078efe7c */
[----:B------:R-:W-:Y:S02]  /*9080*/  FSEL R124, R47, RZ, !P2 ;  /* 0x000000ff2f7c7208 */ /* 0x000fe40005000000 */
[----:B------:R-:W-:Y:S02]  /*9090*/  LOP3.LUT R47, R46, R128, R99, 0xfe, !PT ;  /* 0x000000802e2f7212 */ /* 0x000fe400078efe63 */
[----:B------:R-:W-:Y:S01]  /*90a0*/  SEL R44, RZ, 0x1, P3 ;  /* 0x00000001ff2c7807 */ /* 0x000fe20001800000 */
[----:B------:R-:W-:Y:S01]  /*90b0*/  @P0 FADD.FTZ R124, R129, R124 ;  /* 0x0000007c817c0221 */ /* 0x000fe20000010000 */
[----:B------:R-:W-:Y:S01]  /*90c0*/  IADD3 R99, R95, 0x60, RZ ;  /* 0x000000605f637810 */ /* 0x000fe20007ffe0ff */
[----:B------:R-:W-:Y:S01]  /*90d0*/  IMAD.WIDE.U32 R128, R113, 0x8, R48 ;  /* 0x0000000871807825 */ /* 0x000fe200078e0030 */
[----:B------:R-:W-:-:S02]  /*90e0*/  LOP3.LUT R126, R126, R127, RZ, 0xfc, !PT ;  /* 0x0000007f7e7e7212 */ /* 0x000fc400078efcff */
[----:B------:R-:W-:Y:S01]  /*90f0*/  LOP3.LUT R127, R45, R47, R44, 0xfe, !PT ;  /* 0x0000002f2d7f7212 */ /* 0x000fe200078efe2c */
[----:B0-----:R-:W-:Y:S01]  /*9100*/  @P0 IMAD.WIDE.U32 R132, R99, 0x10, R40 ;  /* 0x0000001063840825 */ /* 0x001fe200078e0028 */
[----:B------:R-:W-:Y:S02]  /*9110*/  F2FP.F16.F32.PACK_AB R46, R121, R118 ;  /* 0x00000076792e723e */ /* 0x000fe400000000ff */
[----:B------:R-:W-:Y:S01]  /*9120*/  F2FP.F16.F32.PACK_AB R45, R120, R117 ;  /* 0x00000075782d723e */ /* 0x000fe200000000ff */
[----:B------:R-:W-:Y:S01]  /*9130*/  IMAD.WIDE.U32 R40, R99, 0x10, R50 ;  /* 0x0000001063287825 */ /* 0x000fe200078e0032 */
[----:B------:R-:W-:Y:S02]  /*9140*/  F2FP.F16.F32.PACK_AB R44, R119, R116 ;  /* 0x00000074772c723e */ /* 0x000fe400000000ff */
[----:B------:R-:W-:Y:S02]  /*9150*/  F2FP.F16.F32.PACK_AB R47, R124, R123 ;  /* 0x0000007b7c2f723e */ /* 0x000fe400000000ff */
[----:B------:R-:W-:-:S03]  /*9160*/  LOP3.LUT R127, R43, R127, R125, 0xfe, !PT ;  /* 0x0000007f2b7f7212 */ /* 0x000fc600078efe7d */
        /* <DEDUP_REMOVED lines=16> */
.L_x_4457:
[----:B------:R-:W-:-:S07]  /*9270*/  MOV R125, R114 ;  /* 0x00000072007d7202 */ /* 0x000fce0000000f00 */
.L_x_4458:
[----:B------:R-:W-:Y:S05]  /*9280*/  BSYNC B1 ;  /* 0x0000000000017941 */ /* 0x000fea0003800000 */
.L_x_4456:
        /* <DEDUP_REMOVED lines=16> */
.L_x_4462:
[----:B------:R-:W-:Y:S05]  /*9390*/  BSYNC B2 ;  /* 0x0000000000027941 */ /* 0x000fea0003800000 */
.L_x_4461:
        /* <DEDUP_REMOVED lines=42> */
[----:B------:R-:W-:Y:S02]  /*9640*/  LOP3.LUT R56, R45, UR33, R46, 0x96, !PT ;  /* 0x000000212d387c12 */ /* 0x000fe4000f8e962e */
[----:B------:R-:W-:-:S08]  /*9650*/  MOV R122, R44 ;  /* 0x0000002c007a7202 */ /* 0x000fd00000000f00 */
.L_x_4460:
[----:B------:R-:W-:Y:S05]  /*9660*/  BSYNC B1 ;  /* 0x0000000000017941 */ /* 0x000fea0003800000 */
.L_x_4459:
[----:B------:R-:W-:Y:S01]  /*9670*/  I2FP.F32.U32 R45, R125 ;  /* 0x0000007d002d7245 */ /* 0x000fe20000201000 */
[----:B-----5:R-:W-:Y:S01]  /*9680*/  HADD2.F32 R47, -RZ, R40.H0_H0 ;  /* 0x20000028ff2f7230 */ /* 0x020fe20000004100 */
        /* <DEDUP_REMOVED lines=20> */
.L_x_4464:
[----:B------:R-:W-:-:S07]  /*97d0*/  MOV R128, R114 ;  /* 0x0000007200807202 */ /* 0x000fce0000000f00 */
.L_x_4465:
[----:B------:R-:W-:Y:S05]  /*97e0*/  BSYNC B1 ;  /* 0x0000000000017941 */ /* 0x000fea0003800000 */
.L_x_4463:
        /* <DEDUP_REMOVED lines=16> */
.L_x_4469:
[----:B------:R-:W-:Y:S05]  /*98f0*/  BSYNC B2 ;  /* 0x0000000000027941 */ /* 0x000fea0003800000 */
.L_x_4468:
        /* <DEDUP_REMOVED lines=43> */
[----:B------:R-:W-:-:S10]  /*9bb0*/  MOV R122, R44 ;  /* 0x0000002c007a7202 */ /* 0x000fd40000000f00 */
.L_x_4467:
[----:B------:R-:W-:Y:S05]  /*9bc0*/  BSYNC B1 ;  /* 0x0000000000017941 */ /* 0x000fea0003800000 */
.L_x_4466:
        /* <DEDUP_REMOVED lines=22> */
.L_x_4471:
[----:B------:R-:W-:-:S07]  /*9d30*/  MOV R40, R114 ;  /* 0x0000007200287202 */ /* 0x000fce0000000f00 */
.L_x_4472:
[----:B------:R-:W-:Y:S05]  /*9d40*/  BSYNC B1 ;  /* 0x0000000000017941 */ /* 0x000fea0003800000 */
.L_x_4470:
        /* <DEDUP_REMOVED lines=16> */
.L_x_4476:
[----:B------:R-:W-:Y:S05]  /*9e50*/  BSYNC B2 ;  /* 0x0000000000027941 */ /* 0x000fea0003800000 */
.L_x_4475:
        /* <DEDUP_REMOVED lines=42> */
[----:B------:R-:W-:Y:S01]  /*a100*/  HFMA2.MMA R44, -RZ, RZ, 0, 0 ;  /* 0x00000000ff2c7435 */ /* 0x000fe200000001ff */
[----:B------:R-:W-:-:S10]  /*a110*/  LOP3.LUT R56, R45, UR33, R46, 0x96, !PT ;  /* 0x000000212d387c12 */ /* 0x000fd4000f8e962e */
.L_x_4474:
[----:B------:R-:W-:Y:S05]  /*a120*/  BSYNC B1 ;  /* 0x0000000000017941 */ /* 0x000fea0003800000 */
.L_x_4473:
        /* <DEDUP_REMOVED lines=21> */
.L_x_4478:
[----:B------:R-:W-:-:S07]  /*a280*/  MOV R40, R114 ;  /* 0x0000007200287202 */ /* 0x000fce0000000f00 */
.L_x_4479:
[----:B------:R-:W-:Y:S05]  /*a290*/  BSYNC B1 ;  /* 0x0000000000017941 */ /* 0x000fea0003800000 */
.L_x_4477:
        /* <DEDUP_REMOVED lines=16> */
.L_x_4483:
[----:B------:R-:W-:Y:S05]  /*a3a0*/  BSYNC B2 ;  /* 0x0000000000027941 */ /* 0x000fea0003800000 */
.L_x_4482:
        /* <DEDUP_REMOVED lines=44> */
.L_x_4481:
[----:B------:R-:W-:Y:S05]  /*a670*/  BSYNC B1 ;  /* 0x0000000000017941 */ /* 0x000fea0003800000 */
.L_x_4480:
        /* <DEDUP_REMOVED lines=21> */
.L_x_4485:
[----:B------:R-:W-:-:S07]  /*a7d0*/  MOV R127, R114 ;  /* 0x00000072007f7202 */ /* 0x000fce0000000f00 */
.L_x_4486:
[----:B------:R-:W-:Y:S05]  /*a7e0*/  BSYNC B1 ;  /* 0x0000000000017941 */ /* 0x000fea0003800000 */
.L_x_4484:
        /* <DEDUP_REMOVED lines=16> */
.L_x_4490:
[----:B------:R-:W-:Y:S05]  /*a8f0*/  BSYNC B2 ;  /* 0x0000000000027941 */ /* 0x000fea0003800000 */
.L_x_4489:
        /* <DEDUP_REMOVED lines=44> */
.L_x_4488:
[----:B------:R-:W-:Y:S05]  /*abc0*/  BSYNC B1 ;  /* 0x0000000000017941 */ /* 0x000fea0003800000 */
.L_x_4487:
        /* <DEDUP_REMOVED lines=21> */
.L_x_4492:
[----:B------:R-:W-:-:S07]  /*ad20*/  MOV R130, R114 ;  /* 0x0000007200827202 */ /* 0x000fce0000000f00 */
.L_x_4493:
[----:B------:R-:W-:Y:S05]  /*ad30*/  BSYNC B1 ;  /* 0x0000000000017941 */ /* 0x000fea0003800000 */
.L_x_4491:
        /* <DEDUP_REMOVED lines=16> */
.L_x_4497:
[----:B------:R-:W-:Y:S05]  /*ae40*/  BSYNC B2 ;  /* 0x0000000000027941 */ /* 0x000fea0003800000 */
.L_x_4496:
        /* <DEDUP_REMOVED lines=44> */
.L_x_4495:
[----:B------:R-:W-:Y:S05]  /*b110*/  BSYNC B1 ;  /* 0x0000000000017941 */ /* 0x000fea0003800000 */
.L_x_4494:
        /* <DEDUP_REMOVED lines=21> */
.L_x_4499:
[----:B------:R-:W-:-:S07]  /*b270*/  MOV R42, R114 ;  /* 0x00000072002a7202 */ /* 0x000fce0000000f00 */
.L_x_4500:
[----:B------:R-:W-:Y:S05]  /*b280*/  BSYNC B1 ;  /* 0x0000000000017941 */ /* 0x000fea0003800000 */
.L_x_4498:
        /* <DEDUP_REMOVED lines=16> */
.L_x_4504:
[----:B------:R-:W-:Y:S05]  /*b390*/  BSYNC B2 ;  /* 0x0000000000027941 */ /* 0x000fea0003800000 */
.L_x_4503:
        /* <DEDUP_REMOVED lines=44> */
.L_x_4502:
[----:B------:R-:W-:Y:S05]  /*b660*/  BSYNC B1 ;  /* 0x0000000000017941 */ /* 0x000fea0003800000 */
.L_x_4501:
        /* <DEDUP_REMOVED lines=21> */
.L_x_4506:
[----:B------:R-:W-:-:S07]  /*b7c0*/  MOV R42, R114 ;  /* 0x00000072002a7202 */ /* 0x000fce0000000f00 */
.L_x_4507:
[----:B------:R-:W-:Y:S05]  /*b7d0*/  BSYNC B1 ;  /* 0x0000000000017941 */ /* 0x000fea0003800000 */
.L_x_4505:
        /* <DEDUP_REMOVED lines=18> */
.L_x_4511:
[----:B------:R-:W-:Y:S05]  /*b900*/  BSYNC B2 ;  /* 0x0000000000027941 */ /* 0x000fea0003800000 */
.L_x_4510:
        /* <DEDUP_REMOVED lines=44> */
.L_x_4509:
[----:B------:R-:W-:Y:S05]  /*bbd0*/  BSYNC B1 ;  /* 0x0000000000017941 */ /* 0x000fea0003800000 */
.L_x_4508:
[----:B------:R-:W-:Y:S01]  /*bbe0*/  FADD.FTZ R44, RZ, R54 ;  /* 0x00000036ff2c7221 */ /* 0x000fe20000010000 */
[----:B------:R-:W-:Y:S01]  /*bbf0*/  SEL R46, RZ, 0x1, P1 ;  /* 0x00000001ff2e7807 */ /* 0x000fe20000800000 */
[----:B------:R-:W-:Y:S01]  /*bc00*/  HADD2.F32 R43, -RZ, R43.H1_H1 ;  /* 0x3000002bff2b7230 */ /* 0x000fe20000004100 */
[----:B------:R-:W-:Y:S01]  /*bc10*/  SEL R40, RZ, 0x1, P2 ;  /* 0x00000001ff287807 */ /* 0x000fe20001000000 */
[----:B------:R-:W-:Y:S01]  /*bc20*/  FADD.FTZ R41, R44, R93 ;  /* 0x0000005d2c297221 */ /* 0x000fe20000010000 */
[----:B------:R-:W-:Y:S01]  /*bc30*/  ISETP.NE.AND P2, PT, R132, RZ, PT ;  /* 0x000000ff8400720c */ /* 0x000fe20003f45270 */
[----:B------:R-:W-:-:S04]  /*bc40*/  IMAD.WIDE.U32 R46, R46, 0x10000, RZ ;  /* 0x000100002e2e7825 */ /* 0x000fc800078e00ff */
[----:B------:R-:W-:Y:S01]  /*bc50*/  FMUL.FTZ R43, R43, R104 ;  /* 0x000000682b2b7220 */ /* 0x000fe20000410000 */
[----:B------:R-:W-:Y:S01]  /*bc60*/  FADD.FTZ R44, R41, R92 ;  /* 0x0000005c292c7221 */ /* 0x000fe20000010000 */
[----:B------:R-:W-:Y:S01]  /*bc70*/  ISETP.NE.AND P6, PT, R131, RZ, PT ;  /* 0x000000ff8300720c */ /* 0x000fe20003fc5270 */
[----:B------:R-:W-:Y:S02]  /*bc80*/  @P0 HADD2.F32 R135, -RZ, R39.H1_H1 ;  /* 0x30000027ff870230 */ /* 0x000fe40000004100 */
[----:B------:R-:W-:Y:S01]  /*bc90*/  FMUL.FTZ R43, R43, R102 ;  /* 0x000000662b2b7220 */ /* 0x000fe20000410000 */
[----:B------:R-:W-:Y:S01]  /*bca0*/  FADD.FTZ R41, R44, R97 ;  /* 0x000000612c297221 */ /* 0x000fe20000010000 */
[----:B------:R-:W-:Y:S01]  /*bcb0*/  SEL R131, RZ, 0x10000, P5 ;  /* 0x00010000ff837807 */ /* 0x000fe20002800000 */
[----:B------:R-:W-:Y:S01]  /*bcc0*/  IMAD.WIDE.U32 R52, R99, 0x10, R52 ;  /* 0x0000001063347825 */ /* 0x000fe200078e0034 */
[----:B------:R-:W-:-:S03]  /*bcd0*/  SEL R50, RZ, 0x100, P4 ;  /* 0x00000100ff327807 */ /* 0x000fc60002000000 */
[----:B------:R-:W-:Y:S01]  /*bce0*/  FADD.FTZ R44, R41, R94 ;  /* 0x0000005e292c7221 */ /* 0x000fe20000010000 */
[----:B------:R-:W-:Y:S01]  /*bcf0*/  UMOV UR8, 0xffffffff ;  /* 0xffffffff00087882 */ /* 0x000fe20000000000 */
[----:B------:R-:W-:-:S04]  /*bd00*/  IMAD.WIDE.U32 R48, R99, 0x8, R48 ;  /* 0x0000000863307825 */ /* 0x000fc800078e0030 */
        /* <DEDUP_REMOVED lines=11> */
[----:B------:R-:W-:Y:S01]  /*bdc0*/  FADD.FTZ R45, R44, R115 ;  /* 0x000000732c2d7221 */ /* 0x000fe20000010000 */
[----:B------:R-:W-:Y:S01]  /*bdd0*/  SEL R44, RZ, 0x1, P2 ;  /* 0x00000001ff2c7807 */ /* 0x000fe20001000000 */
[----:B------:R-:W-:Y:S02]  /*bde0*/  FFMA.FTZ R41, R41, R98, 1.1641532182693481445e-10 ;  /* 0x2f00000029297423 */ /* 0x000fe40000010062 */
[----:B------:R-:W-:Y:S02]  /*bdf0*/  FADD.FTZ R42, R45, R116 ;  /* 0x000000742d2a7221 */ /* 0x000fe40000010000 */
[----:B------:R-:W-:Y:S01]  /*be00*/  IMAD.WIDE.U32 R44, R44, 0x100, RZ ;  /* 0x000001002c2c7825 */ /* 0x000fe200078e00ff */
[----:B------:R-:W-:-:S03]  /*be10*/  FSETP.GTU.FTZ.AND P1, PT, R41, R100, PT ;  /* 0x000000642900720b */ /* 0x000fc60003f3c000 */
[----:B------:R-:W-:Y:S01]  /*be20*/  FADD.FTZ R42, R42, R119 ;  /* 0x000000772a2a7221 */ /* 0x000fe20000010000 */
[----:B------:R-:W-:-:S03]  /*be30*/  SEL R98, RZ, 0x1000000, P1 ;  /* 0x01000000ff627807 */ /* 0x000fc60000800000 */
[----:B------:R-:W-:Y:S01]  /*be40*/  FADD.FTZ R41, R42, R117 ;  /* 0x000000752a297221 */ /* 0x000fe20000010000 */
[----:B------:R-:W-:-:S03]  /*be50*/  LOP3.LUT R50, R50, R98, R131, 0xfe, !PT ;  /* 0x0000006232327212 */ /* 0x000fc600078efe83 */
[----:B------:R-:W-:Y:S01]  /*be60*/  FADD.FTZ R51, R41, R120 ;  /* 0x0000007829337221 */ /* 0x000fe20000010000 */
[----:B------:R-:W-:Y:S01]  /*be70*/  IMAD.WIDE.U32 R40, R40, 0x1000000, RZ ;  /* 0x0100000028287825 */ /* 0x000fe200078e00ff */
[----:B------:R-:W-:-:S03]  /*be80*/  SEL R131, RZ, 0x1, P3 ;  /* 0x00000001ff837807 */ /* 0x000fc60001800000 */
[----:B------:R-:W-:Y:S01]  /*be90*/  FADD.FTZ R42, R51, R118 ;  /* 0x00000076332a7221 */ /* 0x000fe20000010000 */
[----:B------:R-:W-:Y:S02]  /*bea0*/  SEL R51, RZ, 0x1, P6 ;  /* 0x00000001ff337807 */ /* 0x000fe40003000000 */
[----:B------:R-:W-:Y:S01]  /*beb0*/  LOP3.LUT R44, R44, R40, R46, 0xfe, !PT ;  /* 0x000000282c2c7212 */ /* 0x000fe200078efe2e */
[----:B------:R-:W-:Y:S01]  /*bec0*/  FADD.FTZ R42, R42, R121 ;  /* 0x000000792a2a7221 */ /* 0x000fe20000010000 */
[----:B------:R-:W-:Y:S02]  /*bed0*/  FSEL R46, R43, RZ, !P1 ;  /* 0x000000ff2b2e7208 */ /* 0x000fe40004800000 */
[----:B------:R-:W-:Y:S01]  /*bee0*/  LOP3.LUT R44, R44, R51, RZ, 0xfc, !PT ;  /* 0x000000332c2c7212 */ /* 0x000fe200078efcff */
[----:B------:R-:W-:Y:S01]  /*bef0*/  FADD.FTZ R43, R42, R123 ;  /* 0x0000007b2a2b7221 */ /* 0x000fe20000010000 */
[----:B------:R-:W-:Y:S01]  /*bf00*/  LOP3.LUT R131, R41, R50, R131, 0xfe, !PT ;  /* 0x0000003229837212 */ /* 0x000fe200078efe83 */
[----:B------:R-:W-:Y:S01]  /*bf10*/  @P0 FADD.FTZ R46, R135, R46 ;  /* 0x0000002e872e0221 */ /* 0x000fe20000010000 */
[----:B------:R-:W-:Y:S01]  /*bf20*/  F2FP.F16.F32.PACK_AB R42, R130, R127 ;  /* 0x0000007f822a723e */ /* 0x000fe200000000ff */
[----:B------:R-:W-:Y:S01]  /*bf30*/  FADD.FTZ R40, R43, R124 ;  /* 0x0000007c2b287221 */ /* 0x000fe20000010000 */
[----:B------:R-:W-:-:S02]  /*bf40*/  F2FP.F16.F32.PACK_AB R41, R129, R126 ;  /* 0x0000007e8129723e */ /* 0x000fc400000000ff */
[----:B------:R-:W-:Y:S01]  /*bf50*/  F2FP.F16.F32.PACK_AB R43, R46, R133 ;  /* 0x000000852e2b723e */ /* 0x000fe200000000ff */
[----:B------:R-:W-:Y:S01]  /*bf60*/  FADD.FTZ R51, R40, R125 ;  /* 0x0000007d28337221 */ /* 0x000fe20000010000 */
[----:B------:R-:W-:Y:S02]  /*bf70*/  F2FP.F16.F32.PACK_AB R40, R128, R125 ;  /* 0x0000007d8028723e */ /* 0x000fe400000000ff */
[----:B------:R-:W-:Y:S01]  /*bf80*/  LOP3.LUT R45, R45, R131, R47, 0xfe, !PT ;  /* 0x000000832d2d7212 */ /* 0x000fe200078efe2f */
[----:B------:R-:W-:Y:S01]  /*bf90*/  FADD.FTZ R51, R51, R128 ;  /* 0x0000008033337221 */ /* 0x000fe20000010000 */
[----:B------:R-:W-:Y:S01]  /*bfa0*/  ISETP.NE.AND P0, PT, R55, RZ, PT ;  /* 0x000000ff3700720c */ /* 0x000fe20003f05270 */
[----:B------:R0:W-:Y:S02]  /*bfb0*/  STG.E.128 desc[UR4][R52.64], R40 ;  /* 0x0000002834007986 */ /* 0x0001e4000c101d04 */
[----:B------:R-:W-:Y:S02]  /*bfc0*/  FADD.FTZ R50, R51, R126 ;  /* 0x0000007e33327221 */ /* 0x000fe40000010000 */
[----:B------:R0:W-:Y:S02]  /*bfd0*/  STG.E.64 desc[UR4][R48.64], R44 ;  /* 0x0000002c30007986 */ /* 0x0001e4000c101b04 */
        /* <DEDUP_REMOVED lines=91> */
.L_x_4525:
        /* <DEDUP_REMOVED lines=46> */
[C---:B------:R-:W-:Y:S01]  /*c870*/  FMUL.FTZ R93, R49.reuse, R94 ;  /* 0x0000005e315d7220 */ /* 0x040fe20000410000 */
[C---:B------:R-:W-:Y:S01]  /*c880*/  FMUL.FTZ R92, R49.reuse, R52 ;  /* 0x00000034315c7220 */ /* 0x040fe20000410000 */
[----:B------:R2:W-:Y:S01]  /*c890*/  @!P0 STG.E desc[UR4][R42.64], R47 ;  /* 0x0000002f2a008986 */ /* 0x0005e2000c101904 */
[----:B------:R-:W-:Y:S01]  /*c8a0*/  FMUL.FTZ R97, R49, R96 ;  /* 0x0000006031617220 */ /* 0x000fe20000410000 */
[----:B-1----:R-:W-:-:S04]  /*c8b0*/  @!P0 IMAD.WIDE R40, R0, 0x4, R40 ;  /* 0x0000000400288825 */ /* 0x002fc800078e0228 */
        /* <DEDUP_REMOVED lines=9> */
[----:B--2---:R-:W-:Y:S01]  /*c950*/  FFMA.FTZ R42, R93, R59, R6 ;  /* 0x0000003b5d2a7223 */ /* 0x004fe20000010006 */
[----:B------:R-:W-:Y:S01]  /*c960*/  FFMA.FTZ R47, R92, R62, R7 ;  /* 0x0000003e5c2f7223 */ /* 0x000fe20000010007 */
[----:B------:R-:W-:Y:S01]  /*c970*/  FFMA.FTZ R43, R97, R61, R8 ;  /* 0x0000003d612b7223 */ /* 0x000fe20000010008 */
[----:B------:R-:W1:Y:S01]  /*c980*/  LDC.64 R92, c[0x0][0x210] ;  /* 0x00008400ff5c7b82 */ /* 0x000e620000000a00 */
[C---:B------:R-:W-:Y:S01]  /*c990*/  FMUL.FTZ R104, R49.reuse, R102 ;  /* 0x0000006631687220 */ /* 0x040fe20000410000 */
[C---:B------:R-:W-:Y:S01]  /*c9a0*/  FMUL.FTZ R115, R49.reuse, R110 ;  /* 0x0000006e31737220 */ /* 0x040fe20000410000 */
[C---:B------:R-:W-:Y:S01]  /*c9b0*/  FMUL.FTZ R136, R49.reuse, R136 ;  /* 0x0000008831887220 */ /* 0x040fe20000410000 */
[----:B------:R-:W-:Y:S01]  /*c9c0*/  FMUL.FTZ R117, R49, R116 ;  /* 0x0000007431757220 */ /* 0x000fe20000410000 */
[----:B0-----:R-:W-:-:S04]  /*c9d0*/  IMAD.WIDE.U32 R96, R103, 0x10, R44 ;  /* 0x0000001067607825 */ /* 0x001fc800078e002c */
        /* <DEDUP_REMOVED lines=15> */
[----:B------:R0:W-:Y:S01]  /*cad0*/  @!P0 STG.E desc[UR4][R40.64], R49 ;  /* 0x0000003128008986 */ /* 0x0001e2000c101904 */
[----:B------:R-:W-:-:S04]  /*cae0*/  IMAD.WIDE.U32 R102, R113, 0x10, R44 ;  /* 0x0000001071667825 */ /* 0x000fc800078e002c */
        /* <DEDUP_REMOVED lines=10> */
[----:B0-----:R-:W-:Y:S01]  /*cb90*/  FFMA.FTZ R40, R51, R35, R2 ;  /* 0x0000002333287223 */ /* 0x001fe20000010002 */
        /* <DEDUP_REMOVED lines=26> */
[----:B------:R-:W-:-:S02]  /*cd40*/  LEA R94, P1, R99, UR14, 0x4 ;  /* 0x0000000e635e7c11 */ /* 0x000fc4000f8220ff */
[----:B------:R-:W-:Y:S02]  /*cd50*/  LEA.HI.X R101, R95, UR15, RZ, 0x4, P0 ;  /* 0x0000000f5f657c11 */ /* 0x000fe400080f24ff */
[----:B------:R-:W-:Y:S02]  /*cd60*/  F2FP.F16.F32.PACK_AB R47, R136, R47 ;  /* 0x0000002f882f723e */ /* 0x000fe400000000ff */
[----:B------:R-:W-:Y:S01]  /*cd70*/  F2FP.F16.F32.PACK_AB R49, R48, R49 ;  /* 0x000000313031723e */ /* 0x000fe200000000ff */
[----:B------:R0:W-:Y:S01]  /*cd80*/  STG.E.128 desc[UR4][R100.64], R40 ;  /* 0x0000002864007986 */ /* 0x0001e2000c101d04 */
[----:B------:R-:W-:Y:S02]  /*cd90*/  F2FP.F16.F32.PACK_AB R51, R124, R51 ;  /* 0x000000337c33723e */ /* 0x000fe400000000ff */
[----:B------:R-:W-:Y:S01]  /*cda0*/  F2FP.F16.F32.PACK_AB R50, R55, R50 ;  /* 0x000000323732723e */ /* 0x000fe200000000ff */
[----:B------:R0:W-:Y:S01]  /*cdb0*/  STG.E.128 desc[UR4][R96.64], R44 ;  /* 0x0000002c60007986 */ /* 0x0001e2000c101d04 */
[----:B------:R-:W-:-:S02]  /*cdc0*/  F2FP.F16.F32.PACK_AB R48, R138, R117 ;  /* 0x000000758a30723e */ /* 0x000fc400000000ff */
[----:B------:R-:W-:Y:S02]  /*cdd0*/  F2FP.F16.F32.PACK_AB R55, R154, R125 ;  /* 0x0000007d9a37723e */ /* 0x000fe400000000ff */
[----:B------:R-:W-:Y:S01]  /*cde0*/  F2FP.F16.F32.PACK_AB R54, R107, R106 ;  /* 0x0000006a6b36723e */ /* 0x000fe200000000ff */
[----:B------:R0:W-:Y:S01]  /*cdf0*/  STG.E.128 desc[UR4][R102.64], R48 ;  /* 0x0000003066007986 */ /* 0x0001e2000c101d04 */
[----:B------:R-:W-:Y:S02]  /*ce00*/  F2FP.F16.F32.PACK_AB R53, R104, R53 ;  /* 0x000000356835723e */ /* 0x000fe400000000ff */
[----:B------:R-:W-:Y:S02]  /*ce10*/  F2FP.F16.F32.PACK_AB R52, R105, R98 ;  /* 0x000000626934723e */ /* 0x000fe400000000ff */
[----:B------:R-:W-:Y:S02]  /*ce20*/  LEA.HI.X R95, R99, UR15, RZ, 0x4, P1 ;  /* 0x0000000f635f7c11 */ /* 0x000fe400088f24ff */
[----:B-1----:R-:W-:-:S03]  /*ce30*/  LEA R0, R92, R0, 0x2 ;  /* 0x000000005c007211 */ /* 0x002fc600078e10ff */
[----:B------:R0:W-:Y:S01]  /*ce40*/  STG.E.128 desc[UR4][R94.64], R52 ;  /* 0x000000345e007986 */ /* 0x0001e2000c101d04 */
[----:B------:R-:W-:-:S13]  /*ce50*/  ISETP.GE.AND P0, PT, R0, R93, PT ;  /* 0x0000005d0000720c */ /* 0x000fda0003f06270 */
[----:B------:R-:W-:Y:S05]  /*ce60*/  @!P0 BRA `(.L_x_4513) ;  /* 0xffffff3c00688947 */ /* 0x000fea000383ffff */
[----:B------:R-:W-:Y:S05]  /*ce70*/  BSYNC B0 ;  /* 0x0000000000007941 */ /* 0x000fea0003800000 */
.L_x_4287:
[----:B------:R-:W-:Y:S05]  /*ce80*/  EXIT ;  /* 0x000000000000794d */ /* 0x000fea0003800000 */
.L_x_4512:
[----:B------:R-:W-:Y:S01]  /*ce90*/  HFMA2.MMA R53, -RZ, RZ, 0, 1.847743988037109375e-06 ;  /* 0x0000001fff357435 */ /* 0x000fe200000001ff */
[----:B------:R-:W-:Y:S01]  /*cea0*/  BSSY B1, `(.L_x_4514) ;  /* 0x0000007000017945 */ /* 0x000fe20003800000 */
[----:B------:R-:W-:Y:S01]  /*ceb0*/  MOV R51, R47 ;  /* 0x0000002f00337202 */ /* 0x000fe20000000f00 */
[----:B------:R-:W-:Y:S01]  /*cec0*/  IMAD.MOV.U32 R50, RZ, RZ, 0x1 ;  /* 0x00000001ff327424 */ /* 0x000fe200078e00ff */
[----:B------:R-:W-:-:S07]  /*ced0*/  MOV R48, 0xffffffff ;  /* 0xffffffff00307802 */ /* 0x000fce0000000f00 */
[----:B------:R-:W-:Y:S05]  /*cee0*/  WARPSYNC.COLLECTIVE R48, `(.L_x_4515) ;  /* 0x0000000030087348 */ /* 0x000fea0003c00000 */
[----:B------:R0:W1:Y:S02]  /*cef0*/  SHFL.BFLY P1, R49, R51, R50, R53 ;  /* 0x0c00003233317389 */ /* 0x0000640000020035 */
[----:B01----:R-:W-:Y:S01]  /*cf00*/  ENDCOLLECTIVE ;  /* 0x000000000000791b */ /* 0x003fe20003800000 */
.L_x_4515:
[----:B------:R-:W-:Y:S05]  /*cf10*/  BSYNC B1 ;  /* 0x0000000000017941 */ /* 0x000fea0003800000 */
.L_x_4514:
[----:B------:R-:W-:Y:S01]  /*cf20*/  MOV R40, R49 ;  /* 0x0000003100287202 */ /* 0x000fe20000000f00 */
[----:B------:R-:W-:Y:S01]  /*cf30*/  HFMA2.MMA R50, -RZ, RZ, 0, 1.1920928955078125e-07 ;  /* 0x00000002ff327435 */ /* 0x000fe200000001ff */
[----:B------:R-:W-:Y:S02]  /*cf40*/  MOV R53, 0x1f ;  /* 0x0000001f00357802 */ /* 0x000fe40000000f00 */
[----:B------:R-:W-:Y:S01]  /*cf50*/  MOV R48, 0xffffffff ;  /* 0xffffffff00307802 */ /* 0x000fe20000000f00 */
[----:B------:R-:W-:-:S04]  /*cf60*/  FADD.FTZ R42, R47, R40 ;  /* 0x000000282f2a7221 */ /* 0x000fc80000010000 */
[----:B------:R-:W-:-:S07]  /*cf70*/  IMAD.MOV.U32 R51, RZ, RZ, R42 ;  /* 0x000000ffff337224 */ /* 0x000fce00078e002a */
[----:B------:R-:W-:Y:S05]  /*cf80*/  WARPSYNC.COLLECTIVE R48, `(.L_x_4516) ;  /* 0x0000000030087348 */ /* 0x000fea0003c00000 */
[----:B------:R0:W1:Y:S02]  /*cf90*/  SHFL.BFLY P1, R49, R51, R50, R53 ;  /* 0x0c00003233317389 */ /* 0x0000640000020035 */
[----:B01----:R-:W-:Y:S01]  /*cfa0*/  ENDCOLLECTIVE ;  /* 0x000000000000791b */ /* 0x003fe20003800000 */
.L_x_4516:
[----:B------:R-:W-:Y:S01]  /*cfb0*/  HFMA2.MMA R50, -RZ, RZ, 0, 2.384185791015625e-07 ;  /* 0x00000004ff327435 */ /* 0x000fe200000001ff */
[----:B------:R-:W-:-:S04]  /*cfc0*/  IMAD.MOV.U32 R41, RZ, RZ, R49 ;  /* 0x000000ffff297224 */ /* 0x000fc800078e0031 */
[----:B------:R-:W-:-:S05]  /*cfd0*/  FADD.FTZ R43, R42, R41 ;  /* 0x000000292a2b7221 */ /* 0x000fca0000010000 */
[----:B------:R-:W-:-:S07]  /*cfe0*/  MOV R51, R43 ;  /* 0x0000002b00337202 */ /* 0x000fce0000000f00 */
[----:B------:R-:W-:Y:S05]  /*cff0*/  WARPSYNC.COLLECTIVE R48, `(.L_x_4517) ;  /* 0x0000000030087348 */ /* 0x000fea0003c00000 */
[----:B------:R0:W1:Y:S02]  /*d000*/  SHFL.BFLY P1, R49, R51, R50, R53 ;  /* 0x0c00003233317389 */ /* 0x0000640000020035 */
[----:B01----:R-:W-:Y:S01]  /*d010*/  ENDCOLLECTIVE ;  /* 0x000000000000791b */ /* 0x003fe20003800000 */
.L_x_4517:
[----:B------:R-:W-:Y:S01]  /*d020*/  HFMA2.MMA R50, -RZ, RZ, 0, 4.76837158203125e-07 ;  /* 0x00000008ff327435 */ /* 0x000fe200000001ff */
[----:B------:R-:W-:-:S05]  /*d030*/  MOV R40, R49 ;  /* 0x0000003100287202 */ /* 0x000fca0000000f00 */
[----:B------:R-:W-:-:S04]  /*d040*/  FADD.FTZ R44, R43, R40 ;  /* 0x000000282b2c7221 */ /* 0x000fc80000010000 */
[----:B------:R-:W-:-:S07]  /*d050*/  IMAD.MOV.U32 R51, RZ, RZ, R44 ;  /* 0x000000ffff337224 */ /* 0x000fce00078e002c */
[----:B------:R-:W-:Y:S05]  /*d060*/  WARPSYNC.COLLECTIVE R48, `(.L_x_4518) ;  /* 0x0000000030087348 */ /* 0x000fea0003c00000 */
[----:B------:R0:W1:Y:S02]  /*d070*/  SHFL.BFLY P1, R49, R51, R50, R53 ;  /* 0x0c00003233317389 */ /* 0x0000640000020035 */
[----:B01----:R-:W-:Y:S01]  /*d080*/  ENDCOLLECTIVE ;  /* 0x000000000000791b */ /* 0x003fe20003800000 */
.L_x_4518:
[----:B------:R-:W-:Y:S01]  /*d090*/  IMAD.MOV.U32 R50, RZ, RZ, 0x10 ;  /* 0x00000010ff327424 */ /* 0x000fe200078e00ff */
[----:B------:R-:W-:-:S05]  /*d0a0*/  MOV R41, R49 ;  /* 0x0000003100297202 */ /* 0x000fca0000000f00 */
[----:B------:R-:W-:Y:S02]  /*d0b0*/  FADD.FTZ R45, R44, R41 ;  /* 0x000000292c2d7221 */ /* 0x000fe40000010000 */
[----:B------:R-:W0:Y:S03]  /*d0c0*/  LDC R41, c[0x0][0x290] ;  /* 0x0000a400ff297b82 */ /* 0x000e260000000800 */
[----:B------:R-:W-:-:S07]  /*d0d0*/  MOV R51, R45 ;  /* 0x0000002d00337202 */ /* 0x000fce0000000f00 */
[----:B0-----:R-:W-:Y:S05]  /*d0e0*/  WARPSYNC.COLLECTIVE R48, `(.L_x_4519) ;  /* 0x0000000030087348 */ /* 0x001fea0003c00000 */
[----:B------:R1:W2:Y:S02]  /*d0f0*/  SHFL.BFLY P1, R49, R51, R50, R53 ;  /* 0x0c00003233317389 */ /* 0x0002a40000020035 */
[----:B012---:R-:W-:Y:S01]  /*d100*/  ENDCOLLECTIVE ;  /* 0x000000000000791b */ /* 0x007fe20003800000 */
.L_x_4519:
        /* <DEDUP_REMOVED lines=68> */
[----:B------:R-:W-:-:S07]  /*d550*/  MOV R51, R40 ;  /* 0x0000002800337202 */ /* 0x000fce0000000f00 */
[----:B------:R-:W-:Y:S05]  /*d560*/  WARPSYNC.COLLECTIVE R48, `(.L_x_4520) ;  /* 0x0000000030087348 */ /* 0x000fea0003c00000 */
[----:B------:R0:W1:Y:S02]  /*d570*/  SHFL.BFLY P1, R49, R51, R50, R53 ;  /* 0x0c00003233317389 */ /* 0x0000640000020035 */
[----:B01----:R-:W-:Y:S01]  /*d580*/  ENDCOLLECTIVE ;  /* 0x000000000000791b */ /* 0x003fe20003800000 */
.L_x_4520:
[----:B------:R-:W-:Y:S01]  /*d590*/  HFMA2.MMA R50, -RZ, RZ, 0, 1.1920928955078125e-07 ;  /* 0x00000002ff327435 */ /* 0x000fe200000001ff */
[----:B------:R-:W-:-:S04]  /*d5a0*/  IMAD.MOV.U32 R43, RZ, RZ, R49 ;  /* 0x000000ffff2b7224 */ /* 0x000fc800078e0031 */
[----:B------:R-:W-:-:S05]  /*d5b0*/  FADD.FTZ R43, R40, R43 ;  /* 0x0000002b282b7221 */ /* 0x000fca0000010000 */
[----:B------:R-:W-:-:S07]  /*d5c0*/  MOV R51, R43 ;  /* 0x0000002b00337202 */ /* 0x000fce0000000f00 */
[----:B------:R-:W-:Y:S05]  /*d5d0*/  WARPSYNC.COLLECTIVE R48, `(.L_x_4521) ;  /* 0x0000000030087348 */ /* 0x000fea0003c00000 */
[----:B------:R0:W1:Y:S02]  /*d5e0*/  SHFL.BFLY P1, R49, R51, R50, R53 ;  /* 0x0c00003233317389 */ /* 0x0000640000020035 */
[----:B01----:R-:W-:Y:S01]  /*d5f0*/  ENDCOLLECTIVE ;  /* 0x000000000000791b */ /* 0x003fe20003800000 */
.L_x_4521:
[----:B------:R-:W-:Y:S01]  /*d600*/  HFMA2.MMA R50, -RZ, RZ, 0, 2.384185791015625e-07 ;  /* 0x00000004ff327435 */ /* 0x000fe200000001ff */
[----:B------:R-:W-:-:S05]  /*d610*/  MOV R42, R49 ;  /* 0x00000031002a7202 */ /* 0x000fca0000000f00 */
[----:B------:R-:W-:-:S04]  /*d620*/  FADD.FTZ R42, R43, R42 ;  /* 0x0000002a2b2a7221 */ /* 0x000fc80000010000 */
[----:B------:R-:W-:-:S07]  /*d630*/  IMAD.MOV.U32 R51, RZ, RZ, R42 ;  /* 0x000000ffff337224 */ /* 0x000fce00078e002a */
[----:B------:R-:W-:Y:S05]  /*d640*/  WARPSYNC.COLLECTIVE R48, `(.L_x_4522) ;  /* 0x0000000030087348 */ /* 0x000fea0003c00000 */
[----:B------:R0:W1:Y:S02]  /*d650*/  SHFL.BFLY P1, R49, R51, R50, R53 ;  /* 0x0c00003233317389 */ /* 0x0000640000020035 */
[----:B01----:R-:W-:Y:S01]  /*d660*/  ENDCOLLECTIVE ;  /* 0x000000000000791b */ /* 0x003fe20003800000 */
.L_x_4522:
[----:B------:R-:W-:Y:S01]  /*d670*/  IMAD.MOV.U32 R50, RZ, RZ, 0x8 ;  /* 0x00000008ff327424 */ /* 0x000fe200078e00ff */
[----:B------:R-:W-:-:S05]  /*d680*/  MOV R45, R49 ;  /* 0x00000031002d7202 */ /* 0x000fca0000000f00 */
[----:B------:R-:W-:-:S05]  /*d690*/  FADD.FTZ R45, R42, R45 ;  /* 0x0000002d2a2d7221 */ /* 0x000fca0000010000 */
[----:B------:R-:W-:-:S07]  /*d6a0*/  MOV R51, R45 ;  /* 0x0000002d00337202 */ /* 0x000fce0000000f00 */
[----:B------:R-:W-:Y:S05]  /*d6b0*/  WARPSYNC.COLLECTIVE R48, `(.L_x_4523) ;  /* 0x0000000030087348 */ /* 0x000fea0003c00000 */
[----:B------:R0:W1:Y:S02]  /*d6c0*/  SHFL.BFLY P1, R49, R51, R50, R53 ;  /* 0x0c00003233317389 */ /* 0x0000640000020035 */
[----:B01----:R-:W-:Y:S01]  /*d6d0*/  ENDCOLLECTIVE ;  /* 0x000000000000791b */ /* 0x003fe20003800000 */
.L_x_4523:
[----:B------:R-:W-:Y:S01]  /*d6e0*/  HFMA2.MMA R50, -RZ, RZ, 0, 9.5367431640625e-07 ;  /* 0x00000010ff327435 */ /* 0x000fe200000001ff */
[----:B------:R-:W-:-:S05]  /*d6f0*/  MOV R44, R49 ;  /* 0x00000031002c7202 */ /* 0x000fca0000000f00 */
[----:B------:R-:W-:-:S05]  /*d700*/  FADD.FTZ R44, R45, R44 ;  /* 0x0000002c2d2c7221 */ /* 0x000fca0000010000 */
[----:B------:R-:W-:-:S07]  /*d710*/  MOV R51, R44 ;  /* 0x0000002c00337202 */ /* 0x000fce0000000f00 */
[----:B------:R-:W-:Y:S05]  /*d720*/  WARPSYNC.COLLECTIVE R48, `(.L_x_4524) ;  /* 0x0000000030087348 */ /* 0x000fea0003c00000 */
[----:B------:R0:W1:Y:S02]  /*d730*/  SHFL.BFLY P1, R49, R51, R50, R53 ;  /* 0x0c00003233317389 */ /* 0x0000640000020035 */
[----:B01----:R-:W-:Y:S01]  /*d740*/  ENDCOLLECTIVE ;  /* 0x000000000000791b */ /* 0x003fe20003800000 */
.L_x_4524:
[----:B------:R-:W-:Y:S05]  /*d750*/  BRA `(.L_x_4525) ;  /* 0xffffffec008c7947 */ /* 0x000fea000383ffff */
.L_x_4526:
        /* <DEDUP_REMOVED lines=10> */
.L_x_30439:


//--------------------- .text._ZN10layer_norm13ln_fwd_kernelINS_13Kernel_traitsI6__halfS2_S2_S2_fjLj1024ELj1ELj4ELj1ELj16ENS_18Kernel_traits_baseILj1024ES2_S2_S2_S2_fjLj128EEEEELb1ELb0ELb1ELb0EEEvNS_9FwdParamsE --------------------------
	.section	.text._ZN10layer_norm13ln_fwd_kernelINS_13Kernel_traitsI6__halfS2_S2_S2_fjLj1024ELj1ELj4ELj1ELj16ENS_18Kernel_traits_baseILj1024ES2_S2_S2_S2_fjLj128EEEEELb1ELb0ELb1ELb0EEEvNS_9FwdParamsE,"ax",@progbits
	.align	128
        .global         _ZN10layer_norm13ln_fwd_kernelINS_13Kernel_traitsI6__halfS2_S2_S2_fjLj1024ELj1ELj4ELj1ELj16ENS_18Kernel_traits_baseILj1024ES2_S2_S2_S2_fjLj128EEEEELb1ELb0ELb1ELb0EEEvNS_9FwdParamsE
        .type           _ZN10layer_norm13ln_fwd_kernelINS_13Kernel_traitsI6__halfS2_S2_S2_fjLj1024ELj1ELj4ELj1ELj16ENS_18Kernel_traits_baseILj1024ES2_S2_S2_S2_fjLj128EEEEELb1ELb0ELb1ELb0EEEvNS_9FwdParamsE,@function
        .size           _ZN10layer_norm13ln_fwd_kernelINS_13Kernel_traitsI6__halfS2_S2_S2_fjLj1024ELj1ELj4ELj1ELj16ENS_18Kernel_traits_baseILj1024ES2_S2_S2_S2_fjLj128EEEEELb1ELb0ELb1ELb0EEEvNS_9FwdParamsE,(.L_x_30440 - _ZN10layer_norm13ln_fwd_kernelINS_13Kernel_traitsI6__halfS2_S2_S2_fjLj1024ELj1ELj4ELj1ELj16ENS_18Kernel_traits_baseILj1024ES2_S2_S2_S2_fjLj128EEEEELb1ELb0ELb1ELb0EEEvNS_9FwdParamsE)
        .other          _ZN10layer_norm13ln_fwd_kernelINS_13Kernel_traitsI6__halfS2_S2_S2_fjLj1024ELj1ELj4ELj1ELj16ENS_18Kernel_traits_baseILj1024ES2_S2_S2_S2_fjLj128EEEEELb1ELb0ELb1ELb0EEEvNS_9FwdParamsE,@"STO_CUDA_ENTRY STV_DEFAULT"
_ZN10layer_norm13ln_fwd_kernelINS_13Kernel_traitsI6__halfS2_S2_S2_fjLj1024ELj1ELj4ELj1ELj16ENS_18Kernel_traits_baseILj1024ES2_S2_S2_S2_fjLj128EEEEELb1ELb0ELb1ELb0EEEvNS_9FwdParamsE:
.text._ZN10layer_norm13ln_fwd_kernelINS_13Kernel_traitsI6__halfS2_S2_S2_fjLj1024ELj1ELj4ELj1ELj16ENS_18Kernel_traits_baseILj1024ES2_S2_S2_S2_fjLj128EEEEELb1ELb0ELb1ELb0EEEvNS_9FwdParamsE:
[----:B------:R-:W-:Y:S08]  /*0000*/  LDC R1, c[0x0][0x28] ;  /* 0x00000a00ff017b82 */ /* 0x000ff00000000800 */
[----:B------:R-:W0:Y:S01]  /*0010*/  LDC R88, c[0x0][0x2e8] ;  /* 0x0000ba00ff587b82 */ /* 0x000e220000000800 */
[----:B------:R-:W-:Y:S01]  /*0020*/  ULDC.U8 UR4, c[0x0][0x2f4] ;  /* 0x0000bd0000047ab9 */ /* 0x000fe20000000000 */
[----:B------:R-:W-:Y:S01]  /*0030*/  ULDC.64 UR6, c[0x0][0x208] ;  /* 0x0000820000067ab9 */ /* 0x000fe20000000a00 */
[----:B------:R-:W-:Y:S01]  /*0040*/  ISETP.NE.AND P0, PT, RZ, UR4, PT ;  /* 0x00000004ff007c0c */ /* 0x000fe2000bf05270 */
[----:B------:R-:W-:-:S02]  /*0050*/  ULDC.64 UR4, c[0x0][0x2e0] ;  /* 0x0000b80000047ab9 */ /* 0x000fc40000000a00 */
[----:B------:R-:W-:Y:S01]  /*0060*/  MOV R2, UR4 ;  /* 0x0000000400027c02 */ /* 0x000fe20008000f00 */
[----:B------:R-:W-:Y:S01]  /*0070*/  IMAD.U32 R3, RZ, RZ, UR5 ;  /* 0x00000005ff037e24 */ /* 0x000fe2000f8e00ff */
        /* <DEDUP_REMOVED lines=12> */
[----:B----4-:R-:W-:-:S03]  /*0140*/  SHF.R.S32.HI R0, RZ, 0x1f, R11 ;  /* 0x0000001fff007819 */ /* 0x010fc6000001140b */
[----:B------:R-:W-:Y:S01]  /*0150*/  IMAD.MOV.U32 R13, RZ, RZ, R29 ;  /* 0x000000ffff0d7224 */ /* 0x000fe200078e001d */
[----:B------:R-:W-:Y:S01]  /*0160*/  LEA.HI R0, R0, R11, RZ, 0x3 ;  /* 0x0000000b00007211 */ /* 0x000fe200078f18ff */
[----:B------:R-:W-:Y:S01]  /*0170*/  BSSY B0, `(.L_x_4527) ;  /* 0x0000053000007945 */ /* 0x000fe20003800000 */
[----:B------:R-:W-:-:S04]  /*0180*/  SHF.R.U32.HI R26, RZ, 0x5, R33 ;  /* 0x00000005ff1a7819 */ /* 0x000fc80000011621 */
[----:B------:R-:W-:Y:S02]  /*0190*/  LEA R26, R10, R26, 0x2 ;  /* 0x0000001a0a1a7211 */ /* 0x000fe400078e10ff */
[----:B--2---:R-:W-:Y:S02]  /*01a0*/  @P0 R2UR UR4, R2 ;  /* 0x00000000020402ca */ /* 0x004fe400000e0000 */
        /* <DEDUP_REMOVED lines=44> */
[----:B------:R-:W-:Y:S02]  /*0470*/  LOP3.LUT R3, R13, 0x1f, RZ, 0x3c, !PT ;  /* 0x0000001f0d037812 */ /* 0x000fe400078e3cff */
[----:B------:R-:W-:Y:S02]  /*0480*/  LOP3.LUT R8, R5, UR24, R8, 0x96, !PT ;  /* 0x0000001805087c12 */ /* 0x000fe4000f8e9608 */
[----:B------:R-:W-:Y:S01]  /*0490*/  LEA.HI.SX32 R28, R0, R3, 0x1d ;  /* 0x00000003001c7211 */ /* 0x000fe200078feaff */
[----:B------:R-:W-:Y:S02]  /*04a0*/  UIADD3 UR27, UR5, 0x1fd5c5a3, URZ ;  /* 0x1fd5c5a3051b7890 */ /* 0x000fe4000fffe03f */
[----:B------:R-:W-:Y:S01]  /*04b0*/  IMAD.WIDE.U32 R8, R8, -0x2daee0ad, RZ ;  /* 0xd2511f5308087825 */ /* 0x000fe200078e00ff */
[----:B------:R-:W-:Y:S01]  /*04c0*/  LOP3.LUT P1, RZ, R28, 0xffffffe0, RZ, 0xc0, !PT ;  /* 0xffffffe01cff7812 */ /* 0x000fe2000782c0ff */
[----:B------:R-:W-:-:S02]  /*04d0*/  UIADD3 UR26, UR4, 0x5384540f, URZ ;  /* 0x5384540f041a7890 */ /* 0x000fc4000fffe03f */
[----:B------:R-:W-:Y:S01]  /*04e0*/  IMAD.WIDE.U32 R6, R6, -0x326172a9, RZ ;  /* 0xcd9e8d5706067825 */ /* 0x000fe200078e00ff */
[----:B------:R-:W-:Y:S01]  /*04f0*/  LOP3.LUT R85, R9, UR27, R2, 0x96, !PT ;  /* 0x0000001b09557c12 */ /* 0x000fe2000f8e9602 */
[----:B------:R-:W-:Y:S01]  /*0500*/  UIADD3 UR28, UR4, -0xe443238, URZ ;  /* 0xf1bbcdc8041c7890 */ /* 0x000fe2000fffe03f */
[C---:B------:R-:W-:Y:S02]  /*0510*/  ISETP.GE.U32.AND P5, PT, R28.reuse, 0x40, PT ;  /* 0x000000401c00780c */ /* 0x040fe40003fa6070 */
[----:B------:R-:W-:Y:S01]  /*0520*/  LOP3.LUT R87, R7, UR26, R4, 0x96, !PT ;  /* 0x0000001a07577c12 */ /* 0x000fe2000f8e9604 */
[----:B------:R-:W-:Y:S01]  /*0530*/  IMAD.HI.U32 R3, R85, -0x326172a9, RZ ;  /* 0xcd9e8d5755037827 */ /* 0x000fe200078e00ff */
[----:B------:R-:W-:Y:S01]  /*0540*/  ISETP.GE.U32.AND P4, PT, R28, 0x60, PT ;  /* 0x000000601c00780c */ /* 0x000fe20003f86070 */
[----:B------:R-:W-:Y:S02]  /*0550*/  UIADD3 UR29, UR5, -0x24c28bd8, URZ ;  /* 0xdb3d7428051d7890 */ /* 0x000fe4000fffe03f */
[----:B------:R-:W-:-:S02]  /*0560*/  UIADD3 UR30, UR4, -0x700cb87f, URZ ;  /* 0x8ff34781041e7890 */ /* 0x000fc4000fffe03f */
[----:B------:R-:W-:Y:S01]  /*0570*/  UIADD3 UR31, UR5, -0x695add53, URZ ;  /* 0x96a522ad051f7890 */ /* 0x000fe2000fffe03f */
[----:B------:R-:W-:Y:S01]  /*0580*/  ISETP.GE.U32.AND P0, PT, R28, 0x80, PT ;  /* 0x000000801c00780c */ /* 0x000fe20003f06070 */
[----:B------:R-:W-:Y:S01]  /*0590*/  IMAD.HI.U32 R15, R87, -0x2daee0ad, RZ ;  /* 0xd2511f53570f7827 */ /* 0x000fe200078e00ff */
[----:B------:R-:W-:Y:S02]  /*05a0*/  P2R R0, PR, RZ, 0x20 ;  /* 0x00000020ff007803 */ /* 0x000fe40000000000 */
        /* <DEDUP_REMOVED lines=15> */
.L_x_4528:
[----:B------:R-:W-:Y:S05]  /*06a0*/  BSYNC B0 ;  /* 0x0000000000007941 */ /* 0x000fea0003800000 */
.L_x_4527:
        /* <DEDUP_REMOVED lines=14> */
.L_x_4530:
[----:B------:R-:W-:Y:S05]  /*0790*/  BSYNC B0 ;  /* 0x0000000000007941 */ /* 0x000fea0003800000 */
.L_x_4529:
        /* <DEDUP_REMOVED lines=14> */
.L_x_4532:
[----:B------:R-:W-:Y:S05]  /*0880*/  BSYNC B0 ;  /* 0x0000000000007941 */ /* 0x000fea0003800000 */
.L_x_4531:
        /* <DEDUP_REMOVED lines=13> */
.L_x_4534:
[----:B------:R-:W-:Y:S05]  /*0960*/  BSYNC B0 ;  /* 0x0000000000007941 */ /* 0x000fea0003800000 */
.L_x_4533:
[----:B------:R-:W-:Y:S01]  /*0970*/  ULDC UR8, c[0x0][0x214] ;  /* 0x0000850000087ab9 */ /* 0x000fe20000000800 */
[----:B------:R-:W-:Y:S02]  /*0980*/  LOP3.LUT R90, R15, UR29, R8, 0x96, !PT ;  /* 0x0000001d0f5a7c12 */ /* 0x000fe4000f8e9608 */
[----:B------:R-:W-:-:S13]  /*0990*/  ISETP.GE.AND P2, PT, R26, UR8, PT ;  /* 0x000000081a007c0c */ /* 0x000fda000bf46270 */
[----:B------:R-:W-:Y:S05]  /*09a0*/  @P2 EXIT ;  /* 0x000000000000294d */ /* 0x000fea0003800000 */
[--C-:B-----5:R-:W-:Y:S01]  /*09b0*/  HADD2.F32 R68, -RZ, R50.reuse.H0_H0 ;  /* 0x20000032ff447230 */ /* 0x120fe20000004100 */
[----:B------:R-:W-:Y:S01]  /*09c0*/  BSSY B0, `(.L_x_4535) ;  /* 0x0000e34000007945 */ /* 0x000fe20003800000 */
[----:B------:R-:W-:Y:S01]  /*09d0*/  HADD2.F32 R69, -RZ, R50.H1_H1 ;  /* 0x30000032ff457230 */ /* 0x000fe20000004100 */
[----:B------:R-:W-:Y:S01]  /*09e0*/  ULDC.U8 UR8, c[0x0][0x2a0] ;  /* 0x0000a80000087ab9 */ /* 0x000fe20000000000 */
[--C-:B------:R-:W-:Y:S01]  /*09f0*/  HADD2.F32 R50, -RZ, R51.reuse.H0_H0 ;  /* 0x20000033ff327230 */ /* 0x100fe20000004100 */
[----:B------:R-:W-:Y:S01]  /*0a00*/  LOP3.LUT R88, R88, 0x3, RZ, 0xc0, !PT ;  /* 0x0000000358587812 */ /* 0x000fe200078ec0ff */
        /* <DEDUP_REMOVED lines=41> */
[--C-:B------:R-:W-:Y:S02]  /*0ca0*/  HADD2.F32 R4, -RZ, R59.reuse.H0_H0 ;  /* 0x2000003bff047230 */ /* 0x100fe40000004100 */
[----:B------:R-:W-:Y:S02]  /*0cb0*/  HADD2.F32 R3, -RZ, R59.H1_H1 ;  /* 0x3000003bff037230 */ /* 0x000fe40000004100 */
[----:B------:R-:W-:Y:S02]  /*0cc0*/  HADD2.F32 R2, -RZ, R52.H0_H0 ;  /* 0x20000034ff027230 */ /* 0x000fe40000004100 */
[----:B------:R-:W-:Y:S02]  /*0cd0*/  HADD2.F32 R53, -RZ, R54.H0_H0 ;  /* 0x20000036ff357230 */ /* 0x000fe40000004100 */
[----:B------:R-:W-:-:S02]  /*0ce0*/  HADD2.F32 R57, -RZ, R55.H0_H0 ;  /* 0x20000037ff397230 */ /* 0x000fc40000004100 */
[----:B------:R-:W-:Y:S02]  /*0cf0*/  HADD2.F32 R58, -RZ, R55.H1_H1 ;  /* 0x30000037ff3a7230 */ /* 0x000fe40000004100 */
[----:B------:R-:W-:Y:S02]  /*0d00*/  HADD2.F32 R48, -RZ, R49.H0_H0 ;  /* 0x20000031ff307230 */ /* 0x000fe40000004100 */
        /* <DEDUP_REMOVED lines=26> */
[----:B------:R-:W-:-:S07]  /*0eb0*/  IMAD.MOV.U32 R89, RZ, RZ, RZ ;  /* 0x000000ffff597224 */ /* 0x000fce00078e00ff */
.L_x_4879:
        /* <DEDUP_REMOVED lines=11> */
[----:B------:R-:W-:-:S04]  /*0f70*/  SHF.R.S32.HI R133, RZ, 0x1f, R132 ;  /* 0x0000001fff857819 */ /* 0x000fc80000011484 */
[----:B------:R-:W-:-:S04]  /*0f80*/  LEA.HI R132, R133, R132, RZ, 0x3 ;  /* 0x0000008485847211 */ /* 0x000fc800078f18ff */
[----:B------:R-:W-:Y:S02]  /*0f90*/  LEA.HI.SX32 R140, R132, R29, 0x1d ;  /* 0x0000001d848c7211 */ /* 0x000fe400078feaff */
        /* <DEDUP_REMOVED lines=19> */
[----:B------:R-:W-:Y:S01]  /*10d0*/  HFMA2.MMA R91, -RZ, RZ, 0, 0 ;  /* 0x00000000ff5b7435 */ /* 0x000fe200000001ff */
[----:B------:R-:W-:Y:S01]  /*10e0*/  IMAD.MOV.U32 R44, RZ, RZ, R88 ;  /* 0x000000ffff2c7224 */ /* 0x000fe200078e0058 */
[----:B------:R-:W-:Y:S09]  /*10f0*/  @!P3 BRA `(.L_x_4540) ;  /* 0x000000040060b947 */ /* 0x000ff20003800000 */
[----:B------:R-:W-:Y:S01]  /*1100*/  MOV R44, R88 ;  /* 0x00000058002c7202 */ /* 0x000fe20000000f00 */
[----:B-----5:R-:W-:Y:S01]  /*1110*/  HADD2.F32 R91, -RZ, R40.H0_H0 ;  /* 0x20000028ff5b7230 */ /* 0x020fe20000004100 */
[----:B------:R-:W-:Y:S06]  /*1120*/  BRA `(.L_x_4540) ;  /* 0x0000000400547947 */ /* 0x000fec0003800000 */
.L_x_4539:
        /* <DEDUP_REMOVED lines=12> */
.L_x_4542:
[----:B------:R-:W-:-:S07]  /*11f0*/  IMAD.MOV.U32 R94, RZ, RZ, R90 ;  /* 0x000000ffff5e7224 */ /* 0x000fce00078e005a */
.L_x_4543:
[----:B------:R-:W-:Y:S05]  /*1200*/  BSYNC B3 ;  /* 0x0000000000037941 */ /* 0x000fea0003800000 */
.L_x_4541:
        /* <DEDUP_REMOVED lines=16> */
.L_x_4547:
[----:B------:R-:W-:Y:S05]  /*1310*/  BSYNC B4 ;  /* 0x0000000000047941 */ /* 0x000fea0003800000 */
.L_x_4546:
        /* <DEDUP_REMOVED lines=42> */
.L_x_4545:
[----:B------:R-:W-:Y:S05]  /*15c0*/  BSYNC B3 ;  /* 0x0000000000037941 */ /* 0x000fea0003800000 */
.L_x_4544:
[----:B------:R-:W-:Y:S01]  /*15d0*/  HFMA2.MMA R88, -RZ, RZ, 0.1171875, 0 ;  /* 0x2f800000ff587435 */ /* 0x000fe200000001ff */
[----:B------:R-:W-:Y:S01]  /*15e0*/  I2FP.F32.U32 R45, R94 ;  /* 0x0000005e002d7245 */ /* 0x000fe20000201000 */
[----:B-----5:R-:W-:-:S05]  /*15f0*/  HADD2.F32 R46, -RZ, R36.H0_H0 ;  /* 0x20000024ff2e7230 */ /* 0x020fca0000004100 */
[----:B------:R-:W-:-:S03]  /*1600*/  FMUL.FTZ R46, R46, UR13 ;  /* 0x0000000d2e2e7c20 */ /* 0x000fc60008410000 */
[----:B------:R-:W-:Y:S01]  /*1610*/  FFMA.FTZ R45, R45, R88, 1.1641532182693481445e-10 ;  /* 0x2f0000002d2d7423 */ /* 0x000fe20000010058 */
[----:B------:R-:W-:-:S04]  /*1620*/  FMUL.FTZ R46, R46, UR12 ;  /* 0x0000000c2e2e7c20 */ /* 0x000fc80008410000 */
[----:B------:R-:W-:-:S04]  /*1630*/  FSETP.GTU.FTZ.AND P5, PT, R45, UR10, PT ;  /* 0x0000000a2d007c0b */ /* 0x000fc8000bfbc000 */
[----:B------:R-:W-:Y:S01]  /*1640*/  FSEL R91, R46, RZ, !P5 ;  /* 0x000000ff2e5b7208 */ /* 0x000fe20006800000 */
[----:B------:R-:W-:Y:S01]  /*1650*/  @P3 HADD2.F32 R46, -RZ, R40.H0_H0 ;  /* 0x20000028ff2e3230 */ /* 0x000fe20000004100 */
[----:B------:R-:W-:-:S04]  /*1660*/  SEL R93, RZ, 0x1, P5 ;  /* 0x00000001ff5d7807 */ /* 0x000fc80002800000 */
[----:B------:R-:W-:-:S07]  /*1670*/  @P3 FADD.FTZ R91, R46, R91 ;  /* 0x0000005b2e5b3221 */ /* 0x000fce0000010000 */
.L_x_4540:
[----:B------:R-:W-:Y:S05]  /*1680*/  BSYNC B2 ;  /* 0x0000000000027941 */ /* 0x000fea0003800000 */
.L_x_4538:
[----:B------:R-:W-:Y:S04]  /*1690*/  BSSY B2, `(.L_x_4548) ;  /* 0x000005f000027945 */ /* 0x000fe80003800000 */
[----:B------:R-:W-:Y:S05]  /*16a0*/  @P4 BRA `(.L_x_4549) ;  /* 0x0000000000184947 */ /* 0x000fea0003800000 */
[----:B------:R-:W-:Y:S01]  /*16b0*/  IMAD.MOV.U32 R94, RZ, RZ, RZ ;  /* 0x000000ffff5e7224 */ /* 0x000fe200078e00ff */
[----:B------:R-:W-:Y:S01]  /*16c0*/  MOV R45, R44 ;  /* 0x0000002c002d7202 */ /* 0x000fe20000000f00 */
[----:B------:R-:W-:Y:S06]  /*16d0*/  @!P3 BRA `(.L_x_4550) ;  /* 0x000000040068b947 */ /* 0x000fec0003800000 */
[----:B------:R-:W-:Y:S02]  /*16e0*/  IMAD.MOV.U32 R45, RZ, RZ, R44 ;  /* 0x000000ffff2d7224 */ /* 0x000fe400078e002c */
[----:B-----5:R-:W-:Y:S01]  /*16f0*/  HADD2.F32 R94, -RZ, R40.H1_H1 ;  /* 0x30000028ff5e7230 */ /* 0x020fe20000004100 */
[----:B------:R-:W-:Y:S06]  /*1700*/  BRA `(.L_x_4550) ;  /* 0x00000004005c7947 */ /* 0x000fec0003800000 */
.L_x_4549:
        /* <DEDUP_REMOVED lines=12> */
.L_x_4552:
[----:B------:R-:W-:-:S07]  /*17d0*/  MOV R88, R90 ;  /* 0x0000005a00587202 */ /* 0x000fce0000000f00 */
.L_x_4553:
[----:B------:R-:W-:Y:S05]  /*17e0*/  BSYNC B3 ;  /* 0x0000000000037941 */ /* 0x000fea0003800000 */
.L_x_4551:
        /* <DEDUP_REMOVED lines=16> */
.L_x_4557:
[----:B------:R-:W-:Y:S05]  /*18f0*/  BSYNC B4 ;  /* 0x0000000000047941 */ /* 0x000fea0003800000 */
.L_x_4556:
        /* <DEDUP_REMOVED lines=44> */
.L_x_4555:
[----:B------:R-:W-:Y:S05]  /*1bc0*/  BSYNC B3 ;  /* 0x0000000000037941 */ /* 0x000fea0003800000 */
.L_x_4554:
[----:B------:R-:W-:Y:S01]  /*1bd0*/  I2FP.F32.U32 R44, R88 ;  /* 0x00000058002c7245 */ /* 0x000fe20000201000 */
[----:B-----5:R-:W-:Y:S02]  /*1be0*/  HADD2.F32 R46, -RZ, R36.H1_H1 ;  /* 0x30000024ff2e7230 */ /* 0x020fe40000004100 */
[----:B------:R-:W-:-:S03]  /*1bf0*/  IMAD.MOV.U32 R47, RZ, RZ, 0x2f800000 ;  /* 0x2f800000ff2f7424 */ /* 0x000fc600078e00ff */
[----:B------:R-:W-:Y:S01]  /*1c00*/  FMUL.FTZ R46, R46, UR13 ;  /* 0x0000000d2e2e7c20 */ /* 0x000fe20008410000 */
[----:B------:R-:W-:Y:S01]  /*1c10*/  FFMA.FTZ R44, R44, R47, 1.1641532182693481445e-10 ;  /* 0x2f0000002c2c7423 */ /* 0x000fe2000001002f */
[----:B------:R-:W-:Y:S02]  /*1c20*/  @P3 HADD2.F32 R47, -RZ, R40.H1_H1 ;  /* 0x30000028ff2f3230 */ /* 0x000fe40000004100 */
[----:B------:R-:W-:Y:S02]  /*1c30*/  FMUL.FTZ R46, R46, UR12 ;  /* 0x0000000c2e2e7c20 */ /* 0x000fe40008410000 */
[----:B------:R-:W-:-:S04]  /*1c40*/  FSETP.GTU.FTZ.AND P5, PT, R44, UR10, PT ;  /* 0x0000000a2c007c0b */ /* 0x000fc8000bfbc000 */
[----:B------:R-:W-:Y:S02]  /*1c50*/  FSEL R94, R46, RZ, !P5 ;  /* 0x000000ff2e5e7208 */ /* 0x000fe40006800000 */
[----:B------:R-:W-:-:S03]  /*1c60*/  SEL R95, RZ, 0x1, P5 ;  /* 0x00000001ff5f7807 */ /* 0x000fc60002800000 */
[----:B------:R-:W-:-:S07]  /*1c70*/  @P3 FADD.FTZ R94, R47, R94 ;  /* 0x0000005e2f5e3221 */ /* 0x000fce0000010000 */
.L_x_4550:
[----:B------:R-:W-:Y:S05]  /*1c80*/  BSYNC B2 ;  /* 0x0000000000027941 */ /* 0x000fea0003800000 */
.L_x_4548:
[----:B------:R-:W-:Y:S04]  /*1c90*/  BSSY B2, `(.L_x_4558) ;  /* 0x000005f000027945 */ /* 0x000fe80003800000 */
[----:B------:R-:W-:Y:S05]  /*1ca0*/  @P4 BRA `(.L_x_4559) ;  /* 0x0000000000184947 */ /* 0x000fea0003800000 */
[----:B------:R-:W-:Y:S01]  /*1cb0*/  MOV R96, RZ ;  /* 0x000000ff00607202 */ /* 0x000fe20000000f00 */
[----:B------:R-:W-:Y:S01]  /*1cc0*/  IMAD.MOV.U32 R44, RZ, RZ, R45 ;  /* 0x000000ffff2c7224 */ /* 0x000fe200078e002d */
[----:B------:R-:W-:Y:S06]  /*1cd0*/  @!P3 BRA `(.L_x_4560) ;  /* 0x000000040068b947 */ /* 0x000fec0003800000 */
[----:B------:R-:W-:Y:S01]  /*1ce0*/  MOV R44, R45 ;  /* 0x0000002d002c7202 */ /* 0x000fe20000000f00 */
[----:B-----5:R-:W-:Y:S01]  /*1cf0*/  HADD2.F32 R96, -RZ, R41.H0_H0 ;  /* 0x20000029ff607230 */ /* 0x020fe20000004100 */
[----:B------:R-:W-:Y:S06]  /*1d00*/  BRA `(.L_x_4560) ;  /* 0x00000004005c7947 */ /* 0x000fec0003800000 */
.L_x_4559:
        /* <DEDUP_REMOVED lines=12> */
.L_x_4562:
[----:B------:R-:W-:-:S07]  /*1dd0*/  IMAD.MOV.U32 R88, RZ, RZ, R90 ;  /* 0x000000ffff587224 */ /* 0x000fce00078e005a */
.L_x_4563:
[----:B------:R-:W-:Y:S05]  /*1de0*/  BSYNC B3 ;  /* 0x0000000000037941 */ /* 0x000fea0003800000 */
.L_x_4561:
        /* <DEDUP_REMOVED lines=16> */
.L_x_4567:
[----:B------:R-:W-:Y:S05]  /*1ef0*/  BSYNC B4 ;  /* 0x0000000000047941 */ /* 0x000fea0003800000 */
.L_x_4566:
        /* <DEDUP_REMOVED lines=44> */
.L_x_4565:
[----:B------:R-:W-:Y:S05]  /*21c0*/  BSYNC B3 ;  /* 0x0000000000037941 */ /* 0x000fea0003800000 */
.L_x_4564:
[----:B------:R-:W-:Y:S01]  /*21d0*/  I2FP.F32.U32 R45, R88 ;  /* 0x00000058002d7245 */ /* 0x000fe20000201000 */
[----:B------:R-:W-:Y:S01]  /*21e0*/  HFMA2.MMA R88, -RZ, RZ, 0.1171875, 0 ;  /* 0x2f800000ff587435 */ /* 0x000fe200000001ff */
[----:B-----5:R-:W-:-:S05]  /*21f0*/  HADD2.F32 R46, -RZ, R37.H0_H0 ;  /* 0x20000025ff2e7230 */ /* 0x020fca0000004100 */
[----:B------:R-:W-:-:S04]  /*2200*/  FMUL.FTZ R46, R46, UR13 ;  /* 0x0000000d2e2e7c20 */ /* 0x000fc80008410000 */
[----:B------:R-:W-:Y:S01]  /*2210*/  FFMA.FTZ R45, R45, R88, 1.1641532182693481445e-10 ;  /* 0x2f0000002d2d7423 */ /* 0x000fe20000010058 */
[----:B------:R-:W-:-:S04]  /*2220*/  FMUL.FTZ R46, R46, UR12 ;  /* 0x0000000c2e2e7c20 */ /* 0x000fc80008410000 */
[----:B------:R-:W-:Y:S01]  /*2230*/  FSETP.GTU.FTZ.AND P5, PT, R45, UR10, PT ;  /* 0x0000000a2d007c0b */ /* 0x000fe2000bfbc000 */
[----:B------:R-:W-:-:S03]  /*2240*/  @P3 HADD2.F32 R45, -RZ, R41.H0_H0 ;  /* 0x20000029ff2d3230 */ /* 0x000fc60000004100 */
[----:B------:R-:W-:Y:S02]  /*2250*/  FSEL R96, R46, RZ, !P5 ;  /* 0x000000ff2e607208 */ /* 0x000fe40006800000 */
[----:B------:R-:W-:-:S03]  /*2260*/  SEL R97, RZ, 0x1, P5 ;  /* 0x00000001ff617807 */ /* 0x000fc60002800000 */
[----:B------:R-:W-:-:S07]  /*2270*/  @P3 FADD.FTZ R96, R45, R96 ;  /* 0x000000602d603221 */ /* 0x000fce0000010000 */
.L_x_4560:
[----:B------:R-:W-:Y:S05]  /*2280*/  BSYNC B2 ;  /* 0x0000000000027941 */ /* 0x000fea0003800000 */
.L_x_4558:
        /* <DEDUP_REMOVED lines=8> */
.L_x_4569:
        /* <DEDUP_REMOVED lines=12> */
.L_x_4572:
[----:B------:R-:W-:-:S07]  /*23d0*/  MOV R88, R90 ;  /* 0x0000005a00587202 */ /* 0x000fce0000000f00 */
.L_x_4573:
[----:B------:R-:W-:Y:S05]  /*23e0*/  BSYNC B3 ;  /* 0x0000000000037941 */ /* 0x000fea0003800000 */
.L_x_4571:
        /* <DEDUP_REMOVED lines=16> */
.L_x_4577:
[----:B------:R-:W-:Y:S05]  /*24f0*/  BSYNC B4 ;  /* 0x0000000000047941 */ /* 0x000fea0003800000 */
.L_x_4576:
        /* <DEDUP_REMOVED lines=44> */
.L_x_4575:
[----:B------:R-:W-:Y:S05]  /*27c0*/  BSYNC B3 ;  /* 0x0000000000037941 */ /* 0x000fea0003800000 */
.L_x_4574:
[----:B------:R-:W-:Y:S01]  /*27d0*/  I2FP.F32.U32 R44, R88 ;  /* 0x00000058002c7245 */ /* 0x000fe20000201000 */
[----:B-----5:R-:W-:Y:S02]  /*27e0*/  HADD2.F32 R46, -RZ, R37.H1_H1 ;  /* 0x30000025ff2e7230 */ /* 0x020fe40000004100 */
[----:B------:R-:W-:-:S03]  /*27f0*/  IMAD.MOV.U32 R47, RZ, RZ, 0x2f800000 ;  /* 0x2f800000ff2f7424 */ /* 0x000fc600078e00ff */
[----:B------:R-:W-:Y:S01]  /*2800*/  FMUL.FTZ R46, R46, UR13 ;  /* 0x0000000d2e2e7c20 */ /* 0x000fe20008410000 */
[----:B------:R-:W-:-:S03]  /*2810*/  FFMA.FTZ R44, R44, R47, 1.1641532182693481445e-10 ;  /* 0x2f0000002c2c7423 */ /* 0x000fc6000001002f */
[----:B------:R-:W-:Y:S02]  /*2820*/  FMUL.FTZ R46, R46, UR12 ;  /* 0x0000000c2e2e7c20 */ /* 0x000fe40008410000 */
[----:B------:R-:W-:Y:S01]  /*2830*/  FSETP.GTU.FTZ.AND P5, PT, R44, UR10, PT ;  /* 0x0000000a2c007c0b */ /* 0x000fe2000bfbc000 */
[----:B------:R-:W-:-:S03]  /*2840*/  @P3 HADD2.F32 R44, -RZ, R41.H1_H1 ;  /* 0x30000029ff2c3230 */ /* 0x000fc60000004100 */
[----:B------:R-:W-:Y:S02]  /*2850*/  FSEL R99, R46, RZ, !P5 ;  /* 0x000000ff2e637208 */ /* 0x000fe40006800000 */
[----:B------:R-:W-:-:S03]  /*2860*/  SEL R98, RZ, 0x1, P5 ;  /* 0x00000001ff627807 */ /* 0x000fc60002800000 */
[----:B------:R-:W-:-:S07]  /*2870*/  @P3 FADD.FTZ R99, R44, R99 ;  /* 0x000000632c633221 */ /* 0x000fce0000010000 */
.L_x_4570:
[----:B------:R-:W-:Y:S05]  /*2880*/  BSYNC B2 ;  /* 0x0000000000027941 */ /* 0x000fea0003800000 */
.L_x_4568:
        /* <DEDUP_REMOVED lines=8> */
.L_x_4579:
        /* <DEDUP_REMOVED lines=12> */
.L_x_4582:
[----:B------:R-:W-:-:S07]  /*29d0*/  IMAD.MOV.U32 R88, RZ, RZ, R90 ;  /* 0x000000ffff587224 */ /* 0x000fce00078e005a */
.L_x_4583:
[----:B------:R-:W-:Y:S05]  /*29e0*/  BSYNC B3 ;  /* 0x0000000000037941 */ /* 0x000fea0003800000 */
.L_x_4581:
        /* <DEDUP_REMOVED lines=16> */
.L_x_4587:
[----:B------:R-:W-:Y:S05]  /*2af0*/  BSYNC B4 ;  /* 0x0000000000047941 */ /* 0x000fea0003800000 */
.L_x_4586:
        /* <DEDUP_REMOVED lines=44> */
.L_x_4585:
[----:B------:R-:W-:Y:S05]  /*2dc0*/  BSYNC B3 ;  /* 0x0000000000037941 */ /* 0x000fea0003800000 */
.L_x_4584:
        /* <DEDUP_REMOVED lines=11> */
.L_x_4580:
[----:B------:R-:W-:Y:S05]  /*2e80*/  BSYNC B2 ;  /* 0x0000000000027941 */ /* 0x000fea0003800000 */
.L_x_4578:
        /* <DEDUP_REMOVED lines=8> */
.L_x_4589:
        /* <DEDUP_REMOVED lines=12> */
.L_x_4592:
[----:B------:R-:W-:-:S07]  /*2fd0*/  MOV R88, R90 ;  /* 0x0000005a00587202 */ /* 0x000fce0000000f00 */
.L_x_4593:
[----:B------:R-:W-:Y:S05]  /*2fe0*/  BSYNC B3 ;  /* 0x0000000000037941 */ /* 0x000fea0003800000 */
.L_x_4591:
        /* <DEDUP_REMOVED lines=16> */
.L_x_4597:
[----:B------:R-:W-:Y:S05]  /*30f0*/  BSYNC B4 ;  /* 0x0000000000047941 */ /* 0x000fea0003800000 */
.L_x_4596:
        /* <DEDUP_REMOVED lines=44> */
.L_x_4595:
[----:B------:R-:W-:Y:S05]  /*33c0*/  BSYNC B3 ;  /* 0x0000000000037941 */ /* 0x000fea0003800000 */
.L_x_4594:
        /* <DEDUP_REMOVED lines=11> */
.L_x_4590:
[----:B------:R-:W-:Y:S05]  /*3480*/  BSYNC B2 ;  /* 0x0000000000027941 */ /* 0x000fea0003800000 */
.L_x_4588:
        /* <DEDUP_REMOVED lines=8> */
.L_x_4599:
        /* <DEDUP_REMOVED lines=12> */
.L_x_4602:
[----:B------:R-:W-:-:S07]  /*35d0*/  IMAD.MOV.U32 R88, RZ, RZ, R90 ;  /* 0x000000ffff587224 */ /* 0x000fce00078e005a */
.L_x_4603:
[----:B------:R-:W-:Y:S05]  /*35e0*/  BSYNC B3 ;  /* 0x0000000000037941 */ /* 0x000fea0003800000 */
.L_x_4601:
        /* <DEDUP_REMOVED lines=16> */
.L_x_4607:
[----:B------:R-:W-:Y:S05]  /*36f0*/  BSYNC B4 ;  /* 0x0000000000047941 */ /* 0x000fea0003800000 */
.L_x_4606:
        /* <DEDUP_REMOVED lines=44> */
.L_x_4605:
[----:B------:R-:W-:Y:S05]  /*39c0*/  BSYNC B3 ;  /* 0x0000000000037941 */ /* 0x000fea0003800000 */
.L_x_4604:
        /* <DEDUP_REMOVED lines=11> */
.L_x_4600:
[----:B------:R-:W-:Y:S05]  /*3a80*/  BSYNC B2 ;  /* 0x0000000000027941 */ /* 0x000fea0003800000 */
.L_x_4598:
        /* <DEDUP_REMOVED lines=8> */
.L_x_4609:
        /* <DEDUP_REMOVED lines=12> */
.L_x_4612:
[----:B------:R-:W-:-:S07]  /*3bd0*/  MOV R134, R90 ;  /* 0x0000005a00867202 */ /* 0x000fce0000000f00 */
.L_x_4613:
[----:B------:R-:W-:Y:S05]  /*3be0*/  BSYNC B3 ;  /* 0x0000000000037941 */ /* 0x000fea0003800000 */
.L_x_4611:
        /* <DEDUP_REMOVED lines=16> */
.L_x_4617:
[----:B------:R-:W-:Y:S05]  /*3cf0*/  BSYNC B4 ;  /* 0x0000000000047941 */ /* 0x000fea0003800000 */
.L_x_4616:
        /* <DEDUP_REMOVED lines=44> */
.L_x_4615:
[----:B------:R-:W-:Y:S05]  /*3fc0*/  BSYNC B3 ;  /* 0x0000000000037941 */ /* 0x000fea0003800000 */
.L_x_4614:
        /* <DEDUP_REMOVED lines=11> */
.L_x_4610:
[----:B------:R-:W-:Y:S05]  /*4080*/  BSYNC B2 ;  /* 0x0000000000027941 */ /* 0x000fea0003800000 */
.L_x_4608:
[----:B------:R-:W0:Y:S01]  /*4090*/  LDC.64 R132, c[0x0][0x238] ;  /* 0x00008e00ff847b82 */ /* 0x000e220000000a00 */
[----:B------:R-:W-:Y:S01]  /*40a0*/  F2FP.F16.F32.PACK_AB R47, R107, R104 ;  /* 0x000000686b2f723e */ /* 0x000fe200000000ff */
[----:B------:R-:W-:Y:S01]  /*40b0*/  BSSY B2, `(.L_x_4618) ;  /* 0x000001b000027945 */ /* 0x000fe20003800000 */
[----:B------:R-:W-:Y:S02]  /*40c0*/  F2FP.F16.F32.PACK_AB R46, R103, R100 ;  /* 0x00000064672e723e */ /* 0x000fe400000000ff */
[----:B------:R-:W-:Y:S02]  /*40d0*/  F2FP.F16.F32.PACK_AB R45, R99, R96 ;  /* 0x00000060632d723e */ /* 0x000fe400000000ff */
[----:B------:R-:W-:Y:S01]  /*40e0*/  F2FP.F16.F32.PACK_AB R44, R94, R91 ;  /* 0x0000005b5e2c723e */ /* 0x000fe200000000ff */
        /* <DEDUP_REMOVED lines=23> */
.L_x_4619:
[----:B------:R-:W-:Y:S05]  /*4260*/  BSYNC B2 ;  /* 0x0000000000027941 */ /* 0x000fea0003800000 */
.L_x_4618:
[----:B------:R-:W-:Y:S01]  /*4270*/  VIADD R140, R140, 0x20 ;  /* 0x000000208c8c7836 */ /* 0x000fe20000000000 */
[----:B------:R-:W-:-:S07]  /*4280*/  IADD3 R139, R139, 0x20, RZ ;  /* 0x000000208b8b7810 */ /* 0x000fce0007ffe0ff */
.L_x_4537:
[----:B------:R-:W-:Y:S05]  /*4290*/  BSYNC B1 ;  /* 0x0000000000017941 */ /* 0x000fea0003800000 */
.L_x_4536:
        /* <DEDUP_REMOVED lines=18> */
[----:B-----5:R-:W-:Y:S01]  /*43c0*/  HADD2.F32 R108, -RZ, R40.H0_H0 ;  /* 0x20000028ff6c7230 */ /* 0x020fe20000004100 */
[----:B------:R-:W-:Y:S06]  /*43d0*/  BRA `(.L_x_4624) ;  /* 0x0000000400587947 */ /* 0x000fec0003800000 */
.L_x_4623:
        /* <DEDUP_REMOVED lines=12> */
.L_x_4626:
[----:B------:R-:W-:-:S07]  /*44a0*/  MOV R110, R90 ;  /* 0x0000005a006e7202 */ /* 0x000fce0000000f00 */
.L_x_4627:
[----:B------:R-:W-:Y:S05]  /*44b0*/  BSYNC B3 ;  /* 0x0000000000037941 */ /* 0x000fea0003800000 */
.L_x_4625:
        /* <DEDUP_REMOVED lines=16> */
.L_x_4631:
[----:B------:R-:W-:Y:S05]  /*45c0*/  BSYNC B4 ;  /* 0x0000000000047941 */ /* 0x000fea0003800000 */
.L_x_4630:
        /* <DEDUP_REMOVED lines=43> */
.L_x_4629:
[----:B------:R-:W-:Y:S05]  /*4880*/  BSYNC B3 ;  /* 0x0000000000037941 */ /* 0x000fea0003800000 */
.L_x_4628:
[----:B------:R-:W-:Y:S01]  /*4890*/  HFMA2.MMA R46, -RZ, RZ, 0.1171875, 0 ;  /* 0x2f800000ff2e7435 */ /* 0x000fe200000001ff */
[----:B------:R-:W-:Y:S01]  /*48a0*/  I2FP.F32.U32 R45, R110 ;  /* 0x0000006e002d7245 */ /* 0x000fe20000201000 */
[----:B-----5:R-:W-:-:S05]  /*48b0*/  HADD2.F32 R47, -RZ, R36.H0_H0 ;  /* 0x20000024ff2f7230 */ /* 0x020fca0000004100 */
[----:B------:R-:W-:-:S03]  /*48c0*/  FMUL.FTZ R47, R47, UR13 ;  /* 0x0000000d2f2f7c20 */ /* 0x000fc60008410000 */
[----:B------:R-:W-:Y:S01]  /*48d0*/  FFMA.FTZ R45, R45, R46, 1.1641532182693481445e-10 ;  /* 0x2f0000002d2d7423 */ /* 0x000fe2000001002e */
[----:B------:R-:W-:-:S04]  /*48e0*/  FMUL.FTZ R47, R47, UR12 ;  /* 0x0000000c2f2f7c20 */ /* 0x000fc80008410000 */
[----:B------:R-:W-:Y:S01]  /*48f0*/  FSETP.GTU.FTZ.AND P5, PT, R45, UR10, PT ;  /* 0x0000000a2d007c0b */ /* 0x000fe2000bfbc000 */
[----:B------:R-:W-:-:S03]  /*4900*/  @P3 HADD2.F32 R45, -RZ, R40.H0_H0 ;  /* 0x20000028ff2d3230 */ /* 0x000fc60000004100 */
[----:B------:R-:W-:Y:S02]  /*4910*/  FSEL R108, R47, RZ, !P5 ;  /* 0x000000ff2f6c7208 */ /* 0x000fe40006800000 */
[----:B------:R-:W-:-:S03]  /*4920*/  SEL R93, RZ, 0x1, P5 ;  /* 0x00000001ff5d7807 */ /* 0x000fc60002800000 */
[----:B------:R-:W-:-:S07]  /*4930*/  @P3 FADD.FTZ R108, R45, R108 ;  /* 0x0000006c2d6c3221 */ /* 0x000fce0000010000 */
.L_x_4624:
[----:B------:R-:W-:Y:S05]  /*4940*/  BSYNC B2 ;  /* 0x0000000000027941 */ /* 0x000fea0003800000 */
.L_x_4622:
        /* <DEDUP_REMOVED lines=8> */
.L_x_4633:
        /* <DEDUP_REMOVED lines=12> */
.L_x_4636:
[----:B------:R-:W-:-:S07]  /*4a90*/  MOV R88, R90 ;  /* 0x0000005a00587202 */ /* 0x000fce0000000f00 */
.L_x_4637:
[----:B------:R-:W-:Y:S05]  /*4aa0*/  BSYNC B3 ;  /* 0x0000000000037941 */ /* 0x000fea0003800000 */
.L_x_4635:
        /* <DEDUP_REMOVED lines=16> */
.L_x_4641:
[----:B------:R-:W-:Y:S05]  /*4bb0*/  BSYNC B4 ;  /* 0x0000000000047941 */ /* 0x000fea0003800000 */
.L_x_4640:
        /* <DEDUP_REMOVED lines=44> */
.L_x_4639:
[----:B------:R-:W-:Y:S05]  /*4e80*/  BSYNC B3 ;  /* 0x0000000000037941 */ /* 0x000fea0003800000 */
.L_x_4638:
        /* <DEDUP_REMOVED lines=11> */
.L_x_4634:
[----:B------:R-:W-:Y:S05]  /*4f40*/  BSYNC B2 ;  /* 0x0000000000027941 */ /* 0x000fea0003800000 */
.L_x_4632:
        /* <DEDUP_REMOVED lines=8> */
.L_x_4643:
        /* <DEDUP_REMOVED lines=12> */
.L_x_4646:
[----:B------:R-:W-:-:S07]  /*5090*/  IMAD.MOV.U32 R88, RZ, RZ, R90 ;  /* 0x000000ffff587224 */ /* 0x000fce00078e005a */
.L_x_4647:
[----:B------:R-:W-:Y:S05]  /*50a0*/  BSYNC B3 ;  /* 0x0000000000037941 */ /* 0x000fea0003800000 */
.L_x_4645:
        /* <DEDUP_REMOVED lines=16> */
.L_x_4651:
[----:B------:R-:W-:Y:S05]  /*51b0*/  BSYNC B4 ;  /* 0x0000000000047941 */ /* 0x000fea0003800000 */
.L_x_4650:
        /* <DEDUP_REMOVED lines=44> */
.L_x_4649:
[----:B------:R-:W-:Y:S05]  /*5480*/  BSYNC B3 ;  /* 0x0000000000037941 */ /* 0x000fea0003800000 */
.L_x_4648:
[----:B------:R-:W-:Y:S01]  /*5490*/  I2FP.F32.U32 R45, R88 ;  /* 0x00000058002d7245 */ /* 0x000fe20000201000 */
[----:B-----5:R-:W-:Y:S02]  /*54a0*/  HADD2.F32 R47, -RZ, R37.H0_H0 ;  /* 0x20000025ff2f7230 */ /* 0x020fe40000004100 */
[----:B------:R-:W-:-:S03]  /*54b0*/  IMAD.MOV.U32 R46, RZ, RZ, 0x2f800000 ;  /* 0x2f800000ff2e7424 */ /* 0x000fc600078e00ff */
[----:B------:R-:W-:Y:S01]  /*54c0*/  FMUL.FTZ R47, R47, UR13 ;  /* 0x0000000d2f2f7c20 */ /* 0x000fe20008410000 */
[----:B------:R-:W-:-:S03]  /*54d0*/  FFMA.FTZ R45, R45, R46, 1.1641532182693481445e-10 ;  /* 0x2f0000002d2d7423 */ /* 0x000fc6000001002e */
[----:B------:R-:W-:Y:S02]  /*54e0*/  FMUL.FTZ R47, R47, UR12 ;  /* 0x0000000c2f2f7c20 */ /* 0x000fe40008410000 */
[----:B------:R-:W-:Y:S01]  /*54f0*/  FSETP.GTU.FTZ.AND P5, PT, R45, UR10, PT ;  /* 0x0000000a2d007c0b */ /* 0x000fe2000bfbc000 */
[----:B------:R-:W-:-:S03]  /*5500*/  @P3 HADD2.F32 R45, -RZ, R41.H0_H0 ;  /* 0x20000029ff2d3230 */ /* 0x000fc60000004100 */
[----:B------:R-:W-:Y:S02]  /*5510*/  FSEL R110, R47, RZ, !P5 ;  /* 0x000000ff2f6e7208 */ /* 0x000fe40006800000 */
[----:B------:R-:W-:-:S03]  /*5520*/  SEL R97, RZ, 0x1, P5 ;  /* 0x00000001ff617807 */ /* 0x000fc60002800000 */
[----:B------:R-:W-:-:S07]  /*5530*/  @P3 FADD.FTZ R110, R45, R110 ;  /* 0x0000006e2d6e3221 */ /* 0x000fce0000010000 */
.L_x_4644:
[----:B------:R-:W-:Y:S05]  /*5540*/  BSYNC B2 ;  /* 0x0000000000027941 */ /* 0x000fea0003800000 */
.L_x_4642:
[----:B------:R-:W-:Y:S04]  /*5550*/  BSSY B2, `(.L_x_4652) ;  /* 0x000005f000027945 */ /* 0x000fe80003800000 */
[----:B------:R-:W-:Y:S05]  /*5560*/  @P4 BRA `(.L_x_4653) ;  /* 0x0000000000184947 */ /* 0x000fea0003800000 */
[----:B------:R-:W-:Y:S02]  /*5570*/  MOV R111, RZ ;  /* 0x000000ff006f7202 */ /* 0x000fe40000000f00 */
[----:B------:R-:W-:Y:S01]  /*5580*/  MOV R45, R44 ;  /* 0x0000002c002d7202 */ /* 0x000fe20000000f00 */
[----:B------:R-:W-:Y:S06]  /*5590*/  @!P3 BRA `(.L_x_4654) ;  /* 0x000000040068b947 */ /* 0x000fec0003800000 */
[----:B------:R-:W-:Y:S02]  /*55a0*/  IMAD.MOV.U32 R45, RZ, RZ, R44 ;  /* 0x000000ffff2d7224 */ /* 0x000fe400078e002c */
[----:B-----5:R-:W-:Y:S01]  /*55b0*/  HADD2.F32 R111, -RZ, R41.H1_H1 ;  /* 0x30000029ff6f7230 */ /* 0x020fe20000004100 */
[----:B------:R-:W-:Y:S06]  /*55c0*/  BRA `(.L_x_4654) ;  /* 0x00000004005c7947 */ /* 0x000fec0003800000 */
.L_x_4653:
[C---:B------:R-:W-:Y:S01]  /*55d0*/  ISETP.NE.AND P5, PT, R44.reuse, 0x1, PT ;  /* 0x000000012c00780c */ /* 0x040fe20003fa5270 */
[----:B------:R-:W-:Y:S01]  /*55e0*/  BSSY B3, `(.L_x_4655) ;  /* 0x000000c000037945 */ /* 0x000fe20003800000 */
[----:B------:R-:W-:-:S11]  /*55f0*/  IADD3 R45, R44, 0x1, RZ ;  /* 0x000000012c2d7810 */ /* 0x000fd60007ffe0ff */
        /* <DEDUP_REMOVED lines=9> */
.L_x_4656:
[----:B------:R-:W-:-:S07]  /*5690*/  MOV R88, R90 ;  /* 0x0000005a00587202 */ /* 0x000fce0000000f00 */
.L_x_4657:
[----:B------:R-:W-:Y:S05]  /*56a0*/  BSYNC B3 ;  /* 0x0000000000037941 */ /* 0x000fea0003800000 */
.L_x_4655:
        /* <DEDUP_REMOVED lines=16> */
.L_x_4661:
[----:B------:R-:W-:Y:S05]  /*57b0*/  BSYNC B4 ;  /* 0x0000000000047941 */ /* 0x000fea0003800000 */
.L_x_4660:
        /* <DEDUP_REMOVED lines=42> */
[----:B------:R-:W-:Y:S01]  /*5a60*/  IMAD.MOV.U32 R45, RZ, RZ, RZ ;  /* 0x000000ffff2d7224 */ /* 0x000fe200078e00ff */
[----:B------:R-:W-:-:S07]  /*5a70*/  MOV R92, R44 ;  /* 0x0000002c005c7202 */ /* 0x000fce0000000f00 */
.L_x_4659:
[----:B------:R-:W-:Y:S05]  /*5a80*/  BSYNC B3 ;  /* 0x0000000000037941 */ /* 0x000fea0003800000 */
.L_x_4658:
[----:B------:R-:W-:Y:S01]  /*5a90*/  HFMA2.MMA R47, -RZ, RZ, 0.1171875, 0 ;  /* 0x2f800000ff2f7435 */ /* 0x000fe200000001ff */
[----:B------:R-:W-:Y:S01]  /*5aa0*/  I2FP.F32.U32 R44, R88 ;  /* 0x00000058002c7245 */ /* 0x000fe20000201000 */
[----:B-----5:R-:W-:-:S05]  /*5ab0*/  HADD2.F32 R46, -RZ, R37.H1_H1 ;  /* 0x30000025ff2e7230 */ /* 0x020fca0000004100 */
[----:B------:R-:W-:-:S03]  /*5ac0*/  FMUL.FTZ R46, R46, UR13 ;  /* 0x0000000d2e2e7c20 */ /* 0x000fc60008410000 */
[----:B------:R-:W-:Y:S01]  /*5ad0*/  FFMA.FTZ R44, R44, R47, 1.1641532182693481445e-10 ;  /* 0x2f0000002c2c7423 */ /* 0x000fe2000001002f */
[----:B------:R-:W-:-:S04]  /*5ae0*/  FMUL.FTZ R46, R46, UR12 ;  /* 0x0000000c2e2e7c20 */ /* 0x000fc80008410000 */
[----:B------:R-:W-:Y:S01]  /*5af0*/  FSETP.GTU.FTZ.AND P5, PT, R44, UR10, PT ;  /* 0x0000000a2c007c0b */ /* 0x000fe2000bfbc000 */
[----:B------:R-:W-:-:S03]  /*5b00*/  @P3 HADD2.F32 R44, -RZ, R41.H1_H1 ;  /* 0x30000029ff2c3230 */ /* 0x000fc60000004100 */
[----:B------:R-:W-:Y:S02]  /*5b10*/  FSEL R111, R46, RZ, !P5 ;  /* 0x000000ff2e6f7208 */ /* 0x000fe40006800000 */
[----:B------:R-:W-:-:S03]  /*5b20*/  SEL R98, RZ, 0x1, P5 ;  /* 0x00000001ff627807 */ /* 0x000fc60002800000 */
[----:B------:R-:W-:-:S07]  /*5b30*/  @P3 FADD.FTZ R111, R44, R111 ;  /* 0x0000006f2c6f3221 */ /* 0x000fce0000010000 */
.L_x_4654:
[----:B------:R-:W-:Y:S05]  /*5b40*/  BSYNC B2 ;  /* 0x0000000000027941 */ /* 0x000fea0003800000 */
.L_x_4652:
        /* <DEDUP_REMOVED lines=8> */
.L_x_4663:
        /* <DEDUP_REMOVED lines=12> */
.L_x_4666:
[----:B------:R-:W-:-:S07]  /*5c90*/  IMAD.MOV.U32 R88, RZ, RZ, R90 ;  /* 0x000000ffff587224 */ /* 0x000fce00078e005a */
.L_x_4667:
[----:B------:R-:W-:Y:S05]  /*5ca0*/  BSYNC B3 ;  /* 0x0000000000037941 */ /* 0x000fea0003800000 */
.L_x_4665:
        /* <DEDUP_REMOVED lines=16> */
.L_x_4671:
[----:B------:R-:W-:Y:S05]  /*5db0*/  BSYNC B4 ;  /* 0x0000000000047941 */ /* 0x000fea0003800000 */
.L_x_4670:
        /* <DEDUP_REMOVED lines=44> */
.L_x_4669:
[----:B------:R-:W-:Y:S05]  /*6080*/  BSYNC B3 ;  /* 0x0000000000037941 */ /* 0x000fea0003800000 */
.L_x_4668:
[----:B------:R-:W-:Y:S01]  /*6090*/  I2FP.F32.U32 R45, R88 ;  /* 0x00000058002d7245 */ /* 0x000fe20000201000 */
[----:B-----5:R-:W-:Y:S01]  /*60a0*/  HADD2.F32 R47, -RZ, R38.H0_H0 ;  /* 0x20000026ff2f7230 */ /* 0x020fe20000004100 */
[----:B------:R-:W-:-:S04]  /*60b0*/  MOV R46, 0x2f800000 ;  /* 0x2f800000002e7802 */ /* 0x000fc80000000f00 */
        /* <DEDUP_REMOVED lines=8> */
.L_x_4664:
[----:B------:R-:W-:Y:S05]  /*6140*/  BSYNC B2 ;  /* 0x0000000000027941 */ /* 0x000fea0003800000 */
.L_x_4662:
[----:B------:R-:W-:Y:S04]  /*6150*/  BSSY B2, `(.L_x_4672) ;  /* 0x000005f000027945 */ /* 0x000fe80003800000 */
[----:B------:R-:W-:Y:S05]  /*6160*/  @P4 BRA `(.L_x_4673) ;  /* 0x0000000000184947 */ /* 0x000fea0003800000 */
[----:B------:R-:W-:Y:S01]  /*6170*/  IMAD.MOV.U32 R113, RZ, RZ, RZ ;  /* 0x000000ffff717224 */ /* 0x000fe200078e00ff */
[----:B------:R-:W-:Y:S01]  /*6180*/  MOV R45, R44 ;  /* 0x0000002c002d7202 */ /* 0x000fe20000000f00 */
[----:B------:R-:W-:Y:S06]  /*6190*/  @!P3 BRA `(.L_x_4674) ;  /* 0x000000040068b947 */ /* 0x000fec0003800000 */
[----:B------:R-:W-:Y:S01]  /*61a0*/  MOV R45, R44 ;  /* 0x0000002c002d7202 */ /* 0x000fe20000000f00 */
[----:B-----5:R-:W-:Y:S01]  /*61b0*/  HADD2.F32 R113, -RZ, R42.H1_H1 ;  /* 0x3000002aff717230 */ /* 0x020fe20000004100 */
[----:B------:R-:W-:Y:S06]  /*61c0*/  BRA `(.L_x_4674) ;  /* 0x00000004005c7947 */ /* 0x000fec0003800000 */
.L_x_4673:
[C---:B------:R-:W-:Y:S01]  /*61d0*/  ISETP.NE.AND P5, PT, R44.reuse, 0x1, PT ;  /* 0x000000012c00780c */ /* 0x040fe20003fa5270 */
[----:B------:R-:W-:Y:S01]  /*61e0*/  BSSY B3, `(.L_x_4675) ;  /* 0x000000c000037945 */ /* 0x000fe20003800000 */
[----:B------:R-:W-:-:S11]  /*61f0*/  VIADD R45, R44, 0x1 ;  /* 0x000000012c2d7836 */ /* 0x000fd60000000000 */
        /* <DEDUP_REMOVED lines=9> */
.L_x_4676:
[----:B------:R-:W-:-:S07]  /*6290*/  MOV R88, R90 ;  /* 0x0000005a00587202 */ /* 0x000fce0000000f00 */
.L_x_4677:
[----:B------:R-:W-:Y:S05]  /*62a0*/  BSYNC B3 ;  /* 0x0000000000037941 */ /* 0x000fea0003800000 */
.L_x_4675:
        /* <DEDUP_REMOVED lines=16> */
.L_x_4681:
[----:B------:R-:W-:Y:S05]  /*63b0*/  BSYNC B4 ;  /* 0x0000000000047941 */ /* 0x000fea0003800000 */
.L_x_4680:
        /* <DEDUP_REMOVED lines=44> */
.L_x_4679:
[----:B------:R-:W-:Y:S05]  /*6680*/  BSYNC B3 ;  /* 0x0000000000037941 */ /* 0x000fea0003800000 */
.L_x_4678:
        /* <DEDUP_REMOVED lines=11> */
.L_x_4674:
[----:B------:R-:W-:Y:S05]  /*6740*/  BSYNC B2 ;  /* 0x0000000000027941 */ /* 0x000fea0003800000 */
.L_x_4672:
[----:B------:R-:W-:Y:S04]  /*6750*/  BSSY B2, `(.L_x_4682) ;  /* 0x000005f000027945 */ /* 0x000fe80003800000 */
[----:B------:R-:W-:Y:S05]  /*6760*/  @P4 BRA `(.L_x_4683) ;  /* 0x0000000000184947 */ /* 0x000fea0003800000 */
[----:B------:R-:W-:Y:S02]  /*6770*/  MOV R114, RZ ;  /* 0x000000ff00727202 */ /* 0x000fe40000000f00 */
[----:B------:R-:W-:Y:S01]  /*6780*/  MOV R44, R45 ;  /* 0x0000002d002c7202 */ /* 0x000fe20000000f00 */
[----:B------:R-:W-:Y:S06]  /*6790*/  @!P3 BRA `(.L_x_4684) ;  /* 0x000000040068b947 */ /* 0x000fec0003800000 */
[----:B------:R-:W-:Y:S02]  /*67a0*/  IMAD.MOV.U32 R44, RZ, RZ, R45 ;  /* 0x000000ffff2c7224 */ /* 0x000fe400078e002d */
[----:B-----5:R-:W-:Y:S01]  /*67b0*/  HADD2.F32 R114, -RZ, R43.H0_H0 ;  /* 0x2000002bff727230 */ /* 0x020fe20000004100 */
[----:B------:R-:W-:Y:S06]  /*67c0*/  BRA `(.L_x_4684) ;  /* 0x00000004005c7947 */ /* 0x000fec0003800000 */
.L_x_4683:
        /* <DEDUP_REMOVED lines=12> */
.L_x_4686:
[----:B------:R-:W-:-:S07]  /*6890*/  MOV R88, R90 ;  /* 0x0000005a00587202 */ /* 0x000fce0000000f00 */
.L_x_4687:
[----:B------:R-:W-:Y:S05]  /*68a0*/  BSYNC B3 ;  /* 0x0000000000037941 */ /* 0x000fea0003800000 */
.L_x_4685:
        /* <DEDUP_REMOVED lines=16> */
.L_x_4691:
[----:B------:R-:W-:Y:S05]  /*69b0*/  BSYNC B4 ;  /* 0x0000000000047941 */ /* 0x000fea0003800000 */
.L_x_4690:
        /* <DEDUP_REMOVED lines=41> */
[----:B------:R-:W-:Y:S01]  /*6c50*/  MOV R92, R44 ;  /* 0x0000002c005c7202 */ /* 0x000fe20000000f00 */
[----:B------:R-:W-:Y:S01]  /*6c60*/  IMAD.MOV.U32 R44, RZ, RZ, RZ ;  /* 0x000000ffff2c7224 */ /* 0x000fe200078e00ff */
[----:B------:R-:W-:-:S07]  /*6c70*/  LOP3.LUT R87, R45, UR31, R46, 0x96, !PT ;  /* 0x0000001f2d577c12 */ /* 0x000fce000f8e962e */
.L_x_4689:
[----:B------:R-:W-:Y:S05]  /*6c80*/  BSYNC B3 ;  /* 0x0000000000037941 */ /* 0x000fea0003800000 */
.L_x_4688:
        /* <DEDUP_REMOVED lines=11> */
.L_x_4684:
[----:B------:R-:W-:Y:S05]  /*6d40*/  BSYNC B2 ;  /* 0x0000000000027941 */ /* 0x000fea0003800000 */
.L_x_4682:
[----:B------:R-:W-:Y:S04]  /*6d50*/  BSSY B2, `(.L_x_4692) ;  /* 0x000005f000027945 */ /* 0x000fe80003800000 */
[----:B------:R-:W-:Y:S05]  /*6d60*/  @P4 BRA `(.L_x_4693) ;  /* 0x0000000000184947 */ /* 0x000fea0003800000 */
[----:B------:R-:W-:Y:S01]  /*6d70*/  MOV R115, RZ ;  /* 0x000000ff00737202 */ /* 0x000fe20000000f00 */
[----:B------:R-:W-:Y:S01]  /*6d80*/  IMAD.MOV.U32 R88, RZ, RZ, R44 ;  /* 0x000000ffff587224 */ /* 0x000fe200078e002c */
[----:B------:R-:W-:Y:S06]  /*6d90*/  @!P3 BRA `(.L_x_4694) ;  /* 0x000000040068b947 */ /* 0x000fec0003800000 */
[----:B------:R-:W-:Y:S01]  /*6da0*/  MOV R88, R44 ;  /* 0x0000002c00587202 */ /* 0x000fe20000000f00 */
[----:B-----5:R-:W-:Y:S01]  /*6db0*/  HADD2.F32 R115, -RZ, R43.H1_H1 ;  /* 0x3000002bff737230 */ /* 0x020fe20000004100 */
[----:B------:R-:W-:Y:S06]  /*6dc0*/  BRA `(.L_x_4694) ;  /* 0x00000004005c7947 */ /* 0x000fec0003800000 */
.L_x_4693:
        /* <DEDUP_REMOVED lines=12> */
.L_x_4696:
[----:B------:R-:W-:-:S07]  /*6e90*/  IMAD.MOV.U32 R106, RZ, RZ, R90 ;  /* 0x000000ffff6a7224 */ /* 0x000fce00078e005a */
.L_x_4697:
[----:B------:R-:W-:Y:S05]  /*6ea0*/  BSYNC B3 ;  /* 0x0000000000037941 */ /* 0x000fea0003800000 */
.L_x_4695:
        /* <DEDUP_REMOVED lines=16> */
.L_x_4701:
[----:B------:R-:W-:Y:S05]  /*6fb0*/  BSYNC B4 ;  /* 0x0000000000047941 */ /* 0x000fea0003800000 */
.L_x_4700:
        /* <DEDUP_REMOVED lines=44> */
.L_x_4699:
[----:B------:R-:W-:Y:S05]  /*7280*/  BSYNC B3 ;  /* 0x0000000000037941 */ /* 0x000fea0003800000 */
.L_x_4698:
[----:B------:R-:W-:Y:S01]  /*7290*/  I2FP.F32.U32 R44, R106 ;  /* 0x0000006a002c7245 */ /* 0x000fe20000201000 */
[----:B-----5:R-:W-:Y:S01]  /*72a0*/  HADD2.F32 R46, -RZ, R39.H1_H1 ;  /* 0x30000027ff2e7230 */ /* 0x020fe20000004100 */
[----:B------:R-:W-:-:S04]  /*72b0*/  MOV R45, 0x2f800000 ;  /* 0x2f800000002d7802 */ /* 0x000fc80000000f00 */
        /* <DEDUP_REMOVED lines=8> */
.L_x_4694:
[----:B------:R-:W-:Y:S05]  /*7340*/  BSYNC B2 ;  /* 0x0000000000027941 */ /* 0x000fea0003800000 */
.L_x_4692:
        /* <DEDUP_REMOVED lines=29> */
.L_x_4703:
[----:B------:R-:W-:Y:S05]  /*7520*/  BSYNC B2 ;  /* 0x0000000000027941 */ /* 0x000fea0003800000 */
.L_x_4702:
[----:B------:R-:W-:Y:S02]  /*7530*/  IADD3 R140, R140, 0x20, RZ ;  /* 0x000000208c8c7810 */ /* 0x000fe40007ffe0ff */
[----:B------:R-:W-:-:S07]  /*7540*/  IADD3 R139, R139, 0x20, RZ ;  /* 0x000000208b8b7810 */ /* 0x000fce0007ffe0ff */
.L_x_4621:
[----:B------:R-:W-:Y:S05]  /*7550*/  BSYNC B1 ;  /* 0x0000000000017941 */ /* 0x000fea0003800000 */
.L_x_4620:
        /* <DEDUP_REMOVED lines=17> */
[----:B------:R-:W-:Y:S01]  /*7670*/  MOV R44, R88 ;  /* 0x00000058002c7202 */ /* 0x000fe20000000f00 */
[----:B-----5:R-:W-:Y:S01]  /*7680*/  HADD2.F32 R116, -RZ, R40.H0_H0 ;  /* 0x20000028ff747230 */ /* 0x020fe20000004100 */
[----:B------:R-:W-:Y:S06]  /*7690*/  BRA `(.L_x_4708) ;  /* 0x0000000400587947 */ /* 0x000fec0003800000 */
.L_x_4707:
        /* <DEDUP_REMOVED lines=12> */
.L_x_4710:
[----:B------:R-:W-:-:S07]  /*7760*/  MOV R118, R90 ;  /* 0x0000005a00767202 */ /* 0x000fce0000000f00 */
.L_x_4711:
[----:B------:R-:W-:Y:S05]  /*7770*/  BSYNC B3 ;  /* 0x0000000000037941 */ /* 0x000fea0003800000 */
.L_x_4709:
        /* <DEDUP_REMOVED lines=16> */
.L_x_4715:
[----:B------:R-:W-:Y:S05]  /*7880*/  BSYNC B4 ;  /* 0x0000000000047941 */ /* 0x000fea0003800000 */
.L_x_4714:
        /* <DEDUP_REMOVED lines=43> */
.L_x_4713:
[----:B------:R-:W-:Y:S05]  /*7b40*/  BSYNC B3 ;  /* 0x0000000000037941 */ /* 0x000fea0003800000 */
.L_x_4712:
        /* <DEDUP_REMOVED lines=11> */
.L_x_4708:
[----:B------:R-:W-:Y:S05]  /*7c00*/  BSYNC B2 ;  /* 0x0000000000027941 */ /* 0x000fea0003800000 */
.L_x_4706:
        /* <DEDUP_REMOVED lines=8> */
.L_x_4717:
        /* <DEDUP_REMOVED lines=12> */
.L_x_4720:
[----:B------:R-:W-:-:S07]  /*7d50*/  MOV R88, R90 ;  /* 0x0000005a00587202 */ /* 0x000fce0000000f00 */
.L_x_4721:
[----:B------:R-:W-:Y:S05]  /*7d60*/  BSYNC B3 ;  /* 0x0000000000037941 */ /* 0x000fea0003800000 */
.L_x_4719:
        /* <DEDUP_REMOVED lines=16> */
.L_x_4725:
[----:B------:R-:W-:Y:S05]  /*7e70*/  BSYNC B4 ;  /* 0x0000000000047941 */ /* 0x000fea0003800000 */
.L_x_4724:
        /* <DEDUP_REMOVED lines=44> */
.L_x_4723:
[----:B------:R-:W-:Y:S05]  /*8140*/  BSYNC B3 ;  /* 0x0000000000037941 */ /* 0x000fea0003800000 */
.L_x_4722:
        /* <DEDUP_REMOVED lines=11> */
.L_x_4718:
[----:B------:R-:W-:Y:S05]  /*8200*/  BSYNC B2 ;  /* 0x0000000000027941 */ /* 0x000fea0003800000 */
.L_x_4716:
        /* <DEDUP_REMOVED lines=8> */
.L_x_4727:
        /* <DEDUP_REMOVED lines=12> */
.L_x_4730:
[----:B------:R-:W-:-:S07]  /*8350*/  MOV R88, R90 ;  /* 0x0000005a00587202 */ /* 0x000fce0000000f00 */
.L_x_4731:
[----:B------:R-:W-:Y:S05]  /*8360*/  BSYNC B3 ;  /* 0x0000000000037941 */ /* 0x000fea0003800000 */
.L_x_4729:
        /* <DEDUP_REMOVED lines=16> */
.L_x_4735:
[----:B------:R-:W-:Y:S05]  /*8470*/  BSYNC B4 ;  /* 0x0000000000047941 */ /* 0x000fea0003800000 */
.L_x_4734:
        /* <DEDUP_REMOVED lines=44> */
.L_x_4733:
[----:B------:R-:W-:Y:S05]  /*8740*/  BSYNC B3 ;  /* 0x0000000000037941 */ /* 0x000fea0003800000 */
.L_x_4732:
        /* <DEDUP_REMOVED lines=11> */
.L_x_4728:
[----:B------:R-:W-:Y:S05]  /*8800*/  BSYNC B2 ;  /* 0x0000000000027941 */ /* 0x000fea0003800000 */
.L_x_4726:
        /* <DEDUP_REMOVED lines=8> */
.L_x_4737:
        /* <DEDUP_REMOVED lines=12> */
.L_x_4740:
[----:B------:R-:W-:-:S07]  /*8950*/  IMAD.MOV.U32 R88, RZ, RZ, R90 ;  /* 0x000000ffff587224 */ /* 0x000fce00078e005a */
.L_x_4741:
[----:B------:R-:W-:Y:S05]  /*8960*/  BSYNC B3 ;  /* 0x0000000000037941 */ /* 0x000fea0003800000 */
.L_x_4739:
        /* <DEDUP_REMOVED lines=16> */
.L_x_4745:
[----:B------:R-:W-:Y:S05]  /*8a70*/  BSYNC B4 ;  /* 0x0000000000047941 */ /* 0x000fea0003800000 */
.L_x_4744:
        /* <DEDUP_REMOVED lines=44> */
.L_x_4743:
[----:B------:R-:W-:Y:S05]  /*8d40*/  BSYNC B3 ;  /* 0x0000000000037941 */ /* 0x000fea0003800000 */
.L_x_4742:
        /* <DEDUP_REMOVED lines=11> */
.L_x_4738:
[----:B------:R-:W-:Y:S05]  /*8e00*/  BSYNC B2 ;  /* 0x0000000000027941 */ /* 0x000fea0003800000 */
.L_x_4736:
[----:B------:R-:W-:Y:S04]  /*8e10*/  BSSY B2, `(.L_x_4746) ;  /* 0x000005f000027945 */ /* 0x000fe80003800000 */
[----:B------:R-:W-:Y:S05]  /*8e20*/  @P4 BRA `(.L_x_4747) ;  /* 0x0000000000184947 */ /* 0x000fea0003800000 */
[----:B------:R-:W-:Y:S01]  /*8e30*/  IMAD.MOV.U32 R120, RZ, RZ, RZ ;  /* 0x000000ffff787224 */ /* 0x000fe200078e00ff */
[----:B------:R-:W-:Y:S01]  /*8e40*/  MOV R44, R45 ;  /* 0x0000002d002c7202 */ /* 0x000fe20000000f00 */
[----:B------:R-:W-:Y:S06]  /*8e50*/  @!P3 BRA `(.L_x_4748) ;  /* 0x000000040068b947 */ /* 0x000fec0003800000 */
[----:B------:R-:W-:Y:S01]  /*8e60*/  MOV R44, R45 ;  /* 0x0000002d002c7202 */ /* 0x000fe20000000f00 */
[----:B-----5:R-:W-:Y:S01]  /*8e70*/  HADD2.F32 R120, -RZ, R42.H0_H0 ;  /* 0x2000002aff787230 */ /* 0x020fe20000004100 */
[----:B------:R-:W-:Y:S06]  /*8e80*/  BRA `(.L_x_4748) ;  /* 0x00000004005c7947 */ /* 0x000fec0003800000 */
.L_x_4747:
        /* <DEDUP_REMOVED lines=12> */
.L_x_4750:
[----:B------:R-:W-:-:S07]  /*8f50*/  MOV R88, R90 ;  /* 0x0000005a00587202 */ /* 0x000fce0000000f00 */
.L_x_4751:
[----:B------:R-:W-:Y:S05]  /*8f60*/  BSYNC B3 ;  /* 0x0000000000037941 */ /* 0x000fea0003800000 */
.L_x_4749:
        /* <DEDUP_REMOVED lines=16> */
.L_x_4755:
[----:B------:R-:W-:Y:S05]  /*9070*/  BSYNC B4 ;  /* 0x0000000000047941 */ /* 0x000fea0003800000 */
.L_x_4754:
        /* <DEDUP_REMOVED lines=44> */
.L_x_4753:
[----:B------:R-:W-:Y:S05]  /*9340*/  BSYNC B3 ;  /* 0x0000000000037941 */ /* 0x000fea0003800000 */
.L_x_4752:
        /* <DEDUP_REMOVED lines=11> */
.L_x_4748:
[----:B------:R-:W-:Y:S05]  /*9400*/  BSYNC B2 ;  /* 0x0000000000027941 */ /* 0x000fea0003800000 */
.L_x_4746:
        /* <DEDUP_REMOVED lines=8> */
.L_x_4757:
        /* <DEDUP_REMOVED lines=12> */
.L_x_4760:
[----:B------:R-:W-:-:S07]  /*9550*/  MOV R88, R90 ;  /* 0x0000005a00587202 */ /* 0x000fce0000000f00 */
.L_x_4761:
[----:B------:R-:W-:Y:S05]  /*9560*/  BSYNC B3 ;  /* 0x0000000000037941 */ /* 0x000fea0003800000 */
.L_x_4759:
        /* <DEDUP_REMOVED lines=16> */
.L_x_4765:
[----:B------:R-:W-:Y:S05]  /*9670*/  BSYNC B4 ;  /* 0x0000000000047941 */ /* 0x000fea0003800000 */
.L_x_4764:
        /* <DEDUP_REMOVED lines=44> */
.L_x_4763:
[----:B------:R-:W-:Y:S05]  /*9940*/  BSYNC B3 ;  /* 0x0000000000037941 */ /* 0x000fea0003800000 */
.L_x_4762:
        /* <DEDUP_REMOVED lines=11> */
.L_x_4758:
[----:B------:R-:W-:Y:S05]  /*9a00*/  BSYNC B2 ;  /* 0x0000000000027941 */ /* 0x000fea0003800000 */
.L_x_4756:
        /* <DEDUP_REMOVED lines=8> */
.L_x_4767:
        /* <DEDUP_REMOVED lines=12> */
.L_x_4770:
[----:B------:R-:W-:-:S07]  /*9b50*/  IMAD.MOV.U32 R88, RZ, RZ, R90 ;  /* 0x000000ffff587224 */ /* 0x000fce00078e005a */
.L_x_4771:
[----:B------:R-:W-:Y:S05]  /*9b60*/  BSYNC B3 ;  /* 0x0000000000037941 */ /* 0x000fea0003800000 */
.L_x_4769:
        /* <DEDUP_REMOVED lines=16> */
.L_x_4775:
[----:B------:R-:W-:Y:S05]  /*9c70*/  BSYNC B4 ;  /* 0x0000000000047941 */ /* 0x000fea0003800000 */
.L_x_4774:
        /* <DEDUP_REMOVED lines=44> */
.L_x_4773:
[----:B------:R-:W-:Y:S05]  /*9f40*/  BSYNC B3 ;  /* 0x0000000000037941 */ /* 0x000fea0003800000 */
.L_x_4772:
        /* <DEDUP_REMOVED lines=11> */
.L_x_4768:
[----:B------:R-:W-:Y:S05]  /*a000*/  BSYNC B2 ;  /* 0x0000000000027941 */ /* 0x000fea0003800000 */
.L_x_4766:
        /* <DEDUP_REMOVED lines=8> */
.L_x_4777:
        /* <DEDUP_REMOVED lines=12> */
.L_x_4780:
[----:B------:R-:W-:-:S07]  /*a150*/  MOV R106, R90 ;  /* 0x0000005a006a7202 */ /* 0x000fce0000000f00 */
.L_x_4781:
[----:B------:R-:W-:Y:S05]  /*a160*/  BSYNC B3 ;  /* 0x0000000000037941 */ /* 0x000fea0003800000 */
.L_x_4779:
        /* <DEDUP_REMOVED lines=16> */
.L_x_4785:
[----:B------:R-:W-:Y:S05]  /*a270*/  BSYNC B4 ;  /* 0x0000000000047941 */ /* 0x000fea0003800000 */
.L_x_4784:
        /* <DEDUP_REMOVED lines=44> */
.L_x_4783:
[----:B------:R-:W-:Y:S05]  /*a540*/  BSYNC B3 ;  /* 0x0000000000037941 */ /* 0x000fea0003800000 */
.L_x_4782:
        /* <DEDUP_REMOVED lines=11> */
.L_x_4778:
[----:B------:R-:W-:Y:S05]  /*a600*/  BSYNC B2 ;  /* 0x0000000000027941 */ /* 0x000fea0003800000 */
.L_x_4776:
        /* <DEDUP_REMOVED lines=29> */
.L_x_4787:
[----:B------:R-:W-:Y:S05]  /*a7e0*/  BSYNC B2 ;  /* 0x0000000000027941 */ /* 0x000fea0003800000 */
.L_x_4786:
[----:B------:R-:W-:Y:S01]  /*a7f0*/  IADD3 R140, R140, 0x20, RZ ;  /* 0x000000208c8c7810 */ /* 0x000fe20007ffe0ff */
[----:B------:R-:W-:-:S07]  /*a800*/  VIADD R139, R139, 0x20 ;  /* 0x000000208b8b7836 */ /* 0x000fce0000000000 */
.L_x_4705:
[----:B------:R-:W-:Y:S05]  /*a810*/  BSYNC B1 ;  /* 0x0000000000017941 */ /* 0x000fea0003800000 */
.L_x_4704:
        /* <DEDUP_REMOVED lines=13> */
[----:B------:R-:W-:Y:S02]  /*a8f0*/  MOV R124, RZ ;  /* 0x000000ff007c7202 */ /* 0x000fe40000000f00 */
[----:B------:R-:W-:Y:S01]  /*a900*/  MOV R44, R88 ;  /* 0x00000058002c7202 */ /* 0x000fe20000000f00 */
[----:B------:R-:W-:Y:S06]  /*a910*/  @!P3 BRA `(.L_x_4792) ;  /* 0x000000040064b947 */ /* 0x000fec0003800000 */
[----:B------:R-:W-:Y:S02]  /*a920*/  IMAD.MOV.U32 R44, RZ, RZ, R88 ;  /* 0x000000ffff2c7224 */ /* 0x000fe400078e0058 */
[----:B-----5:R-:W-:Y:S01]  /*a930*/  HADD2.F32 R124, -RZ, R40.H0_H0 ;  /* 0x20000028ff7c7230 */ /* 0x020fe20000004100 */
[----:B------:R-:W-:Y:S06]  /*a940*/  BRA `(.L_x_4792) ;  /* 0x0000000400587947 */ /* 0x000fec0003800000 */
.L_x_4791:
        /* <DEDUP_REMOVED lines=12> */
.L_x_4794:
[----:B------:R-:W-:-:S07]  /*aa10*/  MOV R126, R90 ;  /* 0x0000005a007e7202 */ /* 0x000fce0000000f00 */
.L_x_4795:
[----:B------:R-:W-:Y:S05]  /*aa20*/  BSYNC B3 ;  /* 0x0000000000037941 */ /* 0x000fea0003800000 */
.L_x_4793:
        /* <DEDUP_REMOVED lines=16> */
.L_x_4799:
[----:B------:R-:W-:Y:S05]  /*ab30*/  BSYNC B4 ;  /* 0x0000000000047941 */ /* 0x000fea0003800000 */
.L_x_4798:
        /* <DEDUP_REMOVED lines=42> */
[----:B------:R-:W-:-:S11]  /*ade0*/  HFMA2.MMA R44, -RZ, RZ, 0, 0 ;  /* 0x00000000ff2c7435 */ /* 0x000fd600000001ff */
.L_x_4797:
[----:B------:R-:W-:Y:S05]  /*adf0*/  BSYNC B3 ;  /* 0x0000000000037941 */ /* 0x000fea0003800000 */
.L_x_4796:
        /* <DEDUP_REMOVED lines=11> */
.L_x_4792:
[----:B------:R-:W-:Y:S05]  /*aeb0*/  BSYNC B2 ;  /* 0x0000000000027941 */ /* 0x000fea0003800000 */
.L_x_4790:
        /* <DEDUP_REMOVED lines=8> */
.L_x_4801:
        /* <DEDUP_REMOVED lines=12> */
.L_x_4804:
[----:B------:R-:W-:-:S07]  /*b000*/  MOV R88, R90 ;  /* 0x0000005a00587202 */ /* 0x000fce0000000f00 */
.L_x_4805:
[----:B------:R-:W-:Y:S05]  /*b010*/  BSYNC B3 ;  /* 0x0000000000037941 */ /* 0x000fea0003800000 */
.L_x_4803:
        /* <DEDUP_REMOVED lines=16> */
.L_x_4809:
[----:B------:R-:W-:Y:S05]  /*b120*/  BSYNC B4 ;  /* 0x0000000000047941 */ /* 0x000fea0003800000 */
.L_x_4808:
        /* <DEDUP_REMOVED lines=44> */
.L_x_4807:
[----:B------:R-:W-:Y:S05]  /*b3f0*/  BSYNC B3 ;  /* 0x0000000000037941 */ /* 0x000fea0003800000 */
.L_x_4806:
        /* <DEDUP_REMOVED lines=11> */
.L_x_4802:
[----:B------:R-:W-:Y:S05]  /*b4b0*/  BSYNC B2 ;  /* 0x0000000000027941 */ /* 0x000fea0003800000 */
.L_x_4800:
        /* <DEDUP_REMOVED lines=8> */
.L_x_4811:
        /* <DEDUP_REMOVED lines=12> */
.L_x_4814:
[----:B------:R-:W-:-:S07]  /*b600*/  IMAD.MOV.U32 R88, RZ, RZ, R90 ;  /* 0x000000ffff587224 */ /* 0x000fce00078e005a */
.L_x_4815:
[----:B------:R-:W-:Y:S05]  /*b610*/  BSYNC B3 ;  /* 0x0000000000037941 */ /* 0x000fea0003800000 */
.L_x_4813:
        /* <DEDUP_REMOVED lines=16> */
.L_x_4819:
[----:B------:R-:W-:Y:S05]  /*b720*/  BSYNC B4 ;  /* 0x0000000000047941 */ /* 0x000fea0003800000 */
.L_x_4818:
        /* <DEDUP_REMOVED lines=44> */
.L_x_4817:
[----:B------:R-:W-:Y:S05]  /*b9f0*/  BSYNC B3 ;  /* 0x0000000000037941 */ /* 0x000fea0003800000 */
.L_x_4816:
        /* <DEDUP_REMOVED lines=11> */
.L_x_4812:
[----:B------:R-:W-:Y:S05]  /*bab0*/  BSYNC B2 ;  /* 0x0000000000027941 */ /* 0x000fea0003800000 */
.L_x_4810:
        /* <DEDUP_REMOVED lines=8> */
.L_x_4821:
        /* <DEDUP_REMOVED lines=12> */
.L_x_4824:
[----:B------:R-:W-:-:S07]  /*bc00*/  MOV R88, R90 ;  /* 0x0000005a00587202 */ /* 0x000fce0000000f00 */
.L_x_4825:
[----:B------:R-:W-:Y:S05]  /*bc10*/  BSYNC B3 ;  /* 0x0000000000037941 */ /* 0x000fea0003800000 */
.L_x_4823:
        /* <DEDUP_REMOVED lines=16> */
.L_x_4829:
[----:B------:R-:W-:Y:S05]  /*bd20*/  BSYNC B4 ;  /* 0x0000000000047941 */ /* 0x000fea0003800000 */
.L_x_4828:
        /* <DEDUP_REMOVED lines=44> */
.L_x_4827:
[----:B------:R-:W-:Y:S05]  /*bff0*/  BSYNC B3 ;  /* 0x0000000000037941 */ /* 0x000fea0003800000 */
.L_x_4826:
        /* <DEDUP_REMOVED lines=11> */
.L_x_4822:
[----:B------:R-:W-:Y:S05]  /*c0b0*/  BSYNC B2 ;  /* 0x0000000000027941 */ /* 0x000fea0003800000 */
.L_x_4820:
        /* <DEDUP_REMOVED lines=8> */
.L_x_4831:
        /* <DEDUP_REMOVED lines=12> */
.L_x_4834:
[----:B------:R-:W-:-:S07]  /*c200*/  MOV R88, R90 ;  /* 0x0000005a00587202 */ /* 0x000fce0000000f00 */
.L_x_4835:
[----:B------:R-:W-:Y:S05]  /*c210*/  BSYNC B3 ;  /* 0x0000000000037941 */ /* 0x000fea0003800000 */
.L_x_4833:
        /* <DEDUP_REMOVED lines=16> */
.L_x_4839:
[----:B------:R-:W-:Y:S05]  /*c320*/  BSYNC B4 ;  /* 0x0000000000047941 */ /* 0x000fea0003800000 */
.L_x_4838:
        /* <DEDUP_REMOVED lines=44> */
.L_x_4837:
[----:B------:R-:W-:Y:S05]  /*c5f0*/  BSYNC B3 ;  /* 0x0000000000037941 */ /* 0x000fea0003800000 */
.L_x_4836:
        /* <DEDUP_REMOVED lines=11> */
.L_x_4832:
[----:B------:R-:W-:Y:S05]  /*c6b0*/  BSYNC B2 ;  /* 0x0000000000027941 */ /* 0x000fea0003800000 */
.L_x_4830:
        /* <DEDUP_REMOVED lines=8> */
.L_x_4841:
        /* <DEDUP_REMOVED lines=12> */
.L_x_4844:
[----:B------:R-:W-:-:S07]  /*c800*/  IMAD.MOV.U32 R88, RZ, RZ, R90 ;  /* 0x000000ffff587224 */ /* 0x000fce00078e005a */
.L_x_4845:
[----:B------:R-:W-:Y:S05]  /*c810*/  BSYNC B3 ;  /* 0x0000000000037941 */ /* 0x000fea0003800000 */
.L_x_4843:
        /* <DEDUP_REMOVED lines=16> */
.L_x_4849:
[----:B------:R-:W-:Y:S05]  /*c920*/  BSYNC B4 ;  /* 0x0000000000047941 */ /* 0x000fea0003800000 */
.L_x_4848:
        /* <DEDUP_REMOVED lines=44> */
.L_x_4847:
[----:B------:R-:W-:Y:S05]  /*cbf0*/  BSYNC B3 ;  /* 0x0000000000037941 */ /* 0x000fea0003800000 */
.L_x_4846:
        /* <DEDUP_REMOVED lines=11> */
.L_x_4842:
[----:B------:R-:W-:Y:S05]  /*ccb0*/  BSYNC B2 ;  /* 0x0000000000027941 */ /* 0x000fea0003800000 */
.L_x_4840:
        /* <DEDUP_REMOVED lines=8> */
.L_x_4851:
        /* <DEDUP_REMOVED lines=12> */
.L_x_4854:
[----:B------:R-:W-:-:S07]  /*ce00*/  MOV R88, R90 ;  /* 0x0000005a00587202 */ /* 0x000fce0000000f00 */
.L_x_4855:
[----:B------:R-:W-:Y:S05]  /*ce10*/  BSYNC B3 ;  /* 0x0000000000037941 */ /* 0x000fea0003800000 */
.L_x_4853:
        /* <DEDUP_REMOVED lines=16> */
.L_x_4859:
[----:B------:R-:W-:Y:S05]  /*cf20*/  BSYNC B4 ;  /* 0x0000000000047941 */ /* 0x000fea0003800000 */
.L_x_4858:
        /* <DEDUP_REMOVED lines=44> */
.L_x_4857:
[----:B------:R-:W-:Y:S05]  /*d1f0*/  BSYNC B3 ;  /* 0x0000000000037941 */ /* 0x000fea0003800000 */
.L_x_4856:
        /* <DEDUP_REMOVED lines=11> */
.L_x_4852:
[----:B------:R-:W-:Y:S05]  /*d2b0*/  BSYNC B2 ;  /* 0x0000000000027941 */ /* 0x000fea0003800000 */
.L_x_4850:
        /* <DEDUP_REMOVED lines=8> */
.L_x_4861:
        /* <DEDUP_REMOVED lines=12> */
.L_x_4864:
[----:B------:R-:W-:-:S07]  /*d400*/  MOV R106, R90 ;  /* 0x0000005a006a7202 */ /* 0x000fce0000000f00 */
.L_x_4865:
[----:B------:R-:W-:Y:S05]  /*d410*/  BSYNC B3 ;  /* 0x0000000000037941 */ /* 0x000fea0003800000 */
.L_x_4863:
        /* <DEDUP_REMOVED lines=16> */
.L_x_4869:
[----:B------:R-:W-:Y:S05]  /*d520*/  BSYNC B4 ;  /* 0x0000000000047941 */ /* 0x000fea0003800000 */
.L_x_4868:
        /* <DEDUP_REMOVED lines=42> */
[----:B------:R-:W-:Y:S02]  /*d7d0*/  LOP3.LUT R87, R45, UR31, R46, 0x96, !PT ;  /* 0x0000001f2d577c12 */ /* 0x000fe4000f8e962e */
[----:B------:R-:W-:-:S07]  /*d7e0*/  MOV R92, R44 ;  /* 0x0000002c005c7202 */ /* 0x000fce0000000f00 */
.L_x_4867:
[----:B------:R-:W-:Y:S05]  /*d7f0*/  BSYNC B3 ;  /* 0x0000000000037941 */ /* 0x000fea0003800000 */
.L_x_4866:
        /* <DEDUP_REMOVED lines=11> */
.L_x_4862:
[----:B------:R-:W-:Y:S05]  /*d8b0*/  BSYNC B2 ;  /* 0x0000000000027941 */ /* 0x000fea0003800000 */
.L_x_4860:
[----:B------:R-:W0:Y:S01]  /*d8c0*/  LDC.64 R44, c[0x0][0x238] ;  /* 0x00008e00ff2c7b82 */ /* 0x000e220000000a00 */
[----:B------:R-:W-:Y:S02]  /*d8d0*/  F2FP.F16.F32.PACK_AB R47, R131, R130 ;  /* 0x00000082832f723e */ /* 0x000fe400000000ff */
[----:B------:R-:W-:Y:S01]  /*d8e0*/  F2FP.F16.F32.PACK_AB R46, R129, R128 ;  /* 0x00000080812e723e */ /* 0x000fe200000000ff */
[----:B0-----:R-:W-:Y:S01]  /*d8f0*/  IMAD.WIDE.U32 R140, R140, 0x10, R44 ;  /* 0x000000108c8c7825 */ /* 0x001fe200078e002c */
[----:B------:R-:W-:Y:S02]  /*d900*/  F2FP.F16.F32.PACK_AB R45, R127, R126 ;  /* 0x0000007e7f2d723e */ /* 0x000fe400000000ff */
[----:B------:R-:W-:-:S05]  /*d910*/  F2FP.F16.F32.PACK_AB R44, R125, R124 ;  /* 0x0000007c7d2c723e */ /* 0x000fca00000000ff */
[----:B------:R2:W-:Y:S01]  /*d920*/  STG.E.128 desc[UR6][R140.64], R44 ;  /* 0x0000002c8c007986 */ /* 0x0005e2000c101d06 */
[----:B------:R-:W-:Y:S05]  /*d930*/  @!P2 BRA `(.L_x_4789) ;  /* 0x000000000050a947 */ /* 0x000fea0003800000 */
[----:B--2---:R-:W-:Y:S01]  /*d940*/  SHF.L.U32 R47, R105, 0x10, RZ ;  /* 0x00000010692f7819 */ /* 0x004fe200000006ff */
        /* <DEDUP_REMOVED lines=19> */
.L_x_4789:
[----:B------:R-:W-:Y:S05]  /*da80*/  BSYNC B1 ;  /* 0x0000000000017941 */ /* 0x000fea0003800000 */
.L_x_4788:
        /* <DEDUP_REMOVED lines=125> */
.L_x_4891:
        /* <DEDUP_REMOVED lines=11> */
[--C-:B------:R-:W-:Y:S02]  /*e310*/  @!P5 LEA.HI.X R45, R26, R45, R138.reuse, 0x2, P2 ;  /* 0x0000002d1a2dd211 */ /* 0x100fe400010f148a */
[----:B-----5:R-:W-:Y:S02]  /*e320*/  ISETP.GE.AND P2, PT, R136, 0x1, PT ;  /* 0x000000018800780c */ /* 0x020fe40003f46270 */
[C---:B-1----:R-:W-:Y:S01]  /*e330*/  @!P5 LEA R46, P3, R26.reuse, R46, 0x2 ;  /* 0x0000002e1a2ed211 */ /* 0x042fe200078610ff */
[----:B------:R1:W-:Y:S03]  /*e340*/  @!P5 STG.E desc[UR6][R44.64], R133 ;  /* 0x000000852c00d986 */ /* 0x0003e6000c101906 */
[----:B------:R-:W-:-:S05]  /*e350*/  @!P5 LEA.HI.X R47, R26, R47, R138, 0x2, P3 ;  /* 0x0000002f1a2fd211 */ /* 0x000fca00018f148a */
[----:B---3--:R1:W-:Y:S02]  /*e360*/  @!P5 STG.E desc[UR6][R46.64], R135 ;  /* 0x000000872e00d986 */ /* 0x0083e4000c101906 */
[----:B------:R-:W-:Y:S05]  /*e370*/  @!P2 BRA `(.L_x_4872) ;  /* 0x00000008004ca947 */ /* 0x000fea0003800000 */
[----:B------:R-:W-:Y:S01]  /*e380*/  VIADD R136, R136, 0xffffffff ;  /* 0xffffffff88887836 */ /* 0x000fe20000000000 */
[----:B------:R-:W-:Y:S01]  /*e390*/  PLOP3.LUT P2, PT, PT, PT, UP0, 0x40, 0x0 ;  /* 0x000000000000781c */ /* 0x000fe20003f4e808 */
[----:B------:R-:W-:Y:S01]  /*e3a0*/  BSSY B2, `(.L_x_4873) ;  /* 0x0000028000027945 */ /* 0x000fe20003800000 */
[----:B------:R-:W-:Y:S01]  /*e3b0*/  LOP3.LUT R29, R33, 0x1f, RZ, 0xc0, !PT ;  /* 0x0000001f211d7812 */ /* 0x000fe200078ec0ff */
[----:B------:R-:W-:Y:S01]  /*e3c0*/  IMAD R136, R136, R137, RZ ;  /* 0x0000008988887224 */ /* 0x000fe200078e02ff */
[----:B0-----:R-:W-:-:S04]  /*e3d0*/  FSEL R134, R133, RZ, P2 ;  /* 0x000000ff85867208 */ /* 0x001fc80001000000 */
        /* <DEDUP_REMOVED lines=36> */
.L_x_4874:
[----:B------:R-:W-:Y:S05]  /*e620*/  BSYNC B2 ;  /* 0x0000000000027941 */ /* 0x000fea0003800000 */
.L_x_4873:
        /* <DEDUP_REMOVED lines=35> */
.L_x_4876:
[----:B------:R-:W-:Y:S05]  /*e860*/  BSYNC B2 ;  /* 0x0000000000027941 */ /* 0x000fea0003800000 */
.L_x_4875:
        /* <DEDUP_REMOVED lines=31> */
[----:B------:R-:W-:Y:S01]  /*ea60*/  F2FP.F16.F32.PACK_AB R46, R139, R46 ;  /* 0x0000002e8b2e723e */ /* 0x000fe200000000ff */
[----:B------:R-:W-:Y:S01]  /*ea70*/  VIADD R137, R137, 0x20 ;  /* 0x0000002089897836 */ /* 0x000fe20000000000 */
[----:B------:R-:W-:-:S05]  /*ea80*/  F2FP.F16.F32.PACK_AB R47, R141, R144 ;  /* 0x000000908d2f723e */ /* 0x000fca00000000ff */
[----:B------:R2:W-:Y:S02]  /*ea90*/  STG.E.128 desc[UR6][R132.64], R44 ;  /* 0x0000002c84007986 */ /* 0x0005e4000c101d06 */
.L_x_4878:
[----:B------:R-:W-:Y:S05]  /*eaa0*/  BSYNC B2 ;  /* 0x0000000000027941 */ /* 0x000fea0003800000 */
.L_x_4877:
        /* <DEDUP_REMOVED lines=32> */
.L_x_4872:
[----:B------:R-:W-:Y:S05]  /*ecb0*/  BSYNC B1 ;  /* 0x0000000000017941 */ /* 0x000fea0003800000 */
.L_x_4871:
[----:B0123--:R-:W0:Y:S02]  /*ecc0*/  LDC.64 R44, c[0x0][0x210] ;  /* 0x00008400ff2c7b82 */ /* 0x00fe240000000a00 */
[----:B0-----:R-:W-:-:S04]  /*ecd0*/  LEA R26, R44, R26, 0x2 ;  /* 0x0000001a2c1a7211 */ /* 0x001fc800078e10ff */
[----:B------:R-:W-:-:S13]  /*ece0*/  ISETP.GE.AND P2, PT, R26, R45, PT ;  /* 0x0000002d1a00720c */ /* 0x000fda0003f46270 */
[----:B------:R-:W-:Y:S05]  /*ecf0*/  @!P2 BRA `(.L_x_4879) ;  /* 0xffffff200070a947 */ /* 0x000fea000383ffff */
[----:B------:R-:W-:Y:S05]  /*ed00*/  BSYNC B0 ;  /* 0x0000000000007941 */ /* 0x000fea0003800000 */
.L_x_4535:
[----:B------:R-:W-:Y:S05]  /*ed10*/  EXIT ;  /* 0x000000000000794d */ /* 0x000fea0003800000 */
.L_x_4870:
[----:B------:R-:W-:Y:S01]  /*ed20*/  HFMA2.MMA R144, -RZ, RZ, 0, 1.847743988037109375e-06 ;  /* 0x0000001fff907435 */ /* 0x000fe200000001ff */
[----:B------:R-:W-:Y:S01]  /*ed30*/  BSSY B1, `(.L_x_4880) ;  /* 0x0000007000017945 */ /* 0x000fe20003800000 */
[----:B------:R-:W-:Y:S01]  /*ed40*/  MOV R142, R45 ;  /* 0x0000002d008e7202 */ /* 0x000fe20000000f00 */
[----:B------:R-:W-:Y:S01]  /*ed50*/  IMAD.MOV.U32 R141, RZ, RZ, 0x1 ;  /* 0x00000001ff8d7424 */ /* 0x000fe200078e00ff */
[----:B------:R-:W-:-:S07]  /*ed60*/  MOV R139, 0xffffffff ;  /* 0xffffffff008b7802 */ /* 0x000fce0000000f00 */
[----:B-----5:R-:W-:Y:S05]  /*ed70*/  WARPSYNC.COLLECTIVE R139, `(.L_x_4881) ;  /* 0x000000008b087348 */ /* 0x020fea0003c00000 */
[----:B------:R0:W1:Y:S02]  /*ed80*/  SHFL.BFLY P6, R140, R142, R141, R144 ;  /* 0x0c00008d8e8c7389 */ /* 0x00006400000c0090 */
[----:B01---5:R-:W-:Y:S01]  /*ed90*/  ENDCOLLECTIVE ;  /* 0x000000000000791b */ /* 0x023fe20003800000 */
.L_x_4881:
[----:B------:R-:W-:Y:S05]  /*eda0*/  BSYNC B1 ;  /* 0x0000000000017941 */ /* 0x000fea0003800000 */
.L_x_4880:
[----:B------:R-:W-:Y:S01]  /*edb0*/  IMAD.MOV.U32 R44, RZ, RZ, R140 ;  /* 0x000000ffff2c7224 */ /* 0x000fe200078e008c */
[----:B------:R-:W-:Y:S01]  /*edc0*/  HFMA2.MMA R141, -RZ, RZ, 0, 1.1920928955078125e-07 ;  /* 0x00000002ff8d7435 */ /* 0x000fe200000001ff */
[----:B------:R-:W-:Y:S01]  /*edd0*/  IMAD.MOV.U32 R144, RZ, RZ, 0x1f ;  /* 0x0000001fff907424 */ /* 0x000fe200078e00ff */
[----:B------:R-:W-:Y:S01]  /*ede0*/  MOV R139, 0xffffffff ;  /* 0xffffffff008b7802 */ /* 0x000fe20000000f00 */
[----:B------:R-:W-:Y:S01]  /*edf0*/  FADD.FTZ R46, R45, R44 ;  /* 0x0000002c2d2e7221 */ /* 0x000fe20000010000 */
[----:B------:R-:W0:Y:S04]  /*ee00*/  LDC R132, c[0x0][0x290] ;  /* 0x0000a400ff847b82 */ /* 0x000e280000000800 */
[----:B------:R-:W-:-:S07]  /*ee10*/  MOV R142, R46 ;  /* 0x0000002e008e7202 */ /* 0x000fce0000000f00 */
[----:B0-----:R-:W-:Y:S05]  /*ee20*/  WARPSYNC.COLLECTIVE R139, `(.L_x_4882) ;  /* 0x000000008b087348 */ /* 0x001fea0003c00000 */
[----:B------:R1:W2:Y:S02]  /*ee30*/  SHFL.BFLY P6, R140, R142, R141, R144 ;  /* 0x0c00008d8e8c7389 */ /* 0x0002a400000c0090 */
[----:B012---:R-:W-:Y:S01]  /*ee40*/  ENDCOLLECTIVE ;  /* 0x000000000000791b */ /* 0x007fe20003800000 */
.L_x_4882:
[----:B------:R-:W-:Y:S01]  /*ee50*/  HFMA2.MMA R141, -RZ, RZ, 0, 2.384185791015625e-07 ;  /* 0x00000004ff8d7435 */ /* 0x000fe200000001ff */
[----:B------:R-:W-:-:S05]  /*ee60*/  MOV R47, R140 ;  /* 0x0000008c002f7202 */ /* 0x000fca0000000f00 */
[----:B------:R-:W-:-:S04]  /*ee70*/  FADD.FTZ R47, R46, R47 ;  /* 0x0000002f2e2f7221 */ /* 0x000fc80000010000 */
[----:B------:R-:W-:-:S07]  /*ee80*/  IMAD.MOV.U32 R142, RZ, RZ, R47 ;  /* 0x000000ffff8e7224 */ /* 0x000fce00078e002f */
[----:B------:R-:W-:Y:S05]  /*ee90*/  WARPSYNC.COLLECTIVE R139, `(.L_x_4883) ;  /* 0x000000008b087348 */ /* 0x000fea0003c00000 */
[----:B------:R0:W1:Y:S02]  /*eea0*/  SHFL.BFLY P6, R140, R142, R141, R144 ;  /* 0x0c00008d8e8c7389 */ /* 0x00006400000c0090 */
[----:B01----:R-:W-:Y:S01]  /*eeb0*/  ENDCOLLECTIVE ;  /* 0x000000000000791b */ /* 0x003fe20003800000 */
.L_x_4883:
[----:B------:R-:W-:Y:S01]  /*eec0*/  HFMA2.MMA R141, -RZ, RZ, 0, 4.76837158203125e-07 ;  /* 0x00000008ff8d7435 */ /* 0x000fe200000001ff */
[----:B------:R-:W-:-:S05]  /*eed0*/  MOV R44, R140 ;  /* 0x0000008c002c7202 */ /* 0x000fca0000000f00 */
[----:B------:R-:W-:-:S04]  /*eee0*/  FADD.FTZ R134, R47, R44 ;  /* 0x0000002c2f867221 */ /* 0x000fc80000010000 */
[----:B------:R-:W-:-:S07]  /*eef0*/  IMAD.MOV.U32 R142, RZ, RZ, R134 ;  /* 0x000000ffff8e7224 */ /* 0x000fce00078e0086 */
[----:B------:R-:W-:Y:S05]  /*ef00*/  WARPSYNC.COLLECTIVE R139, `(.L_x_4884) ;  /* 0x000000008b087348 */ /* 0x000fea0003c00000 */
[----:B------:R0:W1:Y:S02]  /*ef10*/  SHFL.BFLY P6, R140, R142, R141, R144 ;  /* 0x0c00008d8e8c7389 */ /* 0x00006400000c0090 */
[----:B01----:R-:W-:Y:S01]  /*ef20*/  ENDCOLLECTIVE ;  /* 0x000000000000791b */ /* 0x003fe20003800000 */
.L_x_4884:
[----:B------:R-:W-:Y:S01]  /*ef30*/  HFMA2.MMA R141, -RZ, RZ, 0, 9.5367431640625e-07 ;  /* 0x00000010ff8d7435 */ /* 0x000fe200000001ff */
[----:B------:R-:W-:-:S05]  /*ef40*/  MOV R133, R140 ;  /* 0x0000008c00857202 */ /* 0x000fca0000000f00 */
[----:B------:R-:W-:-:S04]  /*ef50*/  FADD.FTZ R135, R134, R133 ;  /* 0x0000008586877221 */ /* 0x000fc80000010000 */
[----:B------:R-:W-:-:S07]  /*ef60*/  IMAD.MOV.U32 R142, RZ, RZ, R135 ;  /* 0x000000ffff8e7224 */ /* 0x000fce00078e0087 */
[----:B------:R-:W-:Y:S05]  /*ef70*/  WARPSYNC.COLLECTIVE R139, `(.L_x_4885) ;  /* 0x000000008b087348 */ /* 0x000fea0003c00000 */
[----:B------:R0:W1:Y:S02]  /*ef80*/  SHFL.BFLY P6, R140, R142, R141, R144 ;  /* 0x0c00008d8e8c7389 */ /* 0x00006400000c0090 */
[----:B01----:R-:W-:Y:S01]  /*ef90*/  ENDCOLLECTIVE ;  /* 0x000000000000791b */ /* 0x003fe20003800000 */
.L_x_4885:
        /* <DEDUP_REMOVED lines=73> */
.L_x_4886:
[----:B------:R-:W-:Y:S01]  /*f430*/  HFMA2.MMA R141, -RZ, RZ, 0, 1.1920928955078125e-07 ;  /* 0x00000002ff8d7435 */ /* 0x000fe200000001ff */
[----:B------:R-:W-:-:S05]  /*f440*/  MOV R45, R140 ;  /* 0x0000008c002d7202 */ /* 0x000fca0000000f00 */
[----:B------:R-:W-:-:S04]  /*f450*/  FADD.FTZ R45, R44, R45 ;  /* 0x0000002d2c2d7221 */ /* 0x000fc80000010000 */
[----:B------:R-:W-:-:S07]  /*f460*/  IMAD.MOV.U32 R142, RZ, RZ, R45 ;  /* 0x000000ffff8e7224 */ /* 0x000fce00078e002d */
[----:B------:R-:W-:Y:S05]  /*f470*/  WARPSYNC.COLLECTIVE R139, `(.L_x_4887) ;  /* 0x000000008b087348 */ /* 0x000fea0003c00000 */
[----:B------:R0:W1:Y:S02]  /*f480*/  SHFL.BFLY P6, R140, R142, R141, R144 ;  /* 0x0c00008d8e8c7389 */ /* 0x00006400000c0090 */
[----:B01----:R-:W-:Y:S01]  /*f490*/  ENDCOLLECTIVE ;  /* 0x000000000000791b */ /* 0x003fe20003800000 */
.L_x_4887:
[----:B------:R-:W-:Y:S01]  /*f4a0*/  HFMA2.MMA R141, -RZ, RZ, 0, 2.384185791015625e-07 ;  /* 0x00000004ff8d7435 */ /* 0x000fe200000001ff */
[----:B------:R-:W-:-:S05]  /*f4b0*/  MOV R46, R140 ;  /* 0x0000008c002e7202 */ /* 0x000fca0000000f00 */
[----:B------:R-:W-:-:S04]  /*f4c0*/  FADD.FTZ R46, R45, R46 ;  /* 0x0000002e2d2e7221 */ /* 0x000fc80000010000 */
[----:B------:R-:W-:-:S07]  /*f4d0*/  IMAD.MOV.U32 R142, RZ, RZ, R46 ;  /* 0x000000ffff8e7224 */ /* 0x000fce00078e002e */
[----:B------:R-:W-:Y:S05]  /*f4e0*/  WARPSYNC.COLLECTIVE R139, `(.L_x_4888) ;  /* 0x000000008b087348 */ /* 0x000fea0003c00000 */
[----:B------:R0:W1:Y:S02]  /*f4f0*/  SHFL.BFLY P6, R140, R142, R141, R144 ;  /* 0x0c00008d8e8c7389 */ /* 0x00006400000c0090 */
[----:B01----:R-:W-:Y:S01]  /*f500*/  ENDCOLLECTIVE ;  /* 0x000000000000791b */ /* 0x003fe20003800000 */
.L_x_4888:
[----:B------:R-:W-:Y:S01]  /*f510*/  HFMA2.MMA R141, -RZ, RZ, 0, 4.76837158203125e-07 ;  /* 0x00000008ff8d7435 */ /* 0x000fe200000001ff */
[----:B------:R-:W-:-:S05]  /*f520*/  MOV R47, R140 ;  /* 0x0000008c002f7202 */ /* 0x000fca0000000f00 */
[----:B------:R-:W-:-:S04]  /*f530*/  FADD.FTZ R47, R46, R47 ;  /* 0x0000002f2e2f7221 */ /* 0x000fc80000010000 */
[----:B------:R-:W-:-:S07]  /*f540*/  IMAD.MOV.U32 R142, RZ, RZ, R47 ;  /* 0x000000ffff8e7224 */ /* 0x000fce00078e002f */
[----:B------:R-:W-:Y:S05]  /*f550*/  WARPSYNC.COLLECTIVE R139, `(.L_x_4889) ;  /* 0x000000008b087348 */ /* 0x000fea0003c00000 */
[----:B------:R0:W1:Y:S02]  /*f560*/  SHFL.BFLY P6, R140, R142, R141, R144 ;  /* 0x0c00008d8e8c7389 */ /* 0x00006400000c0090 */
[----:B01----:R-:W-:Y:S01]  /*f570*/  ENDCOLLECTIVE ;  /* 0x000000000000791b */ /* 0x003fe20003800000 */
.L_x_4889:
[----:B------:R-:W-:Y:S01]  /*f580*/  HFMA2.MMA R141, -RZ, RZ, 0, 9.5367431640625e-07 ;  /* 0x00000010ff8d7435 */ /* 0x000fe200000001ff */
[----:B------:R-:W-:-:S05]  /*f590*/  MOV R134, R140 ;  /* 0x0000008c00867202 */ /* 0x000fca0000000f00 */
[----:B------:R-:W-:-:S04]  /*f5a0*/  FADD.FTZ R134, R47, R134 ;  /* 0x000000862f867221 */ /* 0x000fc80000010000 */
[----:B------:R-:W-:-:S07]  /*f5b0*/  IMAD.MOV.U32 R142, RZ, RZ, R134 ;  /* 0x000000ffff8e7224 */ /* 0x000fce00078e0086 */
[----:B------:R-:W-:Y:S05]  /*f5c0*/  WARPSYNC.COLLECTIVE R139, `(.L_x_4890) ;  /* 0x000000008b087348 */ /* 0x000fea0003c00000 */
[----:B------:R0:W1:Y:S02]  /*f5d0*/  SHFL.BFLY P6, R140, R142, R141, R144 ;  /* 0x0c00008d8e8c7389 */ /* 0x00006400000c0090 */
[----:B01----:R-:W-:Y:S01]  /*f5e0*/  ENDCOLLECTIVE ;  /* 0x000000000000791b */ /* 0x003fe20003800000 */
.L_x_4890:
[----:B------:R-:W-:Y:S01]  /*f5f0*/  MOV R135, R140 ;  /* 0x0000008c00877202 */ /* 0x000fe20000000f00 */
[----:B------:R-:W-:Y:S06]  /*f600*/  BRA `(.L_x_4891) ;  /* 0xffffffec00147947 */ /* 0x000fec000383ffff */
.L_x_4892:
        /* <DEDUP_REMOVED lines=15> */
.L_x_30440:


//--------------------- .text._ZN10layer_norm13ln_fwd_kernelINS_13Kernel_traitsI6__halfS2_S2_S2_fjLj1024ELj1ELj4ELj1ELj16ENS_18Kernel_traits_baseILj1024ES2_S2_S2_S2_fjLj128EEEEELb1ELb0ELb1ELb1EEEvNS_9FwdParamsE --------------------------
	.section	.text._ZN10layer_norm13ln_fwd_kernelINS_13Kernel_traitsI6__halfS2_S2_S2_fjLj1024ELj1ELj4ELj1ELj16ENS_18Kernel_traits_baseILj1024ES2_S2_S2_S2_fjLj128EEEEELb1ELb0ELb1ELb1EEEvNS_9FwdParamsE,"ax",@progbits
	.align	128
        .global         _ZN10layer_norm13ln_fwd_kernelINS_13Kernel_traitsI6__halfS2_S2_S2_fjLj1024ELj1ELj4ELj1ELj16ENS_18Kernel_traits_baseILj1024ES2_S2_S2_S2_fjLj128EEEEELb1ELb0ELb1ELb1EEEvNS_9FwdParamsE
        .type           _ZN10layer_norm13ln_fwd_kernelINS_13Kernel_traitsI6__halfS2_S2_S2_fjLj1024ELj1ELj4ELj1ELj16ENS_18Kernel_traits_baseILj1024ES2_S2_S2_S2_fjLj128EEEEELb1ELb0ELb1ELb1EEEvNS_9FwdParamsE,@function
        .size           _ZN10layer_norm13ln_fwd_kernelINS_13Kernel_traitsI6__halfS2_S2_S2_fjLj1024ELj1ELj4ELj1ELj16ENS_18Kernel_traits_baseILj1024ES2_S2_S2_S2_fjLj128EEEEELb1ELb0ELb1ELb1EEEvNS_9FwdParamsE,(.L_x_30441 - _ZN10layer_norm13ln_fwd_kernelINS_13Kernel_traitsI6__halfS2_S2_S2_fjLj1024ELj1ELj4ELj1ELj16ENS_18Kernel_traits_baseILj1024ES2_S2_S2_S2_fjLj128EEEEELb1ELb0ELb1ELb1EEEvNS_9FwdParamsE)
        .other          _ZN10layer_norm13ln_fwd_kernelINS_13Kernel_traitsI6__halfS2_S2_S2_fjLj1024ELj1ELj4ELj1ELj16ENS_18Kernel_traits_baseILj1024ES2_S2_S2_S2_fjLj128EEEEELb1ELb0ELb1ELb1EEEvNS_9FwdParamsE,@"STO_CUDA_ENTRY STV_DEFAULT"
_ZN10layer_norm13ln_fwd_kernelINS_13Kernel_traitsI6__halfS2_S2_S2_fjLj1024ELj1ELj4ELj1ELj16ENS_18Kernel_traits_baseILj1024ES2_S2_S2_S2_fjLj128EEEEELb1ELb0ELb1ELb1EEEvNS_9FwdParamsE:
.text._ZN10layer_norm13ln_fwd_kernelINS_13Kernel_traitsI6__halfS2_S2_S2_fjLj1024ELj1ELj4ELj1ELj16ENS_18Kernel_traits_baseILj1024ES2_S2_S2_S2_fjLj128EEEEELb1ELb0ELb1ELb1EEEvNS_9FwdParamsE:
[----:B------:R-:W-:Y:S08]  /*0000*/  LDC R1, c[0x0][0x28] ;  /* 0x00000a00ff017b82 */ /* 0x000ff00000000800 */
[----:B------:R-:W0:Y:S01]  /*0010*/  LDC R92, c[0x0][0x2e8] ;  /* 0x0000ba00ff5c7b82 */ /* 0x000e220000000800 */
[----:B------:R-:W-:Y:S01]  /*0020*/  ULDC.U8 UR4, c[0x0][0x2f4] ;  /* 0x0000bd0000047ab9 */ /* 0x000fe20000000000 */
[----:B------:R-:W-:Y:S01]  /*0030*/  ULDC.64 UR6, c[0x0][0x208] ;  /* 0x0000820000067ab9 */ /* 0x000fe20000000a00 */
[----:B------:R-:W-:Y:S01]  /*0040*/  ISETP.NE.AND P0, PT, RZ, UR4, PT ;  /* 0x00000004ff007c0c */ /* 0x000fe2000bf05270 */
[----:B------:R-:W-:-:S04]  /*0050*/  ULDC.64 UR4, c[0x0][0x2e0] ;  /* 0x0000b80000047ab9 */ /* 0x000fc80000000a00 */
[----:B------:R-:W1:Y:S01]  /*0060*/  LDC R93, c[0x0][0x2ec] ;  /* 0x0000bb00ff5d7b82 */ /* 0x000e620000000800 */
[----:B------:R-:W-:Y:S01]  /*0070*/  MOV R2, UR4 ;  /* 0x0000000400027c02 */ /* 0x000fe20008000f00 */
[----:B------:R-:W-:Y:S01]  /*0080*/  IMAD.U32 R3, RZ, RZ, UR5 ;  /* 0x00000005ff037e24 */ /* 0x000fe2000f8e00ff */
[----:B------:R-:W2:Y:S01]  /*0090*/  S2R R0, SR_TID.X ;  /* 0x0000000000007919 */ /* 0x000ea20000002100 */
[----:B------:R-:W2:Y:S04]  /*00a0*/  S2R R16, SR_CTAID.X ;  /* 0x0000000000107919 */ /* 0x000ea80000002500 */
[----:B------:R-:W3:Y:S01]  /*00b0*/  @P0 LDC R7, c[0x0][0x2f0] ;  /* 0x0000bc00ff070b82 */ /* 0x000ee20000000800 */
[----:B------:R-:W-:Y:S01]  /*00c0*/  ULDC UR8, c[0x0][0x0] ;  /* 0x0000000000087ab9 */ /* 0x000fe20000000800 */
[----:B------:R-:W-:Y:S01]  /*00d0*/  ULDC UR10, c[0x0][0x214] ;  /* 0x00008500000a7ab9 */ /* 0x000fe20000000800 */
[----:B------:R-:W4:Y:S01]  /*00e0*/  @P0 LDG.E.64 R2, desc[UR6][R2.64] ;  /* 0x0000000602020981 */ /* 0x000f22000c1e1b00 */
[----:B0-----:R-:W-:Y:S01]  /*00f0*/  @P0 MOV R4, R92 ;  /* 0x0000005c00040202 */ /* 0x001fe20000000f00 */
[----:B-1----:R-:W-:-:S06]  /*0100*/  @P0 IMAD.MOV.U32 R5, RZ, RZ, R93 ;  /* 0x000000ffff050224 */ /* 0x002fcc00078e005d */
[----:B------:R-:W3:Y:S01]  /*0110*/  @P0 LDG.E.64 R4, desc[UR6][R4.64] ;  /* 0x0000000604040981 */ /* 0x000ee2000c1e1b00 */
[--C-:B--2---:R-:W-:Y:S01]  /*0120*/  IMAD R82, R16, UR8, R0.reuse ;  /* 0x0000000810527c24 */ /* 0x104fe2000f8e0200 */
[----:B------:R-:W-:Y:S01]  /*0130*/  ULDC.64 UR8, c[0x0][0x2c8] ;  /* 0x0000b20000087ab9 */ /* 0x000fe20000000a00 */
[----:B------:R-:W-:-:S05]  /*0140*/  SHF.R.U32.HI R19, RZ, 0x5, R0 ;  /* 0x00000005ff137819 */ /* 0x000fca0000011600 */
[----:B------:R-:W-:Y:S01]  /*0150*/  IMAD R19, R16, 0x4, R19 ;  /* 0x0000000410137824 */ /* 0x000fe200078e0213 */
        /* <DEDUP_REMOVED lines=17> */
[----:B------:R-:W-:Y:S01]  /*0270*/  UIADD3 UR17, UR5, 0x76cf5d0a, URZ ;  /* 0x76cf5d0a05117890 */ /* 0x000fe2000fffe03f */
        /* <DEDUP_REMOVED lines=21> */
[----:B------:R-:W-:-:S03]  /*03d0*/  LOP3.LUT R13, R7, UR23, R4, 0x96, !PT ;  /* 0x00000017070d7c12 */ /* 0x000fc6000f8e9604 */
[----:B------:R-:W-:Y:S01]  /*03e0*/  IMAD.SHL.U32 R3, R0, 0x10, RZ ;  /* 0x0000001000037824 */ /* 0x000fe200078e00ff */
[----:B------:R-:W-:Y:S02]  /*03f0*/  LOP3.LUT R4, R15, UR22, R12, 0x96, !PT ;  /* 0x000000160f047c12 */ /* 0x000fe4000f8e960c */
[----:B------:R-:W-:Y:S02]  /*0400*/  ISETP.NE.AND.EX P0, PT, RZ, UR9, PT, P0 ;  /* 0x00000009ff007c0c */ /* 0x000fe4000bf05300 */
[----:B------:R-:W-:Y:S01]  /*0410*/  LOP3.LUT R17, R3, 0x1f0, RZ, 0xc0, !PT ;  /* 0x000001f003117812 */ /* 0x000fe200078ec0ff */
[----:B------:R-:W-:Y:S01]  /*0420*/  UIADD3 UR24, UR4, -0x4ab325aa, URZ ;  /* 0xb54cda5604187890 */ /* 0x000fe2000fffe03f */
[----:B------:R-:W-:Y:S01]  /*0430*/  IMAD.WIDE.U32 R12, R13, -0x326172a9, RZ ;  /* 0xcd9e8d570d0c7825 */ /* 0x000fe200078e00ff */
[----:B------:R-:W-:Y:S01]  /*0440*/  UIADD3 UR25, UR5, 0x646e171e, URZ ;  /* 0x646e171e05197890 */ /* 0x000fe2000fffe03f */
[----:B------:R-:W-:Y:S02]  /*0450*/  IADD3 R2, P1, R17, UR8, RZ ;  /* 0x0000000811027c10 */ /* 0x000fe4000ff3e0ff */
[----:B------:R-:W-:Y:S01]  /*0460*/  IMAD.WIDE.U32 R4, R4, -0x2daee0ad, RZ ;  /* 0xd2511f5304047825 */ /* 0x000fe200078e00ff */
[----:B------:R-:W-:-:S02]  /*0470*/  LOP3.LUT R14, R13, UR24, R14, 0x96, !PT ;  /* 0x000000180d0e7c12 */ /* 0x000fc4000f8e960e */
[----:B------:R-:W-:Y:S01]  /*0480*/  IADD3.X R3, RZ, UR9, RZ, P1, !PT ;  /* 0x00000009ff037c10 */ /* 0x000fe20008ffe4ff */
[----:B------:R-:W-:Y:S01]  /*0490*/  UIADD3 UR26, UR4, 0x5384540f, URZ ;  /* 0x5384540f041a7890 */ /* 0x000fe2000fffe03f */
[----:B------:R-:W-:Y:S01]  /*04a0*/  LOP3.LUT R6, R5, UR25, R6, 0x96, !PT ;  /* 0x0000001905067c12 */ /* 0x000fe2000f8e9606 */
[----:B------:R-:W-:Y:S01]  /*04b0*/  UIADD3 UR27, UR5, 0x1fd5c5a3, URZ ;  /* 0x1fd5c5a3051b7890 */ /* 0x000fe2000fffe03f */
[----:B------:R-:W-:Y:S01]  /*04c0*/  ISETP.GE.AND P1, PT, R19, UR10, PT ;  /* 0x0000000a13007c0c */ /* 0x000fe2000bf26270 */
[----:B------:R-:W5:Y:S01]  /*04d0*/  @P0 LDG.E.128 R8, desc[UR6][R2.64] ;  /* 0x0000000602080981 */ /* 0x000f62000c1e1d00 */
[----:B------:R-:W-:Y:S01]  /*04e0*/  ULDC.64 UR8, c[0x0][0x260] ;  /* 0x0000980000087ab9 */ /* 0x000fe20000000a00 */
[----:B------:R-:W-:Y:S02]  /*04f0*/  IMAD.WIDE.U32 R6, R6, -0x326172a9, RZ ;  /* 0xcd9e8d5706067825 */ /* 0x000fe400078e00ff */
[----:B------:R-:W5:Y:S04]  /*0500*/  @P0 LDG.E.128 R20, desc[UR6][R2.64+0x200] ;  /* 0x0002000602140981 */ /* 0x000f68000c1e1d00 */
[----:B------:R-:W5:Y:S04]  /*0510*/  @P0 LDG.E.128 R44, desc[UR6][R2.64+0x400] ;  /* 0x00040006022c0981 */ /* 0x000f68000c1e1d00 */
[----:B------:R0:W5:Y:S01]  /*0520*/  @P0 LDG.E.128 R40, desc[UR6][R2.64+0x600] ;  /* 0x0006000602280981 */ /* 0x000162000c1e1d00 */
[----:B------:R-:W-:Y:S01]  /*0530*/  LOP3.LUT R83, R7, UR26, R12, 0x96, !PT ;  /* 0x0000001a07537c12 */ /* 0x000fe2000f8e960c */
[----:B0-----:R-:W-:Y:S01]  /*0540*/  IMAD.WIDE.U32 R2, R14, -0x2daee0ad, RZ ;  /* 0xd2511f530e027825 */ /* 0x001fe200078e00ff */
[----:B------:R-:W-:-:S04]  /*0550*/  IADD3 R12, P2, R17, UR8, RZ ;  /* 0x00000008110c7c10 */ /* 0x000fc8000ff5e0ff */
[----:B------:R-:W-:Y:S01]  /*0560*/  LOP3.LUT R84, R3, UR27, R4, 0x96, !PT ;  /* 0x0000001b03547c12 */ /* 0x000fe2000f8e9604 */
[----:B------:R-:W-:Y:S01]  /*0570*/  UIADD3 UR28, UR4, -0xe443238, URZ ;  /* 0xf1bbcdc8041c7890 */ /* 0x000fe2000fffe03f */
[----:B------:R-:W-:Y:S01]  /*0580*/  IMAD.HI.U32 R3, R83, -0x2daee0ad, RZ ;  /* 0xd2511f5353037827 */ /* 0x000fe200078e00ff */
[----:B------:R-:W-:Y:S01]  /*0590*/  UIADD3 UR29, UR5, -0x24c28bd8, URZ ;  /* 0xdb3d7428051d7890 */ /* 0x000fe2000fffe03f */
[----:B------:R-:W-:Y:S02]  /*05a0*/  IADD3.X R13, RZ, UR9, RZ, P2, !PT ;  /* 0x00000009ff0d7c10 */ /* 0x000fe400097fe4ff */
[----:B------:R-:W-:-:S03]  /*05b0*/  IMAD.HI.U32 R5, R84, -0x326172a9, RZ ;  /* 0xcd9e8d5754057827 */ /* 0x000fc600078e00ff */
        /* <DEDUP_REMOVED lines=11> */
[--C-:B------:R-:W-:Y:S01]  /*0670*/  HADD2.F32 R66, -RZ, R40.reuse.H0_H0 ;  /* 0x20000028ff427230 */ /* 0x100fe20000004100 */
[----:B------:R-:W-:Y:S01]  /*0680*/  UIADD3 UR30, UR4, -0x700cb87f, URZ ;  /* 0x8ff34781041e7890 */ /* 0x000fe2000fffe03f */
[----:B------:R-:W-:Y:S01]  /*0690*/  HADD2.F32 R69, -RZ, R40.H1_H1 ;  /* 0x30000028ff457230 */ /* 0x000fe20000004100 */
[----:B------:R-:W-:Y:S01]  /*06a0*/  UIADD3 UR31, UR5, -0x695add53, URZ ;  /* 0x96a522ad051f7890 */ /* 0x000fe2000fffe03f */
[--C-:B------:R-:W-:Y:S01]  /*06b0*/  HADD2.F32 R68, -RZ, R41.reuse.H0_H0 ;  /* 0x20000029ff447230 */ /* 0x100fe20000004100 */
[----:B------:R-:W5:Y:S01]  /*06c0*/  LDG.E.128 R36, desc[UR6][R12.64] ;  /* 0x000000060c247981 */ /* 0x000f62000c1e1d00 */
[----:B------:R-:W-:Y:S01]  /*06d0*/  HADD2.F32 R71, -RZ, R41.H1_H1 ;  /* 0x30000029ff477230 */ /* 0x000fe20000004100 */
[----:B------:R-:W-:Y:S01]  /*06e0*/  ULDC.U8 UR8, c[0x0][0x2a0] ;  /* 0x0000a80000087ab9 */ /* 0x000fe20000000000 */
[----:B------:R-:W-:Y:S01]  /*06f0*/  IMAD R83, R83, -0x2daee0ad, RZ ;  /* 0xd2511f5353537824 */ /* 0x000fe200078e02ff */
[----:B------:R-:W5:Y:S01]  /*0700*/  LDG.E.128 R32, desc[UR6][R12.64+0x200] ;  /* 0x000200060c207981 */ /* 0x000f62000c1e1d00 */
[----:B------:R-:W-:Y:S01]  /*0710*/  IMAD R84, R84, -0x326172a9, RZ ;  /* 0xcd9e8d5754547824 */ /* 0x000fe200078e02ff */
[----:B------:R-:W-:Y:S01]  /*0720*/  LOP3.LUT R92, R92, 0x3, RZ, 0xc0, !PT ;  /* 0x000000035c5c7812 */ /* 0x000fe200078ec0ff */
[----:B------:R-:W-:Y:S01]  /*0730*/  IMAD.HI.U32 R41, R80, -0x326172a9, RZ ;  /* 0xcd9e8d5750297827 */ /* 0x000fe200078e00ff */
[----:B------:R-:W5:Y:S01]  /*0740*/  LDG.E.128 R28, desc[UR6][R12.64+0x400] ;  /* 0x000400060c1c7981 */ /* 0x000f62000c1e1d00 */
[----:B------:R-:W-:Y:S01]  /*0750*/  LOP3.LUT R76, R0, 0x1f, RZ, 0xc0, !PT ;  /* 0x0000001f004c7812 */ /* 0x000fe200078ec0ff */
[----:B------:R-:W-:Y:S01]  /*0760*/  ULDC UR10, c[0x0][0x294] ;  /* 0x0000a500000a7ab9 */ /* 0x000fe20000000800 */
[----:B------:R-:W-:Y:S01]  /*0770*/  IMAD.HI.U32 R40, R78, -0x2daee0ad, RZ ;  /* 0xd2511f534e287827 */ /* 0x000fe200078e00ff */
[----:B------:R0:W5:Y:S01]  /*0780*/  LDG.E.128 R24, desc[UR6][R12.64+0x600] ;  /* 0x000600060c187981 */ /* 0x000162000c1e1d00 */
[----:B------:R-:W-:Y:S01]  /*0790*/  BSSY B0, `(.L_x_4893) ;  /* 0x0000e01000007945 */ /* 0x000fe20003800000 */
[----:B------:R-:W-:Y:S01]  /*07a0*/  LOP3.LUT R84, R41, UR30, R84, 0x96, !PT ;  /* 0x0000001e29547c12 */ /* 0x000fe2000f8e9654 */
[--C-:B------:R-:W-:Y:S01]  /*07b0*/  HADD2.F32 R2, -RZ, R8.reuse.H0_H0 ;  /* 0x20000008ff027230 */ /* 0x100fe20000004100 */
[----:B------:R-:W-:Y:S01]  /*07c0*/  LOP3.LUT R83, R40, UR31, R83, 0x96, !PT ;  /* 0x0000001f28537c12 */ /* 0x000fe2000f8e9653 */
[----:B------:R-:W-:Y:S01]  /*07d0*/  HADD2.F32 R3, -RZ, R8.H1_H1 ;  /* 0x30000008ff037230 */ /* 0x000fe20000004100 */
[----:B------:R-:W-:Y:S01]  /*07e0*/  ISETP.NE.AND P1, PT, RZ, UR8, PT ;  /* 0x00000008ff007c0c */ /* 0x000fe2000bf25270 */
        /* <DEDUP_REMOVED lines=11> */
[--C-:B0-----:R-:W-:Y:S02]  /*08a0*/  HADD2.F32 R12, -RZ, R21.reuse.H0_H0 ;  /* 0x20000015ff0c7230 */ /* 0x101fe40000004100 */
        /* <DEDUP_REMOVED lines=17> */
[----:B------:R-:W-:Y:S02]  /*09c0*/  IMAD R80, R80, -0x326172a9, RZ ;  /* 0xcd9e8d5750507824 */ /* 0x000fe400078e02ff */
[----:B------:R-:W-:-:S02]  /*09d0*/  IMAD R78, R78, -0x2daee0ad, RZ ;  /* 0xd2511f534e4e7824 */ /* 0x000fc400078e02ff */
[----:B------:R-:W-:-:S07]  /*09e0*/  IMAD.MOV.U32 R77, RZ, RZ, RZ ;  /* 0x000000ffff4d7224 */ /* 0x000fce00078e00ff */
.L_x_5225:
[----:B0-----:R-:W0:Y:S01]  /*09f0*/  LDC.64 R48, c[0x0][0x280] ;  /* 0x0000a000ff307b82 */ /* 0x001e220000000a00 */
[----:B------:R-:W-:-:S07]  /*0a00*/  ISETP.NE.U32.AND P0, PT, RZ, UR8, PT ;  /* 0x00000008ff007c0c */ /* 0x000fce000bf05070 */
[----:B------:R-:W1:Y:S08]  /*0a10*/  LDC R94, c[0x0][0x218] ;  /* 0x00008600ff5e7b82 */ /* 0x000e700000000800 */
[----:B------:R-:W2:Y:S01]  /*0a20*/  LDC.64 R52, c[0x0][0x288] ;  /* 0x0000a200ff347b82 */ /* 0x000ea20000000a00 */
[----:B0-----:R-:W-:-:S05]  /*0a30*/  IMAD.WIDE R54, R19, 0x4, R48 ;  /* 0x0000000413367825 */ /* 0x001fca00078e0230 */
[----:B------:R0:W3:Y:S01]  /*0a40*/  LDG.E R58, desc[UR6][R54.64] ;  /* 0x00000006363a7981 */ /* 0x0000e2000c1e1900 */
[----:B------:R-:W-:Y:S01]  /*0a50*/  ISETP.NE.AND.EX P0, PT, RZ, UR9, PT, P0 ;  /* 0x00000009ff007c0c */ /* 0x000fe2000bf05300 */
[----:B------:R-:W-:Y:S02]  /*0a60*/  IMAD.MOV.U32 R117, RZ, RZ, RZ ;  /* 0x000000ffff757224 */ /* 0x000fe400078e00ff */
[----:B-1----:R-:W-:-:S05]  /*0a70*/  IMAD R56, R19, R94, RZ ;  /* 0x0000005e13387224 */ /* 0x002fca00078e02ff */
[----:B0-----:R-:W-:Y:S01]  /*0a80*/  SHF.R.S32.HI R55, RZ, 0x1f, R56 ;  /* 0x0000001fff377819 */ /* 0x001fe20000011438 */
[----:B--2---:R-:W-:-:S04]  /*0a90*/  IMAD.WIDE R52, R19, 0x4, R52 ;  /* 0x0000000413347825 */ /* 0x004fc800078e0234 */
        /* <DEDUP_REMOVED lines=8> */
[----:B------:R-:W-:Y:S02]  /*0b20*/  @P2 IADD3 R57, R58, -0x1, RZ ;  /* 0xffffffff3a392810 */ /* 0x000fe40007ffe0ff */
        /* <DEDUP_REMOVED lines=11> */
[----:B------:R-:W-:Y:S01]  /*0be0*/  HFMA2.MMA R61, -RZ, RZ, 0, 0 ;  /* 0x00000000ff3d7435 */ /* 0x000fe200000001ff */
[----:B------:R-:W-:Y:S01]  /*0bf0*/  IMAD.MOV.U32 R48, RZ, RZ, R92 ;  /* 0x000000ffff307224 */ /* 0x000fe200078e005c */
[----:B------:R-:W-:Y:S09]  /*0c00*/  @!P0 BRA `(.L_x_4896) ;  /* 0x0000000400688947 */ /* 0x000ff20003800000 */
[----:B------:R-:W-:Y:S01]  /*0c10*/  MOV R48, R92 ;  /* 0x0000005c00307202 */ /* 0x000fe20000000f00 */
[----:B-----5:R-:W-:Y:S01]  /*0c20*/  HADD2.F32 R61, -RZ, R40.H0_H0 ;  /* 0x20000028ff3d7230 */ /* 0x020fe20000004100 */
[----:B------:R-:W-:Y:S06]  /*0c30*/  BRA `(.L_x_4896) ;  /* 0x00000004005c7947 */ /* 0x000fec0003800000 */
.L_x_4895:
        /* <DEDUP_REMOVED lines=12> */
.L_x_4898:
[----:B------:R-:W-:-:S07]  /*0d00*/  IMAD.MOV.U32 R56, RZ, RZ, R80 ;  /* 0x000000ffff387224 */ /* 0x000fce00078e0050 */
.L_x_4899:
[----:B------:R-:W-:Y:S05]  /*0d10*/  BSYNC B2 ;  /* 0x0000000000027941 */ /* 0x000fea0003800000 */
.L_x_4897:
        /* <DEDUP_REMOVED lines=16> */
.L_x_4903:
[----:B------:R-:W-:Y:S05]  /*0e20*/  BSYNC B3 ;  /* 0x0000000000037941 */ /* 0x000fea0003800000 */
.L_x_4902:
        /* <DEDUP_REMOVED lines=44> */
.L_x_4901:
[----:B------:R-:W-:Y:S05]  /*10f0*/  BSYNC B2 ;  /* 0x0000000000027941 */ /* 0x000fea0003800000 */
.L_x_4900:
[----:B------:R-:W-:Y:S01]  /*1100*/  HFMA2.MMA R52, -RZ, RZ, 0.1171875, 0 ;  /* 0x2f800000ff347435 */ /* 0x000fe200000001ff */
[----:B------:R-:W-:Y:S01]  /*1110*/  I2FP.F32.U32 R49, R56 ;  /* 0x0000003800317245 */ /* 0x000fe20000201000 */
[----:B-----5:R-:W-:-:S05]  /*1120*/  HADD2.F32 R50, -RZ, R44.H0_H0 ;  /* 0x2000002cff327230 */ /* 0x020fca0000004100 */
[----:B------:R-:W-:-:S03]  /*1130*/  FMUL.FTZ R50, R50, UR13 ;  /* 0x0000000d32327c20 */ /* 0x000fc60008410000 */
[----:B------:R-:W-:Y:S01]  /*1140*/  FFMA.FTZ R49, R49, R52, 1.1641532182693481445e-10 ;  /* 0x2f00000031317423 */ /* 0x000fe20000010034 */
[----:B------:R-:W-:Y:S01]  /*1150*/  FMUL.FTZ R50, R50, UR12 ;  /* 0x0000000c32327c20 */ /* 0x000fe20008410000 */
[----:B------:R-:W-:-:S03]  /*1160*/  @P0 HADD2.F32 R52, -RZ, R40.H0_H0 ;  /* 0x20000028ff340230 */ /* 0x000fc60000004100 */
[----:B------:R-:W-:-:S04]  /*1170*/  FSETP.GTU.FTZ.AND P4, PT, R49, UR10, PT ;  /* 0x0000000a31007c0b */ /* 0x000fc8000bf9c000 */
[----:B------:R-:W-:Y:S02]  /*1180*/  FSEL R61, R50, RZ, !P4 ;  /* 0x000000ff323d7208 */ /* 0x000fe40006000000 */
[----:B------:R-:W-:-:S03]  /*1190*/  SEL R75, RZ, 0x1, P4 ;  /* 0x00000001ff4b7807 */ /* 0x000fc60002000000 */
[----:B------:R-:W-:-:S07]  /*11a0*/  @P0 FADD.FTZ R61, R61, R52 ;  /* 0x000000343d3d0221 */ /* 0x000fce0000010000 */
.L_x_4896:
[----:B------:R-:W-:Y:S05]  /*11b0*/  BSYNC B1 ;  /* 0x0000000000017941 */ /* 0x000fea0003800000 */
.L_x_4894:
        /* <DEDUP_REMOVED lines=8> */
.L_x_4905:
        /* <DEDUP_REMOVED lines=12> */
.L_x_4908:
[----:B------:R-:W-:-:S07]  /*1300*/  MOV R56, R80 ;  /* 0x0000005000387202 */ /* 0x000fce0000000f00 */
.L_x_4909:
[----:B------:R-:W-:Y:S05]  /*1310*/  BSYNC B2 ;  /* 0x0000000000027941 */ /* 0x000fea0003800000 */
.L_x_4907:
        /* <DEDUP_REMOVED lines=16> */
.L_x_4913:
[----:B------:R-:W-:Y:S05]  /*1420*/  BSYNC B3 ;  /* 0x0000000000037941 */ /* 0x000fea0003800000 */
.L_x_4912:
        /* <DEDUP_REMOVED lines=44> */
.L_x_4911:
[----:B------:R-:W-:Y:S05]  /*16f0*/  BSYNC B2 ;  /* 0x0000000000027941 */ /* 0x000fea0003800000 */
.L_x_4910:
        /* <DEDUP_REMOVED lines=11> */
.L_x_4906:
[----:B------:R-:W-:Y:S05]  /*17b0*/  BSYNC B1 ;  /* 0x0000000000017941 */ /* 0x000fea0003800000 */
.L_x_4904:
        /* <DEDUP_REMOVED lines=8> */
.L_x_4915:
        /* <DEDUP_REMOVED lines=12> */
.L_x_4918:
[----:B------:R-:W-:-:S07]  /*1900*/  IMAD.MOV.U32 R56, RZ, RZ, R80 ;  /* 0x000000ffff387224 */ /* 0x000fce00078e0050 */
.L_x_4919:
[----:B------:R-:W-:Y:S05]  /*1910*/  BSYNC B2 ;  /* 0x0000000000027941 */ /* 0x000fea0003800000 */
.L_x_4917:
        /* <DEDUP_REMOVED lines=16> */
.L_x_4923:
[----:B------:R-:W-:Y:S05]  /*1a20*/  BSYNC B3 ;  /* 0x0000000000037941 */ /* 0x000fea0003800000 */
.L_x_4922:
        /* <DEDUP_REMOVED lines=44> */
.L_x_4921:
[----:B------:R-:W-:Y:S05]  /*1cf0*/  BSYNC B2 ;  /* 0x0000000000027941 */ /* 0x000fea0003800000 */
.L_x_4920:
        /* <DEDUP_REMOVED lines=11> */
.L_x_4916:
[----:B------:R-:W-:Y:S05]  /*1db0*/  BSYNC B1 ;  /* 0x0000000000017941 */ /* 0x000fea0003800000 */
.L_x_4914:
        /* <DEDUP_REMOVED lines=8> */
.L_x_4925:
        /* <DEDUP_REMOVED lines=12> */
.L_x_4928:
[----:B------:R-:W-:-:S07]  /*1f00*/  MOV R56, R80 ;  /* 0x0000005000387202 */ /* 0x000fce0000000f00 */
.L_x_4929:
[----:B------:R-:W-:Y:S05]  /*1f10*/  BSYNC B2 ;  /* 0x0000000000027941 */ /* 0x000fea0003800000 */
.L_x_4927:
        /* <DEDUP_REMOVED lines=16> */
.L_x_4933:
[----:B------:R-:W-:Y:S05]  /*2020*/  BSYNC B3 ;  /* 0x0000000000037941 */ /* 0x000fea0003800000 */
.L_x_4932:
        /* <DEDUP_REMOVED lines=44> */
.L_x_4931:
[----:B------:R-:W-:Y:S05]  /*22f0*/  BSYNC B2 ;  /* 0x0000000000027941 */ /* 0x000fea0003800000 */
.L_x_4930:
        /* <DEDUP_REMOVED lines=11> */
.L_x_4926:
[----:B------:R-:W-:Y:S05]  /*23b0*/  BSYNC B1 ;  /* 0x0000000000017941 */ /* 0x000fea0003800000 */
.L_x_4924:
        /* <DEDUP_REMOVED lines=8> */
.L_x_4935:
        /* <DEDUP_REMOVED lines=12> */
.L_x_4938:
[----:B------:R-:W-:-:S07]  /*2500*/  IMAD.MOV.U32 R56, RZ, RZ, R80 ;  /* 0x000000ffff387224 */ /* 0x000fce00078e0050 */
.L_x_4939:
[----:B------:R-:W-:Y:S05]  /*2510*/  BSYNC B2 ;  /* 0x0000000000027941 */ /* 0x000fea0003800000 */
.L_x_4937:
        /* <DEDUP_REMOVED lines=16> */
.L_x_4943:
[----:B------:R-:W-:Y:S05]  /*2620*/  BSYNC B3 ;  /* 0x0000000000037941 */ /* 0x000fea0003800000 */
.L_x_4942:
        /* <DEDUP_REMOVED lines=44> */
.L_x_4941:
[----:B------:R-:W-:Y:S05]  /*28f0*/  BSYNC B2 ;  /* 0x0000000000027941 */ /* 0x000fea0003800000 */
.L_x_4940:
        /* <DEDUP_REMOVED lines=11> */
.L_x_4936:
[----:B------:R-:W-:Y:S05]  /*29b0*/  BSYNC B1 ;  /* 0x0000000000017941 */ /* 0x000fea0003800000 */
.L_x_4934:
        /* <DEDUP_REMOVED lines=8> */
.L_x_4945:
        /* <DEDUP_REMOVED lines=12> */
.L_x_4948:
[----:B------:R-:W-:-:S07]  /*2b00*/  IMAD.MOV.U32 R56, RZ, RZ, R80 ;  /* 0x000000ffff387224 */ /* 0x000fce00078e0050 */
.L_x_4949:
[----:B------:R-:W-:Y:S05]  /*2b10*/  BSYNC B2 ;  /* 0x0000000000027941 */ /* 0x000fea0003800000 */
.L_x_4947:
        /* <DEDUP_REMOVED lines=16> */
.L_x_4953:
[----:B------:R-:W-:Y:S05]  /*2c20*/  BSYNC B3 ;  /* 0x0000000000037941 */ /* 0x000fea0003800000 */
.L_x_4952:
        /* <DEDUP_REMOVED lines=44> */
.L_x_4951:
[----:B------:R-:W-:Y:S05]  /*2ef0*/  BSYNC B2 ;  /* 0x0000000000027941 */ /* 0x000fea0003800000 */
.L_x_4950:
[----:B------:R-:W-:Y:S01]  /*2f00*/  I2FP.F32.U32 R48, R56 ;  /* 0x0000003800307245 */ /* 0x000fe20000201000 */
[----:B-----5:R-:W-:Y:S01]  /*2f10*/  HADD2.F32 R50, -RZ, R46.H1_H1 ;  /* 0x3000002eff327230 */ /* 0x020fe20000004100 */
[----:B------:R-:W-:-:S04]  /*2f20*/  MOV R51, 0x2f800000 ;  /* 0x2f80000000337802 */ /* 0x000fc80000000f00 */
        /* <DEDUP_REMOVED lines=8> */
.L_x_4946:
[----:B------:R-:W-:Y:S05]  /*2fb0*/  BSYNC B1 ;  /* 0x0000000000017941 */ /* 0x000fea0003800000 */
.L_x_4944:
        /* <DEDUP_REMOVED lines=8> */
.L_x_4955:
        /* <DEDUP_REMOVED lines=12> */
.L_x_4958:
[----:B------:R-:W-:-:S07]  /*3100*/  MOV R90, R80 ;  /* 0x00000050005a7202 */ /* 0x000fce0000000f00 */
.L_x_4959:
[----:B------:R-:W-:Y:S05]  /*3110*/  BSYNC B2 ;  /* 0x0000000000027941 */ /* 0x000fea0003800000 */
.L_x_4957:
        /* <DEDUP_REMOVED lines=16> */
.L_x_4963:
[----:B------:R-:W-:Y:S05]  /*3220*/  BSYNC B3 ;  /* 0x0000000000037941 */ /* 0x000fea0003800000 */
.L_x_4962:
        /* <DEDUP_REMOVED lines=44> */
.L_x_4961:
[----:B------:R-:W-:Y:S05]  /*34f0*/  BSYNC B2 ;  /* 0x0000000000027941 */ /* 0x000fea0003800000 */
.L_x_4960:
[----:B------:R-:W-:Y:S01]  /*3500*/  I2FP.F32.U32 R49, R90 ;  /* 0x0000005a00317245 */ /* 0x000fe20000201000 */
[----:B-----5:R-:W-:Y:S02]  /*3510*/  HADD2.F32 R50, -RZ, R47.H0_H0 ;  /* 0x2000002fff327230 */ /* 0x020fe40000004100 */
[----:B------:R-:W-:-:S03]  /*3520*/  IMAD.MOV.U32 R52, RZ, RZ, 0x2f800000 ;  /* 0x2f800000ff347424 */ /* 0x000fc600078e00ff */
[----:B------:R-:W-:Y:S01]  /*3530*/  FMUL.FTZ R50, R50, UR13 ;  /* 0x0000000d32327c20 */ /* 0x000fe20008410000 */
[----:B------:R-:W-:Y:S01]  /*3540*/  FFMA.FTZ R49, R49, R52, 1.1641532182693481445e-10 ;  /* 0x2f00000031317423 */ /* 0x000fe20000010034 */
[----:B------:R-:W-:Y:S02]  /*3550*/  @P0 HADD2.F32 R52, -RZ, R43.H0_H0 ;  /* 0x2000002bff340230 */ /* 0x000fe40000004100 */
[----:B------:R-:W-:Y:S02]  /*3560*/  FMUL.FTZ R50, R50, UR12 ;  /* 0x0000000c32327c20 */ /* 0x000fe40008410000 */
[----:B------:R-:W-:-:S04]  /*3570*/  FSETP.GTU.FTZ.AND P4, PT, R49, UR10, PT ;  /* 0x0000000a31007c0b */ /* 0x000fc8000bf9c000 */
[----:B------:R-:W-:Y:S02]  /*3580*/  FSEL R55, R50, RZ, !P4 ;  /* 0x000000ff32377208 */ /* 0x000fe40006000000 */
[----:B------:R-:W-:-:S03]  /*3590*/  SEL R90, RZ, 0x1, P4 ;  /* 0x00000001ff5a7807 */ /* 0x000fc60002000000 */
[----:B------:R-:W-:-:S07]  /*35a0*/  @P0 FADD.FTZ R55, R55, R52 ;  /* 0x0000003437370221 */ /* 0x000fce0000010000 */
.L_x_4956:
[----:B------:R-:W-:Y:S05]  /*35b0*/  BSYNC B1 ;  /* 0x0000000000017941 */ /* 0x000fea0003800000 */
.L_x_4954:
        /* <DEDUP_REMOVED lines=8> */
.L_x_4965:
        /* <DEDUP_REMOVED lines=12> */
.L_x_4968:
[----:B------:R-:W-:-:S07]  /*3700*/  MOV R54, R80 ;  /* 0x0000005000367202 */ /* 0x000fce0000000f00 */
.L_x_4969:
[----:B------:R-:W-:Y:S05]  /*3710*/  BSYNC B2 ;  /* 0x0000000000027941 */ /* 0x000fea0003800000 */
.L_x_4967:
        /* <DEDUP_REMOVED lines=16> */
.L_x_4973:
[----:B------:R-:W-:Y:S05]  /*3820*/  BSYNC B3 ;  /* 0x0000000000037941 */ /* 0x000fea0003800000 */
.L_x_4972:
        /* <DEDUP_REMOVED lines=44> */
.L_x_4971:
[----:B------:R-:W-:Y:S05]  /*3af0*/  BSYNC B2 ;  /* 0x0000000000027941 */ /* 0x000fea0003800000 */
.L_x_4970:
[----:B------:R-:W-:Y:S01]  /*3b00*/  HFMA2.MMA R51, -RZ, RZ, 0.1171875, 0 ;  /* 0x2f800000ff337435 */ /* 0x000fe200000001ff */
[----:B------:R-:W-:Y:S01]  /*3b10*/  I2FP.F32.U32 R48, R54 ;  /* 0x0000003600307245 */ /* 0x000fe20000201000 */
[----:B-----5:R-:W-:-:S05]  /*3b20*/  HADD2.F32 R49, -RZ, R47.H1_H1 ;  /* 0x3000002fff317230 */ /* 0x020fca0000004100 */
[----:B------:R-:W-:-:S03]  /*3b30*/  FMUL.FTZ R49, R49, UR13 ;  /* 0x0000000d31317c20 */ /* 0x000fc60008410000 */
[----:B------:R-:W-:Y:S01]  /*3b40*/  FFMA.FTZ R48, R48, R51, 1.1641532182693481445e-10 ;  /* 0x2f00000030307423 */ /* 0x000fe20000010033 */
[----:B------:R-:W-:Y:S01]  /*3b50*/  FMUL.FTZ R49, R49, UR12 ;  /* 0x0000000c31317c20 */ /* 0x000fe20008410000 */
[----:B------:R-:W-:-:S03]  /*3b60*/  @P0 HADD2.F32 R51, -RZ, R43.H1_H1 ;  /* 0x3000002bff330230 */ /* 0x000fc60000004100 */
[----:B------:R-:W-:-:S04]  /*3b70*/  FSETP.GTU.FTZ.AND P4, PT, R48, UR10, PT ;  /* 0x0000000a30007c0b */ /* 0x000fc8000bf9c000 */
[----:B------:R-:W-:Y:S02]  /*3b80*/  FSEL R54, R49, RZ, !P4 ;  /* 0x000000ff31367208 */ /* 0x000fe40006000000 */
[----:B------:R-:W-:-:S03]  /*3b90*/  SEL R91, RZ, 0x1, P4 ;  /* 0x00000001ff5b7807 */ /* 0x000fc60002000000 */
[----:B------:R-:W-:-:S07]  /*3ba0*/  @P0 FADD.FTZ R54, R54, R51 ;  /* 0x0000003336360221 */ /* 0x000fce0000010000 */
.L_x_4966:
[----:B------:R-:W-:Y:S05]  /*3bb0*/  BSYNC B1 ;  /* 0x0000000000017941 */ /* 0x000fea0003800000 */
.L_x_4964:
[----:B------:R-:W0:Y:S01]  /*3bc0*/  LDC.64 R52, c[0x0][0x238] ;  /* 0x00008e00ff347b82 */ /* 0x000e220000000a00 */
[----:B------:R-:W-:Y:S01]  /*3bd0*/  F2FP.F16.F32.PACK_AB R51, R54, R55 ;  /* 0x000000373633723e */ /* 0x000fe200000000ff */
[----:B------:R-:W-:Y:S01]  /*3be0*/  VIADD R113, R121, 0x20 ;  /* 0x0000002079717836 */ /* 0x000fe20000000000 */
[----:B------:R-:W-:Y:S01]  /*3bf0*/  F2FP.F16.F32.PACK_AB R50, R56, R57 ;  /* 0x000000393832723e */ /* 0x000fe200000000ff */
[----:B------:R-:W-:Y:S01]  /*3c00*/  BSSY B1, `(.L_x_4974) ;  /* 0x000001f000017945 */ /* 0x000fe20003800000 */
[----:B------:R-:W-:Y:S02]  /*3c10*/  F2FP.F16.F32.PACK_AB R49, R58, R59 ;  /* 0x0000003b3a31723e */ /* 0x000fe400000000ff */
[----:B------:R-:W-:Y:S01]  /*3c20*/  F2FP.F16.F32.PACK_AB R48, R60, R61 ;  /* 0x0000003d3c30723e */ /* 0x000fe200000000ff */
        /* <DEDUP_REMOVED lines=28> */
.L_x_4975:
[----:B------:R-:W-:Y:S05]  /*3df0*/  BSYNC B1 ;  /* 0x0000000000017941 */ /* 0x000fea0003800000 */
.L_x_4974:
[----:B-----5:R2:W5:Y:S04]  /*3e00*/  @P2 LDG.E.128 R44, desc[UR6][R96.64] ;  /* 0x00000006602c2981 */ /* 0x020568000c1e1d00 */
[----:B------:R2:W5:Y:S01]  /*3e10*/  @P0 LDG.E.128 R40, desc[UR6][R92.64] ;  /* 0x000000065c280981 */ /* 0x000562000c1e1d00 */
[----:B------:R-:W-:Y:S04]  /*3e20*/  BSSY B1, `(.L_x_4976) ;  /* 0x000005f000017945 */ /* 0x000fe80003800000 */
[----:B------:R-:W-:Y:S05]  /*3e30*/  @P3 BRA `(.L_x_4977) ;  /* 0x0000000000183947 */ /* 0x000fea0003800000 */
[----:B------:R-:W-:Y:S01]  /*3e40*/  MOV R102, RZ ;  /* 0x000000ff00667202 */ /* 0x000fe20000000f00 */
[----:B01----:R-:W-:Y:S01]  /*3e50*/  IMAD.MOV.U32 R48, RZ, RZ, R95 ;  /* 0x000000ffff307224 */ /* 0x003fe200078e005f */
[----:B------:R-:W-:Y:S06]  /*3e60*/  @!P0 BRA `(.L_x_4978) ;  /* 0x0000000400688947 */ /* 0x000fec0003800000 */
[----:B------:R-:W-:Y:S01]  /*3e70*/  MOV R48, R95 ;  /* 0x0000005f00307202 */ /* 0x000fe20000000f00 */
[----:B-----5:R-:W-:Y:S01]  /*3e80*/  HADD2.F32 R102, -RZ, R40.H0_H0 ;  /* 0x20000028ff667230 */ /* 0x020fe20000004100 */
[----:B------:R-:W-:Y:S06]  /*3e90*/  BRA `(.L_x_4978) ;  /* 0x00000004005c7947 */ /* 0x000fec0003800000 */
.L_x_4977:
[C---:B------:R-:W-:Y:S01]  /*3ea0*/  ISETP.NE.AND P4, PT, R95.reuse, 0x1, PT ;  /* 0x000000015f00780c */ /* 0x040fe20003f85270 */
[----:B------:R-:W-:Y:S01]  /*3eb0*/  BSSY B2, `(.L_x_4979) ;  /* 0x000000c000027945 */ /* 0x000fe20003800000 */
[----:B01----:R-:W-:-:S11]  /*3ec0*/  IADD3 R48, R95, 0x1, RZ ;  /* 0x000000015f307810 */ /* 0x003fd60007ffe0ff */
        /* <DEDUP_REMOVED lines=9> */
.L_x_4980:
[----:B------:R-:W-:-:S07]  /*3f60*/  IMAD.MOV.U32 R75, RZ, RZ, R80 ;  /* 0x000000ffff4b7224 */ /* 0x000fce00078e0050 */
.L_x_4981:
[----:B------:R-:W-:Y:S05]  /*3f70*/  BSYNC B2 ;  /* 0x0000000000027941 */ /* 0x000fea0003800000 */
.L_x_4979:
        /* <DEDUP_REMOVED lines=16> */
.L_x_4985:
[----:B------:R-:W-:Y:S05]  /*4080*/  BSYNC B3 ;  /* 0x0000000000037941 */ /* 0x000fea0003800000 */
.L_x_4984:
[----:B------:R-:W-:Y:S01]  /*4090*/  IMAD.HI.U32 R48, R82, -0x326172a9, RZ ;  /* 0xcd9e8d5752307827 */ /* 0x000fe200078e00ff */
[----:B------:R-:W-:-:S03]  /*40a0*/  LOP3.LUT R49, R50, UR5, R77, 0x96, !PT ;  /* 0x0000000532317c12 */ /* 0x000fc6000f8e964d */
[----:B------:R-:W-:Y:S01]  /*40b0*/  IMAD R51, R82, -0x326172a9, RZ ;  /* 0xcd9e8d5752337824 */ /* 0x000fe200078e02ff */
[----:B--2---:R-:W-:Y:S01]  /*40c0*/  LOP3.LUT R92, R48, UR4, R79, 0x96, !PT ;  /* 0x00000004305c7c12 */ /* 0x004fe2000f8e964f */
        /* <DEDUP_REMOVED lines=40> */
.L_x_4983:
[----:B------:R-:W-:Y:S05]  /*4350*/  BSYNC B2 ;  /* 0x0000000000027941 */ /* 0x000fea0003800000 */
.L_x_4982:
        /* <DEDUP_REMOVED lines=11> */
.L_x_4978:
[----:B------:R-:W-:Y:S05]  /*4410*/  BSYNC B1 ;  /* 0x0000000000017941 */ /* 0x000fea0003800000 */
.L_x_4976:
        /* <DEDUP_REMOVED lines=8> */
.L_x_4987:
        /* <DEDUP_REMOVED lines=12> */
.L_x_4990:
[----:B------:R-:W-:-:S07]  /*4560*/  MOV R74, R80 ;  /* 0x00000050004a7202 */ /* 0x000fce0000000f00 */
.L_x_4991:
[----:B------:R-:W-:Y:S05]  /*4570*/  BSYNC B2 ;  /* 0x0000000000027941 */ /* 0x000fea0003800000 */
.L_x_4989:
        /* <DEDUP_REMOVED lines=16> */
.L_x_4995:
[----:B------:R-:W-:Y:S05]  /*4680*/  BSYNC B3 ;  /* 0x0000000000037941 */ /* 0x000fea0003800000 */
.L_x_4994:
        /* <DEDUP_REMOVED lines=44> */
.L_x_4993:
[----:B------:R-:W-:Y:S05]  /*4950*/  BSYNC B2 ;  /* 0x0000000000027941 */ /* 0x000fea0003800000 */
.L_x_4992:
        /* <DEDUP_REMOVED lines=11> */
.L_x_4988:
[----:B------:R-:W-:Y:S05]  /*4a10*/  BSYNC B1 ;  /* 0x0000000000017941 */ /* 0x000fea0003800000 */
.L_x_4986:
        /* <DEDUP_REMOVED lines=8> */
.L_x_4997:
        /* <DEDUP_REMOVED lines=12> */
.L_x_5000:
[----:B------:R-:W-:-:S07]  /*4b60*/  MOV R86, R80 ;  /* 0x0000005000567202 */ /* 0x000fce0000000f00 */
.L_x_5001:
[----:B------:R-:W-:Y:S05]  /*4b70*/  BSYNC B2 ;  /* 0x0000000000027941 */ /* 0x000fea0003800000 */
.L_x_4999:
        /* <DEDUP_REMOVED lines=16> */
.L_x_5005:
[----:B------:R-:W-:Y:S05]  /*4c80*/  BSYNC B3 ;  /* 0x0000000000037941 */ /* 0x000fea0003800000 */
.L_x_5004:
        /* <DEDUP_REMOVED lines=44> */
.L_x_5003:
[----:B------:R-:W-:Y:S05]  /*4f50*/  BSYNC B2 ;  /* 0x0000000000027941 */ /* 0x000fea0003800000 */
.L_x_5002:
        /* <DEDUP_REMOVED lines=11> */
.L_x_4998:
[----:B------:R-:W-:Y:S05]  /*5010*/  BSYNC B1 ;  /* 0x0000000000017941 */ /* 0x000fea0003800000 */
.L_x_4996:
[----:B------:R-:W-:Y:S04]  /*5020*/  BSSY B1, `(.L_x_5006) ;  /* 0x000005f000017945 */ /* 0x000fe80003800000 */
[----:B------:R-:W-:Y:S05]  /*5030*/  @P3 BRA `(.L_x_5007) ;  /* 0x0000000000183947 */ /* 0x000fea0003800000 */
[----:B--2---:R-:W-:Y:S01]  /*5040*/  MOV R97, RZ ;  /* 0x000000ff00617202 */ /* 0x004fe20000000f00 */
[----:B------:R-:W-:Y:S01]  /*5050*/  IMAD.MOV.U32 R49, RZ, RZ, R48 ;  /* 0x000000ffff317224 */ /* 0x000fe200078e0030 */
[----:B------:R-:W-:Y:S06]  /*5060*/  @!P0 BRA `(.L_x_5008) ;  /* 0x0000000400688947 */ /* 0x000fec0003800000 */
[----:B------:R-:W-:Y:S01]  /*5070*/  MOV R49, R48 ;  /* 0x0000003000317202 */ /* 0x000fe20000000f00 */
[----:B-----5:R-:W-:Y:S01]  /*5080*/  HADD2.F32 R97, -RZ, R41.H1_H1 ;  /* 0x30000029ff617230 */ /* 0x020fe20000004100 */
[----:B------:R-:W-:Y:S06]  /*5090*/  BRA `(.L_x_5008) ;  /* 0x00000004005c7947 */ /* 0x000fec0003800000 */
.L_x_5007:
        /* <DEDUP_REMOVED lines=12> */
.L_x_5010:
[----:B------:R-:W-:-:S07]  /*5160*/  IMAD.MOV.U32 R87, RZ, RZ, R80 ;  /* 0x000000ffff577224 */ /* 0x000fce00078e0050 */
.L_x_5011:
[----:B------:R-:W-:Y:S05]  /*5170*/  BSYNC B2 ;  /* 0x0000000000027941 */ /* 0x000fea0003800000 */
.L_x_5009:
        /* <DEDUP_REMOVED lines=16> */
.L_x_5015:
[----:B------:R-:W-:Y:S05]  /*5280*/  BSYNC B3 ;  /* 0x0000000000037941 */ /* 0x000fea0003800000 */
.L_x_5014:
        /* <DEDUP_REMOVED lines=44> */
.L_x_5013:
[----:B------:R-:W-:Y:S05]  /*5550*/  BSYNC B2 ;  /* 0x0000000000027941 */ /* 0x000fea0003800000 */
.L_x_5012:
        /* <DEDUP_REMOVED lines=8> */
[----:B--2---:R-:W-:Y:S02]  /*55e0*/  FSEL R97, R50, RZ, !P4 ;  /* 0x000000ff32617208 */ /* 0x004fe40006000000 */
[----:B------:R-:W-:-:S03]  /*55f0*/  SEL R87, RZ, 0x1, P4 ;  /* 0x00000001ff577807 */ /* 0x000fc60002000000 */
[----:B------:R-:W-:-:S07]  /*5600*/  @P0 FADD.FTZ R97, R48, R97 ;  /* 0x0000006130610221 */ /* 0x000fce0000010000 */
.L_x_5008:
[----:B------:R-:W-:Y:S05]  /*5610*/  BSYNC B1 ;  /* 0x0000000000017941 */ /* 0x000fea0003800000 */
.L_x_5006:
        /* <DEDUP_REMOVED lines=8> */
.L_x_5017:
        /* <DEDUP_REMOVED lines=12> */
.L_x_5020:
[----:B------:R-:W-:-:S07]  /*5760*/  MOV R88, R80 ;  /* 0x0000005000587202 */ /* 0x000fce0000000f00 */
.L_x_5021:
[----:B------:R-:W-:Y:S05]  /*5770*/  BSYNC B2 ;  /* 0x0000000000027941 */ /* 0x000fea0003800000 */
.L_x_5019:
        /* <DEDUP_REMOVED lines=16> */
.L_x_5025:
[----:B------:R-:W-:Y:S05]  /*5880*/  BSYNC B3 ;  /* 0x0000000000037941 */ /* 0x000fea0003800000 */
.L_x_5024:
        /* <DEDUP_REMOVED lines=44> */
.L_x_5023:
[----:B------:R-:W-:Y:S05]  /*5b50*/  BSYNC B2 ;  /* 0x0000000000027941 */ /* 0x000fea0003800000 */
.L_x_5022:
        /* <DEDUP_REMOVED lines=11> */
.L_x_5018:
[----:B------:R-:W-:Y:S05]  /*5c10*/  BSYNC B1 ;  /* 0x0000000000017941 */ /* 0x000fea0003800000 */
.L_x_5016:
        /* <DEDUP_REMOVED lines=8> */
.L_x_5027:
        /* <DEDUP_REMOVED lines=12> */
.L_x_5030:
[----:B------:R-:W-:-:S07]  /*5d60*/  MOV R89, R80 ;  /* 0x0000005000597202 */ /* 0x000fce0000000f00 */
.L_x_5031:
[----:B------:R-:W-:Y:S05]  /*5d70*/  BSYNC B2 ;  /* 0x0000000000027941 */ /* 0x000fea0003800000 */
.L_x_5029:
        /* <DEDUP_REMOVED lines=16> */
.L_x_5035:
[----:B------:R-:W-:Y:S05]  /*5e80*/  BSYNC B3 ;  /* 0x0000000000037941 */ /* 0x000fea0003800000 */
.L_x_5034:
        /* <DEDUP_REMOVED lines=44> */
.L_x_5033:
[----:B------:R-:W-:Y:S05]  /*6150*/  BSYNC B2 ;  /* 0x0000000000027941 */ /* 0x000fea0003800000 */
.L_x_5032:
        /* <DEDUP_REMOVED lines=11> */
.L_x_5028:
[----:B------:R-:W-:Y:S05]  /*6210*/  BSYNC B1 ;  /* 0x0000000000017941 */ /* 0x000fea0003800000 */
.L_x_5026:
        /* <DEDUP_REMOVED lines=8> */
.L_x_5037:
        /* <DEDUP_REMOVED lines=12> */
.L_x_5040:
[----:B------:R-:W-:-:S07]  /*6360*/  IMAD.MOV.U32 R90, RZ, RZ, R80 ;  /* 0x000000ffff5a7224 */ /* 0x000fce00078e0050 */
.L_x_5041:
[----:B------:R-:W-:Y:S05]  /*6370*/  BSYNC B2 ;  /* 0x0000000000027941 */ /* 0x000fea0003800000 */
.L_x_5039:
        /* <DEDUP_REMOVED lines=16> */
.L_x_5045:
[----:B------:R-:W-:Y:S05]  /*6480*/  BSYNC B3 ;  /* 0x0000000000037941 */ /* 0x000fea0003800000 */
.L_x_5044:
        /* <DEDUP_REMOVED lines=44> */
.L_x_5043:
[----:B------:R-:W-:Y:S05]  /*6750*/  BSYNC B2 ;  /* 0x0000000000027941 */ /* 0x000fea0003800000 */
.L_x_5042:
        /* <DEDUP_REMOVED lines=11> */
.L_x_5038:
[----:B------:R-:W-:Y:S05]  /*6810*/  BSYNC B1 ;  /* 0x0000000000017941 */ /* 0x000fea0003800000 */
.L_x_5036:
        /* <DEDUP_REMOVED lines=8> */
.L_x_5047:
        /* <DEDUP_REMOVED lines=12> */
.L_x_5050:
[----:B------:R-:W-:-:S07]  /*6960*/  MOV R91, R80 ;  /* 0x00000050005b7202 */ /* 0x000fce0000000f00 */
.L_x_5051:
[----:B------:R-:W-:Y:S05]  /*6970*/  BSYNC B2 ;  /* 0x0000000000027941 */ /* 0x000fea0003800000 */
.L_x_5049:
        /* <DEDUP_REMOVED lines=16> */
.L_x_5055:
[----:B------:R-:W-:Y:S05]  /*6a80*/  BSYNC B3 ;  /* 0x0000000000037941 */ /* 0x000fea0003800000 */
.L_x_5054:
        /* <DEDUP_REMOVED lines=44> */
.L_x_5053:
[----:B------:R-:W-:Y:S05]  /*6d50*/  BSYNC B2 ;  /* 0x0000000000027941 */ /* 0x000fea0003800000 */
.L_x_5052:
        /* <DEDUP_REMOVED lines=11> */
.L_x_5048:
[----:B------:R-:W-:Y:S05]  /*6e10*/  BSYNC B1 ;  /* 0x0000000000017941 */ /* 0x000fea0003800000 */
.L_x_5046:
[----:B------:R-:W-:Y:S01]  /*6e20*/  IMAD.WIDE.U32 R112, R113, 0x10, R52 ;  /* 0x0000001071707825 */ /* 0x000fe200078e0034 */
[----:B------:R-:W-:Y:S01]  /*6e30*/  F2FP.F16.F32.PACK_AB R51, R93, R96 ;  /* 0x000000605d33723e */ /* 0x000fe200000000ff */
[----:B------:R-:W0:Y:S01]  /*6e40*/  @P2 LDC.64 R106, c[0x0][0x220] ;  /* 0x00008800ff6a2b82 */ /* 0x000e220000000a00 */
[----:B------:R-:W-:Y:S01]  /*6e50*/  F2FP.F16.F32.PACK_AB R50, R95, R98 ;  /* 0x000000625f32723e */ /* 0x000fe200000000ff */
[----:B------:R-:W-:Y:S01]  /*6e60*/  BSSY B1, `(.L_x_5056) ;  /* 0x000001e000017945 */ /* 0x000fe20003800000 */
[----:B------:R-:W-:Y:S02]  /*6e70*/  F2FP.F16.F32.PACK_AB R49, R97, R100 ;  /* 0x000000646131723e */ /* 0x000fe400000000ff */
[----:B------:R-:W-:Y:S02]  /*6e80*/  F2FP.F16.F32.PACK_AB R48, R99, R102 ;  /* 0x000000666330723e */ /* 0x000fe400000000ff */
[----:B------:R-:W-:Y:S01]  /*6e90*/  IADD3 R109, R117, 0x40, RZ ;  /* 0x00000040756d7810 */ /* 0x000fe20007ffe0ff */
[----:B------:R-:W1:Y:S01]  /*6ea0*/  @P0 LDC.64 R104, c[0x0][0x230] ;  /* 0x00008c00ff680b82 */ /* 0x000e620000000a00 */
[----:B------:R-:W-:Y:S01]  /*6eb0*/  IADD3 R111, R121, 0x40, RZ ;  /* 0x00000040796f7810 */ /* 0x000fe20007ffe0ff */
[----:B------:R2:W-:Y:S02]  /*6ec0*/  STG.E.128 desc[UR6][R112.64], R48 ;  /* 0x0000003070007986 */ /* 0x0005e4000c101d06 */
        /* <DEDUP_REMOVED lines=13> */
[----:B------:R-:W-:Y:S01]  /*6fa0*/  LOP3.LUT R50, R74, 0xff, RZ, 0xc0, !PT ;  /* 0x000000ff4a327812 */ /* 0x000fe200078ec0ff */
[----:B------:R-:W-:Y:S01]  /*6fb0*/  IMAD.WIDE.U32 R112, R112, 0x10000, RZ ;  /* 0x0001000070707825 */ /* 0x000fe200078e00ff */
[----:B------:R-:W-:-:S03]  /*6fc0*/  LOP3.LUT R103, R103, 0xff, R88, 0xf8, !PT ;  /* 0x000000ff67677812 */ /* 0x000fc600078ef858 */
[----:B------:R-:W-:Y:S01]  /*6fd0*/  IMAD.WIDE.U32 R50, R50, 0x100, RZ ;  /* 0x0000010032327825 */ /* 0x000fe200078e00ff */
[----:B------:R-:W-:Y:S02]  /*6fe0*/  LOP3.LUT R103, R113, R103, R115, 0xfe, !PT ;  /* 0x0000006771677212 */ /* 0x000fe400078efe73 */
[----:B------:R-:W-:Y:S02]  /*6ff0*/  LOP3.LUT R50, R50, R114, R112, 0xfe, !PT ;  /* 0x0000007232327212 */ /* 0x000fe400078efe70 */
[----:B------:R-:W-:Y:S02]  /*7000*/  LOP3.LUT R51, R103, R51, RZ, 0xfc, !PT ;  /* 0x0000003367337212 */ /* 0x000fe400078efcff */
[----:B------:R-:W-:Y:S01]  /*7010*/  LOP3.LUT R50, R50, 0xff, R75, 0xf8, !PT ;  /* 0x000000ff32327812 */ /* 0x000fe200078ef84b */
[----:B0-----:R-:W-:-:S05]  /*7020*/  IMAD.WIDE.U32 R48, R101, 0x8, R48 ;  /* 0x0000000865307825 */ /* 0x001fca00078e0030 */
[----:B------:R0:W-:Y:S02]  /*7030*/  STG.E.64 desc[UR6][R48.64], R50 ;  /* 0x0000003230007986 */ /* 0x0001e4000c101b06 */
.L_x_5057:
[----:B------:R-:W-:Y:S05]  /*7040*/  BSYNC B1 ;  /* 0x0000000000017941 */ /* 0x000fea0003800000 */
.L_x_5056:
[----:B-----5:R1:W5:Y:S04]  /*7050*/  @P2 LDG.E.128 R44, desc[UR6][R106.64] ;  /* 0x000000066a2c2981 */ /* 0x020368000c1e1d00 */
[----:B------:R1:W5:Y:S01]  /*7060*/  @P0 LDG.E.128 R40, desc[UR6][R104.64] ;  /* 0x0000000668280981 */ /* 0x000362000c1e1d00 */
[----:B------:R-:W-:Y:S04]  /*7070*/  BSSY B1, `(.L_x_5058) ;  /* 0x000005f000017945 */ /* 0x000fe80003800000 */
[----:B------:R-:W-:Y:S05]  /*7080*/  @P3 BRA `(.L_x_5059) ;  /* 0x0000000000183947 */ /* 0x000fea0003800000 */
[----:B------:R-:W-:Y:S02]  /*7090*/  MOV R110, RZ ;  /* 0x000000ff006e7202 */ /* 0x000fe40000000f00 */
[----:B0-----:R-:W-:Y:S01]  /*70a0*/  MOV R48, R92 ;  /* 0x0000005c00307202 */ /* 0x001fe20000000f00 */
[----:B------:R-:W-:Y:S06]  /*70b0*/  @!P0 BRA `(.L_x_5060) ;  /* 0x0000000400688947 */ /* 0x000fec0003800000 */
[----:B------:R-:W-:Y:S02]  /*70c0*/  IMAD.MOV.U32 R48, RZ, RZ, R92 ;  /* 0x000000ffff307224 */ /* 0x000fe400078e005c */
[----:B-----5:R-:W-:Y:S01]  /*70d0*/  HADD2.F32 R110, -RZ, R40.H0_H0 ;  /* 0x20000028ff6e7230 */ /* 0x020fe20000004100 */
[----:B------:R-:W-:Y:S06]  /*70e0*/  BRA `(.L_x_5060) ;  /* 0x00000004005c7947 */ /* 0x000fec0003800000 */
.L_x_5059:
[C---:B------:R-:W-:Y:S01]  /*70f0*/  ISETP.NE.AND P4, PT, R92.reuse, 0x1, PT ;  /* 0x000000015c00780c */ /* 0x040fe20003f85270 */
[----:B------:R-:W-:Y:S01]  /*7100*/  BSSY B2, `(.L_x_5061) ;  /* 0x000000c000027945 */ /* 0x000fe20003800000 */
[----:B0-----:R-:W-:-:S11]  /*7110*/  IADD3 R48, R92, 0x1, RZ ;  /* 0x000000015c307810 */ /* 0x001fd60007ffe0ff */
        /* <DEDUP_REMOVED lines=9> */
.L_x_5062:
[----:B------:R-:W-:-:S07]  /*71b0*/  MOV R75, R80 ;  /* 0x00000050004b7202 */ /* 0x000fce0000000f00 */
.L_x_5063:
[----:B------:R-:W-:Y:S05]  /*71c0*/  BSYNC B2 ;  /* 0x0000000000027941 */ /* 0x000fea0003800000 */
.L_x_5061:
        /* <DEDUP_REMOVED lines=16> */
.L_x_5067:
[----:B------:R-:W-:Y:S05]  /*72d0*/  BSYNC B3 ;  /* 0x0000000000037941 */ /* 0x000fea0003800000 */
.L_x_5066:
[----:B------:R-:W-:Y:S01]  /*72e0*/  IMAD.HI.U32 R48, R82, -0x326172a9, RZ ;  /* 0xcd9e8d5752307827 */ /* 0x000fe200078e00ff */
[----:B------:R-:W-:-:S03]  /*72f0*/  LOP3.LUT R49, R50, UR5, R77, 0x96, !PT ;  /* 0x0000000532317c12 */ /* 0x000fc6000f8e964d */
[----:B------:R-:W-:Y:S01]  /*7300*/  IMAD R51, R82, -0x326172a9, RZ ;  /* 0xcd9e8d5752337824 */ /* 0x000fe200078e02ff */
[----:B-1----:R-:W-:Y:S01]  /*7310*/  LOP3.LUT R104, R48, UR4, R79, 0x96, !PT ;  /* 0x0000000430687c12 */ /* 0x002fe2000f8e964f */
        /* <DEDUP_REMOVED lines=40> */
.L_x_5065:
[----:B------:R-:W-:Y:S05]  /*75a0*/  BSYNC B2 ;  /* 0x0000000000027941 */ /* 0x000fea0003800000 */
.L_x_5064:
        /* <DEDUP_REMOVED lines=11> */
.L_x_5060:
[----:B------:R-:W-:Y:S05]  /*7660*/  BSYNC B1 ;  /* 0x0000000000017941 */ /* 0x000fea0003800000 */
.L_x_5058:
[----:B------:R-:W-:Y:S04]  /*7670*/  BSSY B1, `(.L_x_5068) ;  /* 0x000005f000017945 */ /* 0x000fe80003800000 */
[----:B------:R-:W-:Y:S05]  /*7680*/  @P3 BRA `(.L_x_5069) ;  /* 0x0000000000183947 */ /* 0x000fea0003800000 */
[----:B-1----:R-:W-:Y:S01]  /*7690*/  MOV R107, RZ ;  /* 0x000000ff006b7202 */ /* 0x002fe20000000f00 */
[----:B------:R-:W-:Y:S01]  /*76a0*/  IMAD.MOV.U32 R49, RZ, RZ, R48 ;  /* 0x000000ffff317224 */ /* 0x000fe200078e0030 */
[----:B------:R-:W-:Y:S06]  /*76b0*/  @!P0 BRA `(.L_x_5070) ;  /* 0x0000000400688947 */ /* 0x000fec0003800000 */
[----:B------:R-:W-:Y:S01]  /*76c0*/  MOV R49, R48 ;  /* 0x0000003000317202 */ /* 0x000fe20000000f00 */
[----:B-----5:R-:W-:Y:S01]  /*76d0*/  HADD2.F32 R107, -RZ, R40.H1_H1 ;  /* 0x30000028ff6b7230 */ /* 0x020fe20000004100 */
[----:B------:R-:W-:Y:S06]  /*76e0*/  BRA `(.L_x_5070) ;  /* 0x00000004005c7947 */ /* 0x000fec0003800000 */
.L_x_5069:
        /* <DEDUP_REMOVED lines=12> */
.L_x_5072:
[----:B------:R-:W-:-:S07]  /*77b0*/  IMAD.MOV.U32 R74, RZ, RZ, R80 ;  /* 0x000000ffff4a7224 */ /* 0x000fce00078e0050 */
.L_x_5073:
[----:B------:R-:W-:Y:S05]  /*77c0*/  BSYNC B2 ;  /* 0x0000000000027941 */ /* 0x000fea0003800000 */
.L_x_5071:
        /* <DEDUP_REMOVED lines=16> */
.L_x_5077:
[----:B------:R-:W-:Y:S05]  /*78d0*/  BSYNC B3 ;  /* 0x0000000000037941 */ /* 0x000fea0003800000 */
.L_x_5076:
        /* <DEDUP_REMOVED lines=44> */
.L_x_5075:
[----:B------:R-:W-:Y:S05]  /*7ba0*/  BSYNC B2 ;  /* 0x0000000000027941 */ /* 0x000fea0003800000 */
.L_x_5074:
        /* <DEDUP_REMOVED lines=8> */
[----:B-1----:R-:W-:Y:S02]  /*7c30*/  FSEL R107, R50, RZ, !P4 ;  /* 0x000000ff326b7208 */ /* 0x002fe40006000000 */
[----:B------:R-:W-:-:S03]  /*7c40*/  SEL R74, RZ, 0x1, P4 ;  /* 0x00000001ff4a7807 */ /* 0x000fc60002000000 */
[----:B------:R-:W-:-:S07]  /*7c50*/  @P0 FADD.FTZ R107, R48, R107 ;  /* 0x0000006b306b0221 */ /* 0x000fce0000010000 */
.L_x_5070:
[----:B------:R-:W-:Y:S05]  /*7c60*/  BSYNC B1 ;  /* 0x0000000000017941 */ /* 0x000fea0003800000 */
.L_x_5068:
        /* <DEDUP_REMOVED lines=8> */
.L_x_5079:
        /* <DEDUP_REMOVED lines=12> */
.L_x_5082:
[----:B------:R-:W-:-:S07]  /*7db0*/  MOV R86, R80 ;  /* 0x0000005000567202 */ /* 0x000fce0000000f00 */
.L_x_5083:
[----:B------:R-:W-:Y:S05]  /*7dc0*/  BSYNC B2 ;  /* 0x0000000000027941 */ /* 0x000fea0003800000 */
.L_x_5081:
        /* <DEDUP_REMOVED lines=16> */
.L_x_5087:
[----:B------:R-:W-:Y:S05]  /*7ed0*/  BSYNC B3 ;  /* 0x0000000000037941 */ /* 0x000fea0003800000 */
.L_x_5086:
        /* <DEDUP_REMOVED lines=44> */
.L_x_5085:
[----:B------:R-:W-:Y:S05]  /*81a0*/  BSYNC B2 ;  /* 0x0000000000027941 */ /* 0x000fea0003800000 */
.L_x_5084:
        /* <DEDUP_REMOVED lines=11> */
.L_x_5080:
[----:B------:R-:W-:Y:S05]  /*8260*/  BSYNC B1 ;  /* 0x0000000000017941 */ /* 0x000fea0003800000 */
.L_x_5078:
        /* <DEDUP_REMOVED lines=8> */
.L_x_5089:
        /* <DEDUP_REMOVED lines=12> */
.L_x_5092:
[----:B------:R-:W-:-:S07]  /*83b0*/  MOV R87, R80 ;  /* 0x0000005000577202 */ /* 0x000fce0000000f00 */
.L_x_5093:
[----:B------:R-:W-:Y:S05]  /*83c0*/  BSYNC B2 ;  /* 0x0000000000027941 */ /* 0x000fea0003800000 */
.L_x_5091:
        /* <DEDUP_REMOVED lines=16> */
.L_x_5097:
[----:B------:R-:W-:Y:S05]  /*84d0*/  BSYNC B3 ;  /* 0x0000000000037941 */ /* 0x000fea0003800000 */
.L_x_5096:
        /* <DEDUP_REMOVED lines=44> */
.L_x_5095:
[----:B------:R-:W-:Y:S05]  /*87a0*/  BSYNC B2 ;  /* 0x0000000000027941 */ /* 0x000fea0003800000 */
.L_x_5094:
        /* <DEDUP_REMOVED lines=11> */
.L_x_5090:
[----:B------:R-:W-:Y:S05]  /*8860*/  BSYNC B1 ;  /* 0x0000000000017941 */ /* 0x000fea0003800000 */
.L_x_5088:
        /* <DEDUP_REMOVED lines=8> */
.L_x_5099:
        /* <DEDUP_REMOVED lines=12> */
.L_x_5102:
[----:B------:R-:W-:-:S07]  /*89b0*/  IMAD.MOV.U32 R88, RZ, RZ, R80 ;  /* 0x000000ffff587224 */ /* 0x000fce00078e0050 */
.L_x_5103:
[----:B------:R-:W-:Y:S05]  /*89c0*/  BSYNC B2 ;  /* 0x0000000000027941 */ /* 0x000fea0003800000 */
.L_x_5101:
        /* <DEDUP_REMOVED lines=16> */
.L_x_5107:
[----:B------:R-:W-:Y:S05]  /*8ad0*/  BSYNC B3 ;  /* 0x0000000000037941 */ /* 0x000fea0003800000 */
.L_x_5106:
        /* <DEDUP_REMOVED lines=44> */
.L_x_5105:
[----:B------:R-:W-:Y:S05]  /*8da0*/  BSYNC B2 ;  /* 0x0000000000027941 */ /* 0x000fea0003800000 */
.L_x_5104:
        /* <DEDUP_REMOVED lines=11> */
.L_x_5100:
[----:B------:R-:W-:Y:S05]  /*8e60*/  BSYNC B1 ;  /* 0x0000000000017941 */ /* 0x000fea0003800000 */
.L_x_5098:
        /* <DEDUP_REMOVED lines=8> */
.L_x_5109:
        /* <DEDUP_REMOVED lines=12> */
.L_x_5112:
[----:B------:R-:W-:-:S07]  /*8fb0*/  MOV R89, R80 ;  /* 0x0000005000597202 */ /* 0x000fce0000000f00 */
.L_x_5113:
[----:B------:R-:W-:Y:S05]  /*8fc0*/  BSYNC B2 ;  /* 0x0000000000027941 */ /* 0x000fea0003800000 */
.L_x_5111:
        /* <DEDUP_REMOVED lines=16> */
.L_x_5117:
[----:B------:R-:W-:Y:S05]  /*90d0*/  BSYNC B3 ;  /* 0x0000000000037941 */ /* 0x000fea0003800000 */
.L_x_5116:
        /* <DEDUP_REMOVED lines=44> */
.L_x_5115:
[----:B------:R-:W-:Y:S05]  /*93a0*/  BSYNC B2 ;  /* 0x0000000000027941 */ /* 0x000fea0003800000 */
.L_x_5114:
        /* <DEDUP_REMOVED lines=11> */
.L_x_5110:
[----:B------:R-:W-:Y:S05]  /*9460*/  BSYNC B1 ;  /* 0x0000000000017941 */ /* 0x000fea0003800000 */
.L_x_5108:
        /* <DEDUP_REMOVED lines=8> */
.L_x_5119:
        /* <DEDUP_REMOVED lines=12> */
.L_x_5122:
[----:B------:R-:W-:-:S07]  /*95b0*/  MOV R90, R80 ;  /* 0x00000050005a7202 */ /* 0x000fce0000000f00 */
.L_x_5123:
[----:B------:R-:W-:Y:S05]  /*95c0*/  BSYNC B2 ;  /* 0x0000000000027941 */ /* 0x000fea0003800000 */
.L_x_5121:
        /* <DEDUP_REMOVED lines=16> */
.L_x_5127:
[----:B------:R-:W-:Y:S05]  /*96d0*/  BSYNC B3 ;  /* 0x0000000000037941 */ /* 0x000fea0003800000 */
.L_x_5126:
        /* <DEDUP_REMOVED lines=44> */
.L_x_5125:
[----:B------:R-:W-:Y:S05]  /*99a0*/  BSYNC B2 ;  /* 0x0000000000027941 */ /* 0x000fea0003800000 */
.L_x_5124:
        /* <DEDUP_REMOVED lines=11> */
.L_x_5120:
[----:B------:R-:W-:Y:S05]  /*9a60*/  BSYNC B1 ;  /* 0x0000000000017941 */ /* 0x000fea0003800000 */
.L_x_5118:
        /* <DEDUP_REMOVED lines=8> */
.L_x_5129:
        /* <DEDUP_REMOVED lines=12> */
.L_x_5132:
[----:B------:R-:W-:-:S07]  /*9bb0*/  IMAD.MOV.U32 R91, RZ, RZ, R80 ;  /* 0x000000ffff5b7224 */ /* 0x000fce00078e0050 */
.L_x_5133:
[----:B------:R-:W-:Y:S05]  /*9bc0*/  BSYNC B2 ;  /* 0x0000000000027941 */ /* 0x000fea0003800000 */
.L_x_5131:
        /* <DEDUP_REMOVED lines=16> */
.L_x_5137:
[----:B------:R-:W-:Y:S05]  /*9cd0*/  BSYNC B3 ;  /* 0x0000000000037941 */ /* 0x000fea0003800000 */
.L_x_5136:
        /* <DEDUP_REMOVED lines=44> */
.L_x_5135:
[----:B------:R-:W-:Y:S05]  /*9fa0*/  BSYNC B2 ;  /* 0x0000000000027941 */ /* 0x000fea0003800000 */
.L_x_5134:
        /* <DEDUP_REMOVED lines=11> */
.L_x_5130:
[----:B------:R-:W-:Y:S05]  /*a060*/  BSYNC B1 ;  /* 0x0000000000017941 */ /* 0x000fea0003800000 */
.L_x_5128:
[----:B------:R-:W-:Y:S01]  /*a070*/  IMAD.WIDE.U32 R112, R111, 0x10, R52 ;  /* 0x000000106f707825 */ /* 0x000fe200078e0034 */
[----:B------:R-:W-:Y:S01]  /*a080*/  F2FP.F16.F32.PACK_AB R51, R101, R104 ;  /* 0x000000686533723e */ /* 0x000fe200000000ff */
[----:B------:R-:W0:Y:S01]  /*a090*/  @P2 LDC.64 R122, c[0x0][0x220] ;  /* 0x00008800ff7a2b82 */ /* 0x000e220000000a00 */
[----:B------:R-:W-:Y:S01]  /*a0a0*/  F2FP.F16.F32.PACK_AB R50, R103, R106 ;  /* 0x0000006a6732723e */ /* 0x000fe200000000ff */
[----:B------:R-:W-:Y:S01]  /*a0b0*/  VIADD R117, R117, 0x60 ;  /* 0x0000006075757836 */ /* 0x000fe20000000000 */
[----:B------:R-:W-:Y:S01]  /*a0c0*/  F2FP.F16.F32.PACK_AB R49, R105, R108 ;  /* 0x0000006c6931723e */ /* 0x000fe200000000ff */
[----:B------:R-:W-:Y:S01]  /*a0d0*/  BSSY B1, `(.L_x_5138) ;  /* 0x000001c000017945 */ /* 0x000fe20003800000 */
[----:B------:R-:W-:Y:S02]  /*a0e0*/  F2FP.F16.F32.PACK_AB R48, R107, R110 ;  /* 0x0000006e6b30723e */ /* 0x000fe400000000ff */
[----:B------:R-:W-:Y:S01]  /*a0f0*/  IADD3 R121, R121, 0x60, RZ ;  /* 0x0000006079797810 */ /* 0x000fe20007ffe0ff */
[----:B------:R-:W1:Y:S02]  /*a100*/  @P0 LDC.64 R118, c[0x0][0x230] ;  /* 0x00008c00ff760b82 */ /* 0x000e640000000a00 */
[----:B------:R2:W-:Y:S01]  /*a110*/  STG.E.128 desc[UR6][R112.64], R48 ;  /* 0x0000003070007986 */ /* 0x0005e2000c101d06 */
        /* <DEDUP_REMOVED lines=23> */
.L_x_5139:
[----:B------:R-:W-:Y:S05]  /*a290*/  BSYNC B1 ;  /* 0x0000000000017941 */ /* 0x000fea0003800000 */
.L_x_5138:
[----:B-----5:R1:W5:Y:S04]  /*a2a0*/  @P2 LDG.E.128 R44, desc[UR6][R122.64] ;  /* 0x000000067a2c2981 */ /* 0x020368000c1e1d00 */
[----:B------:R1:W5:Y:S01]  /*a2b0*/  @P0 LDG.E.128 R40, desc[UR6][R118.64] ;  /* 0x0000000676280981 */ /* 0x000362000c1e1d00 */
[----:B------:R-:W-:Y:S04]  /*a2c0*/  BSSY B1, `(.L_x_5140) ;  /* 0x000005f000017945 */ /* 0x000fe80003800000 */
[----:B------:R-:W-:Y:S05]  /*a2d0*/  @P3 BRA `(.L_x_5141) ;  /* 0x0000000000183947 */ /* 0x000fea0003800000 */
[----:B------:R-:W-:Y:S01]  /*a2e0*/  IMAD.MOV.U32 R109, RZ, RZ, RZ ;  /* 0x000000ffff6d7224 */ /* 0x000fe200078e00ff */
[----:B0-----:R-:W-:Y:S01]  /*a2f0*/  MOV R48, R92 ;  /* 0x0000005c00307202 */ /* 0x001fe20000000f00 */
[----:B------:R-:W-:Y:S06]  /*a300*/  @!P0 BRA `(.L_x_5142) ;  /* 0x0000000400688947 */ /* 0x000fec0003800000 */
[----:B------:R-:W-:Y:S01]  /*a310*/  MOV R48, R92 ;  /* 0x0000005c00307202 */ /* 0x000fe20000000f00 */
[----:B-----5:R-:W-:Y:S01]  /*a320*/  HADD2.F32 R109, -RZ, R40.H0_H0 ;  /* 0x20000028ff6d7230 */ /* 0x020fe20000004100 */
[----:B------:R-:W-:Y:S06]  /*a330*/  BRA `(.L_x_5142) ;  /* 0x00000004005c7947 */ /* 0x000fec0003800000 */
.L_x_5141:
[C---:B------:R-:W-:Y:S01]  /*a340*/  ISETP.NE.AND P4, PT, R92.reuse, 0x1, PT ;  /* 0x000000015c00780c */ /* 0x040fe20003f85270 */
[----:B------:R-:W-:Y:S01]  /*a350*/  BSSY B2, `(.L_x_5143) ;  /* 0x000000c000027945 */ /* 0x000fe20003800000 */
[----:B0-----:R-:W-:-:S11]  /*a360*/  VIADD R48, R92, 0x1 ;  /* 0x000000015c307836 */ /* 0x001fd60000000000 */
        /* <DEDUP_REMOVED lines=9> */
.L_x_5144:
[----:B------:R-:W-:-:S07]  /*a400*/  MOV R75, R80 ;  /* 0x00000050004b7202 */ /* 0x000fce0000000f00 */
.L_x_5145:
[----:B------:R-:W-:Y:S05]  /*a410*/  BSYNC B2 ;  /* 0x0000000000027941 */ /* 0x000fea0003800000 */
.L_x_5143:
        /* <DEDUP_REMOVED lines=16> */
.L_x_5149:
[----:B------:R-:W-:Y:S05]  /*a520*/  BSYNC B3 ;  /* 0x0000000000037941 */ /* 0x000fea0003800000 */
.L_x_5148:
        /* <DEDUP_REMOVED lines=44> */
.L_x_5147:
[----:B------:R-:W-:Y:S05]  /*a7f0*/  BSYNC B2 ;  /* 0x0000000000027941 */ /* 0x000fea0003800000 */
.L_x_5146:
        /* <DEDUP_REMOVED lines=11> */
.L_x_5142:
[----:B------:R-:W-:Y:S05]  /*a8b0*/  BSYNC B1 ;  /* 0x0000000000017941 */ /* 0x000fea0003800000 */
.L_x_5140:
        /* <DEDUP_REMOVED lines=8> */
.L_x_5151:
        /* <DEDUP_REMOVED lines=12> */
.L_x_5154:
[----:B------:R-:W-:-:S07]  /*aa00*/  MOV R74, R80 ;  /* 0x00000050004a7202 */ /* 0x000fce0000000f00 */
.L_x_5155:
[----:B------:R-:W-:Y:S05]  /*aa10*/  BSYNC B2 ;  /* 0x0000000000027941 */ /* 0x000fea0003800000 */
.L_x_5153:
        /* <DEDUP_REMOVED lines=16> */
.L_x_5159:
[----:B------:R-:W-:Y:S05]  /*ab20*/  BSYNC B3 ;  /* 0x0000000000037941 */ /* 0x000fea0003800000 */
.L_x_5158:
        /* <DEDUP_REMOVED lines=44> */
.L_x_5157:
[----:B------:R-:W-:Y:S05]  /*adf0*/  BSYNC B2 ;  /* 0x0000000000027941 */ /* 0x000fea0003800000 */
.L_x_5156:
        /* <DEDUP_REMOVED lines=11> */
.L_x_5152:
[----:B------:R-:W-:Y:S05]  /*aeb0*/  BSYNC B1 ;  /* 0x0000000000017941 */ /* 0x000fea0003800000 */
.L_x_5150:
        /* <DEDUP_REMOVED lines=8> */
.L_x_5161:
        /* <DEDUP_REMOVED lines=12> */
.L_x_5164:
[----:B------:R-:W-:-:S07]  /*b000*/  IMAD.MOV.U32 R86, RZ, RZ, R80 ;  /* 0x000000ffff567224 */ /* 0x000fce00078e0050 */
.L_x_5165:
[----:B------:R-:W-:Y:S05]  /*b010*/  BSYNC B2 ;  /* 0x0000000000027941 */ /* 0x000fea0003800000 */
.L_x_5163:
        /* <DEDUP_REMOVED lines=16> */
.L_x_5169:
[----:B------:R-:W-:Y:S05]  /*b120*/  BSYNC B3 ;  /* 0x0000000000037941 */ /* 0x000fea0003800000 */
.L_x_5168:
        /* <DEDUP_REMOVED lines=8> */
[----:B-1----:R-:W-:Y:S01]  /*b1b0*/  IMAD.WIDE.U32 R118, R51, -0x2daee0ad, RZ ;  /* 0xd2511f5333767825 */ /* 0x002fe200078e00ff */
        /* <DEDUP_REMOVED lines=35> */
.L_x_5167:
[----:B------:R-:W-:Y:S05]  /*b3f0*/  BSYNC B2 ;  /* 0x0000000000027941 */ /* 0x000fea0003800000 */
.L_x_5166:
[----:B------:R-:W-:Y:S01]  /*b400*/  I2FP.F32.U32 R49, R86 ;  /* 0x0000005600317245 */ /* 0x000fe20000201000 */
[----:B-----5:R-:W-:Y:S01]  /*b410*/  HADD2.F32 R51, -RZ, R45.H0_H0 ;  /* 0x2000002dff337230 */ /* 0x020fe20000004100 */
[----:B------:R-:W-:-:S04]  /*b420*/  MOV R50, 0x2f800000 ;  /* 0x2f80000000327802 */ /* 0x000fc80000000f00 */
        /* <DEDUP_REMOVED lines=8> */
.L_x_5162:
[----:B------:R-:W-:Y:S05]  /*b4b0*/  BSYNC B1 ;  /* 0x0000000000017941 */ /* 0x000fea0003800000 */
.L_x_5160:
        /* <DEDUP_REMOVED lines=8> */
.L_x_5171:
        /* <DEDUP_REMOVED lines=12> */
.L_x_5174:
[----:B------:R-:W-:-:S07]  /*b600*/  MOV R87, R80 ;  /* 0x0000005000577202 */ /* 0x000fce0000000f00 */
.L_x_5175:
[----:B------:R-:W-:Y:S05]  /*b610*/  BSYNC B2 ;  /* 0x0000000000027941 */ /* 0x000fea0003800000 */
.L_x_5173:
        /* <DEDUP_REMOVED lines=16> */
.L_x_5179:
[----:B------:R-:W-:Y:S05]  /*b720*/  BSYNC B3 ;  /* 0x0000000000037941 */ /* 0x000fea0003800000 */
.L_x_5178:
        /* <DEDUP_REMOVED lines=44> */
.L_x_5177:
[----:B------:R-:W-:Y:S05]  /*b9f0*/  BSYNC B2 ;  /* 0x0000000000027941 */ /* 0x000fea0003800000 */
.L_x_5176:
        /* <DEDUP_REMOVED lines=11> */
.L_x_5172:
[----:B------:R-:W-:Y:S05]  /*bab0*/  BSYNC B1 ;  /* 0x0000000000017941 */ /* 0x000fea0003800000 */
.L_x_5170:
        /* <DEDUP_REMOVED lines=8> */
.L_x_5181:
        /* <DEDUP_REMOVED lines=12> */
.L_x_5184:
[----:B------:R-:W-:-:S07]  /*bc00*/  MOV R88, R80 ;  /* 0x0000005000587202 */ /* 0x000fce0000000f00 */
.L_x_5185:
[----:B------:R-:W-:Y:S05]  /*bc10*/  BSYNC B2 ;  /* 0x0000000000027941 */ /* 0x000fea0003800000 */
.L_x_5183:
        /* <DEDUP_REMOVED lines=16> */
.L_x_5189:
[----:B------:R-:W-:Y:S05]  /*bd20*/  BSYNC B3 ;  /* 0x0000000000037941 */ /* 0x000fea0003800000 */
.L_x_5188:
        /* <DEDUP_REMOVED lines=44> */
.L_x_5187:
[----:B------:R-:W-:Y:S05]  /*bff0*/  BSYNC B2 ;  /* 0x0000000000027941 */ /* 0x000fea0003800000 */
.L_x_5186:
        /* <DEDUP_REMOVED lines=11> */
.L_x_5182:
[----:B------:R-:W-:Y:S05]  /*c0b0*/  BSYNC B1 ;  /* 0x0000000000017941 */ /* 0x000fea0003800000 */
.L_x_5180:
        /* <DEDUP_REMOVED lines=8> */
.L_x_5191:
        /* <DEDUP_REMOVED lines=12> */
.L_x_5194:
[----:B------:R-:W-:-:S07]  /*c200*/  IMAD.MOV.U32 R89, RZ, RZ, R80 ;  /* 0x000000ffff597224 */ /* 0x000fce00078e0050 */
.L_x_5195:
[----:B------:R-:W-:Y:S05]  /*c210*/  BSYNC B2 ;  /* 0x0000000000027941 */ /* 0x000fea0003800000 */
.L_x_5193:
        /* <DEDUP_REMOVED lines=16> */
.L_x_5199:
[----:B------:R-:W-:Y:S05]  /*c320*/  BSYNC B3 ;  /* 0x0000000000037941 */ /* 0x000fea0003800000 */
.L_x_5198:
        /* <DEDUP_REMOVED lines=44> */
.L_x_5197:
[----:B------:R-:W-:Y:S05]  /*c5f0*/  BSYNC B2 ;  /* 0x0000000000027941 */ /* 0x000fea0003800000 */
.L_x_5196:
        /* <DEDUP_REMOVED lines=11> */
.L_x_5192:
[----:B------:R-:W-:Y:S05]  /*c6b0*/  BSYNC B1 ;  /* 0x0000000000017941 */ /* 0x000fea0003800000 */
.L_x_5190:
        /* <DEDUP_REMOVED lines=8> */
.L_x_5201:
        /* <DEDUP_REMOVED lines=12> */
.L_x_5204:
[----:B------:R-:W-:-:S07]  /*c800*/  MOV R90, R80 ;  /* 0x00000050005a7202 */ /* 0x000fce0000000f00 */
.L_x_5205:
[----:B------:R-:W-:Y:S05]  /*c810*/  BSYNC B2 ;  /* 0x0000000000027941 */ /* 0x000fea0003800000 */
.L_x_5203:
        /* <DEDUP_REMOVED lines=16> */
.L_x_5209:
[----:B------:R-:W-:Y:S05]  /*c920*/  BSYNC B3 ;  /* 0x0000000000037941 */ /* 0x000fea0003800000 */
.L_x_5208:
[----:B------:R-:W-:Y:S01]  /*c930*/  LOP3.LUT R50, R50, UR5, R77, 0x96, !PT ;  /* 0x0000000532327c12 */ /* 0x000fe2000f8e964d */
[----:B------:R-:W-:-:S04]  /*c940*/  IMAD.HI.U32 R48, R82, -0x326172a9, RZ ;  /* 0xcd9e8d5752307827 */ /* 0x000fc800078e00ff */
[----:B------:R-:W-:Y:S01]  /*c950*/  IMAD R51, R82, -0x326172a9, RZ ;  /* 0xcd9e8d5752337824 */ /* 0x000fe200078e02ff */
[----:B------:R-:W-:Y:S01]  /*c960*/  LOP3.LUT R48, R48, UR4, R79, 0x96, !PT ;  /* 0x0000000430307c12 */ /* 0x000fe2000f8e964f */
[----:B-1----:R-:W-:-:S04]  /*c970*/  IMAD.WIDE.U32 R118, R50, -0x326172a9, RZ ;  /* 0xcd9e8d5732767825 */ /* 0x002fc800078e00ff */
        /* <DEDUP_REMOVED lines=37> */
[----:B------:R-:W-:Y:S01]  /*cbd0*/  HFMA2.MMA R49, -RZ, RZ, 0, 0 ;  /* 0x00000000ff317435 */ /* 0x000fe200000001ff */
[----:B------:R-:W-:-:S10]  /*cbe0*/  MOV R78, R48 ;  /* 0x00000030004e7202 */ /* 0x000fd40000000f00 */
.L_x_5207:
[----:B------:R-:W-:Y:S05]  /*cbf0*/  BSYNC B2 ;  /* 0x0000000000027941 */ /* 0x000fea0003800000 */
.L_x_5206:
        /* <DEDUP_REMOVED lines=11> */
.L_x_5202:
[----:B------:R-:W-:Y:S05]  /*ccb0*/  BSYNC B1 ;  /* 0x0000000000017941 */ /* 0x000fea0003800000 */
.L_x_5200:
[----:B------:R-:W-:Y:S04]  /*ccc0*/  BSSY B1, `(.L_x_5210) ;  /* 0x000005f000017945 */ /* 0x000fe80003800000 */
[----:B------:R-:W-:Y:S05]  /*ccd0*/  @P3 BRA `(.L_x_5211) ;  /* 0x0000000000183947 */ /* 0x000fea0003800000 */
[----:B-1----:R-:W-:Y:S02]  /*cce0*/  MOV R118, RZ ;  /* 0x000000ff00767202 */ /* 0x002fe40000000f00 */
[----:B------:R-:W-:Y:S01]  /*ccf0*/  MOV R92, R49 ;  /* 0x00000031005c7202 */ /* 0x000fe20000000f00 */
[----:B------:R-:W-:Y:S06]  /*cd00*/  @!P0 BRA `(.L_x_5212) ;  /* 0x0000000400688947 */ /* 0x000fec0003800000 */
[----:B------:R-:W-:Y:S02]  /*cd10*/  IMAD.MOV.U32 R92, RZ, RZ, R49 ;  /* 0x000000ffff5c7224 */ /* 0x000fe400078e0031 */
[----:B-----5:R-:W-:Y:S01]  /*cd20*/  HADD2.F32 R118, -RZ, R43.H1_H1 ;  /* 0x3000002bff767230 */ /* 0x020fe20000004100 */
[----:B------:R-:W-:Y:S06]  /*cd30*/  BRA `(.L_x_5212) ;  /* 0x00000004005c7947 */ /* 0x000fec0003800000 */
.L_x_5211:
        /* <DEDUP_REMOVED lines=12> */
.L_x_5214:
[----:B------:R-:W-:-:S07]  /*ce00*/  MOV R91, R80 ;  /* 0x00000050005b7202 */ /* 0x000fce0000000f00 */
.L_x_5215:
[----:B------:R-:W-:Y:S05]  /*ce10*/  BSYNC B2 ;  /* 0x0000000000027941 */ /* 0x000fea0003800000 */
.L_x_5213:
        /* <DEDUP_REMOVED lines=16> */
.L_x_5219:
[----:B------:R-:W-:Y:S05]  /*cf20*/  BSYNC B3 ;  /* 0x0000000000037941 */ /* 0x000fea0003800000 */
.L_x_5218:
[----:B------:R-:W-:Y:S01]  /*cf30*/  LOP3.LUT R48, R48, UR5, R77, 0x96, !PT ;  /* 0x0000000530307c12 */ /* 0x000fe2000f8e964d */
[----:B------:R-:W-:-:S04]  /*cf40*/  IMAD.HI.U32 R50, R82, -0x326172a9, RZ ;  /* 0xcd9e8d5752327827 */ /* 0x000fc800078e00ff */
[----:B------:R-:W-:Y:S01]  /*cf50*/  IMAD R51, R82, -0x326172a9, RZ ;  /* 0xcd9e8d5752337824 */ /* 0x000fe200078e02ff */
[----:B------:R-:W-:Y:S01]  /*cf60*/  LOP3.LUT R50, R50, UR4, R79, 0x96, !PT ;  /* 0x0000000432327c12 */ /* 0x000fe2000f8e964f */
[----:B------:R-:W-:-:S04]  /*cf70*/  IMAD.WIDE.U32 R48, R48, -0x326172a9, RZ ;  /* 0xcd9e8d5730307825 */ /* 0x000fc800078e00ff */
[----:B-1----:R-:W-:Y:S01]  /*cf80*/  IMAD.WIDE.U32 R118, R50, -0x2daee0ad, RZ ;  /* 0xd2511f5332767825 */ /* 0x002fe200078e00ff */
        /* <DEDUP_REMOVED lines=35> */
[----:B------:R-:W-:-:S05]  /*d1c0*/  IMAD.WIDE.U32 R48, R51, -0x2daee0ad, RZ ;  /* 0xd2511f5333307825 */ /* 0x000fca00078e00ff */
[----:B------:R-:W-:Y:S02]  /*d1d0*/  LOP3.LUT R83, R49, UR31, R50, 0x96, !PT ;  /* 0x0000001f31537c12 */ /* 0x000fe4000f8e9632 */
[----:B------:R-:W-:-:S07]  /*d1e0*/  MOV R78, R48 ;  /* 0x00000030004e7202 */ /* 0x000fce0000000f00 */
.L_x_5217:
[----:B------:R-:W-:Y:S05]  /*d1f0*/  BSYNC B2 ;  /* 0x0000000000027941 */ /* 0x000fea0003800000 */
.L_x_5216:
[----:B------:R-:W-:Y:S01]  /*d200*/  HFMA2.MMA R49, -RZ, RZ, 0.1171875, 0 ;  /* 0x2f800000ff317435 */ /* 0x000fe200000001ff */
[----:B------:R-:W-:-:S09]  /*d210*/  I2FP.F32.U32 R48, R91 ;  /* 0x0000005b00307245 */ /* 0x000fd20000201000 */
[----:B------:R-:W-:Y:S01]  /*d220*/  FFMA.FTZ R48, R48, R49, 1.1641532182693481445e-10 ;  /* 0x2f00000030307423 */ /* 0x000fe20000010031 */
[----:B-----5:R-:W-:-:S04]  /*d230*/  HADD2.F32 R49, -RZ, R47.H1_H1 ;  /* 0x3000002fff317230 */ /* 0x020fc80000004100 */
[----:B------:R-:W-:Y:S01]  /*d240*/  FSETP.GTU.FTZ.AND P3, PT, R48, UR10, PT ;  /* 0x0000000a30007c0b */ /* 0x000fe2000bf7c000 */
[----:B------:R-:W-:-:S03]  /*d250*/  FMUL.FTZ R49, R49, UR13 ;  /* 0x0000000d31317c20 */ /* 0x000fc60008410000 */
[----:B------:R-:W-:Y:S01]  /*d260*/  SEL R91, RZ, 0x1, P3 ;  /* 0x00000001ff5b7807 */ /* 0x000fe20001800000 */
[----:B------:R-:W-:-:S05]  /*d270*/  FMUL.FTZ R49, R49, UR12 ;  /* 0x0000000c31317c20 */ /* 0x000fca0008410000 */
[----:B-1----:R-:W-:Y:S01]  /*d280*/  FSEL R118, R49, RZ, !P3 ;  /* 0x000000ff31767208 */ /* 0x002fe20005800000 */
[----:B------:R-:W-:-:S05]  /*d290*/  @P0 HADD2.F32 R49, -RZ, R43.H1_H1 ;  /* 0x3000002bff310230 */ /* 0x000fca0000004100 */
[----:B------:R-:W-:-:S07]  /*d2a0*/  @P0 FADD.FTZ R118, R49, R118 ;  /* 0x0000007631760221 */ /* 0x000fce0000010000 */
.L_x_5212:
[----:B------:R-:W-:Y:S05]  /*d2b0*/  BSYNC B1 ;  /* 0x0000000000017941 */ /* 0x000fea0003800000 */
.L_x_5210:
[----:B------:R-:W-:Y:S01]  /*d2c0*/  IMAD.WIDE.U32 R52, R121, 0x10, R52 ;  /* 0x0000001079347825 */ /* 0x000fe200078e0034 */
[----:B------:R-:W-:Y:S01]  /*d2d0*/  F2FP.F16.F32.PACK_AB R51, R118, R115 ;  /* 0x000000737633723e */ /* 0x000fe200000000ff */
[----:B------:R-:W-:Y:S01]  /*d2e0*/  BSSY B1, `(.L_x_5220) ;  /* 0x000001a000017945 */ /* 0x000fe20003800000 */
[----:B------:R-:W-:Y:S02]  /*d2f0*/  F2FP.F16.F32.PACK_AB R50, R116, R113 ;  /* 0x000000717432723e */ /* 0x000fe400000000ff */
[----:B------:R-:W-:Y:S02]  /*d300*/  F2FP.F16.F32.PACK_AB R49, R114, R111 ;  /* 0x0000006f7231723e */ /* 0x000fe400000000ff */
[----:B------:R-:W-:-:S05]  /*d310*/  F2FP.F16.F32.PACK_AB R48, R112, R109 ;  /* 0x0000006d7030723e */ /* 0x000fca00000000ff */
[----:B------:R0:W-:Y:S01]  /*d320*/  STG.E.128 desc[UR6][R52.64], R48 ;  /* 0x0000003034007986 */ /* 0x0001e2000c101d06 */
[----:B------:R-:W-:Y:S05]  /*d330*/  @!P2 BRA `(.L_x_5221) ;  /* 0x000000000050a947 */ /* 0x000fea0003800000 */
[----:B0-----:R-:W-:Y:S02]  /*d340*/  SHF.L.U32 R48, R90, 0x10, RZ ;  /* 0x000000105a307819 */ /* 0x001fe400000006ff */
        /* <DEDUP_REMOVED lines=19> */
.L_x_5221:
[----:B------:R-:W-:Y:S05]  /*d480*/  BSYNC B1 ;  /* 0x0000000000017941 */ /* 0x000fea0003800000 */
.L_x_5220:
        /* <DEDUP_REMOVED lines=120> */
.L_x_5237:
        /* <DEDUP_REMOVED lines=17> */
[----:B------:R-:W-:Y:S01]  /*dd20*/  FSEL R49, R117, RZ, !P1 ;  /* 0x000000ff75317208 */ /* 0x000fe20004800000 */
[----:B------:R-:W-:Y:S02]  /*dd30*/  VIADD R63, R63, 0xffffffff ;  /* 0xffffffff3f3f7836 */ /* 0x000fe40000000000 */
[--C-:B------:R-:W-:Y:S02]  /*dd40*/  HADD2.F32 R117, -RZ, R38.reuse.H1_H1 ;  /* 0x30000026ff757230 */ /* 0x100fe40000004100 */
[C---:B------:R-:W-:Y:S01]  /*dd50*/  FADD.FTZ R102, -R49.reuse, R102 ;  /* 0x0000006631667221 */ /* 0x040fe20000010100 */
[C---:B------:R-:W-:Y:S01]  /*dd60*/  FADD.FTZ R52, -R49.reuse, R59 ;  /* 0x0000003b31347221 */ /* 0x040fe20000010100 */
[C---:B------:R-:W-:Y:S01]  /*dd70*/  FADD.FTZ R62, -R49.reuse, R57 ;  /* 0x00000039313e7221 */ /* 0x040fe20000010100 */
[----:B------:R-:W-:Y:S01]  /*dd80*/  FADD.FTZ R103, -R49, R103 ;  /* 0x0000006731677221 */ /* 0x000fe20000010100 */
        /* <DEDUP_REMOVED lines=62> */
[----:B------:R-:W-:Y:S01]  /*e170*/  HADD2.F32 R53, -RZ, R39.H1_H1 ;  /* 0x30000027ff357230 */ /* 0x000fe20000004100 */
[----:B------:R-:W-:Y:S01]  /*e180*/  SHF.R.S32.HI R99, RZ, 0x1f, R48 ;  /* 0x0000001fff637819 */ /* 0x000fe20000011430 */
[----:B------:R-:W-:-:S02]  /*e190*/  HADD2.F32 R76, -RZ, R38.H0_H0 ;  /* 0x20000026ff4c7230 */ /* 0x000fc40000004100 */
[----:B------:R-:W-:Y:S01]  /*e1a0*/  FFMA.FTZ R117, R56, R117, R7 ;  /* 0x0000007538757223 */ /* 0x000fe20000010007 */
[----:B------:R-:W-:Y:S02]  /*e1b0*/  HADD2.F32 R50, -RZ, R39.H0_H0 ;  /* 0x20000027ff327230 */ /* 0x000fe40000004100 */
[----:B------:R-:W-:Y:S01]  /*e1c0*/  FFMA.FTZ R53, R54, R53, R9 ;  /* 0x0000003536357223 */ /* 0x000fe20000010009 */
[----:B------:R-:W-:Y:S01]  /*e1d0*/  LEA.HI R99, R99, R48, RZ, 0x3 ;  /* 0x0000003063637211 */ /* 0x000fe200078f18ff */
[----:B------:R-:W-:Y:S01]  /*e1e0*/  FFMA.FTZ R54, R51, R76, R6 ;  /* 0x0000004c33367223 */ /* 0x000fe20000010006 */
[----:B------:R-:W-:Y:S01]  /*e1f0*/  LOP3.LUT R76, R0, 0x1f, RZ, 0xc0, !PT ;  /* 0x0000001f004c7812 */ /* 0x000fe200078ec0ff */
[--C-:B------:R-:W-:Y:S02]  /*e200*/  HADD2.F32 R51, -RZ, R37.reuse.H1_H1 ;  /* 0x30000025ff337230 */ /* 0x100fe40000004100 */
[----:B------:R-:W-:Y:S01]  /*e210*/  FFMA.FTZ R50, R97, R50, R8 ;  /* 0x0000003261327223 */ /* 0x000fe20000010008 */
[----:B------:R-:W-:Y:S01]  /*e220*/  HADD2.F32 R48, -RZ, R37.H0_H0 ;  /* 0x20000025ff307230 */ /* 0x000fe20000004100 */
[----:B------:R-:W-:Y:S01]  /*e230*/  LEA.HI.SX32 R99, R99, R76, 0x1d ;  /* 0x0000004c63637211 */ /* 0x000fe200078feaff */
[----:B------:R-:W-:-:S02]  /*e240*/  HADD2.F32 R56, -RZ, R34.H1_H1 ;  /* 0x30000022ff387230 */ /* 0x000fc40000004100 */
[----:B------:R-:W-:Y:S01]  /*e250*/  FFMA.FTZ R58, R58, R51, R5 ;  /* 0x000000333a3a7223 */ /* 0x000fe20000010005 */
[C---:B------:R-:W-:Y:S01]  /*e260*/  IADD3 R51, R99.reuse, 0x20, RZ ;  /* 0x0000002063337810 */ /* 0x040fe20007ffe0ff */
[C---:B------:R-:W-:Y:S01]  /*e270*/  VIADD R119, R99.reuse, 0x60 ;  /* 0x0000006063777836 */ /* 0x040fe20000000000 */
[C---:B------:R-:W-:Y:S01]  /*e280*/  IADD3 R97, R99.reuse, 0x40, RZ ;  /* 0x0000004063617810 */ /* 0x040fe20007ffe0ff */
[----:B0-----:R-:W-:-:S04]  /*e290*/  IMAD.WIDE.U32 R100, R99, 0x10, R94 ;  /* 0x0000001063647825 */ /* 0x001fc800078e005e */
[----:B------:R-:W-:Y:S01]  /*e2a0*/  FFMA.FTZ R49, R49, R48, R4 ;  /* 0x0000003031317223 */ /* 0x000fe20000010004 */
[----:B------:R-:W-:Y:S01]  /*e2b0*/  IMAD.WIDE.U32 R98, R51, 0x10, R94 ;  /* 0x0000001033627825 */ /* 0x000fe200078e005e */
[----:B------:R-:W-:Y:S02]  /*e2c0*/  F2FP.F16.F32.PACK_AB R51, R53, R50 ;  /* 0x000000323533723e */ /* 0x000fe400000000ff */
[----:B------:R-:W-:Y:S01]  /*e2d0*/  F2FP.F16.F32.PACK_AB R50, R117, R54 ;  /* 0x000000367532723e */ /* 0x000fe200000000ff */
[----:B------:R-:W-:Y:S01]  /*e2e0*/  HADD2.F32 R54, -RZ, R35.H1_H1 ;  /* 0x30000023ff367230 */ /* 0x000fe20000004100 */
[----:B------:R-:W-:Y:S01]  /*e2f0*/  F2FP.F16.F32.PACK_AB R49, R58, R49 ;  /* 0x000000313a31723e */ /* 0x000fe200000000ff */
[----:B------:R-:W-:Y:S02]  /*e300*/  HADD2.F32 R58, -RZ, R33.H1_H1 ;  /* 0x30000021ff3a7230 */ /* 0x000fe40000004100 */
[----:B------:R-:W-:Y:S02]  /*e310*/  HADD2.F32 R53, -RZ, R36.H1_H1 ;  /* 0x30000024ff357230 */ /* 0x000fe40000004100 */
[----:B------:R-:W-:Y:S01]  /*e320*/  FFMA.FTZ R52, R52, R54, R17 ;  /* 0x0000003634347223 */ /* 0x000fe20000010011 */
[----:B------:R-:W-:-:S02]  /*e330*/  HADD2.F32 R54, -RZ, R34.H0_H0 ;  /* 0x20000022ff367230 */ /* 0x000fc40000004100 */
[----:B------:R-:W-:Y:S01]  /*e340*/  FFMA.FTZ R122, R122, R58, R13 ;  /* 0x0000003a7a7a7223 */ /* 0x000fe2000001000d */
[----:B------:R-:W-:Y:S02]  /*e350*/  HADD2.F32 R58, -RZ, R32.H1_H1 ;  /* 0x30000020ff3a7230 */ /* 0x000fe40000004100 */
[----:B------:R-:W-:Y:S01]  /*e360*/  FFMA.FTZ R53, R60, R53, R3 ;  /* 0x000000353c357223 */ /* 0x000fe20000010003 */
[----:B------:R-:W-:Y:S02]  /*e370*/  HADD2.F32 R48, -RZ, R36.H0_H0 ;  /* 0x20000024ff307230 */ /* 0x000fe40000004100 */
[----:B------:R-:W-:Y:S01]  /*e380*/  FFMA.FTZ R54, R61, R54, R14 ;  /* 0x000000363d367223 */ /* 0x000fe2000001000e */
[----:B------:R-:W-:Y:S01]  /*e390*/  FFMA.FTZ R61, R124, R56, R15 ;  /* 0x000000387c3d7223 */ /* 0x000fe2000001000f */
[----:B------:R-:W-:Y:S02]  /*e3a0*/  HADD2.F32 R56, -RZ, R33.H0_H0 ;  /* 0x20000021ff387230 */ /* 0x000fe40000004100 */
[----:B------:R-:W-:Y:S01]  /*e3b0*/  FFMA.FTZ R120, R120, R58, R11 ;  /* 0x0000003a78787223 */ /* 0x000fe2000001000b */
[----:B------:R-:W-:-:S02]  /*e3c0*/  HADD2.F32 R58, -RZ, R31.H1_H1 ;  /* 0x3000001fff3a7230 */ /* 0x000fc40000004100 */
[----:B------:R-:W-:Y:S01]  /*e3d0*/  FFMA.FTZ R48, R55, R48, R2 ;  /* 0x0000003037307223 */ /* 0x000fe20000010002 */
[----:B------:R-:W-:Y:S02]  /*e3e0*/  HADD2.F32 R60, -RZ, R28.H1_H1 ;  /* 0x3000001cff3c7230 */ /* 0x000fe40000004100 */
[----:B------:R-:W-:Y:S01]  /*e3f0*/  FFMA.FTZ R59, R59, R56, R12 ;  /* 0x000000383b3b7223 */ /* 0x000fe2000001000c */
[----:B------:R-:W-:Y:S02]  /*e400*/  HADD2.F32 R56, -RZ, R32.H0_H0 ;  /* 0x20000020ff387230 */ /* 0x000fe40000004100 */
[----:B------:R-:W-:Y:S01]  /*e410*/  FFMA.FTZ R104, R104, R58, R67 ;  /* 0x0000003a68687223 */ /* 0x000fe20000010043 */
[----:B------:R-:W-:Y:S02]  /*e420*/  HADD2.F32 R55, -RZ, R35.H0_H0 ;  /* 0x20000023ff377230 */ /* 0x000fe40000004100 */
[----:B------:R-:W-:Y:S01]  /*e430*/  FFMA.FTZ R107, R107, R60, R20 ;  /* 0x0000003c6b6b7223 */ /* 0x000fe20000010014 */
[----:B------:R-:W-:-:S02]  /*e440*/  HADD2.F32 R58, -RZ, R30.H0_H0 ;  /* 0x2000001eff3a7230 */ /* 0x000fc40000004100 */
[----:B------:R-:W-:Y:S01]  /*e450*/  FFMA.FTZ R57, R57, R56, R10 ;  /* 0x0000003839397223 */ /* 0x000fe2000001000a */
[----:B------:R-:W-:Y:S02]  /*e460*/  HADD2.F32 R56, -RZ, R31.H0_H0 ;  /* 0x2000001fff387230 */ /* 0x000fe40000004100 */
[----:B------:R-:W-:Y:S01]  /*e470*/  FFMA.FTZ R55, R63, R55, R16 ;  /* 0x000000373f377223 */ /* 0x000fe20000010010 */
[----:B------:R-:W-:Y:S02]  /*e480*/  HADD2.F32 R60, -RZ, R27.H0_H0 ;  /* 0x2000001bff3c7230 */ /* 0x000fe40000004100 */
[----:B------:R-:W-:Y:S01]  /*e490*/  FFMA.FTZ R58, R105, R58, R22 ;  /* 0x0000003a693a7223 */ /* 0x000fe20000010016 */
        /* <DEDUP_REMOVED lines=16> */
[--C-:B------:R-:W-:Y:S02]  /*e5a0*/  HADD2.F32 R62, -RZ, R26.reuse.H0_H0 ;  /* 0x2000001aff3e7230 */ /* 0x100fe40000004100 */
[----:B------:R-:W-:Y:S01]  /*e5b0*/  FFMA.FTZ R114, R114, R102, R71 ;  /* 0x0000006672727223 */ /* 0x000fe20000010047 */
[----:B------:R-:W-:-:S02]  /*e5c0*/  HADD2.F32 R93, -RZ, R26.H1_H1 ;  /* 0x3000001aff5d7230 */ /* 0x000fc40000004100 */
[----:B------:R-:W-:Y:S01]  /*e5d0*/  FFMA.FTZ R60, R109, R60, R66 ;  /* 0x0000003c6d3c7223 */ /* 0x000fe20000010042 */
[----:B------:R-:W-:Y:S02]  /*e5e0*/  HADD2.F32 R102, -RZ, R24.H1_H1 ;  /* 0x30000018ff667230 */ /* 0x000fe40000004100 */
[----:B------:R-:W-:Y:S01]  /*e5f0*/  FFMA.FTZ R62, R113, R62, R70 ;  /* 0x0000003e713e7223 */ /* 0x000fe20000010046 */
[----:B------:R-:W-:Y:S01]  /*e600*/  F2FP.F16.F32.PACK_AB R48, R53, R48 ;  /* 0x000000303530723e */ /* 0x000fe200000000ff */
[----:B------:R-:W-:Y:S01]  /*e610*/  FFMA.FTZ R93, R116, R93, R73 ;  /* 0x0000005d745d7223 */ /* 0x000fe20000010049 */
[----:B------:R-:W-:Y:S01]  /*e620*/  F2FP.F16.F32.PACK_AB R55, R52, R55 ;  /* 0x000000373437723e */ /* 0x000fe200000000ff */
[----:B------:R-:W-:Y:S01]  /*e630*/  FFMA.FTZ R109, R112, R102, R69 ;  /* 0x00000066706d7223 */ /* 0x000fe20000010045 */
[----:B------:R-:W-:Y:S01]  /*e640*/  F2FP.F16.F32.PACK_AB R54, R61, R54 ;  /* 0x000000363d36723e */ /* 0x000fe200000000ff */
[--C-:B------:R-:W-:Y:S01]  /*e650*/  IMAD.WIDE.U32 R96, R97, 0x10, R94.reuse ;  /* 0x0000001061607825 */ /* 0x100fe200078e005e */
[----:B------:R-:W-:Y:S01]  /*e660*/  F2FP.F16.F32.PACK_AB R53, R122, R59 ;  /* 0x0000003b7a35723e */ /* 0x000fe200000000ff */
[----:B------:R1:W-:Y:S01]  /*e670*/  STG.E.128 desc[UR6][R100.64], R48 ;  /* 0x0000003064007986 */ /* 0x0003e2000c101d06 */
[----:B------:R-:W-:Y:S01]  /*e680*/  F2FP.F16.F32.PACK_AB R52, R120, R57 ;  /* 0x000000397834723e */ /* 0x000fe200000000ff */
[----:B------:R-:W-:Y:S01]  /*e690*/  IMAD.WIDE.U32 R94, R119, 0x10, R94 ;  /* 0x00000010775e7825 */ /* 0x000fe200078e005e */
[----:B------:R-:W-:-:S02]  /*e6a0*/  F2FP.F16.F32.PACK_AB R59, R104, R103 ;  /* 0x00000067683b723e */ /* 0x000fc400000000ff */
[----:B------:R-:W-:Y:S01]  /*e6b0*/  F2FP.F16.F32.PACK_AB R58, R63, R58 ;  /* 0x0000003a3f3a723e */ /* 0x000fe200000000ff */
[----:B------:R1:W-:Y:S01]  /*e6c0*/  STG.E.128 desc[UR6][R98.64], R52 ;  /* 0x0000003462007986 */ /* 0x0003e2000c101d06 */
[----:B------:R-:W-:Y:S02]  /*e6d0*/  F2FP.F16.F32.PACK_AB R57, R105, R108 ;  /* 0x0000006c6939723e */ /* 0x000fe400000000ff */
[----:B------:R-:W-:Y:S02]  /*e6e0*/  F2FP.F16.F32.PACK_AB R56, R107, R56 ;  /* 0x000000386b38723e */ /* 0x000fe400000000ff */
[----:B------:R-:W-:Y:S02]  /*e6f0*/  F2FP.F16.F32.PACK_AB R63, R118, R115 ;  /* 0x00000073763f723e */ /* 0x000fe400000000ff */
[----:B------:R-:W-:Y:S01]  /*e700*/  F2FP.F16.F32.PACK_AB R62, R93, R62 ;  /* 0x0000003e5d3e723e */ /* 0x000fe200000000ff */
[----:B------:R1:W-:Y:S01]  /*e710*/  STG.E.128 desc[UR6][R96.64], R56 ;  /* 0x0000003860007986 */ /* 0x0003e2000c101d06 */
[----:B------:R-:W-:-:S02]  /*e720*/  F2FP.F16.F32.PACK_AB R61, R114, R111 ;  /* 0x0000006f723d723e */ /* 0x000fc400000000ff */
[----:B------:R-:W-:-:S05]  /*e730*/  F2FP.F16.F32.PACK_AB R60, R109, R60 ;  /* 0x0000003c6d3c723e */ /* 0x000fca00000000ff */
[----:B------:R1:W-:Y:S02]  /*e740*/  STG.E.128 desc[UR6][R94.64], R60 ;  /* 0x0000003c5e007986 */ /* 0x0003e4000c101d06 */
.L_x_5224:
[----:B------:R-:W-:Y:S05]  /*e750*/  BSYNC B1 ;  /* 0x0000000000017941 */ /* 0x000fea0003800000 */
.L_x_5223:
[----:B-1----:R-:W1:Y:S02]  /*e760*/  LDC.64 R48, c[0x0][0x210] ;  /* 0x00008400ff307b82 */ /* 0x002e640000000a00 */
[----:B-1----:R-:W-:-:S04]  /*e770*/  LEA R19, R48, R19, 0x2 ;  /* 0x0000001330137211 */ /* 0x002fc800078e10ff */
[----:B------:R-:W-:-:S13]  /*e780*/  ISETP.GE.AND P0, PT, R19, R49, PT ;  /* 0x000000311300720c */ /* 0x000fda0003f06270 */
[----:B------:R-:W-:Y:S05]  /*e790*/  @!P0 BRA `(.L_x_5225) ;  /* 0xffffff2000948947 */ /* 0x000fea000383ffff */
[----:B------:R-:W-:Y:S05]  /*e7a0*/  BSYNC B0 ;  /* 0x0000000000007941 */ /* 0x000fea0003800000 */
.L_x_4893:
[----:B------:R-:W-:Y:S05]  /*e7b0*/  EXIT ;  /* 0x000000000000794d */ /* 0x000fea0003800000 */
.L_x_5222:
        /* <DEDUP_REMOVED lines=8> */
.L_x_5227:
[----:B------:R-:W-:Y:S05]  /*e840*/  BSYNC B1 ;  /* 0x0000000000017941 */ /* 0x000fea0003800000 */
.L_x_5226:
[----:B------:R-:W-:Y:S01]  /*e850*/  IMAD.MOV.U32 R49, RZ, RZ, R121 ;  /* 0x000000ffff317224 */ /* 0x000fe200078e0079 */
[----:B------:R-:W-:Y:S01]  /*e860*/  HFMA2.MMA R52, -RZ, RZ, 0, 1.1920928955078125e-07 ;  /* 0x00000002ff347435 */ /* 0x000fe200000001ff */
[----:B------:R-:W-:Y:S01]  /*e870*/  IMAD.MOV.U32 R51, RZ, RZ, 0x1f ;  /* 0x0000001fff337424 */ /* 0x000fe200078e00ff */
[----:B------:R-:W-:Y:S01]  /*e880*/  MOV R50, 0xffffffff ;  /* 0xffffffff00327802 */ /* 0x000fe20000000f00 */
[----:B------:R-:W-:-:S05]  /*e890*/  FADD.FTZ R53, R48, R49 ;  /* 0x0000003130357221 */ /* 0x000fca0000010000 */
[----:B------:R-:W-:-:S07]  /*e8a0*/  MOV R123, R53 ;  /* 0x00000035007b7202 */ /* 0x000fce0000000f00 */
[----:B------:R-:W-:Y:S05]  /*e8b0*/  WARPSYNC.COLLECTIVE R50, `(.L_x_5228) ;  /* 0x0000000032087348 */ /* 0x000fea0003c00000 */
[----:B------:R0:W1:Y:S02]  /*e8c0*/  SHFL.BFLY P2, R121, R123, R52, R51 ;  /* 0x0c0000347b797389 */ /* 0x0000640000040033 */
[----:B01----:R-:W-:Y:S01]  /*e8d0*/  ENDCOLLECTIVE ;  /* 0x000000000000791b */ /* 0x003fe20003800000 */
.L_x_5228:
[----:B------:R-:W-:Y:S01]  /*e8e0*/  HFMA2.MMA R52, -RZ, RZ, 0, 2.384185791015625e-07 ;  /* 0x00000004ff347435 */ /* 0x000fe200000001ff */
[----:B------:R-:W-:-:S05]  /*e8f0*/  MOV R120, R121 ;  /* 0x0000007900787202 */ /* 0x000fca0000000f00 */
[----:B------:R-:W-:-:S04]  /*e900*/  FADD.FTZ R120, R53, R120 ;  /* 0x0000007835787221 */ /* 0x000fc80000010000 */
[----:B------:R-:W-:-:S07]  /*e910*/  IMAD.MOV.U32 R123, RZ, RZ, R120 ;  /* 0x000000ffff7b7224 */ /* 0x000fce00078e0078 */
[----:B------:R-:W-:Y:S05]  /*e920*/  WARPSYNC.COLLECTIVE R50, `(.L_x_5229) ;  /* 0x0000000032087348 */ /* 0x000fea0003c00000 */
[----:B------:R0:W1:Y:S02]  /*e930*/  SHFL.BFLY P2, R121, R123, R52, R51 ;  /* 0x0c0000347b797389 */ /* 0x0000640000040033 */
[----:B01----:R-:W-:Y:S01]  /*e940*/  ENDCOLLECTIVE ;  /* 0x000000000000791b */ /* 0x003fe20003800000 */
.L_x_5229:
        /* <DEDUP_REMOVED lines=8> */
.L_x_5230:
[----:B------:R-:W-:Y:S01]  /*e9d0*/  HFMA2.MMA R52, -RZ, RZ, 0, 9.5367431640625e-07 ;  /* 0x00000010ff347435 */ /* 0x000fe200000001ff */
[----:B------:R-:W-:-:S05]  /*e9e0*/  MOV R122, R121 ;  /* 0x00000079007a7202 */ /* 0x000fca0000000f00 */
[----:B------:R-:W-:-:S04]  /*e9f0*/  FADD.FTZ R122, R119, R122 ;  /* 0x0000007a777a7221 */ /* 0x000fc80000010000 */
[----:B------:R-:W-:-:S07]  /*ea00*/  IMAD.MOV.U32 R123, RZ, RZ, R122 ;  /* 0x000000ffff7b7224 */ /* 0x000fce00078e007a */
[----:B------:R-:W-:Y:S05]  /*ea10*/  WARPSYNC.COLLECTIVE R50, `(.L_x_5231) ;  /* 0x0000000032087348 */ /* 0x000fea0003c00000 */
[----:B------:R0:W1:Y:S02]  /*ea20*/  SHFL.BFLY P2, R121, R123, R52, R51 ;  /* 0x0c0000347b797389 */ /* 0x0000640000040033 */
[----:B01----:R-:W-:Y:S01]  /*ea30*/  ENDCOLLECTIVE ;  /* 0x000000000000791b */ /* 0x003fe20003800000 */
.L_x_5231:
        /* <DEDUP_REMOVED lines=68> */
[----:B------:R-:W-:-:S03]  /*ee80*/  MOV R51, 0x1f ;  /* 0x0000001f00337802 */ /* 0x000fc60000000f00 */
[----:B------:R-:W-:-:S07]  /*ee90*/  IMAD.MOV.U32 R123, RZ, RZ, R48 ;  /* 0x000000ffff7b7224 */ /* 0x000fce00078e0030 */
[----:B------:R-:W-:Y:S05]  /*eea0*/  WARPSYNC.COLLECTIVE R50, `(.L_x_5232) ;  /* 0x0000000032087348 */ /* 0x000fea0003c00000 */
[----:B------:R0:W1:Y:S02]  /*eeb0*/  SHFL.BFLY P2, R121, R123, R52, R51 ;  /* 0x0c0000347b797389 */ /* 0x0000640000040033 */
[----:B01----:R-:W-:Y:S01]  /*eec0*/  ENDCOLLECTIVE ;  /* 0x000000000000791b */ /* 0x003fe20003800000 */
.L_x_5232:
[----:B------:R-:W-:Y:S01]  /*eed0*/  HFMA2.MMA R52, -RZ, RZ, 0, 1.1920928955078125e-07 ;  /* 0x00000002ff347435 */ /* 0x000fe200000001ff */
[----:B------:R-:W-:-:S04]  /*eee0*/  IMAD.MOV.U32 R53, RZ, RZ, R121 ;  /* 0x000000ffff357224 */ /* 0x000fc800078e0079 */
[----:B------:R-:W-:-:S05]  /*eef0*/  FADD.FTZ R53, R48, R53 ;  /* 0x0000003530357221 */ /* 0x000fca0000010000 */
[----:B------:R-:W-:-:S07]  /*ef00*/  MOV R123, R53 ;  /* 0x00000035007b7202 */ /* 0x000fce0000000f00 */
[----:B------:R-:W-:Y:S05]  /*ef10*/  WARPSYNC.COLLECTIVE R50, `(.L_x_5233) ;  /* 0x0000000032087348 */ /* 0x000fea0003c00000 */
[----:B------:R0:W1:Y:S02]  /*ef20*/  SHFL.BFLY P2, R121, R123, R52, R51 ;  /* 0x0c0000347b797389 */ /* 0x0000640000040033 */
[----:B01----:R-:W-:Y:S01]  /*ef30*/  ENDCOLLECTIVE ;  /* 0x000000000000791b */ /* 0x003fe20003800000 */
.L_x_5233:
[----:B------:R-:W-:Y:S01]  /*ef40*/  HFMA2.MMA R52, -RZ, RZ, 0, 2.384185791015625e-07 ;  /* 0x00000004ff347435 */ /* 0x000fe200000001ff */
[----:B------:R-:W-:-:S04]  /*ef50*/  IMAD.MOV.U32 R120, RZ, RZ, R121 ;  /* 0x000000ffff787224 */ /* 0x000fc800078e0079 */
[----:B------:R-:W-:-:S05]  /*ef60*/  FADD.FTZ R120, R53, R120 ;  /* 0x0000007835787221 */ /* 0x000fca0000010000 */
[----:B------:R-:W-:-:S07]  /*ef70*/  MOV R123, R120 ;  /* 0x00000078007b7202 */ /* 0x000fce0000000f00 */
[----:B------:R-:W-:Y:S05]  /*ef80*/  WARPSYNC.COLLECTIVE R50, `(.L_x_5234) ;  /* 0x0000000032087348 */ /* 0x000fea0003c00000 */
[----:B------:R0:W1:Y:S02]  /*ef90*/  SHFL.BFLY P2, R121, R123, R52, R51 ;  /* 0x0c0000347b797389 */ /* 0x0000640000040033 */
[----:B01----:R-:W-:Y:S01]  /*efa0*/  ENDCOLLECTIVE ;  /* 0x000000000000791b */ /* 0x003fe20003800000 */
.L_x_5234:
[----:B------:R-:W-:Y:S01]  /*efb0*/  HFMA2.MMA R52, -RZ, RZ, 0, 4.76837158203125e-07 ;  /* 0x00000008ff347435 */ /* 0x000fe200000001ff */
[----:B------:R-:W-:-:S04]  /*efc0*/  IMAD.MOV.U32 R119, RZ, RZ, R121 ;  /* 0x000000ffff777224 */ /* 0x000fc800078e0079 */
[----:B------:R-:W-:-:S05]  /*efd0*/  FADD.FTZ R119, R120, R119 ;  /* 0x0000007778777221 */ /* 0x000fca0000010000 */
[----:B------:R-:W-:-:S07]  /*efe0*/  MOV R123, R119 ;  /* 0x00000077007b7202 */ /* 0x000fce0000000f00 */
[----:B------:R-:W-:Y:S05]  /*eff0*/  WARPSYNC.COLLECTIVE R50, `(.L_x_5235) ;  /* 0x0000000032087348 */ /* 0x000fea0003c00000 */
[----:B------:R0:W1:Y:S02]  /*f000*/  SHFL.BFLY P2, R121, R123, R52, R51 ;  /* 0x0c0000347b797389 */ /* 0x0000640000040033 */
[----:B01----:R-:W-:Y:S01]  /*f010*/  ENDCOLLECTIVE ;  /* 0x000000000000791b */ /* 0x003fe20003800000 */
.L_x_5235:
[----:B------:R-:W-:Y:S01]  /*f020*/  HFMA2.MMA R52, -RZ, RZ, 0, 9.5367431640625e-07 ;  /* 0x00000010ff347435 */ /* 0x000fe200000001ff */
[----:B------:R-:W-:-:S04]  /*f030*/  IMAD.MOV.U32 R122, RZ, RZ, R121 ;  /* 0x000000ffff7a7224 */ /* 0x000fc800078e0079 */
[----:B------:R-:W-:-:S05]  /*f040*/  FADD.FTZ R122, R119, R122 ;  /* 0x0000007a777a7221 */ /* 0x000fca0000010000 */
[----:B------:R-:W-:-:S07]  /*f050*/  MOV R123, R122 ;  /* 0x0000007a007b7202 */ /* 0x000fce0000000f00 */
[----:B------:R-:W-:Y:S05]  /*f060*/  WARPSYNC.COLLECTIVE R50, `(.L_x_5236) ;  /* 0x0000000032087348 */ /* 0x000fea0003c00000 */
[----:B------:R0:W1:Y:S02]  /*f070*/  SHFL.BFLY P2, R121, R123, R52, R51 ;  /* 0x0c0000347b797389 */ /* 0x0000640000040033 */
[----:B01----:R-:W-:Y:S01]  /*f080*/  ENDCOLLECTIVE ;  /* 0x000000000000791b */ /* 0x003fe20003800000 */
.L_x_5236:
[----:B------:R-:W-:Y:S05]  /*f090*/  BRA `(.L_x_5237) ;  /* 0xffffffe800dc7947 */ /* 0x000fea000383ffff */
.L_x_5238:
        /* <DEDUP_REMOVED lines=14> */
.L_x_30441:


//--------------------- .text._ZN10layer_norm13ln_fwd_kernelINS_13Kernel_traitsI6__halfS2_S2_S2_fjLj1024ELj1ELj4ELj1ELj16ENS_18Kernel_traits_baseILj1024ES2_S2_S2_S2_fjLj128EEEEELb1ELb1ELb0ELb0EEEvNS_9FwdParamsE --------------------------
	.section	.text._ZN10layer_norm13ln_fwd_kernelINS_13Kernel_traitsI6__halfS2_S2_S2_fjLj1024ELj1ELj4ELj1ELj16ENS_18Kernel_traits_baseILj1024ES2_S2_S2_S2_fjLj128EEEEELb1ELb1ELb0ELb0EEEvNS_9FwdParamsE,"ax",@progbits
	.align	128
        .global         _ZN10layer_norm13ln_fwd_kernelINS_13Kernel_traitsI6__halfS2_S2_S2_fjLj1024ELj1ELj4ELj1ELj16ENS_18Kernel_traits_baseILj1024ES2_S2_S2_S2_fjLj128EEEEELb1ELb1ELb0ELb0EEEvNS_9FwdParamsE
        .type           _ZN10layer_norm13ln_fwd_kernelINS_13Kernel_traitsI6__halfS2_S2_S2_fjLj1024ELj1ELj4ELj1ELj16ENS_18Kernel_traits_baseILj1024ES2_S2_S2_S2_fjLj128EEEEELb1ELb1ELb0ELb0EEEvNS_9FwdParamsE,@function
        .size           _ZN10layer_norm13ln_fwd_kernelINS_13Kernel_traitsI6__halfS2_S2_S2_fjLj1024ELj1ELj4ELj1ELj16ENS_18Kernel_traits_baseILj1024ES2_S2_S2_S2_fjLj128EEEEELb1ELb1ELb0ELb0EEEvNS_9FwdParamsE,(.L_x_30442 - _ZN10layer_norm13ln_fwd_kernelINS_13Kernel_traitsI6__halfS2_S2_S2_fjLj1024ELj1ELj4ELj1ELj16ENS_18Kernel_traits_baseILj1024ES2_S2_S2_S2_fjLj128EEEEELb1ELb1ELb0ELb0EEEvNS_9FwdParamsE)
        .other          _ZN10layer_norm13ln_fwd_kernelINS_13Kernel_traitsI6__halfS2_S2_S2_fjLj1024ELj1ELj4ELj1ELj16ENS_18Kernel_traits_baseILj1024ES2_S2_S2_S2_fjLj128EEEEELb1ELb1ELb0ELb0EEEvNS_9FwdParamsE,@"STO_CUDA_ENTRY STV_DEFAULT"
_ZN10layer_norm13ln_fwd_kernelINS_13Kernel_traitsI6__halfS2_S2_S2_fjLj1024ELj1ELj4ELj1ELj16ENS_18Kernel_traits_baseILj1024ES2_S2_S2_S2_fjLj128EEEEELb1ELb1ELb0ELb0EEEvNS_9FwdParamsE:
.text._ZN10layer_norm13ln_fwd_kernelINS_13Kernel_traitsI6__halfS2_S2_S2_fjLj1024ELj1ELj4ELj1ELj16ENS_18Kernel_traits_baseILj1024ES2_S2_S2_S2_fjLj128EEEEELb1ELb1ELb0ELb0EEEvNS_9FwdParamsE:
        /* <DEDUP_REMOVED lines=18> */
[----:B------:R-:W-:-:S04]  /*0120*/  LOP3.LUT R13, R18, 0x1f, RZ, 0xc0, !PT ;  /* 0x0000001f120d7812 */ /* 0x000fc800078ec0ff */
[----:B------:R-:W-:Y:S02]  /*0130*/  LOP3.LUT R19, R13, 0x1f, RZ, 0x3c, !PT ;  /* 0x0000001f0d137812 */ /* 0x000fe400078e3cff */
[----:B------:R-:W-:Y:S01]  /*0140*/  SHF.R.U32.HI R18, RZ, 0x5, R18 ;  /* 0x00000005ff127819 */ /* 0x000fe20000011612 */
[----:B------:R-:W-:Y:S04]  /*0150*/  BSSY B0, `(.L_x_5239) ;  /* 0x000005a000007945 */ /* 0x000fe80003800000 */
[----:B------:R-:W-:Y:S01]  /*0160*/  IMAD R18, R11, 0x4, R18 ;  /* 0x000000040b127824 */ /* 0x000fe200078e0212 */
[----:B--2---:R-:W-:Y:S02]  /*0170*/  @P0 R2UR UR6, R2 ;  /* 0x00000000020602ca */ /* 0x004fe400000e0000 */
[----:B------:R-:W-:-:S02]  /*0180*/  @P0 R2UR UR7, R3 ;  /* 0x00000000030702ca */ /* 0x000fc400000e0000 */
        /* <DEDUP_REMOVED lines=41> */
[----:B0-----:R-:W-:Y:S01]  /*0420*/  SHF.R.S32.HI R0, RZ, 0x1f, R5 ;  /* 0x0000001fff007819 */ /* 0x001fe20000011405 */
[----:B------:R-:W-:-:S03]  /*0430*/  UIADD3 UR28, UR7, 0x646e171e, URZ ;  /* 0x646e171e071c7890 */ /* 0x000fc6000fffe03f */
[----:B------:R-:W-:Y:S01]  /*0440*/  LEA.HI R0, R0, R5, RZ, 0x3 ;  /* 0x0000000500007211 */ /* 0x000fe200078f18ff */
[----:B------:R-:W-:Y:S01]  /*0450*/  IMAD.WIDE.U32 R112, R112, -0x2daee0ad, RZ ;  /* 0xd2511f5370707825 */ /* 0x000fe200078e00ff */
[----:B------:R-:W-:Y:S02]  /*0460*/  LOP3.LUT R8, R3, UR27, R8, 0x96, !PT ;  /* 0x0000001b03087c12 */ /* 0x000fe4000f8e9608 */
[----:B------:R-:W-:Y:S01]  /*0470*/  LEA.HI.SX32 R19, R0, R19, 0x1d ;  /* 0x0000001300137211 */ /* 0x000fe200078feaff */
[----:B------:R-:W-:Y:S01]  /*0480*/  UIADD3 UR30, UR7, 0x1fd5c5a3, URZ ;  /* 0x1fd5c5a3071e7890 */ /* 0x000fe2000fffe03f */
[----:B------:R-:W-:Y:S01]  /*0490*/  LOP3.LUT R122, R113, UR28, R6, 0x96, !PT ;  /* 0x0000001c717a7c12 */ /* 0x000fe2000f8e9606 */
[----:B------:R-:W-:Y:S01]  /*04a0*/  IMAD.WIDE.U32 R8, R8, -0x2daee0ad, RZ ;  /* 0xd2511f5308087825 */ /* 0x000fe200078e00ff */
[----:B------:R-:W-:Y:S01]  /*04b0*/  LOP3.LUT P5, RZ, R19, 0xffffffe0, RZ, 0xc0, !PT ;  /* 0xffffffe013ff7812 */ /* 0x000fe200078ac0ff */
[----:B------:R-:W-:Y:S02]  /*04c0*/  UIADD3 UR29, UR6, 0x5384540f, URZ ;  /* 0x5384540f061d7890 */ /* 0x000fe4000fffe03f */
[----:B------:R-:W-:Y:S01]  /*04d0*/  IMAD.WIDE.U32 R122, R122, -0x326172a9, RZ ;  /* 0xcd9e8d577a7a7825 */ /* 0x000fe200078e00ff */
[----:B------:R-:W-:Y:S01]  /*04e0*/  LOP3.LUT R112, R9, UR30, R112, 0x96, !PT ;  /* 0x0000001e09707c12 */ /* 0x000fe2000f8e9670 */
[----:B------:R-:W-:Y:S01]  /*04f0*/  UIADD3 UR31, UR6, -0xe443238, URZ ;  /* 0xf1bbcdc8061f7890 */ /* 0x000fe2000fffe03f */
[----:B------:R-:W-:-:S02]  /*0500*/  ISETP.GE.U32.AND P4, PT, R19, 0x40, PT ;  /* 0x000000401300780c */ /* 0x000fc40003f86070 */
[----:B------:R-:W-:Y:S01]  /*0510*/  LOP3.LUT R113, R123, UR29, R2, 0x96, !PT ;  /* 0x0000001d7b717c12 */ /* 0x000fe2000f8e9602 */
[----:B------:R-:W-:Y:S01]  /*0520*/  IMAD.HI.U32 R3, R112, -0x326172a9, RZ ;  /* 0xcd9e8d5770037827 */ /* 0x000fe200078e00ff */
[C---:B------:R-:W-:Y:S01]  /*0530*/  ISETP.GE.U32.AND P3, PT, R19.reuse, 0x60, PT ;  /* 0x000000601300780c */ /* 0x040fe20003f66070 */
[----:B------:R-:W-:Y:S01]  /*0540*/  UIADD3 UR32, UR7, -0x24c28bd8, URZ ;  /* 0xdb3d742807207890 */ /* 0x000fe2000fffe03f */
[----:B------:R-:W-:Y:S01]  /*0550*/  ISETP.GE.U32.AND P2, PT, R19, 0x80, PT ;  /* 0x000000801300780c */ /* 0x000fe20003f46070 */
[----:B------:R-:W-:Y:S02]  /*0560*/  UIADD3 UR33, UR6, -0x700cb87f, URZ ;  /* 0x8ff3478106217890 */ /* 0x000fe4000fffe03f */
[----:B------:R-:W-:Y:S01]  /*0570*/  UIADD3 UR34, UR7, -0x695add53, URZ ;  /* 0x96a522ad07227890 */ /* 0x000fe2000fffe03f */
[----:B------:R-:W-:Y:S01]  /*0580*/  P2R R23, PR, RZ, 0x20 ;  /* 0x00000020ff177803 */ /* 0x000fe20000000000 */
[----:B------:R-:W-:Y:S01]  /*0590*/  IMAD.HI.U32 R15, R113, -0x2daee0ad, RZ ;  /* 0xd2511f53710f7827 */ /* 0x000fe200078e00ff */
[----:B------:R-:W-:-:S02]  /*05a0*/  P2R R24, PR, RZ, 0x10 ;  /* 0x00000010ff187803 */ /* 0x000fc40000000000 */
        /* <DEDUP_REMOVED lines=17> */
[----:B------:R-:W-:Y:S02]  /*06c0*/  LOP3.LUT R13, R13, 0x20, RZ, 0xfc, !PT ;  /* 0x000000200d0d7812 */ /* 0x000fe400078efcff */
[----:B------:R-:W-:Y:S02]  /*06d0*/  @!P0 CS2R R68, SRZ ;  /* 0x0000000000448805 */ /* 0x000fe4000001ff00 */
[----:B0-----:R-:W-:-:S07]  /*06e0*/  @!P0 CS2R R70, SRZ ;  /* 0x0000000000468805 */ /* 0x001fce000001ff00 */
.L_x_5240:
[----:B------:R-:W-:Y:S05]  /*06f0*/  BSYNC B0 ;  /* 0x0000000000007941 */ /* 0x000fea0003800000 */
.L_x_5239:
        /* <DEDUP_REMOVED lines=18> */
.L_x_5242:
[----:B------:R-:W-:Y:S05]  /*0820*/  BSYNC B0 ;  /* 0x0000000000007941 */ /* 0x000fea0003800000 */
.L_x_5241:
        /* <DEDUP_REMOVED lines=15> */
[----:B------:R-:W-:Y:S01]  /*0920*/  VIADD R13, R13, 0x20 ;  /* 0x000000200d0d7836 */ /* 0x000fe20000000000 */
[----:B------:R-:W-:-:S02]  /*0930*/  @!P0 CS2R R52, SRZ ;  /* 0x0000000000348805 */ /* 0x000fc4000001ff00 */
[----:B0-----:R-:W-:-:S07]  /*0940*/  @!P0 CS2R R54, SRZ ;  /* 0x0000000000368805 */ /* 0x001fce000001ff00 */
.L_x_5244:
[----:B------:R-:W-:Y:S05]  /*0950*/  BSYNC B0 ;  /* 0x0000000000007941 */ /* 0x000fea0003800000 */
.L_x_5243:
        /* <DEDUP_REMOVED lines=17> */
.L_x_5246:
[----:B------:R-:W-:Y:S05]  /*0a70*/  BSYNC B0 ;  /* 0x0000000000007941 */ /* 0x000fea0003800000 */
.L_x_5245:
        /* <DEDUP_REMOVED lines=28> */
[----:B------:R-:W-:Y:S01]  /*0c40*/  IMAD R113, R113, -0x2daee0ad, RZ ;  /* 0xd2511f5371717824 */ /* 0x000fe200078e02ff */
[----:B------:R-:W-:Y:S01]  /*0c50*/  ULDC.64 UR14, c[0x0][0x240] ;  /* 0x00009000000e7ab9 */ /* 0x000fe20000000a00 */
[----:B------:R-:W-:-:S02]  /*0c60*/  IMAD R114, R112, -0x326172a9, RZ ;  /* 0xcd9e8d5770727824 */ /* 0x000fc400078e02ff */
        /* <DEDUP_REMOVED lines=90> */
.L_x_5489:
        /* <DEDUP_REMOVED lines=39> */
.L_x_5251:
[----:B------:R-:W-:-:S07]  /*1480*/  MOV R126, R124 ;  /* 0x0000007c007e7202 */ /* 0x000fce0000000f00 */
.L_x_5252:
[----:B------:R-:W-:Y:S05]  /*1490*/  BSYNC B2 ;  /* 0x0000000000027941 */ /* 0x000fea0003800000 */
.L_x_5250:
        /* <DEDUP_REMOVED lines=16> */
.L_x_5256:
[----:B------:R-:W-:Y:S05]  /*15a0*/  BSYNC B3 ;  /* 0x0000000000037941 */ /* 0x000fea0003800000 */
.L_x_5255:
        /* <DEDUP_REMOVED lines=43> */
.L_x_5254:
[----:B------:R-:W-:Y:S05]  /*1860*/  BSYNC B2 ;  /* 0x0000000000027941 */ /* 0x000fea0003800000 */
.L_x_5253:
[----:B------:R-:W0:Y:S01]  /*1870*/  LDC R157, c[0x0][0x298] ;  /* 0x0000a600ff9d7b82 */ /* 0x000e220000000800 */
[----:B------:R-:W-:Y:S01]  /*1880*/  HFMA2.MMA R153, -RZ, RZ, 0.1171875, 0 ;  /* 0x2f800000ff997435 */ /* 0x000fe200000001ff */
[----:B------:R-:W-:Y:S01]  /*1890*/  I2FP.F32.U32 R126, R126 ;  /* 0x0000007e007e7245 */ /* 0x000fe20000201000 */
[----:B-----5:R-:W-:Y:S01]  /*18a0*/  HADD2.F32 R132, -RZ, R44.H0_H0 ;  /* 0x2000002cff847230 */ /* 0x020fe20000004100 */
[----:B------:R-:W-:Y:S04]  /*18b0*/  BSSY B2, `(.L_x_5257) ;  /* 0x0000017000027945 */ /* 0x000fe80003800000 */
[----:B------:R-:W1:Y:S01]  /*18c0*/  LDC R155, c[0x0][0x294] ;  /* 0x0000a500ff9b7b82 */ /* 0x000e620000000800 */
[----:B------:R-:W-:Y:S02]  /*18d0*/  FMUL.FTZ R132, R132, R151 ;  /* 0x0000009784847220 */ /* 0x000fe40000410000 */
[----:B------:R-:W-:-:S02]  /*18e0*/  FFMA.FTZ R126, R126, R153, 1.1641532182693481445e-10 ;  /* 0x2f0000007e7e7423 */ /* 0x000fc40000010099 */
[----:B0-----:R-:W-:-:S03]  /*18f0*/  FMUL.FTZ R132, R132, R157 ;  /* 0x0000009d84847220 */ /* 0x001fc60000410000 */
[----:B-1----:R-:W-:Y:S01]  /*1900*/  FSETP.GTU.FTZ.AND P1, PT, R126, R155, PT ;  /* 0x0000009b7e00720b */ /* 0x002fe20003f3c000 */
[----:B------:R-:W-:-:S03]  /*1910*/  @P0 HADD2.F32 R126, -RZ, R40.H0_H0 ;  /* 0x20000028ff7e0230 */ /* 0x000fc60000004100 */
[----:B------:R-:W-:Y:S02]  /*1920*/  P2R R150, PR, RZ, 0x2 ;  /* 0x00000002ff967803 */ /* 0x000fe40000000000 */
[----:B------:R-:W-:Y:S02]  /*1930*/  FSEL R132, R132, RZ, !P1 ;  /* 0x000000ff84847208 */ /* 0x000fe40004800000 */
[----:B------:R-:W-:-:S03]  /*1940*/  ISETP.NE.AND P1, PT, R123, 0x1, PT ;  /* 0x000000017b00780c */ /* 0x000fc60003f25270 */
[----:B------:R-:W-:Y:S01]  /*1950*/  FMUL.FTZ R115, R17, R132 ;  /* 0x0000008411737220 */ /* 0x000fe20000410000 */
[----:B------:R-:W-:-:S03]  /*1960*/  VIADD R132, R123, 0x1 ;  /* 0x000000017b847836 */ /* 0x000fc60000000000 */
        /* <DEDUP_REMOVED lines=10> */
.L_x_5258:
[----:B------:R-:W-:-:S07]  /*1a10*/  IMAD.MOV.U32 R121, RZ, RZ, R124 ;  /* 0x000000ffff797224 */ /* 0x000fce00078e007c */
.L_x_5259:
[----:B------:R-:W-:Y:S05]  /*1a20*/  BSYNC B2 ;  /* 0x0000000000027941 */ /* 0x000fea0003800000 */
.L_x_5257:
        /* <DEDUP_REMOVED lines=16> */
.L_x_5263:
[----:B------:R-:W-:Y:S05]  /*1b30*/  BSYNC B3 ;  /* 0x0000000000037941 */ /* 0x000fea0003800000 */
.L_x_5262:
        /* <DEDUP_REMOVED lines=43> */
.L_x_5261:
[----:B------:R-:W-:Y:S05]  /*1df0*/  BSYNC B2 ;  /* 0x0000000000027941 */ /* 0x000fea0003800000 */
.L_x_5260:
[----:B------:R-:W-:Y:S01]  /*1e00*/  I2FP.F32.U32 R126, R121 ;  /* 0x00000079007e7245 */ /* 0x000fe20000201000 */
[----:B------:R-:W-:Y:S01]  /*1e10*/  HADD2.F32 R44, -RZ, R44.H1_H1 ;  /* 0x3000002cff2c7230 */ /* 0x000fe20000004100 */
[----:B------:R-:W-:Y:S01]  /*1e20*/  BSSY B2, `(.L_x_5264) ;  /* 0x0000016000027945 */ /* 0x000fe20003800000 */
[----:B------:R-:W-:Y:S02]  /*1e30*/  @P0 HADD2.F32 R123, -RZ, R40.H1_H1 ;  /* 0x30000028ff7b0230 */ /* 0x000fe40000004100 */
[----:B------:R-:W-:Y:S01]  /*1e40*/  FFMA.FTZ R126, R126, R153, 1.1641532182693481445e-10 ;  /* 0x2f0000007e7e7423 */ /* 0x000fe20000010099 */
[----:B------:R-:W-:-:S04]  /*1e50*/  FMUL.FTZ R44, R44, R151 ;  /* 0x000000972c2c7220 */ /* 0x000fc80000410000 */
[----:B------:R-:W-:Y:S01]  /*1e60*/  FMUL.FTZ R44, R44, R157 ;  /* 0x0000009d2c2c7220 */ /* 0x000fe20000410000 */
[----:B------:R-:W-:-:S04]  /*1e70*/  FSETP.GTU.FTZ.AND P1, PT, R126, R155, PT ;  /* 0x0000009b7e00720b */ /* 0x000fc80003f3c000 */
        /* <DEDUP_REMOVED lines=15> */
.L_x_5265:
[----:B------:R-:W-:-:S07]  /*1f70*/  IMAD.MOV.U32 R44, RZ, RZ, R124 ;  /* 0x000000ffff2c7224 */ /* 0x000fce00078e007c */
.L_x_5266:
[----:B------:R-:W-:Y:S05]  /*1f80*/  BSYNC B2 ;  /* 0x0000000000027941 */ /* 0x000fea0003800000 */
.L_x_5264:
        /* <DEDUP_REMOVED lines=16> */
.L_x_5270:
[----:B------:R-:W-:Y:S05]  /*2090*/  BSYNC B3 ;  /* 0x0000000000037941 */ /* 0x000fea0003800000 */
.L_x_5269:
        /* <DEDUP_REMOVED lines=11> */
[----:B------:R-:W-:Y:S01]  /*2150*/  IMAD.WIDE.U32 R132, R121, -0x326172a9, RZ ;  /* 0xcd9e8d5779847825 */ /* 0x000fe200078e00ff */
[----:B------:R-:W-:-:S04]  /*2160*/  HFMA2.MMA R121, -RZ, RZ, 0, 0 ;  /* 0x00000000ff797435 */ /* 0x000fc800000001ff */
        /* <DEDUP_REMOVED lines=30> */
.L_x_5268:
[----:B------:R-:W-:Y:S05]  /*2350*/  BSYNC B2 ;  /* 0x0000000000027941 */ /* 0x000fea0003800000 */
.L_x_5267:
        /* <DEDUP_REMOVED lines=22> */
.L_x_5272:
[----:B------:R-:W-:-:S07]  /*24c0*/  IMAD.MOV.U32 R44, RZ, RZ, R124 ;  /* 0x000000ffff2c7224 */ /* 0x000fce00078e007c */
.L_x_5273:
[----:B------:R-:W-:Y:S05]  /*24d0*/  BSYNC B2 ;  /* 0x0000000000027941 */ /* 0x000fea0003800000 */
.L_x_5271:
        /* <DEDUP_REMOVED lines=16> */
.L_x_5277:
[----:B------:R-:W-:Y:S05]  /*25e0*/  BSYNC B3 ;  /* 0x0000000000037941 */ /* 0x000fea0003800000 */
.L_x_5276:
        /* <DEDUP_REMOVED lines=44> */
.L_x_5275:
[----:B------:R-:W-:Y:S05]  /*28b0*/  BSYNC B2 ;  /* 0x0000000000027941 */ /* 0x000fea0003800000 */
.L_x_5274:
[----:B------:R-:W-:Y:S01]  /*28c0*/  I2FP.F32.U32 R44, R44 ;  /* 0x0000002c002c7245 */ /* 0x000fe20000201000 */
[----:B------:R-:W-:Y:S01]  /*28d0*/  HADD2.F32 R132, -RZ, R45.H1_H1 ;  /* 0x3000002dff847230 */ /* 0x000fe20000004100 */
[----:B------:R-:W-:Y:S01]  /*28e0*/  ISETP.NE.AND P3, PT, R133, 0x1, PT ;  /* 0x000000018500780c */ /* 0x000fe20003f65270 */
[----:B------:R-:W-:Y:S01]  /*28f0*/  @P0 HADD2.F32 R121, -RZ, R41.H1_H1 ;  /* 0x30000029ff790230 */ /* 0x000fe20000004100 */
[----:B------:R-:W-:Y:S01]  /*2900*/  BSSY B2, `(.L_x_5278) ;  /* 0x0000013000027945 */ /* 0x000fe20003800000 */
[----:B------:R-:W-:Y:S01]  /*2910*/  FFMA.FTZ R44, R44, R153, 1.1641532182693481445e-10 ;  /* 0x2f0000002c2c7423 */ /* 0x000fe20000010099 */
[----:B------:R-:W-:-:S04]  /*2920*/  FMUL.FTZ R132, R132, R151 ;  /* 0x0000009784847220 */ /* 0x000fc80000410000 */
        /* <DEDUP_REMOVED lines=15> */
.L_x_5279:
[----:B------:R-:W-:-:S07]  /*2a20*/  IMAD.MOV.U32 R121, RZ, RZ, R124 ;  /* 0x000000ffff797224 */ /* 0x000fce00078e007c */
.L_x_5280:
[----:B------:R-:W-:Y:S05]  /*2a30*/  BSYNC B2 ;  /* 0x0000000000027941 */ /* 0x000fea0003800000 */
.L_x_5278:
        /* <DEDUP_REMOVED lines=16> */
.L_x_5284:
[----:B------:R-:W-:Y:S05]  /*2b40*/  BSYNC B3 ;  /* 0x0000000000037941 */ /* 0x000fea0003800000 */
.L_x_5283:
        /* <DEDUP_REMOVED lines=44> */
.L_x_5282:
[----:B------:R-:W-:Y:S05]  /*2e10*/  BSYNC B2 ;  /* 0x0000000000027941 */ /* 0x000fea0003800000 */
.L_x_5281:
        /* <DEDUP_REMOVED lines=22> */
.L_x_5286:
[----:B------:R-:W-:-:S07]  /*2f80*/  IMAD.MOV.U32 R121, RZ, RZ, R124 ;  /* 0x000000ffff797224 */ /* 0x000fce00078e007c */
.L_x_5287:
[----:B------:R-:W-:Y:S05]  /*2f90*/  BSYNC B2 ;  /* 0x0000000000027941 */ /* 0x000fea0003800000 */
.L_x_5285:
        /* <DEDUP_REMOVED lines=16> */
.L_x_5291:
[----:B------:R-:W-:Y:S05]  /*30a0*/  BSYNC B3 ;  /* 0x0000000000037941 */ /* 0x000fea0003800000 */
.L_x_5290:
        /* <DEDUP_REMOVED lines=9> */
[----:B------:R-:W-:Y:S01]  /*3140*/  LOP3.LUT R45, R45, UR18, R113, 0x96, !PT ;  /* 0x000000122d2d7c12 */ /* 0x000fe2000f8e9671 */
[----:B------:R-:W-:-:S03]  /*3150*/  HFMA2.MMA R141, -RZ, RZ, 0, 0 ;  /* 0x00000000ff8d7435 */ /* 0x000fc600000001ff */
        /* <DEDUP_REMOVED lines=33> */
.L_x_5289:
[----:B------:R-:W-:Y:S05]  /*3370*/  BSYNC B2 ;  /* 0x0000000000027941 */ /* 0x000fea0003800000 */
.L_x_5288:
        /* <DEDUP_REMOVED lines=22> */
.L_x_5293:
[----:B------:R-:W-:-:S07]  /*34e0*/  IMAD.MOV.U32 R46, RZ, RZ, R124 ;  /* 0x000000ffff2e7224 */ /* 0x000fce00078e007c */
.L_x_5294:
[----:B------:R-:W-:Y:S05]  /*34f0*/  BSYNC B2 ;  /* 0x0000000000027941 */ /* 0x000fea0003800000 */
.L_x_5292:
        /* <DEDUP_REMOVED lines=16> */
.L_x_5298:
[----:B------:R-:W-:Y:S05]  /*3600*/  BSYNC B3 ;  /* 0x0000000000037941 */ /* 0x000fea0003800000 */
.L_x_5297:
        /* <DEDUP_REMOVED lines=42> */
[----:B------:R-:W-:Y:S01]  /*38b0*/  LOP3.LUT R113, R45, UR34, R158, 0x96, !PT ;  /* 0x000000222d717c12 */ /* 0x000fe2000f8e969e */
[----:B------:R-:W-:-:S11]  /*38c0*/  HFMA2.MMA R45, -RZ, RZ, 0, 0 ;  /* 0x00000000ff2d7435 */ /* 0x000fd600000001ff */
.L_x_5296:
[----:B------:R-:W-:Y:S05]  /*38d0*/  BSYNC B2 ;  /* 0x0000000000027941 */ /* 0x000fea0003800000 */
.L_x_5295:
        /* <DEDUP_REMOVED lines=22> */
.L_x_5300:
[----:B------:R-:W-:-:S07]  /*3a40*/  IMAD.MOV.U32 R46, RZ, RZ, R124 ;  /* 0x000000ffff2e7224 */ /* 0x000fce00078e007c */
.L_x_5301:
[----:B------:R-:W-:Y:S05]  /*3a50*/  BSYNC B2 ;  /* 0x0000000000027941 */ /* 0x000fea0003800000 */
.L_x_5299:
        /* <DEDUP_REMOVED lines=18> */
.L_x_5305:
[----:B------:R-:W-:Y:S05]  /*3b80*/  BSYNC B3 ;  /* 0x0000000000037941 */ /* 0x000fea0003800000 */
.L_x_5304:
        /* <DEDUP_REMOVED lines=8> */
[----:B------:R-:W-:Y:S01]  /*3c10*/  IMAD.WIDE.U32 R158, R121, -0x2daee0ad, RZ ;  /* 0xd2511f53799e7825 */ /* 0x000fe200078e00ff */
[----:B------:R-:W-:Y:S02]  /*3c20*/  HFMA2.MMA R121, -RZ, RZ, 0, 0 ;  /* 0x00000000ff797435 */ /* 0x000fe400000001ff */
        /* <DEDUP_REMOVED lines=34> */
.L_x_5303:
[----:B------:R-:W-:Y:S05]  /*3e50*/  BSYNC B2 ;  /* 0x0000000000027941 */ /* 0x000fea0003800000 */
.L_x_5302:
[----:B------:R-:W-:Y:S01]  /*3e60*/  I2FP.F32.U32 R44, R46 ;  /* 0x0000002e002c7245 */ /* 0x000fe20000201000 */
[----:B------:R-:W-:Y:S01]  /*3e70*/  HADD2.F32 R46, -RZ, R47.H1_H1 ;  /* 0x3000002fff2e7230 */ /* 0x000fe20000004100 */
[----:B------:R-:W-:Y:S01]  /*3e80*/  SEL R161, RZ, 0x100, P4 ;  /* 0x00000100ffa17807 */ /* 0x000fe20002000000 */
[----:B------:R-:W-:Y:S01]  /*3e90*/  @P0 HADD2.F32 R47, -RZ, R43.H1_H1 ;  /* 0x3000002bff2f0230 */ /* 0x000fe20000004100 */
[----:B------:R-:W-:Y:S01]  /*3ea0*/  SEL R164, RZ, 0x1, P2 ;  /* 0x00000001ffa47807 */ /* 0x000fe20001000000 */
[----:B------:R-:W-:Y:S01]  /*3eb0*/  FFMA.FTZ R44, R44, R153, 1.1641532182693481445e-10 ;  /* 0x2f0000002c2c7423 */ /* 0x000fe20000010099 */
[----:B------:R-:W-:Y:S01]  /*3ec0*/  FMUL.FTZ R46, R46, R151 ;  /* 0x000000972e2e7220 */ /* 0x000fe20000410000 */
[----:B------:R-:W-:Y:S02]  /*3ed0*/  SEL R160, RZ, 0x10000, P5 ;  /* 0x00010000ffa07807 */ /* 0x000fe40002800000 */
[----:B------:R-:W-:-:S04]  /*3ee0*/  IMAD.WIDE.U32 R164, R164, 0x1000000, RZ ;  /* 0x01000000a4a47825 */ /* 0x000fc800078e00ff */
[----:B------:R-:W-:Y:S01]  /*3ef0*/  FMUL.FTZ R46, R46, R157 ;  /* 0x0000009d2e2e7220 */ /* 0x000fe20000410000 */
[----:B------:R-:W-:Y:S02]  /*3f00*/  FSETP.GTU.FTZ.AND P4, PT, R44, R155, PT ;  /* 0x0000009b2c00720b */ /* 0x000fe40003f9c000 */
[----:B------:R-:W-:Y:S02]  /*3f10*/  ISETP.NE.AND P6, PT, R150, RZ, PT ;  /* 0x000000ff9600720c */ /* 0x000fe40003fc5270 */
[----:B------:R-:W-:Y:S02]  /*3f20*/  FSEL R45, R46, RZ, !P4 ;  /* 0x000000ff2e2d7208 */ /* 0x000fe40006000000 */
[----:B------:R-:W-:Y:S02]  /*3f30*/  SEL R155, RZ, 0x1000000, P4 ;  /* 0x01000000ff9b7807 */ /* 0x000fe40002000000 */
[----:B------:R-:W-:Y:S01]  /*3f40*/  SEL R153, RZ, 0x1, P3 ;  /* 0x00000001ff997807 */ /* 0x000fe20001800000 */
[----:B------:R-:W-:Y:S01]  /*3f50*/  FMUL.FTZ R150, R10, R45 ;  /* 0x0000002d0a967220 */ /* 0x000fe20000410000 */
[----:B------:R-:W-:-:S02]  /*3f60*/  LOP3.LUT R160, R161, R155, R160, 0xfe, !PT ;  /* 0x0000009ba1a07212 */ /* 0x000fc400078efea0 */
[----:B------:R-:W-:Y:S01]  /*3f70*/  ISETP.NE.AND P5, PT, R162, RZ, PT ;  /* 0x000000ffa200720c */ /* 0x000fe20003fa5270 */
[----:B------:R-:W-:Y:S01]  /*3f80*/  @P0 FADD.FTZ R150, R47, R150 ;  /* 0x000000962f960221 */ /* 0x000fe20000010000 */
[----:B------:R-:W-:Y:S02]  /*3f90*/  LOP3.LUT R153, R165, R160, R153, 0xfe, !PT ;  /* 0x000000a0a5997212 */ /* 0x000fe400078efe99 */
[----:B------:R-:W-:Y:S02]  /*3fa0*/  SEL R162, RZ, 0x1, P1 ;  /* 0x00000001ffa27807 */ /* 0x000fe40000800000 */
[----:B------:R-:W-:Y:S02]  /*3fb0*/  SEL R160, RZ, 0x1, P5 ;  /* 0x00000001ffa07807 */ /* 0x000fe40002800000 */
[----:B------:R-:W-:Y:S01]  /*3fc0*/  LEA R158, P0, R140, UR12, 0x4 ;  /* 0x0000000c8c9e7c11 */ /* 0x000fe2000f8020ff */
[----:B------:R-:W-:Y:S01]  /*3fd0*/  IMAD.WIDE.U32 R162, R162, 0x10000, RZ ;  /* 0x00010000a2a27825 */ /* 0x000fe200078e00ff */
[----:B------:R-:W-:-:S02]  /*3fe0*/  F2FP.F16.F32.PACK_AB R46, R142, R133 ;  /* 0x000000858e2e723e */ /* 0x000fc400000000ff */
[----:B------:R-:W-:Y:S01]  /*3ff0*/  LEA.HI.X R159, R140, UR13, RZ, 0x4, P0 ;  /* 0x0000000d8c9f7c11 */ /* 0x000fe200080f24ff */
[----:B------:R-:W-:Y:S01]  /*4000*/  IMAD.WIDE.U32 R160, R160, 0x100, RZ ;  /* 0x00000100a0a07825 */ /* 0x000fe200078e00ff */
[----:B------:R-:W-:Y:S02]  /*4010*/  F2FP.F16.F32.PACK_AB R45, R132, R123 ;  /* 0x0000007b842d723e */ /* 0x000fe400000000ff */
[----:B------:R-:W-:Y:S02]  /*4020*/  F2FP.F16.F32.PACK_AB R44, R126, R115 ;  /* 0x000000737e2c723e */ /* 0x000fe400000000ff */
[----:B------:R-:W-:Y:S02]  /*4030*/  F2FP.F16.F32.PACK_AB R47, R150, R141 ;  /* 0x0000008d962f723e */ /* 0x000fe400000000ff */
[----:B------:R-:W-:Y:S02]  /*4040*/  LOP3.LUT R161, R161, R153, R163, 0xfe, !PT ;  /* 0x00000099a1a17212 */ /* 0x000fe400078efea3 */
[----:B------:R-:W-:Y:S01]  /*4050*/  LOP3.LUT R164, R160, R164, R162, 0xfe, !PT ;  /* 0x000000a4a0a47212 */ /* 0x000fe200078efea2 */
[----:B------:R0:W-:Y:S01]  /*4060*/  STG.E.128 desc[UR4][R158.64], R44 ;  /* 0x0000002c9e007986 */ /* 0x0001e2000c101d04 */
[----:B------:R-:W-:-:S04]  /*4070*/  SEL R153, RZ, 0x1, P6 ;  /* 0x00000001ff997807 */ /* 0x000fc80003000000 */
[----:B------:R-:W-:Y:S02]  /*4080*/  LOP3.LUT R160, R164, R153, RZ, 0xfc, !PT ;  /* 0x00000099a4a07212 */ /* 0x000fe400078efcff */
[C---:B------:R-:W-:Y:S02]  /*4090*/  IADD3 R153, R140.reuse, 0x20, RZ ;  /* 0x000000208c997810 */ /* 0x040fe40007ffe0ff */
[----:B0-----:R-:W-:-:S04]  /*40a0*/  LEA R44, P0, R140, UR14, 0x3 ;  /* 0x0000000e8c2c7c11 */ /* 0x001fc8000f8018ff */
[----:B------:R-:W-:-:S05]  /*40b0*/  LEA.HI.X R45, R140, UR15, RZ, 0x3, P0 ;  /* 0x0000000f8c2d7c11 */ /* 0x000fca00080f1cff */
[----:B------:R0:W-:Y:S04]  /*40c0*/  STG.E.64 desc[UR4][R44.64], R160 ;  /* 0x000000a02c007986 */ /* 0x0001e8000c101b04 */
.L_x_5249:
[----:B------:R-:W-:Y:S05]  /*40d0*/  BSYNC B1 ;  /* 0x0000000000017941 */ /* 0x000fea0003800000 */
.L_x_5248:
        /* <DEDUP_REMOVED lines=23> */
.L_x_5309:
[----:B------:R-:W-:-:S07]  /*4250*/  MOV R117, R124 ;  /* 0x0000007c00757202 */ /* 0x000fce0000000f00 */
.L_x_5310:
[----:B------:R-:W-:Y:S05]  /*4260*/  BSYNC B2 ;  /* 0x0000000000027941 */ /* 0x000fea0003800000 */
.L_x_5308:
        /* <DEDUP_REMOVED lines=16> */
.L_x_5314:
[----:B------:R-:W-:Y:S05]  /*4370*/  BSYNC B3 ;  /* 0x0000000000037941 */ /* 0x000fea0003800000 */
.L_x_5313:
        /* <DEDUP_REMOVED lines=43> */
.L_x_5312:
[----:B------:R-:W-:Y:S05]  /*4630*/  BSYNC B2 ;  /* 0x0000000000027941 */ /* 0x000fea0003800000 */
.L_x_5311:
[----:B------:R-:W0:Y:S01]  /*4640*/  LDC R152, c[0x0][0x298] ;  /* 0x0000a600ff987b82 */ /* 0x000e220000000800 */
[----:B------:R-:W-:Y:S01]  /*4650*/  I2FP.F32.U32 R128, R117 ;  /* 0x0000007500807245 */ /* 0x000fe20000201000 */
[----:B-----5:R-:W-:Y:S01]  /*4660*/  HADD2.F32 R134, -RZ, R44.H0_H0 ;  /* 0x2000002cff867230 */ /* 0x020fe20000004100 */
[----:B------:R-:W-:Y:S01]  /*4670*/  MOV R157, 0x2f800000 ;  /* 0x2f800000009d7802 */ /* 0x000fe20000000f00 */
[----:B------:R-:W-:Y:S01]  /*4680*/  BSSY B2, `(.L_x_5315) ;  /* 0x0000017000027945 */ /* 0x000fe20003800000 */
[----:B------:R-:W-:Y:S02]  /*4690*/  VIADD R135, R125, 0x1 ;  /* 0x000000017d877836 */ /* 0x000fe40000000000 */
[----:B------:R-:W-:Y:S01]  /*46a0*/  FMUL.FTZ R117, R134, R151 ;  /* 0x0000009786757220 */ /* 0x000fe20000410000 */
[----:B------:R-:W1:Y:S01]  /*46b0*/  LDC R155, c[0x0][0x294] ;  /* 0x0000a500ff9b7b82 */ /* 0x000e620000000800 */
[----:B------:R-:W-:Y:S01]  /*46c0*/  FFMA.FTZ R128, R128, R157, 1.1641532182693481445e-10 ;  /* 0x2f00000080807423 */ /* 0x000fe2000001009d */
[----:B------:R-:W-:-:S02]  /*46d0*/  @P0 HADD2.F32 R134, -RZ, R40.H0_H0 ;  /* 0x20000028ff860230 */ /* 0x000fc40000004100 */
[----:B0-----:R-:W-:Y:S02]  /*46e0*/  FMUL.FTZ R117, R117, R152 ;  /* 0x0000009875757220 */ /* 0x001fe40000410000 */
[----:B-1----:R-:W-:-:S04]  /*46f0*/  FSETP.GTU.FTZ.AND P1, PT, R128, R155, PT ;  /* 0x0000009b8000720b */ /* 0x002fc80003f3c000 */
        /* <DEDUP_REMOVED lines=14> */
.L_x_5316:
[----:B------:R-:W-:-:S07]  /*47e0*/  MOV R121, R124 ;  /* 0x0000007c00797202 */ /* 0x000fce0000000f00 */
.L_x_5317:
[----:B------:R-:W-:Y:S05]  /*47f0*/  BSYNC B2 ;  /* 0x0000000000027941 */ /* 0x000fea0003800000 */
.L_x_5315:
        /* <DEDUP_REMOVED lines=16> */
.L_x_5321:
[----:B------:R-:W-:Y:S05]  /*4900*/  BSYNC B3 ;  /* 0x0000000000037941 */ /* 0x000fea0003800000 */
.L_x_5320:
        /* <DEDUP_REMOVED lines=43> */
.L_x_5319:
[----:B------:R-:W-:Y:S05]  /*4bc0*/  BSYNC B2 ;  /* 0x0000000000027941 */ /* 0x000fea0003800000 */
.L_x_5318:
        /* <DEDUP_REMOVED lines=23> */
.L_x_5323:
[----:B------:R-:W-:-:S07]  /*4d40*/  IMAD.MOV.U32 R44, RZ, RZ, R124 ;  /* 0x000000ffff2c7224 */ /* 0x000fce00078e007c */
.L_x_5324:
[----:B------:R-:W-:Y:S05]  /*4d50*/  BSYNC B2 ;  /* 0x0000000000027941 */ /* 0x000fea0003800000 */
.L_x_5322:
        /* <DEDUP_REMOVED lines=16> */
.L_x_5328:
[----:B------:R-:W-:Y:S05]  /*4e60*/  BSYNC B3 ;  /* 0x0000000000037941 */ /* 0x000fea0003800000 */
.L_x_5327:
        /* <DEDUP_REMOVED lines=43> */
.L_x_5326:
[----:B------:R-:W-:Y:S05]  /*5120*/  BSYNC B2 ;  /* 0x0000000000027941 */ /* 0x000fea0003800000 */
.L_x_5325:
[----:B------:R-:W-:Y:S01]  /*5130*/  I2FP.F32.U32 R44, R44 ;  /* 0x0000002c002c7245 */ /* 0x000fe20000201000 */
[----:B------:R-:W-:Y:S01]  /*5140*/  HADD2.F32 R134, -RZ, R45.H0_H0 ;  /* 0x2000002dff867230 */ /* 0x000fe20000004100 */
[C---:B------:R-:W-:Y:S01]  /*5150*/  ISETP.NE.AND P2, PT, R143.reuse, 0x1, PT ;  /* 0x000000018f00780c */ /* 0x040fe20003f45270 */
[----:B------:R-:W-:Y:S01]  /*5160*/  BSSY B2, `(.L_x_5329) ;  /* 0x0000014000027945 */ /* 0x000fe20003800000 */
[----:B------:R-:W-:Y:S01]  /*5170*/  IADD3 R135, R143, 0x1, RZ ;  /* 0x000000018f877810 */ /* 0x000fe20007ffe0ff */
[----:B------:R-:W-:Y:S01]  /*5180*/  FFMA.FTZ R44, R44, R157, 1.1641532182693481445e-10 ;  /* 0x2f0000002c2c7423 */ /* 0x000fe2000001009d */
[----:B------:R-:W-:Y:S01]  /*5190*/  FMUL.FTZ R121, R134, R151 ;  /* 0x0000009786797220 */ /* 0x000fe20000410000 */
[----:B------:R-:W-:-:S03]  /*51a0*/  @P0 HADD2.F32 R134, -RZ, R41.H0_H0 ;  /* 0x20000029ff860230 */ /* 0x000fc60000004100 */
[----:B------:R-:W-:Y:S01]  /*51b0*/  FMUL.FTZ R121, R121, R152 ;  /* 0x0000009879797220 */ /* 0x000fe20000410000 */
[----:B------:R-:W-:-:S04]  /*51c0*/  FSETP.GTU.FTZ.AND P1, PT, R44, R155, PT ;  /* 0x0000009b2c00720b */ /* 0x000fc80003f3c000 */
        /* <DEDUP_REMOVED lines=12> */
.L_x_5330:
[----:B------:R-:W-:-:S07]  /*5290*/  MOV R44, R124 ;  /* 0x0000007c002c7202 */ /* 0x000fce0000000f00 */
.L_x_5331:
[----:B------:R-:W-:Y:S05]  /*52a0*/  BSYNC B2 ;  /* 0x0000000000027941 */ /* 0x000fea0003800000 */
.L_x_5329:
        /* <DEDUP_REMOVED lines=16> */
.L_x_5335:
[----:B------:R-:W-:Y:S05]  /*53b0*/  BSYNC B3 ;  /* 0x0000000000037941 */ /* 0x000fea0003800000 */
.L_x_5334:
        /* <DEDUP_REMOVED lines=40> */
[----:B------:R-:W-:-:S04]  /*5640*/  MOV R124, R162 ;  /* 0x000000a2007c7202 */ /* 0x000fc80000000f00 */
[----:B------:R-:W-:Y:S01]  /*5650*/  LOP3.LUT R113, R135, UR34, R158, 0x96, !PT ;  /* 0x0000002287717c12 */ /* 0x000fe2000f8e969e */
[----:B------:R-:W-:Y:S01]  /*5660*/  IMAD.MOV.U32 R135, RZ, RZ, RZ ;  /* 0x000000ffff877224 */ /* 0x000fe200078e00ff */
[----:B------:R-:W-:-:S07]  /*5670*/  MOV R122, R134 ;  /* 0x00000086007a7202 */ /* 0x000fce0000000f00 */
.L_x_5333:
[----:B------:R-:W-:Y:S05]  /*5680*/  BSYNC B2 ;  /* 0x0000000000027941 */ /* 0x000fea0003800000 */
.L_x_5332:
        /* <DEDUP_REMOVED lines=22> */
.L_x_5337:
[----:B------:R-:W-:-:S07]  /*57f0*/  MOV R121, R124 ;  /* 0x0000007c00797202 */ /* 0x000fce0000000f00 */
.L_x_5338:
[----:B------:R-:W-:Y:S05]  /*5800*/  BSYNC B2 ;  /* 0x0000000000027941 */ /* 0x000fea0003800000 */
.L_x_5336:
        /* <DEDUP_REMOVED lines=16> */
.L_x_5342:
[----:B------:R-:W-:Y:S05]  /*5910*/  BSYNC B3 ;  /* 0x0000000000037941 */ /* 0x000fea0003800000 */
.L_x_5341:
        /* <DEDUP_REMOVED lines=44> */
.L_x_5340:
[----:B------:R-:W-:Y:S05]  /*5be0*/  BSYNC B2 ;  /* 0x0000000000027941 */ /* 0x000fea0003800000 */
.L_x_5339:
        /* <DEDUP_REMOVED lines=22> */
.L_x_5344:
[----:B------:R-:W-:-:S07]  /*5d50*/  MOV R121, R124 ;  /* 0x0000007c00797202 */ /* 0x000fce0000000f00 */
.L_x_5345:
[----:B------:R-:W-:Y:S05]  /*5d60*/  BSYNC B2 ;  /* 0x0000000000027941 */ /* 0x000fea0003800000 */
.L_x_5343:
        /* <DEDUP_REMOVED lines=16> */
.L_x_5349:
[----:B------:R-:W-:Y:S05]  /*5e70*/  BSYNC B3 ;  /* 0x0000000000037941 */ /* 0x000fea0003800000 */
.L_x_5348:
        /* <DEDUP_REMOVED lines=44> */
.L_x_5347:
[----:B------:R-:W-:Y:S05]  /*6140*/  BSYNC B2 ;  /* 0x0000000000027941 */ /* 0x000fea0003800000 */
.L_x_5346:
        /* <DEDUP_REMOVED lines=22> */
.L_x_5351:
[----:B------:R-:W-:-:S07]  /*62b0*/  MOV R46, R124 ;  /* 0x0000007c002e7202 */ /* 0x000fce0000000f00 */
.L_x_5352:
[----:B------:R-:W-:Y:S05]  /*62c0*/  BSYNC B2 ;  /* 0x0000000000027941 */ /* 0x000fea0003800000 */
.L_x_5350:
        /* <DEDUP_REMOVED lines=16> */
.L_x_5356:
[----:B------:R-:W-:Y:S05]  /*63d0*/  BSYNC B3 ;  /* 0x0000000000037941 */ /* 0x000fea0003800000 */
.L_x_5355:
        /* <DEDUP_REMOVED lines=41> */
[----:B------:R-:W-:Y:S01]  /*6670*/  LOP3.LUT R113, R45, UR34, R158, 0x96, !PT ;  /* 0x000000222d717c12 */ /* 0x000fe2000f8e969e */
[----:B------:R-:W-:Y:S01]  /*6680*/  IMAD.MOV.U32 R158, RZ, RZ, RZ ;  /* 0x000000ffff9e7224 */ /* 0x000fe200078e00ff */
[----:B------:R-:W-:-:S07]  /*6690*/  MOV R122, R44 ;  /* 0x0000002c007a7202 */ /* 0x000fce0000000f00 */
.L_x_5354:
[----:B------:R-:W-:Y:S05]  /*66a0*/  BSYNC B2 ;  /* 0x0000000000027941 */ /* 0x000fea0003800000 */
.L_x_5353:
        /* <DEDUP_REMOVED lines=9> */
[----:B------:R-:W-:-:S05]  /*6740*/  FSEL R44, R45, RZ, !P5 ;  /* 0x000000ff2d2c7208 */ /* 0x000fca0006800000 */
[----:B------:R-:W-:Y:S01]  /*6750*/  FMUL.FTZ R143, R3, R44 ;  /* 0x0000002c038f7220 */ /* 0x000fe20000410000 */
        /* <DEDUP_REMOVED lines=11> */
.L_x_5358:
[----:B------:R-:W-:-:S07]  /*6810*/  MOV R46, R124 ;  /* 0x0000007c002e7202 */ /* 0x000fce0000000f00 */
.L_x_5359:
[----:B------:R-:W-:Y:S05]  /*6820*/  BSYNC B2 ;  /* 0x0000000000027941 */ /* 0x000fea0003800000 */
.L_x_5357:
        /* <DEDUP_REMOVED lines=18> */
.L_x_5363:
[----:B------:R-:W-:Y:S05]  /*6950*/  BSYNC B3 ;  /* 0x0000000000037941 */ /* 0x000fea0003800000 */
.L_x_5362:
        /* <DEDUP_REMOVED lines=44> */
.L_x_5361:
[----:B------:R-:W-:Y:S05]  /*6c20*/  BSYNC B2 ;  /* 0x0000000000027941 */ /* 0x000fea0003800000 */
.L_x_5360:
[----:B------:R-:W-:Y:S01]  /*6c30*/  I2FP.F32.U32 R44, R46 ;  /* 0x0000002e002c7245 */ /* 0x000fe20000201000 */
[----:B------:R-:W-:Y:S01]  /*6c40*/  HADD2.F32 R46, -RZ, R47.H1_H1 ;  /* 0x3000002fff2e7230 */ /* 0x000fe20000004100 */
[----:B------:R-:W-:Y:S01]  /*6c50*/  ISETP.NE.AND P6, PT, R160, RZ, PT ;  /* 0x000000ffa000720c */ /* 0x000fe20003fc5270 */
[----:B------:R-:W-:Y:S01]  /*6c60*/  @P0 HADD2.F32 R47, -RZ, R43.H1_H1 ;  /* 0x3000002bff2f0230 */ /* 0x000fe20000004100 */
[----:B------:R-:W-:Y:S01]  /*6c70*/  SEL R160, RZ, 0x10000, P5 ;  /* 0x00010000ffa07807 */ /* 0x000fe20002800000 */
[----:B------:R-:W-:Y:S01]  /*6c80*/  FFMA.FTZ R44, R44, R157, 1.1641532182693481445e-10 ;  /* 0x2f0000002c2c7423 */ /* 0x000fe2000001009d */
[----:B------:R-:W-:Y:S01]  /*6c90*/  FMUL.FTZ R45, R46, R151 ;  /* 0x000000972e2d7220 */ /* 0x000fe20000410000 */
[----:B------:R-:W-:Y:S02]  /*6ca0*/  SEL R157, RZ, 0x100, P4 ;  /* 0x00000100ff9d7807 */ /* 0x000fe40002000000 */
[----:B------:R-:W-:Y:S01]  /*6cb0*/  SEL R164, RZ, 0x1, P2 ;  /* 0x00000001ffa47807 */ /* 0x000fe20001000000 */
[----:B------:R-:W-:Y:S01]  /*6cc0*/  FMUL.FTZ R45, R45, R152 ;  /* 0x000000982d2d7220 */ /* 0x000fe20000410000 */
[----:B------:R-:W-:-:S02]  /*6cd0*/  FSETP.GTU.FTZ.AND P5, PT, R44, R155, PT ;  /* 0x0000009b2c00720b */ /* 0x000fc40003fbc000 */
[----:B------:R-:W-:Y:S01]  /*6ce0*/  ISETP.NE.AND P4, PT, R161, RZ, PT ;  /* 0x000000ffa100720c */ /* 0x000fe20003f85270 */
[----:B------:R-:W-:Y:S01]  /*6cf0*/  IMAD.WIDE.U32 R164, R164, 0x1000000, RZ ;  /* 0x01000000a4a47825 */ /* 0x000fe200078e00ff */
[----:B------:R-:W-:Y:S02]  /*6d00*/  FSEL R45, R45, RZ, !P5 ;  /* 0x000000ff2d2d7208 */ /* 0x000fe40006800000 */
[----:B------:R-:W-:Y:S02]  /*6d10*/  SEL R161, RZ, 0x1000000, P5 ;  /* 0x01000000ffa17807 */ /* 0x000fe40002800000 */
[----:B------:R-:W-:Y:S01]  /*6d20*/  SEL R155, RZ, 0x1, P3 ;  /* 0x00000001ff9b7807 */ /* 0x000fe20001800000 */
[----:B------:R-:W-:Y:S01]  /*6d30*/  FMUL.FTZ R152, R2, R45 ;  /* 0x0000002d02987220 */ /* 0x000fe20000410000 */
[----:B------:R-:W-:Y:S02]  /*6d40*/  LOP3.LUT R160, R157, R161, R160, 0xfe, !PT ;  /* 0x000000a19da07212 */ /* 0x000fe400078efea0 */
[----:B------:R-:W-:Y:S01]  /*6d50*/  SEL R162, RZ, 0x1, P1 ;  /* 0x00000001ffa27807 */ /* 0x000fe20000800000 */
[----:B------:R-:W-:Y:S01]  /*6d60*/  @P0 FADD.FTZ R152, R47, R152 ;  /* 0x000000982f980221 */ /* 0x000fe20000010000 */
[----:B------:R-:W-:-:S02]  /*6d70*/  LOP3.LUT R155, R165, R160, R155, 0xfe, !PT ;  /* 0x000000a0a59b7212 */ /* 0x000fc400078efe9b */
[----:B------:R-:W-:Y:S01]  /*6d80*/  SEL R160, RZ, 0x1, P4 ;  /* 0x00000001ffa07807 */ /* 0x000fe20002000000 */
[----:B------:R-:W-:Y:S01]  /*6d90*/  IMAD.WIDE.U32 R162, R162, 0x10000, RZ ;  /* 0x00010000a2a27825 */ /* 0x000fe200078e00ff */
[C---:B------:R-:W-:Y:S02]  /*6da0*/  LEA R158, P0, R153.reuse, UR12, 0x4 ;  /* 0x0000000c999e7c11 */ /* 0x040fe4000f8020ff */
[----:B------:R-:W-:Y:S01]  /*6db0*/  F2FP.F16.F32.PACK_AB R46, R144, R135 ;  /* 0x00000087902e723e */ /* 0x000fe200000000ff */
[----:B------:R-:W-:Y:S01]  /*6dc0*/  IMAD.WIDE.U32 R160, R160, 0x100, RZ ;  /* 0x00000100a0a07825 */ /* 0x000fe200078e00ff */
[----:B------:R-:W-:Y:S02]  /*6dd0*/  LEA.HI.X R159, R153, UR13, RZ, 0x4, P0 ;  /* 0x0000000d999f7c11 */ /* 0x000fe400080f24ff */
[----:B------:R-:W-:Y:S02]  /*6de0*/  F2FP.F16.F32.PACK_AB R45, R134, R125 ;  /* 0x0000007d862d723e */ /* 0x000fe400000000ff */
[----:B------:R-:W-:-:S02]  /*6df0*/  F2FP.F16.F32.PACK_AB R44, R128, R117 ;  /* 0x00000075802c723e */ /* 0x000fc400000000ff */
[----:B------:R-:W-:Y:S02]  /*6e00*/  F2FP.F16.F32.PACK_AB R47, R152, R143 ;  /* 0x0000008f982f723e */ /* 0x000fe400000000ff */
[----:B------:R-:W-:Y:S02]  /*6e10*/  LOP3.LUT R161, R161, R155, R163, 0xfe, !PT ;  /* 0x0000009ba1a17212 */ /* 0x000fe400078efea3 */
[----:B------:R-:W-:Y:S01]  /*6e20*/  LOP3.LUT R164, R160, R164, R162, 0xfe, !PT ;  /* 0x000000a4a0a47212 */ /* 0x000fe200078efea2 */
[----:B------:R0:W-:Y:S01]  /*6e30*/  STG.E.128 desc[UR4][R158.64], R44 ;  /* 0x0000002c9e007986 */ /* 0x0001e2000c101d04 */
[----:B------:R-:W-:-:S04]  /*6e40*/  SEL R155, RZ, 0x1, P6 ;  /* 0x00000001ff9b7807 */ /* 0x000fc80003000000 */
[----:B------:R-:W-:Y:S02]  /*6e50*/  LOP3.LUT R160, R164, R155, RZ, 0xfc, !PT ;  /* 0x0000009ba4a07212 */ /* 0x000fe400078efcff */
[----:B0-----:R-:W-:-:S04]  /*6e60*/  LEA R44, P0, R153, UR14, 0x3 ;  /* 0x0000000e992c7c11 */ /* 0x001fc8000f8018ff */
[C---:B------:R-:W-:Y:S02]  /*6e70*/  LEA.HI.X R45, R153.reuse, UR15, RZ, 0x3, P0 ;  /* 0x0000000f992d7c11 */ /* 0x040fe400080f1cff */
[----:B------:R-:W-:-:S03]  /*6e80*/  IADD3 R153, R153, 0x20, RZ ;  /* 0x0000002099997810 */ /* 0x000fc60007ffe0ff */
[----:B------:R1:W-:Y:S04]  /*6e90*/  STG.E.64 desc[UR4][R44.64], R160 ;  /* 0x000000a02c007986 */ /* 0x0003e8000c101b04 */
.L_x_5307:
[----:B------:R-:W-:Y:S05]  /*6ea0*/  BSYNC B1 ;  /* 0x0000000000017941 */ /* 0x000fea0003800000 */
.L_x_5306:
        /* <DEDUP_REMOVED lines=23> */
.L_x_5367:
[----:B------:R-:W-:-:S07]  /*7020*/  IMAD.MOV.U32 R118, RZ, RZ, R124 ;  /* 0x000000ffff767224 */ /* 0x000fce00078e007c */
.L_x_5368:
[----:B------:R-:W-:Y:S05]  /*7030*/  BSYNC B2 ;  /* 0x0000000000027941 */ /* 0x000fea0003800000 */
.L_x_5366:
        /* <DEDUP_REMOVED lines=16> */
.L_x_5372:
[----:B------:R-:W-:Y:S05]  /*7140*/  BSYNC B3 ;  /* 0x0000000000037941 */ /* 0x000fea0003800000 */
.L_x_5371:
        /* <DEDUP_REMOVED lines=44> */
.L_x_5370:
[----:B------:R-:W-:Y:S05]  /*7410*/  BSYNC B2 ;  /* 0x0000000000027941 */ /* 0x000fea0003800000 */
.L_x_5369:
[----:B------:R-:W0:Y:S01]  /*7420*/  LDC R157, c[0x0][0x298] ;  /* 0x0000a600ff9d7b82 */ /* 0x000e220000000800 */
[----:B------:R-:W-:Y:S01]  /*7430*/  I2FP.F32.U32 R118, R118 ;  /* 0x0000007600767245 */ /* 0x000fe20000201000 */
[----:B-----5:R-:W-:Y:S01]  /*7440*/  HADD2.F32 R136, -RZ, R44.H0_H0 ;  /* 0x2000002cff887230 */ /* 0x020fe20000004100 */
[----:B------:R-:W-:Y:S01]  /*7450*/  MOV R159, 0x2f800000 ;  /* 0x2f800000009f7802 */ /* 0x000fe20000000f00 */
[----:B------:R-:W-:Y:S01]  /*7460*/  @P0 HADD2.F32 R129, -RZ, R40.H0_H0 ;  /* 0x20000028ff810230 */ /* 0x000fe20000004100 */
[----:B------:R-:W-:Y:S01]  /*7470*/  BSSY B2, `(.L_x_5373) ;  /* 0x0000016000027945 */ /* 0x000fe20003800000 */
[----:B------:R-:W-:Y:S02]  /*7480*/  VIADD R137, R127, 0x1 ;  /* 0x000000017f897836 */ /* 0x000fe40000000000 */
[----:B------:R-:W-:Y:S01]  /*7490*/  FMUL.FTZ R136, R136, R151 ;  /* 0x0000009788887220 */ /* 0x000fe20000410000 */
[----:B------:R-:W1:Y:S01]  /*74a0*/  LDC R158, c[0x0][0x294] ;  /* 0x0000a500ff9e7b82 */ /* 0x000e620000000800 */
[----:B------:R-:W-:-:S02]  /*74b0*/  FFMA.FTZ R121, R118, R159, 1.1641532182693481445e-10 ;  /* 0x2f00000076797423 */ /* 0x000fc4000001009f */
[----:B0-----:R-:W-:-:S03]  /*74c0*/  FMUL.FTZ R136, R136, R157 ;  /* 0x0000009d88887220 */ /* 0x001fc60000410000 */
        /* <DEDUP_REMOVED lines=15> */
.L_x_5374:
[----:B------:R-:W-:-:S07]  /*75c0*/  MOV R121, R124 ;  /* 0x0000007c00797202 */ /* 0x000fce0000000f00 */
.L_x_5375:
[----:B------:R-:W-:Y:S05]  /*75d0*/  BSYNC B2 ;  /* 0x0000000000027941 */ /* 0x000fea0003800000 */
.L_x_5373:
        /* <DEDUP_REMOVED lines=16> */
.L_x_5379:
[----:B------:R-:W-:Y:S05]  /*76e0*/  BSYNC B3 ;  /* 0x0000000000037941 */ /* 0x000fea0003800000 */
.L_x_5378:
        /* <DEDUP_REMOVED lines=44> */
.L_x_5377:
[----:B------:R-:W-:Y:S05]  /*79b0*/  BSYNC B2 ;  /* 0x0000000000027941 */ /* 0x000fea0003800000 */
.L_x_5376:
        /* <DEDUP_REMOVED lines=23> */
.L_x_5381:
[----:B------:R-:W-:-:S07]  /*7b30*/  MOV R44, R124 ;  /* 0x0000007c002c7202 */ /* 0x000fce0000000f00 */
.L_x_5382:
[----:B------:R-:W-:Y:S05]  /*7b40*/  BSYNC B2 ;  /* 0x0000000000027941 */ /* 0x000fea0003800000 */
.L_x_5380:
        /* <DEDUP_REMOVED lines=16> */
.L_x_5386:
[----:B------:R-:W-:Y:S05]  /*7c50*/  BSYNC B3 ;  /* 0x0000000000037941 */ /* 0x000fea0003800000 */
.L_x_5385:
        /* <DEDUP_REMOVED lines=44> */
.L_x_5384:
[----:B------:R-:W-:Y:S05]  /*7f20*/  BSYNC B2 ;  /* 0x0000000000027941 */ /* 0x000fea0003800000 */
.L_x_5383:
        /* <DEDUP_REMOVED lines=22> */
.L_x_5388:
[----:B------:R-:W-:-:S07]  /*8090*/  MOV R44, R124 ;  /* 0x0000007c002c7202 */ /* 0x000fce0000000f00 */
.L_x_5389:
[----:B------:R-:W-:Y:S05]  /*80a0*/  BSYNC B2 ;  /* 0x0000000000027941 */ /* 0x000fea0003800000 */
.L_x_5387:
        /* <DEDUP_REMOVED lines=16> */
.L_x_5393:
[----:B------:R-:W-:Y:S05]  /*81b0*/  BSYNC B3 ;  /* 0x0000000000037941 */ /* 0x000fea0003800000 */
.L_x_5392:
        /* <DEDUP_REMOVED lines=44> */
.L_x_5391:
[----:B------:R-:W-:Y:S05]  /*8480*/  BSYNC B2 ;  /* 0x0000000000027941 */ /* 0x000fea0003800000 */
.L_x_5390:
        /* <DEDUP_REMOVED lines=22> */
.L_x_5395:
[----:B------:R-:W-:-:S07]  /*85f0*/  MOV R121, R124 ;  /* 0x0000007c00797202 */ /* 0x000fce0000000f00 */
.L_x_5396:
[----:B------:R-:W-:Y:S05]  /*8600*/  BSYNC B2 ;  /* 0x0000000000027941 */ /* 0x000fea0003800000 */
.L_x_5394:
        /* <DEDUP_REMOVED lines=16> */
.L_x_5400:
[----:B------:R-:W-:Y:S05]  /*8710*/  BSYNC B3 ;  /* 0x0000000000037941 */ /* 0x000fea0003800000 */
.L_x_5399:
        /* <DEDUP_REMOVED lines=44> */
.L_x_5398:
[----:B------:R-:W-:Y:S05]  /*89e0*/  BSYNC B2 ;  /* 0x0000000000027941 */ /* 0x000fea0003800000 */
.L_x_5397:
        /* <DEDUP_REMOVED lines=22> */
.L_x_5402:
[----:B------:R-:W-:-:S07]  /*8b50*/  MOV R121, R124 ;  /* 0x0000007c00797202 */ /* 0x000fce0000000f00 */
.L_x_5403:
[----:B------:R-:W-:Y:S05]  /*8b60*/  BSYNC B2 ;  /* 0x0000000000027941 */ /* 0x000fea0003800000 */
.L_x_5401:
        /* <DEDUP_REMOVED lines=16> */
.L_x_5407:
[----:B------:R-:W-:Y:S05]  /*8c70*/  BSYNC B3 ;  /* 0x0000000000037941 */ /* 0x000fea0003800000 */
.L_x_5406:
        /* <DEDUP_REMOVED lines=44> */
.L_x_5405:
[----:B------:R-:W-:Y:S05]  /*8f40*/  BSYNC B2 ;  /* 0x0000000000027941 */ /* 0x000fea0003800000 */
.L_x_5404:
        /* <DEDUP_REMOVED lines=22> */
.L_x_5409:
[----:B------:R-:W-:-:S07]  /*90b0*/  MOV R46, R124 ;  /* 0x0000007c002e7202 */ /* 0x000fce0000000f00 */
.L_x_5410:
[----:B------:R-:W-:Y:S05]  /*90c0*/  BSYNC B2 ;  /* 0x0000000000027941 */ /* 0x000fea0003800000 */
.L_x_5408:
        /* <DEDUP_REMOVED lines=16> */
.L_x_5414:
[----:B------:R-:W-:Y:S05]  /*91d0*/  BSYNC B3 ;  /* 0x0000000000037941 */ /* 0x000fea0003800000 */
.L_x_5413:
        /* <DEDUP_REMOVED lines=44> */
.L_x_5412:
[----:B------:R-:W-:Y:S05]  /*94a0*/  BSYNC B2 ;  /* 0x0000000000027941 */ /* 0x000fea0003800000 */
.L_x_5411:
        /* <DEDUP_REMOVED lines=22> */
.L_x_5416:
[----:B------:R-:W-:-:S07]  /*9610*/  MOV R46, R124 ;  /* 0x0000007c002e7202 */ /* 0x000fce0000000f00 */
.L_x_5417:
[----:B------:R-:W-:Y:S05]  /*9620*/  BSYNC B2 ;  /* 0x0000000000027941 */ /* 0x000fea0003800000 */
.L_x_5415:
        /* <DEDUP_REMOVED lines=18> */
.L_x_5421:
[----:B------:R-:W-:Y:S05]  /*9750*/  BSYNC B3 ;  /* 0x0000000000037941 */ /* 0x000fea0003800000 */
.L_x_5420:
        /* <DEDUP_REMOVED lines=44> */
.L_x_5419:
[----:B------:R-:W-:Y:S05]  /*9a20*/  BSYNC B2 ;  /* 0x0000000000027941 */ /* 0x000fea0003800000 */
.L_x_5418:
[----:B------:R-:W-:Y:S01]  /*9a30*/  I2FP.F32.U32 R44, R46 ;  /* 0x0000002e002c7245 */ /* 0x000fe20000201000 */
[----:B------:R-:W-:Y:S01]  /*9a40*/  HADD2.F32 R46, -RZ, R47.H1_H1 ;  /* 0x3000002fff2e7230 */ /* 0x000fe20000004100 */
[----:B------:R-:W-:Y:S01]  /*9a50*/  SEL R155, RZ, 0x10000, P5 ;  /* 0x00010000ff9b7807 */ /* 0x000fe20002800000 */
[----:B------:R-:W-:Y:S01]  /*9a60*/  @P0 HADD2.F32 R45, -RZ, R43.H1_H1 ;  /* 0x3000002bff2d0230 */ /* 0x000fe20000004100 */
[----:B------:R-:W-:Y:S01]  /*9a70*/  ISETP.NE.AND P6, PT, R160, RZ, PT ;  /* 0x000000ffa000720c */ /* 0x000fe20003fc5270 */
[----:B------:R-:W-:Y:S01]  /*9a80*/  FFMA.FTZ R159, R44, R159, 1.1641532182693481445e-10 ;  /* 0x2f0000002c9f7423 */ /* 0x000fe2000001009f */
[----:B------:R-:W-:Y:S01]  /*9a90*/  FMUL.FTZ R46, R46, R151 ;  /* 0x000000972e2e7220 */ /* 0x000fe20000410000 */
[----:B------:R-:W-:Y:S02]  /*9aa0*/  SEL R160, RZ, 0x100, P4 ;  /* 0x00000100ffa07807 */ /* 0x000fe40002000000 */
[----:B------:R-:W-:Y:S01]  /*9ab0*/  ISETP.NE.AND P4, PT, R161, RZ, PT ;  /* 0x000000ffa100720c */ /* 0x000fe20003f85270 */
[----:B------:R-:W-:Y:S01]  /*9ac0*/  FMUL.FTZ R46, R46, R157 ;  /* 0x0000009d2e2e7220 */ /* 0x000fe20000410000 */
[----:B------:R-:W-:-:S02]  /*9ad0*/  FSETP.GTU.FTZ.AND P5, PT, R159, R158, PT ;  /* 0x0000009e9f00720b */ /* 0x000fc40003fbc000 */
[----:B------:R-:W-:Y:S02]  /*9ae0*/  SEL R164, RZ, 0x1, P2 ;  /* 0x00000001ffa47807 */ /* 0x000fe40001000000 */
[----:B------:R-:W-:Y:S02]  /*9af0*/  FSEL R46, R46, RZ, !P5 ;  /* 0x000000ff2e2e7208 */ /* 0x000fe40006800000 */
[----:B------:R-:W-:Y:S01]  /*9b00*/  SEL R161, RZ, 0x1000000, P5 ;  /* 0x01000000ffa17807 */ /* 0x000fe20002800000 */
[----:B------:R-:W-:Y:S01]  /*9b10*/  IMAD.WIDE.U32 R164, R164, 0x1000000, RZ ;  /* 0x01000000a4a47825 */ /* 0x000fe200078e00ff */
[----:B------:R-:W-:-:S03]  /*9b20*/  SEL R162, RZ, 0x1, P1 ;  /* 0x00000001ffa27807 */ /* 0x000fc60000800000 */
[----:B------:R-:W-:Y:S01]  /*9b30*/  FMUL.FTZ R154, R35, R46 ;  /* 0x0000002e239a7220 */ /* 0x000fe20000410000 */
[----:B------:R-:W-:Y:S02]  /*9b40*/  LOP3.LUT R155, R160, R161, R155, 0xfe, !PT ;  /* 0x000000a1a09b7212 */ /* 0x000fe400078efe9b */
[----:B------:R-:W-:Y:S01]  /*9b50*/  SEL R160, RZ, 0x1, P4 ;  /* 0x00000001ffa07807 */ /* 0x000fe20002000000 */
[----:B------:R-:W-:Y:S01]  /*9b60*/  @P0 FADD.FTZ R154, R45, R154 ;  /* 0x0000009a2d9a0221 */ /* 0x000fe20000010000 */
[C---:B------:R-:W-:Y:S01]  /*9b70*/  LEA R158, P0, R153.reuse, UR12, 0x4 ;  /* 0x0000000c999e7c11 */ /* 0x040fe2000f8020ff */
[----:B------:R-:W-:Y:S01]  /*9b80*/  IMAD.WIDE.U32 R162, R162, 0x10000, RZ ;  /* 0x00010000a2a27825 */ /* 0x000fe200078e00ff */
[----:B------:R-:W-:Y:S02]  /*9b90*/  SEL R157, RZ, 0x1, P3 ;  /* 0x00000001ff9d7807 */ /* 0x000fe40001800000 */
[----:B------:R-:W-:Y:S01]  /*9ba0*/  LEA.HI.X R159, R153, UR13, RZ, 0x4, P0 ;  /* 0x0000000d999f7c11 */ /* 0x000fe200080f24ff */
[----:B------:R-:W-:Y:S01]  /*9bb0*/  IMAD.WIDE.U32 R160, R160, 0x100, RZ ;  /* 0x00000100a0a07825 */ /* 0x000fe200078e00ff */
[----:B------:R-:W-:-:S02]  /*9bc0*/  F2FP.F16.F32.PACK_AB R46, R146, R137 ;  /* 0x00000089922e723e */ /* 0x000fc400000000ff */
[----:B------:R-:W-:Y:S02]  /*9bd0*/  F2FP.F16.F32.PACK_AB R45, R136, R129 ;  /* 0x00000081882d723e */ /* 0x000fe400000000ff */
[----:B------:R-:W-:Y:S02]  /*9be0*/  F2FP.F16.F32.PACK_AB R44, R127, R118 ;  /* 0x000000767f2c723e */ /* 0x000fe400000000ff */
[----:B------:R-:W-:Y:S02]  /*9bf0*/  F2FP.F16.F32.PACK_AB R47, R154, R145 ;  /* 0x000000919a2f723e */ /* 0x000fe400000000ff */
[----:B------:R-:W-:Y:S02]  /*9c00*/  LOP3.LUT R155, R165, R155, R157, 0xfe, !PT ;  /* 0x0000009ba59b7212 */ /* 0x000fe400078efe9d */
[----:B------:R-:W-:Y:S01]  /*9c10*/  LOP3.LUT R164, R160, R164, R162, 0xfe, !PT ;  /* 0x000000a4a0a47212 */ /* 0x000fe200078efea2 */
[----:B------:R0:W-:Y:S01]  /*9c20*/  STG.E.128 desc[UR4][R158.64], R44 ;  /* 0x0000002c9e007986 */ /* 0x0001e2000c101d04 */
[----:B------:R-:W-:-:S02]  /*9c30*/  LOP3.LUT R161, R161, R155, R163, 0xfe, !PT ;  /* 0x0000009ba1a17212 */ /* 0x000fc400078efea3 */
[----:B------:R-:W-:-:S04]  /*9c40*/  SEL R155, RZ, 0x1, P6 ;  /* 0x00000001ff9b7807 */ /* 0x000fc80003000000 */
[----:B------:R-:W-:Y:S02]  /*9c50*/  LOP3.LUT R160, R164, R155, RZ, 0xfc, !PT ;  /* 0x0000009ba4a07212 */ /* 0x000fe400078efcff */
[----:B0-----:R-:W-:-:S04]  /*9c60*/  LEA R44, P0, R153, UR14, 0x3 ;  /* 0x0000000e992c7c11 */ /* 0x001fc8000f8018ff */
[C---:B------:R-:W-:Y:S01]  /*9c70*/  LEA.HI.X R45, R153.reuse, UR15, RZ, 0x3, P0 ;  /* 0x0000000f992d7c11 */ /* 0x040fe200080f1cff */
[----:B------:R-:W-:-:S04]  /*9c80*/  VIADD R153, R153, 0x20 ;  /* 0x0000002099997836 */ /* 0x000fc80000000000 */
[----:B------:R2:W-:Y:S04]  /*9c90*/  STG.E.64 desc[UR4][R44.64], R160 ;  /* 0x000000a02c007986 */ /* 0x0005e8000c101b04 */
.L_x_5365:
[----:B------:R-:W-:Y:S05]  /*9ca0*/  BSYNC B1 ;  /* 0x0000000000017941 */ /* 0x000fea0003800000 */
.L_x_5364:
        /* <DEDUP_REMOVED lines=23> */
.L_x_5425:
[----:B------:R-:W-:-:S07]  /*9e20*/  MOV R119, R124 ;  /* 0x0000007c00777202 */ /* 0x000fce0000000f00 */
.L_x_5426:
[----:B------:R-:W-:Y:S05]  /*9e30*/  BSYNC B2 ;  /* 0x0000000000027941 */ /* 0x000fea0003800000 */
.L_x_5424:
        /* <DEDUP_REMOVED lines=16> */
.L_x_5430:
[----:B------:R-:W-:Y:S05]  /*9f40*/  BSYNC B3 ;  /* 0x0000000000037941 */ /* 0x000fea0003800000 */
.L_x_5429:
        /* <DEDUP_REMOVED lines=44> */
.L_x_5428:
[----:B------:R-:W-:Y:S05]  /*a210*/  BSYNC B2 ;  /* 0x0000000000027941 */ /* 0x000fea0003800000 */
.L_x_5427:
[----:B------:R-:W0:Y:S01]  /*a220*/  LDC R158, c[0x0][0x298] ;  /* 0x0000a600ff9e7b82 */ /* 0x000e220000000800 */
[----:B------:R-:W-:Y:S01]  /*a230*/  HFMA2.MMA R160, -RZ, RZ, 0.1171875, 0 ;  /* 0x2f800000ffa07435 */ /* 0x000fe200000001ff */
[----:B------:R-:W-:Y:S01]  /*a240*/  I2FP.F32.U32 R119, R119 ;  /* 0x0000007700777245 */ /* 0x000fe20000201000 */
[----:B-----5:R-:W-:Y:S01]  /*a250*/  HADD2.F32 R148, -RZ, R44.H0_H0 ;  /* 0x2000002cff947230 */ /* 0x020fe20000004100 */
[----:B------:R-:W-:Y:S01]  /*a260*/  BSSY B2, `(.L_x_5431) ;  /* 0x0000017000027945 */ /* 0x000fe20003800000 */
[----:B------:R-:W-:-:S03]  /*a270*/  IADD3 R139, R138, 0x1, RZ ;  /* 0x000000018a8b7810 */ /* 0x000fc60007ffe0ff */
[----:B------:R-:W1:Y:S03]  /*a280*/  LDC R159, c[0x0][0x294] ;  /* 0x0000a500ff9f7b82 */ /* 0x000e660000000800 */
[----:B------:R-:W-:Y:S01]  /*a290*/  FFMA.FTZ R130, R119, R160, 1.1641532182693481445e-10 ;  /* 0x2f00000077827423 */ /* 0x000fe200000100a0 */
[----:B------:R-:W-:-:S04]  /*a2a0*/  FMUL.FTZ R119, R148, R151 ;  /* 0x0000009794777220 */ /* 0x000fc80000410000 */
[----:B0-----:R-:W-:Y:S01]  /*a2b0*/  FMUL.FTZ R119, R119, R158 ;  /* 0x0000009e77777220 */ /* 0x001fe20000410000 */
[----:B-1----:R-:W-:Y:S01]  /*a2c0*/  FSETP.GTU.FTZ.AND P1, PT, R130, R159, PT ;  /* 0x0000009f8200720b */ /* 0x002fe20003f3c000 */
[----:B------:R-:W-:-:S03]  /*a2d0*/  @P0 HADD2.F32 R130, -RZ, R40.H0_H0 ;  /* 0x20000028ff820230 */ /* 0x000fc60000004100 */
        /* <DEDUP_REMOVED lines=14> */
.L_x_5432:
[----:B------:R-:W-:-:S07]  /*a3c0*/  IMAD.MOV.U32 R121, RZ, RZ, R124 ;  /* 0x000000ffff797224 */ /* 0x000fce00078e007c */
.L_x_5433:
[----:B------:R-:W-:Y:S05]  /*a3d0*/  BSYNC B2 ;  /* 0x0000000000027941 */ /* 0x000fea0003800000 */
.L_x_5431:
        /* <DEDUP_REMOVED lines=16> */
.L_x_5437:
[----:B------:R-:W-:Y:S05]  /*a4e0*/  BSYNC B3 ;  /* 0x0000000000037941 */ /* 0x000fea0003800000 */
.L_x_5436:
        /* <DEDUP_REMOVED lines=44> */
.L_x_5435:
[----:B------:R-:W-:Y:S05]  /*a7b0*/  BSYNC B2 ;  /* 0x0000000000027941 */ /* 0x000fea0003800000 */
.L_x_5434:
        /* <DEDUP_REMOVED lines=23> */
.L_x_5439:
[----:B------:R-:W-:-:S07]  /*a930*/  IMAD.MOV.U32 R44, RZ, RZ, R124 ;  /* 0x000000ffff2c7224 */ /* 0x000fce00078e007c */
.L_x_5440:
[----:B------:R-:W-:Y:S05]  /*a940*/  BSYNC B2 ;  /* 0x0000000000027941 */ /* 0x000fea0003800000 */
.L_x_5438:
        /* <DEDUP_REMOVED lines=16> */
.L_x_5444:
[----:B------:R-:W-:Y:S05]  /*aa50*/  BSYNC B3 ;  /* 0x0000000000037941 */ /* 0x000fea0003800000 */
.L_x_5443:
        /* <DEDUP_REMOVED lines=44> */
.L_x_5442:
[----:B------:R-:W-:Y:S05]  /*ad20*/  BSYNC B2 ;  /* 0x0000000000027941 */ /* 0x000fea0003800000 */
.L_x_5441:
        /* <DEDUP_REMOVED lines=22> */
.L_x_5446:
[----:B------:R-:W-:-:S07]  /*ae90*/  IMAD.MOV.U32 R44, RZ, RZ, R124 ;  /* 0x000000ffff2c7224 */ /* 0x000fce00078e007c */
.L_x_5447:
[----:B------:R-:W-:Y:S05]  /*aea0*/  BSYNC B2 ;  /* 0x0000000000027941 */ /* 0x000fea0003800000 */
.L_x_5445:
        /* <DEDUP_REMOVED lines=16> */
.L_x_5451:
[----:B------:R-:W-:Y:S05]  /*afb0*/  BSYNC B3 ;  /* 0x0000000000037941 */ /* 0x000fea0003800000 */
.L_x_5450:
        /* <DEDUP_REMOVED lines=44> */
.L_x_5449:
[----:B------:R-:W-:Y:S05]  /*b280*/  BSYNC B2 ;  /* 0x0000000000027941 */ /* 0x000fea0003800000 */
.L_x_5448:
        /* <DEDUP_REMOVED lines=10> */
[----:B------:R-:W-:-:S04]  /*b330*/  @P0 HADD2.F32 R45, -RZ, R41.H1_H1 ;  /* 0x30000029ff2d0230 */ /* 0x000fc80000004100 */
        /* <DEDUP_REMOVED lines=11> */
.L_x_5453:
[----:B------:R-:W-:-:S07]  /*b3f0*/  IMAD.MOV.U32 R121, RZ, RZ, R124 ;  /* 0x000000ffff797224 */ /* 0x000fce00078e007c */
.L_x_5454:
[----:B------:R-:W-:Y:S05]  /*b400*/  BSYNC B2 ;  /* 0x0000000000027941 */ /* 0x000fea0003800000 */
.L_x_5452:
        /* <DEDUP_REMOVED lines=16> */
.L_x_5458:
[----:B------:R-:W-:Y:S05]  /*b510*/  BSYNC B3 ;  /* 0x0000000000037941 */ /* 0x000fea0003800000 */
.L_x_5457:
        /* <DEDUP_REMOVED lines=44> */
.L_x_5456:
[----:B------:R-:W-:Y:S05]  /*b7e0*/  BSYNC B2 ;  /* 0x0000000000027941 */ /* 0x000fea0003800000 */
.L_x_5455:
        /* <DEDUP_REMOVED lines=22> */
.L_x_5460:
[----:B------:R-:W-:-:S07]  /*b950*/  IMAD.MOV.U32 R121, RZ, RZ, R124 ;  /* 0x000000ffff797224 */ /* 0x000fce00078e007c */
.L_x_5461:
[----:B------:R-:W-:Y:S05]  /*b960*/  BSYNC B2 ;  /* 0x0000000000027941 */ /* 0x000fea0003800000 */
.L_x_5459:
        /* <DEDUP_REMOVED lines=16> */
.L_x_5465:
[----:B------:R-:W-:Y:S05]  /*ba70*/  BSYNC B3 ;  /* 0x0000000000037941 */ /* 0x000fea0003800000 */
.L_x_5464:
        /* <DEDUP_REMOVED lines=44> */
.L_x_5463:
[----:B------:R-:W-:Y:S05]  /*bd40*/  BSYNC B2 ;  /* 0x0000000000027941 */ /* 0x000fea0003800000 */
.L_x_5462:
[----:B------:R-:W-:Y:S01]  /*bd50*/  I2FP.F32.U32 R45, R121 ;  /* 0x00000079002d7245 */ /* 0x000fe20000201000 */
[----:B------:R-:W-:Y:S01]  /*bd60*/  HADD2.F32 R46, -RZ, R46.H1_H1 ;  /* 0x3000002eff2e7230 */ /* 0x000fe20000004100 */
[----:B------:R-:W-:Y:S01]  /*bd70*/  ISETP.NE.AND P5, PT, R147, 0x1, PT ;  /* 0x000000019300780c */ /* 0x000fe20003fa5270 */
        /* <DEDUP_REMOVED lines=19> */
.L_x_5467:
[----:B------:R-:W-:-:S07]  /*beb0*/  IMAD.MOV.U32 R46, RZ, RZ, R124 ;  /* 0x000000ffff2e7224 */ /* 0x000fce00078e007c */
.L_x_5468:
[----:B------:R-:W-:Y:S05]  /*bec0*/  BSYNC B2 ;  /* 0x0000000000027941 */ /* 0x000fea0003800000 */
.L_x_5466:
        /* <DEDUP_REMOVED lines=16> */
.L_x_5472:
[----:B------:R-:W-:Y:S05]  /*bfd0*/  BSYNC B3 ;  /* 0x0000000000037941 */ /* 0x000fea0003800000 */
.L_x_5471:
        /* <DEDUP_REMOVED lines=44> */
.L_x_5470:
[----:B------:R-:W-:Y:S05]  /*c2a0*/  BSYNC B2 ;  /* 0x0000000000027941 */ /* 0x000fea0003800000 */
.L_x_5469:
        /* <DEDUP_REMOVED lines=22> */
.L_x_5474:
[----:B------:R-:W-:-:S07]  /*c410*/  IMAD.MOV.U32 R46, RZ, RZ, R124 ;  /* 0x000000ffff2e7224 */ /* 0x000fce00078e007c */
.L_x_5475:
[----:B------:R-:W-:Y:S05]  /*c420*/  BSYNC B2 ;  /* 0x0000000000027941 */ /* 0x000fea0003800000 */
.L_x_5473:
        /* <DEDUP_REMOVED lines=18> */
.L_x_5479:
[----:B------:R-:W-:Y:S05]  /*c550*/  BSYNC B3 ;  /* 0x0000000000037941 */ /* 0x000fea0003800000 */
.L_x_5478:
        /* <DEDUP_REMOVED lines=44> */
.L_x_5477:
[----:B------:R-:W-:Y:S05]  /*c820*/  BSYNC B2 ;  /* 0x0000000000027941 */ /* 0x000fea0003800000 */
.L_x_5476:
[----:B------:R-:W-:Y:S01]  /*c830*/  I2FP.F32.U32 R45, R46 ;  /* 0x0000002e002d7245 */ /* 0x000fe20000201000 */
[----:B------:R-:W-:Y:S01]  /*c840*/  HADD2.F32 R44, -RZ, R47.H1_H1 ;  /* 0x3000002fff2c7230 */ /* 0x000fe20000004100 */
[----:B------:R-:W-:Y:S02]  /*c850*/  SEL R162, RZ, 0x100, P4 ;  /* 0x00000100ffa27807 */ /* 0x000fe40002000000 */
[----:B------:R-:W-:Y:S01]  /*c860*/  ISETP.NE.AND P6, PT, R155, RZ, PT ;  /* 0x000000ff9b00720c */ /* 0x000fe20003fc5270 */
[----:B------:R-:W-:Y:S01]  /*c870*/  FFMA.FTZ R160, R45, R160, 1.1641532182693481445e-10 ;  /* 0x2f0000002da07423 */ /* 0x000fe200000100a0 */
[----:B------:R-:W-:Y:S01]  /*c880*/  FMUL.FTZ R151, R44, R151 ;  /* 0x000000972c977220 */ /* 0x000fe20000410000 */
[----:B------:R-:W-:Y:S01]  /*c890*/  SEL R155, RZ, 0x10000, P5 ;  /* 0x00010000ff9b7807 */ /* 0x000fe20002800000 */
[----:B------:R-:W-:Y:S01]  /*c8a0*/  @P0 HADD2.F32 R45, -RZ, R43.H1_H1 ;  /* 0x3000002bff2d0230 */ /* 0x000fe20000004100 */
        /* <DEDUP_REMOVED lines=14> */
[----:B------:R-:W-:Y:S02]  /*c990*/  F2FP.F16.F32.PACK_AB R46, R148, R139 ;  /* 0x0000008b942e723e */ /* 0x000fe400000000ff */
[----:B------:R-:W-:Y:S01]  /*c9a0*/  LEA.HI.X R159, R153, UR13, RZ, 0x4, P0 ;  /* 0x0000000d999f7c11 */ /* 0x000fe200080f24ff */
[----:B------:R-:W-:Y:S01]  /*c9b0*/  IMAD.WIDE.U32 R162, R162, 0x10000, RZ ;  /* 0x00010000a2a27825 */ /* 0x000fe200078e00ff */
[----:B------:R-:W-:-:S02]  /*c9c0*/  F2FP.F16.F32.PACK_AB R45, R138, R131 ;  /* 0x000000838a2d723e */ /* 0x000fc400000000ff */
[----:B------:R-:W-:Y:S02]  /*c9d0*/  F2FP.F16.F32.PACK_AB R44, R130, R119 ;  /* 0x00000077822c723e */ /* 0x000fe400000000ff */
[----:B------:R-:W-:Y:S02]  /*c9e0*/  F2FP.F16.F32.PACK_AB R47, R156, R147 ;  /* 0x000000939c2f723e */ /* 0x000fe400000000ff */
[----:B------:R-:W-:Y:S02]  /*c9f0*/  SEL R151, RZ, 0x1, P3 ;  /* 0x00000001ff977807 */ /* 0x000fe40001800000 */
[----:B------:R-:W-:Y:S01]  /*ca00*/  LOP3.LUT R164, R160, R164, R162, 0xfe, !PT ;  /* 0x000000a4a0a47212 */ /* 0x000fe200078efea2 */
[----:B------:R0:W-:Y:S01]  /*ca10*/  STG.E.128 desc[UR4][R158.64], R44 ;  /* 0x0000002c9e007986 */ /* 0x0001e2000c101d04 */
[----:B------:R-:W-:Y:S02]  /*ca20*/  LOP3.LUT R151, R165, R155, R151, 0xfe, !PT ;  /* 0x0000009ba5977212 */ /* 0x000fe400078efe97 */
[----:B------:R-:W-:-:S02]  /*ca30*/  LEA R160, P0, R153, UR14, 0x3 ;  /* 0x0000000e99a07c11 */ /* 0x000fc4000f8018ff */
[----:B------:R-:W-:Y:S02]  /*ca40*/  LOP3.LUT R163, R161, R151, R163, 0xfe, !PT ;  /* 0x00000097a1a37212 */ /* 0x000fe400078efea3 */
[----:B------:R-:W-:Y:S02]  /*ca50*/  LEA.HI.X R161, R153, UR15, RZ, 0x3, P0 ;  /* 0x0000000f99a17c11 */ /* 0x000fe400080f1cff */
[----:B0-----:R-:W-:-:S04]  /*ca60*/  SEL R45, RZ, 0x1, P6 ;  /* 0x00000001ff2d7807 */ /* 0x001fc80003000000 */
[----:B------:R-:W-:-:S05]  /*ca70*/  LOP3.LUT R162, R164, R45, RZ, 0xfc, !PT ;  /* 0x0000002da4a27212 */ /* 0x000fca00078efcff */
[----:B------:R3:W-:Y:S02]  /*ca80*/  STG.E.64 desc[UR4][R160.64], R162 ;  /* 0x000000a2a0007986 */ /* 0x0007e4000c101b04 */
.L_x_5423:
[----:B------:R-:W-:Y:S05]  /*ca90*/  BSYNC B1 ;  /* 0x0000000000017941 */ /* 0x000fea0003800000 */
.L_x_5422:
        /* <DEDUP_REMOVED lines=49> */
[----:B---3--:R-:W1:Y:S02]  /*cdb0*/  SHFL.BFLY PT, R160, R149, 0x10, 0x1f ;  /* 0x0e001f0095a07f89 */ /* 0x008e6400000e0000 */
        /* <DEDUP_REMOVED lines=76> */
.L_x_5501:
[----:B01----:R-:W-:Y:S01]  /*d280*/  FADD.FTZ R158, R158, R151 ;  /* 0x000000979e9e7221 */ /* 0x003fe20000010000 */
[----:B------:R-:W-:Y:S01]  /*d290*/  FMUL.FTZ R151, R153, R153 ;  /* 0x0000009999977220 */ /* 0x000fe20000410000 */
[----:B------:R-:W-:Y:S01]  /*d2a0*/  PLOP3.LUT P0, PT, PT, PT, UP1, 0x40, 0x0 ;  /* 0x000000000000781c */ /* 0x000fe20003f0e818 */
[----:B------:R-:W0:Y:S01]  /*d2b0*/  @!P3 LDC.64 R46, c[0x0][0x250] ;  /* 0x00009400ff2ebb82 */ /* 0x000e220000000a00 */
[----:B------:R-:W-:Y:S01]  /*d2c0*/  FFMA.FTZ R149, R158, R45, UR16 ;  /* 0x000000109e957e23 */ /* 0x000fe2000801002d */
[----:B------:R-:W-:Y:S01]  /*d2d0*/  BSSY B1, `(.L_x_5481) ;  /* 0x000002c000017945 */ /* 0x000fe20003800000 */
        /* <DEDUP_REMOVED lines=43> */
.L_x_5482:
[----:B------:R-:W-:Y:S05]  /*d590*/  BSYNC B1 ;  /* 0x0000000000017941 */ /* 0x000fea0003800000 */
.L_x_5481:
        /* <DEDUP_REMOVED lines=31> */
[----:B------:R-:W-:Y:S01]  /*d790*/  F2FP.F16.F32.PACK_AB R45, R160, R45 ;  /* 0x0000002da02d723e */ /* 0x000fe200000000ff */
[----:B------:R-:W-:Y:S01]  /*d7a0*/  VIADD R140, R140, 0x20 ;  /* 0x000000208c8c7836 */ /* 0x000fe20000000000 */
[----:B------:R-:W-:-:S05]  /*d7b0*/  F2FP.F16.F32.PACK_AB R47, R162, R153 ;  /* 0x00000099a22f723e */ /* 0x000fca00000000ff */
[----:B------:R2:W-:Y:S02]  /*d7c0*/  STG.E.128 desc[UR4][R158.64], R44 ;  /* 0x0000002c9e007986 */ /* 0x0005e4000c101d04 */
.L_x_5484:
[----:B------:R-:W-:Y:S05]  /*d7d0*/  BSYNC B1 ;  /* 0x0000000000017941 */ /* 0x000fea0003800000 */
.L_x_5483:
        /* <DEDUP_REMOVED lines=35> */
.L_x_5486:
[----:B------:R-:W-:Y:S05]  /*da10*/  BSYNC B1 ;  /* 0x0000000000017941 */ /* 0x000fea0003800000 */
.L_x_5485:
        /* <DEDUP_REMOVED lines=34> */
.L_x_5488:
[----:B------:R-:W-:Y:S05]  /*dc40*/  BSYNC B1 ;  /* 0x0000000000017941 */ /* 0x000fea0003800000 */
.L_x_5487:
[----:B01234-:R-:W0:Y:S02]  /*dc50*/  LDC.64 R44, c[0x0][0x210] ;  /* 0x00008400ff2c7b82 */ /* 0x01fe240000000a00 */
[----:B0-----:R-:W-:-:S04]  /*dc60*/  LEA R18, R44, R18, 0x2 ;  /* 0x000000122c127211 */ /* 0x001fc800078e10ff */
[----:B------:R-:W-:-:S13]  /*dc70*/  ISETP.GE.AND P0, PT, R18, R45, PT ;  /* 0x0000002d1200720c */ /* 0x000fda0003f06270 */
[----:B------:R-:W-:Y:S05]  /*dc80*/  @!P0 BRA `(.L_x_5489) ;  /* 0xffffff3400608947 */ /* 0x000fea000383ffff */
[----:B------:R-:W-:Y:S05]  /*dc90*/  BSYNC B0 ;  /* 0x0000000000007941 */ /* 0x000fea0003800000 */
.L_x_5247:
[----:B------:R-:W-:Y:S05]  /*dca0*/  EXIT ;  /* 0x000000000000794d */ /* 0x000fea0003800000 */
.L_x_5480:
[----:B------:R-:W-:Y:S01]  /*dcb0*/  HFMA2.MMA R157, -RZ, RZ, 0, 5.9604644775390625e-08 ;  /* 0x00000001ff9d7435 */ /* 0x000fe200000001ff */
[----:B------:R-:W-:Y:S01]  /*dcc0*/  BSSY B1, `(.L_x_5490) ;  /* 0x0000007000017945 */ /* 0x000fe20003800000 */
[----:B---3--:R-:W-:Y:S01]  /*dcd0*/  IMAD.MOV.U32 R162, RZ, RZ, R44 ;  /* 0x000000ffffa27224 */ /* 0x008fe200078e002c */
[----:B------:R-:W-:Y:S01]  /*dce0*/  MOV R164, 0x1f ;  /* 0x0000001f00a47802 */ /* 0x000fe20000000f00 */
[----:B------:R-:W-:-:S07]  /*dcf0*/  IMAD.MOV.U32 R155, RZ, RZ, -0x1 ;  /* 0xffffffffff9b7424 */ /* 0x000fce00078e00ff */
[----:B------:R-:W-:Y:S05]  /*dd00*/  WARPSYNC.COLLECTIVE R155, `(.L_x_5491) ;  /* 0x000000009b087348 */ /* 0x000fea0003c00000 */
[----:B------:R0:W1:Y:S02]  /*dd10*/  SHFL.BFLY P4, R151, R162, R157, R164 ;  /* 0x0c00009da2977389 */ /* 0x00006400000800a4 */
[----:B01----:R-:W-:Y:S01]  /*dd20*/  ENDCOLLECTIVE ;  /* 0x000000000000791b */ /* 0x003fe20003800000 */
.L_x_5491:
[----:B------:R-:W-:Y:S05]  /*dd30*/  BSYNC B1 ;  /* 0x0000000000017941 */ /* 0x000fea0003800000 */
.L_x_5490:
        /* <DEDUP_REMOVED lines=9> */
.L_x_5492:
[----:B------:R-:W-:Y:S01]  /*ddd0*/  HFMA2.MMA R157, -RZ, RZ, 0, 2.384185791015625e-07 ;  /* 0x00000004ff9d7435 */ /* 0x000fe200000001ff */
[----:B------:R-:W-:-:S04]  /*dde0*/  IMAD.MOV.U32 R45, RZ, RZ, R151 ;  /* 0x000000ffff2d7224 */ /* 0x000fc800078e0097 */
[----:B------:R-:W-:-:S05]  /*ddf0*/  FADD.FTZ R47, R46, R45 ;  /* 0x0000002d2e2f7221 */ /* 0x000fca0000010000 */
[----:B------:R-:W-:-:S07]  /*de00*/  MOV R162, R47 ;  /* 0x0000002f00a27202 */ /* 0x000fce0000000f00 */
[----:B------:R-:W-:Y:S05]  /*de10*/  WARPSYNC.COLLECTIVE R155, `(.L_x_5493) ;  /* 0x000000009b087348 */ /* 0x000fea0003c00000 */
[----:B------:R0:W1:Y:S02]  /*de20*/  SHFL.BFLY P4, R151, R162, R157, R164 ;  /* 0x0c00009da2977389 */ /* 0x00006400000800a4 */
[----:B01----:R-:W-:Y:S01]  /*de30*/  ENDCOLLECTIVE ;  /* 0x000000000000791b */ /* 0x003fe20003800000 */
.L_x_5493:
[----:B------:R-:W-:Y:S01]  /*de40*/  HFMA2.MMA R157, -RZ, RZ, 0, 4.76837158203125e-07 ;  /* 0x00000008ff9d7435 */ /* 0x000fe200000001ff */
[----:B------:R-:W-:-:S04]  /*de50*/  IMAD.MOV.U32 R158, RZ, RZ, R151 ;  /* 0x000000ffff9e7224 */ /* 0x000fc800078e0097 */
[----:B------:R-:W-:-:S05]  /*de60*/  FADD.FTZ R158, R47, R158 ;  /* 0x0000009e2f9e7221 */ /* 0x000fca0000010000 */
[----:B------:R-:W-:-:S07]  /*de70*/  MOV R162, R158 ;  /* 0x0000009e00a27202 */ /* 0x000fce0000000f00 */
[----:B------:R-:W-:Y:S05]  /*de80*/  WARPSYNC.COLLECTIVE R155, `(.L_x_5494) ;  /* 0x000000009b087348 */ /* 0x000fea0003c00000 */
[----:B------:R0:W1:Y:S02]  /*de90*/  SHFL.BFLY P4, R151, R162, R157, R164 ;  /* 0x0c00009da2977389 */ /* 0x00006400000800a4 */
[----:B01----:R-:W-:Y:S01]  /*dea0*/  ENDCOLLECTIVE ;  /* 0x000000000000791b */ /* 0x003fe20003800000 */
.L_x_5494:
        /* <DEDUP_REMOVED lines=8> */
.L_x_5495:
        /* <DEDUP_REMOVED lines=73> */
.L_x_5496:
[----:B------:R-:W-:Y:S01]  /*e3c0*/  HFMA2.MMA R157, -RZ, RZ, 0, 1.1920928955078125e-07 ;  /* 0x00000002ff9d7435 */ /* 0x000fe200000001ff */
[----:B------:R-:W-:-:S04]  /*e3d0*/  IMAD.MOV.U32 R47, RZ, RZ, R151 ;  /* 0x000000ffff2f7224 */ /* 0x000fc800078e0097 */
[----:B------:R-:W-:-:S05]  /*e3e0*/  FADD.FTZ R47, R44, R47 ;  /* 0x0000002f2c2f7221 */ /* 0x000fca0000010000 */
[----:B------:R-:W-:-:S07]  /*e3f0*/  MOV R162, R47 ;  /* 0x0000002f00a27202 */ /* 0x000fce0000000f00 */
[----:B------:R-:W-:Y:S05]  /*e400*/  WARPSYNC.COLLECTIVE R155, `(.L_x_5497) ;  /* 0x000000009b087348 */ /* 0x000fea0003c00000 */
[----:B------:R0:W1:Y:S02]  /*e410*/  SHFL.BFLY P4, R151, R162, R157, R164 ;  /* 0x0c00009da2977389 */ /* 0x00006400000800a4 */
[----:B01----:R-:W-:Y:S01]  /*e420*/  ENDCOLLECTIVE ;  /* 0x000000000000791b */ /* 0x003fe20003800000 */
.L_x_5497:
[----:B------:R-:W-:Y:S01]  /*e430*/  HFMA2.MMA R157, -RZ, RZ, 0, 2.384185791015625e-07 ;  /* 0x00000004ff9d7435 */ /* 0x000fe200000001ff */
[----:B------:R-:W-:-:S04]  /*e440*/  IMAD.MOV.U32 R46, RZ, RZ, R151 ;  /* 0x000000ffff2e7224 */ /* 0x000fc800078e0097 */
[----:B------:R-:W-:-:S05]  /*e450*/  FADD.FTZ R46, R47, R46 ;  /* 0x0000002e2f2e7221 */ /* 0x000fca0000010000 */
[----:B------:R-:W-:-:S07]  /*e460*/  MOV R162, R46 ;  /* 0x0000002e00a27202 */ /* 0x000fce0000000f00 */
[----:B------:R-:W-:Y:S05]  /*e470*/  WARPSYNC.COLLECTIVE R155, `(.L_x_5498) ;  /* 0x000000009b087348 */ /* 0x000fea0003c00000 */
[----:B------:R0:W1:Y:S02]  /*e480*/  SHFL.BFLY P4, R151, R162, R157, R164 ;  /* 0x0c00009da2977389 */ /* 0x00006400000800a4 */
[----:B01----:R-:W-:Y:S01]  /*e490*/  ENDCOLLECTIVE ;  /* 0x000000000000791b */ /* 0x003fe20003800000 */
.L_x_5498:
[----:B------:R-:W-:Y:S01]  /*e4a0*/  HFMA2.MMA R157, -RZ, RZ, 0, 4.76837158203125e-07 ;  /* 0x00000008ff9d7435 */ /* 0x000fe200000001ff */
[----:B------:R-:W-:-:S04]  /*e4b0*/  IMAD.MOV.U32 R149, RZ, RZ, R151 ;  /* 0x000000ffff957224 */ /* 0x000fc800078e0097 */
[----:B------:R-:W-:-:S05]  /*e4c0*/  FADD.FTZ R149, R46, R149 ;  /* 0x000000952e957221 */ /* 0x000fca0000010000 */
[----:B------:R-:W-:-:S07]  /*e4d0*/  MOV R162, R149 ;  /* 0x0000009500a27202 */ /* 0x000fce0000000f00 */
[----:B------:R-:W-:Y:S05]  /*e4e0*/  WARPSYNC.COLLECTIVE R155, `(.L_x_5499) ;  /* 0x000000009b087348 */ /* 0x000fea0003c00000 */
[----:B------:R0:W1:Y:S02]  /*e4f0*/  SHFL.BFLY P4, R151, R162, R157, R164 ;  /* 0x0c00009da2977389 */ /* 0x00006400000800a4 */
[----:B01----:R-:W-:Y:S01]  /*e500*/  ENDCOLLECTIVE ;  /* 0x000000000000791b */ /* 0x003fe20003800000 */
.L_x_5499:
[----:B------:R-:W-:Y:S01]  /*e510*/  HFMA2.MMA R157, -RZ, RZ, 0, 9.5367431640625e-07 ;  /* 0x00000010ff9d7435 */ /* 0x000fe200000001ff */
[----:B------:R-:W-:-:S04]  /*e520*/  IMAD.MOV.U32 R158, RZ, RZ, R151 ;  /* 0x000000ffff9e7224 */ /* 0x000fc800078e0097 */
[----:B------:R-:W-:-:S05]  /*e530*/  FADD.FTZ R158, R149, R158 ;  /* 0x0000009e959e7221 */ /* 0x000fca0000010000 */
[----:B------:R-:W-:-:S07]  /*e540*/  MOV R162, R158 ;  /* 0x0000009e00a27202 */ /* 0x000fce0000000f00 */
[----:B------:R-:W-:Y:S05]  /*e550*/  WARPSYNC.COLLECTIVE R155, `(.L_x_5500) ;  /* 0x000000009b087348 */ /* 0x000fea0003c00000 */
[----:B------:R0:W1:Y:S02]  /*e560*/  SHFL.BFLY P4, R151, R162, R157, R164 ;  /* 0x0c00009da2977389 */ /* 0x00006400000800a4 */
[----:B01----:R-:W-:Y:S01]  /*e570*/  ENDCOLLECTIVE ;  /* 0x000000000000791b */ /* 0x003fe20003800000 */
.L_x_5500:
[----:B------:R-:W-:Y:S05]  /*e580*/  BRA `(.L_x_5501) ;  /* 0xffffffec003c7947 */ /* 0x000fea000383ffff */
.L_x_5502:
        /* <DEDUP_REMOVED lines=15> */
.L_x_30442:


//--------------------- .text._ZN10layer_norm13ln_fwd_kernelINS_13Kernel_traitsI6__halfS2_S2_S2_fjLj1024ELj1ELj4ELj1ELj16ENS_18Kernel_traits_baseILj1024ES2_S2_S2_S2_fjLj128EEEEELb1ELb1ELb0ELb1EEEvNS_9FwdParamsE --------------------------
	.section	.text._ZN10layer_norm13ln_fwd_kernelINS_13Kernel_traitsI6__halfS2_S2_S2_fjLj1024ELj1ELj4ELj1ELj16ENS_18Kernel_traits_baseILj1024ES2_S2_S2_S2_fjLj128EEEEELb1ELb1ELb0ELb1EEEvNS_9FwdParamsE,"ax",@progbits
	.align	128
        .global         _ZN10layer_norm13ln_fwd_kernelINS_13Kernel_traitsI6__halfS2_S2_S2_fjLj1024ELj1ELj4ELj1ELj16ENS_18Kernel_traits_baseILj1024ES2_S2_S2_S2_fjLj128EEEEELb1ELb1ELb0ELb1EEEvNS_9FwdParamsE
        .type           _ZN10layer_norm13ln_fwd_kernelINS_13Kernel_traitsI6__halfS2_S2_S2_fjLj1024ELj1ELj4ELj1ELj16ENS_18Kernel_traits_baseILj1024ES2_S2_S2_S2_fjLj128EEEEELb1ELb1ELb0ELb1EEEvNS_9FwdParamsE,@function
        .size           _ZN10layer_norm13ln_fwd_kernelINS_13Kernel_traitsI6__halfS2_S2_S2_fjLj1024ELj1ELj4ELj1ELj16ENS_18Kernel_traits_baseILj1024ES2_S2_S2_S2_fjLj128EEEEELb1ELb1ELb0ELb1EEEvNS_9FwdParamsE,(.L_x_30443 - _ZN10layer_norm13ln_fwd_kernelINS_13Kernel_traitsI6__halfS2_S2_S2_fjLj1024ELj1ELj4ELj1ELj16ENS_18Kernel_traits_baseILj1024ES2_S2_S2_S2_fjLj128EEEEELb1ELb1ELb0ELb1EEEvNS_9FwdParamsE)
        .other          _ZN10layer_norm13ln_fwd_kernelINS_13Kernel_traitsI6__halfS2_S2_S2_fjLj1024ELj1ELj4ELj1ELj16ENS_18Kernel_traits_baseILj1024ES2_S2_S2_S2_fjLj128EEEEELb1ELb1ELb0ELb1EEEvNS_9FwdParamsE,@"STO_CUDA_ENTRY STV_DEFAULT"
_ZN10layer_norm13ln_fwd_kernelINS_13Kernel_traitsI6__halfS2_S2_S2_fjLj1024ELj1ELj4ELj1ELj16ENS_18Kernel_traits_baseILj1024ES2_S2_S2_S2_fjLj128EEEEELb1ELb1ELb0ELb1EEEvNS_9FwdParamsE:
.text._ZN10layer_norm13ln_fwd_kernelINS_13Kernel_traitsI6__halfS2_S2_S2_fjLj1024ELj1ELj4ELj1ELj16ENS_18Kernel_traits_baseILj1024ES2_S2_S2_S2_fjLj128EEEEELb1ELb1ELb0ELb1EEEvNS_9FwdParamsE:
        /* <DEDUP_REMOVED lines=15> */
[----:B------:R-:W-:Y:S01]  /*00f0*/  ULDC.64 UR10, c[0x0][0x278] ;  /* 0x00009e00000a7ab9 */ /* 0x000fe20000000a00 */
        /* <DEDUP_REMOVED lines=54> */
[----:B------:R-:W-:Y:S01]  /*0460*/  UIADD3 UR29, UR7, 0x1fd5c5a3, URZ ;  /* 0x1fd5c5a3071d7890 */ /* 0x000fe2000fffe03f */
[----:B------:R-:W-:Y:S02]  /*0470*/  ISETP.NE.U32.AND P0, PT, RZ, UR8, PT ;  /* 0x00000008ff007c0c */ /* 0x000fe4000bf05070 */
[----:B------:R-:W-:Y:S01]  /*0480*/  LOP3.LUT R20, R3, UR27, R6, 0x96, !PT ;  /* 0x0000001b03147c12 */ /* 0x000fe2000f8e9606 */
[----:B------:R-:W-:Y:S01]  /*0490*/  IMAD.WIDE.U32 R14, R14, -0x2daee0ad, RZ ;  /* 0xd2511f530e0e7825 */ /* 0x000fe200078e00ff */
[----:B------:R-:W-:Y:S01]  /*04a0*/  IADD3 R4, P1, R28, UR8, RZ ;  /* 0x000000081c047c10 */ /* 0x000fe2000ff3e0ff */
[----:B------:R-:W-:Y:S01]  /*04b0*/  UIADD3 UR28, UR6, 0x5384540f, URZ ;  /* 0x5384540f061c7890 */ /* 0x000fe2000fffe03f */
[----:B------:R-:W-:Y:S01]  /*04c0*/  ISETP.NE.AND.EX P0, PT, RZ, UR9, PT, P0 ;  /* 0x00000009ff007c0c */ /* 0x000fe2000bf05300 */
[----:B------:R-:W-:Y:S01]  /*04d0*/  IMAD.WIDE.U32 R20, R20, -0x326172a9, RZ ;  /* 0xcd9e8d5714147825 */ /* 0x000fe200078e00ff */
[----:B------:R-:W-:-:S02]  /*04e0*/  LOP3.LUT R31, R15, UR29, R2, 0x96, !PT ;  /* 0x0000001d0f1f7c12 */ /* 0x000fc4000f8e9602 */
[----:B------:R-:W-:Y:S02]  /*04f0*/  LOP3.LUT R2, R22, 0x1f, RZ, 0xc0, !PT ;  /* 0x0000001f16027812 */ /* 0x000fe400078ec0ff */
[----:B------:R-:W-:Y:S01]  /*0500*/  IADD3.X R5, RZ, UR9, RZ, P1, !PT ;  /* 0x00000009ff057c10 */ /* 0x000fe20008ffe4ff */
[----:B------:R-:W-:Y:S01]  /*0510*/  ULDC.64 UR8, c[0x0][0x260] ;  /* 0x0000980000087ab9 */ /* 0x000fe20000000a00 */
[----:B------:R-:W-:Y:S02]  /*0520*/  ISETP.GE.AND P1, PT, R0, UR12, PT ;  /* 0x0000000c00007c0c */ /* 0x000fe4000bf26270 */
[----:B------:R-:W-:Y:S02]  /*0530*/  LOP3.LUT R69, R21, UR28, R12, 0x96, !PT ;  /* 0x0000001c15457c12 */ /* 0x000fe4000f8e960c */
[----:B------:R-:W-:Y:S01]  /*0540*/  LEA R12, P2, R2, UR10, 0x4 ;  /* 0x0000000a020c7c11 */ /* 0x000fe2000f8420ff */
[----:B------:R-:W5:Y:S01]  /*0550*/  @P0 LDG.E.128 R8, desc[UR4][R4.64] ;  /* 0x0000000404080981 */ /* 0x000f62000c1e1d00 */
[----:B------:R-:W-:-:S03]  /*0560*/  UIADD3 UR30, UR6, -0xe443238, URZ ;  /* 0xf1bbcdc8061e7890 */ /* 0x000fc6000fffe03f */
[----:B------:R-:W-:Y:S01]  /*0570*/  IMAD.X R13, RZ, RZ, UR11, P2 ;  /* 0x0000000bff0d7e24 */ /* 0x000fe200090e06ff */
[----:B------:R-:W-:Y:S01]  /*0580*/  IADD3 R6, P2, R28, UR8, RZ ;  /* 0x000000081c067c10 */ /* 0x000fe2000ff5e0ff */
[----:B------:R-:W5:Y:S01]  /*0590*/  @P0 LDG.E.128 R16, desc[UR4][R4.64+0x200] ;  /* 0x0002000404100981 */ /* 0x000f62000c1e1d00 */
[----:B------:R-:W-:Y:S01]  /*05a0*/  UIADD3 UR31, UR7, -0x24c28bd8, URZ ;  /* 0xdb3d7428071f7890 */ /* 0x000fe2000fffe03f */
[----:B------:R-:W-:Y:S02]  /*05b0*/  IMAD.HI.U32 R3, R69, -0x2daee0ad, RZ ;  /* 0xd2511f5345037827 */ /* 0x000fe400078e00ff */
[----:B------:R-:W5:Y:S01]  /*05c0*/  @P0 LDG.E.128 R24, desc[UR4][R4.64+0x400] ;  /* 0x0004000404180981 */ /* 0x000f62000c1e1d00 */
[----:B------:R-:W-:-:S03]  /*05d0*/  IADD3.X R7, RZ, UR9, RZ, P2, !PT ;  /* 0x00000009ff077c10 */ /* 0x000fc600097fe4ff */
        /* <DEDUP_REMOVED lines=19> */
[----:B------:R-:W5:Y:S01]  /*0710*/  LDG.E.128 R40, desc[UR4][R12.64] ;  /* 0x000000040c287981 */ /* 0x000f62000c1e1d00 */
[--C-:B------:R-:W-:Y:S01]  /*0720*/  HADD2.F32 R5, -RZ, R9.reuse.H0_H0 ;  /* 0x20000009ff057230 */ /* 0x100fe20000004100 */
[----:B------:R-:W-:Y:S01]  /*0730*/  @!P0 CS2R R46, SRZ ;  /* 0x00000000002e8805 */ /* 0x000fe2000001ff00 */
[----:B0-----:R-:W-:Y:S01]  /*0740*/  HADD2.F32 R6, -RZ, R9.H1_H1 ;  /* 0x30000009ff067230 */ /* 0x001fe20000004100 */
[----:B------:R-:W5:Y:S01]  /*0750*/  LDG.E.128 R36, desc[UR4][R12.64+0x200] ;  /* 0x000200040c247981 */ /* 0x000f62000c1e1d00 */
[--C-:B------:R-:W-:Y:S01]  /*0760*/  HADD2.F32 R7, -RZ, R10.reuse.H0_H0 ;  /* 0x2000000aff077230 */ /* 0x100fe20000004100 */
[----:B------:R-:W-:Y:S01]  /*0770*/  UIADD3 UR32, UR6, -0x700cb87f, URZ ;  /* 0x8ff3478106207890 */ /* 0x000fe2000fffe03f */
[----:B------:R-:W-:Y:S01]  /*0780*/  HADD2.F32 R8, -RZ, R10.H1_H1 ;  /* 0x3000000aff087230 */ /* 0x000fe20000004100 */
[----:B------:R0:W5:Y:S01]  /*0790*/  LDG.E.128 R32, desc[UR4][R12.64+0x400] ;  /* 0x000400040c207981 */ /* 0x000162000c1e1d00 */
[--C-:B------:R-:W-:Y:S01]  /*07a0*/  HADD2.F32 R9, -RZ, R11.reuse.H0_H0 ;  /* 0x2000000bff097230 */ /* 0x100fe20000004100 */
[----:B------:R-:W-:Y:S01]  /*07b0*/  UIADD3 UR33, UR7, -0x695add53, URZ ;  /* 0x96a522ad07217890 */ /* 0x000fe2000fffe03f */
[----:B------:R-:W-:Y:S01]  /*07c0*/  HADD2.F32 R10, -RZ, R11.H1_H1 ;  /* 0x3000000bff0a7230 */ /* 0x000fe20000004100 */
[----:B------:R-:W-:Y:S01]  /*07d0*/  ULDC.64 UR8, c[0x0][0x270] ;  /* 0x00009c0000087ab9 */ /* 0x000fe20000000a00 */
[----:B------:R-:W-:Y:S01]  /*07e0*/  HADD2.F32 R11, -RZ, R16.H0_H0 ;  /* 0x20000010ff0b7230 */ /* 0x000fe20000004100 */
[----:B------:R-:W-:Y:S01]  /*07f0*/  HFMA2.MMA R114, -RZ, RZ, 0, 0 ;  /* 0x00000000ff727435 */ /* 0x000fe200000001ff */
[--C-:B------:R-:W-:Y:S01]  /*0800*/  HADD2.F32 R14, -RZ, R17.reuse.H1_H1 ;  /* 0x30000011ff0e7230 */ /* 0x100fe20000004100 */
[----:B------:R-:W-:Y:S01]  /*0810*/  BSSY B0, `(.L_x_5503) ;  /* 0x0000cb6000007945 */ /* 0x000fe20003800000 */
[----:B------:R-:W-:Y:S01]  /*0820*/  HADD2.F32 R15, -RZ, R18.H0_H0 ;  /* 0x20000012ff0f7230 */ /* 0x000fe20000004100 */
[----:B------:R-:W-:Y:S01]  /*0830*/  UISETP.NE.U32.AND UP0, UPT, UR8, URZ, UPT ;  /* 0x0000003f0800728c */ /* 0x000fe2000bf05070 */
[----:B0-----:R-:W-:Y:S01]  /*0840*/  HADD2.F32 R12, -RZ, R16.H1_H1 ;  /* 0x30000010ff0c7230 */ /* 0x001fe20000004100 */
[----:B------:R-:W-:Y:S01]  /*0850*/  LOP3.LUT R144, R144, 0x3, RZ, 0xc0, !PT ;  /* 0x0000000390907812 */ /* 0x000fe200078ec0ff */
[----:B------:R-:W-:Y:S01]  /*0860*/  HADD2.F32 R13, -RZ, R17.H0_H0 ;  /* 0x20000011ff0d7230 */ /* 0x000fe20000004100 */
[----:B------:R-:W-:Y:S01]  /*0870*/  ULDC.U8 UR8, c[0x0][0x2a0] ;  /* 0x0000a80000087ab9 */ /* 0x000fe20000000000 */
[----:B------:R-:W-:Y:S01]  /*0880*/  HADD2.F32 R16, -RZ, R18.H1_H1 ;  /* 0x30000012ff107230 */ /* 0x000fe20000004100 */
[----:B------:R-:W-:Y:S01]  /*0890*/  UISETP.NE.AND.EX UP0, UPT, UR9, URZ, UPT, UP0 ;  /* 0x0000003f0900728c */ /* 0x000fe2000bf05300 */
[--C-:B------:R-:W-:Y:S01]  /*08a0*/  HADD2.F32 R29, -RZ, R45.reuse.H0_H0 ;  /* 0x2000002dff1d7230 */ /* 0x100fe20000004100 */
[----:B------:R-:W-:Y:S01]  /*08b0*/  ULDC UR10, c[0x0][0x218] ;  /* 0x00008600000a7ab9 */ /* 0x000fe20000000800 */
[----:B------:R-:W-:Y:S01]  /*08c0*/  HADD2.F32 R30, -RZ, R45.H1_H1 ;  /* 0x3000002dff1e7230 */ /* 0x000fe20000004100 */
[----:B------:R-:W-:Y:S01]  /*08d0*/  UISETP.NE.AND UP1, UPT, UR8, URZ, UPT ;  /* 0x0000003f0800728c */ /* 0x000fe2000bf25270 */
[--C-:B------:R-:W-:Y:S01]  /*08e0*/  HADD2.F32 R17, -RZ, R19.reuse.H0_H0 ;  /* 0x20000013ff117230 */ /* 0x100fe20000004100 */
[----:B------:R-:W-:Y:S01]  /*08f0*/  ULDC UR11, c[0x0][0x2d8] ;  /* 0x0000b600000b7ab9 */ /* 0x000fe20000000800 */
        /* <DEDUP_REMOVED lines=22> */
[----:B------:R-:W-:Y:S02]  /*0a60*/  HADD2.F32 R47, -RZ, R47.H1_H1 ;  /* 0x3000002fff2f7230 */ /* 0x000fe40000004100 */
[----:B------:R-:W-:Y:S02]  /*0a70*/  IMAD R116, R116, -0x326172a9, RZ ;  /* 0xcd9e8d5774747824 */ /* 0x000fe400078e02ff */
[----:B------:R-:W-:Y:S02]  /*0a80*/  IMAD R118, R118, -0x2daee0ad, RZ ;  /* 0xd2511f5376767824 */ /* 0x000fe400078e02ff */
[--C-:B--2---:R-:W-:Y:S02]  /*0a90*/  HADD2.F32 R68, -RZ, R48.reuse.H0_H0 ;  /* 0x20000030ff447230 */ /* 0x104fe40000004100 */
[----:B------:R-:W-:-:S02]  /*0aa0*/  HADD2.F32 R70, -RZ, R48.H1_H1 ;  /* 0x30000030ff467230 */ /* 0x000fc40000004100 */
[--C-:B------:R-:W-:Y:S02]  /*0ab0*/  HADD2.F32 R71, -RZ, R49.reuse.H0_H0 ;  /* 0x20000031ff477230 */ /* 0x100fe40000004100 */
[----:B------:R-:W-:Y:S02]  /*0ac0*/  HADD2.F32 R72, -RZ, R49.H1_H1 ;  /* 0x30000031ff487230 */ /* 0x000fe40000004100 */
[--C-:B------:R-:W-:Y:S02]  /*0ad0*/  HADD2.F32 R73, -RZ, R50.reuse.H0_H0 ;  /* 0x20000032ff497230 */ /* 0x100fe40000004100 */
[----:B------:R-:W-:Y:S02]  /*0ae0*/  HADD2.F32 R74, -RZ, R50.H1_H1 ;  /* 0x30000032ff4a7230 */ /* 0x000fe40000004100 */
[--C-:B------:R-:W-:Y:S02]  /*0af0*/  HADD2.F32 R75, -RZ, R51.reuse.H0_H0 ;  /* 0x20000033ff4b7230 */ /* 0x100fe40000004100 */
[----:B------:R-:W-:-:S02]  /*0b00*/  HADD2.F32 R76, -RZ, R51.H1_H1 ;  /* 0x30000033ff4c7230 */ /* 0x000fc40000004100 */
[--C-:B---3--:R-:W-:Y:S02]  /*0b10*/  HADD2.F32 R78, -RZ, R52.reuse.H0_H0 ;  /* 0x20000034ff4e7230 */ /* 0x108fe40000004100 */
[----:B------:R-:W-:Y:S02]  /*0b20*/  HADD2.F32 R77, -RZ, R52.H1_H1 ;  /* 0x30000034ff4d7230 */ /* 0x000fe40000004100 */
[--C-:B------:R-:W-:Y:S02]  /*0b30*/  HADD2.F32 R80, -RZ, R53.reuse.H0_H0 ;  /* 0x20000035ff507230 */ /* 0x100fe40000004100 */
[----:B------:R-:W-:Y:S02]  /*0b40*/  HADD2.F32 R79, -RZ, R53.H1_H1 ;  /* 0x30000035ff4f7230 */ /* 0x000fe40000004100 */
[--C-:B------:R-:W-:Y:S02]  /*0b50*/  HADD2.F32 R82, -RZ, R54.reuse.H0_H0 ;  /* 0x20000036ff527230 */ /* 0x100fe40000004100 */
[----:B------:R-:W-:-:S02]  /*0b60*/  HADD2.F32 R81, -RZ, R54.H1_H1 ;  /* 0x30000036ff517230 */ /* 0x000fc40000004100 */
[--C-:B------:R-:W-:Y:S02]  /*0b70*/  HADD2.F32 R84, -RZ, R55.reuse.H0_H0 ;  /* 0x20000037ff547230 */ /* 0x100fe40000004100 */
[----:B------:R-:W-:Y:S02]  /*0b80*/  HADD2.F32 R83, -RZ, R55.H1_H1 ;  /* 0x30000037ff537230 */ /* 0x000fe40000004100 */
[--C-:B----4-:R-:W-:Y:S02]  /*0b90*/  HADD2.F32 R86, -RZ, R56.reuse.H0_H0 ;  /* 0x20000038ff567230 */ /* 0x110fe40000004100 */
        /* <DEDUP_REMOVED lines=23> */
.L_x_5729:
[----:B------:R-:W-:Y:S01]  /*0d10*/  ISETP.NE.U32.AND P0, PT, RZ, UR12, PT ;  /* 0x0000000cff007c0c */ /* 0x000fe2000bf05070 */
[----:B-1----:R-:W0:Y:S01]  /*0d20*/  LDC.64 R62, c[0x0][0x220] ;  /* 0x00008800ff3e7b82 */ /* 0x002e220000000a00 */
[----:B------:R-:W-:Y:S01]  /*0d30*/  IMAD R52, R0, UR10, RZ ;  /* 0x0000000a00347c24 */ /* 0x000fe2000f8e02ff */
[----:B------:R-:W-:Y:S01]  /*0d40*/  PLOP3.LUT P1, PT, PT, PT, UP0, 0x80, 0x0 ;  /* 0x000000000000781c */ /* 0x000fe20003f2f008 */
[----:B------:R-:W-:Y:S01]  /*0d50*/  IMAD.MOV.U32 R59, RZ, RZ, 0x2 ;  /* 0x00000002ff3b7424 */ /* 0x000fe200078e00ff */
        /* <DEDUP_REMOVED lines=16> */
[----:B------:R-:W-:Y:S02]  /*0e60*/  MOV R127, 0x3f800000 ;  /* 0x3f800000007f7802 */ /* 0x000fe40000000f00 */
[----:B------:R-:W-:-:S09]  /*0e70*/  IADD3 R60, R144, 0x1, RZ ;  /* 0x00000001903c7810 */ /* 0x000fd20007ffe0ff */
[----:B--2---:R-:W-:Y:S01]  /*0e80*/  @P2 HADD2.F32 R127, -RZ, R58.H0_H0 ;  /* 0x2000003aff7f2230 */ /* 0x004fe20000004100 */
        /* <DEDUP_REMOVED lines=9> */
.L_x_5505:
[----:B------:R-:W-:-:S07]  /*0f20*/  IMAD.MOV.U32 R66, RZ, RZ, R116 ;  /* 0x000000ffff427224 */ /* 0x000fce00078e0074 */
.L_x_5506:
[----:B------:R-:W-:Y:S05]  /*0f30*/  BSYNC B1 ;  /* 0x0000000000017941 */ /* 0x000fea0003800000 */
.L_x_5504:
        /* <DEDUP_REMOVED lines=16> */
.L_x_5510:
[----:B------:R-:W-:Y:S05]  /*1040*/  BSYNC B2 ;  /* 0x0000000000027941 */ /* 0x000fea0003800000 */
.L_x_5509:
        /* <DEDUP_REMOVED lines=42> */
.L_x_5508:
[----:B------:R-:W-:Y:S05]  /*12f0*/  BSYNC B1 ;  /* 0x0000000000017941 */ /* 0x000fea0003800000 */
.L_x_5507:
[----:B------:R-:W0:Y:S01]  /*1300*/  LDC R126, c[0x0][0x298] ;  /* 0x0000a600ff7e7b82 */ /* 0x000e220000000800 */
[----:B------:R-:W-:Y:S01]  /*1310*/  I2FP.F32.U32 R57, R66 ;  /* 0x0000004200397245 */ /* 0x000fe20000201000 */
[----:B------:R-:W-:Y:S01]  /*1320*/  IMAD.MOV.U32 R124, RZ, RZ, 0x2f800000 ;  /* 0x2f800000ff7c7424 */ /* 0x000fe200078e00ff */
[----:B------:R-:W-:Y:S01]  /*1330*/  BSSY B1, `(.L_x_5511) ;  /* 0x0000019000017945 */ /* 0x000fe20003800000 */
[----:B-----5:R-:W-:Y:S02]  /*1340*/  HADD2.F32 R58, -RZ, R52.H0_H0 ;  /* 0x20000034ff3a7230 */ /* 0x020fe40000004100 */
[----:B------:R-:W-:Y:S01]  /*1350*/  FFMA.FTZ R56, R57, R124, 1.1641532182693481445e-10 ;  /* 0x2f00000039387423 */ /* 0x000fe2000001007c */
[----:B------:R-:W-:Y:S01]  /*1360*/  HADD2.F32 R66, -RZ, R40.H0_H0 ;  /* 0x20000028ff427230 */ /* 0x000fe20000004100 */
[----:B------:R-:W1:Y:S01]  /*1370*/  LDC R125, c[0x0][0x294] ;  /* 0x0000a500ff7d7b82 */ /* 0x000e620000000800 */
[----:B------:R-:W-:Y:S01]  /*1380*/  FMUL.FTZ R57, R58, R127 ;  /* 0x0000007f3a397220 */ /* 0x000fe20000410000 */
[----:B------:R-:W-:Y:S01]  /*1390*/  @P0 HADD2.F32 R59, -RZ, R48.H0_H0 ;  /* 0x20000030ff3b0230 */ /* 0x000fe20000004100 */
[----:B------:R-:W-:-:S02]  /*13a0*/  IADD3 R58, R60, 0x1, RZ ;  /* 0x000000013c3a7810 */ /* 0x000fc40007ffe0ff */
        /* <DEDUP_REMOVED lines=16> */
.L_x_5512:
[----:B------:R-:W-:-:S07]  /*14b0*/  MOV R65, R116 ;  /* 0x0000007400417202 */ /* 0x000fce0000000f00 */
.L_x_5513:
[----:B------:R-:W-:Y:S05]  /*14c0*/  BSYNC B1 ;  /* 0x0000000000017941 */ /* 0x000fea0003800000 */
.L_x_5511:
        /* <DEDUP_REMOVED lines=16> */
.L_x_5517:
[----:B------:R-:W-:Y:S05]  /*15d0*/  BSYNC B2 ;  /* 0x0000000000027941 */ /* 0x000fea0003800000 */
.L_x_5516:
        /* <DEDUP_REMOVED lines=42> */
.L_x_5515:
[----:B------:R-:W-:Y:S05]  /*1880*/  BSYNC B1 ;  /* 0x0000000000017941 */ /* 0x000fea0003800000 */
.L_x_5514:
[----:B------:R-:W-:Y:S01]  /*1890*/  I2FP.F32.U32 R57, R65 ;  /* 0x0000004100397245 */ /* 0x000fe20000201000 */
[----:B------:R-:W-:Y:S01]  /*18a0*/  HADD2.F32 R56, -RZ, R52.H1_H1 ;  /* 0x30000034ff387230 */ /* 0x000fe20000004100 */
[----:B------:R-:W-:Y:S01]  /*18b0*/  BSSY B1, `(.L_x_5518) ;  /* 0x0000017000017945 */ /* 0x000fe20003800000 */
[----:B------:R-:W-:Y:S02]  /*18c0*/  IADD3 R60, R58, 0x1, RZ ;  /* 0x000000013a3c7810 */ /* 0x000fe40007ffe0ff */
[----:B------:R-:W-:Y:S01]  /*18d0*/  FFMA.FTZ R52, R57, R124, 1.1641532182693481445e-10 ;  /* 0x2f00000039347423 */ /* 0x000fe2000001007c */
[----:B------:R-:W-:Y:S01]  /*18e0*/  FMUL.FTZ R57, R56, R127 ;  /* 0x0000007f38397220 */ /* 0x000fe20000410000 */
[----:B------:R-:W-:-:S03]  /*18f0*/  @P0 HADD2.F32 R56, -RZ, R48.H1_H1 ;  /* 0x30000030ff380230 */ /* 0x000fc60000004100 */
[----:B------:R-:W-:Y:S01]  /*1900*/  FMUL.FTZ R57, R57, R126 ;  /* 0x0000007e39397220 */ /* 0x000fe20000410000 */
[----:B------:R-:W-:Y:S01]  /*1910*/  FSETP.GTU.FTZ.AND P1, PT, R52, R125, PT ;  /* 0x0000007d3400720b */ /* 0x000fe20003f3c000 */
[----:B------:R-:W-:-:S03]  /*1920*/  HADD2.F32 R52, -RZ, R40.H1_H1 ;  /* 0x30000028ff347230 */ /* 0x000fc60000004100 */
        /* <DEDUP_REMOVED lines=14> */
.L_x_5519:
[----:B------:R-:W-:-:S07]  /*1a10*/  IMAD.MOV.U32 R52, RZ, RZ, R116 ;  /* 0x000000ffff347224 */ /* 0x000fce00078e0074 */
.L_x_5520:
[----:B------:R-:W-:Y:S05]  /*1a20*/  BSYNC B1 ;  /* 0x0000000000017941 */ /* 0x000fea0003800000 */
.L_x_5518:
        /* <DEDUP_REMOVED lines=16> */
.L_x_5524:
[----:B------:R-:W-:Y:S05]  /*1b30*/  BSYNC B2 ;  /* 0x0000000000027941 */ /* 0x000fea0003800000 */
.L_x_5523:
        /* <DEDUP_REMOVED lines=42> */
.L_x_5522:
[----:B------:R-:W-:Y:S05]  /*1de0*/  BSYNC B1 ;  /* 0x0000000000017941 */ /* 0x000fea0003800000 */
.L_x_5521:
[----:B------:R-:W-:Y:S01]  /*1df0*/  I2FP.F32.U32 R57, R52 ;  /* 0x0000003400397245 */ /* 0x000fe20000201000 */
[----:B------:R-:W-:Y:S01]  /*1e00*/  HADD2.F32 R56, -RZ, R53.H0_H0 ;  /* 0x20000035ff387230 */ /* 0x000fe20000004100 */
[----:B------:R-:W-:Y:S01]  /*1e10*/  ISETP.NE.AND P2, PT, R60, 0x1, PT ;  /* 0x000000013c00780c */ /* 0x000fe20003f45270 */
[----:B------:R-:W-:Y:S01]  /*1e20*/  HADD2.F32 R100, -RZ, R41.H0_H0 ;  /* 0x20000029ff647230 */ /* 0x000fe20000004100 */
[----:B------:R-:W-:Y:S01]  /*1e30*/  BSSY B1, `(.L_x_5525) ;  /* 0x0000014000017945 */ /* 0x000fe20003800000 */
[----:B------:R-:W-:Y:S01]  /*1e40*/  FFMA.FTZ R52, R57, R124, 1.1641532182693481445e-10 ;  /* 0x2f00000039347423 */ /* 0x000fe2000001007c */
[----:B------:R-:W-:Y:S01]  /*1e50*/  FMUL.FTZ R57, R56, R127 ;  /* 0x0000007f38397220 */ /* 0x000fe20000410000 */
[----:B------:R-:W-:Y:S02]  /*1e60*/  @P0 HADD2.F32 R59, -RZ, R49.H0_H0 ;  /* 0x20000031ff3b0230 */ /* 0x000fe40000004100 */
[----:B------:R-:W-:Y:S02]  /*1e70*/  VIADD R58, R60, 0x1 ;  /* 0x000000013c3a7836 */ /* 0x000fe40000000000 */
        /* <DEDUP_REMOVED lines=14> */
.L_x_5526:
[----:B------:R-:W-:-:S07]  /*1f60*/  MOV R52, R116 ;  /* 0x0000007400347202 */ /* 0x000fce0000000f00 */
.L_x_5527:
[----:B------:R-:W-:Y:S05]  /*1f70*/  BSYNC B1 ;  /* 0x0000000000017941 */ /* 0x000fea0003800000 */
.L_x_5525:
        /* <DEDUP_REMOVED lines=16> */
.L_x_5531:
[----:B------:R-:W-:Y:S05]  /*2080*/  BSYNC B2 ;  /* 0x0000000000027941 */ /* 0x000fea0003800000 */
.L_x_5530:
        /* <DEDUP_REMOVED lines=42> */
.L_x_5529:
[----:B------:R-:W-:Y:S05]  /*2330*/  BSYNC B1 ;  /* 0x0000000000017941 */ /* 0x000fea0003800000 */
.L_x_5528:
[----:B------:R-:W-:Y:S01]  /*2340*/  I2FP.F32.U32 R57, R52 ;  /* 0x0000003400397245 */ /* 0x000fe20000201000 */
[----:B------:R-:W-:Y:S01]  /*2350*/  HADD2.F32 R56, -RZ, R53.H1_H1 ;  /* 0x30000035ff387230 */ /* 0x000fe20000004100 */
[----:B------:R-:W-:Y:S01]  /*2360*/  ISETP.NE.AND P3, PT, R58, 0x1, PT ;  /* 0x000000013a00780c */ /* 0x000fe20003f65270 */
[----:B------:R-:W-:Y:S02]  /*2370*/  BSSY B1, `(.L_x_5532) ;  /* 0x0000015000017945 */ /* 0x000fe40003800000 */
[----:B------:R-:W-:Y:S01]  /*2380*/  FFMA.FTZ R52, R57, R124, 1.1641532182693481445e-10 ;  /* 0x2f00000039347423 */ /* 0x000fe2000001007c */
[----:B------:R-:W-:Y:S01]  /*2390*/  FMUL.FTZ R53, R56, R127 ;  /* 0x0000007f38357220 */ /* 0x000fe20000410000 */
[----:B------:R-:W-:Y:S01]  /*23a0*/  @P0 HADD2.F32 R56, -RZ, R49.H1_H1 ;  /* 0x30000031ff380230 */ /* 0x000fe20000004100 */
[----:B------:R-:W-:Y:S02]  /*23b0*/  IADD3 R57, R58, 0x1, RZ ;  /* 0x000000013a397810 */ /* 0x000fe40007ffe0ff */
[----:B------:R-:W-:Y:S01]  /*23c0*/  FMUL.FTZ R53, R53, R126 ;  /* 0x0000007e35357220 */ /* 0x000fe20000410000 */
[----:B------:R-:W-:Y:S01]  /*23d0*/  FSETP.GTU.FTZ.AND P2, PT, R52, R125, PT ;  /* 0x0000007d3400720b */ /* 0x000fe20003f5c000 */
[----:B------:R-:W-:-:S03]  /*23e0*/  HADD2.F32 R52, -RZ, R41.H1_H1 ;  /* 0x30000029ff347230 */ /* 0x000fc60000004100 */
        /* <DEDUP_REMOVED lines=12> */
.L_x_5533:
[----:B------:R-:W-:-:S07]  /*24b0*/  MOV R101, R116 ;  /* 0x0000007400657202 */ /* 0x000fce0000000f00 */
.L_x_5534:
[----:B------:R-:W-:Y:S05]  /*24c0*/  BSYNC B1 ;  /* 0x0000000000017941 */ /* 0x000fea0003800000 */
.L_x_5532:
        /* <DEDUP_REMOVED lines=16> */
.L_x_5538:
[----:B------:R-:W-:Y:S05]  /*25d0*/  BSYNC B2 ;  /* 0x0000000000027941 */ /* 0x000fea0003800000 */
.L_x_5537:
        /* <DEDUP_REMOVED lines=40> */
[----:B------:R-:W-:Y:S01]  /*2860*/  HFMA2.MMA R57, -RZ, RZ, 0, 0 ;  /* 0x00000000ff397435 */ /* 0x000fe200000001ff */
[----:B------:R-:W-:Y:S02]  /*2870*/  MOV R116, R56 ;  /* 0x0000003800747202 */ /* 0x000fe40000000f00 */
[----:B------:R-:W-:-:S08]  /*2880*/  LOP3.LUT R69, R119, UR33, R52, 0x96, !PT ;  /* 0x0000002177457c12 */ /* 0x000fd0000f8e9634 */
.L_x_5536:
[----:B------:R-:W-:Y:S05]  /*2890*/  BSYNC B1 ;  /* 0x0000000000017941 */ /* 0x000fea0003800000 */
.L_x_5535:
        /* <DEDUP_REMOVED lines=9> */
[----:B------:R-:W-:Y:S01]  /*2930*/  FSETP.GTU.FTZ.AND P3, PT, R52, R125, PT ;  /* 0x0000007d3400720b */ /* 0x000fe20003f7c000 */
[----:B------:R-:W-:-:S03]  /*2940*/  HADD2.F32 R52, -RZ, R42.H0_H0 ;  /* 0x2000002aff347230 */ /* 0x000fc60000004100 */
        /* <DEDUP_REMOVED lines=12> */
.L_x_5540:
[----:B------:R-:W-:-:S07]  /*2a10*/  MOV R120, R116 ;  /* 0x0000007400787202 */ /* 0x000fce0000000f00 */
.L_x_5541:
[----:B------:R-:W-:Y:S05]  /*2a20*/  BSYNC B1 ;  /* 0x0000000000017941 */ /* 0x000fea0003800000 */
.L_x_5539:
        /* <DEDUP_REMOVED lines=16> */
.L_x_5545:
[----:B------:R-:W-:Y:S05]  /*2b30*/  BSYNC B2 ;  /* 0x0000000000027941 */ /* 0x000fea0003800000 */
.L_x_5544:
        /* <DEDUP_REMOVED lines=43> */
.L_x_5543:
[----:B------:R-:W-:Y:S05]  /*2df0*/  BSYNC B1 ;  /* 0x0000000000017941 */ /* 0x000fea0003800000 */
.L_x_5542:
[----:B------:R-:W-:Y:S01]  /*2e00*/  I2FP.F32.U32 R53, R120 ;  /* 0x0000007800357245 */ /* 0x000fe20000201000 */
[----:B------:R-:W-:Y:S01]  /*2e10*/  HADD2.F32 R54, -RZ, R54.H1_H1 ;  /* 0x30000036ff367230 */ /* 0x000fe20000004100 */
[----:B------:R-:W-:Y:S01]  /*2e20*/  ISETP.NE.AND P5, PT, R58, 0x1, PT ;  /* 0x000000013a00780c */ /* 0x000fe20003fa5270 */
[----:B------:R-:W-:Y:S01]  /*2e30*/  HADD2.F32 R122, -RZ, R42.H1_H1 ;  /* 0x3000002aff7a7230 */ /* 0x000fe20000004100 */
[----:B------:R-:W-:Y:S01]  /*2e40*/  BSSY B1, `(.L_x_5546) ;  /* 0x0000014000017945 */ /* 0x000fe20003800000 */
[----:B------:R-:W-:Y:S01]  /*2e50*/  FFMA.FTZ R52, R53, R124, 1.1641532182693481445e-10 ;  /* 0x2f00000035347423 */ /* 0x000fe2000001007c */
[----:B------:R-:W-:Y:S01]  /*2e60*/  FMUL.FTZ R53, R54, R127 ;  /* 0x0000007f36357220 */ /* 0x000fe20000410000 */
[----:B------:R-:W-:Y:S01]  /*2e70*/  @P0 HADD2.F32 R57, -RZ, R50.H1_H1 ;  /* 0x30000032ff390230 */ /* 0x000fe20000004100 */
        /* <DEDUP_REMOVED lines=15> */
.L_x_5547:
[----:B------:R-:W-:-:S07]  /*2f70*/  IMAD.MOV.U32 R54, RZ, RZ, R116 ;  /* 0x000000ffff367224 */ /* 0x000fce00078e0074 */
.L_x_5548:
[----:B------:R-:W-:Y:S05]  /*2f80*/  BSYNC B1 ;  /* 0x0000000000017941 */ /* 0x000fea0003800000 */
.L_x_5546:
        /* <DEDUP_REMOVED lines=16> */
.L_x_5552:
[----:B------:R-:W-:Y:S05]  /*3090*/  BSYNC B2 ;  /* 0x0000000000027941 */ /* 0x000fea0003800000 */
.L_x_5551:
        /* <DEDUP_REMOVED lines=43> */
.L_x_5550:
[----:B------:R-:W-:Y:S05]  /*3350*/  BSYNC B1 ;  /* 0x0000000000017941 */ /* 0x000fea0003800000 */
.L_x_5549:
[----:B------:R-:W-:Y:S01]  /*3360*/  I2FP.F32.U32 R53, R54 ;  /* 0x0000003600357245 */ /* 0x000fe20000201000 */
[----:B------:R-:W-:Y:S01]  /*3370*/  HADD2.F32 R54, -RZ, R55.H0_H0 ;  /* 0x20000037ff367230 */ /* 0x000fe20000004100 */
[----:B------:R-:W-:Y:S01]  /*3380*/  ISETP.NE.AND P6, PT, R56, 0x1, PT ;  /* 0x000000013800780c */ /* 0x000fe20003fc5270 */
[----:B------:R-:W-:Y:S01]  /*3390*/  HADD2.F32 R120, -RZ, R43.H0_H0 ;  /* 0x2000002bff787230 */ /* 0x000fe20000004100 */
[----:B------:R-:W-:Y:S01]  /*33a0*/  BSSY B1, `(.L_x_5553) ;  /* 0x0000014000017945 */ /* 0x000fe20003800000 */
[----:B------:R-:W-:Y:S01]  /*33b0*/  FFMA.FTZ R52, R53, R124, 1.1641532182693481445e-10 ;  /* 0x2f00000035347423 */ /* 0x000fe2000001007c */
[----:B------:R-:W-:Y:S01]  /*33c0*/  FMUL.FTZ R53, R54, R127 ;  /* 0x0000007f36357220 */ /* 0x000fe20000410000 */
[----:B------:R-:W-:Y:S01]  /*33d0*/  @P0 HADD2.F32 R57, -RZ, R51.H0_H0 ;  /* 0x20000033ff390230 */ /* 0x000fe20000004100 */
[----:B------:R-:W-:Y:S02]  /*33e0*/  IADD3 R136, R56, 0x1, RZ ;  /* 0x0000000138887810 */ /* 0x000fe40007ffe0ff */
        /* <DEDUP_REMOVED lines=14> */
.L_x_5554:
[----:B------:R-:W-:-:S07]  /*34d0*/  MOV R54, R116 ;  /* 0x0000007400367202 */ /* 0x000fce0000000f00 */
.L_x_5555:
[----:B------:R-:W-:Y:S05]  /*34e0*/  BSYNC B1 ;  /* 0x0000000000017941 */ /* 0x000fea0003800000 */
.L_x_5553:
        /* <DEDUP_REMOVED lines=18> */
.L_x_5559:
[----:B------:R-:W-:Y:S05]  /*3610*/  BSYNC B2 ;  /* 0x0000000000027941 */ /* 0x000fea0003800000 */
.L_x_5558:
        /* <DEDUP_REMOVED lines=43> */
.L_x_5557:
[----:B------:R-:W-:Y:S05]  /*38d0*/  BSYNC B1 ;  /* 0x0000000000017941 */ /* 0x000fea0003800000 */
.L_x_5556:
[----:B------:R-:W-:Y:S01]  /*38e0*/  I2FP.F32.U32 R53, R54 ;  /* 0x0000003600357245 */ /* 0x000fe20000201000 */
[----:B------:R-:W0:Y:S01]  /*38f0*/  LDC.64 R60, c[0x0][0x240] ;  /* 0x00009000ff3c7b82 */ /* 0x000e220000000a00 */
[----:B------:R-:W-:Y:S01]  /*3900*/  SEL R59, RZ, 0x100, P4 ;  /* 0x00000100ff3b7807 */ /* 0x000fe20002000000 */
[----:B------:R-:W-:Y:S01]  /*3910*/  HADD2.F32 R123, -RZ, R43.H1_H1 ;  /* 0x3000002bff7b7230 */ /* 0x000fe20000004100 */
[----:B------:R-:W-:Y:S01]  /*3920*/  SEL R58, RZ, 0x10000, P5 ;  /* 0x00010000ff3a7807 */ /* 0x000fe20002800000 */
[----:B------:R-:W-:Y:S01]  /*3930*/  FFMA.FTZ R52, R53, R124, 1.1641532182693481445e-10 ;  /* 0x2f00000035347423 */ /* 0x000fe2000001007c */
[----:B------:R-:W-:Y:S01]  /*3940*/  ISETP.NE.AND P6, PT, R64, RZ, PT ;  /* 0x000000ff4000720c */ /* 0x000fe20003fc5270 */
[----:B------:R-:W-:Y:S01]  /*3950*/  @P0 HADD2.F32 R132, -RZ, R51.H1_H1 ;  /* 0x30000033ff840230 */ /* 0x000fe20000004100 */
[----:B------:R-:W-:Y:S01]  /*3960*/  ISETP.NE.AND P5, PT, R65, RZ, PT ;  /* 0x000000ff4100720c */ /* 0x000fe20003fa5270 */
[----:B------:R-:W1:Y:S01]  /*3970*/  @P0 LDC.64 R130, c[0x0][0x230] ;  /* 0x00008c00ff820b82 */ /* 0x000e620000000a00 */
[----:B------:R-:W-:Y:S01]  /*3980*/  FSETP.GTU.FTZ.AND P4, PT, R52, R125, PT ;  /* 0x0000007d3400720b */ /* 0x000fe20003f9c000 */
[----:B------:R-:W-:Y:S01]  /*3990*/  HADD2.F32 R52, -RZ, R55.H1_H1 ;  /* 0x30000037ff347230 */ /* 0x000fe20000004100 */
[----:B------:R-:W-:-:S02]  /*39a0*/  SEL R56, RZ, 0x1, P2 ;  /* 0x00000001ff387807 */ /* 0x000fc40001000000 */
[----:B------:R-:W-:Y:S02]  /*39b0*/  SEL R53, RZ, 0x1000000, P4 ;  /* 0x01000000ff357807 */ /* 0x000fe40002000000 */
[----:B------:R-:W-:Y:S01]  /*39c0*/  SEL R54, RZ, 0x1, P1 ;  /* 0x00000001ff367807 */ /* 0x000fe20000800000 */
[----:B------:R-:W2:Y:S01]  /*39d0*/  LDC.64 R64, c[0x0][0x238] ;  /* 0x00008e00ff407b82 */ /* 0x000ea20000000a00 */
[----:B------:R-:W-:Y:S01]  /*39e0*/  LOP3.LUT R59, R59, R53, R58, 0xfe, !PT ;  /* 0x000000353b3b7212 */ /* 0x000fe200078efe3a */
[----:B------:R-:W-:Y:S01]  /*39f0*/  FMUL.FTZ R53, R52, R127 ;  /* 0x0000007f34357220 */ /* 0x000fe20000410000 */
[----:B------:R-:W-:Y:S01]  /*3a00*/  SEL R52, RZ, 0x1, P5 ;  /* 0x00000001ff347807 */ /* 0x000fe20002800000 */
[----:B------:R-:W-:Y:S01]  /*3a10*/  IMAD.WIDE.U32 R56, R56, 0x1000000, RZ ;  /* 0x0100000038387825 */ /* 0x000fe200078e00ff */
[----:B------:R-:W-:-:S03]  /*3a20*/  SEL R119, RZ, 0x1, P3 ;  /* 0x00000001ff777807 */ /* 0x000fc60001800000 */
[----:B------:R-:W-:Y:S01]  /*3a30*/  FMUL.FTZ R58, R53, R126 ;  /* 0x0000007e353a7220 */ /* 0x000fe20000410000 */
[----:B------:R-:W-:Y:S01]  /*3a40*/  SEL R129, RZ, 0x1, P6 ;  /* 0x00000001ff817807 */ /* 0x000fe20003000000 */
[----:B------:R-:W-:Y:S01]  /*3a50*/  IMAD.WIDE.U32 R54, R54, 0x10000, RZ ;  /* 0x0001000036367825 */ /* 0x000fe200078e00ff */
[----:B------:R-:W-:Y:S02]  /*3a60*/  LOP3.LUT R119, R57, R59, R119, 0xfe, !PT ;  /* 0x0000003b39777212 */ /* 0x000fe400078efe77 */
[----:B------:R-:W-:Y:S01]  /*3a70*/  FSEL R58, R58, RZ, !P4 ;  /* 0x000000ff3a3a7208 */ /* 0x000fe20006000000 */
[----:B------:R-:W-:Y:S01]  /*3a80*/  IMAD.WIDE.U32 R52, R52, 0x100, RZ ;  /* 0x0000010034347825 */ /* 0x000fe200078e00ff */
[----:B------:R-:W-:Y:S02]  /*3a90*/  IADD3 R121, R115, 0x20, RZ ;  /* 0x0000002073797810 */ /* 0x000fe40007ffe0ff */
[----:B------:R-:W-:Y:S01]  /*3aa0*/  F2FP.F16.F32.PACK_AB R57, R117, R100 ;  /* 0x000000647539723e */ /* 0x000fe200000000ff */
[----:B------:R-:W-:Y:S01]  /*3ab0*/  FMUL.FTZ R123, R58, R123 ;  /* 0x0000007b3a7b7220 */ /* 0x000fe20000410000 */
[----:B------:R-:W-:Y:S01]  /*3ac0*/  LOP3.LUT R128, R52, R56, R54, 0xfe, !PT ;  /* 0x0000003834807212 */ /* 0x000fe200078efe36 */
[----:B-1----:R-:W-:Y:S01]  /*3ad0*/  @P0 IMAD.WIDE.U32 R130, R121, 0x10, R130 ;  /* 0x0000001079820825 */ /* 0x002fe200078e0082 */
[----:B------:R-:W-:-:S03]  /*3ae0*/  F2FP.F16.F32.PACK_AB R58, R122, R101 ;  /* 0x000000657a3a723e */ /* 0x000fc600000000ff */
[----:B------:R-:W-:Y:S01]  /*3af0*/  @P0 FADD.FTZ R123, R123, R132 ;  /* 0x000000847b7b0221 */ /* 0x000fe20000010000 */
[----:B------:R-:W-:Y:S01]  /*3b00*/  LOP3.LUT R128, R128, R129, RZ, 0xfc, !PT ;  /* 0x0000008180807212 */ /* 0x000fe200078efcff */
[----:B0-----:R-:W-:Y:S01]  /*3b10*/  IMAD.WIDE.U32 R132, R115, 0x8, R60 ;  /* 0x0000000873847825 */ /* 0x001fe200078e003c */
[----:B------:R-:W-:Y:S02]  /*3b20*/  F2FP.F16.F32.PACK_AB R56, R67, R66 ;  /* 0x000000424338723e */ /* 0x000fe400000000ff */
[----:B------:R-:W-:Y:S01]  /*3b30*/  F2FP.F16.F32.PACK_AB R59, R123, R120 ;  /* 0x000000787b3b723e */ /* 0x000fe200000000ff */
[----:B--2---:R-:W-:Y:S01]  /*3b40*/  IMAD.WIDE.U32 R134, R115, 0x10, R64 ;  /* 0x0000001073867825 */ /* 0x004fe200078e0040 */
[----:B------:R-:W-:-:S03]  /*3b50*/  LOP3.LUT R129, R53, R119, R55, 0xfe, !PT ;  /* 0x0000007735817212 */ /* 0x000fc600078efe37 */
[----:B------:R-:W-:Y:S01]  /*3b60*/  IMAD.WIDE.U32 R52, R121, 0x10, R62 ;  /* 0x0000001079347825 */ /* 0x000fe200078e003e */
        /* <DEDUP_REMOVED lines=14> */
[----:B------:R-:W-:Y:S01]  /*3c50*/  MOV R130, R118 ;  /* 0x0000007600827202 */ /* 0x000fe20000000f00 */
[----:B------:R-:W-:Y:S06]  /*3c60*/  BRA `(.L_x_5562) ;  /* 0x0000000000047947 */ /* 0x000fec0003800000 */
.L_x_5561:
[----:B------:R-:W-:-:S07]  /*3c70*/  IMAD.MOV.U32 R130, RZ, RZ, R116 ;  /* 0x000000ffff827224 */ /* 0x000fce00078e0074 */
.L_x_5562:
[----:B------:R-:W-:Y:S05]  /*3c80*/  BSYNC B1 ;  /* 0x0000000000017941 */ /* 0x000fea0003800000 */
.L_x_5560:
        /* <DEDUP_REMOVED lines=10> */
[----:B------:R-:W-:Y:S01]  /*3d30*/  @!P1 IADD3 R111, R111, 0x1, RZ ;  /* 0x000000016f6f9810 */ /* 0x000fe20007ffe0ff */
[----:B------:R-:W-:Y:S01]  /*3d40*/  @!P1 VIADD R56, R114, 0x1 ;  /* 0x0000000172389836 */ /* 0x000fe20000000000 */
[----:B------:R-:W-:Y:S02]  /*3d50*/  @!P1 MOV R113, RZ ;  /* 0x000000ff00719202 */ /* 0x000fe40000000f00 */
[----:B------:R-:W-:-:S13]  /*3d60*/  ISETP.NE.AND P2, PT, R111, RZ, !P1 ;  /* 0x000000ff6f00720c */ /* 0x000fda0004f45270 */
[----:B------:R-:W-:-:S04]  /*3d70*/  @P2 IADD3 R56, R114, RZ, RZ ;  /* 0x000000ff72382210 */ /* 0x000fc80007ffe0ff */
[----:B------:R-:W-:-:S07]  /*3d80*/  @!P1 MOV R114, R56 ;  /* 0x0000003800729202 */ /* 0x000fce0000000f00 */
.L_x_5566:
[----:B------:R-:W-:Y:S05]  /*3d90*/  BSYNC B2 ;  /* 0x0000000000027941 */ /* 0x000fea0003800000 */
.L_x_5565:
        /* <DEDUP_REMOVED lines=43> */
.L_x_5564:
[----:B------:R-:W-:Y:S05]  /*4050*/  BSYNC B1 ;  /* 0x0000000000017941 */ /* 0x000fea0003800000 */
.L_x_5563:
[----:B------:R-:W-:Y:S01]  /*4060*/  I2FP.F32.U32 R57, R130 ;  /* 0x0000008200397245 */ /* 0x000fe20000201000 */
[----:B-----5:R-:W-:Y:S01]  /*4070*/  HADD2.F32 R58, -RZ, R52.H0_H0 ;  /* 0x20000034ff3a7230 */ /* 0x020fe20000004100 */
[----:B------:R-:W-:Y:S01]  /*4080*/  BSSY B1, `(.L_x_5567) ;  /* 0x0000017000017945 */ /* 0x000fe20003800000 */
[----:B------:R-:W-:Y:S02]  /*4090*/  HADD2.F32 R128, -RZ, R36.H0_H0 ;  /* 0x20000024ff807230 */ /* 0x000fe40000004100 */
[----:B------:R-:W-:Y:S01]  /*40a0*/  FFMA.FTZ R56, R57, R124, 1.1641532182693481445e-10 ;  /* 0x2f00000039387423 */ /* 0x000fe2000001007c */
[----:B------:R-:W-:Y:S01]  /*40b0*/  FMUL.FTZ R57, R58, R127 ;  /* 0x0000007f3a397220 */ /* 0x000fe20000410000 */
[----:B------:R-:W-:Y:S01]  /*40c0*/  @P0 HADD2.F32 R59, -RZ, R48.H0_H0 ;  /* 0x20000030ff3b0230 */ /* 0x000fe20000004100 */
[----:B------:R-:W-:Y:S02]  /*40d0*/  IADD3 R58, R119, 0x1, RZ ;  /* 0x00000001773a7810 */ /* 0x000fe40007ffe0ff */
        /* <DEDUP_REMOVED lines=16> */
.L_x_5568:
[----:B------:R-:W-:-:S07]  /*41e0*/  MOV R129, R116 ;  /* 0x0000007400817202 */ /* 0x000fce0000000f00 */
.L_x_5569:
[----:B------:R-:W-:Y:S05]  /*41f0*/  BSYNC B1 ;  /* 0x0000000000017941 */ /* 0x000fea0003800000 */
.L_x_5567:
        /* <DEDUP_REMOVED lines=11> */
[----:B------:R-:W-:Y:S01]  /*42b0*/  @!P1 IMAD.MOV.U32 R113, RZ, RZ, RZ ;  /* 0x000000ffff719224 */ /* 0x000fe200078e00ff */
[----:B------:R-:W-:Y:S02]  /*42c0*/  @!P1 IADD3 R56, R114, 0x1, RZ ;  /* 0x0000000172389810 */ /* 0x000fe40007ffe0ff */
[----:B------:R-:W-:-:S13]  /*42d0*/  ISETP.NE.AND P2, PT, R111, RZ, !P1 ;  /* 0x000000ff6f00720c */ /* 0x000fda0004f45270 */
[----:B------:R-:W-:-:S04]  /*42e0*/  @P2 IADD3 R56, R114, RZ, RZ ;  /* 0x000000ff72382210 */ /* 0x000fc80007ffe0ff */
[----:B------:R-:W-:-:S07]  /*42f0*/  @!P1 MOV R114, R56 ;  /* 0x0000003800729202 */ /* 0x000fce0000000f00 */
.L_x_5573:
[----:B------:R-:W-:Y:S05]  /*4300*/  BSYNC B2 ;  /* 0x0000000000027941 */ /* 0x000fea0003800000 */
.L_x_5572:
        /* <DEDUP_REMOVED lines=43> */
.L_x_5571:
[----:B------:R-:W-:Y:S05]  /*45c0*/  BSYNC B1 ;  /* 0x0000000000017941 */ /* 0x000fea0003800000 */
.L_x_5570:
[----:B------:R-:W-:Y:S01]  /*45d0*/  I2FP.F32.U32 R57, R129 ;  /* 0x0000008100397245 */ /* 0x000fe20000201000 */
[----:B------:R-:W-:Y:S01]  /*45e0*/  HADD2.F32 R56, -RZ, R52.H1_H1 ;  /* 0x30000034ff387230 */ /* 0x000fe20000004100 */
[----:B------:R-:W-:Y:S01]  /*45f0*/  BSSY B1, `(.L_x_5574) ;  /* 0x0000017000017945 */ /* 0x000fe20003800000 */
[----:B------:R-:W-:Y:S02]  /*4600*/  VIADD R59, R58, 0x1 ;  /* 0x000000013a3b7836 */ /* 0x000fe40000000000 */
        /* <DEDUP_REMOVED lines=20> */
.L_x_5575:
[----:B------:R-:W-:-:S07]  /*4750*/  IMAD.MOV.U32 R52, RZ, RZ, R116 ;  /* 0x000000ffff347224 */ /* 0x000fce00078e0074 */
.L_x_5576:
[----:B------:R-:W-:Y:S05]  /*4760*/  BSYNC B1 ;  /* 0x0000000000017941 */ /* 0x000fea0003800000 */
.L_x_5574:
        /* <DEDUP_REMOVED lines=16> */
.L_x_5580:
[----:B------:R-:W-:Y:S05]  /*4870*/  BSYNC B2 ;  /* 0x0000000000027941 */ /* 0x000fea0003800000 */
.L_x_5579:
        /* <DEDUP_REMOVED lines=43> */
.L_x_5578:
[----:B------:R-:W-:Y:S05]  /*4b30*/  BSYNC B1 ;  /* 0x0000000000017941 */ /* 0x000fea0003800000 */
.L_x_5577:
        /* <DEDUP_REMOVED lines=23> */
.L_x_5582:
[----:B------:R-:W-:-:S07]  /*4cb0*/  MOV R52, R116 ;  /* 0x0000007400347202 */ /* 0x000fce0000000f00 */
.L_x_5583:
[----:B------:R-:W-:Y:S05]  /*4cc0*/  BSYNC B1 ;  /* 0x0000000000017941 */ /* 0x000fea0003800000 */
.L_x_5581:
        /* <DEDUP_REMOVED lines=16> */
.L_x_5587:
[----:B------:R-:W-:Y:S05]  /*4dd0*/  BSYNC B2 ;  /* 0x0000000000027941 */ /* 0x000fea0003800000 */
.L_x_5586:
        /* <DEDUP_REMOVED lines=43> */
.L_x_5585:
[----:B------:R-:W-:Y:S05]  /*5090*/  BSYNC B1 ;  /* 0x0000000000017941 */ /* 0x000fea0003800000 */
.L_x_5584:
[----:B------:R-:W-:Y:S01]  /*50a0*/  I2FP.F32.U32 R57, R52 ;  /* 0x0000003400397245 */ /* 0x000fe20000201000 */
[----:B------:R-:W-:Y:S01]  /*50b0*/  HADD2.F32 R56, -RZ, R53.H1_H1 ;  /* 0x30000035ff387230 */ /* 0x000fe20000004100 */
[----:B------:R-:W-:Y:S01]  /*50c0*/  ISETP.NE.AND P3, PT, R58, 0x1, PT ;  /* 0x000000013a00780c */ /* 0x000fe20003f65270 */
[----:B------:R-:W-:Y:S01]  /*50d0*/  HADD2.F32 R132, -RZ, R37.H1_H1 ;  /* 0x30000025ff847230 */ /* 0x000fe20000004100 */
[----:B------:R-:W-:Y:S01]  /*50e0*/  BSSY B1, `(.L_x_5588) ;  /* 0x0000014000017945 */ /* 0x000fe20003800000 */
[----:B------:R-:W-:Y:S01]  /*50f0*/  FFMA.FTZ R52, R57, R124, 1.1641532182693481445e-10 ;  /* 0x2f00000039347423 */ /* 0x000fe2000001007c */
[----:B------:R-:W-:Y:S01]  /*5100*/  FMUL.FTZ R53, R56, R127 ;  /* 0x0000007f38357220 */ /* 0x000fe20000410000 */
[----:B------:R-:W-:Y:S02]  /*5110*/  @P0 HADD2.F32 R57, -RZ, R49.H1_H1 ;  /* 0x30000031ff390230 */ /* 0x000fe40000004100 */
        /* <DEDUP_REMOVED lines=15> */
.L_x_5589:
[----:B------:R-:W-:-:S07]  /*5210*/  IMAD.MOV.U32 R130, RZ, RZ, R116 ;  /* 0x000000ffff827224 */ /* 0x000fce00078e0074 */
.L_x_5590:
[----:B------:R-:W-:Y:S05]  /*5220*/  BSYNC B1 ;  /* 0x0000000000017941 */ /* 0x000fea0003800000 */
.L_x_5588:
        /* <DEDUP_REMOVED lines=16> */
.L_x_5594:
[----:B------:R-:W-:Y:S05]  /*5330*/  BSYNC B2 ;  /* 0x0000000000027941 */ /* 0x000fea0003800000 */
.L_x_5593:
        /* <DEDUP_REMOVED lines=40> */
[----:B------:R-:W-:-:S03]  /*55c0*/  LOP3.LUT R45, R57, UR32, R58, 0x96, !PT ;  /* 0x00000020392d7c12 */ /* 0x000fc6000f8e963a */
[----:B------:R-:W-:Y:S01]  /*55d0*/  IMAD.MOV.U32 R116, RZ, RZ, R56 ;  /* 0x000000ffff747224 */ /* 0x000fe200078e0038 */
[----:B------:R-:W-:-:S07]  /*55e0*/  LOP3.LUT R69, R119, UR33, R52, 0x96, !PT ;  /* 0x0000002177457c12 */ /* 0x000fce000f8e9634 */
.L_x_5592:
[----:B------:R-:W-:Y:S05]  /*55f0*/  BSYNC B1 ;  /* 0x0000000000017941 */ /* 0x000fea0003800000 */
.L_x_5591:
        /* <DEDUP_REMOVED lines=23> */
.L_x_5596:
[----:B------:R-:W-:-:S07]  /*5770*/  MOV R133, R116 ;  /* 0x0000007400857202 */ /* 0x000fce0000000f00 */
.L_x_5597:
[----:B------:R-:W-:Y:S05]  /*5780*/  BSYNC B1 ;  /* 0x0000000000017941 */ /* 0x000fea0003800000 */
.L_x_5595:
        /* <DEDUP_REMOVED lines=14> */
[----:B------:R-:W-:-:S05]  /*5870*/  @P5 IADD3 R52, R114, RZ, RZ ;  /* 0x000000ff72345210 */ /* 0x000fca0007ffe0ff */
[----:B------:R-:W-:-:S07]  /*5880*/  @!P4 IMAD.MOV.U32 R114, RZ, RZ, R52 ;  /* 0x000000ffff72c224 */ /* 0x000fce00078e0034 */
.L_x_5601:
[----:B------:R-:W-:Y:S05]  /*5890*/  BSYNC B2 ;  /* 0x0000000000027941 */ /* 0x000fea0003800000 */
.L_x_5600:
        /* <DEDUP_REMOVED lines=43> */
.L_x_5599:
[----:B------:R-:W-:Y:S05]  /*5b50*/  BSYNC B1 ;  /* 0x0000000000017941 */ /* 0x000fea0003800000 */
.L_x_5598:
        /* <DEDUP_REMOVED lines=23> */
.L_x_5603:
[----:B------:R-:W-:-:S07]  /*5cd0*/  IMAD.MOV.U32 R54, RZ, RZ, R116 ;  /* 0x000000ffff367224 */ /* 0x000fce00078e0074 */
.L_x_5604:
[----:B------:R-:W-:Y:S05]  /*5ce0*/  BSYNC B1 ;  /* 0x0000000000017941 */ /* 0x000fea0003800000 */
.L_x_5602:
        /* <DEDUP_REMOVED lines=16> */
.L_x_5608:
[----:B------:R-:W-:Y:S05]  /*5df0*/  BSYNC B2 ;  /* 0x0000000000027941 */ /* 0x000fea0003800000 */
.L_x_5607:
        /* <DEDUP_REMOVED lines=43> */
.L_x_5606:
[----:B------:R-:W-:Y:S05]  /*60b0*/  BSYNC B1 ;  /* 0x0000000000017941 */ /* 0x000fea0003800000 */
.L_x_5605:
[----:B------:R-:W-:Y:S01]  /*60c0*/  I2FP.F32.U32 R53, R54 ;  /* 0x0000003600357245 */ /* 0x000fe20000201000 */
[----:B------:R-:W-:Y:S01]  /*60d0*/  HADD2.F32 R54, -RZ, R55.H0_H0 ;  /* 0x20000037ff367230 */ /* 0x000fe20000004100 */
[C---:B------:R-:W-:Y:S01]  /*60e0*/  ISETP.NE.AND P6, PT, R57.reuse, 0x1, PT ;  /* 0x000000013900780c */ /* 0x040fe20003fc5270 */
[----:B------:R-:W-:Y:S01]  /*60f0*/  BSSY B1, `(.L_x_5609) ;  /* 0x0000015000017945 */ /* 0x000fe20003800000 */
[----:B------:R-:W-:Y:S01]  /*6100*/  IADD3 R119, R57, 0x1, RZ ;  /* 0x0000000139777810 */ /* 0x000fe20007ffe0ff */
[----:B------:R-:W-:Y:S01]  /*6110*/  FFMA.FTZ R52, R53, R124, 1.1641532182693481445e-10 ;  /* 0x2f00000035347423 */ /* 0x000fe2000001007c */
[----:B------:R-:W-:Y:S01]  /*6120*/  FMUL.FTZ R53, R54, R127 ;  /* 0x0000007f36357220 */ /* 0x000fe20000410000 */
[----:B------:R-:W-:-:S03]  /*6130*/  HADD2.F32 R54, -RZ, R39.H0_H0 ;  /* 0x20000027ff367230 */ /* 0x000fc60000004100 */
        /* <DEDUP_REMOVED lines=15> */
.L_x_5610:
[----:B------:R-:W-:-:S07]  /*6230*/  MOV R54, R116 ;  /* 0x0000007400367202 */ /* 0x000fce0000000f00 */
.L_x_5611:
[----:B------:R-:W-:Y:S05]  /*6240*/  BSYNC B1 ;  /* 0x0000000000017941 */ /* 0x000fea0003800000 */
.L_x_5609:
        /* <DEDUP_REMOVED lines=12> */
[----:B------:R-:W-:Y:S01]  /*6310*/  @!P6 IMAD.MOV.U32 R113, RZ, RZ, RZ ;  /* 0x000000ffff71e224 */ /* 0x000fe200078e00ff */
[----:B------:R-:W-:Y:S02]  /*6320*/  @!P6 IADD3 R53, R114, 0x1, RZ ;  /* 0x000000017235e810 */ /* 0x000fe40007ffe0ff */
[----:B------:R-:W-:-:S13]  /*6330*/  ISETP.NE.AND P0, PT, R111, RZ, !P6 ;  /* 0x000000ff6f00720c */ /* 0x000fda0007705270 */
[----:B------:R-:W-:Y:S02]  /*6340*/  @P0 IADD3 R53, R114, RZ, RZ ;  /* 0x000000ff72350210 */ /* 0x000fe40007ffe0ff */
[----:B------:R-:W-:Y:S02]  /*6350*/  ISETP.NE.AND P0, PT, R52, RZ, PT ;  /* 0x000000ff3400720c */ /* 0x000fe40003f05270 */
[----:B------:R-:W-:-:S11]  /*6360*/  @!P6 MOV R114, R53 ;  /* 0x000000350072e202 */ /* 0x000fd60000000f00 */
.L_x_5615:
[----:B------:R-:W-:Y:S05]  /*6370*/  BSYNC B2 ;  /* 0x0000000000027941 */ /* 0x000fea0003800000 */
.L_x_5614:
        /* <DEDUP_REMOVED lines=43> */
.L_x_5613:
[----:B------:R-:W-:Y:S05]  /*6630*/  BSYNC B1 ;  /* 0x0000000000017941 */ /* 0x000fea0003800000 */
.L_x_5612:
[----:B------:R-:W-:Y:S01]  /*6640*/  I2FP.F32.U32 R53, R54 ;  /* 0x0000003600357245 */ /* 0x000fe20000201000 */
[----:B------:R-:W0:Y:S01]  /*6650*/  @P0 LDC.64 R140, c[0x0][0x230] ;  /* 0x00008c00ff8c0b82 */ /* 0x000e220000000a00 */
[----:B------:R-:W-:Y:S01]  /*6660*/  SEL R137, RZ, 0x100, P4 ;  /* 0x00000100ff897807 */ /* 0x000fe20002000000 */
[----:B------:R-:W-:Y:S01]  /*6670*/  HADD2.F32 R59, -RZ, R39.H1_H1 ;  /* 0x30000027ff3b7230 */ /* 0x000fe20000004100 */
[----:B------:R-:W-:Y:S01]  /*6680*/  SEL R58, RZ, 0x10000, P5 ;  /* 0x00010000ff3a7807 */ /* 0x000fe20002800000 */
[----:B------:R-:W-:Y:S01]  /*6690*/  FFMA.FTZ R52, R53, R124, 1.1641532182693481445e-10 ;  /* 0x2f00000035347423 */ /* 0x000fe2000001007c */
[----:B------:R-:W-:Y:S01]  /*66a0*/  ISETP.NE.AND P5, PT, R136, RZ, PT ;  /* 0x000000ff8800720c */ /* 0x000fe20003fa5270 */
[----:B------:R-:W-:Y:S01]  /*66b0*/  @P0 HADD2.F32 R143, -RZ, R51.H1_H1 ;  /* 0x30000033ff8f0230 */ /* 0x000fe20000004100 */
[----:B------:R-:W-:Y:S01]  /*66c0*/  SEL R56, RZ, 0x1, P2 ;  /* 0x00000001ff387807 */ /* 0x000fe20001000000 */
[----:B------:R-:W-:Y:S01]  /*66d0*/  IMAD.WIDE.U32 R144, R121, 0x10, R64 ;  /* 0x0000001079907825 */ /* 0x000fe200078e0040 */
[----:B------:R-:W-:-:S02]  /*66e0*/  FSETP.GTU.FTZ.AND P4, PT, R52, R125, PT ;  /* 0x0000007d3400720b */ /* 0x000fc40003f9c000 */
[----:B------:R-:W-:Y:S01]  /*66f0*/  ISETP.NE.AND P6, PT, R134, RZ, PT ;  /* 0x000000ff8600720c */ /* 0x000fe20003fc5270 */
[----:B------:R-:W-:Y:S01]  /*6700*/  HADD2.F32 R52, -RZ, R55.H1_H1 ;  /* 0x30000037ff347230 */ /* 0x000fe20000004100 */
[----:B------:R-:W-:Y:S01]  /*6710*/  SEL R54, RZ, 0x1000000, P4 ;  /* 0x01000000ff367807 */ /* 0x000fe20002000000 */
[----:B------:R-:W-:Y:S01]  /*6720*/  IMAD.WIDE.U32 R56, R56, 0x1000000, RZ ;  /* 0x0100000038387825 */ /* 0x000fe200078e00ff */
[----:B------:R-:W-:-:S03]  /*6730*/  SEL R139, RZ, 0x1, P6 ;  /* 0x00000001ff8b7807 */ /* 0x000fc60003000000 */
[----:B------:R-:W-:Y:S01]  /*6740*/  FMUL.FTZ R53, R52, R127 ;  /* 0x0000007f34357220 */ /* 0x000fe20000410000 */
[----:B------:R-:W-:Y:S02]  /*6750*/  LOP3.LUT R137, R137, R54, R58, 0xfe, !PT ;  /* 0x0000003689897212 */ /* 0x000fe400078efe3a */
[----:B------:R-:W-:Y:S01]  /*6760*/  SEL R54, RZ, 0x1, P1 ;  /* 0x00000001ff367807 */ /* 0x000fe20000800000 */
[----:B------:R-:W-:Y:S01]  /*6770*/  FMUL.FTZ R58, R53, R126 ;  /* 0x0000007e353a7220 */ /* 0x000fe20000410000 */
[----:B------:R-:W-:-:S03]  /*6780*/  SEL R52, RZ, 0x1, P5 ;  /* 0x00000001ff347807 */ /* 0x000fc60002800000 */
[----:B------:R-:W-:Y:S01]  /*6790*/  IMAD.WIDE.U32 R54, R54, 0x10000, RZ ;  /* 0x0001000036367825 */ /* 0x000fe200078e00ff */
[----:B------:R-:W-:-:S03]  /*67a0*/  FSEL R58, R58, RZ, !P4 ;  /* 0x000000ff3a3a7208 */ /* 0x000fc60006000000 */
[----:B------:R-:W-:-:S04]  /*67b0*/  IMAD.WIDE.U32 R52, R52, 0x100, RZ ;  /* 0x0000010034347825 */ /* 0x000fc800078e00ff */
[----:B------:R-:W-:Y:S01]  /*67c0*/  FMUL.FTZ R134, R58, R59 ;  /* 0x0000003b3a867220 */ /* 0x000fe20000410000 */
[----:B------:R-:W-:Y:S02]  /*67d0*/  F2FP.F16.F32.PACK_AB R58, R135, R130 ;  /* 0x00000082873a723e */ /* 0x000fe400000000ff */
[----:B------:R-:W-:Y:S01]  /*67e0*/  LOP3.LUT R138, R52, R56, R54, 0xfe, !PT ;  /* 0x00000038348a7212 */ /* 0x000fe200078efe36 */
[----:B------:R-:W-:Y:S01]  /*67f0*/  @P0 FADD.FTZ R134, R143, R134 ;  /* 0x000000868f860221 */ /* 0x000fe20000010000 */
[----:B------:R-:W-:Y:S01]  /*6800*/  SEL R56, RZ, 0x1, P3 ;  /* 0x00000001ff387807 */ /* 0x000fe20001800000 */
[----:B------:R-:W-:Y:S01]  /*6810*/  IMAD.WIDE.U32 R142, R121, 0x8, R60 ;  /* 0x00000008798e7825 */ /* 0x000fe200078e003c */
[----:B------:R-:W-:Y:S02]  /*6820*/  LOP3.LUT R138, R138, R139, RZ, 0xfc, !PT ;  /* 0x0000008b8a8a7212 */ /* 0x000fe400078efcff */
[----:B------:R-:W-:Y:S01]  /*6830*/  LOP3.LUT R139, R57, R137, R56, 0xfe, !PT ;  /* 0x00000089398b7212 */ /* 0x000fe200078efe38 */
[----:B------:R-:W-:Y:S01]  /*6840*/  VIADD R137, R115, 0x40 ;  /* 0x0000004073897836 */ /* 0x000fe20000000000 */
[----:B------:R-:W-:-:S02]  /*6850*/  F2FP.F16.F32.PACK_AB R57, R132, R129 ;  /* 0x000000818439723e */ /* 0x000fc400000000ff */
[----:B------:R-:W-:Y:S01]  /*6860*/  F2FP.F16.F32.PACK_AB R56, R131, R128 ;  /* 0x000000808338723e */ /* 0x000fe200000000ff */
[----:B0-----:R-:W-:Y:S01]  /*6870*/  @P0 IMAD.WIDE.U32 R140, R137, 0x10, R140 ;  /* 0x00000010898c0825 */ /* 0x001fe200078e008c */
        /* <DEDUP_REMOVED lines=19> */
.L_x_5617:
[----:B------:R-:W-:-:S07]  /*69b0*/  MOV R136, R116 ;  /* 0x0000007400887202 */ /* 0x000fce0000000f00 */
.L_x_5618:
[----:B------:R-:W-:Y:S05]  /*69c0*/  BSYNC B1 ;  /* 0x0000000000017941 */ /* 0x000fea0003800000 */
.L_x_5616:
        /* <DEDUP_REMOVED lines=16> */
.L_x_5622:
[----:B------:R-:W-:Y:S05]  /*6ad0*/  BSYNC B2 ;  /* 0x0000000000027941 */ /* 0x000fea0003800000 */
.L_x_5621:
        /* <DEDUP_REMOVED lines=43> */
.L_x_5620:
[----:B------:R-:W-:Y:S05]  /*6d90*/  BSYNC B1 ;  /* 0x0000000000017941 */ /* 0x000fea0003800000 */
.L_x_5619:
        /* <DEDUP_REMOVED lines=24> */
.L_x_5624:
[----:B------:R-:W-:-:S07]  /*6f20*/  MOV R140, R116 ;  /* 0x00000074008c7202 */ /* 0x000fce0000000f00 */
.L_x_5625:
[----:B------:R-:W-:Y:S05]  /*6f30*/  BSYNC B1 ;  /* 0x0000000000017941 */ /* 0x000fea0003800000 */
.L_x_5623:
        /* <DEDUP_REMOVED lines=10> */
[----:B------:R-:W-:Y:S02]  /*6fe0*/  @!P1 IADD3 R111, R111, 0x1, RZ ;  /* 0x000000016f6f9810 */ /* 0x000fe40007ffe0ff */
[----:B------:R-:W-:Y:S02]  /*6ff0*/  @!P1 IADD3 R56, R114, 0x1, RZ ;  /* 0x0000000172389810 */ /* 0x000fe40007ffe0ff */
[----:B------:R-:W-:Y:S02]  /*7000*/  ISETP.NE.AND P2, PT, R111, RZ, !P1 ;  /* 0x000000ff6f00720c */ /* 0x000fe40004f45270 */
[----:B------:R-:W-:-:S11]  /*7010*/  @!P1 MOV R113, RZ ;  /* 0x000000ff00719202 */ /* 0x000fd60000000f00 */
[----:B------:R-:W-:-:S05]  /*7020*/  @P2 IMAD.MOV R56, RZ, RZ, R114 ;  /* 0x000000ffff382224 */ /* 0x000fca00078e0272 */
[----:B------:R-:W-:-:S07]  /*7030*/  @!P1 MOV R114, R56 ;  /* 0x0000003800729202 */ /* 0x000fce0000000f00 */
.L_x_5629:
[----:B------:R-:W-:Y:S05]  /*7040*/  BSYNC B2 ;  /* 0x0000000000027941 */ /* 0x000fea0003800000 */
.L_x_5628:
        /* <DEDUP_REMOVED lines=43> */
.L_x_5627:
[----:B------:R-:W-:Y:S05]  /*7300*/  BSYNC B1 ;  /* 0x0000000000017941 */ /* 0x000fea0003800000 */
.L_x_5626:
        /* <DEDUP_REMOVED lines=24> */
.L_x_5631:
[----:B------:R-:W-:-:S07]  /*7490*/  MOV R52, R116 ;  /* 0x0000007400347202 */ /* 0x000fce0000000f00 */
.L_x_5632:
[----:B------:R-:W-:Y:S05]  /*74a0*/  BSYNC B1 ;  /* 0x0000000000017941 */ /* 0x000fea0003800000 */
.L_x_5630:
        /* <DEDUP_REMOVED lines=16> */
.L_x_5636:
[----:B------:R-:W-:Y:S05]  /*75b0*/  BSYNC B2 ;  /* 0x0000000000027941 */ /* 0x000fea0003800000 */
.L_x_5635:
        /* <DEDUP_REMOVED lines=43> */
.L_x_5634:
[----:B------:R-:W-:Y:S05]  /*7870*/  BSYNC B1 ;  /* 0x0000000000017941 */ /* 0x000fea0003800000 */
.L_x_5633:
        /* <DEDUP_REMOVED lines=23> */
.L_x_5638:
[----:B------:R-:W-:-:S07]  /*79f0*/  MOV R52, R116 ;  /* 0x0000007400347202 */ /* 0x000fce0000000f00 */
.L_x_5639:
[----:B------:R-:W-:Y:S05]  /*7a00*/  BSYNC B1 ;  /* 0x0000000000017941 */ /* 0x000fea0003800000 */
.L_x_5637:
        /* <DEDUP_REMOVED lines=16> */
.L_x_5643:
[----:B------:R-:W-:Y:S05]  /*7b10*/  BSYNC B2 ;  /* 0x0000000000027941 */ /* 0x000fea0003800000 */
.L_x_5642:
        /* <DEDUP_REMOVED lines=43> */
.L_x_5641:
[----:B------:R-:W-:Y:S05]  /*7dd0*/  BSYNC B1 ;  /* 0x0000000000017941 */ /* 0x000fea0003800000 */
.L_x_5640:
        /* <DEDUP_REMOVED lines=23> */
.L_x_5645:
[----:B------:R-:W-:-:S07]  /*7f50*/  MOV R140, R116 ;  /* 0x00000074008c7202 */ /* 0x000fce0000000f00 */
.L_x_5646:
[----:B------:R-:W-:Y:S05]  /*7f60*/  BSYNC B1 ;  /* 0x0000000000017941 */ /* 0x000fea0003800000 */
.L_x_5644:
        /* <DEDUP_REMOVED lines=16> */
.L_x_5650:
[----:B------:R-:W-:Y:S05]  /*8070*/  BSYNC B2 ;  /* 0x0000000000027941 */ /* 0x000fea0003800000 */
.L_x_5649:
        /* <DEDUP_REMOVED lines=40> */
[----:B------:R-:W-:Y:S02]  /*8300*/  LOP3.LUT R45, R57, UR32, R58, 0x96, !PT ;  /* 0x00000020392d7c12 */ /* 0x000fe4000f8e963a */
[----:B------:R-:W-:Y:S02]  /*8310*/  MOV R116, R56 ;  /* 0x0000003800747202 */ /* 0x000fe40000000f00 */
[----:B------:R-:W-:-:S07]  /*8320*/  LOP3.LUT R69, R119, UR33, R52, 0x96, !PT ;  /* 0x0000002177457c12 */ /* 0x000fce000f8e9634 */
.L_x_5648:
[----:B------:R-:W-:Y:S05]  /*8330*/  BSYNC B1 ;  /* 0x0000000000017941 */ /* 0x000fea0003800000 */
.L_x_5647:
        /* <DEDUP_REMOVED lines=23> */
.L_x_5652:
[----:B------:R-:W-:-:S07]  /*84b0*/  MOV R142, R116 ;  /* 0x00000074008e7202 */ /* 0x000fce0000000f00 */
.L_x_5653:
[----:B------:R-:W-:Y:S05]  /*84c0*/  BSYNC B1 ;  /* 0x0000000000017941 */ /* 0x000fea0003800000 */
.L_x_5651:
        /* <DEDUP_REMOVED lines=16> */
.L_x_5657:
[----:B------:R-:W-:Y:S05]  /*85d0*/  BSYNC B2 ;  /* 0x0000000000027941 */ /* 0x000fea0003800000 */
.L_x_5656:
        /* <DEDUP_REMOVED lines=43> */
.L_x_5655:
[----:B------:R-:W-:Y:S05]  /*8890*/  BSYNC B1 ;  /* 0x0000000000017941 */ /* 0x000fea0003800000 */
.L_x_5654:
        /* <DEDUP_REMOVED lines=23> */
.L_x_5659:
[----:B------:R-:W-:-:S07]  /*8a10*/  MOV R54, R116 ;  /* 0x0000007400367202 */ /* 0x000fce0000000f00 */
.L_x_5660:
[----:B------:R-:W-:Y:S05]  /*8a20*/  BSYNC B1 ;  /* 0x0000000000017941 */ /* 0x000fea0003800000 */
.L_x_5658:
        /* <DEDUP_REMOVED lines=16> */
.L_x_5664:
[----:B------:R-:W-:Y:S05]  /*8b30*/  BSYNC B2 ;  /* 0x0000000000027941 */ /* 0x000fea0003800000 */
.L_x_5663:
        /* <DEDUP_REMOVED lines=43> */
.L_x_5662:
[----:B------:R-:W-:Y:S05]  /*8df0*/  BSYNC B1 ;  /* 0x0000000000017941 */ /* 0x000fea0003800000 */
.L_x_5661:
        /* <DEDUP_REMOVED lines=23> */
.L_x_5666:
[----:B------:R-:W-:-:S07]  /*8f70*/  MOV R54, R116 ;  /* 0x0000007400367202 */ /* 0x000fce0000000f00 */
.L_x_5667:
[----:B------:R-:W-:Y:S05]  /*8f80*/  BSYNC B1 ;  /* 0x0000000000017941 */ /* 0x000fea0003800000 */
.L_x_5665:
        /* <DEDUP_REMOVED lines=18> */
.L_x_5671:
[----:B------:R-:W-:Y:S05]  /*90b0*/  BSYNC B2 ;  /* 0x0000000000027941 */ /* 0x000fea0003800000 */
.L_x_5670:
        /* <DEDUP_REMOVED lines=43> */
.L_x_5669:
[----:B------:R-:W-:Y:S05]  /*9370*/  BSYNC B1 ;  /* 0x0000000000017941 */ /* 0x000fea0003800000 */
.L_x_5668:
[----:B------:R-:W-:Y:S01]  /*9380*/  I2FP.F32.U32 R53, R54 ;  /* 0x0000003600357245 */ /* 0x000fe20000201000 */
[----:B------:R-:W-:Y:S01]  /*9390*/  HADD2.F32 R58, -RZ, R35.H1_H1 ;  /* 0x30000023ff3a7230 */ /* 0x000fe20000004100 */
[----:B------:R-:W-:Y:S01]  /*93a0*/  SEL R119, RZ, 0x100, P4 ;  /* 0x00000100ff777807 */ /* 0x000fe20002000000 */
[----:B------:R-:W-:Y:S01]  /*93b0*/  IMAD.WIDE.U32 R150, R137, 0x10, R64 ;  /* 0x0000001089967825 */ /* 0x000fe200078e0040 */
[----:B------:R-:W-:-:S03]  /*93c0*/  SEL R56, RZ, 0x10000, P5 ;  /* 0x00010000ff387807 */ /* 0x000fc60002800000 */
[----:B------:R-:W-:Y:S01]  /*93d0*/  FFMA.FTZ R52, R53, R124, 1.1641532182693481445e-10 ;  /* 0x2f00000035347423 */ /* 0x000fe2000001007c */
[----:B------:R-:W-:Y:S01]  /*93e0*/  ISETP.NE.AND P5, PT, R145, RZ, PT ;  /* 0x000000ff9100720c */ /* 0x000fe20003fa5270 */
[----:B------:R-:W-:Y:S01]  /*93f0*/  IMAD.WIDE.U32 R148, R137, 0x8, R60 ;  /* 0x0000000889947825 */ /* 0x000fe200078e003c */
[----:B------:R-:W-:Y:S02]  /*9400*/  SEL R59, RZ, 0x1, P3 ;  /* 0x00000001ff3b7807 */ /* 0x000fe40001800000 */
[----:B------:R-:W-:Y:S01]  /*9410*/  FSETP.GTU.FTZ.AND P4, PT, R52, R125, PT ;  /* 0x0000007d3400720b */ /* 0x000fe20003f9c000 */
[----:B------:R-:W-:Y:S01]  /*9420*/  HADD2.F32 R52, -RZ, R55.H1_H1 ;  /* 0x30000037ff347230 */ /* 0x000fe20000004100 */
[----:B------:R-:W-:Y:S02]  /*9430*/  SEL R55, RZ, 0x1, P1 ;  /* 0x00000001ff377807 */ /* 0x000fe40000800000 */
[----:B------:R-:W-:Y:S02]  /*9440*/  SEL R54, RZ, 0x1000000, P4 ;  /* 0x01000000ff367807 */ /* 0x000fe40002000000 */
[----:B------:R-:W-:Y:S01]  /*9450*/  FMUL.FTZ R53, R52, R127 ;  /* 0x0000007f34357220 */ /* 0x000fe20000410000 */
[----:B------:R-:W-:-:S02]  /*9460*/  SEL R146, RZ, 0x1, P5 ;  /* 0x00000001ff927807 */ /* 0x000fc40002800000 */
[----:B------:R-:W-:Y:S01]  /*9470*/  LOP3.LUT R119, R119, R54, R56, 0xfe, !PT ;  /* 0x0000003677777212 */ /* 0x000fe200078efe38 */
[----:B------:R-:W-:Y:S01]  /*9480*/  FMUL.FTZ R54, R53, R126 ;  /* 0x0000007e35367220 */ /* 0x000fe20000410000 */
[----:B------:R-:W-:Y:S01]  /*9490*/  SEL R56, RZ, 0x1, P2 ;  /* 0x00000001ff387807 */ /* 0x000fe20001000000 */
[----:B------:R-:W0:Y:S01]  /*94a0*/  @P0 LDC.64 R52, c[0x0][0x230] ;  /* 0x00008c00ff340b82 */ /* 0x000e220000000a00 */
[----:B------:R-:W-:Y:S01]  /*94b0*/  ISETP.NE.AND P6, PT, R144, RZ, PT ;  /* 0x000000ff9000720c */ /* 0x000fe20003fc5270 */
[----:B------:R-:W-:Y:S01]  /*94c0*/  @P0 HADD2.F32 R144, -RZ, R51.H1_H1 ;  /* 0x30000033ff900230 */ /* 0x000fe20000004100 */
[----:B------:R-:W-:Y:S01]  /*94d0*/  FSEL R145, R54, RZ, !P4 ;  /* 0x000000ff36917208 */ /* 0x000fe20006000000 */
[----:B------:R-:W-:-:S04]  /*94e0*/  IMAD.WIDE.U32 R56, R56, 0x1000000, RZ ;  /* 0x0100000038387825 */ /* 0x000fc800078e00ff */
[----:B------:R-:W-:-:S04]  /*94f0*/  IMAD.WIDE.U32 R54, R55, 0x10000, RZ ;  /* 0x0001000037367825 */ /* 0x000fc800078e00ff */
[----:B------:R-:W-:Y:S01]  /*9500*/  FMUL.FTZ R145, R145, R58 ;  /* 0x0000003a91917220 */ /* 0x000fe20000410000 */
[----:B------:R-:W-:Y:S01]  /*9510*/  LOP3.LUT R57, R57, R119, R59, 0xfe, !PT ;  /* 0x0000007739397212 */ /* 0x000fe200078efe3b */
[----:B------:R-:W-:-:S04]  /*9520*/  IMAD.WIDE.U32 R146, R146, 0x100, RZ ;  /* 0x0000010092927825 */ /* 0x000fc800078e00ff */
[----:B------:R-:W-:Y:S01]  /*9530*/  @P0 FADD.FTZ R145, R144, R145 ;  /* 0x0000009190910221 */ /* 0x000fe20000010000 */
[----:B------:R-:W-:Y:S02]  /*9540*/  IADD3 R119, R115, 0x60, RZ ;  /* 0x0000006073777810 */ /* 0x000fe40007ffe0ff */
[----:B------:R-:W-:Y:S02]  /*9550*/  F2FP.F16.F32.PACK_AB R58, R143, R140 ;  /* 0x0000008c8f3a723e */ /* 0x000fe400000000ff */
[----:B------:R-:W-:Y:S02]  /*9560*/  LOP3.LUT R147, R147, R57, R55, 0xfe, !PT ;  /* 0x0000003993937212 */ /* 0x000fe400078efe37 */
[----:B------:R-:W-:Y:S02]  /*9570*/  LOP3.LUT R54, R146, R56, R54, 0xfe, !PT ;  /* 0x0000003892367212 */ /* 0x000fe400078efe36 */
[----:B------:R-:W-:Y:S02]  /*9580*/  SEL R55, RZ, 0x1, P6 ;  /* 0x00000001ff377807 */ /* 0x000fe40003000000 */
[----:B------:R-:W-:Y:S01]  /*9590*/  F2FP.F16.F32.PACK_AB R57, R141, R138 ;  /* 0x0000008a8d39723e */ /* 0x000fe200000000ff */
[----:B0-----:R-:W-:Y:S01]  /*95a0*/  @P0 IMAD.WIDE.U32 R152, R119, 0x10, R52 ;  /* 0x0000001077980825 */ /* 0x001fe200078e0034 */
[----:B------:R-:W-:-:S02]  /*95b0*/  F2FP.F16.F32.PACK_AB R56, R139, R136 ;  /* 0x000000888b38723e */ /* 0x000fc400000000ff */
[----:B------:R-:W-:Y:S01]  /*95c0*/  F2FP.F16.F32.PACK_AB R59, R145, R142 ;  /* 0x0000008e913b723e */ /* 0x000fe200000000ff */
[----:B------:R-:W-:Y:S01]  /*95d0*/  IMAD.WIDE.U32 R52, R119, 0x10, R62 ;  /* 0x0000001077347825 */ /* 0x000fe200078e003e */
[----:B------:R-:W-:-:S03]  /*95e0*/  LOP3.LUT R146, R54, R55, RZ, 0xfc, !PT ;  /* 0x0000003736927212 */ /* 0x000fc600078efcff */
        /* <DEDUP_REMOVED lines=16> */
.L_x_5673:
[----:B------:R-:W-:-:S07]  /*96f0*/  MOV R144, R116 ;  /* 0x0000007400907202 */ /* 0x000fce0000000f00 */
.L_x_5674:
[----:B------:R-:W-:Y:S05]  /*9700*/  BSYNC B1 ;  /* 0x0000000000017941 */ /* 0x000fea0003800000 */
.L_x_5672:
        /* <DEDUP_REMOVED lines=16> */
.L_x_5678:
[----:B------:R-:W-:Y:S05]  /*9810*/  BSYNC B2 ;  /* 0x0000000000027941 */ /* 0x000fea0003800000 */
.L_x_5677:
        /* <DEDUP_REMOVED lines=42> */
[----:B------:R-:W-:Y:S02]  /*9ac0*/  LOP3.LUT R69, R57, UR33, R58, 0x96, !PT ;  /* 0x0000002139457c12 */ /* 0x000fe4000f8e963a */
[----:B------:R-:W-:-:S07]  /*9ad0*/  MOV R118, R56 ;  /* 0x0000003800767202 */ /* 0x000fce0000000f00 */
.L_x_5676:
[----:B------:R-:W-:Y:S05]  /*9ae0*/  BSYNC B1 ;  /* 0x0000000000017941 */ /* 0x000fea0003800000 */
.L_x_5675:
[----:B------:R-:W-:Y:S01]  /*9af0*/  I2FP.F32.U32 R57, R144 ;  /* 0x0000009000397245 */ /* 0x000fe20000201000 */
[----:B-----5:R-:W-:Y:S01]  /*9b00*/  HADD2.F32 R58, -RZ, R52.H0_H0 ;  /* 0x20000034ff3a7230 */ /* 0x020fe20000004100 */
[----:B------:R-:W-:Y:S01]  /*9b10*/  BSSY B1, `(.L_x_5679) ;  /* 0x0000016000017945 */ /* 0x000fe20003800000 */
[----:B------:R-:W-:Y:S02]  /*9b20*/  @P0 HADD2.F32 R59, -RZ, R48.H0_H0 ;  /* 0x20000030ff3b0230 */ /* 0x000fe40000004100 */
[----:B------:R-:W-:Y:S01]  /*9b30*/  FFMA.FTZ R56, R57, R124, 1.1641532182693481445e-10 ;  /* 0x2f00000039387423 */ /* 0x000fe2000001007c */
[----:B------:R-:W-:Y:S01]  /*9b40*/  FMUL.FTZ R57, R58, R127 ;  /* 0x0000007f3a397220 */ /* 0x000fe20000410000 */
[----:B------:R-:W-:-:S03]  /*9b50*/  IADD3 R58, R62, 0x1, RZ ;  /* 0x000000013e3a7810 */ /* 0x000fc60007ffe0ff */
        /* <DEDUP_REMOVED lines=16> */
.L_x_5680:
[----:B------:R-:W-:-:S07]  /*9c60*/  MOV R144, R116 ;  /* 0x0000007400907202 */ /* 0x000fce0000000f00 */
.L_x_5681:
[----:B------:R-:W-:Y:S05]  /*9c70*/  BSYNC B1 ;  /* 0x0000000000017941 */ /* 0x000fea0003800000 */
.L_x_5679:
        /* <DEDUP_REMOVED lines=16> */
.L_x_5685:
[----:B------:R-:W-:Y:S05]  /*9d80*/  BSYNC B2 ;  /* 0x0000000000027941 */ /* 0x000fea0003800000 */
.L_x_5684:
        /* <DEDUP_REMOVED lines=42> */
[----:B------:R-:W-:Y:S01]  /*a030*/  HFMA2.MMA R58, -RZ, RZ, 0, 0 ;  /* 0x00000000ff3a7435 */ /* 0x000fe200000001ff */
[----:B------:R-:W-:-:S10]  /*a040*/  MOV R118, R56 ;  /* 0x0000003800767202 */ /* 0x000fd40000000f00 */
.L_x_5683:
[----:B------:R-:W-:Y:S05]  /*a050*/  BSYNC B1 ;  /* 0x0000000000017941 */ /* 0x000fea0003800000 */
.L_x_5682:
        /* <DEDUP_REMOVED lines=23> */
.L_x_5687:
[----:B------:R-:W-:-:S07]  /*a1d0*/  IMAD.MOV.U32 R52, RZ, RZ, R116 ;  /* 0x000000ffff347224 */ /* 0x000fce00078e0074 */
.L_x_5688:
[----:B------:R-:W-:Y:S05]  /*a1e0*/  BSYNC B1 ;  /* 0x0000000000017941 */ /* 0x000fea0003800000 */
.L_x_5686:
        /* <DEDUP_REMOVED lines=16> */
.L_x_5692:
[----:B------:R-:W-:Y:S05]  /*a2f0*/  BSYNC B2 ;  /* 0x0000000000027941 */ /* 0x000fea0003800000 */
.L_x_5691:
        /* <DEDUP_REMOVED lines=42> */
[----:B------:R-:W-:Y:S02]  /*a5a0*/  LOP3.LUT R69, R57, UR33, R58, 0x96, !PT ;  /* 0x0000002139457c12 */ /* 0x000fe4000f8e963a */
[----:B------:R-:W-:-:S07]  /*a5b0*/  MOV R118, R56 ;  /* 0x0000003800767202 */ /* 0x000fce0000000f00 */
.L_x_5690:
[----:B------:R-:W-:Y:S05]  /*a5c0*/  BSYNC B1 ;  /* 0x0000000000017941 */ /* 0x000fea0003800000 */
.L_x_5689:
        /* <DEDUP_REMOVED lines=22> */
.L_x_5694:
[----:B------:R-:W-:-:S07]  /*a730*/  MOV R52, R116 ;  /* 0x0000007400347202 */ /* 0x000fce0000000f00 */
.L_x_5695:
[----:B------:R-:W-:Y:S05]  /*a740*/  BSYNC B1 ;  /* 0x0000000000017941 */ /* 0x000fea0003800000 */
.L_x_5693:
        /* <DEDUP_REMOVED lines=16> */
.L_x_5699:
[----:B------:R-:W-:Y:S05]  /*a850*/  BSYNC B2 ;  /* 0x0000000000027941 */ /* 0x000fea0003800000 */
.L_x_5698:
        /* <DEDUP_REMOVED lines=44> */
.L_x_5697:
[----:B------:R-:W-:Y:S05]  /*ab20*/  BSYNC B1 ;  /* 0x0000000000017941 */ /* 0x000fea0003800000 */
.L_x_5696:
        /* <DEDUP_REMOVED lines=22> */
.L_x_5701:
[----:B------:R-:W-:-:S07]  /*ac90*/  MOV R144, R116 ;  /* 0x0000007400907202 */ /* 0x000fce0000000f00 */
.L_x_5702:
[----:B------:R-:W-:Y:S05]  /*aca0*/  BSYNC B1 ;  /* 0x0000000000017941 */ /* 0x000fea0003800000 */
.L_x_5700:
        /* <DEDUP_REMOVED lines=16> */
.L_x_5706:
[----:B------:R-:W-:Y:S05]  /*adb0*/  BSYNC B2 ;  /* 0x0000000000027941 */ /* 0x000fea0003800000 */
.L_x_5705:
        /* <DEDUP_REMOVED lines=42> */
[----:B------:R-:W-:Y:S02]  /*b060*/  LOP3.LUT R69, R53, UR33, R56, 0x96, !PT ;  /* 0x0000002135457c12 */ /* 0x000fe4000f8e9638 */
[----:B------:R-:W-:-:S07]  /*b070*/  MOV R118, R52 ;  /* 0x0000003400767202 */ /* 0x000fce0000000f00 */
.L_x_5704:
[----:B------:R-:W-:Y:S05]  /*b080*/  BSYNC B1 ;  /* 0x0000000000017941 */ /* 0x000fea0003800000 */
.L_x_5703:
        /* <DEDUP_REMOVED lines=10> */
[----:B------:R-:W-:-:S04]  /*b130*/  @P0 HADD2.F32 R53, -RZ, R50.H0_H0 ;  /* 0x20000032ff350230 */ /* 0x000fc80000004100 */
        /* <DEDUP_REMOVED lines=11> */
.L_x_5708:
[----:B------:R-:W-:-:S07]  /*b1f0*/  MOV R144, R116 ;  /* 0x0000007400907202 */ /* 0x000fce0000000f00 */
.L_x_5709:
[----:B------:R-:W-:Y:S05]  /*b200*/  BSYNC B1 ;  /* 0x0000000000017941 */ /* 0x000fea0003800000 */
.L_x_5707:
        /* <DEDUP_REMOVED lines=16> */
.L_x_5713:
[----:B------:R-:W-:Y:S05]  /*b310*/  BSYNC B2 ;  /* 0x0000000000027941 */ /* 0x000fea0003800000 */
.L_x_5712:
        /* <DEDUP_REMOVED lines=44> */
.L_x_5711:
[----:B------:R-:W-:Y:S05]  /*b5e0*/  BSYNC B1 ;  /* 0x0000000000017941 */ /* 0x000fea0003800000 */
.L_x_5710:
        /* <DEDUP_REMOVED lines=22> */
.L_x_5715:
[----:B------:R-:W-:-:S07]  /*b750*/  IMAD.MOV.U32 R54, RZ, RZ, R116 ;  /* 0x000000ffff367224 */ /* 0x000fce00078e0074 */
.L_x_5716:
[----:B------:R-:W-:Y:S05]  /*b760*/  BSYNC B1 ;  /* 0x0000000000017941 */ /* 0x000fea0003800000 */
.L_x_5714:
        /* <DEDUP_REMOVED lines=16> */
.L_x_5720:
[----:B------:R-:W-:Y:S05]  /*b870*/  BSYNC B2 ;  /* 0x0000000000027941 */ /* 0x000fea0003800000 */
.L_x_5719:
        /* <DEDUP_REMOVED lines=44> */
.L_x_5718:
[----:B------:R-:W-:Y:S05]  /*bb40*/  BSYNC B1 ;  /* 0x0000000000017941 */ /* 0x000fea0003800000 */
.L_x_5717:
        /* <DEDUP_REMOVED lines=22> */
.L_x_5722:
[----:B------:R-:W-:-:S07]  /*bcb0*/  MOV R54, R116 ;  /* 0x0000007400367202 */ /* 0x000fce0000000f00 */
.L_x_5723:
[----:B------:R-:W-:Y:S05]  /*bcc0*/  BSYNC B1 ;  /* 0x0000000000017941 */ /* 0x000fea0003800000 */
.L_x_5721:
        /* <DEDUP_REMOVED lines=18> */
.L_x_5727:
[----:B------:R-:W-:Y:S05]  /*bdf0*/  BSYNC B2 ;  /* 0x0000000000027941 */ /* 0x000fea0003800000 */
.L_x_5726:
        /* <DEDUP_REMOVED lines=44> */
.L_x_5725:
[----:B------:R-:W-:Y:S05]  /*c0c0*/  BSYNC B1 ;  /* 0x0000000000017941 */ /* 0x000fea0003800000 */
.L_x_5724:
[----:B------:R-:W-:Y:S01]  /*c0d0*/  FADD.FTZ R56, RZ, R66 ;  /* 0x00000042ff387221 */ /* 0x000fe20000010000 */
[----:B------:R-:W-:Y:S01]  /*c0e0*/  SEL R52, RZ, 0x10000, P5 ;  /* 0x00010000ff347807 */ /* 0x000fe20002800000 */
[----:B------:R-:W-:Y:S01]  /*c0f0*/  IMAD.WIDE.U32 R64, R119, 0x10, R64 ;  /* 0x0000001077407825 */ /* 0x000fe200078e0040 */
[----:B------:R-:W-:-:S03]  /*c100*/  ISETP.NE.AND P5, PT, R154, RZ, PT ;  /* 0x000000ff9a00720c */ /* 0x000fc60003fa5270 */
[----:B------:R-:W-:Y:S01]  /*c110*/  FADD.FTZ R53, R56, R67 ;  /* 0x0000004338357221 */ /* 0x000fe20000010000 */
[----:B------:R-:W-:Y:S01]  /*c120*/  SEL R63, RZ, 0x1, P3 ;  /* 0x00000001ff3f7807 */ /* 0x000fe20001800000 */
[----:B------:R-:W-:Y:S01]  /*c130*/  IMAD.WIDE.U32 R60, R119, 0x8, R60 ;  /* 0x00000008773c7825 */ /* 0x000fe200078e003c */
[----:B------:R-:W-:-:S03]  /*c140*/  ISETP.NE.AND P6, PT, R152, RZ, PT ;  /* 0x000000ff9800720c */ /* 0x000fc60003fc5270 */
[----:B------:R-:W-:Y:S01]  /*c150*/  FADD.FTZ R56, R53, R100 ;  /* 0x0000006435387221 */ /* 0x000fe20000010000 */
        /* <DEDUP_REMOVED lines=11> */
[----:B------:R-:W-:Y:S01]  /*c210*/  I2FP.F32.U32 R53, R54 ;  /* 0x0000003600357245 */ /* 0x000fe20000201000 */
[----:B------:R-:W-:Y:S01]  /*c220*/  HADD2.F32 R54, -RZ, R55.H1_H1 ;  /* 0x30000037ff367230 */ /* 0x000fe20000004100 */
[----:B------:R-:W-:Y:S01]  /*c230*/  SEL R55, RZ, 0x100, P4 ;  /* 0x00000100ff377807 */ /* 0x000fe20002000000 */
[----:B------:R-:W-:Y:S02]  /*c240*/  FADD.FTZ R56, R56, R135 ;  /* 0x0000008738387221 */ /* 0x000fe40000010000 */
[----:B------:R-:W-:Y:S01]  /*c250*/  FFMA.FTZ R124, R53, R124, 1.1641532182693481445e-10 ;  /* 0x2f000000357c7423 */ /* 0x000fe2000001007c */
[----:B------:R-:W-:Y:S01]  /*c260*/  FMUL.FTZ R127, R54, R127 ;  /* 0x0000007f367f7220 */ /* 0x000fe20000410000 */
[----:B------:R-:W-:Y:S01]  /*c270*/  FADD.FTZ R57, R56, R133 ;  /* 0x0000008538397221 */ /* 0x000fe20000010000 */
[----:B------:R-:W-:Y:S02]  /*c280*/  SEL R54, RZ, 0x1, P2 ;  /* 0x00000001ff367807 */ /* 0x000fe40001000000 */
[----:B------:R-:W-:Y:S01]  /*c290*/  FSETP.GTU.FTZ.AND P4, PT, R124, R125, PT ;  /* 0x0000007d7c00720b */ /* 0x000fe20003f9c000 */
[----:B------:R-:W-:Y:S01]  /*c2a0*/  FADD.FTZ R57, R57, R134 ;  /* 0x0000008639397221 */ /* 0x000fe20000010000 */
[----:B------:R-:W-:Y:S01]  /*c2b0*/  FMUL.FTZ R127, R127, R126 ;  /* 0x0000007e7f7f7220 */ /* 0x000fe20000410000 */
[----:B------:R-:W-:Y:S01]  /*c2c0*/  @P0 HADD2.F32 R125, -RZ, R51.H1_H1 ;  /* 0x30000033ff7d0230 */ /* 0x000fe20000004100 */
[----:B------:R-:W-:Y:S01]  /*c2d0*/  SEL R62, RZ, 0x1000000, P4 ;  /* 0x01000000ff3e7807 */ /* 0x000fe20002000000 */
[----:B------:R-:W-:Y:S01]  /*c2e0*/  FADD.FTZ R56, R57, R136 ;  /* 0x0000008839387221 */ /* 0x000fe20000010000 */
[----:B------:R-:W-:-:S02]  /*c2f0*/  SEL R124, RZ, 0x1, P6 ;  /* 0x00000001ff7c7807 */ /* 0x000fc40003000000 */
[----:B------:R-:W-:Y:S01]  /*c300*/  LOP3.LUT R62, R55, R62, R52, 0xfe, !PT ;  /* 0x0000003e373e7212 */ /* 0x000fe200078efe34 */
[----:B------:R-:W-:Y:S01]  /*c310*/  FADD.FTZ R53, R56, R139 ;  /* 0x0000008b38357221 */ /* 0x000fe20000010000 */
[----:B------:R-:W-:Y:S01]  /*c320*/  SEL R52, RZ, 0x1, P1 ;  /* 0x00000001ff347807 */ /* 0x000fe20000800000 */
[----:B------:R-:W-:Y:S01]  /*c330*/  IMAD.WIDE.U32 R54, R54, 0x1000000, RZ ;  /* 0x0100000036367825 */ /* 0x000fe200078e00ff */
[----:B------:R-:W-:-:S03]  /*c340*/  FSEL R127, R127, RZ, !P4 ;  /* 0x000000ff7f7f7208 */ /* 0x000fc60006000000 */
[----:B------:R-:W-:Y:S01]  /*c350*/  FADD.FTZ R56, R53, R138 ;  /* 0x0000008a35387221 */ /* 0x000fe20000010000 */
[----:B------:R-:W-:-:S03]  /*c360*/  LOP3.LUT R55, R55, R62, R63, 0xfe, !PT ;  /* 0x0000003e37377212 */ /* 0x000fc600078efe3f */
[----:B------:R-:W-:Y:S01]  /*c370*/  FADD.FTZ R53, R56, R141 ;  /* 0x0000008d38357221 */ /* 0x000fe20000010000 */
[----:B------:R-:W-:-:S03]  /*c380*/  SEL R56, RZ, 0x1, P5 ;  /* 0x00000001ff387807 */ /* 0x000fc60002800000 */
[----:B------:R-:W-:Y:S01]  /*c390*/  FADD.FTZ R58, R53, R140 ;  /* 0x0000008c353a7221 */ /* 0x000fe20000010000 */
[----:B------:R-:W-:-:S04]  /*c3a0*/  IMAD.WIDE.U32 R52, R52, 0x10000, RZ ;  /* 0x0001000034347825 */ /* 0x000fc800078e00ff */
[----:B------:R-:W-:Y:S01]  /*c3b0*/  FADD.FTZ R59, R58, R143 ;  /* 0x0000008f3a3b7221 */ /* 0x000fe20000010000 */
[----:B------:R-:W-:-:S04]  /*c3c0*/  IMAD.WIDE.U32 R56, R56, 0x100, RZ ;  /* 0x0000010038387825 */ /* 0x000fc800078e00ff */
[----:B------:R-:W-:Y:S01]  /*c3d0*/  FMUL.FTZ R58, R76, R127 ;  /* 0x0000007f4c3a7220 */ /* 0x000fe20000410000 */
[----:B------:R-:W-:Y:S01]  /*c3e0*/  FADD.FTZ R62, R59, R142 ;  /* 0x0000008e3b3e7221 */ /* 0x000fe20000010000 */
[----:B------:R-:W-:Y:S02]  /*c3f0*/  LOP3.LUT R57, R57, R55, R53, 0xfe, !PT ;  /* 0x0000003739397212 */ /* 0x000fe400078efe35 */
[----:B------:R-:W-:Y:S01]  /*c400*/  @P0 FADD.FTZ R58, R125, R58 ;  /* 0x0000003a7d3a0221 */ /* 0x000fe20000010000 */
[----:B------:R-:W-:Y:S01]  /*c410*/  FADD.FTZ R53, R62, R145 ;  /* 0x000000913e357221 */ /* 0x000fe20000010000 */
[----:B------:R-:W-:Y:S02]  /*c420*/  LOP3.LUT R59, R56, R54, R52, 0xfe, !PT ;  /* 0x00000036383b7212 */ /* 0x000fe400078efe34 */
[----:B------:R-:W-:Y:S01]  /*c430*/  F2FP.F16.F32.PACK_AB R54, R153, R148 ;  /* 0x000000949936723e */ /* 0x000fe200000000ff */
[----:B------:R-:W-:Y:S01]  /*c440*/  FADD.FTZ R56, R53, R146 ;  /* 0x0000009235387221 */ /* 0x000fe20000010000 */
[----:B------:R-:W-:-:S02]  /*c450*/  F2FP.F16.F32.PACK_AB R53, R150, R147 ;  /* 0x000000939635723e */ /* 0x000fc400000000ff */
[----:B------:R-:W-:Y:S01]  /*c460*/  F2FP.F16.F32.PACK_AB R52, R149, R146 ;  /* 0x000000929534723e */ /* 0x000fe200000000ff */
[----:B------:R-:W-:Y:S01]  /*c470*/  FADD.FTZ R62, R56, R149 ;  /* 0x00000095383e7221 */ /* 0x000fe20000010000 */
[----:B------:R-:W-:Y:S02]  /*c480*/  F2FP.F16.F32.PACK_AB R55, R58, R151 ;  /* 0x000000973a37723e */ /* 0x000fe400000000ff */
[----:B------:R-:W-:Y:S01]  /*c490*/  LOP3.LUT R56, R59, R124, RZ, 0xfc, !PT ;  /* 0x0000007c3b387212 */ /* 0x000fe200078efcff */
        /* <DEDUP_REMOVED lines=95> */
.L_x_5741:
        /* <DEDUP_REMOVED lines=23> */
[----:B------:R-:W-:Y:S01]  /*cc00*/  FADD.FTZ R152, -R56, R146 ;  /* 0x0000009238987221 */ /* 0x000fe20000010100 */
[----:B0-----:R-:W-:-:S04]  /*cc10*/  @!P0 IMAD.WIDE R54, R0, 0x4, R54 ;  /* 0x0000000400368825 */ /* 0x001fc800078e0236 */
[C---:B------:R-:W-:Y:S01]  /*cc20*/  FADD.FTZ R120, -R56.reuse, R120 ;  /* 0x0000007838787221 */ /* 0x040fe20000010100 */
[C---:B------:R-:W-:Y:S01]  /*cc30*/  FADD.FTZ R123, -R56.reuse, R123 ;  /* 0x0000007b387b7221 */ /* 0x040fe20000010100 */
[C---:B------:R-:W-:Y:S01]  /*cc40*/  FADD.FTZ R128, -R56.reuse, R128 ;  /* 0x0000008038807221 */ /* 0x040fe20000010100 */
[C---:B------:R-:W-:Y:S01]  /*cc50*/  FADD.FTZ R131, -R56.reuse, R131 ;  /* 0x0000008338837221 */ /* 0x040fe20000010100 */
[----:B------:R0:W-:Y:S01]  /*cc60*/  @!P0 STG.E desc[UR4][R54.64], R57 ;  /* 0x0000003936008986 */ /* 0x0001e2000c101904 */
[----:B------:R-:W-:Y:S01]  /*cc70*/  FADD.FTZ R130, -R56, R130 ;  /* 0x0000008238827221 */ /* 0x000fe20000010100 */
[C---:B--2---:R-:W-:Y:S01]  /*cc80*/  FMUL.FTZ R100, R59.reuse, R100 ;  /* 0x000000643b647220 */ /* 0x044fe20000410000 */
[C---:B------:R-:W-:Y:S01]  /*cc90*/  FMUL.FTZ R117, R59.reuse, R117 ;  /* 0x000000753b757220 */ /* 0x040fe20000410000 */
[C---:B------:R-:W-:Y:S01]  /*cca0*/  FMUL.FTZ R158, R59.reuse, R101 ;  /* 0x000000653b9e7220 */ /* 0x040fe20000410000 */
[C---:B------:R-:W-:Y:S01]  /*ccb0*/  FMUL.FTZ R61, R59.reuse, R122 ;  /* 0x0000007a3b3d7220 */ /* 0x040fe20000410000 */
[----:B------:R-:W-:Y:S01]  /*ccc0*/  FMUL.FTZ R101, R59, R134 ;  /* 0x000000863b657220 */ /* 0x000fe20000410000 */
[----:B------:R-:W-:Y:S01]  /*ccd0*/  FFMA.FTZ R100, R100, R80, R5 ;  /* 0x0000005064647223 */ /* 0x000fe20000010005 */
[----:B------:R-:W-:Y:S01]  /*cce0*/  FFMA.FTZ R117, R117, R79, R6 ;  /* 0x0000004f75757223 */ /* 0x000fe20000010006 */
[C---:B------:R-:W-:Y:S01]  /*ccf0*/  FADD.FTZ R135, -R56.reuse, R135 ;  /* 0x0000008738877221 */ /* 0x040fe20000010100 */
[C---:B------:R-:W-:Y:S01]  /*cd00*/  FADD.FTZ R136, -R56.reuse, R136 ;  /* 0x0000008838887221 */ /* 0x040fe20000010100 */
[----:B------:R-:W-:Y:S01]  /*cd10*/  FADD.FTZ R139, -R56, R139 ;  /* 0x0000008b388b7221 */ /* 0x000fe20000010100 */
[----:B---3--:R-:W-:-:S04]  /*cd20*/  @!P0 IMAD.WIDE R52, R0, 0x4, R52 ;  /* 0x0000000400348825 */ /* 0x008fc800078e0234 */
        /* <DEDUP_REMOVED lines=11> */
[----:B0-----:R-:W-:Y:S01]  /*cde0*/  FFMA.FTZ R54, R158, R82, R7 ;  /* 0x000000529e367223 */ /* 0x001fe20000010007 */
[----:B------:R-:W-:Y:S01]  /*cdf0*/  FFMA.FTZ R61, R61, R81, R8 ;  /* 0x000000513d3d7223 */ /* 0x000fe20000010008 */
[----:B------:R-:W-:Y:S01]  /*ce00*/  FADD.FTZ R56, -R56, R58 ;  /* 0x0000003a38387221 */ /* 0x000fe20000010100 */
        /* <DEDUP_REMOVED lines=8> */
[----:B------:R-:W-:Y:S01]  /*ce90*/  FMUL.FTZ R63, R59, R60 ;  /* 0x0000003c3b3f7220 */ /* 0x000fe20000410000 */
        /* <DEDUP_REMOVED lines=9> */
[----:B0-----:R-:W-:Y:S01]  /*cf30*/  F2FP.F16.F32.PACK_AB R53, R117, R100 ;  /* 0x000000647535723e */ /* 0x001fe200000000ff */
        /* <DEDUP_REMOVED lines=11> */
[----:B------:R-:W-:Y:S01]  /*cff0*/  F2FP.F16.F32.PACK_AB R54, R61, R54 ;  /* 0x000000363d36723e */ /* 0x000fe200000000ff */
[----:B------:R-:W0:Y:S01]  /*d000*/  LDC.64 R100, c[0x0][0x210] ;  /* 0x00008400ff647b82 */ /* 0x000e220000000a00 */
        /* <DEDUP_REMOVED lines=35> */
[----:B------:R-:W-:Y:S01]  /*d240*/  LEA R122, P1, R119, UR14, 0x4 ;  /* 0x0000000e777a7c11 */ /* 0x000fe2000f8220ff */
[----:B-1----:R-:W-:Y:S01]  /*d250*/  IMAD.WIDE.U32 R120, R121, 0x10, R126 ;  /* 0x0000001079787825 */ /* 0x002fe200078e007e */
[----:B------:R-:W-:-:S02]  /*d260*/  LEA.HI.X R125, R115, UR15, RZ, 0x4, P0 ;  /* 0x0000000f737d7c11 */ /* 0x000fc400080f24ff */
[----:B------:R-:W-:Y:S01]  /*d270*/  F2FP.F16.F32.PACK_AB R58, R135, R58 ;  /* 0x0000003a873a723e */ /* 0x000fe200000000ff */
[----:B------:R-:W-:Y:S01]  /*d280*/  IMAD.WIDE.U32 R126, R137, 0x10, R126 ;  /* 0x00000010897e7825 */ /* 0x000fe200078e007e */
[----:B------:R-:W-:Y:S01]  /*d290*/  F2FP.F16.F32.PACK_AB R56, R131, R56 ;  /* 0x000000388338723e */ /* 0x000fe200000000ff */
[----:B------:R1:W-:Y:S01]  /*d2a0*/  STG.E.128 desc[UR4][R124.64], R52 ;  /* 0x000000347c007986 */ /* 0x0003e2000c101d04 */
[----:B------:R-:W-:Y:S02]  /*d2b0*/  F2FP.F16.F32.PACK_AB R63, R133, R142 ;  /* 0x0000008e853f723e */ /* 0x000fe400000000ff */
[----:B------:R-:W-:Y:S01]  /*d2c0*/  F2FP.F16.F32.PACK_AB R60, R139, R136 ;  /* 0x000000888b3c723e */ /* 0x000fe200000000ff */
        /* <DEDUP_REMOVED lines=10> */
[----:B------:R-:W-:Y:S05]  /*d370*/  BSYNC B0 ;  /* 0x0000000000007941 */ /* 0x000fea0003800000 */
.L_x_5503:
[----:B------:R-:W-:Y:S05]  /*d380*/  EXIT ;  /* 0x000000000000794d */ /* 0x000fea0003800000 */
.L_x_5728:
        /* <DEDUP_REMOVED lines=8> */
.L_x_5731:
[----:B------:R-:W-:Y:S05]  /*d410*/  BSYNC B1 ;  /* 0x0000000000017941 */ /* 0x000fea0003800000 */
.L_x_5730:
        /* <DEDUP_REMOVED lines=9> */
.L_x_5732:
[----:B------:R-:W-:Y:S01]  /*d4b0*/  HFMA2.MMA R64, -RZ, RZ, 0, 2.384185791015625e-07 ;  /* 0x00000004ff407435 */ /* 0x000fe200000001ff */
[----:B------:R-:W-:-:S04]  /*d4c0*/  IMAD.MOV.U32 R53, RZ, RZ, R61 ;  /* 0x000000ffff357224 */ /* 0x000fc800078e003d */
[----:B------:R-:W-:-:S05]  /*d4d0*/  FADD.FTZ R55, R54, R53 ;  /* 0x0000003536377221 */ /* 0x000fca0000010000 */
[----:B------:R-:W-:-:S07]  /*d4e0*/  MOV R63, R55 ;  /* 0x00000037003f7202 */ /* 0x000fce0000000f00 */
[----:B------:R-:W-:Y:S05]  /*d4f0*/  WARPSYNC.COLLECTIVE R62, `(.L_x_5733) ;  /* 0x000000003e087348 */ /* 0x000fea0003c00000 */
[----:B------:R0:W1:Y:S02]  /*d500*/  SHFL.BFLY P1, R61, R63, R64, R65 ;  /* 0x0c0000403f3d7389 */ /* 0x0000640000020041 */
[----:B01----:R-:W-:Y:S01]  /*d510*/  ENDCOLLECTIVE ;  /* 0x000000000000791b */ /* 0x003fe20003800000 */
.L_x_5733:
[----:B------:R-:W-:Y:S01]  /*d520*/  HFMA2.MMA R64, -RZ, RZ, 0, 4.76837158203125e-07 ;  /* 0x00000008ff407435 */ /* 0x000fe200000001ff */
[----:B------:R-:W-:-:S05]  /*d530*/  MOV R52, R61 ;  /* 0x0000003d00347202 */ /* 0x000fca0000000f00 */
[----:B------:R-:W-:-:S04]  /*d540*/  FADD.FTZ R56, R55, R52 ;  /* 0x0000003437387221 */ /* 0x000fc80000010000 */
[----:B------:R-:W-:-:S07]  /*d550*/  IMAD.MOV.U32 R63, RZ, RZ, R56 ;  /* 0x000000ffff3f7224 */ /* 0x000fce00078e0038 */
[----:B------:R-:W-:Y:S05]  /*d560*/  WARPSYNC.COLLECTIVE R62, `(.L_x_5734) ;  /* 0x000000003e087348 */ /* 0x000fea0003c00000 */
[----:B------:R0:W1:Y:S02]  /*d570*/  SHFL.BFLY P1, R61, R63, R64, R65 ;  /* 0x0c0000403f3d7389 */ /* 0x0000640000020041 */
[----:B01----:R-:W-:Y:S01]  /*d580*/  ENDCOLLECTIVE ;  /* 0x000000000000791b */ /* 0x003fe20003800000 */
.L_x_5734:
        /* <DEDUP_REMOVED lines=8> */
.L_x_5735:
        /* <DEDUP_REMOVED lines=72> */
.L_x_5736:
[----:B------:R-:W-:Y:S01]  /*da90*/  HFMA2.MMA R64, -RZ, RZ, 0, 1.1920928955078125e-07 ;  /* 0x00000002ff407435 */ /* 0x000fe200000001ff */
[----:B------:R-:W-:-:S04]  /*daa0*/  IMAD.MOV.U32 R55, RZ, RZ, R61 ;  /* 0x000000ffff377224 */ /* 0x000fc800078e003d */
[----:B------:R-:W-:-:S05]  /*dab0*/  FADD.FTZ R55, R52, R55 ;  /* 0x0000003734377221 */ /* 0x000fca0000010000 */
[----:B------:R-:W-:-:S07]  /*dac0*/  MOV R63, R55 ;  /* 0x00000037003f7202 */ /* 0x000fce0000000f00 */
[----:B------:R-:W-:Y:S05]  /*dad0*/  WARPSYNC.COLLECTIVE R62, `(.L_x_5737) ;  /* 0x000000003e087348 */ /* 0x000fea0003c00000 */
[----:B------:R0:W1:Y:S02]  /*dae0*/  SHFL.BFLY P1, R61, R63, R64, R65 ;  /* 0x0c0000403f3d7389 */ /* 0x0000640000020041 */
[----:B01----:R-:W-:Y:S01]  /*daf0*/  ENDCOLLECTIVE ;  /* 0x000000000000791b */ /* 0x003fe20003800000 */
.L_x_5737:
[----:B------:R-:W-:Y:S01]  /*db00*/  HFMA2.MMA R64, -RZ, RZ, 0, 2.384185791015625e-07 ;  /* 0x00000004ff407435 */ /* 0x000fe200000001ff */
[----:B------:R-:W-:-:S05]  /*db10*/  MOV R54, R61 ;  /* 0x0000003d00367202 */ /* 0x000fca0000000f00 */
[----:B------:R-:W-:-:S04]  /*db20*/  FADD.FTZ R54, R55, R54 ;  /* 0x0000003637367221 */ /* 0x000fc80000010000 */
[----:B------:R-:W-:-:S07]  /*db30*/  IMAD.MOV.U32 R63, RZ, RZ, R54 ;  /* 0x000000ffff3f7224 */ /* 0x000fce00078e0036 */
[----:B------:R-:W-:Y:S05]  /*db40*/  WARPSYNC.COLLECTIVE R62, `(.L_x_5738) ;  /* 0x000000003e087348 */ /* 0x000fea0003c00000 */
[----:B------:R0:W1:Y:S02]  /*db50*/  SHFL.BFLY P1, R61, R63, R64, R65 ;  /* 0x0c0000403f3d7389 */ /* 0x0000640000020041 */
[----:B01----:R-:W-:Y:S01]  /*db60*/  ENDCOLLECTIVE ;  /* 0x000000000000791b */ /* 0x003fe20003800000 */
.L_x_5738:
[----:B------:R-:W-:Y:S01]  /*db70*/  IMAD.MOV.U32 R64, RZ, RZ, 0x8 ;  /* 0x00000008ff407424 */ /* 0x000fe200078e00ff */
[----:B------:R-:W-:-:S05]  /*db80*/  MOV R59, R61 ;  /* 0x0000003d003b7202 */ /* 0x000fca0000000f00 */
[----:B------:R-:W-:-:S05]  /*db90*/  FADD.FTZ R59, R54, R59 ;  /* 0x0000003b363b7221 */ /* 0x000fca0000010000 */
[----:B------:R-:W-:-:S07]  /*dba0*/  MOV R63, R59 ;  /* 0x0000003b003f7202 */ /* 0x000fce0000000f00 */
[----:B------:R-:W-:Y:S05]  /*dbb0*/  WARPSYNC.COLLECTIVE R62, `(.L_x_5739) ;  /* 0x000000003e087348 */ /* 0x000fea0003c00000 */
[----:B------:R0:W1:Y:S02]  /*dbc0*/  SHFL.BFLY P1, R61, R63, R64, R65 ;  /* 0x0c0000403f3d7389 */ /* 0x0000640000020041 */
[----:B01----:R-:W-:Y:S01]  /*dbd0*/  ENDCOLLECTIVE ;  /* 0x000000000000791b */ /* 0x003fe20003800000 */
.L_x_5739:
[----:B------:R-:W-:Y:S01]  /*dbe0*/  HFMA2.MMA R64, -RZ, RZ, 0, 9.5367431640625e-07 ;  /* 0x00000010ff407435 */ /* 0x000fe200000001ff */
[----:B------:R-:W-:-:S05]  /*dbf0*/  MOV R56, R61 ;  /* 0x0000003d00387202 */ /* 0x000fca0000000f00 */
[----:B------:R-:W-:-:S05]  /*dc00*/  FADD.FTZ R56, R59, R56 ;  /* 0x000000383b387221 */ /* 0x000fca0000010000 */
[----:B------:R-:W-:-:S07]  /*dc10*/  MOV R63, R56 ;  /* 0x00000038003f7202 */ /* 0x000fce0000000f00 */
[----:B------:R-:W-:Y:S05]  /*dc20*/  WARPSYNC.COLLECTIVE R62, `(.L_x_5740) ;  /* 0x000000003e087348 */ /* 0x000fea0003c00000 */
[----:B------:R0:W1:Y:S02]  /*dc30*/  SHFL.BFLY P1, R61, R63, R64, R65 ;  /* 0x0c0000403f3d7389 */ /* 0x0000640000020041 */
[----:B01----:R-:W-:Y:S01]  /*dc40*/  ENDCOLLECTIVE ;  /* 0x000000000000791b */ /* 0x003fe20003800000 */
.L_x_5740:
[----:B------:R-:W-:Y:S05]  /*dc50*/  BRA `(.L_x_5741) ;  /* 0xffffffec008c7947 */ /* 0x000fea000383ffff */
.L_x_5742:
        /* <DEDUP_REMOVED lines=10> */
.L_x_30443:


//--------------------- .text._ZN10layer_norm13ln_fwd_kernelINS_13Kernel_traitsI6__halfS2_S2_S2_fjLj1024ELj1ELj4ELj1ELj16ENS_18Kernel_traits_baseILj1024ES2_S2_S2_S2_fjLj128EEEEELb1ELb1ELb1ELb0EEEvNS_9FwdParamsE --------------------------
	.section	.text._ZN10layer_norm13ln_fwd_kernelINS_13Kernel_traitsI6__halfS2_S2_S2_fjLj1024ELj1ELj4ELj1ELj16ENS_18Kernel_traits_baseILj1024ES2_S2_S2_S2_fjLj128EEEEELb1ELb1ELb1ELb0EEEvNS_9FwdParamsE,"ax",@progbits
	.align	128
        .global         _ZN10layer_norm13ln_fwd_kernelINS_13Kernel_traitsI6__halfS2_S2_S2_fjLj1024ELj1ELj4ELj1ELj16ENS_18Kernel_traits_baseILj1024ES2_S2_S2_S2_fjLj128EEEEELb1ELb1ELb1ELb0EEEvNS_9FwdParamsE
        .type           _ZN10layer_norm13ln_fwd_kernelINS_13Kernel_traitsI6__halfS2_S2_S2_fjLj1024ELj1ELj4ELj1ELj16ENS_18Kernel_traits_baseILj1024ES2_S2_S2_S2_fjLj128EEEEELb1ELb1ELb1ELb0EEEvNS_9FwdParamsE,@function
        .size           _ZN10layer_norm13ln_fwd_kernelINS_13Kernel_traitsI6__halfS2_S2_S2_fjLj1024ELj1ELj4ELj1ELj16ENS_18Kernel_traits_baseILj1024ES2_S2_S2_S2_fjLj128EEEEELb1ELb1ELb1ELb0EEEvNS_9FwdParamsE,(.L_x_30444 - _ZN10layer_norm13ln_fwd_kernelINS_13Kernel_traitsI6__halfS2_S2_S2_fjLj1024ELj1ELj4ELj1ELj16ENS_18Kernel_traits_baseILj1024ES2_S2_S2_S2_fjLj128EEEEELb1ELb1ELb1ELb0EEEvNS_9FwdParamsE)
        .other          _ZN10layer_norm13ln_fwd_kernelINS_13Kernel_traitsI6__halfS2_S2_S2_fjLj1024ELj1ELj4ELj1ELj16ENS_18Kernel_traits_baseILj1024ES2_S2_S2_S2_fjLj128EEEEELb1ELb1ELb1ELb0EEEvNS_9FwdParamsE,@"STO_CUDA_ENTRY STV_DEFAULT"
_ZN10layer_norm13ln_fwd_kernelINS_13Kernel_traitsI6__halfS2_S2_S2_fjLj1024ELj1ELj4ELj1ELj16ENS_18Kernel_traits_baseILj1024ES2_S2_S2_S2_fjLj128EEEEELb1ELb1ELb1ELb0EEEvNS_9FwdParamsE:
.text._ZN10layer_norm13ln_fwd_kernelINS_13Kernel_traitsI6__halfS2_S2_S2_fjLj1024ELj1ELj4ELj1ELj16ENS_18Kernel_traits_baseILj1024ES2_S2_S2_S2_fjLj128EEEEELb1ELb1ELb1ELb0EEEvNS_9FwdParamsE:
        /* <DEDUP_REMOVED lines=10> */
[----:B0-----:R-:W-:-:S07]  /*00a0*/  @P0 MOV R2, R144 ;  /* 0x0000009000020202 */ /* 0x001fce0000000f00 */
        /* <DEDUP_REMOVED lines=8> */
[--C-:B---3--:R-:W-:Y:S01]  /*0130*/  IMAD R48, R25, UR6, R0.reuse ;  /* 0x0000000619307c24 */ /* 0x108fe2000f8e0200 */
[----:B------:R-:W-:Y:S01]  /*0140*/  SHF.R.U32.HI R44, RZ, 0x5, R0 ;  /* 0x00000005ff2c7819 */ /* 0x000fe20000011600 */
[----:B------:R-:W-:Y:S01]  /*0150*/  BSSY B0, `(.L_x_5743) ;  /* 0x000004d000007945 */ /* 0x000fe20003800000 */
[----:B------:R-:W-:Y:S01]  /*0160*/  MOV R29, R45 ;  /* 0x0000002d001d7202 */ /* 0x000fe20000000f00 */
[----:B------:R-:W-:-:S04]  /*0170*/  IMAD.WIDE.U32 R6, R48, -0x326172a9, RZ ;  /* 0xcd9e8d5730067825 */ /* 0x000fc800078e00ff */
[----:B------:R-:W-:Y:S01]  /*0180*/  IMAD R44, R25, 0x4, R44 ;  /* 0x00000004192c7824 */ /* 0x000fe200078e022c */
[----:B----4-:R-:W-:-:S04]  /*0190*/  @P0 IADD3 R144, P1, R2, R5, RZ ;  /* 0x0000000502900210 */ /* 0x010fc80007f3e0ff */
[----:B------:R-:W-:-:S04]  /*01a0*/  @P0 IADD3.X R145, RZ, R3, RZ, P1, !PT ;  /* 0x00000003ff910210 */ /* 0x000fc80000ffe4ff */
[--C-:B------:R-:W-:Y:S01]  /*01b0*/  SHF.R.U64 R47, R144, 0x2, R145.reuse ;  /* 0x00000002902f7819 */ /* 0x100fe20000001291 */
[----:B-----5:R-:W-:Y:S01]  /*01c0*/  VIADD R2, R107, 0xbb67ae85 ;  /* 0xbb67ae856b027836 */ /* 0x020fe20000000000 */
[----:B------:R-:W-:Y:S02]  /*01d0*/  SHF.R.U32.HI R46, RZ, 0x2, R145 ;  /* 0x00000002ff2e7819 */ /* 0x000fe40000011691 */
[C---:B------:R-:W-:Y:S01]  /*01e0*/  IADD3 R3, R106.reuse, -0x61c88647, RZ ;  /* 0x9e3779b96a037810 */ /* 0x040fe20007ffe0ff */
[----:B------:R-:W-:Y:S01]  /*01f0*/  IMAD.WIDE.U32 R4, R47, -0x2daee0ad, RZ ;  /* 0xd2511f532f047825 */ /* 0x000fe200078e00ff */
[----:B------:R-:W-:Y:S02]  /*0200*/  LOP3.LUT R8, R7, R46, R106, 0x96, !PT ;  /* 0x0000002e07087212 */ /* 0x000fe400078e966a */
[----:B------:R-:W-:Y:S02]  /*0210*/  IADD3 R7, R106, -0x255992d5, RZ ;  /* 0xdaa66d2b6a077810 */ /* 0x000fe40007ffe0ff */
[----:B------:R-:W-:Y:S01]  /*0220*/  LOP3.LUT R10, R5, R107, RZ, 0x3c, !PT ;  /* 0x0000006b050a7212 */ /* 0x000fe200078e3cff */
[----:B------:R-:W-:Y:S01]  /*0230*/  IMAD.WIDE.U32 R8, R8, -0x2daee0ad, RZ ;  /* 0xd2511f5308087825 */ /* 0x000fe200078e00ff */
[----:B------:R-:W-:-:S03]  /*0240*/  IADD3 R5, R107, 0x76cf5d0a, RZ ;  /* 0x76cf5d0a6b057810 */ /* 0x000fc60007ffe0ff */
[----:B------:R-:W-:Y:S01]  /*0250*/  IMAD.WIDE.U32 R10, R10, -0x326172a9, RZ ;  /* 0xcd9e8d570a0a7825 */ /* 0x000fe200078e00ff */
[----:B------:R-:W-:Y:S02]  /*0260*/  LOP3.LUT R14, R9, R4, R2, 0x96, !PT ;  /* 0x00000004090e7212 */ /* 0x000fe400078e9602 */
[----:B------:R-:W-:Y:S01]  /*0270*/  IADD3 R9, R107, -0x126145ec, RZ ;  /* 0xed9eba146b097810 */ /* 0x000fe20007ffe0ff */
        /* <DEDUP_REMOVED lines=9> */
[----:B------:R-:W-:Y:S02]  /*0310*/  LOP3.LUT R15, R11, R12, R6, 0x96, !PT ;  /* 0x0000000c0b0f7212 */ /* 0x000fe400078e9606 */
[----:B0-----:R-:W-:Y:S01]  /*0320*/  SHF.R.S32.HI R11, RZ, 0x1f, R22 ;  /* 0x0000001fff0b7819 */ /* 0x001fe20000011416 */
[----:B------:R-:W-:Y:S01]  /*0330*/  VIADD R8, R106, 0x78dde6e4 ;  /* 0x78dde6e46a087836 */ /* 0x000fe20000000000 */
[----:B------:R-:W-:Y:S01]  /*0340*/  LOP3.LUT R12, R17, R14, R7, 0x96, !PT ;  /* 0x0000000e110c7212 */ /* 0x000fe200078e9607 */
[----:B------:R-:W-:-:S04]  /*0350*/  IMAD.WIDE.U32 R14, R15, -0x326172a9, RZ ;  /* 0xcd9e8d570f0e7825 */ /* 0x000fc800078e00ff */
[----:B------:R-:W-:Y:S01]  /*0360*/  IMAD.WIDE.U32 R12, R12, -0x2daee0ad, RZ ;  /* 0xd2511f530c0c7825 */ /* 0x000fe200078e00ff */
[----:B------:R-:W-:Y:S02]  /*0370*/  LOP3.LUT R16, R15, R16, R8, 0x96, !PT ;  /* 0x000000100f107212 */ /* 0x000fe400078e9608 */
[----:B------:R-:W-:Y:S02]  /*0380*/  IADD3 R15, R107, 0x1fd5c5a3, RZ ;  /* 0x1fd5c5a36b0f7810 */ /* 0x000fe40007ffe0ff */
[----:B------:R-:W-:Y:S01]  /*0390*/  LOP3.LUT R18, R13, R10, R9, 0x96, !PT ;  /* 0x0000000a0d127212 */ /* 0x000fe200078e9609 */
[----:B------:R-:W-:Y:S01]  /*03a0*/  IMAD.WIDE.U32 R16, R16, -0x2daee0ad, RZ ;  /* 0xd2511f5310107825 */ /* 0x000fe200078e00ff */
[----:B------:R-:W-:Y:S02]  /*03b0*/  LEA.HI R13, R11, R22, RZ, 0x3 ;  /* 0x000000160b0d7211 */ /* 0x000fe400078f18ff */
[----:B------:R-:W-:Y:S01]  /*03c0*/  LOP3.LUT R22, R29, 0x1f, RZ, 0x3c, !PT ;  /* 0x0000001f1d167812 */ /* 0x000fe200078e3cff */
[----:B------:R-:W-:-:S02]  /*03d0*/  VIADD R10, R107, 0xa9066899 ;  /* 0xa90668996b0a7836 */ /* 0x000fc40000000000 */
[----:B------:R-:W-:Y:S01]  /*03e0*/  IMAD.WIDE.U32 R18, R18, -0x326172a9, RZ ;  /* 0xcd9e8d5712127825 */ /* 0x000fe200078e00ff */
[----:B------:R-:W-:Y:S02]  /*03f0*/  LEA.HI.SX32 R13, R13, R22, 0x1d ;  /* 0x000000160d0d7211 */ /* 0x000fe400078feaff */
[----:B------:R-:W-:Y:S01]  /*0400*/  LOP3.LUT R20, R17, R12, R10, 0x96, !PT ;  /* 0x0000000c11147212 */ /* 0x000fe200078e960a */
[C---:B------:R-:W-:Y:S01]  /*0410*/  VIADD R11, R106.reuse, 0x1715609d ;  /* 0x1715609d6a0b7836 */ /* 0x040fe20000000000 */
[----:B------:R-:W-:Y:S02]  /*0420*/  LOP3.LUT P1, RZ, R13, 0xffffffe0, RZ, 0xc0, !PT ;  /* 0xffffffe00dff7812 */ /* 0x000fe4000782c0ff */
[----:B------:R-:W-:Y:S01]  /*0430*/  IADD3 R12, R106, -0x4ab325aa, RZ ;  /* 0xb54cda566a0c7810 */ /* 0x000fe20007ffe0ff */
[----:B------:R-:W-:Y:S01]  /*0440*/  IMAD.WIDE.U32 R20, R20, -0x326172a9, RZ ;  /* 0xcd9e8d5714147825 */ /* 0x000fe200078e00ff */
[----:B------:R-:W-:Y:S02]  /*0450*/  LOP3.LUT R19, R19, R14, R11, 0x96, !PT ;  /* 0x0000000e13137212 */ /* 0x000fe400078e960b */
[----:B------:R-:W-:Y:S01]  /*0460*/  ISETP.GE.U32.AND P5, PT, R13, 0x40, PT ;  /* 0x000000400d00780c */ /* 0x000fe20003fa6070 */
[----:B------:R-:W-:Y:S01]  /*0470*/  VIADD R14, R107, 0x646e171e ;  /* 0x646e171e6b0e7836 */ /* 0x000fe20000000000 */
[----:B------:R-:W-:Y:S01]  /*0480*/  LOP3.LUT R22, R21, R18, R12, 0x96, !PT ;  /* 0x0000001215167212 */ /* 0x000fe200078e960c */
[----:B------:R-:W-:Y:S01]  /*0490*/  IMAD.WIDE.U32 R18, R19, -0x2daee0ad, RZ ;  /* 0xd2511f5313127825 */ /* 0x000fe200078e00ff */
[----:B------:R-:W-:-:S02]  /*04a0*/  ISETP.GE.U32.AND P4, PT, R13, 0x60, PT ;  /* 0x000000600d00780c */ /* 0x000fc40003f86070 */
[----:B------:R-:W-:Y:S01]  /*04b0*/  ISETP.GE.U32.AND P0, PT, R13, 0x80, PT ;  /* 0x000000800d00780c */ /* 0x000fe20003f06070 */
[----:B------:R-:W-:Y:S01]  /*04c0*/  IMAD.WIDE.U32 R22, R22, -0x2daee0ad, RZ ;  /* 0xd2511f5316167825 */ /* 0x000fe200078e00ff */
[----:B------:R-:W-:Y:S02]  /*04d0*/  P2R R49, PR, RZ, 0x20 ;  /* 0x00000020ff317803 */ /* 0x000fe40000000000 */
[----:B------:R-:W-:Y:S02]  /*04e0*/  P2R R50, PR, RZ, 0x10 ;  /* 0x00000010ff327803 */ /* 0x000fe40000000000 */
[----:B------:R-:W-:Y:S02]  /*04f0*/  LOP3.LUT R28, R19, R16, R14, 0x96, !PT ;  /* 0x00000010131c7212 */ /* 0x000fe400078e960e */
[----:B------:R-:W-:Y:S01]  /*0500*/  LOP3.LUT R142, R23, R18, R15, 0x96, !PT ;  /* 0x00000012178e7212 */ /* 0x000fe200078e960f */
        /* <DEDUP_REMOVED lines=17> */
.L_x_5744:
[----:B------:R-:W-:Y:S05]  /*0620*/  BSYNC B0 ;  /* 0x0000000000007941 */ /* 0x000fea0003800000 */
.L_x_5743:
        /* <DEDUP_REMOVED lines=18> */
.L_x_5746:
[----:B------:R-:W-:Y:S05]  /*0750*/  BSYNC B0 ;  /* 0x0000000000007941 */ /* 0x000fea0003800000 */
.L_x_5745:
        /* <DEDUP_REMOVED lines=18> */
.L_x_5748:
[----:B------:R-:W-:Y:S05]  /*0880*/  BSYNC B0 ;  /* 0x0000000000007941 */ /* 0x000fea0003800000 */
.L_x_5747:
        /* <DEDUP_REMOVED lines=17> */
.L_x_5750:
[----:B------:R-:W-:Y:S05]  /*09a0*/  BSYNC B0 ;  /* 0x0000000000007941 */ /* 0x000fea0003800000 */
.L_x_5749:
[----:B------:R-:W-:Y:S01]  /*09b0*/  ULDC UR6, c[0x0][0x214] ;  /* 0x0000850000067ab9 */ /* 0x000fe20000000800 */
[----:B------:R-:W-:Y:S01]  /*09c0*/  IMAD.WIDE.U32 R18, R28, -0x326172a9, RZ ;  /* 0xcd9e8d571c127825 */ /* 0x000fe200078e00ff */
[----:B------:R-:W-:Y:S02]  /*09d0*/  ISETP.GE.AND P2, PT, R44, UR6, PT ;  /* 0x000000062c007c0c */ /* 0x000fe4000bf46270 */
[----:B------:R-:W-:Y:S01]  /*09e0*/  IADD3 R16, R106, 0x5384540f, RZ ;  /* 0x5384540f6a107810 */ /* 0x000fe20007ffe0ff */
[----:B------:R-:W-:-:S03]  /*09f0*/  IMAD.HI.U32 R21, R142, -0x326172a9, RZ ;  /* 0xcd9e8d578e157827 */ /* 0x000fc600078e00ff */
[----:B------:R-:W-:Y:S01]  /*0a00*/  LOP3.LUT R140, R19, R20, R16, 0x96, !PT ;  /* 0x00000014138c7212 */ /* 0x000fe200078e9610 */
[----:B------:R-:W-:-:S05]  /*0a10*/  VIADD R17, R106, 0xf1bbcdc8 ;  /* 0xf1bbcdc86a117836 */ /* 0x000fca0000000000 */
[----:B------:R-:W-:Y:S01]  /*0a20*/  LOP3.LUT R146, R21, R18, R17, 0x96, !PT ;  /* 0x0000001215927212 */ /* 0x000fe200078e9611 */
[----:B------:R-:W-:Y:S01]  /*0a30*/  IMAD.HI.U32 R21, R140, -0x2daee0ad, RZ ;  /* 0xd2511f538c157827 */ /* 0x000fe200078e00ff */
[----:B------:R-:W-:Y:S01]  /*0a40*/  IADD3 R18, R107, -0x24c28bd8, RZ ;  /* 0xdb3d74286b127810 */ /* 0x000fe20007ffe0ff */
[----:B------:R-:W-:Y:S06]  /*0a50*/  @P2 EXIT ;  /* 0x000000000000294d */ /* 0x000fec0003800000 */
[--C-:B-----5:R-:W-:Y:S01]  /*0a60*/  HADD2.F32 R19, -RZ, R24.reuse.H0_H0 ;  /* 0x20000018ff137230 */ /* 0x120fe20000004100 */
[----:B------:R-:W-:Y:S01]  /*0a70*/  LOP3.LUT R148, R21, R22, R18, 0x96, !PT ;  /* 0x0000001615947212 */ /* 0x000fe200078e9612 */
[----:B------:R-:W-:Y:S01]  /*0a80*/  HADD2.F32 R20, -RZ, R24.H1_H1 ;  /* 0x30000018ff147230 */ /* 0x000fe20000004100 */
[----:B------:R-:W-:Y:S01]  /*0a90*/  ULDC.U8 UR6, c[0x0][0x2a0] ;  /* 0x0000a80000067ab9 */ /* 0x000fe20000000000 */
[--C-:B------:R-:W-:Y:S01]  /*0aa0*/  HADD2.F32 R21, -RZ, R25.reuse.H0_H0 ;  /* 0x20000019ff157230 */ /* 0x100fe20000004100 */
[----:B------:R-:W-:Y:S01]  /*0ab0*/  IADD3 R127, R107, -0x695add53, RZ ;  /* 0x96a522ad6b7f7810 */ /* 0x000fe20007ffe0ff */
[----:B------:R-:W-:Y:S01]  /*0ac0*/  HADD2.F32 R22, -RZ, R25.H1_H1 ;  /* 0x30000019ff167230 */ /* 0x000fe20000004100 */
[----:B------:R-:W-:Y:S01]  /*0ad0*/  ISETP.NE.AND P2, PT, RZ, UR6, PT ;  /* 0x00000006ff007c0c */ /* 0x000fe2000bf45270 */
[--C-:B------:R-:W-:Y:S01]  /*0ae0*/  HADD2.F32 R23, -RZ, R26.reuse.H0_H0 ;  /* 0x2000001aff177230 */ /* 0x100fe20000004100 */
[----:B------:R-:W-:Y:S01]  /*0af0*/  LOP3.LUT R144, R144, 0x3, RZ, 0xc0, !PT ;  /* 0x0000000390907812 */ /* 0x000fe200078ec0ff */
[----:B------:R-:W-:Y:S01]  /*0b00*/  HADD2.F32 R24, -RZ, R26.H1_H1 ;  /* 0x3000001aff187230 */ /* 0x000fe20000004100 */
[----:B------:R-:W-:Y:S01]  /*0b10*/  P2R R188, PR, RZ, 0x4 ;  /* 0x00000004ffbc7803 */ /* 0x000fe20000000000 */
        /* <DEDUP_REMOVED lines=26> */
[----:B------:R-:W-:-:S02]  /*0cc0*/  VIADD R129, R106, 0x8ff34781 ;  /* 0x8ff347816a817836 */ /* 0x000fc40000000000 */
[----:B------:R-:W-:Y:S02]  /*0cd0*/  IMAD R140, R140, -0x2daee0ad, RZ ;  /* 0xd2511f538c8c7824 */ /* 0x000fe400078e02ff */
[----:B------:R-:W-:-:S04]  /*0ce0*/  IMAD.HI.U32 R56, R146, -0x2daee0ad, RZ ;  /* 0xd2511f5392387827 */ /* 0x000fc800078e00ff */
[----:B------:R-:W-:Y:S01]  /*0cf0*/  IMAD R142, R142, -0x326172a9, RZ ;  /* 0xcd9e8d578e8e7824 */ /* 0x000fe200078e02ff */
[----:B------:R-:W-:Y:S01]  /*0d00*/  LOP3.LUT R140, R56, R140, R127, 0x96, !PT ;  /* 0x0000008c388c7212 */ /* 0x000fe200078e967f */
[----:B------:R-:W-:-:S04]  /*0d10*/  IMAD.HI.U32 R57, R148, -0x326172a9, RZ ;  /* 0xcd9e8d5794397827 */ /* 0x000fc800078e00ff */
[--C-:B------:R-:W-:Y:S01]  /*0d20*/  HADD2.F32 R35, -RZ, R40.reuse.H0_H0 ;  /* 0x20000028ff237230 */ /* 0x100fe20000004100 */
[----:B------:R-:W-:Y:S01]  /*0d30*/  LOP3.LUT R142, R57, R142, R129, 0x96, !PT ;  /* 0x0000008e398e7212 */ /* 0x000fe200078e9681 */
        /* <DEDUP_REMOVED lines=33> */
[--C-:B------:R-:W-:Y:S02]  /*0f50*/  HADD2.F32 R109, -RZ, R79.reuse.H0_H0 ;  /* 0x2000004fff6d7230 */ /* 0x100fe40000004100 */
[----:B------:R-:W-:-:S02]  /*0f60*/  HADD2.F32 R104, -RZ, R79.H1_H1 ;  /* 0x3000004fff687230 */ /* 0x000fc40000004100 */
        /* <DEDUP_REMOVED lines=32> */
[----:B------:R-:W-:Y:S02]  /*1170*/  IMAD.MOV.U32 R145, RZ, RZ, RZ ;  /* 0x000000ffff917224 */ /* 0x000fe400078e00ff */
[----:B------:R-:W-:Y:S02]  /*1180*/  IMAD R146, R146, -0x2daee0ad, RZ ;  /* 0xd2511f5392927824 */ /* 0x000fe400078e02ff */
[----:B------:R-:W-:-:S07]  /*1190*/  IMAD R148, R148, -0x326172a9, RZ ;  /* 0xcd9e8d5794947824 */ /* 0x000fce00078e02ff */
.L_x_6094:
        /* <DEDUP_REMOVED lines=9> */
[----:B--2---:R-:W-:Y:S01]  /*1230*/  IMAD.MOV.U32 R193, RZ, RZ, RZ ;  /* 0x000000ffffc17224 */ /* 0x004fe200078e00ff */
[----:B------:R-:W-:Y:S02]  /*1240*/  SHF.R.S32.HI R190, RZ, 0x1f, R44 ;  /* 0x0000001fffbe7819 */ /* 0x000fe4000001142c */
[----:B------:R-:W-:-:S04]  /*1250*/  SHF.R.S32.HI R67, RZ, 0x1f, R66 ;  /* 0x0000001fff437819 */ /* 0x000fc80000011442 */
[----:B------:R-:W-:-:S04]  /*1260*/  LEA.HI R66, R67, R66, RZ, 0x3 ;  /* 0x0000004243427211 */ /* 0x000fc800078f18ff */
[----:B------:R-:W-:Y:S02]  /*1270*/  LEA.HI.SX32 R195, R66, R45, 0x1d ;  /* 0x0000002d42c37211 */ /* 0x000fe400078feaff */
[----:B---3--:R-:W-:-:S13]  /*1280*/  ISETP.GE.AND P2, PT, R192, 0x1, PT ;  /* 0x00000001c000780c */ /* 0x008fda0003f46270 */
        /* <DEDUP_REMOVED lines=24> */
.L_x_5754:
        /* <DEDUP_REMOVED lines=12> */
.L_x_5757:
[----:B------:R-:W-:-:S07]  /*14d0*/  IMAD.MOV.U32 R150, RZ, RZ, R148 ;  /* 0x000000ffff967224 */ /* 0x000fce00078e0094 */
.L_x_5758:
[----:B------:R-:W-:Y:S05]  /*14e0*/  BSYNC B2 ;  /* 0x0000000000027941 */ /* 0x000fea0003800000 */
.L_x_5756:
        /* <DEDUP_REMOVED lines=16> */
.L_x_5762:
[----:B------:R-:W-:Y:S05]  /*15f0*/  BSYNC B3 ;  /* 0x0000000000037941 */ /* 0x000fea0003800000 */
.L_x_5761:
[----:B------:R-:W-:Y:S01]  /*1600*/  IMAD.HI.U32 R65, R48, -0x326172a9, RZ ;  /* 0xcd9e8d5730417827 */ /* 0x000fe200078e00ff */
[----:B------:R-:W-:-:S03]  /*1610*/  LOP3.LUT R64, R64, R145, R107, 0x96, !PT ;  /* 0x0000009140407212 */ /* 0x000fc600078e966b */
[----:B------:R-:W-:Y:S01]  /*1620*/  IMAD R66, R48, -0x326172a9, RZ ;  /* 0xcd9e8d5730427824 */ /* 0x000fe200078e02ff */
[----:B------:R-:W-:Y:S01]  /*1630*/  LOP3.LUT R65, R65, R46, R106, 0x96, !PT ;  /* 0x0000002e41417212 */ /* 0x000fe200078e966a */
[----:B------:R-:W-:-:S04]  /*1640*/  IMAD.WIDE.U32 R132, R64, -0x326172a9, RZ ;  /* 0xcd9e8d5740847825 */ /* 0x000fc800078e00ff */
[----:B------:R-:W-:Y:S01]  /*1650*/  IMAD R67, R47, -0x2daee0ad, RZ ;  /* 0xd2511f532f437824 */ /* 0x000fe200078e02ff */
        /* <DEDUP_REMOVED lines=36> */
.L_x_5760:
[----:B------:R-:W-:Y:S05]  /*18a0*/  BSYNC B2 ;  /* 0x0000000000027941 */ /* 0x000fea0003800000 */
.L_x_5759:
        /* <DEDUP_REMOVED lines=10> */
[----:B------:R-:W-:-:S04]  /*1950*/  FMUL.FTZ R147, R19, R66 ;  /* 0x0000004213937220 */ /* 0x000fc80000410000 */
[----:B------:R-:W-:-:S07]  /*1960*/  @P3 FADD.FTZ R147, R132, R147 ;  /* 0x0000009384933221 */ /* 0x000fce0000010000 */
.L_x_5755:
[----:B------:R-:W-:Y:S05]  /*1970*/  BSYNC B1 ;  /* 0x0000000000017941 */ /* 0x000fea0003800000 */
.L_x_5753:
        /* <DEDUP_REMOVED lines=8> */
.L_x_5764:
        /* <DEDUP_REMOVED lines=12> */
.L_x_5767:
[----:B------:R-:W-:-:S07]  /*1ac0*/  MOV R144, R148 ;  /* 0x0000009400907202 */ /* 0x000fce0000000f00 */
.L_x_5768:
[----:B------:R-:W-:Y:S05]  /*1ad0*/  BSYNC B2 ;  /* 0x0000000000027941 */ /* 0x000fea0003800000 */
.L_x_5766:
        /* <DEDUP_REMOVED lines=16> */
.L_x_5772:
[----:B------:R-:W-:Y:S05]  /*1be0*/  BSYNC B3 ;  /* 0x0000000000037941 */ /* 0x000fea0003800000 */
.L_x_5771:
        /* <DEDUP_REMOVED lines=40> */
[----:B------:R-:W-:Y:S02]  /*1e70*/  MOV R148, R132 ;  /* 0x0000008400947202 */ /* 0x000fe40000000f00 */
[----:B------:R-:W-:Y:S01]  /*1e80*/  LOP3.LUT R140, R65, R66, R127, 0x96, !PT ;  /* 0x00000042418c7212 */ /* 0x000fe200078e967f */
[----:B------:R-:W-:Y:S01]  /*1e90*/  IMAD.MOV.U32 R65, RZ, RZ, RZ ;  /* 0x000000ffff417224 */ /* 0x000fe200078e00ff */
[----:B------:R-:W-:-:S07]  /*1ea0*/  MOV R146, R64 ;  /* 0x0000004000927202 */ /* 0x000fce0000000f00 */
.L_x_5770:
[----:B------:R-:W-:Y:S05]  /*1eb0*/  BSYNC B2 ;  /* 0x0000000000027941 */ /* 0x000fea0003800000 */
.L_x_5769:
[----:B------:R-:W-:Y:S01]  /*1ec0*/  HFMA2.MMA R67, -RZ, RZ, 0.1171875, 0 ;  /* 0x2f800000ff437435 */ /* 0x000fe200000001ff */
[----:B------:R-:W-:Y:S01]  /*1ed0*/  I2FP.F32.U32 R64, R144 ;  /* 0x0000009000407245 */ /* 0x000fe20000201000 */
[----:B-----5:R-:W-:Y:S02]  /*1ee0*/  HADD2.F32 R66, -RZ, R56.H1_H1 ;  /* 0x30000038ff427230 */ /* 0x020fe40000004100 */
[----:B------:R-:W-:-:S03]  /*1ef0*/  @P3 HADD2.F32 R133, -RZ, R60.H1_H1 ;  /* 0x3000003cff853230 */ /* 0x000fc60000004100 */
[----:B------:R-:W-:-:S03]  /*1f00*/  FMUL.FTZ R66, R66, UR11 ;  /* 0x0000000b42427c20 */ /* 0x000fc60008410000 */
[----:B------:R-:W-:Y:S01]  /*1f10*/  FFMA.FTZ R64, R64, R67, 1.1641532182693481445e-10 ;  /* 0x2f00000040407423 */ /* 0x000fe20000010043 */
[----:B------:R-:W-:-:S04]  /*1f20*/  FMUL.FTZ R66, R66, UR10 ;  /* 0x0000000a42427c20 */ /* 0x000fc80008410000 */
[----:B------:R-:W-:-:S04]  /*1f30*/  FSETP.GTU.FTZ.AND P5, PT, R64, UR8, PT ;  /* 0x0000000840007c0b */ /* 0x000fc8000bfbc000 */
[----:B------:R-:W-:Y:S02]  /*1f40*/  FSEL R67, R66, RZ, !P5 ;  /* 0x000000ff42437208 */ /* 0x000fe40006800000 */
[----:B------:R-:W-:-:S03]  /*1f50*/  SEL R151, RZ, 0x1, P5 ;  /* 0x00000001ff977807 */ /* 0x000fc60002800000 */
[----:B------:R-:W-:-:S04]  /*1f60*/  FMUL.FTZ R150, R20, R67 ;  /* 0x0000004314967220 */ /* 0x000fc80000410000 */
[----:B------:R-:W-:-:S07]  /*1f70*/  @P3 FADD.FTZ R150, R133, R150 ;  /* 0x0000009685963221 */ /* 0x000fce0000010000 */
.L_x_5765:
[----:B------:R-:W-:Y:S05]  /*1f80*/  BSYNC B1 ;  /* 0x0000000000017941 */ /* 0x000fea0003800000 */
.L_x_5763:
        /* <DEDUP_REMOVED lines=8> */
.L_x_5774:
        /* <DEDUP_REMOVED lines=12> */
.L_x_5777:
[----:B------:R-:W-:-:S07]  /*20d0*/  IMAD.MOV.U32 R144, RZ, RZ, R148 ;  /* 0x000000ffff907224 */ /* 0x000fce00078e0094 */
.L_x_5778:
[----:B------:R-:W-:Y:S05]  /*20e0*/  BSYNC B2 ;  /* 0x0000000000027941 */ /* 0x000fea0003800000 */
.L_x_5776:
        /* <DEDUP_REMOVED lines=16> */
.L_x_5782:
[----:B------:R-:W-:Y:S05]  /*21f0*/  BSYNC B3 ;  /* 0x0000000000037941 */ /* 0x000fea0003800000 */
.L_x_5781:
        /* <DEDUP_REMOVED lines=42> */
[----:B------:R-:W-:Y:S01]  /*24a0*/  HFMA2.MMA R64, -RZ, RZ, 0, 0 ;  /* 0x00000000ff407435 */ /* 0x000fe200000001ff */
[----:B------:R-:W-:-:S10]  /*24b0*/  LOP3.LUT R140, R65, R66, R127, 0x96, !PT ;  /* 0x00000042418c7212 */ /* 0x000fd400078e967f */
.L_x_5780:
[----:B------:R-:W-:Y:S05]  /*24c0*/  BSYNC B2 ;  /* 0x0000000000027941 */ /* 0x000fea0003800000 */
.L_x_5779:
        /* <DEDUP_REMOVED lines=10> */
[----:B------:R-:W-:-:S04]  /*2570*/  FMUL.FTZ R152, R21, R66 ;  /* 0x0000004215987220 */ /* 0x000fc80000410000 */
[----:B------:R-:W-:-:S07]  /*2580*/  @P3 FADD.FTZ R152, R65, R152 ;  /* 0x0000009841983221 */ /* 0x000fce0000010000 */
.L_x_5775:
[----:B------:R-:W-:Y:S05]  /*2590*/  BSYNC B1 ;  /* 0x0000000000017941 */ /* 0x000fea0003800000 */
.L_x_5773:
        /* <DEDUP_REMOVED lines=8> */
.L_x_5784:
        /* <DEDUP_REMOVED lines=12> */
.L_x_5787:
[----:B------:R-:W-:-:S07]  /*26e0*/  MOV R144, R148 ;  /* 0x0000009400907202 */ /* 0x000fce0000000f00 */
.L_x_5788:
[----:B------:R-:W-:Y:S05]  /*26f0*/  BSYNC B2 ;  /* 0x0000000000027941 */ /* 0x000fea0003800000 */
.L_x_5786:
        /* <DEDUP_REMOVED lines=16> */
.L_x_5792:
[----:B------:R-:W-:Y:S05]  /*2800*/  BSYNC B3 ;  /* 0x0000000000037941 */ /* 0x000fea0003800000 */
.L_x_5791:
        /* <DEDUP_REMOVED lines=43> */
[----:B------:R-:W-:-:S10]  /*2ac0*/  MOV R146, R64 ;  /* 0x0000004000927202 */ /* 0x000fd40000000f00 */
.L_x_5790:
[----:B------:R-:W-:Y:S05]  /*2ad0*/  BSYNC B2 ;  /* 0x0000000000027941 */ /* 0x000fea0003800000 */
.L_x_5789:
        /* <DEDUP_REMOVED lines=10> */
[----:B------:R-:W-:-:S04]  /*2b80*/  FMUL.FTZ R155, R22, R155 ;  /* 0x0000009b169b7220 */ /* 0x000fc80000410000 */
[----:B------:R-:W-:-:S07]  /*2b90*/  @P3 FADD.FTZ R155, R64, R155 ;  /* 0x0000009b409b3221 */ /* 0x000fce0000010000 */
.L_x_5785:
[----:B------:R-:W-:Y:S05]  /*2ba0*/  BSYNC B1 ;  /* 0x0000000000017941 */ /* 0x000fea0003800000 */
.L_x_5783:
        /* <DEDUP_REMOVED lines=8> */
.L_x_5794:
        /* <DEDUP_REMOVED lines=12> */
.L_x_5797:
[----:B------:R-:W-:-:S07]  /*2cf0*/  MOV R144, R148 ;  /* 0x0000009400907202 */ /* 0x000fce0000000f00 */
.L_x_5798:
[----:B------:R-:W-:Y:S05]  /*2d00*/  BSYNC B2 ;  /* 0x0000000000027941 */ /* 0x000fea0003800000 */
.L_x_5796:
        /* <DEDUP_REMOVED lines=16> */
.L_x_5802:
[----:B------:R-:W-:Y:S05]  /*2e10*/  BSYNC B3 ;  /* 0x0000000000037941 */ /* 0x000fea0003800000 */
.L_x_5801:
        /* <DEDUP_REMOVED lines=41> */
[----:B------:R-:W-:Y:S01]  /*30b0*/  MOV R146, R64 ;  /* 0x0000004000927202 */ /* 0x000fe20000000f00 */
[----:B------:R-:W-:Y:S01]  /*30c0*/  IMAD.MOV.U32 R64, RZ, RZ, RZ ;  /* 0x000000ffff407224 */ /* 0x000fe200078e00ff */
[----:B------:R-:W-:-:S07]  /*30d0*/  LOP3.LUT R140, R65, R66, R127, 0x96, !PT ;  /* 0x00000042418c7212 */ /* 0x000fce00078e967f */
.L_x_5800:
[----:B------:R-:W-:Y:S05]  /*30e0*/  BSYNC B2 ;  /* 0x0000000000027941 */ /* 0x000fea0003800000 */
.L_x_5799:
        /* <DEDUP_REMOVED lines=10> */
[----:B------:R-:W-:-:S04]  /*3190*/  FMUL.FTZ R156, R23, R66 ;  /* 0x00000042179c7220 */ /* 0x000fc80000410000 */
[----:B------:R-:W-:-:S07]  /*31a0*/  @P3 FADD.FTZ R156, R65, R156 ;  /* 0x0000009c419c3221 */ /* 0x000fce0000010000 */
.L_x_5795:
[----:B------:R-:W-:Y:S05]  /*31b0*/  BSYNC B1 ;  /* 0x0000000000017941 */ /* 0x000fea0003800000 */
.L_x_5793:
        /* <DEDUP_REMOVED lines=8> */
.L_x_5804:
        /* <DEDUP_REMOVED lines=12> */
.L_x_5807:
[----:B------:R-:W-:-:S07]  /*3300*/  IMAD.MOV.U32 R144, RZ, RZ, R148 ;  /* 0x000000ffff907224 */ /* 0x000fce00078e0094 */
.L_x_5808:
[----:B------:R-:W-:Y:S05]  /*3310*/  BSYNC B2 ;  /* 0x0000000000027941 */ /* 0x000fea0003800000 */
.L_x_5806:
        /* <DEDUP_REMOVED lines=16> */
.L_x_5812:
[----:B------:R-:W-:Y:S05]  /*3420*/  BSYNC B3 ;  /* 0x0000000000037941 */ /* 0x000fea0003800000 */
.L_x_5811:
        /* <DEDUP_REMOVED lines=43> */
[----:B------:R-:W-:-:S11]  /*36e0*/  HFMA2.MMA R65, -RZ, RZ, 0, 0 ;  /* 0x00000000ff417435 */ /* 0x000fd600000001ff */
.L_x_5810:
[----:B------:R-:W-:Y:S05]  /*36f0*/  BSYNC B2 ;  /* 0x0000000000027941 */ /* 0x000fea0003800000 */
.L_x_5809:
        /* <DEDUP_REMOVED lines=12> */
.L_x_5805:
[----:B------:R-:W-:Y:S05]  /*37c0*/  BSYNC B1 ;  /* 0x0000000000017941 */ /* 0x000fea0003800000 */
.L_x_5803:
        /* <DEDUP_REMOVED lines=8> */
.L_x_5814:
        /* <DEDUP_REMOVED lines=12> */
.L_x_5817:
[----:B------:R-:W-:-:S07]  /*3910*/  MOV R144, R148 ;  /* 0x0000009400907202 */ /* 0x000fce0000000f00 */
.L_x_5818:
[----:B------:R-:W-:Y:S05]  /*3920*/  BSYNC B2 ;  /* 0x0000000000027941 */ /* 0x000fea0003800000 */
.L_x_5816:
        /* <DEDUP_REMOVED lines=16> */
.L_x_5822:
[----:B------:R-:W-:Y:S05]  /*3a30*/  BSYNC B3 ;  /* 0x0000000000037941 */ /* 0x000fea0003800000 */
.L_x_5821:
        /* <DEDUP_REMOVED lines=42> */
[----:B------:R-:W-:Y:S01]  /*3ce0*/  HFMA2.MMA R64, -RZ, RZ, 0, 0 ;  /* 0x00000000ff407435 */ /* 0x000fe200000001ff */
[----:B------:R-:W-:-:S10]  /*3cf0*/  LOP3.LUT R140, R65, R66, R127, 0x96, !PT ;  /* 0x00000042418c7212 */ /* 0x000fd400078e967f */
.L_x_5820:
[----:B------:R-:W-:Y:S05]  /*3d00*/  BSYNC B2 ;  /* 0x0000000000027941 */ /* 0x000fea0003800000 */
.L_x_5819:
        /* <DEDUP_REMOVED lines=12> */
.L_x_5815:
[----:B------:R-:W-:Y:S05]  /*3dd0*/  BSYNC B1 ;  /* 0x0000000000017941 */ /* 0x000fea0003800000 */
.L_x_5813:
        /* <DEDUP_REMOVED lines=8> */
.L_x_5824:
        /* <DEDUP_REMOVED lines=12> */
.L_x_5827:
[----:B------:R-:W-:-:S07]  /*3f20*/  MOV R162, R148 ;  /* 0x0000009400a27202 */ /* 0x000fce0000000f00 */
.L_x_5828:
[----:B------:R-:W-:Y:S05]  /*3f30*/  BSYNC B2 ;  /* 0x0000000000027941 */ /* 0x000fea0003800000 */
.L_x_5826:
        /* <DEDUP_REMOVED lines=16> */
.L_x_5832:
[----:B------:R-:W-:Y:S05]  /*4040*/  BSYNC B3 ;  /* 0x0000000000037941 */ /* 0x000fea0003800000 */
.L_x_5831:
        /* <DEDUP_REMOVED lines=42> */
[----:B------:R-:W-:Y:S02]  /*42f0*/  LOP3.LUT R140, R65, R66, R127, 0x96, !PT ;  /* 0x00000042418c7212 */ /* 0x000fe400078e967f */
[----:B------:R-:W-:-:S07]  /*4300*/  MOV R146, R64 ;  /* 0x0000004000927202 */ /* 0x000fce0000000f00 */
.L_x_5830:
[----:B------:R-:W-:Y:S05]  /*4310*/  BSYNC B2 ;  /* 0x0000000000027941 */ /* 0x000fea0003800000 */
.L_x_5829:
        /* <DEDUP_REMOVED lines=10> */
[----:B------:R-:W-:-:S04]  /*43c0*/  FMUL.FTZ R163, R26, R65 ;  /* 0x000000411aa37220 */ /* 0x000fc80000410000 */
[----:B------:R-:W-:-:S07]  /*43d0*/  @P3 FADD.FTZ R163, R64, R163 ;  /* 0x000000a340a33221 */ /* 0x000fce0000010000 */
.L_x_5825:
[----:B------:R-:W-:Y:S05]  /*43e0*/  BSYNC B1 ;  /* 0x0000000000017941 */ /* 0x000fea0003800000 */
.L_x_5823:
        /* <DEDUP_REMOVED lines=29> */
.L_x_5834:
[----:B------:R-:W-:Y:S05]  /*45c0*/  BSYNC B1 ;  /* 0x0000000000017941 */ /* 0x000fea0003800000 */
.L_x_5833:
[----:B------:R-:W-:Y:S01]  /*45d0*/  VIADD R195, R195, 0x20 ;  /* 0x00000020c3c37836 */ /* 0x000fe20000000000 */
[----:B------:R-:W-:-:S07]  /*45e0*/  IADD3 R193, R193, 0x20, RZ ;  /* 0x00000020c1c17810 */ /* 0x000fce0007ffe0ff */
.L_x_5752:
[----:B------:R-:W-:Y:S05]  /*45f0*/  BSYNC B0 ;  /* 0x0000000000007941 */ /* 0x000fea0003800000 */
.L_x_5751:
        /* <DEDUP_REMOVED lines=18> */
[----:B-----5:R-:W-:Y:S01]  /*4720*/  HADD2.F32 R164, -RZ, R60.H0_H0 ;  /* 0x2000003cffa47230 */ /* 0x020fe20000004100 */
[----:B------:R-:W-:Y:S06]  /*4730*/  BRA `(.L_x_5839) ;  /* 0x00000004005c7947 */ /* 0x000fec0003800000 */
.L_x_5838:
        /* <DEDUP_REMOVED lines=12> */
.L_x_5841:
[----:B------:R-:W-:-:S07]  /*4800*/  IMAD.MOV.U32 R164, RZ, RZ, R148 ;  /* 0x000000ffffa47224 */ /* 0x000fce00078e0094 */
.L_x_5842:
[----:B------:R-:W-:Y:S05]  /*4810*/  BSYNC B2 ;  /* 0x0000000000027941 */ /* 0x000fea0003800000 */
.L_x_5840:
        /* <DEDUP_REMOVED lines=16> */
.L_x_5846:
[----:B------:R-:W-:Y:S05]  /*4920*/  BSYNC B3 ;  /* 0x0000000000037941 */ /* 0x000fea0003800000 */
.L_x_5845:
        /* <DEDUP_REMOVED lines=43> */
.L_x_5844:
[----:B------:R-:W-:Y:S05]  /*4be0*/  BSYNC B2 ;  /* 0x0000000000027941 */ /* 0x000fea0003800000 */
.L_x_5843:
        /* <DEDUP_REMOVED lines=12> */
.L_x_5839:
[----:B------:R-:W-:Y:S05]  /*4cb0*/  BSYNC B1 ;  /* 0x0000000000017941 */ /* 0x000fea0003800000 */
.L_x_5837:
        /* <DEDUP_REMOVED lines=8> */
.L_x_5848:
        /* <DEDUP_REMOVED lines=12> */
.L_x_5851:
[----:B------:R-:W-:-:S07]  /*4e00*/  IMAD.MOV.U32 R144, RZ, RZ, R148 ;  /* 0x000000ffff907224 */ /* 0x000fce00078e0094 */
.L_x_5852:
[----:B------:R-:W-:Y:S05]  /*4e10*/  BSYNC B2 ;  /* 0x0000000000027941 */ /* 0x000fea0003800000 */
.L_x_5850:
        /* <DEDUP_REMOVED lines=16> */
.L_x_5856:
[----:B------:R-:W-:Y:S05]  /*4f20*/  BSYNC B3 ;  /* 0x0000000000037941 */ /* 0x000fea0003800000 */
.L_x_5855:
        /* <DEDUP_REMOVED lines=44> */
.L_x_5854:
[----:B------:R-:W-:Y:S05]  /*51f0*/  BSYNC B2 ;  /* 0x0000000000027941 */ /* 0x000fea0003800000 */
.L_x_5853:
        /* <DEDUP_REMOVED lines=12> */
.L_x_5849:
[----:B------:R-:W-:Y:S05]  /*52c0*/  BSYNC B1 ;  /* 0x0000000000017941 */ /* 0x000fea0003800000 */
.L_x_5847:
        /* <DEDUP_REMOVED lines=8> */
.L_x_5858:
        /* <DEDUP_REMOVED lines=12> */
.L_x_5861:
[----:B------:R-:W-:-:S07]  /*5410*/  MOV R144, R148 ;  /* 0x0000009400907202 */ /* 0x000fce0000000f00 */
.L_x_5862:
[----:B------:R-:W-:Y:S05]  /*5420*/  BSYNC B2 ;  /* 0x0000000000027941 */ /* 0x000fea0003800000 */
.L_x_5860:
        /* <DEDUP_REMOVED lines=16> */
.L_x_5866:
[----:B------:R-:W-:Y:S05]  /*5530*/  BSYNC B3 ;  /* 0x0000000000037941 */ /* 0x000fea0003800000 */
.L_x_5865:
        /* <DEDUP_REMOVED lines=44> */
.L_x_5864:
[----:B------:R-:W-:Y:S05]  /*5800*/  BSYNC B2 ;  /* 0x0000000000027941 */ /* 0x000fea0003800000 */
.L_x_5863:
        /* <DEDUP_REMOVED lines=12> */
.L_x_5859:
[----:B------:R-:W-:Y:S05]  /*58d0*/  BSYNC B1 ;  /* 0x0000000000017941 */ /* 0x000fea0003800000 */
.L_x_5857:
        /* <DEDUP_REMOVED lines=8> */
.L_x_5868:
        /* <DEDUP_REMOVED lines=12> */
.L_x_5871:
[----:B------:R-:W-:-:S07]  /*5a20*/  MOV R144, R148 ;  /* 0x0000009400907202 */ /* 0x000fce0000000f00 */
.L_x_5872:
[----:B------:R-:W-:Y:S05]  /*5a30*/  BSYNC B2 ;  /* 0x0000000000027941 */ /* 0x000fea0003800000 */
.L_x_5870:
        /* <DEDUP_REMOVED lines=16> */
.L_x_5876:
[----:B------:R-:W-:Y:S05]  /*5b40*/  BSYNC B3 ;  /* 0x0000000000037941 */ /* 0x000fea0003800000 */
.L_x_5875:
        /* <DEDUP_REMOVED lines=44> */
.L_x_5874:
[----:B------:R-:W-:Y:S05]  /*5e10*/  BSYNC B2 ;  /* 0x0000000000027941 */ /* 0x000fea0003800000 */
.L_x_5873:
        /* <DEDUP_REMOVED lines=12> */
.L_x_5869:
[----:B------:R-:W-:Y:S05]  /*5ee0*/  BSYNC B1 ;  /* 0x0000000000017941 */ /* 0x000fea0003800000 */
.L_x_5867:
        /* <DEDUP_REMOVED lines=8> */
.L_x_5878:
        /* <DEDUP_REMOVED lines=12> */
.L_x_5881:
[----:B------:R-:W-:-:S07]  /*6030*/  IMAD.MOV.U32 R144, RZ, RZ, R148 ;  /* 0x000000ffff907224 */ /* 0x000fce00078e0094 */
.L_x_5882:
[----:B------:R-:W-:Y:S05]  /*6040*/  BSYNC B2 ;  /* 0x0000000000027941 */ /* 0x000fea0003800000 */
.L_x_5880:
        /* <DEDUP_REMOVED lines=16> */
.L_x_5886:
[----:B------:R-:W-:Y:S05]  /*6150*/  BSYNC B3 ;  /* 0x0000000000037941 */ /* 0x000fea0003800000 */
.L_x_5885:
        /* <DEDUP_REMOVED lines=44> */
.L_x_5884:
[----:B------:R-:W-:Y:S05]  /*6420*/  BSYNC B2 ;  /* 0x0000000000027941 */ /* 0x000fea0003800000 */
.L_x_5883:
        /* <DEDUP_REMOVED lines=12> */
.L_x_5879:
[----:B------:R-:W-:Y:S05]  /*64f0*/  BSYNC B1 ;  /* 0x0000000000017941 */ /* 0x000fea0003800000 */
.L_x_5877:
        /* <DEDUP_REMOVED lines=8> */
.L_x_5888:
        /* <DEDUP_REMOVED lines=12> */
.L_x_5891:
[----:B------:R-:W-:-:S07]  /*6640*/  MOV R144, R148 ;  /* 0x0000009400907202 */ /* 0x000fce0000000f00 */
.L_x_5892:
[----:B------:R-:W-:Y:S05]  /*6650*/  BSYNC B2 ;  /* 0x0000000000027941 */ /* 0x000fea0003800000 */
.L_x_5890:
        /* <DEDUP_REMOVED lines=16> */
.L_x_5896:
[----:B------:R-:W-:Y:S05]  /*6760*/  BSYNC B3 ;  /* 0x0000000000037941 */ /* 0x000fea0003800000 */
.L_x_5895:
        /* <DEDUP_REMOVED lines=44> */
.L_x_5894:
[----:B------:R-:W-:Y:S05]  /*6a30*/  BSYNC B2 ;  /* 0x0000000000027941 */ /* 0x000fea0003800000 */
.L_x_5893:
        /* <DEDUP_REMOVED lines=12> */
.L_x_5889:
[----:B------:R-:W-:Y:S05]  /*6b00*/  BSYNC B1 ;  /* 0x0000000000017941 */ /* 0x000fea0003800000 */
.L_x_5887:
        /* <DEDUP_REMOVED lines=8> */
.L_x_5898:
        /* <DEDUP_REMOVED lines=12> */
.L_x_5901:
[----:B------:R-:W-:-:S07]  /*6c50*/  MOV R144, R148 ;  /* 0x0000009400907202 */ /* 0x000fce0000000f00 */
.L_x_5902:
[----:B------:R-:W-:Y:S05]  /*6c60*/  BSYNC B2 ;  /* 0x0000000000027941 */ /* 0x000fea0003800000 */
.L_x_5900:
        /* <DEDUP_REMOVED lines=16> */
.L_x_5906:
[----:B------:R-:W-:Y:S05]  /*6d70*/  BSYNC B3 ;  /* 0x0000000000037941 */ /* 0x000fea0003800000 */
.L_x_5905:
        /* <DEDUP_REMOVED lines=44> */
.L_x_5904:
[----:B------:R-:W-:Y:S05]  /*7040*/  BSYNC B2 ;  /* 0x0000000000027941 */ /* 0x000fea0003800000 */
.L_x_5903:
        /* <DEDUP_REMOVED lines=12> */
.L_x_5899:
[----:B------:R-:W-:Y:S05]  /*7110*/  BSYNC B1 ;  /* 0x0000000000017941 */ /* 0x000fea0003800000 */
.L_x_5897:
        /* <DEDUP_REMOVED lines=8> */
.L_x_5908:
        /* <DEDUP_REMOVED lines=12> */
.L_x_5911:
[----:B------:R-:W-:-:S07]  /*7260*/  IMAD.MOV.U32 R162, RZ, RZ, R148 ;  /* 0x000000ffffa27224 */ /* 0x000fce00078e0094 */
.L_x_5912:
[----:B------:R-:W-:Y:S05]  /*7270*/  BSYNC B2 ;  /* 0x0000000000027941 */ /* 0x000fea0003800000 */
.L_x_5910:
        /* <DEDUP_REMOVED lines=16> */
.L_x_5916:
[----:B------:R-:W-:Y:S05]  /*7380*/  BSYNC B3 ;  /* 0x0000000000037941 */ /* 0x000fea0003800000 */
.L_x_5915:
[----:B------:R-:W-:Y:S01]  /*7390*/  IMAD.HI.U32 R65, R48, -0x326172a9, RZ ;  /* 0xcd9e8d5730417827 */ /* 0x000fe200078e00ff */
[----:B------:R-:W-:Y:S01]  /*73a0*/  LOP3.LUT R64, R64, R145, R107, 0x96, !PT ;  /* 0x0000009140407212 */ /* 0x000fe200078e966b */
[----:B------:R-:W-:Y:S02]  /*73b0*/  HFMA2.MMA R144, -RZ, RZ, 0, 0 ;  /* 0x00000000ff907435 */ /* 0x000fe400000001ff */
        /* <DEDUP_REMOVED lines=40> */
[----:B------:R-:W-:-:S07]  /*7640*/  LOP3.LUT R140, R65, R66, R127, 0x96, !PT ;  /* 0x00000042418c7212 */ /* 0x000fce00078e967f */
.L_x_5914:
[----:B------:R-:W-:Y:S05]  /*7650*/  BSYNC B2 ;  /* 0x0000000000027941 */ /* 0x000fea0003800000 */
.L_x_5913:
        /* <DEDUP_REMOVED lines=12> */
.L_x_5909:
[----:B------:R-:W-:Y:S05]  /*7720*/  BSYNC B1 ;  /* 0x0000000000017941 */ /* 0x000fea0003800000 */
.L_x_5907:
        /* <DEDUP_REMOVED lines=29> */
.L_x_5918:
[----:B------:R-:W-:Y:S05]  /*7900*/  BSYNC B1 ;  /* 0x0000000000017941 */ /* 0x000fea0003800000 */
.L_x_5917:
[----:B------:R-:W-:Y:S02]  /*7910*/  IADD3 R195, R195, 0x20, RZ ;  /* 0x00000020c3c37810 */ /* 0x000fe40007ffe0ff */
[----:B------:R-:W-:-:S07]  /*7920*/  IADD3 R193, R193, 0x20, RZ ;  /* 0x00000020c1c17810 */ /* 0x000fce0007ffe0ff */
.L_x_5836:
[----:B------:R-:W-:Y:S05]  /*7930*/  BSYNC B0 ;  /* 0x0000000000007941 */ /* 0x000fea0003800000 */
.L_x_5835:
        /* <DEDUP_REMOVED lines=20> */
.L_x_5922:
        /* <DEDUP_REMOVED lines=12> */
.L_x_5925:
[----:B------:R-:W-:-:S07]  /*7b40*/  MOV R172, R148 ;  /* 0x0000009400ac7202 */ /* 0x000fce0000000f00 */
.L_x_5926:
[----:B------:R-:W-:Y:S05]  /*7b50*/  BSYNC B2 ;  /* 0x0000000000027941 */ /* 0x000fea0003800000 */
.L_x_5924:
        /* <DEDUP_REMOVED lines=16> */
.L_x_5930:
[----:B------:R-:W-:Y:S05]  /*7c60*/  BSYNC B3 ;  /* 0x0000000000037941 */ /* 0x000fea0003800000 */
.L_x_5929:
        /* <DEDUP_REMOVED lines=42> */
[----:B------:R-:W-:-:S10]  /*7f10*/  LOP3.LUT R140, R65, R66, R127, 0x96, !PT ;  /* 0x00000042418c7212 */ /* 0x000fd400078e967f */
.L_x_5928:
[----:B------:R-:W-:Y:S05]  /*7f20*/  BSYNC B2 ;  /* 0x0000000000027941 */ /* 0x000fea0003800000 */
.L_x_5927:
        /* <DEDUP_REMOVED lines=12> */
.L_x_5923:
[----:B------:R-:W-:Y:S05]  /*7ff0*/  BSYNC B1 ;  /* 0x0000000000017941 */ /* 0x000fea0003800000 */
.L_x_5921:
        /* <DEDUP_REMOVED lines=8> */
.L_x_5932:
        /* <DEDUP_REMOVED lines=12> */
.L_x_5935:
[----:B------:R-:W-:-:S07]  /*8140*/  MOV R144, R148 ;  /* 0x0000009400907202 */ /* 0x000fce0000000f00 */
.L_x_5936:
[----:B------:R-:W-:Y:S05]  /*8150*/  BSYNC B2 ;  /* 0x0000000000027941 */ /* 0x000fea0003800000 */
.L_x_5934:
        /* <DEDUP_REMOVED lines=16> */
.L_x_5940:
[----:B------:R-:W-:Y:S05]  /*8260*/  BSYNC B3 ;  /* 0x0000000000037941 */ /* 0x000fea0003800000 */
.L_x_5939:
        /* <DEDUP_REMOVED lines=44> */
.L_x_5938:
[----:B------:R-:W-:Y:S05]  /*8530*/  BSYNC B2 ;  /* 0x0000000000027941 */ /* 0x000fea0003800000 */
.L_x_5937:
        /* <DEDUP_REMOVED lines=12> */
.L_x_5933:
[----:B------:R-:W-:Y:S05]  /*8600*/  BSYNC B1 ;  /* 0x0000000000017941 */ /* 0x000fea0003800000 */
.L_x_5931:
        /* <DEDUP_REMOVED lines=8> */
.L_x_5942:
        /* <DEDUP_REMOVED lines=12> */
.L_x_5945:
[----:B------:R-:W-:-:S07]  /*8750*/  MOV R144, R148 ;  /* 0x0000009400907202 */ /* 0x000fce0000000f00 */
.L_x_5946:
[----:B------:R-:W-:Y:S05]  /*8760*/  BSYNC B2 ;  /* 0x0000000000027941 */ /* 0x000fea0003800000 */
.L_x_5944:
        /* <DEDUP_REMOVED lines=16> */
.L_x_5950:
[----:B------:R-:W-:Y:S05]  /*8870*/  BSYNC B3 ;  /* 0x0000000000037941 */ /* 0x000fea0003800000 */
.L_x_5949:
        /* <DEDUP_REMOVED lines=44> */
.L_x_5948:
[----:B------:R-:W-:Y:S05]  /*8b40*/  BSYNC B2 ;  /* 0x0000000000027941 */ /* 0x000fea0003800000 */
.L_x_5947:
        /* <DEDUP_REMOVED lines=12> */
.L_x_5943:
[----:B------:R-:W-:Y:S05]  /*8c10*/  BSYNC B1 ;  /* 0x0000000000017941 */ /* 0x000fea0003800000 */
.L_x_5941:
        /* <DEDUP_REMOVED lines=8> */
.L_x_5952:
        /* <DEDUP_REMOVED lines=12> */
.L_x_5955:
[----:B------:R-:W-:-:S07]  /*8d60*/  IMAD.MOV.U32 R144, RZ, RZ, R148 ;  /* 0x000000ffff907224 */ /* 0x000fce00078e0094 */
.L_x_5956:
[----:B------:R-:W-:Y:S05]  /*8d70*/  BSYNC B2 ;  /* 0x0000000000027941 */ /* 0x000fea0003800000 */
.L_x_5954:
        /* <DEDUP_REMOVED lines=16> */
.L_x_5960:
[----:B------:R-:W-:Y:S05]  /*8e80*/  BSYNC B3 ;  /* 0x0000000000037941 */ /* 0x000fea0003800000 */
.L_x_5959:
        /* <DEDUP_REMOVED lines=44> */
.L_x_5958:
[----:B------:R-:W-:Y:S05]  /*9150*/  BSYNC B2 ;  /* 0x0000000000027941 */ /* 0x000fea0003800000 */
.L_x_5957:
        /* <DEDUP_REMOVED lines=12> */
.L_x_5953:
[----:B------:R-:W-:Y:S05]  /*9220*/  BSYNC B1 ;  /* 0x0000000000017941 */ /* 0x000fea0003800000 */
.L_x_5951:
        /* <DEDUP_REMOVED lines=8> */
.L_x_5962:
        /* <DEDUP_REMOVED lines=12> */
.L_x_5965:
[----:B------:R-:W-:-:S07]  /*9370*/  MOV R144, R148 ;  /* 0x0000009400907202 */ /* 0x000fce0000000f00 */
.L_x_5966:
[----:B------:R-:W-:Y:S05]  /*9380*/  BSYNC B2 ;  /* 0x0000000000027941 */ /* 0x000fea0003800000 */
.L_x_5964:
        /* <DEDUP_REMOVED lines=16> */
.L_x_5970:
[----:B------:R-:W-:Y:S05]  /*9490*/  BSYNC B3 ;  /* 0x0000000000037941 */ /* 0x000fea0003800000 */
.L_x_5969:
        /* <DEDUP_REMOVED lines=44> */
.L_x_5968:
[----:B------:R-:W-:Y:S05]  /*9760*/  BSYNC B2 ;  /* 0x0000000000027941 */ /* 0x000fea0003800000 */
.L_x_5967:
        /* <DEDUP_REMOVED lines=12> */
.L_x_5963:
[----:B------:R-:W-:Y:S05]  /*9830*/  BSYNC B1 ;  /* 0x0000000000017941 */ /* 0x000fea0003800000 */
.L_x_5961:
        /* <DEDUP_REMOVED lines=8> */
.L_x_5972:
        /* <DEDUP_REMOVED lines=12> */
.L_x_5975:
[----:B------:R-:W-:-:S07]  /*9980*/  MOV R144, R148 ;  /* 0x0000009400907202 */ /* 0x000fce0000000f00 */
.L_x_5976:
[----:B------:R-:W-:Y:S05]  /*9990*/  BSYNC B2 ;  /* 0x0000000000027941 */ /* 0x000fea0003800000 */
.L_x_5974:
        /* <DEDUP_REMOVED lines=16> */
.L_x_5980:
[----:B------:R-:W-:Y:S05]  /*9aa0*/  BSYNC B3 ;  /* 0x0000000000037941 */ /* 0x000fea0003800000 */
.L_x_5979:
        /* <DEDUP_REMOVED lines=44> */
.L_x_5978:
[----:B------:R-:W-:Y:S05]  /*9d70*/  BSYNC B2 ;  /* 0x0000000000027941 */ /* 0x000fea0003800000 */
.L_x_5977:
        /* <DEDUP_REMOVED lines=12> */
.L_x_5973:
[----:B------:R-:W-:Y:S05]  /*9e40*/  BSYNC B1 ;  /* 0x0000000000017941 */ /* 0x000fea0003800000 */
.L_x_5971:
        /* <DEDUP_REMOVED lines=8> */
.L_x_5982:
        /* <DEDUP_REMOVED lines=12> */
.L_x_5985:
[----:B------:R-:W-:-:S07]  /*9f90*/  IMAD.MOV.U32 R144, RZ, RZ, R148 ;  /* 0x000000ffff907224 */ /* 0x000fce00078e0094 */
.L_x_5986:
[----:B------:R-:W-:Y:S05]  /*9fa0*/  BSYNC B2 ;  /* 0x0000000000027941 */ /* 0x000fea0003800000 */
.L_x_5984:
        /* <DEDUP_REMOVED lines=16> */
.L_x_5990:
[----:B------:R-:W-:Y:S05]  /*a0b0*/  BSYNC B3 ;  /* 0x0000000000037941 */ /* 0x000fea0003800000 */
.L_x_5989:
        /* <DEDUP_REMOVED lines=44> */
.L_x_5988:
[----:B------:R-:W-:Y:S05]  /*a380*/  BSYNC B2 ;  /* 0x0000000000027941 */ /* 0x000fea0003800000 */
.L_x_5987:
        /* <DEDUP_REMOVED lines=12> */
.L_x_5983:
[----:B------:R-:W-:Y:S05]  /*a450*/  BSYNC B1 ;  /* 0x0000000000017941 */ /* 0x000fea0003800000 */
.L_x_5981:
        /* <DEDUP_REMOVED lines=8> */
.L_x_5992:
        /* <DEDUP_REMOVED lines=12> */
.L_x_5995:
[----:B------:R-:W-:-:S07]  /*a5a0*/  MOV R162, R148 ;  /* 0x0000009400a27202 */ /* 0x000fce0000000f00 */
.L_x_5996:
[----:B------:R-:W-:Y:S05]  /*a5b0*/  BSYNC B2 ;  /* 0x0000000000027941 */ /* 0x000fea0003800000 */
.L_x_5994:
        /* <DEDUP_REMOVED lines=16> */
.L_x_6000:
[----:B------:R-:W-:Y:S05]  /*a6c0*/  BSYNC B3 ;  /* 0x0000000000037941 */ /* 0x000fea0003800000 */
.L_x_5999:
        /* <DEDUP_REMOVED lines=44> */
.L_x_5998:
[----:B------:R-:W-:Y:S05]  /*a990*/  BSYNC B2 ;  /* 0x0000000000027941 */ /* 0x000fea0003800000 */
.L_x_5997:
        /* <DEDUP_REMOVED lines=12> */
.L_x_5993:
[----:B------:R-:W-:Y:S05]  /*aa60*/  BSYNC B1 ;  /* 0x0000000000017941 */ /* 0x000fea0003800000 */
.L_x_5991:
        /* <DEDUP_REMOVED lines=29> */
.L_x_6002:
[----:B------:R-:W-:Y:S05]  /*ac40*/  BSYNC B1 ;  /* 0x0000000000017941 */ /* 0x000fea0003800000 */
.L_x_6001:
[----:B------:R-:W-:Y:S01]  /*ac50*/  IADD3 R195, R195, 0x20, RZ ;  /* 0x00000020c3c37810 */ /* 0x000fe20007ffe0ff */
[----:B------:R-:W-:-:S07]  /*ac60*/  VIADD R193, R193, 0x20 ;  /* 0x00000020c1c17836 */ /* 0x000fce0000000000 */
.L_x_5920:
[----:B------:R-:W-:Y:S05]  /*ac70*/  BSYNC B0 ;  /* 0x0000000000007941 */ /* 0x000fea0003800000 */
.L_x_5919:
        /* <DEDUP_REMOVED lines=19> */
.L_x_6006:
        /* <DEDUP_REMOVED lines=12> */
.L_x_6009:
[----:B------:R-:W-:-:S07]  /*ae70*/  MOV R180, R148 ;  /* 0x0000009400b47202 */ /* 0x000fce0000000f00 */
.L_x_6010:
[----:B------:R-:W-:Y:S05]  /*ae80*/  BSYNC B2 ;  /* 0x0000000000027941 */ /* 0x000fea0003800000 */
.L_x_6008:
        /* <DEDUP_REMOVED lines=16> */
.L_x_6014:
[----:B------:R-:W-:Y:S05]  /*af90*/  BSYNC B3 ;  /* 0x0000000000037941 */ /* 0x000fea0003800000 */
.L_x_6013:
        /* <DEDUP_REMOVED lines=41> */
[----:B------:R-:W-:Y:S01]  /*b230*/  HFMA2.MMA R64, -RZ, RZ, 0, 0 ;  /* 0x00000000ff407435 */ /* 0x000fe200000001ff */
[----:B------:R-:W-:-:S10]  /*b240*/  LOP3.LUT R140, R65, R66, R127, 0x96, !PT ;  /* 0x00000042418c7212 */ /* 0x000fd400078e967f */
.L_x_6012:
[----:B------:R-:W-:Y:S05]  /*b250*/  BSYNC B2 ;  /* 0x0000000000027941 */ /* 0x000fea0003800000 */
.L_x_6011:
        /* <DEDUP_REMOVED lines=12> */
.L_x_6007:
[----:B------:R-:W-:Y:S05]  /*b320*/  BSYNC B1 ;  /* 0x0000000000017941 */ /* 0x000fea0003800000 */
.L_x_6005:
        /* <DEDUP_REMOVED lines=8> */
.L_x_6016:
        /* <DEDUP_REMOVED lines=12> */
.L_x_6019:
[----:B------:R-:W-:-:S07]  /*b470*/  MOV R144, R148 ;  /* 0x0000009400907202 */ /* 0x000fce0000000f00 */
.L_x_6020:
[----:B------:R-:W-:Y:S05]  /*b480*/  BSYNC B2 ;  /* 0x0000000000027941 */ /* 0x000fea0003800000 */
.L_x_6018:
        /* <DEDUP_REMOVED lines=16> */
.L_x_6024:
[----:B------:R-:W-:Y:S05]  /*b590*/  BSYNC B3 ;  /* 0x0000000000037941 */ /* 0x000fea0003800000 */
.L_x_6023:
        /* <DEDUP_REMOVED lines=44> */
.L_x_6022:
[----:B------:R-:W-:Y:S05]  /*b860*/  BSYNC B2 ;  /* 0x0000000000027941 */ /* 0x000fea0003800000 */
.L_x_6021:
        /* <DEDUP_REMOVED lines=12> */
.L_x_6017:
[----:B------:R-:W-:Y:S05]  /*b930*/  BSYNC B1 ;  /* 0x0000000000017941 */ /* 0x000fea0003800000 */
.L_x_6015:
        /* <DEDUP_REMOVED lines=8> */
.L_x_6026:
        /* <DEDUP_REMOVED lines=12> */
.L_x_6029:
[----:B------:R-:W-:-:S07]  /*ba80*/  IMAD.MOV.U32 R144, RZ, RZ, R148 ;  /* 0x000000ffff907224 */ /* 0x000fce00078e0094 */
.L_x_6030:
[----:B------:R-:W-:Y:S05]  /*ba90*/  BSYNC B2 ;  /* 0x0000000000027941 */ /* 0x000fea0003800000 */
.L_x_6028:
        /* <DEDUP_REMOVED lines=16> */
.L_x_6034:
[----:B------:R-:W-:Y:S05]  /*bba0*/  BSYNC B3 ;  /* 0x0000000000037941 */ /* 0x000fea0003800000 */
.L_x_6033:
        /* <DEDUP_REMOVED lines=44> */
.L_x_6032:
[----:B------:R-:W-:Y:S05]  /*be70*/  BSYNC B2 ;  /* 0x0000000000027941 */ /* 0x000fea0003800000 */
.L_x_6031:
        /* <DEDUP_REMOVED lines=12> */
.L_x_6027:
[----:B------:R-:W-:Y:S05]  /*bf40*/  BSYNC B1 ;  /* 0x0000000000017941 */ /* 0x000fea0003800000 */
.L_x_6025:
        /* <DEDUP_REMOVED lines=8> */
.L_x_6036:
        /* <DEDUP_REMOVED lines=12> */
.L_x_6039:
[----:B------:R-:W-:-:S07]  /*c090*/  MOV R144, R148 ;  /* 0x0000009400907202 */ /* 0x000fce0000000f00 */
.L_x_6040:
[----:B------:R-:W-:Y:S05]  /*c0a0*/  BSYNC B2 ;  /* 0x0000000000027941 */ /* 0x000fea0003800000 */
.L_x_6038:
        /* <DEDUP_REMOVED lines=16> */
.L_x_6044:
[----:B------:R-:W-:Y:S05]  /*c1b0*/  BSYNC B3 ;  /* 0x0000000000037941 */ /* 0x000fea0003800000 */
.L_x_6043:
        /* <DEDUP_REMOVED lines=44> */
.L_x_6042:
[----:B------:R-:W-:Y:S05]  /*c480*/  BSYNC B2 ;  /* 0x0000000000027941 */ /* 0x000fea0003800000 */
.L_x_6041:
[----:B------:R-:W-:Y:S01]  /*c490*/  I2FP.F32.U32 R64, R144 ;  /* 0x0000009000407245 */ /* 0x000fe20000201000 */
[----:B-----5:R-:W-:Y:S02]  /*c4a0*/  HADD2.F32 R66, -RZ, R57.H1_H1 ;  /* 0x30000039ff427230 */ /* 0x020fe40000004100 */
[----:B------:R-:W-:-:S03]  /*c4b0*/  IMAD.MOV.U32 R67, RZ, RZ, 0x2f800000 ;  /* 0x2f800000ff437424 */ /* 0x000fc600078e00ff */
[----:B------:R-:W-:Y:S01]  /*c4c0*/  FMUL.FTZ R66, R66, UR11 ;  /* 0x0000000b42427c20 */ /* 0x000fe20008410000 */
[----:B------:R-:W-:-:S03]  /*c4d0*/  FFMA.FTZ R64, R64, R67, 1.1641532182693481445e-10 ;  /* 0x2f00000040407423 */ /* 0x000fc60000010043 */
[----:B------:R-:W-:Y:S02]  /*c4e0*/  FMUL.FTZ R66, R66, UR10 ;  /* 0x0000000a42427c20 */ /* 0x000fe40008410000 */
[----:B------:R-:W-:-:S04]  /*c4f0*/  FSETP.GTU.FTZ.AND P5, PT, R64, UR8, PT ;  /* 0x0000000840007c0b */ /* 0x000fc8000bfbc000 */
[----:B------:R-:W-:Y:S01]  /*c500*/  FSEL R64, R66, RZ, !P5 ;  /* 0x000000ff42407208 */ /* 0x000fe20006800000 */
[----:B------:R-:W-:Y:S01]  /*c510*/  @P3 HADD2.F32 R66, -RZ, R61.H1_H1 ;  /* 0x3000003dff423230 */ /* 0x000fe20000004100 */
[----:B------:R-:W-:-:S03]  /*c520*/  SEL R154, RZ, 0x1, P5 ;  /* 0x00000001ff9a7807 */ /* 0x000fc60002800000 */
[----:B------:R-:W-:-:S04]  /*c530*/  FMUL.FTZ R183, R53, R64 ;  /* 0x0000004035b77220 */ /* 0x000fc80000410000 */
[----:B------:R-:W-:-:S07]  /*c540*/  @P3 FADD.FTZ R183, R66, R183 ;  /* 0x000000b742b73221 */ /* 0x000fce0000010000 */
.L_x_6037:
[----:B------:R-:W-:Y:S05]  /*c550*/  BSYNC B1 ;  /* 0x0000000000017941 */ /* 0x000fea0003800000 */
.L_x_6035:
        /* <DEDUP_REMOVED lines=8> */
.L_x_6046:
        /* <DEDUP_REMOVED lines=12> */
.L_x_6049:
[----:B------:R-:W-:-:S07]  /*c6a0*/  MOV R144, R148 ;  /* 0x0000009400907202 */ /* 0x000fce0000000f00 */
.L_x_6050:
[----:B------:R-:W-:Y:S05]  /*c6b0*/  BSYNC B2 ;  /* 0x0000000000027941 */ /* 0x000fea0003800000 */
.L_x_6048:
        /* <DEDUP_REMOVED lines=16> */
.L_x_6054:
[----:B------:R-:W-:Y:S05]  /*c7c0*/  BSYNC B3 ;  /* 0x0000000000037941 */ /* 0x000fea0003800000 */
.L_x_6053:
        /* <DEDUP_REMOVED lines=44> */
.L_x_6052:
[----:B------:R-:W-:Y:S05]  /*ca90*/  BSYNC B2 ;  /* 0x0000000000027941 */ /* 0x000fea0003800000 */
.L_x_6051:
        /* <DEDUP_REMOVED lines=9> */
[----:B------:R-:W-:-:S03]  /*cb30*/  SEL R157, RZ, 0x1, P5 ;  /* 0x00000001ff9d7807 */ /* 0x000fc60002800000 */
[----:B------:R-:W-:-:S04]  /*cb40*/  FMUL.FTZ R184, R88, R65 ;  /* 0x0000004158b87220 */ /* 0x000fc80000410000 */
[----:B------:R-:W-:-:S07]  /*cb50*/  @P3 FADD.FTZ R184, R67, R184 ;  /* 0x000000b843b83221 */ /* 0x000fce0000010000 */
.L_x_6047:
[----:B------:R-:W-:Y:S05]  /*cb60*/  BSYNC B1 ;  /* 0x0000000000017941 */ /* 0x000fea0003800000 */
.L_x_6045:
        /* <DEDUP_REMOVED lines=8> */
.L_x_6056:
        /* <DEDUP_REMOVED lines=12> */
.L_x_6059:
[----:B------:R-:W-:-:S07]  /*ccb0*/  IMAD.MOV.U32 R144, RZ, RZ, R148 ;  /* 0x000000ffff907224 */ /* 0x000fce00078e0094 */
.L_x_6060:
[----:B------:R-:W-:Y:S05]  /*ccc0*/  BSYNC B2 ;  /* 0x0000000000027941 */ /* 0x000fea0003800000 */
.L_x_6058:
        /* <DEDUP_REMOVED lines=16> */
.L_x_6064:
[----:B------:R-:W-:Y:S05]  /*cdd0*/  BSYNC B3 ;  /* 0x0000000000037941 */ /* 0x000fea0003800000 */
.L_x_6063:
        /* <DEDUP_REMOVED lines=44> */
.L_x_6062:
[----:B------:R-:W-:Y:S05]  /*d0a0*/  BSYNC B2 ;  /* 0x0000000000027941 */ /* 0x000fea0003800000 */
.L_x_6061:
[----:B------:R-:W-:Y:S01]  /*d0b0*/  I2FP.F32.U32 R64, R144 ;  /* 0x0000009000407245 */ /* 0x000fe20000201000 */
[----:B-----5:R-:W-:Y:S01]  /*d0c0*/  HADD2.F32 R66, -RZ, R58.H1_H1 ;  /* 0x3000003aff427230 */ /* 0x020fe20000004100 */
[----:B------:R-:W-:-:S04]  /*d0d0*/  MOV R67, 0x2f800000 ;  /* 0x2f80000000437802 */ /* 0x000fc80000000f00 */
        /* <DEDUP_REMOVED lines=9> */
.L_x_6057:
[----:B------:R-:W-:Y:S05]  /*d170*/  BSYNC B1 ;  /* 0x0000000000017941 */ /* 0x000fea0003800000 */
.L_x_6055:
        /* <DEDUP_REMOVED lines=8> */
.L_x_6066:
        /* <DEDUP_REMOVED lines=12> */
.L_x_6069:
[----:B------:R-:W-:-:S07]  /*d2c0*/  MOV R144, R148 ;  /* 0x0000009400907202 */ /* 0x000fce0000000f00 */
.L_x_6070:
[----:B------:R-:W-:Y:S05]  /*d2d0*/  BSYNC B2 ;  /* 0x0000000000027941 */ /* 0x000fea0003800000 */
.L_x_6068:
        /* <DEDUP_REMOVED lines=16> */
.L_x_6074:
[----:B------:R-:W-:Y:S05]  /*d3e0*/  BSYNC B3 ;  /* 0x0000000000037941 */ /* 0x000fea0003800000 */
.L_x_6073:
        /* <DEDUP_REMOVED lines=44> */
.L_x_6072:
[----:B------:R-:W-:Y:S05]  /*d6b0*/  BSYNC B2 ;  /* 0x0000000000027941 */ /* 0x000fea0003800000 */
.L_x_6071:
[----:B------:R-:W-:Y:S01]  /*d6c0*/  I2FP.F32.U32 R65, R144 ;  /* 0x0000009000417245 */ /* 0x000fe20000201000 */
[----:B-----5:R-:W-:Y:S02]  /*d6d0*/  HADD2.F32 R67, -RZ, R59.H0_H0 ;  /* 0x2000003bff437230 */ /* 0x020fe40000004100 */
[----:B------:R-:W-:-:S03]  /*d6e0*/  IMAD.MOV.U32 R66, RZ, RZ, 0x2f800000 ;  /* 0x2f800000ff427424 */ /* 0x000fc600078e00ff */
[----:B------:R-:W-:Y:S01]  /*d6f0*/  FMUL.FTZ R67, R67, UR11 ;  /* 0x0000000b43437c20 */ /* 0x000fe20008410000 */
[----:B------:R-:W-:-:S03]  /*d700*/  FFMA.FTZ R65, R65, R66, 1.1641532182693481445e-10 ;  /* 0x2f00000041417423 */ /* 0x000fc60000010042 */
[----:B------:R-:W-:Y:S02]  /*d710*/  FMUL.FTZ R67, R67, UR10 ;  /* 0x0000000a43437c20 */ /* 0x000fe40008410000 */
[----:B------:R-:W-:-:S04]  /*d720*/  FSETP.GTU.FTZ.AND P5, PT, R65, UR8, PT ;  /* 0x0000000841007c0b */ /* 0x000fc8000bfbc000 */
[----:B------:R-:W-:Y:S01]  /*d730*/  FSEL R65, R67, RZ, !P5 ;  /* 0x000000ff43417208 */ /* 0x000fe20006800000 */
[----:B------:R-:W-:Y:S01]  /*d740*/  @P3 HADD2.F32 R67, -RZ, R63.H0_H0 ;  /* 0x2000003fff433230 */ /* 0x000fe20000004100 */
[----:B------:R-:W-:-:S03]  /*d750*/  SEL R161, RZ, 0x1, P5 ;  /* 0x00000001ffa17807 */ /* 0x000fc60002800000 */
[----:B------:R-:W-:-:S04]  /*d760*/  FMUL.FTZ R186, R54, R65 ;  /* 0x0000004136ba7220 */ /* 0x000fc80000410000 */
[----:B------:R-:W-:-:S07]  /*d770*/  @P3 FADD.FTZ R186, R67, R186 ;  /* 0x000000ba43ba3221 */ /* 0x000fce0000010000 */
.L_x_6067:
[----:B------:R-:W-:Y:S05]  /*d780*/  BSYNC B1 ;  /* 0x0000000000017941 */ /* 0x000fea0003800000 */
.L_x_6065:
        /* <DEDUP_REMOVED lines=8> */
.L_x_6076:
        /* <DEDUP_REMOVED lines=12> */
.L_x_6079:
[----:B------:R-:W-:-:S07]  /*d8d0*/  MOV R162, R148 ;  /* 0x0000009400a27202 */ /* 0x000fce0000000f00 */
.L_x_6080:
[----:B------:R-:W-:Y:S05]  /*d8e0*/  BSYNC B2 ;  /* 0x0000000000027941 */ /* 0x000fea0003800000 */
.L_x_6078:
        /* <DEDUP_REMOVED lines=16> */
.L_x_6084:
[----:B------:R-:W-:Y:S05]  /*d9f0*/  BSYNC B3 ;  /* 0x0000000000037941 */ /* 0x000fea0003800000 */
.L_x_6083:
        /* <DEDUP_REMOVED lines=44> */
.L_x_6082:
[----:B------:R-:W-:Y:S05]  /*dcc0*/  BSYNC B2 ;  /* 0x0000000000027941 */ /* 0x000fea0003800000 */
.L_x_6081:
[----:B------:R-:W-:Y:S01]  /*dcd0*/  HFMA2.MMA R65, -RZ, RZ, 0.1171875, 0 ;  /* 0x2f800000ff417435 */ /* 0x000fe200000001ff */
[----:B------:R-:W-:Y:S01]  /*dce0*/  I2FP.F32.U32 R64, R162 ;  /* 0x000000a200407245 */ /* 0x000fe20000201000 */
[----:B-----5:R-:W-:-:S05]  /*dcf0*/  HADD2.F32 R66, -RZ, R59.H1_H1 ;  /* 0x3000003bff427230 */ /* 0x020fca0000004100 */
[----:B------:R-:W-:-:S03]  /*dd00*/  FMUL.FTZ R66, R66, UR11 ;  /* 0x0000000b42427c20 */ /* 0x000fc60008410000 */
[----:B------:R-:W-:Y:S01]  /*dd10*/  FFMA.FTZ R64, R64, R65, 1.1641532182693481445e-10 ;  /* 0x2f00000040407423 */ /* 0x000fe20000010041 */
[----:B------:R-:W-:-:S04]  /*dd20*/  FMUL.FTZ R66, R66, UR10 ;  /* 0x0000000a42427c20 */ /* 0x000fc80008410000 */
[----:B------:R-:W-:-:S04]  /*dd30*/  FSETP.GTU.FTZ.AND P4, PT, R64, UR8, PT ;  /* 0x0000000840007c0b */ /* 0x000fc8000bf9c000 */
[----:B------:R-:W-:Y:S01]  /*dd40*/  FSEL R64, R66, RZ, !P4 ;  /* 0x000000ff42407208 */ /* 0x000fe20006000000 */
[----:B------:R-:W-:Y:S01]  /*dd50*/  @P3 HADD2.F32 R66, -RZ, R63.H1_H1 ;  /* 0x3000003fff423230 */ /* 0x000fe20000004100 */
[----:B------:R-:W-:-:S03]  /*dd60*/  SEL R162, RZ, 0x1, P4 ;  /* 0x00000001ffa27807 */ /* 0x000fc60002000000 */
[----:B------:R-:W-:-:S04]  /*dd70*/  FMUL.FTZ R187, R55, R64 ;  /* 0x0000004037bb7220 */ /* 0x000fc80000410000 */
[----:B------:R-:W-:-:S07]  /*dd80*/  @P3 FADD.FTZ R187, R66, R187 ;  /* 0x000000bb42bb3221 */ /* 0x000fce0000010000 */
.L_x_6077:
[----:B------:R-:W-:Y:S05]  /*dd90*/  BSYNC B1 ;  /* 0x0000000000017941 */ /* 0x000fea0003800000 */
.L_x_6075:
[----:B------:R-:W0:Y:S01]  /*dda0*/  LDC.64 R132, c[0x0][0x238] ;  /* 0x00008e00ff847b82 */ /* 0x000e220000000a00 */
[----:B------:R-:W-:Y:S02]  /*ddb0*/  F2FP.F16.F32.PACK_AB R67, R187, R186 ;  /* 0x000000babb43723e */ /* 0x000fe400000000ff */
[----:B------:R-:W-:Y:S02]  /*ddc0*/  F2FP.F16.F32.PACK_AB R66, R185, R184 ;  /* 0x000000b8b942723e */ /* 0x000fe400000000ff */
[----:B------:R-:W-:Y:S02]  /*ddd0*/  F2FP.F16.F32.PACK_AB R65, R183, R182 ;  /* 0x000000b6b741723e */ /* 0x000fe400000000ff */
[----:B------:R-:W-:Y:S01]  /*dde0*/  F2FP.F16.F32.PACK_AB R64, R181, R180 ;  /* 0x000000b4b540723e */ /* 0x000fe200000000ff */
[----:B0-----:R-:W-:-:S05]  /*ddf0*/  IMAD.WIDE.U32 R132, R195, 0x10, R132 ;  /* 0x00000010c3847825 */ /* 0x001fca00078e0084 */
        /* <DEDUP_REMOVED lines=22> */
.L_x_6004:
[----:B------:R-:W-:Y:S05]  /*df60*/  BSYNC B0 ;  /* 0x0000000000007941 */ /* 0x000fea0003800000 */
.L_x_6003:
        /* <DEDUP_REMOVED lines=125> */
.L_x_6106:
        /* <DEDUP_REMOVED lines=18> */
[----:B-1----:R-:W-:Y:S01]  /*e860*/  VIADD R64, R189, 0xffffffff ;  /* 0xffffffffbd407836 */ /* 0x002fe20000000000 */
[----:B------:R-:W-:Y:S01]  /*e870*/  LOP3.LUT R45, R0, 0x1f, RZ, 0xc0, !PT ;  /* 0x0000001f002d7812 */ /* 0x000fe200078ec0ff */
[----:B------:R-:W-:Y:S01]  /*e880*/  BSSY B1, `(.L_x_6088) ;  /* 0x0000027000017945 */ /* 0x000fe20003800000 */
        /* <DEDUP_REMOVED lines=38> */
.L_x_6089:
[----:B------:R-:W-:Y:S05]  /*eaf0*/  BSYNC B1 ;  /* 0x0000000000017941 */ /* 0x000fea0003800000 */
.L_x_6088:
        /* <DEDUP_REMOVED lines=35> */
.L_x_6091:
[----:B------:R-:W-:Y:S05]  /*ed30*/  BSYNC B1 ;  /* 0x0000000000017941 */ /* 0x000fea0003800000 */
.L_x_6090:
        /* <DEDUP_REMOVED lines=35> */
.L_x_6093:
[----:B------:R-:W-:Y:S05]  /*ef70*/  BSYNC B1 ;  /* 0x0000000000017941 */ /* 0x000fea0003800000 */
.L_x_6092:
        /* <DEDUP_REMOVED lines=32> */
.L_x_6087:
[----:B------:R-:W-:Y:S05]  /*f180*/  BSYNC B0 ;  /* 0x0000000000007941 */ /* 0x000fea0003800000 */
.L_x_6086:
[----:B0123--:R-:W0:Y:S02]  /*f190*/  LDC.64 R64, c[0x0][0x210] ;  /* 0x00008400ff407b82 */ /* 0x00fe240000000a00 */
[----:B0-----:R-:W-:-:S04]  /*f1a0*/  LEA R44, R64, R44, 0x2 ;  /* 0x0000002c402c7211 */ /* 0x001fc800078e10ff */
[----:B------:R-:W-:-:S13]  /*f1b0*/  ISETP.GE.AND P2, PT, R44, R65, PT ;  /* 0x000000412c00720c */ /* 0x000fda0003f46270 */
[----:B------:R-:W-:Y:S05]  /*f1c0*/  @!P2 BRA `(.L_x_6094) ;  /* 0xffffff1c00f4a947 */ /* 0x000fea000383ffff */
[----:B------:R-:W-:Y:S05]  /*f1d0*/  EXIT ;  /* 0x000000000000794d */ /* 0x000fea0003800000 */
.L_x_6085:
        /* <DEDUP_REMOVED lines=8> */
.L_x_6096:
[----:B------:R-:W-:Y:S05]  /*f260*/  BSYNC B0 ;  /* 0x0000000000007941 */ /* 0x000fea0003800000 */
.L_x_6095:
        /* <DEDUP_REMOVED lines=10> */
.L_x_6097:
[----:B------:R-:W-:Y:S01]  /*f310*/  HFMA2.MMA R194, -RZ, RZ, 0, 2.384185791015625e-07 ;  /* 0x00000004ffc27435 */ /* 0x000fe200000001ff */
[----:B------:R-:W-:-:S05]  /*f320*/  MOV R67, R193 ;  /* 0x000000c100437202 */ /* 0x000fca0000000f00 */
[----:B------:R-:W-:-:S04]  /*f330*/  FADD.FTZ R67, R66, R67 ;  /* 0x0000004342437221 */ /* 0x000fc80000010000 */
[----:B------:R-:W-:-:S07]  /*f340*/  IMAD.MOV.U32 R195, RZ, RZ, R67 ;  /* 0x000000ffffc37224 */ /* 0x000fce00078e0043 */
[----:B------:R-:W-:Y:S05]  /*f350*/  WARPSYNC.COLLECTIVE R192, `(.L_x_6098) ;  /* 0x00000000c0087348 */ /* 0x000fea0003c00000 */
[----:B------:R0:W1:Y:S02]  /*f360*/  SHFL.BFLY P6, R193, R195, R194, R197 ;  /* 0x0c0000c2c3c17389 */ /* 0x00006400000c00c5 */
[----:B01----:R-:W-:Y:S01]  /*f370*/  ENDCOLLECTIVE ;  /* 0x000000000000791b */ /* 0x003fe20003800000 */
.L_x_6098:
[----:B------:R-:W-:Y:S01]  /*f380*/  HFMA2.MMA R194, -RZ, RZ, 0, 4.76837158203125e-07 ;  /* 0x00000008ffc27435 */ /* 0x000fe200000001ff */
[----:B------:R-:W-:-:S05]  /*f390*/  MOV R64, R193 ;  /* 0x000000c100407202 */ /* 0x000fca0000000f00 */
[----:B------:R-:W-:-:S04]  /*f3a0*/  FADD.FTZ R134, R67, R64 ;  /* 0x0000004043867221 */ /* 0x000fc80000010000 */
[----:B------:R-:W-:-:S07]  /*f3b0*/  IMAD.MOV.U32 R195, RZ, RZ, R134 ;  /* 0x000000ffffc37224 */ /* 0x000fce00078e0086 */
[----:B------:R-:W-:Y:S05]  /*f3c0*/  WARPSYNC.COLLECTIVE R192, `(.L_x_6099) ;  /* 0x00000000c0087348 */ /* 0x000fea0003c00000 */
[----:B------:R0:W1:Y:S02]  /*f3d0*/  SHFL.BFLY P6, R193, R195, R194, R197 ;  /* 0x0c0000c2c3c17389 */ /* 0x00006400000c00c5 */
[----:B01----:R-:W-:Y:S01]  /*f3e0*/  ENDCOLLECTIVE ;  /* 0x000000000000791b */ /* 0x003fe20003800000 */
.L_x_6099:
[----:B------:R-:W-:Y:S01]  /*f3f0*/  HFMA2.MMA R194, -RZ, RZ, 0, 9.5367431640625e-07 ;  /* 0x00000010ffc27435 */ /* 0x000fe200000001ff */
[----:B------:R-:W-:-:S05]  /*f400*/  MOV R133, R193 ;  /* 0x000000c100857202 */ /* 0x000fca0000000f00 */
[----:B------:R-:W-:-:S04]  /*f410*/  FADD.FTZ R135, R134, R133 ;  /* 0x0000008586877221 */ /* 0x000fc80000010000 */
[----:B------:R-:W-:-:S07]  /*f420*/  IMAD.MOV.U32 R195, RZ, RZ, R135 ;  /* 0x000000ffffc37224 */ /* 0x000fce00078e0087 */
[----:B------:R-:W-:Y:S05]  /*f430*/  WARPSYNC.COLLECTIVE R192, `(.L_x_6100) ;  /* 0x00000000c0087348 */ /* 0x000fea0003c00000 */
[----:B------:R0:W1:Y:S02]  /*f440*/  SHFL.BFLY P6, R193, R195, R194, R197 ;  /* 0x0c0000c2c3c17389 */ /* 0x00006400000c00c5 */
[----:B01----:R-:W-:Y:S01]  /*f450*/  ENDCOLLECTIVE ;  /* 0x000000000000791b */ /* 0x003fe20003800000 */
.L_x_6100:
[----:B------:R-:W-:Y:S01]  /*f460*/  HFMA2.MMA R194, -RZ, RZ, 0, 5.9604644775390625e-08 ;  /* 0x00000001ffc27435 */ /* 0x000fe200000001ff */
[----:B------:R-:W-:-:S05]  /*f470*/  MOV R64, R193 ;  /* 0x000000c100407202 */ /* 0x000fca0000000f00 */
        /* <DEDUP_REMOVED lines=66> */
[----:B------:R-:W-:-:S04]  /*f8a0*/  @P4 FFMA.FTZ R64, R66, R66, R65 ;  /* 0x0000004242404223 */ /* 0x000fc80000010041 */
[----:B------:R-:W-:-:S07]  /*f8b0*/  IMAD.MOV.U32 R195, RZ, RZ, R64 ;  /* 0x000000ffffc37224 */ /* 0x000fce00078e0040 */
[----:B------:R-:W-:Y:S05]  /*f8c0*/  WARPSYNC.COLLECTIVE R192, `(.L_x_6101) ;  /* 0x00000000c0087348 */ /* 0x000fea0003c00000 */
[----:B------:R0:W1:Y:S02]  /*f8d0*/  SHFL.BFLY P6, R193, R195, R194, R197 ;  /* 0x0c0000c2c3c17389 */ /* 0x00006400000c00c5 */
[----:B01----:R-:W-:Y:S01]  /*f8e0*/  ENDCOLLECTIVE ;  /* 0x000000000000791b */ /* 0x003fe20003800000 */
.L_x_6101:
[----:B------:R-:W-:Y:S01]  /*f8f0*/  HFMA2.MMA R194, -RZ, RZ, 0, 1.1920928955078125e-07 ;  /* 0x00000002ffc27435 */ /* 0x000fe200000001ff */
[----:B------:R-:W-:-:S05]  /*f900*/  MOV R65, R193 ;  /* 0x000000c100417202 */ /* 0x000fca0000000f00 */
[----:B------:R-:W-:-:S04]  /*f910*/  FADD.FTZ R65, R64, R65 ;  /* 0x0000004140417221 */ /* 0x000fc80000010000 */
[----:B------:R-:W-:-:S07]  /*f920*/  IMAD.MOV.U32 R195, RZ, RZ, R65 ;  /* 0x000000ffffc37224 */ /* 0x000fce00078e0041 */
[----:B------:R-:W-:Y:S05]  /*f930*/  WARPSYNC.COLLECTIVE R192, `(.L_x_6102) ;  /* 0x00000000c0087348 */ /* 0x000fea0003c00000 */
[----:B------:R0:W1:Y:S02]  /*f940*/  SHFL.BFLY P6, R193, R195, R194, R197 ;  /* 0x0c0000c2c3c17389 */ /* 0x00006400000c00c5 */
[----:B01----:R-:W-:Y:S01]  /*f950*/  ENDCOLLECTIVE ;  /* 0x000000000000791b */ /* 0x003fe20003800000 */
.L_x_6102:
[----:B------:R-:W-:Y:S01]  /*f960*/  HFMA2.MMA R194, -RZ, RZ, 0, 2.384185791015625e-07 ;  /* 0x00000004ffc27435 */ /* 0x000fe200000001ff */
[----:B------:R-:W-:-:S05]  /*f970*/  MOV R66, R193 ;  /* 0x000000c100427202 */ /* 0x000fca0000000f00 */
[----:B------:R-:W-:-:S04]  /*f980*/  FADD.FTZ R66, R65, R66 ;  /* 0x0000004241427221 */ /* 0x000fc80000010000 */
[----:B------:R-:W-:-:S07]  /*f990*/  IMAD.MOV.U32 R195, RZ, RZ, R66 ;  /* 0x000000ffffc37224 */ /* 0x000fce00078e0042 */
[----:B------:R-:W-:Y:S05]  /*f9a0*/  WARPSYNC.COLLECTIVE R192, `(.L_x_6103) ;  /* 0x00000000c0087348 */ /* 0x000fea0003c00000 */
[----:B------:R0:W1:Y:S02]  /*f9b0*/  SHFL.BFLY P6, R193, R195, R194, R197 ;  /* 0x0c0000c2c3c17389 */ /* 0x00006400000c00c5 */
[----:B01----:R-:W-:Y:S01]  /*f9c0*/  ENDCOLLECTIVE ;  /* 0x000000000000791b */ /* 0x003fe20003800000 */
.L_x_6103:
[----:B------:R-:W-:Y:S01]  /*f9d0*/  HFMA2.MMA R194, -RZ, RZ, 0, 4.76837158203125e-07 ;  /* 0x00000008ffc27435 */ /* 0x000fe200000001ff */
[----:B------:R-:W-:-:S05]  /*f9e0*/  MOV R67, R193 ;  /* 0x000000c100437202 */ /* 0x000fca0000000f00 */
[----:B------:R-:W-:-:S04]  /*f9f0*/  FADD.FTZ R67, R66, R67 ;  /* 0x0000004342437221 */ /* 0x000fc80000010000 */
[----:B------:R-:W-:-:S07]  /*fa00*/  IMAD.MOV.U32 R195, RZ, RZ, R67 ;  /* 0x000000ffffc37224 */ /* 0x000fce00078e0043 */
[----:B------:R-:W-:Y:S05]  /*fa10*/  WARPSYNC.COLLECTIVE R192, `(.L_x_6104) ;  /* 0x00000000c0087348 */ /* 0x000fea0003c00000 */
[----:B------:R0:W1:Y:S02]  /*fa20*/  SHFL.BFLY P6, R193, R195, R194, R197 ;  /* 0x0c0000c2c3c17389 */ /* 0x00006400000c00c5 */
[----:B01----:R-:W-:Y:S01]  /*fa30*/  ENDCOLLECTIVE ;  /* 0x000000000000791b */ /* 0x003fe20003800000 */
.L_x_6104:
[----:B------:R-:W-:Y:S01]  /*fa40*/  HFMA2.MMA R194, -RZ, RZ, 0, 9.5367431640625e-07 ;  /* 0x00000010ffc27435 */ /* 0x000fe200000001ff */
[----:B------:R-:W-:-:S05]  /*fa50*/  MOV R134, R193 ;  /* 0x000000c100867202 */ /* 0x000fca0000000f00 */
[----:B------:R-:W-:-:S04]  /*fa60*/  FADD.FTZ R134, R67, R134 ;  /* 0x0000008643867221 */ /* 0x000fc80000010000 */
[----:B------:R-:W-:-:S07]  /*fa70*/  IMAD.MOV.U32 R195, RZ, RZ, R134 ;  /* 0x000000ffffc37224 */ /* 0x000fce00078e0086 */
[----:B------:R-:W-:Y:S05]  /*fa80*/  WARPSYNC.COLLECTIVE R192, `(.L_x_6105) ;  /* 0x00000000c0087348 */ /* 0x000fea0003c00000 */
[----:B------:R0:W1:Y:S02]  /*fa90*/  SHFL.BFLY P6, R193, R195, R194, R197 ;  /* 0x0c0000c2c3c17389 */ /* 0x00006400000c00c5 */
[----:B01----:R-:W-:Y:S01]  /*faa0*/  ENDCOLLECTIVE ;  /* 0x000000000000791b */ /* 0x003fe20003800000 */
.L_x_6105:
[----:B------:R-:W-:Y:S01]  /*fab0*/  MOV R135, R193 ;  /* 0x000000c100877202 */ /* 0x000fe20000000f00 */
[----:B------:R-:W-:Y:S06]  /*fac0*/  BRA `(.L_x_6106) ;  /* 0xffffffec001c7947 */ /* 0x000fec000383ffff */
.L_x_6107:
        /* <DEDUP_REMOVED lines=11> */
.L_x_30444:


//--------------------- .text._ZN10layer_norm13ln_fwd_kernelINS_13Kernel_traitsI6__halfS2_S2_S2_fjLj1024ELj1ELj4ELj1ELj16ENS_18Kernel_traits_baseILj1024ES2_S2_S2_S2_fjLj128EEEEELb1ELb1ELb1ELb1EEEvNS_9FwdParamsE --------------------------
	.section	.text._ZN10layer_norm13ln_fwd_kernelINS_13Kernel_traitsI6__halfS2_S2_S2_fjLj1024ELj1ELj4ELj1ELj16ENS_18Kernel_traits_baseILj1024ES2_S2_S2_S2_fjLj128EEEEELb1ELb1ELb1ELb1EEEvNS_9FwdParamsE,"ax",@progbits
	.align	128
        .global         _ZN10layer_norm13ln_fwd_kernelINS_13Kernel_traitsI6__halfS2_S2_S2_fjLj1024ELj1ELj4ELj1ELj16ENS_18Kernel_traits_baseILj1024ES2_S2_S2_S2_fjLj128EEEEELb1ELb1ELb1ELb1EEEvNS_9FwdParamsE
        .type           _ZN10layer_norm13ln_fwd_kernelINS_13Kernel_traitsI6__halfS2_S2_S2_fjLj1024ELj1ELj4ELj1ELj16ENS_18Kernel_traits_baseILj1024ES2_S2_S2_S2_fjLj128EEEEELb1ELb1ELb1ELb1EEEvNS_9FwdParamsE,@function
        .size           _ZN10layer_norm13ln_fwd_kernelINS_13Kernel_traitsI6__halfS2_S2_S2_fjLj1024ELj1ELj4ELj1ELj16ENS_18Kernel_traits_baseILj1024ES2_S2_S2_S2_fjLj128EEEEELb1ELb1ELb1ELb1EEEvNS_9FwdParamsE,(.L_x_30445 - _ZN10layer_norm13ln_fwd_kernelINS_13Kernel_traitsI6__halfS2_S2_S2_fjLj1024ELj1ELj4ELj1ELj16ENS_18Kernel_traits_baseILj1024ES2_S2_S2_S2_fjLj128EEEEELb1ELb1ELb1ELb1EEEvNS_9FwdParamsE)
        .other          _ZN10layer_norm13ln_fwd_kernelINS_13Kernel_traitsI6__halfS2_S2_S2_fjLj1024ELj1ELj4ELj1ELj16ENS_18Kernel_traits_baseILj1024ES2_S2_S2_S2_fjLj128EEEEELb1ELb1ELb1ELb1EEEvNS_9FwdParamsE,@"STO_CUDA_ENTRY STV_DEFAULT"
_ZN10layer_norm13ln_fwd_kernelINS_13Kernel_traitsI6__halfS2_S2_S2_fjLj1024ELj1ELj4ELj1ELj16ENS_18Kernel_traits_baseILj1024ES2_S2_S2_S2_fjLj128EEEEELb1ELb1ELb1ELb1EEEvNS_9FwdParamsE:
.text._ZN10layer_norm13ln_fwd_kernelINS_13Kernel_traitsI6__halfS2_S2_S2_fjLj1024ELj1ELj4ELj1ELj16ENS_18Kernel_traits_baseILj1024ES2_S2_S2_S2_fjLj128EEEEELb1ELb1ELb1ELb1EEEvNS_9FwdParamsE:
        /* <DEDUP_REMOVED lines=63> */
[----:B------:R-:W-:Y:S02]  /*03f0*/  LOP3.LUT R13, R7, UR23, R4, 0x96, !PT ;  /* 0x00000017070d7c12 */ /* 0x000fe4000f8e9604 */
[----:B------:R-:W-:Y:S02]  /*0400*/  ISETP.NE.U32.AND P0, PT, RZ, UR8, PT ;  /* 0x00000008ff007c0c */ /* 0x000fe4000bf05070 */
[----:B------:R-:W-:Y:S01]  /*0410*/  LOP3.LUT R4, R15, UR22, R12, 0x96, !PT ;  /* 0x000000160f047c12 */ /* 0x000fe2000f8e960c */
[----:B------:R-:W-:Y:S01]  /*0420*/  UIADD3 UR24, UR6, -0x4ab325aa, URZ ;  /* 0xb54cda5606187890 */ /* 0x000fe2000fffe03f */
[----:B------:R-:W-:Y:S01]  /*0430*/  ISETP.NE.AND.EX P0, PT, RZ, UR9, PT, P0 ;  /* 0x00000009ff007c0c */ /* 0x000fe2000bf05300 */
[----:B------:R-:W-:Y:S01]  /*0440*/  UIADD3 UR25, UR7, 0x646e171e, URZ ;  /* 0x646e171e07197890 */ /* 0x000fe2000fffe03f */
[----:B------:R-:W-:Y:S01]  /*0450*/  IMAD.WIDE.U32 R12, R13, -0x326172a9, RZ ;  /* 0xcd9e8d570d0c7825 */ /* 0x000fe200078e00ff */
[----:B------:R-:W-:-:S03]  /*0460*/  IADD3 R2, P1, R22, UR8, RZ ;  /* 0x0000000816027c10 */ /* 0x000fc6000ff3e0ff */
[----:B------:R-:W-:Y:S01]  /*0470*/  IMAD.WIDE.U32 R4, R4, -0x2daee0ad, RZ ;  /* 0xd2511f5304047825 */ /* 0x000fe200078e00ff */
[----:B------:R-:W-:Y:S02]  /*0480*/  LOP3.LUT R7, R13, UR24, R14, 0x96, !PT ;  /* 0x000000180d077c12 */ /* 0x000fe4000f8e960e */
[----:B------:R-:W-:Y:S01]  /*0490*/  IADD3.X R3, RZ, UR9, RZ, P1, !PT ;  /* 0x00000009ff037c10 */ /* 0x000fe20008ffe4ff */
[----:B------:R-:W-:Y:S01]  /*04a0*/  UIADD3 UR26, UR6, 0x5384540f, URZ ;  /* 0x5384540f061a7890 */ /* 0x000fe2000fffe03f */
[----:B------:R-:W-:Y:S01]  /*04b0*/  LOP3.LUT R14, R5, UR25, R6, 0x96, !PT ;  /* 0x00000019050e7c12 */ /* 0x000fe2000f8e9606 */
[----:B------:R-:W-:Y:S01]  /*04c0*/  UIADD3 UR27, UR7, 0x1fd5c5a3, URZ ;  /* 0x1fd5c5a3071b7890 */ /* 0x000fe2000fffe03f */
[----:B------:R-:W-:Y:S01]  /*04d0*/  IMAD.WIDE.U32 R6, R7, -0x2daee0ad, RZ ;  /* 0xd2511f5307067825 */ /* 0x000fe200078e00ff */
[----:B------:R-:W-:Y:S01]  /*04e0*/  ISETP.GE.AND P1, PT, R0, UR12, PT ;  /* 0x0000000c00007c0c */ /* 0x000fe2000bf26270 */
[----:B------:R-:W5:Y:S01]  /*04f0*/  @P0 LDG.E.128 R8, desc[UR4][R2.64] ;  /* 0x0000000402080981 */ /* 0x000f62000c1e1d00 */
[----:B------:R-:W-:Y:S01]  /*0500*/  ULDC.64 UR8, c[0x0][0x260] ;  /* 0x0000980000087ab9 */ /* 0x000fe20000000a00 */
[----:B------:R-:W-:-:S02]  /*0510*/  IMAD.WIDE.U32 R14, R14, -0x326172a9, RZ ;  /* 0xcd9e8d570e0e7825 */ /* 0x000fc400078e00ff */
        /* <DEDUP_REMOVED lines=12> */
[----:B------:R-:W-:-:S03]  /*05e0*/  IADD3.X R5, RZ, UR9, RZ, P2, !PT ;  /* 0x00000009ff057c10 */ /* 0x000fc600097fe4ff */
[----:B------:R-:W-:Y:S01]  /*05f0*/  IMAD.X R13, RZ, RZ, UR11, P3 ;  /* 0x0000000bff0d7e24 */ /* 0x000fe200098e06ff */
[----:B------:R-:W-:Y:S02]  /*0600*/  LOP3.LUT R106, R7, UR28, R14, 0x96, !PT ;  /* 0x0000001c076a7c12 */ /* 0x000fe4000f8e960e */
[----:B------:R-:W-:Y:S01]  /*0610*/  LOP3.LUT R104, R3, UR29, R6, 0x96, !PT ;  /* 0x0000001d03687c12 */ /* 0x000fe2000f8e9606 */
[----:B------:R-:W-:Y:S06]  /*0620*/  @P1 EXIT ;  /* 0x000000000000194d */ /* 0x000fec0003800000 */
[----:B-----5:R-:W-:Y:S02]  /*0630*/  @!P0 CS2R R8, SRZ ;  /* 0x0000000000088805 */ /* 0x020fe4000001ff00 */
[----:B------:R-:W-:Y:S02]  /*0640*/  @!P0 CS2R R10, SRZ ;  /* 0x00000000000a8805 */ /* 0x000fe4000001ff00 */
[----:B------:R-:W-:Y:S02]  /*0650*/  @!P0 CS2R R16, SRZ ;  /* 0x0000000000108805 */ /* 0x000fe4000001ff00 */
[----:B------:R-:W-:Y:S01]  /*0660*/  @!P0 CS2R R18, SRZ ;  /* 0x0000000000128805 */ /* 0x000fe2000001ff00 */
[----:B------:R-:W5:Y:S01]  /*0670*/  LDG.E.128 R56, desc[UR4][R4.64] ;  /* 0x0000000404387981 */ /* 0x000f62000c1e1d00 */
[----:B------:R-:W-:Y:S01]  /*0680*/  @!P0 CS2R R24, SRZ ;  /* 0x0000000000188805 */ /* 0x000fe2000001ff00 */
[----:B------:R-:W-:Y:S02]  /*0690*/  HADD2.F32 R3, -RZ, R8.H0_H0 ;  /* 0x20000008ff037230 */ /* 0x000fe40000004100 */
[----:B------:R-:W5:Y:S01]  /*06a0*/  LDG.E.128 R52, desc[UR4][R4.64+0x200] ;  /* 0x0002000404347981 */ /* 0x000f62000c1e1d00 */
[----:B------:R-:W-:Y:S01]  /*06b0*/  HADD2.F32 R6, -RZ, R9.H1_H1 ;  /* 0x30000009ff067230 */ /* 0x000fe20000004100 */
[----:B------:R-:W-:-:S02]  /*06c0*/  @!P0 CS2R R26, SRZ ;  /* 0x00000000001a8805 */ /* 0x000fc4000001ff00 */
[----:B------:R-:W5:Y:S01]  /*06d0*/  LDG.E.128 R48, desc[UR4][R4.64+0x400] ;  /* 0x0004000404307981 */ /* 0x000f62000c1e1d00 */
[----:B------:R-:W-:-:S03]  /*06e0*/  HADD2.F32 R7, -RZ, R10.H0_H0 ;  /* 0x2000000aff077230 */ /* 0x000fc60000004100 */
[----:B------:R0:W5:Y:S01]  /*06f0*/  LDG.E.128 R44, desc[UR4][R4.64+0x600] ;  /* 0x00060004042c7981 */ /* 0x000162000c1e1d00 */
[----:B------:R-:W-:Y:S01]  /*0700*/  @!P0 CS2R R60, SRZ ;  /* 0x00000000003c8805 */ /* 0x000fe2000001ff00 */
[----:B------:R-:W-:Y:S02]  /*0710*/  HADD2.F32 R14, -RZ, R17.H1_H1 ;  /* 0x30000011ff0e7230 */ /* 0x000fe40000004100 */
[----:B------:R-:W5:Y:S01]  /*0720*/  LDG.E.128 R40, desc[UR4][R12.64] ;  /* 0x000000040c287981 */ /* 0x000f62000c1e1d00 */
[----:B------:R-:W-:-:S03]  /*0730*/  HADD2.F32 R15, -RZ, R18.H0_H0 ;  /* 0x20000012ff0f7230 */ /* 0x000fc60000004100 */
[----:B------:R-:W5:Y:S04]  /*0740*/  LDG.E.128 R36, desc[UR4][R12.64+0x200] ;  /* 0x000200040c247981 */ /* 0x000f68000c1e1d00 */
[----:B------:R-:W5:Y:S01]  /*0750*/  LDG.E.128 R32, desc[UR4][R12.64+0x400] ;  /* 0x000400040c207981 */ /* 0x000f62000c1e1d00 */
[----:B0-----:R-:W-:-:S03]  /*0760*/  HADD2.F32 R4, -RZ, R8.H1_H1 ;  /* 0x30000008ff047230 */ /* 0x001fc60000004100 */
[----:B------:R0:W5:Y:S01]  /*0770*/  LDG.E.128 R28, desc[UR4][R12.64+0x600] ;  /* 0x000600040c1c7981 */ /* 0x000162000c1e1d00 */
[----:B------:R-:W-:Y:S01]  /*0780*/  HADD2.F32 R5, -RZ, R9.H0_H0 ;  /* 0x20000009ff057230 */ /* 0x000fe20000004100 */
[----:B------:R-:W-:Y:S01]  /*0790*/  @!P0 CS2R R62, SRZ ;  /* 0x00000000003e8805 */ /* 0x000fe2000001ff00 */
[----:B------:R-:W-:Y:S01]  /*07a0*/  HADD2.F32 R8, -RZ, R10.H1_H1 ;  /* 0x3000000aff087230 */ /* 0x000fe20000004100 */
[----:B------:R-:W-:Y:S01]  /*07b0*/  UIADD3 UR30, UR6, -0x700cb87f, URZ ;  /* 0x8ff34781061e7890 */ /* 0x000fe2000fffe03f */
[--C-:B------:R-:W-:Y:S01]  /*07c0*/  HADD2.F32 R9, -RZ, R11.reuse.H0_H0 ;  /* 0x2000000bff097230 */ /* 0x100fe20000004100 */
[----:B------:R-:W-:Y:S01]  /*07d0*/  UIADD3 UR31, UR7, -0x695add53, URZ ;  /* 0x96a522ad071f7890 */ /* 0x000fe2000fffe03f */
[----:B------:R-:W-:Y:S01]  /*07e0*/  HADD2.F32 R10, -RZ, R11.H1_H1 ;  /* 0x3000000bff0a7230 */ /* 0x000fe20000004100 */
[----:B------:R-:W-:Y:S01]  /*07f0*/  HFMA2.MMA R94, -RZ, RZ, 0, 0 ;  /* 0x00000000ff5e7435 */ /* 0x000fe200000001ff */
[--C-:B------:R-:W-:Y:S01]  /*0800*/  HADD2.F32 R11, -RZ, R16.reuse.H0_H0 ;  /* 0x20000010ff0b7230 */ /* 0x100fe20000004100 */
[----:B------:R-:W-:Y:S01]  /*0810*/  BSSY B0, `(.L_x_6108) ;  /* 0x0000e3a000007945 */ /* 0x000fe20003800000 */
[----:B0-----:R-:W-:Y:S01]  /*0820*/  HADD2.F32 R12, -RZ, R16.H1_H1 ;  /* 0x30000010ff0c7230 */ /* 0x001fe20000004100 */
[----:B------:R-:W-:Y:S01]  /*0830*/  ULDC.U8 UR8, c[0x0][0x2a0] ;  /* 0x0000a80000087ab9 */ /* 0x000fe20000000000 */
[----:B------:R-:W-:Y:S01]  /*0840*/  HADD2.F32 R13, -RZ, R17.H0_H0 ;  /* 0x20000011ff0d7230 */ /* 0x000fe20000004100 */
[----:B------:R-:W-:Y:S01]  /*0850*/  LOP3.LUT R126, R126, 0x3, RZ, 0xc0, !PT ;  /* 0x000000037e7e7812 */ /* 0x000fe200078ec0ff */
[----:B------:R-:W-:Y:S01]  /*0860*/  HADD2.F32 R16, -RZ, R18.H1_H1 ;  /* 0x30000012ff107230 */ /* 0x000fe20000004100 */
[----:B------:R-:W-:Y:S01]  /*0870*/  ISETP.NE.AND P1, PT, RZ, UR8, PT ;  /* 0x00000008ff007c0c */ /* 0x000fe2000bf25270 */
        /* <DEDUP_REMOVED lines=28> */
[----:B------:R-:W-:Y:S02]  /*0a40*/  IMAD R104, R104, -0x326172a9, RZ ;  /* 0xcd9e8d5768687824 */ /* 0x000fe400078e02ff */
[----:B------:R-:W-:-:S07]  /*0a50*/  IMAD R106, R106, -0x2daee0ad, RZ ;  /* 0xd2511f536a6a7824 */ /* 0x000fce00078e02ff */
.L_x_6440:
        /* <DEDUP_REMOVED lines=31> */
[----:B------:R-:W-:Y:S01]  /*0c50*/  IMAD.MOV.U32 R68, RZ, RZ, R126 ;  /* 0x000000ffff447224 */ /* 0x000fe200078e007e */
[----:B------:R-:W-:Y:S06]  /*0c60*/  @!P0 BRA `(.L_x_6111) ;  /* 0x0000000400708947 */ /* 0x000fec0003800000 */
[----:B------:R-:W-:Y:S01]  /*0c70*/  MOV R68, R126 ;  /* 0x0000007e00447202 */ /* 0x000fe20000000f00 */
[----:B-----5:R-:W-:Y:S01]  /*0c80*/  HADD2.F32 R81, -RZ, R60.H0_H0 ;  /* 0x2000003cff517230 */ /* 0x020fe20000004100 */
[----:B------:R-:W-:Y:S06]  /*0c90*/  BRA `(.L_x_6111) ;  /* 0x0000000400647947 */ /* 0x000fec0003800000 */
.L_x_6110:
        /* <DEDUP_REMOVED lines=12> */
.L_x_6113:
[----:B------:R-:W-:-:S07]  /*0d60*/  IMAD.MOV.U32 R76, RZ, RZ, R104 ;  /* 0x000000ffff4c7224 */ /* 0x000fce00078e0068 */
.L_x_6114:
[----:B------:R-:W-:Y:S05]  /*0d70*/  BSYNC B2 ;  /* 0x0000000000027941 */ /* 0x000fea0003800000 */
.L_x_6112:
        /* <DEDUP_REMOVED lines=16> */
.L_x_6118:
[----:B------:R-:W-:Y:S05]  /*0e80*/  BSYNC B3 ;  /* 0x0000000000037941 */ /* 0x000fea0003800000 */
.L_x_6117:
        /* <DEDUP_REMOVED lines=44> */
.L_x_6116:
[----:B------:R-:W-:Y:S05]  /*1150*/  BSYNC B2 ;  /* 0x0000000000027941 */ /* 0x000fea0003800000 */
.L_x_6115:
[----:B------:R-:W-:Y:S01]  /*1160*/  I2FP.F32.U32 R69, R76 ;  /* 0x0000004c00457245 */ /* 0x000fe20000201000 */
[----:B-----5:R-:W-:Y:S01]  /*1170*/  HADD2.F32 R70, -RZ, R64.H0_H0 ;  /* 0x20000040ff467230 */ /* 0x020fe20000004100 */
[----:B------:R-:W-:Y:S01]  /*1180*/  MOV R72, 0x2f800000 ;  /* 0x2f80000000487802 */ /* 0x000fe20000000f00 */
[----:B------:R-:W-:-:S03]  /*1190*/  HADD2.F32 R81, -RZ, R40.H0_H0 ;  /* 0x20000028ff517230 */ /* 0x000fc60000004100 */
[----:B------:R-:W-:Y:S01]  /*11a0*/  FMUL.FTZ R70, R70, UR13 ;  /* 0x0000000d46467c20 */ /* 0x000fe20008410000 */
[----:B------:R-:W-:Y:S01]  /*11b0*/  FFMA.FTZ R69, R69, R72, 1.1641532182693481445e-10 ;  /* 0x2f00000045457423 */ /* 0x000fe20000010048 */
[----:B------:R-:W-:Y:S02]  /*11c0*/  @P0 HADD2.F32 R72, -RZ, R60.H0_H0 ;  /* 0x2000003cff480230 */ /* 0x000fe40000004100 */
[----:B------:R-:W-:Y:S02]  /*11d0*/  FMUL.FTZ R70, R70, UR12 ;  /* 0x0000000c46467c20 */ /* 0x000fe40008410000 */
[----:B------:R-:W-:-:S04]  /*11e0*/  FSETP.GTU.FTZ.AND P4, PT, R69, UR10, PT ;  /* 0x0000000a45007c0b */ /* 0x000fc8000bf9c000 */
[----:B------:R-:W-:Y:S02]  /*11f0*/  FSEL R70, R70, RZ, !P4 ;  /* 0x000000ff46467208 */ /* 0x000fe40006000000 */
[----:B------:R-:W-:-:S03]  /*1200*/  SEL R95, RZ, 0x1, P4 ;  /* 0x00000001ff5f7807 */ /* 0x000fc60002000000 */
[----:B------:R-:W-:-:S04]  /*1210*/  FMUL.FTZ R81, R70, R81 ;  /* 0x0000005146517220 */ /* 0x000fc80000410000 */
[----:B------:R-:W-:-:S07]  /*1220*/  @P0 FADD.FTZ R81, R81, R72 ;  /* 0x0000004851510221 */ /* 0x000fce0000010000 */
.L_x_6111:
[----:B------:R-:W-:Y:S05]  /*1230*/  BSYNC B1 ;  /* 0x0000000000017941 */ /* 0x000fea0003800000 */
.L_x_6109:
        /* <DEDUP_REMOVED lines=8> */
.L_x_6120:
        /* <DEDUP_REMOVED lines=12> */
.L_x_6123:
[----:B------:R-:W-:-:S07]  /*1380*/  MOV R78, R104 ;  /* 0x00000068004e7202 */ /* 0x000fce0000000f00 */
.L_x_6124:
[----:B------:R-:W-:Y:S05]  /*1390*/  BSYNC B2 ;  /* 0x0000000000027941 */ /* 0x000fea0003800000 */
.L_x_6122:
        /* <DEDUP_REMOVED lines=16> */
.L_x_6128:
[----:B------:R-:W-:Y:S05]  /*14a0*/  BSYNC B3 ;  /* 0x0000000000037941 */ /* 0x000fea0003800000 */
.L_x_6127:
        /* <DEDUP_REMOVED lines=44> */
.L_x_6126:
[----:B------:R-:W-:Y:S05]  /*1770*/  BSYNC B2 ;  /* 0x0000000000027941 */ /* 0x000fea0003800000 */
.L_x_6125:
[----:B------:R-:W-:Y:S01]  /*1780*/  I2FP.F32.U32 R68, R78 ;  /* 0x0000004e00447245 */ /* 0x000fe20000201000 */
[----:B-----5:R-:W-:Y:S02]  /*1790*/  HADD2.F32 R70, -RZ, R64.H1_H1 ;  /* 0x30000040ff467230 */ /* 0x020fe40000004100 */
[----:B------:R-:W-:Y:S02]  /*17a0*/  IMAD.MOV.U32 R71, RZ, RZ, 0x2f800000 ;  /* 0x2f800000ff477424 */ /* 0x000fe400078e00ff */
[----:B------:R-:W-:Y:S02]  /*17b0*/  @P0 HADD2.F32 R73, -RZ, R60.H1_H1 ;  /* 0x3000003cff490230 */ /* 0x000fe40000004100 */
[----:B------:R-:W-:Y:S01]  /*17c0*/  FMUL.FTZ R70, R70, UR13 ;  /* 0x0000000d46467c20 */ /* 0x000fe20008410000 */
[----:B------:R-:W-:Y:S01]  /*17d0*/  FFMA.FTZ R68, R68, R71, 1.1641532182693481445e-10 ;  /* 0x2f00000044447423 */ /* 0x000fe20000010047 */
[----:B------:R-:W-:Y:S02]  /*17e0*/  HADD2.F32 R71, -RZ, R40.H1_H1 ;  /* 0x30000028ff477230 */ /* 0x000fe40000004100 */
[----:B------:R-:W-:-:S02]  /*17f0*/  FMUL.FTZ R70, R70, UR12 ;  /* 0x0000000c46467c20 */ /* 0x000fc40008410000 */
[----:B------:R-:W-:-:S04]  /*1800*/  FSETP.GTU.FTZ.AND P4, PT, R68, UR10, PT ;  /* 0x0000000a44007c0b */ /* 0x000fc8000bf9c000 */
[----:B------:R-:W-:Y:S02]  /*1810*/  FSEL R70, R70, RZ, !P4 ;  /* 0x000000ff46467208 */ /* 0x000fe40006000000 */
[----:B------:R-:W-:-:S03]  /*1820*/  SEL R96, RZ, 0x1, P4 ;  /* 0x00000001ff607807 */ /* 0x000fc60002000000 */
[----:B------:R-:W-:-:S04]  /*1830*/  FMUL.FTZ R80, R70, R71 ;  /* 0x0000004746507220 */ /* 0x000fc80000410000 */
[----:B------:R-:W-:-:S07]  /*1840*/  @P0 FADD.FTZ R80, R80, R73 ;  /* 0x0000004950500221 */ /* 0x000fce0000010000 */
.L_x_6121:
[----:B------:R-:W-:Y:S05]  /*1850*/  BSYNC B1 ;  /* 0x0000000000017941 */ /* 0x000fea0003800000 */
.L_x_6119:
        /* <DEDUP_REMOVED lines=8> */
.L_x_6130:
        /* <DEDUP_REMOVED lines=12> */
.L_x_6133:
[----:B------:R-:W-:-:S07]  /*19a0*/  MOV R78, R104 ;  /* 0x00000068004e7202 */ /* 0x000fce0000000f00 */
.L_x_6134:
[----:B------:R-:W-:Y:S05]  /*19b0*/  BSYNC B2 ;  /* 0x0000000000027941 */ /* 0x000fea0003800000 */
.L_x_6132:
        /* <DEDUP_REMOVED lines=16> */
.L_x_6138:
[----:B------:R-:W-:Y:S05]  /*1ac0*/  BSYNC B3 ;  /* 0x0000000000037941 */ /* 0x000fea0003800000 */
.L_x_6137:
        /* <DEDUP_REMOVED lines=44> */
.L_x_6136:
[----:B------:R-:W-:Y:S05]  /*1d90*/  BSYNC B2 ;  /* 0x0000000000027941 */ /* 0x000fea0003800000 */
.L_x_6135:
[----:B------:R-:W-:Y:S01]  /*1da0*/  HFMA2.MMA R72, -RZ, RZ, 0.1171875, 0 ;  /* 0x2f800000ff487435 */ /* 0x000fe200000001ff */
[----:B------:R-:W-:Y:S01]  /*1db0*/  I2FP.F32.U32 R69, R78 ;  /* 0x0000004e00457245 */ /* 0x000fe20000201000 */
[----:B-----5:R-:W-:Y:S02]  /*1dc0*/  HADD2.F32 R70, -RZ, R65.H0_H0 ;  /* 0x20000041ff467230 */ /* 0x020fe40000004100 */
[----:B------:R-:W-:-:S03]  /*1dd0*/  HADD2.F32 R77, -RZ, R41.H0_H0 ;  /* 0x20000029ff4d7230 */ /* 0x000fc60000004100 */
        /* <DEDUP_REMOVED lines=9> */
.L_x_6131:
[----:B------:R-:W-:Y:S05]  /*1e70*/  BSYNC B1 ;  /* 0x0000000000017941 */ /* 0x000fea0003800000 */
.L_x_6129:
        /* <DEDUP_REMOVED lines=8> */
.L_x_6140:
        /* <DEDUP_REMOVED lines=12> */
.L_x_6143:
[----:B------:R-:W-:-:S07]  /*1fc0*/  IMAD.MOV.U32 R76, RZ, RZ, R104 ;  /* 0x000000ffff4c7224 */ /* 0x000fce00078e0068 */
.L_x_6144:
[----:B------:R-:W-:Y:S05]  /*1fd0*/  BSYNC B2 ;  /* 0x0000000000027941 */ /* 0x000fea0003800000 */
.L_x_6142:
        /* <DEDUP_REMOVED lines=16> */
.L_x_6148:
[----:B------:R-:W-:Y:S05]  /*20e0*/  BSYNC B3 ;  /* 0x0000000000037941 */ /* 0x000fea0003800000 */
.L_x_6147:
        /* <DEDUP_REMOVED lines=44> */
.L_x_6146:
[----:B------:R-:W-:Y:S05]  /*23b0*/  BSYNC B2 ;  /* 0x0000000000027941 */ /* 0x000fea0003800000 */
.L_x_6145:
[----:B------:R-:W-:Y:S01]  /*23c0*/  I2FP.F32.U32 R68, R76 ;  /* 0x0000004c00447245 */ /* 0x000fe20000201000 */
[----:B-----5:R-:W-:Y:S01]  /*23d0*/  HADD2.F32 R70, -RZ, R65.H1_H1 ;  /* 0x30000041ff467230 */ /* 0x020fe20000004100 */
[----:B------:R-:W-:Y:S01]  /*23e0*/  MOV R71, 0x2f800000 ;  /* 0x2f80000000477802 */ /* 0x000fe20000000f00 */
[----:B------:R-:W-:-:S03]  /*23f0*/  @P0 HADD2.F32 R73, -RZ, R61.H1_H1 ;  /* 0x3000003dff490230 */ /* 0x000fc60000004100 */
[----:B------:R-:W-:Y:S01]  /*2400*/  FMUL.FTZ R70, R70, UR13 ;  /* 0x0000000d46467c20 */ /* 0x000fe20008410000 */
[----:B------:R-:W-:Y:S01]  /*2410*/  FFMA.FTZ R68, R68, R71, 1.1641532182693481445e-10 ;  /* 0x2f00000044447423 */ /* 0x000fe20000010047 */
[----:B------:R-:W-:Y:S02]  /*2420*/  HADD2.F32 R71, -RZ, R41.H1_H1 ;  /* 0x30000029ff477230 */ /* 0x000fe40000004100 */
[----:B------:R-:W-:Y:S02]  /*2430*/  FMUL.FTZ R70, R70, UR12 ;  /* 0x0000000c46467c20 */ /* 0x000fe40008410000 */
[----:B------:R-:W-:-:S04]  /*2440*/  FSETP.GTU.FTZ.AND P4, PT, R68, UR10, PT ;  /* 0x0000000a44007c0b */ /* 0x000fc8000bf9c000 */
[----:B------:R-:W-:Y:S02]  /*2450*/  FSEL R70, R70, RZ, !P4 ;  /* 0x000000ff46467208 */ /* 0x000fe40006000000 */
[----:B------:R-:W-:-:S03]  /*2460*/  SEL R98, RZ, 0x1, P4 ;  /* 0x00000001ff627807 */ /* 0x000fc60002000000 */
[----:B------:R-:W-:-:S04]  /*2470*/  FMUL.FTZ R76, R70, R71 ;  /* 0x00000047464c7220 */ /* 0x000fc80000410000 */
[----:B------:R-:W-:-:S07]  /*2480*/  @P0 FADD.FTZ R76, R76, R73 ;  /* 0x000000494c4c0221 */ /* 0x000fce0000010000 */
.L_x_6141:
[----:B------:R-:W-:Y:S05]  /*2490*/  BSYNC B1 ;  /* 0x0000000000017941 */ /* 0x000fea0003800000 */
.L_x_6139:
        /* <DEDUP_REMOVED lines=8> */
.L_x_6150:
        /* <DEDUP_REMOVED lines=12> */
.L_x_6153:
[----:B------:R-:W-:-:S07]  /*25e0*/  MOV R82, R104 ;  /* 0x0000006800527202 */ /* 0x000fce0000000f00 */
.L_x_6154:
[----:B------:R-:W-:Y:S05]  /*25f0*/  BSYNC B2 ;  /* 0x0000000000027941 */ /* 0x000fea0003800000 */
.L_x_6152:
        /* <DEDUP_REMOVED lines=16> */
.L_x_6158:
[----:B------:R-:W-:Y:S05]  /*2700*/  BSYNC B3 ;  /* 0x0000000000037941 */ /* 0x000fea0003800000 */
.L_x_6157:
        /* <DEDUP_REMOVED lines=44> */
.L_x_6156:
[----:B------:R-:W-:Y:S05]  /*29d0*/  BSYNC B2 ;  /* 0x0000000000027941 */ /* 0x000fea0003800000 */
.L_x_6155:
[----:B------:R-:W-:Y:S01]  /*29e0*/  I2FP.F32.U32 R69, R82 ;  /* 0x0000005200457245 */ /* 0x000fe20000201000 */
[----:B-----5:R-:W-:Y:S02]  /*29f0*/  HADD2.F32 R70, -RZ, R66.H0_H0 ;  /* 0x20000042ff467230 */ /* 0x020fe40000004100 */
[----:B------:R-:W-:Y:S02]  /*2a00*/  IMAD.MOV.U32 R72, RZ, RZ, 0x2f800000 ;  /* 0x2f800000ff487424 */ /* 0x000fe400078e00ff */
[----:B------:R-:W-:Y:S02]  /*2a10*/  HADD2.F32 R75, -RZ, R42.H0_H0 ;  /* 0x2000002aff4b7230 */ /* 0x000fe40000004100 */
[----:B------:R-:W-:Y:S01]  /*2a20*/  FMUL.FTZ R70, R70, UR13 ;  /* 0x0000000d46467c20 */ /* 0x000fe20008410000 */
[----:B------:R-:W-:Y:S01]  /*2a30*/  FFMA.FTZ R69, R69, R72, 1.1641532182693481445e-10 ;  /* 0x2f00000045457423 */ /* 0x000fe20000010048 */
[----:B------:R-:W-:Y:S02]  /*2a40*/  @P0 HADD2.F32 R72, -RZ, R62.H0_H0 ;  /* 0x2000003eff480230 */ /* 0x000fe40000004100 */
[----:B------:R-:W-:-:S02]  /*2a50*/  FMUL.FTZ R70, R70, UR12 ;  /* 0x0000000c46467c20 */ /* 0x000fc40008410000 */
[----:B------:R-:W-:-:S04]  /*2a60*/  FSETP.GTU.FTZ.AND P4, PT, R69, UR10, PT ;  /* 0x0000000a45007c0b */ /* 0x000fc8000bf9c000 */
[----:B------:R-:W-:Y:S02]  /*2a70*/  FSEL R70, R70, RZ, !P4 ;  /* 0x000000ff46467208 */ /* 0x000fe40006000000 */
[----:B------:R-:W-:-:S03]  /*2a80*/  SEL R99, RZ, 0x1, P4 ;  /* 0x00000001ff637807 */ /* 0x000fc60002000000 */
[----:B------:R-:W-:-:S04]  /*2a90*/  FMUL.FTZ R75, R70, R75 ;  /* 0x0000004b464b7220 */ /* 0x000fc80000410000 */
[----:B------:R-:W-:-:S07]  /*2aa0*/  @P0 FADD.FTZ R75, R75, R72 ;  /* 0x000000484b4b0221 */ /* 0x000fce0000010000 */
.L_x_6151:
[----:B------:R-:W-:Y:S05]  /*2ab0*/  BSYNC B1 ;  /* 0x0000000000017941 */ /* 0x000fea0003800000 */
.L_x_6149:
        /* <DEDUP_REMOVED lines=8> */
.L_x_6160:
        /* <DEDUP_REMOVED lines=12> */
.L_x_6163:
[----:B------:R-:W-:-:S07]  /*2c00*/  MOV R74, R104 ;  /* 0x00000068004a7202 */ /* 0x000fce0000000f00 */
.L_x_6164:
[----:B------:R-:W-:Y:S05]  /*2c10*/  BSYNC B2 ;  /* 0x0000000000027941 */ /* 0x000fea0003800000 */
.L_x_6162:
        /* <DEDUP_REMOVED lines=16> */
.L_x_6168:
[----:B------:R-:W-:Y:S05]  /*2d20*/  BSYNC B3 ;  /* 0x0000000000037941 */ /* 0x000fea0003800000 */
.L_x_6167:
        /* <DEDUP_REMOVED lines=42> */
[----:B------:R-:W-:Y:S02]  /*2fd0*/  LOP3.LUT R103, R71, UR31, R68, 0x96, !PT ;  /* 0x0000001f47677c12 */ /* 0x000fe4000f8e9644 */
[----:B------:R-:W-:-:S07]  /*2fe0*/  MOV R106, R70 ;  /* 0x00000046006a7202 */ /* 0x000fce0000000f00 */
.L_x_6166:
[----:B------:R-:W-:Y:S05]  /*2ff0*/  BSYNC B2 ;  /* 0x0000000000027941 */ /* 0x000fea0003800000 */
.L_x_6165:
[----:B------:R-:W-:Y:S01]  /*3000*/  HFMA2.MMA R71, -RZ, RZ, 0.1171875, 0 ;  /* 0x2f800000ff477435 */ /* 0x000fe200000001ff */
[----:B------:R-:W-:Y:S01]  /*3010*/  I2FP.F32.U32 R68, R74 ;  /* 0x0000004a00447245 */ /* 0x000fe20000201000 */
[----:B-----5:R-:W-:Y:S02]  /*3020*/  HADD2.F32 R70, -RZ, R66.H1_H1 ;  /* 0x30000042ff467230 */ /* 0x020fe40000004100 */
[----:B------:R-:W-:-:S03]  /*3030*/  @P0 HADD2.F32 R73, -RZ, R62.H1_H1 ;  /* 0x3000003eff490230 */ /* 0x000fc60000004100 */
[----:B------:R-:W-:-:S03]  /*3040*/  FMUL.FTZ R70, R70, UR13 ;  /* 0x0000000d46467c20 */ /* 0x000fc60008410000 */
[----:B------:R-:W-:Y:S01]  /*3050*/  FFMA.FTZ R68, R68, R71, 1.1641532182693481445e-10 ;  /* 0x2f00000044447423 */ /* 0x000fe20000010047 */
[----:B------:R-:W-:Y:S01]  /*3060*/  FMUL.FTZ R70, R70, UR12 ;  /* 0x0000000c46467c20 */ /* 0x000fe20008410000 */
[----:B------:R-:W-:-:S03]  /*3070*/  HADD2.F32 R71, -RZ, R42.H1_H1 ;  /* 0x3000002aff477230 */ /* 0x000fc60000004100 */
[----:B------:R-:W-:-:S04]  /*3080*/  FSETP.GTU.FTZ.AND P4, PT, R68, UR10, PT ;  /* 0x0000000a44007c0b */ /* 0x000fc8000bf9c000 */
[----:B------:R-:W-:Y:S02]  /*3090*/  FSEL R70, R70, RZ, !P4 ;  /* 0x000000ff46467208 */ /* 0x000fe40006000000 */
[----:B------:R-:W-:-:S03]  /*30a0*/  SEL R100, RZ, 0x1, P4 ;  /* 0x00000001ff647807 */ /* 0x000fc60002000000 */
[----:B------:R-:W-:-:S04]  /*30b0*/  FMUL.FTZ R74, R70, R71 ;  /* 0x00000047464a7220 */ /* 0x000fc80000410000 */
[----:B------:R-:W-:-:S07]  /*30c0*/  @P0 FADD.FTZ R74, R74, R73 ;  /* 0x000000494a4a0221 */ /* 0x000fce0000010000 */
.L_x_6161:
[----:B------:R-:W-:Y:S05]  /*30d0*/  BSYNC B1 ;  /* 0x0000000000017941 */ /* 0x000fea0003800000 */
.L_x_6159:
        /* <DEDUP_REMOVED lines=8> */
.L_x_6170:
        /* <DEDUP_REMOVED lines=12> */
.L_x_6173:
[----:B------:R-:W-:-:S07]  /*3220*/  IMAD.MOV.U32 R82, RZ, RZ, R104 ;  /* 0x000000ffff527224 */ /* 0x000fce00078e0068 */
.L_x_6174:
[----:B------:R-:W-:Y:S05]  /*3230*/  BSYNC B2 ;  /* 0x0000000000027941 */ /* 0x000fea0003800000 */
.L_x_6172:
        /* <DEDUP_REMOVED lines=16> */
.L_x_6178:
[----:B------:R-:W-:Y:S05]  /*3340*/  BSYNC B3 ;  /* 0x0000000000037941 */ /* 0x000fea0003800000 */
.L_x_6177:
        /* <DEDUP_REMOVED lines=44> */
.L_x_6176:
[----:B------:R-:W-:Y:S05]  /*3610*/  BSYNC B2 ;  /* 0x0000000000027941 */ /* 0x000fea0003800000 */
.L_x_6175:
        /* <DEDUP_REMOVED lines=13> */
.L_x_6171:
[----:B------:R-:W-:Y:S05]  /*36f0*/  BSYNC B1 ;  /* 0x0000000000017941 */ /* 0x000fea0003800000 */
.L_x_6169:
        /* <DEDUP_REMOVED lines=8> */
.L_x_6180:
        /* <DEDUP_REMOVED lines=12> */
.L_x_6183:
[----:B------:R-:W-:-:S07]  /*3840*/  MOV R72, R104 ;  /* 0x0000006800487202 */ /* 0x000fce0000000f00 */
.L_x_6184:
[----:B------:R-:W-:Y:S05]  /*3850*/  BSYNC B2 ;  /* 0x0000000000027941 */ /* 0x000fea0003800000 */
.L_x_6182:
        /* <DEDUP_REMOVED lines=16> */
.L_x_6188:
[----:B------:R-:W-:Y:S05]  /*3960*/  BSYNC B3 ;  /* 0x0000000000037941 */ /* 0x000fea0003800000 */
.L_x_6187:
        /* <DEDUP_REMOVED lines=43> */
.L_x_6186:
[----:B------:R-:W-:Y:S05]  /*3c20*/  BSYNC B2 ;  /* 0x0000000000027941 */ /* 0x000fea0003800000 */
.L_x_6185:
[----:B------:R-:W-:Y:S01]  /*3c30*/  I2FP.F32.U32 R68, R72 ;  /* 0x0000004800447245 */ /* 0x000fe20000201000 */
[----:B-----5:R-:W-:Y:S01]  /*3c40*/  HADD2.F32 R69, -RZ, R67.H1_H1 ;  /* 0x30000043ff457230 */ /* 0x020fe20000004100 */
[----:B------:R-:W-:Y:S01]  /*3c50*/  MOV R71, 0x2f800000 ;  /* 0x2f80000000477802 */ /* 0x000fe20000000f00 */
[----:B------:R-:W-:-:S03]  /*3c60*/  HADD2.F32 R72, -RZ, R43.H1_H1 ;  /* 0x3000002bff487230 */ /* 0x000fc60000004100 */
[----:B------:R-:W-:Y:S01]  /*3c70*/  FMUL.FTZ R69, R69, UR13 ;  /* 0x0000000d45457c20 */ /* 0x000fe20008410000 */
[----:B------:R-:W-:Y:S01]  /*3c80*/  FFMA.FTZ R68, R68, R71, 1.1641532182693481445e-10 ;  /* 0x2f00000044447423 */ /* 0x000fe20000010047 */
[----:B------:R-:W-:Y:S02]  /*3c90*/  @P0 HADD2.F32 R71, -RZ, R63.H1_H1 ;  /* 0x3000003fff470230 */ /* 0x000fe40000004100 */
[----:B------:R-:W-:Y:S02]  /*3ca0*/  FMUL.FTZ R69, R69, UR12 ;  /* 0x0000000c45457c20 */ /* 0x000fe40008410000 */
[----:B------:R-:W-:-:S04]  /*3cb0*/  FSETP.GTU.FTZ.AND P4, PT, R68, UR10, PT ;  /* 0x0000000a44007c0b */ /* 0x000fc8000bf9c000 */
[----:B------:R-:W-:Y:S02]  /*3cc0*/  FSEL R69, R69, RZ, !P4 ;  /* 0x000000ff45457208 */ /* 0x000fe40006000000 */
[----:B------:R-:W-:-:S03]  /*3cd0*/  SEL R105, RZ, 0x1, P4 ;  /* 0x00000001ff697807 */ /* 0x000fc60002000000 */
[----:B------:R-:W-:-:S04]  /*3ce0*/  FMUL.FTZ R72, R69, R72 ;  /* 0x0000004845487220 */ /* 0x000fc80000410000 */
[----:B------:R-:W-:-:S07]  /*3cf0*/  @P0 FADD.FTZ R72, R72, R71 ;  /* 0x0000004748480221 */ /* 0x000fce0000010000 */
.L_x_6181:
[----:B------:R-:W-:Y:S05]  /*3d00*/  BSYNC B1 ;  /* 0x0000000000017941 */ /* 0x000fea0003800000 */
.L_x_6179:
        /* <DEDUP_REMOVED lines=35> */
.L_x_6190:
[----:B------:R-:W-:Y:S05]  /*3f40*/  BSYNC B1 ;  /* 0x0000000000017941 */ /* 0x000fea0003800000 */
.L_x_6189:
[----:B-----5:R2:W5:Y:S04]  /*3f50*/  @P2 LDG.E.128 R64, desc[UR4][R110.64] ;  /* 0x000000046e402981 */ /* 0x020568000c1e1d00 */
[----:B------:R2:W5:Y:S01]  /*3f60*/  @P0 LDG.E.128 R60, desc[UR4][R82.64] ;  /* 0x00000004523c0981 */ /* 0x000562000c1e1d00 */
[----:B------:R-:W-:Y:S04]  /*3f70*/  BSSY B1, `(.L_x_6191) ;  /* 0x0000061000017945 */ /* 0x000fe80003800000 */
[----:B------:R-:W-:Y:S05]  /*3f80*/  @P3 BRA `(.L_x_6192) ;  /* 0x0000000000183947 */ /* 0x000fea0003800000 */
[----:B--2---:R-:W-:Y:S01]  /*3f90*/  IMAD.MOV.U32 R110, RZ, RZ, RZ ;  /* 0x000000ffff6e7224 */ /* 0x004fe200078e00ff */
[----:B01----:R-:W-:Y:S01]  /*3fa0*/  MOV R68, R116 ;  /* 0x0000007400447202 */ /* 0x003fe20000000f00 */
[----:B------:R-:W-:Y:S06]  /*3fb0*/  @!P0 BRA `(.L_x_6193) ;  /* 0x0000000400708947 */ /* 0x000fec0003800000 */
[----:B------:R-:W-:Y:S01]  /*3fc0*/  MOV R68, R116 ;  /* 0x0000007400447202 */ /* 0x000fe20000000f00 */
[----:B-----5:R-:W-:Y:S01]  /*3fd0*/  HADD2.F32 R110, -RZ, R60.H0_H0 ;  /* 0x2000003cff6e7230 */ /* 0x020fe20000004100 */
[----:B------:R-:W-:Y:S06]  /*3fe0*/  BRA `(.L_x_6193) ;  /* 0x0000000400647947 */ /* 0x000fec0003800000 */
.L_x_6192:
[C---:B------:R-:W-:Y:S01]  /*3ff0*/  ISETP.NE.AND P4, PT, R116.reuse, 0x1, PT ;  /* 0x000000017400780c */ /* 0x040fe20003f85270 */
[----:B------:R-:W-:Y:S01]  /*4000*/  BSSY B2, `(.L_x_6194) ;  /* 0x000000c000027945 */ /* 0x000fe20003800000 */
[----:B01----:R-:W-:-:S11]  /*4010*/  VIADD R68, R116, 0x1 ;  /* 0x0000000174447836 */ /* 0x003fd60000000000 */
        /* <DEDUP_REMOVED lines=9> */
.L_x_6195:
[----:B------:R-:W-:-:S07]  /*40b0*/  MOV R95, R104 ;  /* 0x00000068005f7202 */ /* 0x000fce0000000f00 */
.L_x_6196:
[----:B------:R-:W-:Y:S05]  /*40c0*/  BSYNC B2 ;  /* 0x0000000000027941 */ /* 0x000fea0003800000 */
.L_x_6194:
        /* <DEDUP_REMOVED lines=16> */
.L_x_6200:
[----:B------:R-:W-:Y:S05]  /*41d0*/  BSYNC B3 ;  /* 0x0000000000037941 */ /* 0x000fea0003800000 */
.L_x_6199:
        /* <DEDUP_REMOVED lines=44> */
.L_x_6198:
[----:B------:R-:W-:Y:S05]  /*44a0*/  BSYNC B2 ;  /* 0x0000000000027941 */ /* 0x000fea0003800000 */
.L_x_6197:
[----:B------:R-:W-:Y:S01]  /*44b0*/  I2FP.F32.U32 R69, R95 ;  /* 0x0000005f00457245 */ /* 0x000fe20000201000 */
[----:B-----5:R-:W-:Y:S02]  /*44c0*/  HADD2.F32 R71, -RZ, R64.H0_H0 ;  /* 0x20000040ff477230 */ /* 0x020fe40000004100 */
[----:B------:R-:W-:-:S03]  /*44d0*/  IMAD.MOV.U32 R70, RZ, RZ, 0x2f800000 ;  /* 0x2f800000ff467424 */ /* 0x000fc600078e00ff */
[----:B------:R-:W-:Y:S01]  /*44e0*/  FMUL.FTZ R71, R71, UR13 ;  /* 0x0000000d47477c20 */ /* 0x000fe20008410000 */
[----:B------:R-:W-:-:S03]  /*44f0*/  FFMA.FTZ R69, R69, R70, 1.1641532182693481445e-10 ;  /* 0x2f00000045457423 */ /* 0x000fc60000010046 */
[----:B------:R-:W-:Y:S02]  /*4500*/  FMUL.FTZ R71, R71, UR12 ;  /* 0x0000000c47477c20 */ /* 0x000fe40008410000 */
[----:B------:R-:W-:Y:S01]  /*4510*/  FSETP.GTU.FTZ.AND P4, PT, R69, UR10, PT ;  /* 0x0000000a45007c0b */ /* 0x000fe2000bf9c000 */
[----:B------:R-:W-:-:S03]  /*4520*/  HADD2.F32 R69, -RZ, R36.H0_H0 ;  /* 0x20000024ff457230 */ /* 0x000fc60000004100 */
[----:B--2---:R-:W-:Y:S01]  /*4530*/  FSEL R110, R71, RZ, !P4 ;  /* 0x000000ff476e7208 */ /* 0x004fe20006000000 */
[----:B------:R-:W-:Y:S01]  /*4540*/  @P0 HADD2.F32 R71, -RZ, R60.H0_H0 ;  /* 0x2000003cff470230 */ /* 0x000fe20000004100 */
[----:B------:R-:W-:-:S03]  /*4550*/  SEL R95, RZ, 0x1, P4 ;  /* 0x00000001ff5f7807 */ /* 0x000fc60002000000 */
[----:B------:R-:W-:-:S04]  /*4560*/  FMUL.FTZ R110, R110, R69 ;  /* 0x000000456e6e7220 */ /* 0x000fc80000410000 */
[----:B------:R-:W-:-:S07]  /*4570*/  @P0 FADD.FTZ R110, R71, R110 ;  /* 0x0000006e476e0221 */ /* 0x000fce0000010000 */
.L_x_6193:
[----:B------:R-:W-:Y:S05]  /*4580*/  BSYNC B1 ;  /* 0x0000000000017941 */ /* 0x000fea0003800000 */
.L_x_6191:
        /* <DEDUP_REMOVED lines=8> */
.L_x_6202:
        /* <DEDUP_REMOVED lines=12> */
.L_x_6205:
[----:B------:R-:W-:-:S07]  /*46d0*/  MOV R96, R104 ;  /* 0x0000006800607202 */ /* 0x000fce0000000f00 */
.L_x_6206:
[----:B------:R-:W-:Y:S05]  /*46e0*/  BSYNC B2 ;  /* 0x0000000000027941 */ /* 0x000fea0003800000 */
.L_x_6204:
        /* <DEDUP_REMOVED lines=16> */
.L_x_6210:
[----:B------:R-:W-:Y:S05]  /*47f0*/  BSYNC B3 ;  /* 0x0000000000037941 */ /* 0x000fea0003800000 */
.L_x_6209:
        /* <DEDUP_REMOVED lines=44> */
.L_x_6208:
[----:B------:R-:W-:Y:S05]  /*4ac0*/  BSYNC B2 ;  /* 0x0000000000027941 */ /* 0x000fea0003800000 */
.L_x_6207:
[----:B------:R-:W-:Y:S01]  /*4ad0*/  HFMA2.MMA R71, -RZ, RZ, 0.1171875, 0 ;  /* 0x2f800000ff477435 */ /* 0x000fe200000001ff */
[----:B------:R-:W-:Y:S01]  /*4ae0*/  I2FP.F32.U32 R68, R96 ;  /* 0x0000006000447245 */ /* 0x000fe20000201000 */
[----:B-----5:R-:W-:-:S05]  /*4af0*/  HADD2.F32 R70, -RZ, R64.H1_H1 ;  /* 0x30000040ff467230 */ /* 0x020fca0000004100 */
[----:B------:R-:W-:-:S03]  /*4b00*/  FMUL.FTZ R70, R70, UR13 ;  /* 0x0000000d46467c20 */ /* 0x000fc60008410000 */
[----:B------:R-:W-:Y:S01]  /*4b10*/  FFMA.FTZ R68, R68, R71, 1.1641532182693481445e-10 ;  /* 0x2f00000044447423 */ /* 0x000fe20000010047 */
[----:B------:R-:W-:-:S04]  /*4b20*/  FMUL.FTZ R70, R70, UR12 ;  /* 0x0000000c46467c20 */ /* 0x000fc80008410000 */
[----:B------:R-:W-:Y:S01]  /*4b30*/  FSETP.GTU.FTZ.AND P4, PT, R68, UR10, PT ;  /* 0x0000000a44007c0b */ /* 0x000fe2000bf9c000 */
[----:B------:R-:W-:-:S03]  /*4b40*/  HADD2.F32 R68, -RZ, R36.H1_H1 ;  /* 0x30000024ff447230 */ /* 0x000fc60000004100 */
[----:B------:R-:W-:Y:S01]  /*4b50*/  FSEL R111, R70, RZ, !P4 ;  /* 0x000000ff466f7208 */ /* 0x000fe20006000000 */
[----:B------:R-:W-:Y:S01]  /*4b60*/  @P0 HADD2.F32 R70, -RZ, R60.H1_H1 ;  /* 0x3000003cff460230 */ /* 0x000fe20000004100 */
[----:B------:R-:W-:-:S03]  /*4b70*/  SEL R96, RZ, 0x1, P4 ;  /* 0x00000001ff607807 */ /* 0x000fc60002000000 */
[----:B------:R-:W-:-:S04]  /*4b80*/  FMUL.FTZ R111, R111, R68 ;  /* 0x000000446f6f7220 */ /* 0x000fc80000410000 */
[----:B------:R-:W-:-:S07]  /*4b90*/  @P0 FADD.FTZ R111, R70, R111 ;  /* 0x0000006f466f0221 */ /* 0x000fce0000010000 */
.L_x_6203:
[----:B------:R-:W-:Y:S05]  /*4ba0*/  BSYNC B1 ;  /* 0x0000000000017941 */ /* 0x000fea0003800000 */
.L_x_6201:
        /* <DEDUP_REMOVED lines=8> */
.L_x_6212:
        /* <DEDUP_REMOVED lines=12> */
.L_x_6215:
[----:B------:R-:W-:-:S07]  /*4cf0*/  IMAD.MOV.U32 R97, RZ, RZ, R104 ;  /* 0x000000ffff617224 */ /* 0x000fce00078e0068 */
.L_x_6216:
[----:B------:R-:W-:Y:S05]  /*4d00*/  BSYNC B2 ;  /* 0x0000000000027941 */ /* 0x000fea0003800000 */
.L_x_6214:
        /* <DEDUP_REMOVED lines=16> */
.L_x_6220:
[----:B------:R-:W-:Y:S05]  /*4e10*/  BSYNC B3 ;  /* 0x0000000000037941 */ /* 0x000fea0003800000 */
.L_x_6219:
        /* <DEDUP_REMOVED lines=44> */
.L_x_6218:
[----:B------:R-:W-:Y:S05]  /*50e0*/  BSYNC B2 ;  /* 0x0000000000027941 */ /* 0x000fea0003800000 */
.L_x_6217:
[----:B------:R-:W-:Y:S01]  /*50f0*/  I2FP.F32.U32 R69, R97 ;  /* 0x0000006100457245 */ /* 0x000fe20000201000 */
[----:B-----5:R-:W-:Y:S01]  /*5100*/  HADD2.F32 R71, -RZ, R65.H0_H0 ;  /* 0x20000041ff477230 */ /* 0x020fe20000004100 */
[----:B------:R-:W-:-:S04]  /*5110*/  MOV R70, 0x2f800000 ;  /* 0x2f80000000467802 */ /* 0x000fc80000000f00 */
[----:B------:R-:W-:Y:S01]  /*5120*/  FMUL.FTZ R71, R71, UR13 ;  /* 0x0000000d47477c20 */ /* 0x000fe20008410000 */
[----:B------:R-:W-:-:S03]  /*5130*/  FFMA.FTZ R69, R69, R70, 1.1641532182693481445e-10 ;  /* 0x2f00000045457423 */ /* 0x000fc60000010046 */
[----:B------:R-:W-:Y:S02]  /*5140*/  FMUL.FTZ R71, R71, UR12 ;  /* 0x0000000c47477c20 */ /* 0x000fe40008410000 */
[----:B------:R-:W-:Y:S01]  /*5150*/  FSETP.GTU.FTZ.AND P4, PT, R69, UR10, PT ;  /* 0x0000000a45007c0b */ /* 0x000fe2000bf9c000 */
[----:B------:R-:W-:-:S03]  /*5160*/  HADD2.F32 R69, -RZ, R37.H0_H0 ;  /* 0x20000025ff457230 */ /* 0x000fc60000004100 */
[----:B------:R-:W-:Y:S01]  /*5170*/  FSEL R112, R71, RZ, !P4 ;  /* 0x000000ff47707208 */ /* 0x000fe20006000000 */
[----:B------:R-:W-:Y:S01]  /*5180*/  @P0 HADD2.F32 R71, -RZ, R61.H0_H0 ;  /* 0x2000003dff470230 */ /* 0x000fe20000004100 */
[----:B------:R-:W-:-:S03]  /*5190*/  SEL R97, RZ, 0x1, P4 ;  /* 0x00000001ff617807 */ /* 0x000fc60002000000 */
[----:B------:R-:W-:-:S04]  /*51a0*/  FMUL.FTZ R112, R112, R69 ;  /* 0x0000004570707220 */ /* 0x000fc80000410000 */
[----:B------:R-:W-:-:S07]  /*51b0*/  @P0 FADD.FTZ R112, R71, R112 ;  /* 0x0000007047700221 */ /* 0x000fce0000010000 */
.L_x_6213:
[----:B------:R-:W-:Y:S05]  /*51c0*/  BSYNC B1 ;  /* 0x0000000000017941 */ /* 0x000fea0003800000 */
.L_x_6211:
        /* <DEDUP_REMOVED lines=8> */
.L_x_6222:
        /* <DEDUP_REMOVED lines=12> */
.L_x_6225:
[----:B------:R-:W-:-:S07]  /*5310*/  MOV R98, R104 ;  /* 0x0000006800627202 */ /* 0x000fce0000000f00 */
.L_x_6226:
[----:B------:R-:W-:Y:S05]  /*5320*/  BSYNC B2 ;  /* 0x0000000000027941 */ /* 0x000fea0003800000 */
.L_x_6224:
        /* <DEDUP_REMOVED lines=16> */
.L_x_6230:
[----:B------:R-:W-:Y:S05]  /*5430*/  BSYNC B3 ;  /* 0x0000000000037941 */ /* 0x000fea0003800000 */
.L_x_6229:
        /* <DEDUP_REMOVED lines=44> */
.L_x_6228:
[----:B------:R-:W-:Y:S05]  /*5700*/  BSYNC B2 ;  /* 0x0000000000027941 */ /* 0x000fea0003800000 */
.L_x_6227:
[----:B------:R-:W-:Y:S01]  /*5710*/  I2FP.F32.U32 R68, R98 ;  /* 0x0000006200447245 */ /* 0x000fe20000201000 */
[----:B-----5:R-:W-:Y:S02]  /*5720*/  HADD2.F32 R70, -RZ, R65.H1_H1 ;  /* 0x30000041ff467230 */ /* 0x020fe40000004100 */
[----:B------:R-:W-:-:S03]  /*5730*/  IMAD.MOV.U32 R71, RZ, RZ, 0x2f800000 ;  /* 0x2f800000ff477424 */ /* 0x000fc600078e00ff */
[----:B------:R-:W-:Y:S01]  /*5740*/  FMUL.FTZ R70, R70, UR13 ;  /* 0x0000000d46467c20 */ /* 0x000fe20008410000 */
[----:B------:R-:W-:-:S03]  /*5750*/  FFMA.FTZ R68, R68, R71, 1.1641532182693481445e-10 ;  /* 0x2f00000044447423 */ /* 0x000fc60000010047 */
[----:B------:R-:W-:Y:S02]  /*5760*/  FMUL.FTZ R70, R70, UR12 ;  /* 0x0000000c46467c20 */ /* 0x000fe40008410000 */
[----:B------:R-:W-:Y:S01]  /*5770*/  FSETP.GTU.FTZ.AND P4, PT, R68, UR10, PT ;  /* 0x0000000a44007c0b */ /* 0x000fe2000bf9c000 */
[----:B------:R-:W-:-:S03]  /*5780*/  HADD2.F32 R68, -RZ, R37.H1_H1 ;  /* 0x30000025ff447230 */ /* 0x000fc60000004100 */
[----:B------:R-:W-:Y:S01]  /*5790*/  FSEL R113, R70, RZ, !P4 ;  /* 0x000000ff46717208 */ /* 0x000fe20006000000 */
[----:B------:R-:W-:Y:S01]  /*57a0*/  @P0 HADD2.F32 R70, -RZ, R61.H1_H1 ;  /* 0x3000003dff460230 */ /* 0x000fe20000004100 */
[----:B------:R-:W-:-:S03]  /*57b0*/  SEL R98, RZ, 0x1, P4 ;  /* 0x00000001ff627807 */ /* 0x000fc60002000000 */
[----:B------:R-:W-:-:S04]  /*57c0*/  FMUL.FTZ R113, R113, R68 ;  /* 0x0000004471717220 */ /* 0x000fc80000410000 */
[----:B------:R-:W-:-:S07]  /*57d0*/  @P0 FADD.FTZ R113, R70, R113 ;  /* 0x0000007146710221 */ /* 0x000fce0000010000 */
.L_x_6223:
[----:B------:R-:W-:Y:S05]  /*57e0*/  BSYNC B1 ;  /* 0x0000000000017941 */ /* 0x000fea0003800000 */
.L_x_6221:
        /* <DEDUP_REMOVED lines=8> */
.L_x_6232:
        /* <DEDUP_REMOVED lines=12> */
.L_x_6235:
[----:B------:R-:W-:-:S07]  /*5930*/  MOV R99, R104 ;  /* 0x0000006800637202 */ /* 0x000fce0000000f00 */
.L_x_6236:
[----:B------:R-:W-:Y:S05]  /*5940*/  BSYNC B2 ;  /* 0x0000000000027941 */ /* 0x000fea0003800000 */
.L_x_6234:
        /* <DEDUP_REMOVED lines=16> */
.L_x_6240:
[----:B------:R-:W-:Y:S05]  /*5a50*/  BSYNC B3 ;  /* 0x0000000000037941 */ /* 0x000fea0003800000 */
.L_x_6239:
        /* <DEDUP_REMOVED lines=44> */
.L_x_6238:
[----:B------:R-:W-:Y:S05]  /*5d20*/  BSYNC B2 ;  /* 0x0000000000027941 */ /* 0x000fea0003800000 */
.L_x_6237:
[----:B------:R-:W-:Y:S01]  /*5d30*/  HFMA2.MMA R70, -RZ, RZ, 0.1171875, 0 ;  /* 0x2f800000ff467435 */ /* 0x000fe200000001ff */
[----:B------:R-:W-:Y:S01]  /*5d40*/  I2FP.F32.U32 R69, R99 ;  /* 0x0000006300457245 */ /* 0x000fe20000201000 */
[----:B-----5:R-:W-:-:S05]  /*5d50*/  HADD2.F32 R71, -RZ, R66.H0_H0 ;  /* 0x20000042ff477230 */ /* 0x020fca0000004100 */
[----:B------:R-:W-:-:S03]  /*5d60*/  FMUL.FTZ R71, R71, UR13 ;  /* 0x0000000d47477c20 */ /* 0x000fc60008410000 */
[----:B------:R-:W-:Y:S01]  /*5d70*/  FFMA.FTZ R69, R69, R70, 1.1641532182693481445e-10 ;  /* 0x2f00000045457423 */ /* 0x000fe20000010046 */
[----:B------:R-:W-:-:S04]  /*5d80*/  FMUL.FTZ R71, R71, UR12 ;  /* 0x0000000c47477c20 */ /* 0x000fc80008410000 */
[----:B------:R-:W-:Y:S01]  /*5d90*/  FSETP.GTU.FTZ.AND P4, PT, R69, UR10, PT ;  /* 0x0000000a45007c0b */ /* 0x000fe2000bf9c000 */
[----:B------:R-:W-:-:S03]  /*5da0*/  HADD2.F32 R69, -RZ, R38.H0_H0 ;  /* 0x20000026ff457230 */ /* 0x000fc60000004100 */
[----:B------:R-:W-:Y:S01]  /*5db0*/  FSEL R114, R71, RZ, !P4 ;  /* 0x000000ff47727208 */ /* 0x000fe20006000000 */
[----:B------:R-:W-:Y:S01]  /*5dc0*/  @P0 HADD2.F32 R71, -RZ, R62.H0_H0 ;  /* 0x2000003eff470230 */ /* 0x000fe20000004100 */
[----:B------:R-:W-:-:S03]  /*5dd0*/  SEL R99, RZ, 0x1, P4 ;  /* 0x00000001ff637807 */ /* 0x000fc60002000000 */
[----:B------:R-:W-:-:S04]  /*5de0*/  FMUL.FTZ R114, R114, R69 ;  /* 0x0000004572727220 */ /* 0x000fc80000410000 */
[----:B------:R-:W-:-:S07]  /*5df0*/  @P0 FADD.FTZ R114, R71, R114 ;  /* 0x0000007247720221 */ /* 0x000fce0000010000 */
.L_x_6233:
[----:B------:R-:W-:Y:S05]  /*5e00*/  BSYNC B1 ;  /* 0x0000000000017941 */ /* 0x000fea0003800000 */
.L_x_6231:
        /* <DEDUP_REMOVED lines=8> */
.L_x_6242:
        /* <DEDUP_REMOVED lines=12> */
.L_x_6245:
[----:B------:R-:W-:-:S07]  /*5f50*/  IMAD.MOV.U32 R100, RZ, RZ, R104 ;  /* 0x000000ffff647224 */ /* 0x000fce00078e0068 */
.L_x_6246:
[----:B------:R-:W-:Y:S05]  /*5f60*/  BSYNC B2 ;  /* 0x0000000000027941 */ /* 0x000fea0003800000 */
.L_x_6244:
        /* <DEDUP_REMOVED lines=16> */
.L_x_6250:
[----:B------:R-:W-:Y:S05]  /*6070*/  BSYNC B3 ;  /* 0x0000000000037941 */ /* 0x000fea0003800000 */
.L_x_6249:
        /* <DEDUP_REMOVED lines=44> */
.L_x_6248:
[----:B------:R-:W-:Y:S05]  /*6340*/  BSYNC B2 ;  /* 0x0000000000027941 */ /* 0x000fea0003800000 */
.L_x_6247:
[----:B------:R-:W-:Y:S01]  /*6350*/  I2FP.F32.U32 R68, R100 ;  /* 0x0000006400447245 */ /* 0x000fe20000201000 */
[----:B-----5:R-:W-:Y:S01]  /*6360*/  HADD2.F32 R70, -RZ, R66.H1_H1 ;  /* 0x30000042ff467230 */ /* 0x020fe20000004100 */
[----:B------:R-:W-:-:S04]  /*6370*/  MOV R71, 0x2f800000 ;  /* 0x2f80000000477802 */ /* 0x000fc80000000f00 */
        /* <DEDUP_REMOVED lines=10> */
.L_x_6243:
[----:B------:R-:W-:Y:S05]  /*6420*/  BSYNC B1 ;  /* 0x0000000000017941 */ /* 0x000fea0003800000 */
.L_x_6241:
        /* <DEDUP_REMOVED lines=8> */
.L_x_6252:
        /* <DEDUP_REMOVED lines=12> */
.L_x_6255:
[----:B------:R-:W-:-:S07]  /*6570*/  MOV R101, R104 ;  /* 0x0000006800657202 */ /* 0x000fce0000000f00 */
.L_x_6256:
[----:B------:R-:W-:Y:S05]  /*6580*/  BSYNC B2 ;  /* 0x0000000000027941 */ /* 0x000fea0003800000 */
.L_x_6254:
        /* <DEDUP_REMOVED lines=16> */
.L_x_6260:
[----:B------:R-:W-:Y:S05]  /*6690*/  BSYNC B3 ;  /* 0x0000000000037941 */ /* 0x000fea0003800000 */
.L_x_6259:
        /* <DEDUP_REMOVED lines=44> */
.L_x_6258:
[----:B------:R-:W-:Y:S05]  /*6960*/  BSYNC B2 ;  /* 0x0000000000027941 */ /* 0x000fea0003800000 */
.L_x_6257:
        /* <DEDUP_REMOVED lines=13> */
.L_x_6253:
[----:B------:R-:W-:Y:S05]  /*6a40*/  BSYNC B1 ;  /* 0x0000000000017941 */ /* 0x000fea0003800000 */
.L_x_6251:
        /* <DEDUP_REMOVED lines=8> */
.L_x_6262:
        /* <DEDUP_REMOVED lines=12> */
.L_x_6265:
[----:B------:R-:W-:-:S07]  /*6b90*/  MOV R117, R104 ;  /* 0x0000006800757202 */ /* 0x000fce0000000f00 */
.L_x_6266:
[----:B------:R-:W-:Y:S05]  /*6ba0*/  BSYNC B2 ;  /* 0x0000000000027941 */ /* 0x000fea0003800000 */
.L_x_6264:
        /* <DEDUP_REMOVED lines=16> */
.L_x_6270:
[----:B------:R-:W-:Y:S05]  /*6cb0*/  BSYNC B3 ;  /* 0x0000000000037941 */ /* 0x000fea0003800000 */
.L_x_6269:
        /* <DEDUP_REMOVED lines=43> */
.L_x_6268:
[----:B------:R-:W-:Y:S05]  /*6f70*/  BSYNC B2 ;  /* 0x0000000000027941 */ /* 0x000fea0003800000 */
.L_x_6267:
        /* <DEDUP_REMOVED lines=13> */
.L_x_6263:
[----:B------:R-:W-:Y:S05]  /*7050*/  BSYNC B1 ;  /* 0x0000000000017941 */ /* 0x000fea0003800000 */
.L_x_6261:
        /* <DEDUP_REMOVED lines=34> */
.L_x_6272:
[----:B------:R-:W-:Y:S05]  /*7280*/  BSYNC B1 ;  /* 0x0000000000017941 */ /* 0x000fea0003800000 */
.L_x_6271:
        /* <DEDUP_REMOVED lines=10> */
.L_x_6274:
        /* <DEDUP_REMOVED lines=12> */
.L_x_6277:
[----:B------:R-:W-:-:S07]  /*73f0*/  MOV R95, R104 ;  /* 0x00000068005f7202 */ /* 0x000fce0000000f00 */
.L_x_6278:
[----:B------:R-:W-:Y:S05]  /*7400*/  BSYNC B2 ;  /* 0x0000000000027941 */ /* 0x000fea0003800000 */
.L_x_6276:
        /* <DEDUP_REMOVED lines=16> */
.L_x_6282:
[----:B------:R-:W-:Y:S05]  /*7510*/  BSYNC B3 ;  /* 0x0000000000037941 */ /* 0x000fea0003800000 */
.L_x_6281:
        /* <DEDUP_REMOVED lines=44> */
.L_x_6280:
[----:B------:R-:W-:Y:S05]  /*77e0*/  BSYNC B2 ;  /* 0x0000000000027941 */ /* 0x000fea0003800000 */
.L_x_6279:
[----:B------:R-:W-:Y:S01]  /*77f0*/  HFMA2.MMA R70, -RZ, RZ, 0.1171875, 0 ;  /* 0x2f800000ff467435 */ /* 0x000fe200000001ff */
[----:B------:R-:W-:Y:S01]  /*7800*/  I2FP.F32.U32 R69, R95 ;  /* 0x0000005f00457245 */ /* 0x000fe20000201000 */
[----:B-----5:R-:W-:Y:S02]  /*7810*/  HADD2.F32 R71, -RZ, R64.H0_H0 ;  /* 0x20000040ff477230 */ /* 0x020fe40000004100 */
[----:B-1----:R-:W-:-:S03]  /*7820*/  @P0 HADD2.F32 R82, -RZ, R60.H0_H0 ;  /* 0x2000003cff520230 */ /* 0x002fc60000004100 */
[----:B------:R-:W-:-:S03]  /*7830*/  FMUL.FTZ R71, R71, UR13 ;  /* 0x0000000d47477c20 */ /* 0x000fc60008410000 */
[----:B------:R-:W-:Y:S01]  /*7840*/  FFMA.FTZ R69, R69, R70, 1.1641532182693481445e-10 ;  /* 0x2f00000045457423 */ /* 0x000fe20000010046 */
[----:B------:R-:W-:Y:S01]  /*7850*/  FMUL.FTZ R71, R71, UR12 ;  /* 0x0000000c47477c20 */ /* 0x000fe20008410000 */
[----:B------:R-:W-:-:S03]  /*7860*/  HADD2.F32 R70, -RZ, R32.H0_H0 ;  /* 0x20000020ff467230 */ /* 0x000fc60000004100 */
[----:B------:R-:W-:-:S04]  /*7870*/  FSETP.GTU.FTZ.AND P4, PT, R69, UR10, PT ;  /* 0x0000000a45007c0b */ /* 0x000fc8000bf9c000 */
[----:B------:R-:W-:Y:S02]  /*7880*/  FSEL R125, R71, RZ, !P4 ;  /* 0x000000ff477d7208 */ /* 0x000fe40006000000 */
[----:B------:R-:W-:-:S03]  /*7890*/  SEL R95, RZ, 0x1, P4 ;  /* 0x00000001ff5f7807 */ /* 0x000fc60002000000 */
[----:B------:R-:W-:-:S04]  /*78a0*/  FMUL.FTZ R125, R125, R70 ;  /* 0x000000467d7d7220 */ /* 0x000fc80000410000 */
[----:B------:R-:W-:-:S07]  /*78b0*/  @P0 FADD.FTZ R125, R82, R125 ;  /* 0x0000007d527d0221 */ /* 0x000fce0000010000 */
.L_x_6275:
[----:B------:R-:W-:Y:S05]  /*78c0*/  BSYNC B1 ;  /* 0x0000000000017941 */ /* 0x000fea0003800000 */
.L_x_6273:
        /* <DEDUP_REMOVED lines=8> */
.L_x_6284:
        /* <DEDUP_REMOVED lines=12> */
.L_x_6287:
[----:B------:R-:W-:-:S07]  /*7a10*/  IMAD.MOV.U32 R96, RZ, RZ, R104 ;  /* 0x000000ffff607224 */ /* 0x000fce00078e0068 */
.L_x_6288:
[----:B------:R-:W-:Y:S05]  /*7a20*/  BSYNC B2 ;  /* 0x0000000000027941 */ /* 0x000fea0003800000 */
.L_x_6286:
        /* <DEDUP_REMOVED lines=16> */
.L_x_6292:
[----:B------:R-:W-:Y:S05]  /*7b30*/  BSYNC B3 ;  /* 0x0000000000037941 */ /* 0x000fea0003800000 */
.L_x_6291:
        /* <DEDUP_REMOVED lines=44> */
.L_x_6290:
[----:B------:R-:W-:Y:S05]  /*7e00*/  BSYNC B2 ;  /* 0x0000000000027941 */ /* 0x000fea0003800000 */
.L_x_6289:
[----:B------:R-:W-:Y:S01]  /*7e10*/  I2FP.F32.U32 R68, R96 ;  /* 0x0000006000447245 */ /* 0x000fe20000201000 */
[----:B-----5:R-:W-:Y:S01]  /*7e20*/  HADD2.F32 R70, -RZ, R64.H1_H1 ;  /* 0x30000040ff467230 */ /* 0x020fe20000004100 */
[----:B------:R-:W-:Y:S01]  /*7e30*/  MOV R71, 0x2f800000 ;  /* 0x2f80000000477802 */ /* 0x000fe20000000f00 */
[----:B-1----:R-:W-:-:S03]  /*7e40*/  @P0 HADD2.F32 R83, -RZ, R60.H1_H1 ;  /* 0x3000003cff530230 */ /* 0x002fc60000004100 */
        /* <DEDUP_REMOVED lines=9> */
.L_x_6285:
[----:B------:R-:W-:Y:S05]  /*7ee0*/  BSYNC B1 ;  /* 0x0000000000017941 */ /* 0x000fea0003800000 */
.L_x_6283:
        /* <DEDUP_REMOVED lines=8> */
.L_x_6294:
        /* <DEDUP_REMOVED lines=12> */
.L_x_6297:
[----:B------:R-:W-:-:S07]  /*8030*/  MOV R97, R104 ;  /* 0x0000006800617202 */ /* 0x000fce0000000f00 */
.L_x_6298:
[----:B------:R-:W-:Y:S05]  /*8040*/  BSYNC B2 ;  /* 0x0000000000027941 */ /* 0x000fea0003800000 */
.L_x_6296:
        /* <DEDUP_REMOVED lines=16> */
.L_x_6302:
[----:B------:R-:W-:Y:S05]  /*8150*/  BSYNC B3 ;  /* 0x0000000000037941 */ /* 0x000fea0003800000 */
.L_x_6301:
        /* <DEDUP_REMOVED lines=44> */
.L_x_6300:
[----:B------:R-:W-:Y:S05]  /*8420*/  BSYNC B2 ;  /* 0x0000000000027941 */ /* 0x000fea0003800000 */
.L_x_6299:
[----:B------:R-:W-:Y:S01]  /*8430*/  I2FP.F32.U32 R69, R97 ;  /* 0x0000006100457245 */ /* 0x000fe20000201000 */
[----:B-----5:R-:W-:Y:S02]  /*8440*/  HADD2.F32 R71, -RZ, R65.H0_H0 ;  /* 0x20000041ff477230 */ /* 0x020fe40000004100 */
[----:B------:R-:W-:Y:S02]  /*8450*/  IMAD.MOV.U32 R70, RZ, RZ, 0x2f800000 ;  /* 0x2f800000ff467424 */ /* 0x000fe400078e00ff */
[----:B-1----:R-:W-:Y:S02]  /*8460*/  @P0 HADD2.F32 R82, -RZ, R61.H0_H0 ;  /* 0x2000003dff520230 */ /* 0x002fe40000004100 */
[----:B------:R-:W-:Y:S01]  /*8470*/  FMUL.FTZ R71, R71, UR13 ;  /* 0x0000000d47477c20 */ /* 0x000fe20008410000 */
[----:B------:R-:W-:Y:S01]  /*8480*/  FFMA.FTZ R69, R69, R70, 1.1641532182693481445e-10 ;  /* 0x2f00000045457423 */ /* 0x000fe20000010046 */
[----:B------:R-:W-:Y:S02]  /*8490*/  HADD2.F32 R70, -RZ, R33.H0_H0 ;  /* 0x20000021ff467230 */ /* 0x000fe40000004100 */
[----:B------:R-:W-:-:S02]  /*84a0*/  FMUL.FTZ R71, R71, UR12 ;  /* 0x0000000c47477c20 */ /* 0x000fc40008410000 */
[----:B------:R-:W-:-:S04]  /*84b0*/  FSETP.GTU.FTZ.AND P4, PT, R69, UR10, PT ;  /* 0x0000000a45007c0b */ /* 0x000fc8000bf9c000 */
[----:B------:R-:W-:Y:S02]  /*84c0*/  FSEL R123, R71, RZ, !P4 ;  /* 0x000000ff477b7208 */ /* 0x000fe40006000000 */
[----:B------:R-:W-:-:S03]  /*84d0*/  SEL R97, RZ, 0x1, P4 ;  /* 0x00000001ff617807 */ /* 0x000fc60002000000 */
[----:B------:R-:W-:-:S04]  /*84e0*/  FMUL.FTZ R123, R123, R70 ;  /* 0x000000467b7b7220 */ /* 0x000fc80000410000 */
[----:B------:R-:W-:-:S07]  /*84f0*/  @P0 FADD.FTZ R123, R82, R123 ;  /* 0x0000007b527b0221 */ /* 0x000fce0000010000 */
.L_x_6295:
[----:B------:R-:W-:Y:S05]  /*8500*/  BSYNC B1 ;  /* 0x0000000000017941 */ /* 0x000fea0003800000 */
.L_x_6293:
        /* <DEDUP_REMOVED lines=8> */
.L_x_6304:
        /* <DEDUP_REMOVED lines=12> */
.L_x_6307:
[----:B------:R-:W-:-:S07]  /*8650*/  MOV R98, R104 ;  /* 0x0000006800627202 */ /* 0x000fce0000000f00 */
.L_x_6308:
[----:B------:R-:W-:Y:S05]  /*8660*/  BSYNC B2 ;  /* 0x0000000000027941 */ /* 0x000fea0003800000 */
.L_x_6306:
        /* <DEDUP_REMOVED lines=16> */
.L_x_6312:
[----:B------:R-:W-:Y:S05]  /*8770*/  BSYNC B3 ;  /* 0x0000000000037941 */ /* 0x000fea0003800000 */
.L_x_6311:
        /* <DEDUP_REMOVED lines=44> */
.L_x_6310:
[----:B------:R-:W-:Y:S05]  /*8a40*/  BSYNC B2 ;  /* 0x0000000000027941 */ /* 0x000fea0003800000 */
.L_x_6309:
[----:B------:R-:W-:Y:S01]  /*8a50*/  HFMA2.MMA R71, -RZ, RZ, 0.1171875, 0 ;  /* 0x2f800000ff477435 */ /* 0x000fe200000001ff */
[----:B------:R-:W-:Y:S01]  /*8a60*/  I2FP.F32.U32 R68, R98 ;  /* 0x0000006200447245 */ /* 0x000fe20000201000 */
[----:B-----5:R-:W-:Y:S02]  /*8a70*/  HADD2.F32 R70, -RZ, R65.H1_H1 ;  /* 0x30000041ff467230 */ /* 0x020fe40000004100 */
[----:B-1----:R-:W-:-:S03]  /*8a80*/  @P0 HADD2.F32 R83, -RZ, R61.H1_H1 ;  /* 0x3000003dff530230 */ /* 0x002fc60000004100 */
        /* <DEDUP_REMOVED lines=9> */
.L_x_6305:
[----:B------:R-:W-:Y:S05]  /*8b20*/  BSYNC B1 ;  /* 0x0000000000017941 */ /* 0x000fea0003800000 */
.L_x_6303:
        /* <DEDUP_REMOVED lines=8> */
.L_x_6314:
        /* <DEDUP_REMOVED lines=12> */
.L_x_6317:
[----:B------:R-:W-:-:S07]  /*8c70*/  IMAD.MOV.U32 R99, RZ, RZ, R104 ;  /* 0x000000ffff637224 */ /* 0x000fce00078e0068 */
.L_x_6318:
[----:B------:R-:W-:Y:S05]  /*8c80*/  BSYNC B2 ;  /* 0x0000000000027941 */ /* 0x000fea0003800000 */
.L_x_6316:
        /* <DEDUP_REMOVED lines=16> */
.L_x_6322:
[----:B------:R-:W-:Y:S05]  /*8d90*/  BSYNC B3 ;  /* 0x0000000000037941 */ /* 0x000fea0003800000 */
.L_x_6321:
        /* <DEDUP_REMOVED lines=44> */
.L_x_6320:
[----:B------:R-:W-:Y:S05]  /*9060*/  BSYNC B2 ;  /* 0x0000000000027941 */ /* 0x000fea0003800000 */
.L_x_6319:
[----:B------:R-:W-:Y:S01]  /*9070*/  I2FP.F32.U32 R69, R99 ;  /* 0x0000006300457245 */ /* 0x000fe20000201000 */
[----:B-----5:R-:W-:Y:S01]  /*9080*/  HADD2.F32 R71, -RZ, R66.H0_H0 ;  /* 0x20000042ff477230 */ /* 0x020fe20000004100 */
[----:B------:R-:W-:Y:S01]  /*9090*/  MOV R70, 0x2f800000 ;  /* 0x2f80000000467802 */ /* 0x000fe20000000f00 */
[----:B-1----:R-:W-:-:S03]  /*90a0*/  @P0 HADD2.F32 R82, -RZ, R62.H0_H0 ;  /* 0x2000003eff520230 */ /* 0x002fc60000004100 */
[----:B------:R-:W-:Y:S01]  /*90b0*/  FMUL.FTZ R71, R71, UR13 ;  /* 0x0000000d47477c20 */ /* 0x000fe20008410000 */
[----:B------:R-:W-:Y:S01]  /*90c0*/  FFMA.FTZ R69, R69, R70, 1.1641532182693481445e-10 ;  /* 0x2f00000045457423 */ /* 0x000fe20000010046 */
[----:B------:R-:W-:Y:S02]  /*90d0*/  HADD2.F32 R70, -RZ, R34.H0_H0 ;  /* 0x20000022ff467230 */ /* 0x000fe40000004100 */
[----:B------:R-:W-:Y:S02]  /*90e0*/  FMUL.FTZ R71, R71, UR12 ;  /* 0x0000000c47477c20 */ /* 0x000fe40008410000 */
[----:B------:R-:W-:-:S04]  /*90f0*/  FSETP.GTU.FTZ.AND P4, PT, R69, UR10, PT ;  /* 0x0000000a45007c0b */ /* 0x000fc8000bf9c000 */
[----:B------:R-:W-:Y:S02]  /*9100*/  FSEL R121, R71, RZ, !P4 ;  /* 0x000000ff47797208 */ /* 0x000fe40006000000 */
[----:B------:R-:W-:-:S03]  /*9110*/  SEL R99, RZ, 0x1, P4 ;  /* 0x00000001ff637807 */ /* 0x000fc60002000000 */
[----:B------:R-:W-:-:S04]  /*9120*/  FMUL.FTZ R121, R121, R70 ;  /* 0x0000004679797220 */ /* 0x000fc80000410000 */
[----:B------:R-:W-:-:S07]  /*9130*/  @P0 FADD.FTZ R121, R82, R121 ;  /* 0x0000007952790221 */ /* 0x000fce0000010000 */
.L_x_6315:
[----:B------:R-:W-:Y:S05]  /*9140*/  BSYNC B1 ;  /* 0x0000000000017941 */ /* 0x000fea0003800000 */
.L_x_6313:
        /* <DEDUP_REMOVED lines=8> */
.L_x_6324:
        /* <DEDUP_REMOVED lines=12> */
.L_x_6327:
[----:B------:R-:W-:-:S07]  /*9290*/  MOV R100, R104 ;  /* 0x0000006800647202 */ /* 0x000fce0000000f00 */
.L_x_6328:
[----:B------:R-:W-:Y:S05]  /*92a0*/  BSYNC B2 ;  /* 0x0000000000027941 */ /* 0x000fea0003800000 */
.L_x_6326:
        /* <DEDUP_REMOVED lines=16> */
.L_x_6332:
[----:B------:R-:W-:Y:S05]  /*93b0*/  BSYNC B3 ;  /* 0x0000000000037941 */ /* 0x000fea0003800000 */
.L_x_6331:
        /* <DEDUP_REMOVED lines=44> */
.L_x_6330:
[----:B------:R-:W-:Y:S05]  /*9680*/  BSYNC B2 ;  /* 0x0000000000027941 */ /* 0x000fea0003800000 */
.L_x_6329:
[----:B------:R-:W-:Y:S01]  /*9690*/  I2FP.F32.U32 R68, R100 ;  /* 0x0000006400447245 */ /* 0x000fe20000201000 */
[----:B-----5:R-:W-:Y:S02]  /*96a0*/  HADD2.F32 R70, -RZ, R66.H1_H1 ;  /* 0x30000042ff467230 */ /* 0x020fe40000004100 */
[----:B------:R-:W-:Y:S02]  /*96b0*/  IMAD.MOV.U32 R71, RZ, RZ, 0x2f800000 ;  /* 0x2f800000ff477424 */ /* 0x000fe400078e00ff */
[----:B-1----:R-:W-:Y:S02]  /*96c0*/  @P0 HADD2.F32 R83, -RZ, R62.H1_H1 ;  /* 0x3000003eff530230 */ /* 0x002fe40000004100 */
        /* <DEDUP_REMOVED lines=9> */
.L_x_6325:
[----:B------:R-:W-:Y:S05]  /*9760*/  BSYNC B1 ;  /* 0x0000000000017941 */ /* 0x000fea0003800000 */
.L_x_6323:
[----:B------:R-:W-:Y:S04]  /*9770*/  BSSY B1, `(.L_x_6333) ;  /* 0x0000061000017945 */ /* 0x000fe80003800000 */
[----:B------:R-:W-:Y:S05]  /*9780*/  @P3 BRA `(.L_x_6334) ;  /* 0x0000000000183947 */ /* 0x000fea0003800000 */
[----:B-1----:R-:W-:Y:S02]  /*9790*/  MOV R119, RZ ;  /* 0x000000ff00777202 */ /* 0x002fe40000000f00 */
[----:B------:R-:W-:Y:S01]  /*97a0*/  MOV R68, R69 ;  /* 0x0000004500447202 */ /* 0x000fe20000000f00 */
[----:B------:R-:W-:Y:S06]  /*97b0*/  @!P0 BRA `(.L_x_6335) ;  /* 0x0000000400708947 */ /* 0x000fec0003800000 */
[----:B------:R-:W-:Y:S02]  /*97c0*/  IMAD.MOV.U32 R68, RZ, RZ, R69 ;  /* 0x000000ffff447224 */ /* 0x000fe400078e0045 */
[----:B-----5:R-:W-:Y:S01]  /*97d0*/  HADD2.F32 R119, -RZ, R63.H0_H0 ;  /* 0x2000003fff777230 */ /* 0x020fe20000004100 */
[----:B------:R-:W-:Y:S06]  /*97e0*/  BRA `(.L_x_6335) ;  /* 0x0000000400647947 */ /* 0x000fec0003800000 */
.L_x_6334:
        /* <DEDUP_REMOVED lines=12> */
.L_x_6337:
[----:B------:R-:W-:-:S07]  /*98b0*/  MOV R101, R104 ;  /* 0x0000006800657202 */ /* 0x000fce0000000f00 */
.L_x_6338:
[----:B------:R-:W-:Y:S05]  /*98c0*/  BSYNC B2 ;  /* 0x0000000000027941 */ /* 0x000fea0003800000 */
.L_x_6336:
        /* <DEDUP_REMOVED lines=16> */
.L_x_6342:
[----:B------:R-:W-:Y:S05]  /*99d0*/  BSYNC B3 ;  /* 0x0000000000037941 */ /* 0x000fea0003800000 */
.L_x_6341:
        /* <DEDUP_REMOVED lines=44> */
.L_x_6340:
[----:B------:R-:W-:Y:S05]  /*9ca0*/  BSYNC B2 ;  /* 0x0000000000027941 */ /* 0x000fea0003800000 */
.L_x_6339:
        /* <DEDUP_REMOVED lines=13> */
.L_x_6335:
[----:B------:R-:W-:Y:S05]  /*9d80*/  BSYNC B1 ;  /* 0x0000000000017941 */ /* 0x000fea0003800000 */
.L_x_6333:
        /* <DEDUP_REMOVED lines=8> */
.L_x_6344:
        /* <DEDUP_REMOVED lines=12> */
.L_x_6347:
[----:B------:R-:W-:-:S07]  /*9ed0*/  IMAD.MOV.U32 R118, RZ, RZ, R104 ;  /* 0x000000ffff767224 */ /* 0x000fce00078e0068 */
.L_x_6348:
[----:B------:R-:W-:Y:S05]  /*9ee0*/  BSYNC B2 ;  /* 0x0000000000027941 */ /* 0x000fea0003800000 */
.L_x_6346:
        /* <DEDUP_REMOVED lines=16> */
.L_x_6352:
[----:B------:R-:W-:Y:S05]  /*9ff0*/  BSYNC B3 ;  /* 0x0000000000037941 */ /* 0x000fea0003800000 */
.L_x_6351:
        /* <DEDUP_REMOVED lines=43> */
.L_x_6350:
[----:B------:R-:W-:Y:S05]  /*a2b0*/  BSYNC B2 ;  /* 0x0000000000027941 */ /* 0x000fea0003800000 */
.L_x_6349:
        /* <DEDUP_REMOVED lines=13> */
.L_x_6345:
[----:B------:R-:W-:Y:S05]  /*a390*/  BSYNC B1 ;  /* 0x0000000000017941 */ /* 0x000fea0003800000 */
.L_x_6343:
        /* <DEDUP_REMOVED lines=34> */
.L_x_6354:
[----:B------:R-:W-:Y:S05]  /*a5c0*/  BSYNC B1 ;  /* 0x0000000000017941 */ /* 0x000fea0003800000 */
.L_x_6353:
        /* <DEDUP_REMOVED lines=10> */
.L_x_6356:
[C---:B------:R-:W-:Y:S01]  /*a670*/  ISETP.NE.AND P4, PT, R132.reuse, 0x1, PT ;  /* 0x000000018400780c */ /* 0x040fe20003f85270 */
[----:B------:R-:W-:Y:S01]  /*a680*/  BSSY B2, `(.L_x_6358) ;  /* 0x000000c000027945 */ /* 0x000fe20003800000 */
[----:B0-----:R-:W-:-:S11]  /*a690*/  IADD3 R68, R132, 0x1, RZ ;  /* 0x0000000184447810 */ /* 0x001fd60007ffe0ff */
        /* <DEDUP_REMOVED lines=9> */
.L_x_6359:
[----:B------:R-:W-:-:S07]  /*a730*/  MOV R95, R104 ;  /* 0x00000068005f7202 */ /* 0x000fce0000000f00 */
.L_x_6360:
[----:B------:R-:W-:Y:S05]  /*a740*/  BSYNC B2 ;  /* 0x0000000000027941 */ /* 0x000fea0003800000 */
.L_x_6358:
        /* <DEDUP_REMOVED lines=16> */
.L_x_6364:
[----:B------:R-:W-:Y:S05]  /*a850*/  BSYNC B3 ;  /* 0x0000000000037941 */ /* 0x000fea0003800000 */
.L_x_6363:
        /* <DEDUP_REMOVED lines=42> */
[----:B------:R-:W-:Y:S01]  /*ab00*/  HFMA2.MMA R68, -RZ, RZ, 0, 0 ;  /* 0x00000000ff447435 */ /* 0x000fe200000001ff */
[----:B------:R-:W-:-:S10]  /*ab10*/  LOP3.LUT R103, R69, UR31, R70, 0x96, !PT ;  /* 0x0000001f45677c12 */ /* 0x000fd4000f8e9646 */
.L_x_6362:
[----:B------:R-:W-:Y:S05]  /*ab20*/  BSYNC B2 ;  /* 0x0000000000027941 */ /* 0x000fea0003800000 */
.L_x_6361:
        /* <DEDUP_REMOVED lines=13> */
.L_x_6357:
[----:B------:R-:W-:Y:S05]  /*ac00*/  BSYNC B1 ;  /* 0x0000000000017941 */ /* 0x000fea0003800000 */
.L_x_6355:
[----:B------:R-:W-:Y:S04]  /*ac10*/  BSSY B1, `(.L_x_6365) ;  /* 0x0000061000017945 */ /* 0x000fe80003800000 */
[----:B------:R-:W-:Y:S05]  /*ac20*/  @P3 BRA `(.L_x_6366) ;  /* 0x0000000000183947 */ /* 0x000fea0003800000 */
[----:B------:R-:W-:Y:S02]  /*ac30*/  MOV R129, RZ ;  /* 0x000000ff00817202 */ /* 0x000fe40000000f00 */
[----:B------:R-:W-:Y:S01]  /*ac40*/  MOV R69, R68 ;  /* 0x0000004400457202 */ /* 0x000fe20000000f00 */
[----:B------:R-:W-:Y:S06]  /*ac50*/  @!P0 BRA `(.L_x_6367) ;  /* 0x0000000400708947 */ /* 0x000fec0003800000 */
[----:B------:R-:W-:Y:S01]  /*ac60*/  MOV R69, R68 ;  /* 0x0000004400457202 */ /* 0x000fe20000000f00 */
[----:B-----5:R-:W-:Y:S01]  /*ac70*/  HADD2.F32 R129, -RZ, R60.H1_H1 ;  /* 0x3000003cff817230 */ /* 0x020fe20000004100 */
[----:B------:R-:W-:Y:S06]  /*ac80*/  BRA `(.L_x_6367) ;  /* 0x0000000400647947 */ /* 0x000fec0003800000 */
.L_x_6366:
        /* <DEDUP_REMOVED lines=12> */
.L_x_6369:
[----:B------:R-:W-:-:S07]  /*ad50*/  IMAD.MOV.U32 R96, RZ, RZ, R104 ;  /* 0x000000ffff607224 */ /* 0x000fce00078e0068 */
.L_x_6370:
[----:B------:R-:W-:Y:S05]  /*ad60*/  BSYNC B2 ;  /* 0x0000000000027941 */ /* 0x000fea0003800000 */
.L_x_6368:
        /* <DEDUP_REMOVED lines=16> */
.L_x_6374:
[----:B------:R-:W-:Y:S05]  /*ae70*/  BSYNC B3 ;  /* 0x0000000000037941 */ /* 0x000fea0003800000 */
.L_x_6373:
        /* <DEDUP_REMOVED lines=44> */
.L_x_6372:
[----:B------:R-:W-:Y:S05]  /*b140*/  BSYNC B2 ;  /* 0x0000000000027941 */ /* 0x000fea0003800000 */
.L_x_6371:
        /* <DEDUP_REMOVED lines=13> */
.L_x_6367:
[----:B------:R-:W-:Y:S05]  /*b220*/  BSYNC B1 ;  /* 0x0000000000017941 */ /* 0x000fea0003800000 */
.L_x_6365:
        /* <DEDUP_REMOVED lines=8> */
.L_x_6376:
        /* <DEDUP_REMOVED lines=12> */
.L_x_6379:
[----:B------:R-:W-:-:S07]  /*b370*/  MOV R97, R104 ;  /* 0x0000006800617202 */ /* 0x000fce0000000f00 */
.L_x_6380:
[----:B------:R-:W-:Y:S05]  /*b380*/  BSYNC B2 ;  /* 0x0000000000027941 */ /* 0x000fea0003800000 */
.L_x_6378:
        /* <DEDUP_REMOVED lines=16> */
.L_x_6384:
[----:B------:R-:W-:Y:S05]  /*b490*/  BSYNC B3 ;  /* 0x0000000000037941 */ /* 0x000fea0003800000 */
.L_x_6383:
        /* <DEDUP_REMOVED lines=44> */
.L_x_6382:
[----:B------:R-:W-:Y:S05]  /*b760*/  BSYNC B2 ;  /* 0x0000000000027941 */ /* 0x000fea0003800000 */
.L_x_6381:
        /* <DEDUP_REMOVED lines=13> */
.L_x_6377:
[----:B------:R-:W-:Y:S05]  /*b840*/  BSYNC B1 ;  /* 0x0000000000017941 */ /* 0x000fea0003800000 */
.L_x_6375:
[----:B------:R-:W-:Y:S04]  /*b850*/  BSSY B1, `(.L_x_6385) ;  /* 0x0000061000017945 */ /* 0x000fe80003800000 */
[----:B------:R-:W-:Y:S05]  /*b860*/  @P3 BRA `(.L_x_6386) ;  /* 0x0000000000183947 */ /* 0x000fea0003800000 */
[----:B------:R-:W-:Y:S01]  /*b870*/  HFMA2.MMA R131, -RZ, RZ, 0, 0 ;  /* 0x00000000ff837435 */ /* 0x000fe200000001ff */
[----:B------:R-:W-:Y:S01]  /*b880*/  IMAD.MOV.U32 R69, RZ, RZ, R68 ;  /* 0x000000ffff457224 */ /* 0x000fe200078e0044 */
[----:B------:R-:W-:Y:S09]  /*b890*/  @!P0 BRA `(.L_x_6387) ;  /* 0x0000000400708947 */ /* 0x000ff20003800000 */
[----:B------:R-:W-:Y:S01]  /*b8a0*/  MOV R69, R68 ;  /* 0x0000004400457202 */ /* 0x000fe20000000f00 */
[----:B-----5:R-:W-:Y:S01]  /*b8b0*/  HADD2.F32 R131, -RZ, R61.H1_H1 ;  /* 0x3000003dff837230 */ /* 0x020fe20000004100 */
[----:B------:R-:W-:Y:S06]  /*b8c0*/  BRA `(.L_x_6387) ;  /* 0x0000000400647947 */ /* 0x000fec0003800000 */
.L_x_6386:
        /* <DEDUP_REMOVED lines=12> */
.L_x_6389:
[----:B------:R-:W-:-:S07]  /*b990*/  MOV R98, R104 ;  /* 0x0000006800627202 */ /* 0x000fce0000000f00 */
.L_x_6390:
[----:B------:R-:W-:Y:S05]  /*b9a0*/  BSYNC B2 ;  /* 0x0000000000027941 */ /* 0x000fea0003800000 */
.L_x_6388:
        /* <DEDUP_REMOVED lines=16> */
.L_x_6394:
[----:B------:R-:W-:Y:S05]  /*bab0*/  BSYNC B3 ;  /* 0x0000000000037941 */ /* 0x000fea0003800000 */
.L_x_6393:
        /* <DEDUP_REMOVED lines=44> */
.L_x_6392:
[----:B------:R-:W-:Y:S05]  /*bd80*/  BSYNC B2 ;  /* 0x0000000000027941 */ /* 0x000fea0003800000 */
.L_x_6391:
        /* <DEDUP_REMOVED lines=13> */
.L_x_6387:
[----:B------:R-:W-:Y:S05]  /*be60*/  BSYNC B1 ;  /* 0x0000000000017941 */ /* 0x000fea0003800000 */
.L_x_6385:
        /* <DEDUP_REMOVED lines=8> */
.L_x_6396:
[C---:B------:R-:W-:Y:S01]  /*bef0*/  ISETP.NE.AND P4, PT, R69.reuse, 0x1, PT ;  /* 0x000000014500780c */ /* 0x040fe20003f85270 */
[----:B------:R-:W-:Y:S01]  /*bf00*/  BSSY B2, `(.L_x_6398) ;  /* 0x000000c000027945 */ /* 0x000fe20003800000 */
[----:B------:R-:W-:-:S11]  /*bf10*/  IADD3 R68, R69, 0x1, RZ ;  /* 0x0000000145447810 */ /* 0x000fd60007ffe0ff */
        /* <DEDUP_REMOVED lines=9> */
.L_x_6399:
[----:B------:R-:W-:-:S07]  /*bfb0*/  MOV R99, R104 ;  /* 0x0000006800637202 */ /* 0x000fce0000000f00 */
.L_x_6400:
[----:B------:R-:W-:Y:S05]  /*bfc0*/  BSYNC B2 ;  /* 0x0000000000027941 */ /* 0x000fea0003800000 */
.L_x_6398:
        /* <DEDUP_REMOVED lines=16> */
.L_x_6404:
[----:B------:R-:W-:Y:S05]  /*c0d0*/  BSYNC B3 ;  /* 0x0000000000037941 */ /* 0x000fea0003800000 */
.L_x_6403:
        /* <DEDUP_REMOVED lines=44> */
.L_x_6402:
[----:B------:R-:W-:Y:S05]  /*c3a0*/  BSYNC B2 ;  /* 0x0000000000027941 */ /* 0x000fea0003800000 */
.L_x_6401:
        /* <DEDUP_REMOVED lines=13> */
.L_x_6397:
[----:B------:R-:W-:Y:S05]  /*c480*/  BSYNC B1 ;  /* 0x0000000000017941 */ /* 0x000fea0003800000 */
.L_x_6395:
        /* <DEDUP_REMOVED lines=8> */
.L_x_6406:
        /* <DEDUP_REMOVED lines=12> */
.L_x_6409:
[----:B------:R-:W-:-:S07]  /*c5d0*/  IMAD.MOV.U32 R100, RZ, RZ, R104 ;  /* 0x000000ffff647224 */ /* 0x000fce00078e0068 */
.L_x_6410:
[----:B------:R-:W-:Y:S05]  /*c5e0*/  BSYNC B2 ;  /* 0x0000000000027941 */ /* 0x000fea0003800000 */
.L_x_6408:
        /* <DEDUP_REMOVED lines=16> */
.L_x_6414:
[----:B------:R-:W-:Y:S05]  /*c6f0*/  BSYNC B3 ;  /* 0x0000000000037941 */ /* 0x000fea0003800000 */
.L_x_6413:
        /* <DEDUP_REMOVED lines=44> */
.L_x_6412:
[----:B------:R-:W-:Y:S05]  /*c9c0*/  BSYNC B2 ;  /* 0x0000000000027941 */ /* 0x000fea0003800000 */
.L_x_6411:
        /* <DEDUP_REMOVED lines=13> */
.L_x_6407:
[----:B------:R-:W-:Y:S05]  /*caa0*/  BSYNC B1 ;  /* 0x0000000000017941 */ /* 0x000fea0003800000 */
.L_x_6405:
[----:B------:R-:W-:Y:S04]  /*cab0*/  BSSY B1, `(.L_x_6415) ;  /* 0x0000061000017945 */ /* 0x000fe80003800000 */
[----:B------:R-:W-:Y:S05]  /*cac0*/  @P3 BRA `(.L_x_6416) ;  /* 0x0000000000183947 */ /* 0x000fea0003800000 */
[----:B-1----:R-:W-:Y:S01]  /*cad0*/  IMAD.MOV.U32 R127, RZ, RZ, RZ ;  /* 0x000000ffff7f7224 */ /* 0x002fe200078e00ff */
[----:B------:R-:W-:Y:S01]  /*cae0*/  MOV R68, R69 ;  /* 0x0000004500447202 */ /* 0x000fe20000000f00 */
[----:B------:R-:W-:Y:S06]  /*caf0*/  @!P0 BRA `(.L_x_6417) ;  /* 0x0000000400708947 */ /* 0x000fec0003800000 */
[----:B------:R-:W-:Y:S01]  /*cb00*/  MOV R68, R69 ;  /* 0x0000004500447202 */ /* 0x000fe20000000f00 */
[----:B-----5:R-:W-:Y:S01]  /*cb10*/  HADD2.F32 R127, -RZ, R63.H0_H0 ;  /* 0x2000003fff7f7230 */ /* 0x020fe20000004100 */
[----:B------:R-:W-:Y:S06]  /*cb20*/  BRA `(.L_x_6417) ;  /* 0x0000000400647947 */ /* 0x000fec0003800000 */
.L_x_6416:
        /* <DEDUP_REMOVED lines=12> */
.L_x_6419:
[----:B------:R-:W-:-:S07]  /*cbf0*/  MOV R101, R104 ;  /* 0x0000006800657202 */ /* 0x000fce0000000f00 */
.L_x_6420:
[----:B------:R-:W-:Y:S05]  /*cc00*/  BSYNC B2 ;  /* 0x0000000000027941 */ /* 0x000fea0003800000 */
.L_x_6418:
        /* <DEDUP_REMOVED lines=16> */
.L_x_6424:
[----:B------:R-:W-:Y:S05]  /*cd10*/  BSYNC B3 ;  /* 0x0000000000037941 */ /* 0x000fea0003800000 */
.L_x_6423:
        /* <DEDUP_REMOVED lines=44> */
.L_x_6422:
[----:B------:R-:W-:Y:S05]  /*cfe0*/  BSYNC B2 ;  /* 0x0000000000027941 */ /* 0x000fea0003800000 */
.L_x_6421:
        /* <DEDUP_REMOVED lines=13> */
.L_x_6417:
[----:B------:R-:W-:Y:S05]  /*d0c0*/  BSYNC B1 ;  /* 0x0000000000017941 */ /* 0x000fea0003800000 */
.L_x_6415:
        /* <DEDUP_REMOVED lines=8> */
.L_x_6426:
        /* <DEDUP_REMOVED lines=12> */
.L_x_6429:
[----:B------:R-:W-:-:S07]  /*d210*/  MOV R134, R104 ;  /* 0x0000006800867202 */ /* 0x000fce0000000f00 */
.L_x_6430:
[----:B------:R-:W-:Y:S05]  /*d220*/  BSYNC B2 ;  /* 0x0000000000027941 */ /* 0x000fea0003800000 */
.L_x_6428:
        /* <DEDUP_REMOVED lines=16> */
.L_x_6434:
[----:B------:R-:W-:Y:S05]  /*d330*/  BSYNC B3 ;  /* 0x0000000000037941 */ /* 0x000fea0003800000 */
.L_x_6433:
        /* <DEDUP_REMOVED lines=43> */
.L_x_6432:
[----:B------:R-:W-:Y:S05]  /*d5f0*/  BSYNC B2 ;  /* 0x0000000000027941 */ /* 0x000fea0003800000 */
.L_x_6431:
        /* <DEDUP_REMOVED lines=13> */
.L_x_6427:
[----:B------:R-:W-:Y:S05]  /*d6d0*/  BSYNC B1 ;  /* 0x0000000000017941 */ /* 0x000fea0003800000 */
.L_x_6425:
[----:B------:R-:W-:Y:S01]  /*d6e0*/  FADD.FTZ R69, RZ, R81 ;  /* 0x00000051ff457221 */ /* 0x000fe20000010000 */
[----:B------:R-:W-:Y:S01]  /*d6f0*/  IMAD.WIDE.U32 R78, R137, 0x10, R78 ;  /* 0x00000010894e7825 */ /* 0x000fe200078e004e */
[----:B------:R-:W-:Y:S01]  /*d700*/  F2FP.F16.F32.PACK_AB R71, R134, R127 ;  /* 0x0000007f8647723e */ /* 0x000fe200000000ff */
[----:B------:R-:W-:Y:S02]  /*d710*/  BSSY B1, `(.L_x_6435) ;  /* 0x0000039000017945 */ /* 0x000fe40003800000 */
        /* <DEDUP_REMOVED lines=56> */
.L_x_6436:
[----:B------:R-:W-:Y:S05]  /*daa0*/  BSYNC B1 ;  /* 0x0000000000017941 */ /* 0x000fea0003800000 */
.L_x_6435:
        /* <DEDUP_REMOVED lines=88> */
.L_x_6452:
        /* <DEDUP_REMOVED lines=17> */
[----:B------:R-:W-:Y:S01]  /*e140*/  IADD3 R108, R108, -0x1, RZ ;  /* 0xffffffff6c6c7810 */ /* 0x000fe20007ffe0ff */
[----:B------:R-:W-:Y:S01]  /*e150*/  HADD2.F32 R71, -RZ, R59.H0_H0 ;  /* 0x2000003bff477230 */ /* 0x000fe20000004100 */
[----:B------:R-:W-:-:S03]  /*e160*/  FSEL R79, R79, RZ, !P1 ;  /* 0x000000ff4f4f7208 */ /* 0x000fc60004800000 */
[----:B------:R-:W-:Y:S02]  /*e170*/  IMAD R109, R108, R109, RZ ;  /* 0x0000006d6c6d7224 */ /* 0x000fe400078e02ff */
[C---:B------:R-:W-:Y:S01]  /*e180*/  FADD.FTZ R68, -R79.reuse, R81 ;  /* 0x000000514f447221 */ /* 0x040fe20000010100 */
[C---:B------:R-:W-:Y:S01]  /*e190*/  FADD.FTZ R108, -R79.reuse, R73 ;  /* 0x000000494f6c7221 */ /* 0x040fe20000010100 */
[C---:B------:R-:W-:Y:S01]  /*e1a0*/  FADD.FTZ R72, -R79.reuse, R72 ;  /* 0x000000484f487221 */ /* 0x040fe20000010100 */
[C---:B------:R-:W-:Y:S01]  /*e1b0*/  FADD.FTZ R142, -R79.reuse, R116 ;  /* 0x000000744f8e7221 */ /* 0x040fe20000010100 */
[----:B------:R-:W-:Y:S01]  /*e1c0*/  FADD.FTZ R156, -R79, R118 ;  /* 0x000000764f9c7221 */ /* 0x000fe20000010100 */
[C---:B------:R-:W-:Y:S01]  /*e1d0*/  FMUL.FTZ R116, R83.reuse, R68 ;  /* 0x0000004453747220 */ /* 0x040fe20000410000 */
[----:B------:R-:W-:Y:S02]  /*e1e0*/  HADD2.F32 R118, -RZ, R59.H1_H1 ;  /* 0x3000003bff767230 */ /* 0x000fe40000004100 */
[C---:B------:R-:W-:Y:S01]  /*e1f0*/  FMUL.FTZ R68, R83.reuse, R108 ;  /* 0x0000006c53447220 */ /* 0x040fe20000410000 */
[----:B------:R-:W-:Y:S01]  /*e200*/  FMUL.FTZ R81, R83, R72 ;  /* 0x0000004853517220 */ /* 0x000fe20000410000 */
[C---:B------:R-:W-:Y:S01]  /*e210*/  FADD.FTZ R122, -R79.reuse, R122 ;  /* 0x0000007a4f7a7221 */ /* 0x040fe20000010100 */
[C---:B------:R-:W-:Y:S01]  /*e220*/  FADD.FTZ R70, -R79.reuse, R77 ;  /* 0x0000004d4f467221 */ /* 0x040fe20000010100 */
[C---:B------:R-:W-:Y:S01]  /*e230*/  FADD.FTZ R76, -R79.reuse, R76 ;  /* 0x0000004c4f4c7221 */ /* 0x040fe20000010100 */
[C---:B------:R-:W-:Y:S01]  /*e240*/  FADD.FTZ R78, -R79.reuse, R75 ;  /* 0x0000004b4f4e7221 */ /* 0x040fe20000010100 */
[----:B------:R-:W-:Y:S01]  /*e250*/  FFMA.FTZ R71, R68, R71, R9 ;  /* 0x0000004744477223 */ /* 0x000fe20000010009 */
[----:B0-----:R-:W-:Y:S01]  /*e260*/  FADD.FTZ R82, -R79, R74 ;  /* 0x0000004a4f527221 */ /* 0x001fe20000010100 */
[----:B------:R-:W-:Y:S01]  /*e270*/  FFMA.FTZ R68, R81, R118, R10 ;  /* 0x0000007651447223 */ /* 0x000fe2000001000a */
[----:B------:R-:W-:Y:S01]  /*e280*/  FMUL.FTZ R107, R83, R122 ;  /* 0x0000007a536b7220 */ /* 0x000fe20000410000 */
[----:B------:R-:W-:-:S02]  /*e290*/  HADD2.F32 R81, -RZ, R57.H0_H0 ;  /* 0x20000039ff517230 */ /* 0x000fc40000004100 */
[C---:B------:R-:W-:Y:S01]  /*e2a0*/  FADD.FTZ R154, -R79.reuse, R119 ;  /* 0x000000774f9a7221 */ /* 0x040fe20000010100 */
[----:B------:R-:W-:Y:S01]  /*e2b0*/  FADD.FTZ R164, -R79, R127 ;  /* 0x0000007f4fa47221 */ /* 0x000fe20000010100 */
[----:B------:R-:W-:Y:S01]  /*e2c0*/  FMUL.FTZ R74, R83, R70 ;  /* 0x00000046534a7220 */ /* 0x000fe20000410000 */
[--C-:B------:R-:W-:Y:S02]  /*e2d0*/  HADD2.F32 R73, -RZ, R58.reuse.H0_H0 ;  /* 0x2000003aff497230 */ /* 0x100fe40000004100 */
[----:B------:R-:W-:Y:S01]  /*e2e0*/  FADD.FTZ R146, -R79, R125 ;  /* 0x0000007d4f927221 */ /* 0x000fe20000010100 */
[----:B------:R-:W-:Y:S02]  /*e2f0*/  HADD2.F32 R122, -RZ, R57.H1_H1 ;  /* 0x30000039ff7a7230 */ /* 0x000fe40000004100 */
[C---:B------:R-:W-:Y:S01]  /*e300*/  FMUL.FTZ R119, R83.reuse, R76 ;  /* 0x0000004c53777220 */ /* 0x040fe20000410000 */
[----:B------:R-:W-:Y:S01]  /*e310*/  FMUL.FTZ R70, R83, R78 ;  /* 0x0000004e53467220 */ /* 0x000fe20000410000 */
[----:B------:R-:W-:-:S02]  /*e320*/  HADD2.F32 R127, -RZ, R58.H1_H1 ;  /* 0x3000003aff7f7230 */ /* 0x000fc40000004100 */
[----:B------:R-:W-:Y:S01]  /*e330*/  FMUL.FTZ R125, R83, R82 ;  /* 0x00000052537d7220 */ /* 0x000fe20000410000 */
[C---:B------:R-:W-:Y:S01]  /*e340*/  FADD.FTZ R80, -R79.reuse, R80 ;  /* 0x000000504f507221 */ /* 0x040fe20000010100 */
[C---:B------:R-:W-:Y:S01]  /*e350*/  FADD.FTZ R128, -R79.reuse, R128 ;  /* 0x000000804f807221 */ /* 0x040fe20000010100 */
[C---:B------:R-:W-:Y:S01]  /*e360*/  FADD.FTZ R144, -R79.reuse, R117 ;  /* 0x000000754f907221 */ /* 0x040fe20000010100 */
[----:B------:R-:W-:Y:S01]  /*e370*/  FFMA.FTZ R74, R74, R81, R5 ;  /* 0x000000514a4a7223 */ /* 0x000fe20000010005 */
[----:B------:R-:W-:Y:S01]  /*e380*/  FADD.FTZ R140, -R79, R115 ;  /* 0x000000734f8c7221 */ /* 0x000fe20000010100 */
[----:B------:R-:W-:Y:S01]  /*e390*/  FFMA.FTZ R70, R70, R73, R7 ;  /* 0x0000004946467223 */ /* 0x000fe20000010007 */
[--C-:B------:R-:W-:Y:S02]  /*e3a0*/  HADD2.F32 R118, -RZ, R56.reuse.H0_H0 ;  /* 0x20000038ff767230 */ /* 0x100fe40000004100 */
[----:B------:R-:W-:Y:S01]  /*e3b0*/  FFMA.FTZ R81, R119, R122, R6 ;  /* 0x0000007a77517223 */ /* 0x000fe20000010006 */
[----:B------:R-:W-:Y:S01]  /*e3c0*/  FFMA.FTZ R73, R125, R127, R8 ;  /* 0x0000007f7d497223 */ /* 0x000fe20000010008 */
[----:B------:R-:W-:-:S02]  /*e3d0*/  HADD2.F32 R119, -RZ, R56.H1_H1 ;  /* 0x30000038ff777230 */ /* 0x000fc40000004100 */
[----:B------:R-:W-:Y:S01]  /*e3e0*/  FADD.FTZ R158, -R79, R129 ;  /* 0x000000814f9e7221 */ /* 0x000fe20000010100 */
[C---:B------:R-:W-:Y:S01]  /*e3f0*/  FMUL.FTZ R117, R83.reuse, R80 ;  /* 0x0000005053757220 */ /* 0x040fe20000410000 */
[----:B------:R-:W-:Y:S01]  /*e400*/  FMUL.FTZ R72, R83, R128 ;  /* 0x0000008053487220 */ /* 0x000fe20000410000 */
[--C-:B------:R-:W-:Y:S02]  /*e410*/  HADD2.F32 R127, -RZ, R55.reuse.H1_H1 ;  /* 0x30000037ff7f7230 */ /* 0x100fe40000004100 */
[C---:B------:R-:W-:Y:S01]  /*e420*/  FADD.FTZ R114, -R79.reuse, R114 ;  /* 0x000000724f727221 */ /* 0x040fe20000010100 */
[----:B------:R-:W-:Y:S01]  /*e430*/  FADD.FTZ R150, -R79, R121 ;  /* 0x000000794f967221 */ /* 0x000fe20000010100 */
[C---:B------:R-:W-:Y:S01]  /*e440*/  FMUL.FTZ R129, R83.reuse, R144 ;  /* 0x0000009053817220 */ /* 0x040fe20000410000 */
[--C-:B------:R-:W-:Y:S02]  /*e450*/  HADD2.F32 R128, -RZ, R54.reuse.H1_H1 ;  /* 0x30000036ff807230 */ /* 0x100fe40000004100 */
[----:B------:R-:W-:Y:S01]  /*e460*/  FMUL.FTZ R121, R83, R140 ;  /* 0x0000008c53797220 */ /* 0x000fe20000410000 */
[C---:B------:R-:W-:Y:S01]  /*e470*/  FADD.FTZ R110, -R79.reuse, R110 ;  /* 0x0000006e4f6e7221 */ /* 0x040fe20000010100 */
[----:B------:R-:W-:Y:S01]  /*e480*/  FFMA.FTZ R116, R116, R118, R3 ;  /* 0x0000007674747223 */ /* 0x000fe20000010003 */
[C---:B------:R-:W-:Y:S01]  /*e490*/  FADD.FTZ R136, -R79.reuse, R111 ;  /* 0x0000006f4f887221 */ /* 0x040fe20000010100 */
[----:B------:R-:W-:Y:S01]  /*e4a0*/  FADD.FTZ R152, -R79, R120 ;  /* 0x000000784f987221 */ /* 0x000fe20000010100 */
[----:B------:R-:W-:Y:S01]  /*e4b0*/  HADD2.F32 R125, -RZ, R55.H0_H0 ;  /* 0x20000037ff7d7230 */ /* 0x000fe20000004100 */
[----:B------:R-:W-:Y:S01]  /*e4c0*/  SHF.R.S32.HI R118, RZ, 0x1f, R109 ;  /* 0x0000001fff767819 */ /* 0x000fe2000001146d */
[----:B------:R-:W-:Y:S01]  /*e4d0*/  FFMA.FTZ R117, R117, R119, R4 ;  /* 0x0000007775757223 */ /* 0x000fe20000010004 */
[----:B------:R-:W-:-:S02]  /*e4e0*/  HADD2.F32 R122, -RZ, R54.H0_H0 ;  /* 0x20000036ff7a7230 */ /* 0x000fc40000004100 */
[C---:B------:R-:W-:Y:S01]  /*e4f0*/  FMUL.FTZ R120, R83.reuse, R114 ;  /* 0x0000007253787220 */ /* 0x040fe20000410000 */
[----:B------:R-:W-:Y:S01]  /*e500*/  FMUL.FTZ R142, R83, R142 ;  /* 0x0000008e538e7220 */ /* 0x000fe20000410000 */
[----:B------:R-:W-:Y:S01]  /*e510*/  FFMA.FTZ R119, R129, R127, R18 ;  /* 0x0000007f81777223 */ /* 0x000fe20000010012 */
[C---:B------:R-:W-:Y:S01]  /*e520*/  FADD.FTZ R112, -R79.reuse, R112 ;  /* 0x000000704f707221 */ /* 0x040fe20000010100 */
[----:B------:R-:W-:Y:S01]  /*e530*/  FADD.FTZ R138, -R79, R113 ;  /* 0x000000714f8a7221 */ /* 0x000fe20000010100 */
[--C-:B------:R-:W-:Y:S02]  /*e540*/  HADD2.F32 R127, -RZ, R52.reuse.H0_H0 ;  /* 0x20000034ff7f7230 */ /* 0x100fe40000004100 */
[----:B------:R-:W-:Y:S01]  /*e550*/  FFMA.FTZ R121, R121, R128, R16 ;  /* 0x0000008079797223 */ /* 0x000fe20000010010 */
[----:B------:R-:W-:Y:S01]  /*e560*/  FMUL.FTZ R108, R83, R110 ;  /* 0x0000006e536c7220 */ /* 0x000fe20000410000 */
[----:B------:R-:W-:Y:S02]  /*e570*/  HADD2.F32 R128, -RZ, R52.H1_H1 ;  /* 0x30000034ff807230 */ /* 0x000fe40000004100 */
[----:B------:R-:W-:Y:S01]  /*e580*/  FADD.FTZ R124, -R79, R124 ;  /* 0x0000007c4f7c7221 */ /* 0x000fe20000010100 */
[C---:B------:R-:W-:Y:S01]  /*e590*/  FMUL.FTZ R111, R83.reuse, R136 ;  /* 0x00000088536f7220 */ /* 0x040fe20000410000 */
[----:B------:R-:W-:Y:S01]  /*e5a0*/  LEA.HI R109, R118, R109, RZ, 0x3 ;  /* 0x0000006d766d7211 */ /* 0x000fe200078f18ff */
[----:B------:R-:W-:Y:S01]  /*e5b0*/  FFMA.FTZ R118, R142, R125, R17 ;  /* 0x0000007d8e767223 */ /* 0x000fe20000010011 */
[----:B------:R-:W-:Y:S01]  /*e5c0*/  FFMA.FTZ R120, R120, R122, R15 ;  /* 0x0000007a78787223 */ /* 0x000fe2000001000f */
[C---:B------:R-:W-:Y:S01]  /*e5d0*/  FMUL.FTZ R112, R83.reuse, R112 ;  /* 0x0000007053707220 */ /* 0x040fe20000410000 */
[----:B------:R-:W-:Y:S01]  /*e5e0*/  FMUL.FTZ R113, R83, R138 ;  /* 0x0000008a53717220 */ /* 0x000fe20000410000 */
[----:B------:R-:W-:-:S02]  /*e5f0*/  HADD2.F32 R122, -RZ, R53.H0_H0 ;  /* 0x20000035ff7a7230 */ /* 0x000fc40000004100 */
[C---:B------:R-:W-:Y:S01]  /*e600*/  FADD.FTZ R148, -R79.reuse, R123 ;  /* 0x0000007b4f947221 */ /* 0x040fe20000010100 */
[----:B------:R-:W-:Y:S02]  /*e610*/  HADD2.F32 R125, -RZ, R53.H1_H1 ;  /* 0x30000035ff7d7230 */ /* 0x000fe40000004100 */
[C---:B------:R-:W-:Y:S01]  /*e620*/  FADD.FTZ R130, -R79.reuse, R130 ;  /* 0x000000824f827221 */ /* 0x040fe20000010100 */
[C---:B------:R-:W-:Y:S01]  /*e630*/  FADD.FTZ R160, -R79.reuse, R131 ;  /* 0x000000834fa07221 */ /* 0x040fe20000010100 */
[C---:B------:R-:W-:Y:S01]  /*e640*/  FADD.FTZ R132, -R79.reuse, R132 ;  /* 0x000000844f847221 */ /* 0x040fe20000010100 */
[C---:B------:R-:W-:Y:S01]  /*e650*/  FADD.FTZ R162, -R79.reuse, R133 ;  /* 0x000000854fa27221 */ /* 0x040fe20000010100 */
[----:B------:R-:W-:Y:S01]  /*e660*/  FADD.FTZ R134, -R79, R134 ;  /* 0x000000864f867221 */ /* 0x000fe20000010100 */
[----:B------:R-:W-:Y:S01]  /*e670*/  FFMA.FTZ R127, R108, R127, R11 ;  /* 0x0000007f6c7f7223 */ /* 0x000fe2000001000b */
[----:B------:R-:W-:Y:S01]  /*e680*/  FMUL.FTZ R79, R83, R124 ;  /* 0x0000007c534f7220 */ /* 0x000fe20000410000 */
[----:B------:R-:W-:-:S02]  /*e690*/  HADD2.F32 R108, -RZ, R51.H0_H0 ;  /* 0x20000033ff6c7230 */ /* 0x000fc40000004100 */
[----:B------:R-:W-:Y:S01]  /*e6a0*/  FFMA.FTZ R128, R111, R128, R12 ;  /* 0x000000806f807223 */ /* 0x000fe2000001000c */
[C---:B------:R-:W-:Y:S01]  /*e6b0*/  FMUL.FTZ R124, R83.reuse, R154 ;  /* 0x0000009a537c7220 */ /* 0x040fe20000410000 */
[----:B------:R-:W-:Y:S02]  /*e6c0*/  HADD2.F32 R111, -RZ, R51.H1_H1 ;  /* 0x30000033ff6f7230 */ /* 0x000fe40000004100 */
[----:B------:R-:W-:Y:S01]  /*e6d0*/  FMUL.FTZ R123, R83, R156 ;  /* 0x0000009c537b7220 */ /* 0x000fe20000410000 */
[----:B------:R-:W-:Y:S01]  /*e6e0*/  FFMA.FTZ R122, R112, R122, R13 ;  /* 0x0000007a707a7223 */ /* 0x000fe2000001000d */
[----:B------:R-:W-:Y:S01]  /*e6f0*/  FFMA.FTZ R125, R113, R125, R14 ;  /* 0x0000007d717d7223 */ /* 0x000fe2000001000e */
[----:B------:R-:W-:Y:S01]  /*e700*/  HADD2.F32 R131, -RZ, R49.H0_H0 ;  /* 0x20000031ff837230 */ /* 0x000fe20000004100 */
[----:B------:R-:W0:Y:S01]  /*e710*/  LDC.64 R112, c[0x0][0x2b8] ;  /* 0x0000ae00ff707b82 */ /* 0x000e220000000a00 */
[----:B------:R-:W-:Y:S01]  /*e720*/  FMUL.FTZ R110, R83, R148 ;  /* 0x00000094536e7220 */ /* 0x000fe20000410000 */
[----:B------:R-:W-:Y:S01]  /*e730*/  FFMA.FTZ R124, R124, R108, R25 ;  /* 0x0000006c7c7c7223 */ /* 0x000fe20000010019 */
[----:B------:R-:W-:Y:S01]  /*e740*/  FFMA.FTZ R123, R123, R111, R26 ;  /* 0x0000006f7b7b7223 */ /* 0x000fe2000001001a */
[----:B------:R-:W-:-:S02]  /*e750*/  HADD2.F32 R108, -RZ, R48.H0_H0 ;  /* 0x20000030ff6c7230 */ /* 0x000fc40000004100 */
[C---:B------:R-:W-:Y:S01]  /*e760*/  FMUL.FTZ R82, R83.reuse, R146 ;  /* 0x0000009253527220 */ /* 0x040fe20000410000 */
[----:B------:R-:W-:Y:S02]  /*e770*/  HADD2.F32 R111, -RZ, R47.H0_H0 ;  /* 0x2000002fff6f7230 */ /* 0x000fe40000004100 */
[C---:B------:R-:W-:Y:S01]  /*e780*/  FMUL.FTZ R78, R83.reuse, R132 ;  /* 0x00000084534e7220 */ /* 0x040fe20000410000 */
[----:B------:R-:W-:Y:S01]  /*e790*/  FMUL.FTZ R80, R83, R164 ;  /* 0x000000a453507220 */ /* 0x000fe20000410000 */
[----:B------:R-:W-:Y:S02]  /*e7a0*/  HADD2.F32 R132, -RZ, R49.H1_H1 ;  /* 0x30000031ff847230 */ /* 0x000fe40000004100 */
[----:B------:R-:W-:Y:S01]  /*e7b0*/  FFMA.FTZ R131, R110, R131, R21 ;  /* 0x000000836e837223 */ /* 0x000fe20000010015 */
[----:B------:R-:W-:Y:S02]  /*e7c0*/  HADD2.F32 R110, -RZ, R48.H1_H1 ;  /* 0x30000030ff6e7230 */ /* 0x000fe40000004100 */
[----:B------:R-:W-:Y:S01]  /*e7d0*/  FFMA.FTZ R82, R82, R108, R19 ;  /* 0x0000006c52527223 */ /* 0x000fe20000010013 */
[----:B------:R-:W-:-:S02]  /*e7e0*/  HADD2.F32 R108, -RZ, R46.H0_H0 ;  /* 0x2000002eff6c7230 */ /* 0x000fc40000004100 */
[----:B------:R-:W-:Y:S01]  /*e7f0*/  FFMA.FTZ R138, R80, R111, R89 ;  /* 0x0000006f508a7223 */ /* 0x000fe20000010059 */
[----:B------:R-:W-:Y:S02]  /*e800*/  HADD2.F32 R80, -RZ, R46.H1_H1 ;  /* 0x3000002eff507230 */ /* 0x000fe40000004100 */
[----:B------:R-:W-:Y:S01]  /*e810*/  FMUL.FTZ R77, R83, R162 ;  /* 0x000000a2534d7220 */ /* 0x000fe20000410000 */
[----:B------:R-:W-:Y:S01]  /*e820*/  FFMA.FTZ R132, R107, R132, R22 ;  /* 0x000000846b847223 */ /* 0x000fe20000010016 */
[----:B------:R-:W-:Y:S01]  /*e830*/  FFMA.FTZ R107, R79, R110, R20 ;  /* 0x0000006e4f6b7223 */ /* 0x000fe20000010014 */
[----:B------:R-:W-:Y:S02]  /*e840*/  HADD2.F32 R129, -RZ, R50.H0_H0 ;  /* 0x20000032ff817230 */ /* 0x000fe40000004100 */
[C---:B------:R-:W-:Y:S01]  /*e850*/  FMUL.FTZ R114, R83.reuse, R150 ;  /* 0x0000009653727220 */ /* 0x040fe20000410000 */
[--C-:B------:R-:W-:Y:S02]  /*e860*/  HADD2.F32 R79, -RZ, R45.reuse.H0_H0 ;  /* 0x2000002dff4f7230 */ /* 0x100fe40000004100 */
[----:B------:R-:W-:Y:S01]  /*e870*/  FMUL.FTZ R76, R83, R130 ;  /* 0x00000082534c7220 */ /* 0x000fe20000410000 */
[----:B------:R-:W-:Y:S01]  /*e880*/  FFMA.FTZ R136, R78, R108, R87 ;  /* 0x0000006c4e887223 */ /* 0x000fe20000010057 */
[----:B------:R-:W-:-:S02]  /*e890*/  HADD2.F32 R78, -RZ, R45.H1_H1 ;  /* 0x3000002dff4e7230 */ /* 0x000fc40000004100 */
[----:B------:R-:W-:Y:S01]  /*e8a0*/  FFMA.FTZ R137, R77, R80, R88 ;  /* 0x000000504d897223 */ /* 0x000fe20000010058 */
[C---:B------:R-:W-:Y:S01]  /*e8b0*/  FMUL.FTZ R115, R83.reuse, R152 ;  /* 0x0000009853737220 */ /* 0x040fe20000410000 */
[C---:B------:R-:W-:Y:S01]  /*e8c0*/  FMUL.FTZ R69, R83.reuse, R158 ;  /* 0x0000009e53457220 */ /* 0x040fe20000410000 */
[C---:B------:R-:W-:Y:S01]  /*e8d0*/  FMUL.FTZ R75, R83.reuse, R160 ;  /* 0x000000a0534b7220 */ /* 0x040fe20000410000 */
[----:B------:R-:W-:Y:S02]  /*e8e0*/  HADD2.F32 R77, -RZ, R44.H0_H0 ;  /* 0x2000002cff4d7230 */ /* 0x000fe40000004100 */
[----:B------:R-:W-:Y:S01]  /*e8f0*/  FMUL.FTZ R83, R83, R134 ;  /* 0x0000008653537220 */ /* 0x000fe20000410000 */
[----:B------:R-:W-:Y:S01]  /*e900*/  LEA.HI.SX32 R109, R109, R2, 0x1d ;  /* 0x000000026d6d7211 */ /* 0x000fe200078feaff */
[----:B------:R-:W-:Y:S02]  /*e910*/  HADD2.F32 R130, -RZ, R50.H1_H1 ;  /* 0x30000032ff827230 */ /* 0x000fe40000004100 */
[----:B------:R-:W-:Y:S01]  /*e920*/  FFMA.FTZ R129, R114, R129, R23 ;  /* 0x0000008172817223 */ /* 0x000fe20000010017 */
[----:B------:R-:W-:Y:S01]  /*e930*/  FFMA.FTZ R134, R76, R79, R85 ;  /* 0x0000004f4c867223 */ /* 0x000fe20000010055 */
[----:B------:R-:W-:-:S02]  /*e940*/  HADD2.F32 R114, -RZ, R47.H1_H1 ;  /* 0x3000002fff727230 */ /* 0x000fc40000004100 */
[----:B------:R-:W-:Y:S01]  /*e950*/  FFMA.FTZ R135, R75, R78, R86 ;  /* 0x0000004e4b877223 */ /* 0x000fe20000010056 */
[----:B------:R-:W-:Y:S02]  /*e960*/  HADD2.F32 R76, -RZ, R44.H1_H1 ;  /* 0x3000002cff4c7230 */ /* 0x000fe40000004100 */
[----:B------:R-:W-:Y:S01]  /*e970*/  FFMA.FTZ R80, R72, R77, R27 ;  /* 0x0000004d48507223 */ /* 0x000fe2000001001b */
[C---:B------:R-:W-:Y:S01]  /*e980*/  IADD3 R75, R109.reuse, 0x20, RZ ;  /* 0x000000206d4b7810 */ /* 0x040fe20007ffe0ff */
[C---:B------:R-:W-:Y:S01]  /*e990*/  VIADD R111, R109.reuse, 0x40 ;  /* 0x000000406d6f7836 */ /* 0x040fe20000000000 */
[----:B------:R-:W-:Y:S01]  /*e9a0*/  IADD3 R77, R109, 0x60, RZ ;  /* 0x000000606d4d7810 */ /* 0x000fe20007ffe0ff */
[----:B------:R-:W-:Y:S01]  /*e9b0*/  FFMA.FTZ R130, R115, R130, R24 ;  /* 0x0000008273827223 */ /* 0x000fe20000010018 */
[----:B------:R-:W-:Y:S01]  /*e9c0*/  FFMA.FTZ R83, R83, R114, R90 ;  /* 0x0000007253537223 */ /* 0x000fe2000001005a */
[----:B------:R-:W-:Y:S01]  /*e9d0*/  FFMA.FTZ R133, R69, R76, R84 ;  /* 0x0000004c45857223 */ /* 0x000fe20000010054 */
[----:B0-----:R-:W-:Y:S01]  /*e9e0*/  IMAD.WIDE.U32 R114, R109, 0x10, R112 ;  /* 0x000000106d727825 */ /* 0x001fe200078e0070 */
[----:B------:R-:W-:-:S02]  /*e9f0*/  F2FP.F16.F32.PACK_AB R71, R68, R71 ;  /* 0x000000474447723e */ /* 0x000fc400000000ff */
[----:B------:R-:W-:Y:S01]  /*ea00*/  F2FP.F16.F32.PACK_AB R70, R73, R70 ;  /* 0x000000464946723e */ /* 0x000fe200000000ff */
[--C-:B------:R-:W-:Y:S01]  /*ea10*/  IMAD.WIDE.U32 R108, R75, 0x10, R112.reuse ;  /* 0x000000104b6c7825 */ /* 0x100fe200078e0070 */
[----:B------:R-:W-:Y:S02]  /*ea20*/  F2FP.F16.F32.PACK_AB R69, R81, R74 ;  /* 0x0000004a5145723e */ /* 0x000fe400000000ff */
[----:B------:R-:W-:Y:S01]  /*ea30*/  F2FP.F16.F32.PACK_AB R68, R117, R116 ;  /* 0x000000747544723e */ /* 0x000fe200000000ff */
[--C-:B------:R-:W-:Y:S01]  /*ea40*/  IMAD.WIDE.U32 R110, R111, 0x10, R112.reuse ;  /* 0x000000106f6e7825 */ /* 0x100fe200078e0070 */
[----:B------:R-:W-:Y:S02]  /*ea50*/  F2FP.F16.F32.PACK_AB R75, R119, R118 ;  /* 0x00000076774b723e */ /* 0x000fe400000000ff */
[----:B------:R-:W-:Y:S01]  /*ea60*/  F2FP.F16.F32.PACK_AB R74, R121, R120 ;  /* 0x00000078794a723e */ /* 0x000fe200000000ff */
[----:B------:R-:W-:Y:S01]  /*ea70*/  IMAD.WIDE.U32 R112, R77, 0x10, R112 ;  /* 0x000000104d707825 */ /* 0x000fe200078e0070 */
        /* <DEDUP_REMOVED lines=14> */
.L_x_6439:
[----:B------:R-:W-:Y:S05]  /*eb60*/  BSYNC B1 ;  /* 0x0000000000017941 */ /* 0x000fea0003800000 */
.L_x_6438:
[----:B-1----:R-:W1:Y:S02]  /*eb70*/  LDC.64 R68, c[0x0][0x210] ;  /* 0x00008400ff447b82 */ /* 0x002e640000000a00 */
[----:B-1----:R-:W-:-:S04]  /*eb80*/  LEA R0, R68, R0, 0x2 ;  /* 0x0000000044007211 */ /* 0x002fc800078e10ff */
[----:B------:R-:W-:-:S13]  /*eb90*/  ISETP.GE.AND P0, PT, R0, R69, PT ;  /* 0x000000450000720c */ /* 0x000fda0003f06270 */
[----:B------:R-:W-:Y:S05]  /*eba0*/  @!P0 BRA `(.L_x_6440) ;  /* 0xffffff1c00ac8947 */ /* 0x000fea000383ffff */
[----:B------:R-:W-:Y:S05]  /*ebb0*/  BSYNC B0 ;  /* 0x0000000000007941 */ /* 0x000fea0003800000 */
.L_x_6108:
[----:B------:R-:W-:Y:S05]  /*ebc0*/  EXIT ;  /* 0x000000000000794d */ /* 0x000fea0003800000 */
.L_x_6437:
[----:B------:R-:W-:Y:S01]  /*ebd0*/  HFMA2.MMA R139, -RZ, RZ, 0, 1.847743988037109375e-06 ;  /* 0x0000001fff8b7435 */ /* 0x000fe200000001ff */
[----:B------:R-:W-:Y:S01]  /*ebe0*/  BSSY B1, `(.L_x_6441) ;  /* 0x0000007000017945 */ /* 0x000fe20003800000 */
[----:B------:R-:W-:Y:S01]  /*ebf0*/  MOV R136, R137 ;  /* 0x0000008900887202 */ /* 0x000fe20000000f00 */
[----:B------:R-:W-:Y:S01]  /*ec00*/  IMAD.MOV.U32 R138, RZ, RZ, 0x1 ;  /* 0x00000001ff8a7424 */ /* 0x000fe200078e00ff */
[----:B------:R-:W-:-:S07]  /*ec10*/  MOV R135, 0xffffffff ;  /* 0xffffffff00877802 */ /* 0x000fce0000000f00 */
[----:B01---5:R-:W-:Y:S05]  /*ec20*/  WARPSYNC.COLLECTIVE R135, `(.L_x_6442) ;  /* 0x0000000087087348 */ /* 0x023fea0003c00000 */
[----:B------:R2:W3:Y:S02]  /*ec30*/  SHFL.BFLY P2, R83, R136, R138, R139 ;  /* 0x0c00008a88537389 */ /* 0x0004e4000004008b */
[----:B0123-5:R-:W-:Y:S01]  /*ec40*/  ENDCOLLECTIVE ;  /* 0x000000000000791b */ /* 0x02ffe20003800000 */
.L_x_6442:
[----:B------:R-:W-:Y:S05]  /*ec50*/  BSYNC B1 ;  /* 0x0000000000017941 */ /* 0x000fea0003800000 */
.L_x_6441:
[----:B------:R-:W-:Y:S01]  /*ec60*/  MOV R68, R83 ;  /* 0x0000005300447202 */ /* 0x000fe20000000f00 */
[----:B------:R-:W-:Y:S01]  /*ec70*/  HFMA2.MMA R138, -RZ, RZ, 0, 1.1920928955078125e-07 ;  /* 0x00000002ff8a7435 */ /* 0x000fe200000001ff */
[----:B------:R-:W-:Y:S01]  /*ec80*/  MOV R139, 0x1f ;  /* 0x0000001f008b7802 */ /* 0x000fe20000000f00 */
[----:B------:R-:W0:Y:S01]  /*ec90*/  LDC R78, c[0x0][0x290] ;  /* 0x0000a400ff4e7b82 */ /* 0x000e220000000800 */
[----:B------:R-:W-:Y:S01]  /*eca0*/  MOV R135, 0xffffffff ;  /* 0xffffffff00877802 */ /* 0x000fe20000000f00 */
[----:B------:R-:W-:-:S04]  /*ecb0*/  FADD.FTZ R69, R137, R68 ;  /* 0x0000004489457221 */ /* 0x000fc80000010000 */
[----:B------:R-:W-:-:S07]  /*ecc0*/  IMAD.MOV.U32 R136, RZ, RZ, R69 ;  /* 0x000000ffff887224 */ /* 0x000fce00078e0045 */
[----:B0-----:R-:W-:Y:S05]  /*ecd0*/  WARPSYNC.COLLECTIVE R135, `(.L_x_6443) ;  /* 0x0000000087087348 */ /* 0x001fea0003c00000 */
[----:B------:R1:W2:Y:S02]  /*ece0*/  SHFL.BFLY P2, R83, R136, R138, R139 ;  /* 0x0c00008a88537389 */ /* 0x0002a4000004008b */
[----:B012---:R-:W-:Y:S01]  /*ecf0*/  ENDCOLLECTIVE ;  /* 0x000000000000791b */ /* 0x007fe20003800000 */
.L_x_6443:
[----:B------:R-:W-:Y:S01]  /*ed00*/  HFMA2.MMA R138, -RZ, RZ, 0, 2.384185791015625e-07 ;  /* 0x00000004ff8a7435 */ /* 0x000fe200000001ff */
[----:B------:R-:W-:-:S04]  /*ed10*/  IMAD.MOV.U32 R68, RZ, RZ, R83 ;  /* 0x000000ffff447224 */ /* 0x000fc800078e0053 */
[----:B------:R-:W-:-:S05]  /*ed20*/  FADD.FTZ R70, R69, R68 ;  /* 0x0000004445467221 */ /* 0x000fca0000010000 */
[----:B------:R-:W-:-:S07]  /*ed30*/  MOV R136, R70 ;  /* 0x0000004600887202 */ /* 0x000fce0000000f00 */
[----:B------:R-:W-:Y:S05]  /*ed40*/  WARPSYNC.COLLECTIVE R135, `(.L_x_6444) ;  /* 0x0000000087087348 */ /* 0x000fea0003c00000 */
[----:B------:R0:W1:Y:S02]  /*ed50*/  SHFL.BFLY P2, R83, R136, R138, R139 ;  /* 0x0c00008a88537389 */ /* 0x000064000004008b */
[----:B01----:R-:W-:Y:S01]  /*ed60*/  ENDCOLLECTIVE ;  /* 0x000000000000791b */ /* 0x003fe20003800000 */
.L_x_6444:
[----:B------:R-:W-:Y:S01]  /*ed70*/  HFMA2.MMA R138, -RZ, RZ, 0, 4.76837158203125e-07 ;  /* 0x00000008ff8a7435 */ /* 0x000fe200000001ff */
[----:B------:R-:W-:-:S05]  /*ed80*/  MOV R71, R83 ;  /* 0x0000005300477202 */ /* 0x000fca0000000f00 */
[----:B------:R-:W-:-:S04]  /*ed90*/  FADD.FTZ R71, R70, R71 ;  /* 0x0000004746477221 */ /* 0x000fc80000010000 */
[----:B------:R-:W-:-:S07]  /*eda0*/  IMAD.MOV.U32 R136, RZ, RZ, R71 ;  /* 0x000000ffff887224 */ /* 0x000fce00078e0047 */
[----:B------:R-:W-:Y:S05]  /*edb0*/  WARPSYNC.COLLECTIVE R135, `(.L_x_6445) ;  /* 0x0000000087087348 */ /* 0x000fea0003c00000 */
[----:B------:R0:W1:Y:S02]  /*edc0*/  SHFL.BFLY P2, R83, R136, R138, R139 ;  /* 0x0c00008a88537389 */ /* 0x000064000004008b */
[----:B01----:R-:W-:Y:S01]  /*edd0*/  ENDCOLLECTIVE ;  /* 0x000000000000791b */ /* 0x003fe20003800000 */
.L_x_6445:
[----:B------:R-:W-:Y:S01]  /*ede0*/  IMAD.MOV.U32 R138, RZ, RZ, 0x10 ;  /* 0x00000010ff8a7424 */ /* 0x000fe200078e00ff */
[----:B------:R-:W-:-:S05]  /*edf0*/  MOV R68, R83 ;  /* 0x0000005300447202 */ /* 0x000fca0000000f00 */
[----:B------:R-:W-:-:S05]  /*ee00*/  FADD.FTZ R82, R71, R68 ;  /* 0x0000004447527221 */ /* 0x000fca0000010000 */
[----:B------:R-:W-:-:S07]  /*ee10*/  MOV R136, R82 ;  /* 0x0000005200887202 */ /* 0x000fce0000000f00 */
[----:B------:R-:W-:Y:S05]  /*ee20*/  WARPSYNC.COLLECTIVE R135, `(.L_x_6446) ;  /* 0x0000000087087348 */ /* 0x000fea0003c00000 */
[----:B------:R0:W1:Y:S02]  /*ee30*/  SHFL.BFLY P2, R83, R136, R138, R139 ;  /* 0x0c00008a88537389 */ /* 0x000064000004008b */
[----:B01----:R-:W-:Y:S01]  /*ee40*/  ENDCOLLECTIVE ;  /* 0x000000000000791b */ /* 0x003fe20003800000 */
.L_x_6446:
        /* <DEDUP_REMOVED lines=72> */
.L_x_6447:
[----:B------:R-:W-:Y:S01]  /*f2d0*/  HFMA2.MMA R138, -RZ, RZ, 0, 1.1920928955078125e-07 ;  /* 0x00000002ff8a7435 */ /* 0x000fe200000001ff */
[----:B------:R-:W-:-:S04]  /*f2e0*/  IMAD.MOV.U32 R69, RZ, RZ, R83 ;  /* 0x000000ffff457224 */ /* 0x000fc800078e0053 */
[----:B------:R-:W-:-:S05]  /*f2f0*/  FADD.FTZ R69, R68, R69 ;  /* 0x0000004544457221 */ /* 0x000fca0000010000 */
[----:B------:R-:W-:-:S07]  /*f300*/  MOV R136, R69 ;  /* 0x0000004500887202 */ /* 0x000fce0000000f00 */
[----:B------:R-:W-:Y:S05]  /*f310*/  WARPSYNC.COLLECTIVE R135, `(.L_x_6448) ;  /* 0x0000000087087348 */ /* 0x000fea0003c00000 */
[----:B------:R0:W1:Y:S02]  /*f320*/  SHFL.BFLY P2, R83, R136, R138, R139 ;  /* 0x0c00008a88537389 */ /* 0x000064000004008b */
[----:B01----:R-:W-:Y:S01]  /*f330*/  ENDCOLLECTIVE ;  /* 0x000000000000791b */ /* 0x003fe20003800000 */
.L_x_6448:
[----:B------:R-:W-:Y:S01]  /*f340*/  HFMA2.MMA R138, -RZ, RZ, 0, 2.384185791015625e-07 ;  /* 0x00000004ff8a7435 */ /* 0x000fe200000001ff */
[----:B------:R-:W-:-:S05]  /*f350*/  MOV R70, R83 ;  /* 0x0000005300467202 */ /* 0x000fca0000000f00 */
[----:B------:R-:W-:-:S04]  /*f360*/  FADD.FTZ R70, R69, R70 ;  /* 0x0000004645467221 */ /* 0x000fc80000010000 */
[----:B------:R-:W-:-:S07]  /*f370*/  IMAD.MOV.U32 R136, RZ, RZ, R70 ;  /* 0x000000ffff887224 */ /* 0x000fce00078e0046 */
[----:B------:R-:W-:Y:S05]  /*f380*/  WARPSYNC.COLLECTIVE R135, `(.L_x_6449) ;  /* 0x0000000087087348 */ /* 0x000fea0003c00000 */
[----:B------:R0:W1:Y:S02]  /*f390*/  SHFL.BFLY P2, R83, R136, R138, R139 ;  /* 0x0c00008a88537389 */ /* 0x000064000004008b */
[----:B01----:R-:W-:Y:S01]  /*f3a0*/  ENDCOLLECTIVE ;  /* 0x000000000000791b */ /* 0x003fe20003800000 */
.L_x_6449:
[----:B------:R-:W-:Y:S01]  /*f3b0*/  IMAD.MOV.U32 R138, RZ, RZ, 0x8 ;  /* 0x00000008ff8a7424 */ /* 0x000fe200078e00ff */
[----:B------:R-:W-:-:S05]  /*f3c0*/  MOV R71, R83 ;  /* 0x0000005300477202 */ /* 0x000fca0000000f00 */
[----:B------:R-:W-:-:S05]  /*f3d0*/  FADD.FTZ R71, R70, R71 ;  /* 0x0000004746477221 */ /* 0x000fca0000010000 */
[----:B------:R-:W-:-:S07]  /*f3e0*/  MOV R136, R71 ;  /* 0x0000004700887202 */ /* 0x000fce0000000f00 */
[----:B------:R-:W-:Y:S05]  /*f3f0*/  WARPSYNC.COLLECTIVE R135, `(.L_x_6450) ;  /* 0x0000000087087348 */ /* 0x000fea0003c00000 */
[----:B------:R0:W1:Y:S02]  /*f400*/  SHFL.BFLY P2, R83, R136, R138, R139 ;  /* 0x0c00008a88537389 */ /* 0x000064000004008b */
[----:B01----:R-:W-:Y:S01]  /*f410*/  ENDCOLLECTIVE ;  /* 0x000000000000791b */ /* 0x003fe20003800000 */
.L_x_6450:
[----:B------:R-:W-:Y:S01]  /*f420*/  HFMA2.MMA R138, -RZ, RZ, 0, 9.5367431640625e-07 ;  /* 0x00000010ff8a7435 */ /* 0x000fe200000001ff */
[----:B------:R-:W-:-:S05]  /*f430*/  MOV R82, R83 ;  /* 0x0000005300527202 */ /* 0x000fca0000000f00 */
[----:B------:R-:W-:-:S05]  /*f440*/  FADD.FTZ R82, R71, R82 ;  /* 0x0000005247527221 */ /* 0x000fca0000010000 */
[----:B------:R-:W-:-:S07]  /*f450*/  MOV R136, R82 ;  /* 0x0000005200887202 */ /* 0x000fce0000000f00 */
[----:B------:R-:W-:Y:S05]  /*f460*/  WARPSYNC.COLLECTIVE R135, `(.L_x_6451) ;  /* 0x0000000087087348 */ /* 0x000fea0003c00000 */
[----:B------:R0:W1:Y:S02]  /*f470*/  SHFL.BFLY P2, R83, R136, R138, R139 ;  /* 0x0c00008a88537389 */ /* 0x000064000004008b */
[----:B01----:R-:W-:Y:S01]  /*f480*/  ENDCOLLECTIVE ;  /* 0x000000000000791b */ /* 0x003fe20003800000 */
.L_x_6451:
[----:B------:R-:W-:Y:S05]  /*f490*/  BRA `(.L_x_6452) ;  /* 0xffffffe800e47947 */ /* 0x000fea000383ffff */
.L_x_6453:
        /* <DEDUP_REMOVED lines=14> */
.L_x_30445:


//--------------------- .text._ZN10layer_norm13ln_fwd_kernelINS_13Kernel_traitsIf13__nv_bfloat16S2_S2_fjLj1024ELj1ELj4ELj1ELj16ENS_18Kernel_traits_baseILj1024EfS2_S2_S2_fjLj128EEEEELb0ELb0ELb0ELb0EEEvNS_9FwdParamsE --------------------------
	.section	.text._ZN10layer_norm13ln_fwd_kernelINS_13Kernel_traitsIf13__nv_bfloat16S2_S2_fjLj1024ELj1ELj4ELj1ELj16ENS_18Kernel_traits_baseILj1024EfS2_S2_S2_fjLj128EEEEELb0ELb0ELb0ELb0EEEvNS_9FwdParamsE,"ax",@progbits
	.align	128
        .global         _ZN10layer_norm13ln_fwd_kernelINS_13Kernel_traitsIf13__nv_bfloat16S2_S2_fjLj1024ELj1ELj4ELj1ELj16ENS_18Kernel_traits_baseILj1024EfS2_S2_S2_fjLj128EEEEELb0ELb0ELb0ELb0EEEvNS_9FwdParamsE
        .type           _ZN10layer_norm13ln_fwd_kernelINS_13Kernel_traitsIf13__nv_bfloat16S2_S2_fjLj1024ELj1ELj4ELj1ELj16ENS_18Kernel_traits_baseILj1024EfS2_S2_S2_fjLj128EEEEELb0ELb0ELb0ELb0EEEvNS_9FwdParamsE,@function
        .size           _ZN10layer_norm13ln_fwd_kernelINS_13Kernel_traitsIf13__nv_bfloat16S2_S2_fjLj1024ELj1ELj4ELj1ELj16ENS_18Kernel_traits_baseILj1024EfS2_S2_S2_fjLj128EEEEELb0ELb0ELb0ELb0EEEvNS_9FwdParamsE,(.L_x_30446 - _ZN10layer_norm13ln_fwd_kernelINS_13Kernel_traitsIf13__nv_bfloat16S2_S2_fjLj1024ELj1ELj4ELj1ELj16ENS_18Kernel_traits_baseILj1024EfS2_S2_S2_fjLj128EEEEELb0ELb0ELb0ELb0EEEvNS_9FwdParamsE)
        .other          _ZN10layer_norm13ln_fwd_kernelINS_13Kernel_traitsIf13__nv_bfloat16S2_S2_fjLj1024ELj1ELj4ELj1ELj16ENS_18Kernel_traits_baseILj1024EfS2_S2_S2_fjLj128EEEEELb0ELb0ELb0ELb0EEEvNS_9FwdParamsE,@"STO_CUDA_ENTRY STV_DEFAULT"
_ZN10layer_norm13ln_fwd_kernelINS_13Kernel_traitsIf13__nv_bfloat16S2_S2_fjLj1024ELj1ELj4ELj1ELj16ENS_18Kernel_traits_baseILj1024EfS2_S2_S2_fjLj128EEEEELb0ELb0ELb0ELb0EEEvNS_9FwdParamsE:
.text._ZN10layer_norm13ln_fwd_kernelINS_13Kernel_traitsIf13__nv_bfloat16S2_S2_fjLj1024ELj1ELj4ELj1ELj16ENS_18Kernel_traits_baseILj1024EfS2_S2_S2_fjLj128EEEEELb0ELb0ELb0ELb0EEEvNS_9FwdParamsE:
        /* <DEDUP_REMOVED lines=9> */
[----:B0-----:R-:W-:-:S04]  /*0090*/  LOP3.LUT R3, R4, 0x1f, RZ, 0xc, !PT ;  /* 0x0000001f04037812 */ /* 0x001fc800078e0cff */
[----:B------:R-:W-:Y:S02]  /*00a0*/  LEA.HI.SX32 R2, R0, R3, 0x1d ;  /* 0x0000000300027211 */ /* 0x000fe400078feaff */
[----:B------:R-:W-:Y:S02]  /*00b0*/  SHF.R.U32.HI R0, RZ, 0x5, R4 ;  /* 0x00000005ff007819 */ /* 0x000fe40000011604 */
[C---:B------:R-:W-:Y:S02]  /*00c0*/  LOP3.LUT P2, RZ, R2.reuse, 0xffffffe0, RZ, 0xc0, !PT ;  /* 0xffffffe002ff7812 */ /* 0x040fe4000784c0ff */
[C---:B------:R-:W-:Y:S02]  /*00d0*/  ISETP.GE.U32.AND P5, PT, R2.reuse, 0x40, PT ;  /* 0x000000400200780c */ /* 0x040fe40003fa6070 */
[C---:B------:R-:W-:Y:S02]  /*00e0*/  ISETP.GE.U32.AND P4, PT, R2.reuse, 0x60, PT ;  /* 0x000000600200780c */ /* 0x040fe40003f86070 */
[----:B------:R-:W-:-:S02]  /*00f0*/  ISETP.GE.U32.AND P3, PT, R2, 0x80, PT ;  /* 0x000000800200780c */ /* 0x000fc40003f66070 */
[----:B------:R-:W-:Y:S02]  /*0100*/  P2R R3, PR, RZ, 0x20 ;  /* 0x00000020ff037803 */ /* 0x000fe40000000000 */
[----:B------:R-:W-:Y:S02]  /*0110*/  P2R R3, PR, RZ, 0x10 ;  /* 0x00000010ff037803 */ /* 0x000fe40000000000 */
[----:B------:R-:W-:Y:S02]  /*0120*/  P2R R3, PR, RZ, 0x8 ;  /* 0x00000008ff037803 */ /* 0x000fe40000000000 */
[----:B--2---:R-:W-:Y:S02]  /*0130*/  LEA R0, R5, R0, 0x2 ;  /* 0x0000000005007211 */ /* 0x004fe400078e10ff */
[----:B------:R-:W-:Y:S01]  /*0140*/  LOP3.LUT R3, R4, 0x1f, RZ, 0xc0, !PT ;  /* 0x0000001f04037812 */ /* 0x000fe200078ec0ff */
[----:B---3--:R-:W-:Y:S06]  /*0150*/  @!P2 BRA `(.L_x_6455) ;  /* 0x000000000040a947 */ /* 0x008fec0003800000 */
[----:B------:R-:W0:Y:S01]  /*0160*/  LDC.64 R4, c[0x0][0x260] ;  /* 0x00009800ff047b82 */ /* 0x000e220000000a00 */
[----:B------:R-:W-:Y:S01]  /*0170*/  ULDC.64 UR6, c[0x0][0x2c8] ;  /* 0x0000b20000067ab9 */ /* 0x000fe20000000a00 */
[----:B------:R-:W-:Y:S02]  /*0180*/  CS2R R18, SRZ ;  /* 0x0000000000127805 */ /* 0x000fe4000001ff00 */
[----:B------:R-:W-:Y:S02]  /*0190*/  ISETP.NE.U32.AND P0, PT, RZ, UR6, PT ;  /* 0x00000006ff007c0c */ /* 0x000fe4000bf05070 */
[----:B------:R-:W-:Y:S02]  /*01a0*/  CS2R R16, SRZ ;  /* 0x0000000000107805 */ /* 0x000fe4000001ff00 */
[----:B------:R-:W-:Y:S02]  /*01b0*/  CS2R R22, SRZ ;  /* 0x0000000000167805 */ /* 0x000fe4000001ff00 */
[----:B------:R-:W-:-:S02]  /*01c0*/  CS2R R20, SRZ ;  /* 0x0000000000147805 */ /* 0x000fc4000001ff00 */
[----:B------:R-:W-:-:S13]  /*01d0*/  ISETP.NE.AND.EX P0, PT, RZ, UR7, PT, P0 ;  /* 0x00000007ff007c0c */ /* 0x000fda000bf05300 */
[----:B------:R-:W-:-:S04]  /*01e0*/  @P0 LEA R6, P1, R3, UR6, 0x5 ;  /* 0x0000000603060c11 */ /* 0x000fc8000f8228ff */
[C---:B------:R-:W-:Y:S01]  /*01f0*/  @P0 LEA.HI.X R7, R3.reuse, UR7, RZ, 0x5, P1 ;  /* 0x0000000703070c11 */ /* 0x040fe200088f2cff */
[----:B0-----:R-:W-:-:S04]  /*0200*/  IMAD.WIDE.U32 R4, R3, 0x20, R4 ;  /* 0x0000002003047825 */ /* 0x001fc800078e0004 */
[----:B------:R0:W5:Y:S04]  /*0210*/  @P0 LDG.E.128 R16, desc[UR4][R6.64] ;  /* 0x0000000406100981 */ /* 0x000168000c1e1d00 */
[----:B------:R0:W5:Y:S04]  /*0220*/  LDG.E.128 R24, desc[UR4][R4.64] ;  /* 0x0000000404187981 */ /* 0x000168000c1e1d00 */
[----:B------:R0:W5:Y:S04]  /*0230*/  @P0 LDG.E.128 R20, desc[UR4][R6.64+0x10] ;  /* 0x0000100406140981 */ /* 0x000168000c1e1d00 */
[----:B------:R0:W5:Y:S01]  /*0240*/  LDG.E.128 R28, desc[UR4][R4.64+0x10] ;  /* 0x00001004041c7981 */ /* 0x000162000c1e1d00 */
[----:B------:R-:W-:-:S07]  /*0250*/  LOP3.LUT R3, R3, 0x20, RZ, 0xfc, !PT ;  /* 0x0000002003037812 */ /* 0x000fce00078efcff */
.L_x_6455:
[----:B------:R-:W-:Y:S05]  /*0260*/  BSYNC B0 ;  /* 0x0000000000007941 */ /* 0x000fea0003800000 */
.L_x_6454:
[----:B------:R-:W-:Y:S04]  /*0270*/  BSSY B0, `(.L_x_6456) ;  /* 0x0000012000007945 */ /* 0x000fe80003800000 */
[----:B------:R-:W-:Y:S05]  /*0280*/  @!P5 BRA `(.L_x_6457) ;  /* 0x000000000040d947 */ /* 0x000fea0003800000 */
[----:B0-----:R-:W0:Y:S01]  /*0290*/  LDC.64 R6, c[0x0][0x260] ;  /* 0x00009800ff067b82 */ /* 0x001e220000000a00 */
        /* <DEDUP_REMOVED lines=14> */
[----:B------:R-:W-:-:S07]  /*0380*/  IADD3 R3, R3, 0x20, RZ ;  /* 0x0000002003037810 */ /* 0x000fce0007ffe0ff */
.L_x_6457:
[----:B------:R-:W-:Y:S05]  /*0390*/  BSYNC B0 ;  /* 0x0000000000007941 */ /* 0x000fea0003800000 */
.L_x_6456:
[----:B------:R-:W-:Y:S04]  /*03a0*/  BSSY B0, `(.L_x_6458) ;  /* 0x0000012000007945 */ /* 0x000fe80003800000 */
[----:B------:R-:W-:Y:S05]  /*03b0*/  @!P4 BRA `(.L_x_6459) ;  /* 0x000000000040c947 */ /* 0x000fea0003800000 */
[----:B01----:R-:W0:Y:S01]  /*03c0*/  LDC.64 R6, c[0x0][0x260] ;  /* 0x00009800ff067b82 */ /* 0x003e220000000a00 */
        /* <DEDUP_REMOVED lines=15> */
.L_x_6459:
[----:B------:R-:W-:Y:S05]  /*04c0*/  BSYNC B0 ;  /* 0x0000000000007941 */ /* 0x000fea0003800000 */
.L_x_6458:
[----:B------:R-:W-:Y:S04]  /*04d0*/  BSSY B0, `(.L_x_6460) ;  /* 0x0000011000007945 */ /* 0x000fe80003800000 */
[----:B------:R-:W-:Y:S05]  /*04e0*/  @!P3 BRA `(.L_x_6461) ;  /* 0x00000000003cb947 */ /* 0x000fea0003800000 */
[----:B012---:R-:W0:Y:S01]  /*04f0*/  LDC.64 R4, c[0x0][0x260] ;  /* 0x00009800ff047b82 */ /* 0x007e220000000a00 */
[----:B------:R-:W-:Y:S01]  /*0500*/  ULDC.64 UR6, c[0x0][0x2c8] ;  /* 0x0000b20000067ab9 */ /* 0x000fe20000000a00 */
[----:B------:R-:W-:Y:S02]  /*0510*/  CS2R R66, SRZ ;  /* 0x0000000000427805 */ /* 0x000fe4000001ff00 */
[----:B------:R-:W-:Y:S02]  /*0520*/  ISETP.NE.U32.AND P0, PT, RZ, UR6, PT ;  /* 0x00000006ff007c0c */ /* 0x000fe4000bf05070 */
[----:B------:R-:W-:Y:S02]  /*0530*/  CS2R R64, SRZ ;  /* 0x0000000000407805 */ /* 0x000fe4000001ff00 */
[----:B------:R-:W-:Y:S02]  /*0540*/  CS2R R70, SRZ ;  /* 0x0000000000467805 */ /* 0x000fe4000001ff00 */
[----:B------:R-:W-:-:S02]  /*0550*/  CS2R R68, SRZ ;  /* 0x0000000000447805 */ /* 0x000fc4000001ff00 */
[----:B------:R-:W-:-:S13]  /*0560*/  ISETP.NE.AND.EX P0, PT, RZ, UR7, PT, P0 ;  /* 0x00000007ff007c0c */ /* 0x000fda000bf05300 */
[C---:B------:R-:W-:Y:S01]  /*0570*/  @P0 LEA R6, P1, R3.reuse, UR6, 0x5 ;  /* 0x0000000603060c11 */ /* 0x040fe2000f8228ff */
[----:B0-----:R-:W-:-:S03]  /*0580*/  IMAD.WIDE.U32 R4, R3, 0x20, R4 ;  /* 0x0000002003047825 */ /* 0x001fc600078e0004 */
[----:B------:R-:W-:Y:S02]  /*0590*/  @P0 LEA.HI.X R7, R3, UR7, RZ, 0x5, P1 ;  /* 0x0000000703070c11 */ /* 0x000fe400088f2cff */
[----:B------:R3:W5:Y:S04]  /*05a0*/  LDG.E.128 R72, desc[UR4][R4.64] ;  /* 0x0000000404487981 */ /* 0x000768000c1e1d00 */
[----:B------:R3:W5:Y:S04]  /*05b0*/  @P0 LDG.E.128 R64, desc[UR4][R6.64] ;  /* 0x0000000406400981 */ /* 0x000768000c1e1d00 */
[----:B------:R3:W5:Y:S04]  /*05c0*/  @P0 LDG.E.128 R68, desc[UR4][R6.64+0x10] ;  /* 0x0000100406440981 */ /* 0x000768000c1e1d00 */
[----:B------:R3:W5:Y:S02]  /*05d0*/  LDG.E.128 R76, desc[UR4][R4.64+0x10] ;  /* 0x00001004044c7981 */ /* 0x000764000c1e1d00 */
.L_x_6461:
[----:B------:R-:W-:Y:S05]  /*05e0*/  BSYNC B0 ;  /* 0x0000000000007941 */ /* 0x000fea0003800000 */
.L_x_6460:
[----:B------:R-:W-:Y:S02]  /*05f0*/  ULDC UR6, c[0x0][0x214] ;  /* 0x0000850000067ab9 */ /* 0x000fe40000000800 */
[----:B------:R-:W-:Y:S01]  /*0600*/  ISETP.GE.AND P0, PT, R0, UR6, PT ;  /* 0x0000000600007c0c */ /* 0x000fe2000bf06270 */
[----:B------:R-:W-:Y:S02]  /*0610*/  ULDC.64 UR6, c[0x0][0x230] ;  /* 0x00008c0000067ab9 */ /* 0x000fe40000000a00 */
[----:B------:R-:W-:-:S04]  /*0620*/  LOP3.LUT P1, RZ, R8, UR6, RZ, 0xfc, !PT ;  /* 0x0000000608ff7c12 */ /* 0x000fc8000f82fcff */
[----:B------:R-:W-:-:S06]  /*0630*/  LOP3.LUT P1, RZ, R9, UR7, RZ, 0xfc, P1 ;  /* 0x0000000709ff7c12 */ /* 0x000fcc000882fcff */
[----:B------:R-:W-:Y:S07]  /*0640*/  @P0 EXIT ;  /* 0x000000000000094d */ /* 0x000fee0003800000 */
[----:B------:R-:W-:Y:S01]  /*0650*/  ISETP.NE.U32.AND P0, PT, R8, RZ, PT ;  /* 0x000000ff0800720c */ /* 0x000fe20003f05070 */
[----:B------:R-:W-:Y:S01]  /*0660*/  ULDC.U8 UR6, c[0x0][0x2a0] ;  /* 0x0000a80000067ab9 */ /* 0x000fe20000000000 */
[----:B------:R-:W-:Y:S01]  /*0670*/  ULDC UR7, c[0x0][0x218] ;  /* 0x0000860000077ab9 */ /* 0x000fe20000000800 */
[----:B------:R-:W-:Y:S01]  /*0680*/  UISETP.NE.AND UP0, UPT, UR6, URZ, UPT ;  /* 0x0000003f0600728c */ /* 0x000fe2000bf05270 */
[----:B------:R-:W-:Y:S01]  /*0690*/  ISETP.NE.AND.EX P0, PT, R9, RZ, PT, P0 ;  /* 0x000000ff0900720c */ /* 0x000fe20003f05300 */
[----:B------:R-:W-:Y:S01]  /*06a0*/  ULDC.64 UR8, c[0x0][0x230] ;  /* 0x00008c0000087ab9 */ /* 0x000fe20000000a00 */
[----:B------:R-:W-:-:S11]  /*06b0*/  ULDC UR6, c[0x0][0x2d8] ;  /* 0x0000b60000067ab9 */ /* 0x000fd60000000800 */
.L_x_6575:
[----:B------:R-:W4:Y:S02]  /*06c0*/  @P0 LDC.64 R84, c[0x0][0x270] ;  /* 0x00009c00ff540b82 */ /* 0x000f240000000a00 */
[----:B----4-:R-:W-:-:S06]  /*06d0*/  @P0 IMAD.WIDE R84, R0, 0x2, R84 ;  /* 0x0000000200540825 */ /* 0x010fcc00078e0254 */
[----:B------:R-:W4:Y:S01]  /*06e0*/  @P0 LDG.E.U16 R84, desc[UR4][R84.64] ;  /* 0x0000000454540981 */ /* 0x000f22000c1e1500 */
        /* <DEDUP_REMOVED lines=9> */
[----:B----4-:R-:W-:Y:S01]  /*0780*/  @P0 SHF.L.U32 R113, R84, 0x10, RZ ;  /* 0x0000001054710819 */ /* 0x010fe200000006ff */
        /* <DEDUP_REMOVED lines=8> */
[----:B------:R-:W1:Y:S01]  /*0810*/  LDG.E.128 R84, desc[UR4][R84.64] ;  /* 0x0000000454547981 */ /* 0x000e62000c1e1d00 */
[----:B------:R-:W-:-:S04]  /*0820*/  ISETP.NE.U32.AND P3, PT, RZ, UR8, PT ;  /* 0x00000008ff007c0c */ /* 0x000fc8000bf65070 */
[----:B------:R-:W-:Y:S02]  /*0830*/  ISETP.NE.AND.EX P3, PT, RZ, UR9, PT, P3 ;  /* 0x00000009ff007c0c */ /* 0x000fe4000bf65330 */
[C---:B-123--:R-:W-:Y:S02]  /*0840*/  SHF.L.U32 R4, R84.reuse, 0x10, RZ ;  /* 0x0000001054047819 */ /* 0x04efe400000006ff */
[----:B------:R-:W-:-:S03]  /*0850*/  PRMT R3, R84, 0x7632, R3 ;  /* 0x0000763254037816 */ /* 0x000fc60000000003 */
[----:B------:R-:W-:-:S06]  /*0860*/  FMUL.FTZ R4, R4, R113 ;  /* 0x0000007104047220 */ /* 0x000fcc0000410000 */
[----:B0-----:R-:W-:Y:S05]  /*0870*/  @P3 BRA `(.L_x_6464) ;  /* 0x0000000000083947 */ /* 0x001fea0003800000 */
[----:B------:R-:W-:Y:S05]  /*0880*/  @P1 BRA `(.L_x_6465) ;  /* 0x00000000000c1947 */ /* 0x000fea0003800000 */
[----:B------:R-:W-:Y:S05]  /*0890*/  BRA `(.L_x_6466) ;  /* 0x0000000000107947 */ /* 0x000fea0003800000 */
.L_x_6464:
[----:B-----5:R-:W-:-:S05]  /*08a0*/  SHF.L.U32 R11, R12, 0x10, RZ ;  /* 0x000000100c0b7819 */ /* 0x020fca00000006ff */
[----:B------:R-:W-:-:S07]  /*08b0*/  FADD.FTZ R4, R11, R4 ;  /* 0x000000040b047221 */ /* 0x000fce0000010000 */
.L_x_6465:
[----:B------:R-:W-:-:S04]  /*08c0*/  F2FP.BF16.F32.PACK_AB R11, RZ, R4 ;  /* 0x00000004ff0b723e */ /* 0x000fc800000010ff */
[----:B------:R-:W-:-:S07]  /*08d0*/  PRMT R80, R11, 0x7610, R80 ;  /* 0x000076100b507816 */ /* 0x000fce0000000050 */
.L_x_6466:
[----:B------:R-:W-:-:S05]  /*08e0*/  SHF.L.U32 R84, R3, 0x10, RZ ;  /* 0x0000001003547819 */ /* 0x000fca00000006ff */
[----:B------:R-:W-:Y:S01]  /*08f0*/  FMUL.FTZ R3, R84, R113 ;  /* 0x0000007154037220 */ /* 0x000fe20000410000 */
[----:B------:R-:W-:Y:S06]  /*0900*/  @P3 BRA `(.L_x_6467) ;  /* 0x0000000000083947 */ /* 0x000fec0003800000 */
[----:B------:R-:W-:Y:S05]  /*0910*/  @P1 BRA `(.L_x_6468) ;  /* 0x0000000000101947 */ /* 0x000fea0003800000 */
[----:B------:R-:W-:Y:S05]  /*0920*/  BRA `(.L_x_6469) ;  /* 0x0000000000147947 */ /* 0x000fea0003800000 */
.L_x_6467:
[----:B-----5:R-:W-:-:S04]  /*0930*/  PRMT R11, R12, 0x7632, R11 ;  /* 0x000076320c0b7816 */ /* 0x020fc8000000000b */
[----:B------:R-:W-:-:S05]  /*0940*/  SHF.L.U32 R84, R11, 0x10, RZ ;  /* 0x000000100b547819 */ /* 0x000fca00000006ff */
[----:B------:R-:W-:-:S07]  /*0950*/  FADD.FTZ R3, R84, R3 ;  /* 0x0000000354037221 */ /* 0x000fce0000010000 */
.L_x_6468:
[----:B------:R-:W-:-:S04]  /*0960*/  F2FP.BF16.F32.PACK_AB R11, RZ, R3 ;  /* 0x00000003ff0b723e */ /* 0x000fc800000010ff */
[----:B------:R-:W-:-:S07]  /*0970*/  PRMT R80, R80, 0x5410, R11 ;  /* 0x0000541050507816 */ /* 0x000fce000000000b */
.L_x_6469:
[C---:B------:R-:W-:Y:S02]  /*0980*/  SHF.L.U32 R88, R85.reuse, 0x10, RZ ;  /* 0x0000001055587819 */ /* 0x040fe400000006ff */
[----:B------:R-:W-:-:S03]  /*0990*/  PRMT R85, R85, 0x7632, R85 ;  /* 0x0000763255557816 */ /* 0x000fc60000000055 */
[----:B------:R-:W-:Y:S01]  /*09a0*/  FMUL.FTZ R88, R88, R113 ;  /* 0x0000007158587220 */ /* 0x000fe20000410000 */
[----:B------:R-:W-:Y:S06]  /*09b0*/  @P3 BRA `(.L_x_6470) ;  /* 0x0000000000083947 */ /* 0x000fec0003800000 */
[----:B------:R-:W-:Y:S05]  /*09c0*/  @P1 BRA `(.L_x_6471) ;  /* 0x00000000000c1947 */ /* 0x000fea0003800000 */
[----:B------:R-:W-:Y:S05]  /*09d0*/  BRA `(.L_x_6472) ;  /* 0x0000000000107947 */ /* 0x000fea0003800000 */
.L_x_6470:
[----:B-----5:R-:W-:-:S05]  /*09e0*/  SHF.L.U32 R11, R13, 0x10, RZ ;  /* 0x000000100d0b7819 */ /* 0x020fca00000006ff */
[----:B------:R-:W-:-:S07]  /*09f0*/  FADD.FTZ R88, R11, R88 ;  /* 0x000000580b587221 */ /* 0x000fce0000010000 */
.L_x_6471:
[----:B------:R-:W-:-:S04]  /*0a00*/  F2FP.BF16.F32.PACK_AB R11, RZ, R88 ;  /* 0x00000058ff0b723e */ /* 0x000fc800000010ff */
[----:B------:R-:W-:-:S07]  /*0a10*/  PRMT R81, R11, 0x7610, R81 ;  /* 0x000076100b517816 */ /* 0x000fce0000000051 */
.L_x_6472:
[----:B------:R-:W-:-:S05]  /*0a20*/  SHF.L.U32 R84, R85, 0x10, RZ ;  /* 0x0000001055547819 */ /* 0x000fca00000006ff */
[----:B------:R-:W-:Y:S01]  /*0a30*/  FMUL.FTZ R11, R84, R113 ;  /* 0x00000071540b7220 */ /* 0x000fe20000410000 */
[----:B------:R-:W-:Y:S06]  /*0a40*/  @P3 BRA `(.L_x_6473) ;  /* 0x0000000000083947 */ /* 0x000fec0003800000 */
[----:B------:R-:W-:Y:S05]  /*0a50*/  @P1 BRA `(.L_x_6474) ;  /* 0x0000000000101947 */ /* 0x000fea0003800000 */
[----:B------:R-:W-:Y:S05]  /*0a60*/  BRA `(.L_x_6475) ;  /* 0x0000000000147947 */ /* 0x000fea0003800000 */
.L_x_6473:
[----:B-----5:R-:W-:-:S04]  /*0a70*/  PRMT R84, R13, 0x7632, R84 ;  /* 0x000076320d547816 */ /* 0x020fc80000000054 */
[----:B------:R-:W-:-:S05]  /*0a80*/  SHF.L.U32 R84, R84, 0x10, RZ ;  /* 0x0000001054547819 */ /* 0x000fca00000006ff */
[----:B------:R-:W-:-:S07]  /*0a90*/  FADD.FTZ R11, R84, R11 ;  /* 0x0000000b540b7221 */ /* 0x000fce0000010000 */
.L_x_6474:
[----:B------:R-:W-:-:S04]  /*0aa0*/  F2FP.BF16.F32.PACK_AB R84, RZ, R11 ;  /* 0x0000000bff54723e */ /* 0x000fc800000010ff */
[----:B------:R-:W-:-:S07]  /*0ab0*/  PRMT R81, R81, 0x5410, R84 ;  /* 0x0000541051517816 */ /* 0x000fce0000000054 */
.L_x_6475:
[C---:B------:R-:W-:Y:S02]  /*0ac0*/  SHF.L.U32 R100, R86.reuse, 0x10, RZ ;  /* 0x0000001056647819 */ /* 0x040fe400000006ff */
[----:B------:R-:W-:-:S03]  /*0ad0*/  PRMT R86, R86, 0x7632, R86 ;  /* 0x0000763256567816 */ /* 0x000fc60000000056 */
[----:B------:R-:W-:Y:S01]  /*0ae0*/  FMUL.FTZ R100, R100, R113 ;  /* 0x0000007164647220 */ /* 0x000fe20000410000 */
[----:B------:R-:W-:Y:S06]  /*0af0*/  @P3 BRA `(.L_x_6476) ;  /* 0x0000000000083947 */ /* 0x000fec0003800000 */
[----:B------:R-:W-:Y:S05]  /*0b00*/  @P1 BRA `(.L_x_6477) ;  /* 0x00000000000c1947 */ /* 0x000fea0003800000 */
[----:B------:R-:W-:Y:S05]  /*0b10*/  BRA `(.L_x_6478) ;  /* 0x0000000000107947 */ /* 0x000fea0003800000 */
.L_x_6476:
[----:B-----5:R-:W-:-:S05]  /*0b20*/  SHF.L.U32 R85, R14, 0x10, RZ ;  /* 0x000000100e557819 */ /* 0x020fca00000006ff */
[----:B------:R-:W-:-:S07]  /*0b30*/  FADD.FTZ R100, R85, R100 ;  /* 0x0000006455647221 */ /* 0x000fce0000010000 */
.L_x_6477:
[----:B------:R-:W-:-:S04]  /*0b40*/  F2FP.BF16.F32.PACK_AB R84, RZ, R100 ;  /* 0x00000064ff54723e */ /* 0x000fc800000010ff */
[----:B------:R-:W-:-:S07]  /*0b50*/  PRMT R82, R84, 0x7610, R82 ;  /* 0x0000761054527816 */ /* 0x000fce0000000052 */
.L_x_6478:
[----:B------:R-:W-:-:S05]  /*0b60*/  SHF.L.U32 R86, R86, 0x10, RZ ;  /* 0x0000001056567819 */ /* 0x000fca00000006ff */
[----:B------:R-:W-:Y:S01]  /*0b70*/  FMUL.FTZ R99, R86, R113 ;  /* 0x0000007156637220 */ /* 0x000fe20000410000 */
[----:B------:R-:W-:Y:S06]  /*0b80*/  @P3 BRA `(.L_x_6479) ;  /* 0x0000000000083947 */ /* 0x000fec0003800000 */
[----:B------:R-:W-:Y:S05]  /*0b90*/  @P1 BRA `(.L_x_6480) ;  /* 0x0000000000101947 */ /* 0x000fea0003800000 */
[----:B------:R-:W-:Y:S05]  /*0ba0*/  BRA `(.L_x_6481) ;  /* 0x0000000000147947 */ /* 0x000fea0003800000 */
.L_x_6479:
[----:B-----5:R-:W-:-:S04]  /*0bb0*/  PRMT R84, R14, 0x7632, R84 ;  /* 0x000076320e547816 */ /* 0x020fc80000000054 */
[----:B------:R-:W-:-:S05]  /*0bc0*/  SHF.L.U32 R84, R84, 0x10, RZ ;  /* 0x0000001054547819 */ /* 0x000fca00000006ff */
[----:B------:R-:W-:-:S07]  /*0bd0*/  FADD.FTZ R99, R84, R99 ;  /* 0x0000006354637221 */ /* 0x000fce0000010000 */
.L_x_6480:
[----:B------:R-:W-:-:S04]  /*0be0*/  F2FP.BF16.F32.PACK_AB R84, RZ, R99 ;  /* 0x00000063ff54723e */ /* 0x000fc800000010ff */
[----:B------:R-:W-:-:S07]  /*0bf0*/  PRMT R82, R82, 0x5410, R84 ;  /* 0x0000541052527816 */ /* 0x000fce0000000054 */
.L_x_6481:
[C---:B------:R-:W-:Y:S02]  /*0c00*/  SHF.L.U32 R104, R87.reuse, 0x10, RZ ;  /* 0x0000001057687819 */ /* 0x040fe400000006ff */
[----:B------:R-:W-:-:S03]  /*0c10*/  PRMT R87, R87, 0x7632, R87 ;  /* 0x0000763257577816 */ /* 0x000fc60000000057 */
[----:B------:R-:W-:Y:S01]  /*0c20*/  FMUL.FTZ R104, R104, R113 ;  /* 0x0000007168687220 */ /* 0x000fe20000410000 */
[----:B------:R-:W-:Y:S06]  /*0c30*/  @P3 BRA `(.L_x_6482) ;  /* 0x0000000000083947 */ /* 0x000fec0003800000 */
[----:B------:R-:W-:Y:S05]  /*0c40*/  @P1 BRA `(.L_x_6483) ;  /* 0x00000000000c1947 */ /* 0x000fea0003800000 */
[----:B------:R-:W-:Y:S05]  /*0c50*/  BRA `(.L_x_6484) ;  /* 0x0000000000107947 */ /* 0x000fea0003800000 */
.L_x_6482:
[----:B-----5:R-:W-:-:S05]  /*0c60*/  SHF.L.U32 R85, R15, 0x10, RZ ;  /* 0x000000100f557819 */ /* 0x020fca00000006ff */
[----:B------:R-:W-:-:S07]  /*0c70*/  FADD.FTZ R104, R85, R104 ;  /* 0x0000006855687221 */ /* 0x000fce0000010000 */
.L_x_6483:
[----:B------:R-:W-:-:S04]  /*0c80*/  F2FP.BF16.F32.PACK_AB R84, RZ, R104 ;  /* 0x00000068ff54723e */ /* 0x000fc800000010ff */
[----:B------:R-:W-:-:S07]  /*0c90*/  PRMT R83, R84, 0x7610, R83 ;  /* 0x0000761054537816 */ /* 0x000fce0000000053 */
.L_x_6484:
[----:B------:R-:W-:-:S05]  /*0ca0*/  SHF.L.U32 R84, R87, 0x10, RZ ;  /* 0x0000001057547819 */ /* 0x000fca00000006ff */
[----:B------:R-:W-:Y:S01]  /*0cb0*/  FMUL.FTZ R105, R84, R113 ;  /* 0x0000007154697220 */ /* 0x000fe20000410000 */
[----:B------:R-:W-:Y:S06]  /*0cc0*/  @P3 BRA `(.L_x_6485) ;  /* 0x0000000000083947 */ /* 0x000fec0003800000 */
[----:B------:R-:W-:Y:S05]  /*0cd0*/  @P1 BRA `(.L_x_6486) ;  /* 0x0000000000101947 */ /* 0x000fea0003800000 */
[----:B------:R-:W-:Y:S05]  /*0ce0*/  BRA `(.L_x_6487) ;  /* 0x0000000000147947 */ /* 0x000fea0003800000 */
.L_x_6485:
[----:B-----5:R-:W-:-:S04]  /*0cf0*/  PRMT R84, R15, 0x7632, R84 ;  /* 0x000076320f547816 */ /* 0x020fc80000000054 */
[----:B------:R-:W-:-:S05]  /*0d00*/  SHF.L.U32 R84, R84, 0x10, RZ ;  /* 0x0000001054547819 */ /* 0x000fca00000006ff */
[----:B------:R-:W-:-:S07]  /*0d10*/  FADD.FTZ R105, R84, R105 ;  /* 0x0000006954697221 */ /* 0x000fce0000010000 */
.L_x_6486:
[----:B------:R-:W-:-:S04]  /*0d20*/  F2FP.BF16.F32.PACK_AB R84, RZ, R105 ;  /* 0x00000069ff54723e */ /* 0x000fc800000010ff */
[----:B------:R-:W-:-:S07]  /*0d30*/  PRMT R83, R83, 0x5410, R84 ;  /* 0x0000541053537816 */ /* 0x000fce0000000054 */
.L_x_6487:
[----:B------:R-:W0:Y:S01]  /*0d40*/  @P1 LDC.64 R84, c[0x0][0x238] ;  /* 0x00008e00ff541b82 */ /* 0x000e220000000a00 */
[C---:B------:R-:W-:Y:S02]  /*0d50*/  IADD3 R114, R103.reuse, 0x20, RZ ;  /* 0x0000002067727810 */ /* 0x040fe40007ffe0ff */
[----:B0-----:R-:W-:-:S04]  /*0d60*/  @P1 LEA R84, P3, R103, R84, 0x4 ;  /* 0x0000005467541211 */ /* 0x001fc800078620ff */
[----:B------:R-:W-:-:S05]  /*0d70*/  @P1 LEA.HI.X R85, R103, R85, RZ, 0x4, P3 ;  /* 0x0000005567551211 */ /* 0x000fca00018f24ff */
[----:B------:R0:W-:Y:S04]  /*0d80*/  @P1 STG.E.128 desc[UR4][R84.64], R80 ;  /* 0x0000005054001986 */ /* 0x0001e8000c101d04 */
.L_x_6463:
[----:B------:R-:W-:Y:S05]  /*0d90*/  BSYNC B0 ;  /* 0x0000000000007941 */ /* 0x000fea0003800000 */
.L_x_6462:
        /* <DEDUP_REMOVED lines=19> */
.L_x_6490:
[----:B-----5:R-:W-:-:S05]  /*0ed0*/  SHF.L.U32 R6, R12, 0x10, RZ ;  /* 0x000000100c067819 */ /* 0x020fca00000006ff */
[----:B------:R-:W-:-:S07]  /*0ee0*/  FADD.FTZ R5, R6, R5 ;  /* 0x0000000506057221 */ /* 0x000fce0000010000 */
.L_x_6491:
[----:B------:R-:W-:-:S04]  /*0ef0*/  F2FP.BF16.F32.PACK_AB R6, RZ, R5 ;  /* 0x00000005ff06723e */ /* 0x000fc800000010ff */
[----:B------:R-:W-:-:S07]  /*0f00*/  PRMT R80, R6, 0x7610, R80 ;  /* 0x0000761006507816 */ /* 0x000fce0000000050 */
.L_x_6492:
[----:B------:R-:W-:-:S05]  /*0f10*/  SHF.L.U32 R6, R89, 0x10, RZ ;  /* 0x0000001059067819 */ /* 0x000fca00000006ff */
[----:B------:R-:W-:Y:S01]  /*0f20*/  FMUL.FTZ R6, R6, R113 ;  /* 0x0000007106067220 */ /* 0x000fe20000410000 */
[----:B------:R-:W-:Y:S06]  /*0f30*/  @P3 BRA `(.L_x_6493) ;  /* 0x0000000000083947 */ /* 0x000fec0003800000 */
[----:B------:R-:W-:Y:S05]  /*0f40*/  @P1 BRA `(.L_x_6494) ;  /* 0x0000000000101947 */ /* 0x000fea0003800000 */
[----:B------:R-:W-:Y:S05]  /*0f50*/  BRA `(.L_x_6495) ;  /* 0x0000000000147947 */ /* 0x000fea0003800000 */
.L_x_6493:
[----:B-----5:R-:W-:-:S04]  /*0f60*/  PRMT R84, R12, 0x7632, R84 ;  /* 0x000076320c547816 */ /* 0x020fc80000000054 */
[----:B------:R-:W-:-:S05]  /*0f70*/  SHF.L.U32 R89, R84, 0x10, RZ ;  /* 0x0000001054597819 */ /* 0x000fca00000006ff */
[----:B------:R-:W-:-:S07]  /*0f80*/  FADD.FTZ R6, R89, R6 ;  /* 0x0000000659067221 */ /* 0x000fce0000010000 */
.L_x_6494:
[----:B------:R-:W-:-:S04]  /*0f90*/  F2FP.BF16.F32.PACK_AB R84, RZ, R6 ;  /* 0x00000006ff54723e */ /* 0x000fc800000010ff */
[----:B------:R-:W-:-:S07]  /*0fa0*/  PRMT R80, R80, 0x5410, R84 ;  /* 0x0000541050507816 */ /* 0x000fce0000000054 */
.L_x_6495:
[C---:B------:R-:W-:Y:S02]  /*0fb0*/  SHF.L.U32 R84, R85.reuse, 0x10, RZ ;  /* 0x0000001055547819 */ /* 0x040fe400000006ff */
[----:B------:R-:W-:-:S03]  /*0fc0*/  PRMT R85, R85, 0x7632, R85 ;  /* 0x0000763255557816 */ /* 0x000fc60000000055 */
[----:B------:R-:W-:Y:S01]  /*0fd0*/  FMUL.FTZ R89, R84, R113 ;  /* 0x0000007154597220 */ /* 0x000fe20000410000 */
[----:B------:R-:W-:Y:S06]  /*0fe0*/  @P3 BRA `(.L_x_6496) ;  /* 0x0000000000083947 */ /* 0x000fec0003800000 */
[----:B------:R-:W-:Y:S05]  /*0ff0*/  @P1 BRA `(.L_x_6497) ;  /* 0x00000000000c1947 */ /* 0x000fea0003800000 */
[----:B------:R-:W-:Y:S05]  /*1000*/  BRA `(.L_x_6498) ;  /* 0x0000000000107947 */ /* 0x000fea0003800000 */
.L_x_6496:
[----:B-----5:R-:W-:-:S05]  /*1010*/  SHF.L.U32 R84, R13, 0x10, RZ ;  /* 0x000000100d547819 */ /* 0x020fca00000006ff */
[----:B------:R-:W-:-:S07]  /*1020*/  FADD.FTZ R89, R84, R89 ;  /* 0x0000005954597221 */ /* 0x000fce0000010000 */
.L_x_6497:
[----:B------:R-:W-:-:S04]  /*1030*/  F2FP.BF16.F32.PACK_AB R84, RZ, R89 ;  /* 0x00000059ff54723e */ /* 0x000fc800000010ff */
[----:B------:R-:W-:-:S07]  /*1040*/  PRMT R81, R84, 0x7610, R81 ;  /* 0x0000761054517816 */ /* 0x000fce0000000051 */
.L_x_6498:
[----:B------:R-:W-:-:S05]  /*1050*/  SHF.L.U32 R90, R85, 0x10, RZ ;  /* 0x00000010555a7819 */ /* 0x000fca00000006ff */
[----:B------:R-:W-:Y:S01]  /*1060*/  FMUL.FTZ R90, R90, R113 ;  /* 0x000000715a5a7220 */ /* 0x000fe20000410000 */
[----:B------:R-:W-:Y:S06]  /*1070*/  @P3 BRA `(.L_x_6499) ;  /* 0x0000000000083947 */ /* 0x000fec0003800000 */
[----:B------:R-:W-:Y:S05]  /*1080*/  @P1 BRA `(.L_x_6500) ;  /* 0x0000000000101947 */ /* 0x000fea0003800000 */
[----:B------:R-:W-:Y:S05]  /*1090*/  BRA `(.L_x_6501) ;  /* 0x0000000000147947 */ /* 0x000fea0003800000 */
.L_x_6499:
[----:B-----5:R-:W-:-:S04]  /*10a0*/  PRMT R84, R13, 0x7632, R84 ;  /* 0x000076320d547816 */ /* 0x020fc80000000054 */
[----:B------:R-:W-:-:S05]  /*10b0*/  SHF.L.U32 R85, R84, 0x10, RZ ;  /* 0x0000001054557819 */ /* 0x000fca00000006ff */
[----:B------:R-:W-:-:S07]  /*10c0*/  FADD.FTZ R90, R85, R90 ;  /* 0x0000005a555a7221 */ /* 0x000fce0000010000 */
.L_x_6500:
[----:B------:R-:W-:-:S04]  /*10d0*/  F2FP.BF16.F32.PACK_AB R84, RZ, R90 ;  /* 0x0000005aff54723e */ /* 0x000fc800000010ff */
[----:B------:R-:W-:-:S07]  /*10e0*/  PRMT R81, R81, 0x5410, R84 ;  /* 0x0000541051517816 */ /* 0x000fce0000000054 */
.L_x_6501:
[C---:B------:R-:W-:Y:S02]  /*10f0*/  SHF.L.U32 R98, R86.reuse, 0x10, RZ ;  /* 0x0000001056627819 */ /* 0x040fe400000006ff */
[----:B------:R-:W-:-:S03]  /*1100*/  PRMT R86, R86, 0x7632, R86 ;  /* 0x0000763256567816 */ /* 0x000fc60000000056 */
[----:B------:R-:W-:Y:S01]  /*1110*/  FMUL.FTZ R98, R98, R113 ;  /* 0x0000007162627220 */ /* 0x000fe20000410000 */
[----:B------:R-:W-:Y:S06]  /*1120*/  @P3 BRA `(.L_x_6502) ;  /* 0x0000000000083947 */ /* 0x000fec0003800000 */
[----:B------:R-:W-:Y:S05]  /*1130*/  @P1 BRA `(.L_x_6503) ;  /* 0x00000000000c1947 */ /* 0x000fea0003800000 */
[----:B------:R-:W-:Y:S05]  /*1140*/  BRA `(.L_x_6504) ;  /* 0x0000000000107947 */ /* 0x000fea0003800000 */
.L_x_6502:
[----:B-----5:R-:W-:-:S05]  /*1150*/  SHF.L.U32 R85, R14, 0x10, RZ ;  /* 0x000000100e557819 */ /* 0x020fca00000006ff */
[----:B------:R-:W-:-:S07]  /*1160*/  FADD.FTZ R98, R85, R98 ;  /* 0x0000006255627221 */ /* 0x000fce0000010000 */
.L_x_6503:
[----:B------:R-:W-:-:S04]  /*1170*/  F2FP.BF16.F32.PACK_AB R84, RZ, R98 ;  /* 0x00000062ff54723e */ /* 0x000fc800000010ff */
[----:B------:R-:W-:-:S07]  /*1180*/  PRMT R82, R84, 0x7610, R82 ;  /* 0x0000761054527816 */ /* 0x000fce0000000052 */
.L_x_6504:
[----:B------:R-:W-:-:S05]  /*1190*/  SHF.L.U32 R86, R86, 0x10, RZ ;  /* 0x0000001056567819 */ /* 0x000fca00000006ff */
[----:B------:R-:W-:Y:S01]  /*11a0*/  FMUL.FTZ R97, R86, R113 ;  /* 0x0000007156617220 */ /* 0x000fe20000410000 */
[----:B------:R-:W-:Y:S06]  /*11b0*/  @P3 BRA `(.L_x_6505) ;  /* 0x0000000000083947 */ /* 0x000fec0003800000 */
[----:B------:R-:W-:Y:S05]  /*11c0*/  @P1 BRA `(.L_x_6506) ;  /* 0x0000000000101947 */ /* 0x000fea0003800000 */
[----:B------:R-:W-:Y:S05]  /*11d0*/  BRA `(.L_x_6507) ;  /* 0x0000000000147947 */ /* 0x000fea0003800000 */
.L_x_6505:
[----:B-----5:R-:W-:-:S04]  /*11e0*/  PRMT R84, R14, 0x7632, R84 ;  /* 0x000076320e547816 */ /* 0x020fc80000000054 */
[----:B------:R-:W-:-:S05]  /*11f0*/  SHF.L.U32 R84, R84, 0x10, RZ ;  /* 0x0000001054547819 */ /* 0x000fca00000006ff */
[----:B------:R-:W-:-:S07]  /*1200*/  FADD.FTZ R97, R84, R97 ;  /* 0x0000006154617221 */ /* 0x000fce0000010000 */
.L_x_6506:
[----:B------:R-:W-:-:S04]  /*1210*/  F2FP.BF16.F32.PACK_AB R84, RZ, R97 ;  /* 0x00000061ff54723e */ /* 0x000fc800000010ff */
[----:B------:R-:W-:-:S07]  /*1220*/  PRMT R82, R82, 0x5410, R84 ;  /* 0x0000541052527816 */ /* 0x000fce0000000054 */
.L_x_6507:
[C---:B------:R-:W-:Y:S02]  /*1230*/  SHF.L.U32 R106, R87.reuse, 0x10, RZ ;  /* 0x00000010576a7819 */ /* 0x040fe400000006ff */
[----:B------:R-:W-:-:S03]  /*1240*/  PRMT R87, R87, 0x7632, R87 ;  /* 0x0000763257577816 */ /* 0x000fc60000000057 */
[----:B------:R-:W-:Y:S01]  /*1250*/  FMUL.FTZ R106, R106, R113 ;  /* 0x000000716a6a7220 */ /* 0x000fe20000410000 */
[----:B------:R-:W-:Y:S06]  /*1260*/  @P3 BRA `(.L_x_6508) ;  /* 0x0000000000083947 */ /* 0x000fec0003800000 */
[----:B------:R-:W-:Y:S05]  /*1270*/  @P1 BRA `(.L_x_6509) ;  /* 0x00000000000c1947 */ /* 0x000fea0003800000 */
[----:B------:R-:W-:Y:S05]  /*1280*/  BRA `(.L_x_6510) ;  /* 0x0000000000107947 */ /* 0x000fea0003800000 */
.L_x_6508:
[----:B-----5:R-:W-:-:S05]  /*1290*/  SHF.L.U32 R85, R15, 0x10, RZ ;  /* 0x000000100f557819 */ /* 0x020fca00000006ff */
[----:B------:R-:W-:-:S07]  /*12a0*/  FADD.FTZ R106, R85, R106 ;  /* 0x0000006a556a7221 */ /* 0x000fce0000010000 */
.L_x_6509:
[----:B------:R-:W-:-:S04]  /*12b0*/  F2FP.BF16.F32.PACK_AB R84, RZ, R106 ;  /* 0x0000006aff54723e */ /* 0x000fc800000010ff */
[----:B------:R-:W-:-:S07]  /*12c0*/  PRMT R83, R84, 0x7610, R83 ;  /* 0x0000761054537816 */ /* 0x000fce0000000053 */
.L_x_6510:
[----:B------:R-:W-:-:S05]  /*12d0*/  SHF.L.U32 R84, R87, 0x10, RZ ;  /* 0x0000001057547819 */ /* 0x000fca00000006ff */
[----:B------:R-:W-:Y:S01]  /*12e0*/  FMUL.FTZ R107, R84, R113 ;  /* 0x00000071546b7220 */ /* 0x000fe20000410000 */
[----:B------:R-:W-:Y:S06]  /*12f0*/  @P3 BRA `(.L_x_6511) ;  /* 0x0000000000083947 */ /* 0x000fec0003800000 */
[----:B------:R-:W-:Y:S05]  /*1300*/  @P1 BRA `(.L_x_6512) ;  /* 0x0000000000101947 */ /* 0x000fea0003800000 */
[----:B------:R-:W-:Y:S05]  /*1310*/  BRA `(.L_x_6513) ;  /* 0x0000000000147947 */ /* 0x000fea0003800000 */
.L_x_6511:
[----:B-----5:R-:W-:-:S04]  /*1320*/  PRMT R84, R15, 0x7632, R84 ;  /* 0x000076320f547816 */ /* 0x020fc80000000054 */
[----:B------:R-:W-:-:S05]  /*1330*/  SHF.L.U32 R84, R84, 0x10, RZ ;  /* 0x0000001054547819 */ /* 0x000fca00000006ff */
[----:B------:R-:W-:-:S07]  /*1340*/  FADD.FTZ R107, R84, R107 ;  /* 0x0000006b546b7221 */ /* 0x000fce0000010000 */
.L_x_6512:
[----:B------:R-:W-:-:S04]  /*1350*/  F2FP.BF16.F32.PACK_AB R84, RZ, R107 ;  /* 0x0000006bff54723e */ /* 0x000fc800000010ff */
[----:B------:R-:W-:-:S07]  /*1360*/  PRMT R83, R83, 0x5410, R84 ;  /* 0x0000541053537816 */ /* 0x000fce0000000054 */
.L_x_6513:
[----:B------:R-:W0:Y:S02]  /*1370*/  @P1 LDC.64 R84, c[0x0][0x238] ;  /* 0x00008e00ff541b82 */ /* 0x000e240000000a00 */
[----:B0-----:R-:W-:-:S04]  /*1380*/  @P1 LEA R84, P3, R114, R84, 0x4 ;  /* 0x0000005472541211 */ /* 0x001fc800078620ff */
[C---:B------:R-:W-:Y:S02]  /*1390*/  @P1 LEA.HI.X R85, R114.reuse, R85, RZ, 0x4, P3 ;  /* 0x0000005572551211 */ /* 0x040fe400018f24ff */
[----:B------:R-:W-:-:S03]  /*13a0*/  IADD3 R114, R114, 0x20, RZ ;  /* 0x0000002072727810 */ /* 0x000fc60007ffe0ff */
[----:B------:R4:W-:Y:S04]  /*13b0*/  @P1 STG.E.128 desc[UR4][R84.64], R80 ;  /* 0x0000005054001986 */ /* 0x0009e8000c101d04 */
.L_x_6489:
[----:B------:R-:W-:Y:S05]  /*13c0*/  BSYNC B0 ;  /* 0x0000000000007941 */ /* 0x000fea0003800000 */
.L_x_6488:
[----:B------:R-:W-:Y:S01]  /*13d0*/  ISETP.GE.U32.AND P3, PT, R2, 0x60, PT ;  /* 0x000000600200780c */ /* 0x000fe20003f66070 */
[----:B------:R-:W-:-:S12]  /*13e0*/  BSSY B0, `(.L_x_6514) ;  /* 0x0000061000007945 */ /* 0x000fd80003800000 */
[----:B------:R-:W-:Y:S05]  /*13f0*/  @!P3 BRA `(.L_x_6515) ;  /* 0x00000004007cb947 */ /* 0x000fea0003800000 */
[----:B0---4-:R-:W0:Y:S01]  /*1400*/  LDC.64 R84, c[0x0][0x220] ;  /* 0x00008800ff547b82 */ /* 0x011e220000000a00 */
[----:B------:R-:W-:-:S04]  /*1410*/  ISETP.NE.U32.AND P3, PT, RZ, UR8, PT ;  /* 0x00000008ff007c0c */ /* 0x000fc8000bf65070 */
[----:B------:R-:W-:-:S13]  /*1420*/  ISETP.NE.AND.EX P3, PT, RZ, UR9, PT, P3 ;  /* 0x00000009ff007c0c */ /* 0x000fda000bf65330 */
[----:B------:R-:W-:-:S04]  /*1430*/  @P3 LEA R108, P4, R114, UR8, 0x4 ;  /* 0x00000008726c3c11 */ /* 0x000fc8000f8820ff */
[C---:B------:R-:W-:Y:S01]  /*1440*/  @P3 LEA.HI.X R109, R114.reuse, UR9, RZ, 0x4, P4 ;  /* 0x00000009726d3c11 */ /* 0x040fe2000a0f24ff */
[----:B0-----:R-:W-:-:S04]  /*1450*/  IMAD.WIDE.U32 R84, R114, 0x10, R84 ;  /* 0x0000001072547825 */ /* 0x001fc800078e0054 */
[----:B-----5:R0:W5:Y:S04]  /*1460*/  @P3 LDG.E.128 R12, desc[UR4][R108.64] ;  /* 0x000000046c0c3981 */ /* 0x020168000c1e1d00 */
[----:B------:R-:W4:Y:S01]  /*1470*/  LDG.E.128 R84, desc[UR4][R84.64] ;  /* 0x0000000454547981 */ /* 0x000f22000c1e1d00 */
[----:B------:R-:W-:-:S04]  /*1480*/  ISETP.NE.U32.AND P3, PT, RZ, UR8, PT ;  /* 0x00000008ff007c0c */ /* 0x000fc8000bf65070 */
[----:B------:R-:W-:Y:S02]  /*1490*/  ISETP.NE.AND.EX P3, PT, RZ, UR9, PT, P3 ;  /* 0x00000009ff007c0c */ /* 0x000fe4000bf65330 */
[C---:B----4-:R-:W-:Y:S02]  /*14a0*/  SHF.L.U32 R8, R84.reuse, 0x10, RZ ;  /* 0x0000001054087819 */ /* 0x050fe400000006ff */
[----:B------:R-:W-:-:S03]  /*14b0*/  PRMT R91, R84, 0x7632, R91 ;  /* 0x00007632545b7816 */ /* 0x000fc6000000005b */
[----:B-123--:R-:W-:-:S06]  /*14c0*/  FMUL.FTZ R7, R8, R113 ;  /* 0x0000007108077220 */ /* 0x00efcc0000410000 */
[----:B0-----:R-:W-:Y:S05]  /*14d0*/  @P3 BRA `(.L_x_6516) ;  /* 0x0000000000083947 */ /* 0x001fea0003800000 */
[----:B------:R-:W-:Y:S05]  /*14e0*/  @P1 BRA `(.L_x_6517) ;  /* 0x00000000000c1947 */ /* 0x000fea0003800000 */
[----:B------:R-:W-:Y:S05]  /*14f0*/  BRA `(.L_x_6518) ;  /* 0x0000000000107947 */ /* 0x000fea0003800000 */
.L_x_6516:
[----:B-----5:R-:W-:-:S05]  /*1500*/  SHF.L.U32 R8, R12, 0x10, RZ ;  /* 0x000000100c087819 */ /* 0x020fca00000006ff */
[----:B------:R-:W-:-:S07]  /*1510*/  FADD.FTZ R7, R8, R7 ;  /* 0x0000000708077221 */ /* 0x000fce0000010000 */
.L_x_6517:
[----:B------:R-:W-:-:S04]  /*1520*/  F2FP.BF16.F32.PACK_AB R8, RZ, R7 ;  /* 0x00000007ff08723e */ /* 0x000fc800000010ff */
[----:B------:R-:W-:-:S07]  /*1530*/  PRMT R80, R8, 0x7610, R80 ;  /* 0x0000761008507816 */ /* 0x000fce0000000050 */
.L_x_6518:
[----:B------:R-:W-:-:S05]  /*1540*/  SHF.L.U32 R8, R91, 0x10, RZ ;  /* 0x000000105b087819 */ /* 0x000fca00000006ff */
[----:B------:R-:W-:Y:S01]  /*1550*/  FMUL.FTZ R8, R8, R113 ;  /* 0x0000007108087220 */ /* 0x000fe20000410000 */
[----:B------:R-:W-:Y:S06]  /*1560*/  @P3 BRA `(.L_x_6519) ;  /* 0x0000000000083947 */ /* 0x000fec0003800000 */
[----:B------:R-:W-:Y:S05]  /*1570*/  @P1 BRA `(.L_x_6520) ;  /* 0x0000000000101947 */ /* 0x000fea0003800000 */
[----:B------:R-:W-:Y:S05]  /*1580*/  BRA `(.L_x_6521) ;  /* 0x0000000000147947 */ /* 0x000fea0003800000 */
.L_x_6519:
[----:B-----5:R-:W-:-:S04]  /*1590*/  PRMT R84, R12, 0x7632, R84 ;  /* 0x000076320c547816 */ /* 0x020fc80000000054 */
[----:B------:R-:W-:-:S05]  /*15a0*/  SHF.L.U32 R91, R84, 0x10, RZ ;  /* 0x00000010545b7819 */ /* 0x000fca00000006ff */
[----:B------:R-:W-:-:S07]  /*15b0*/  FADD.FTZ R8, R91, R8 ;  /* 0x000000085b087221 */ /* 0x000fce0000010000 */
.L_x_6520:
[----:B------:R-:W-:-:S04]  /*15c0*/  F2FP.BF16.F32.PACK_AB R84, RZ, R8 ;  /* 0x00000008ff54723e */ /* 0x000fc800000010ff */
[----:B------:R-:W-:-:S07]  /*15d0*/  PRMT R80, R80, 0x5410, R84 ;  /* 0x0000541050507816 */ /* 0x000fce0000000054 */
.L_x_6521:
[C---:B------:R-:W-:Y:S02]  /*15e0*/  SHF.L.U32 R84, R85.reuse, 0x10, RZ ;  /* 0x0000001055547819 */ /* 0x040fe400000006ff */
[----:B------:R-:W-:-:S03]  /*15f0*/  PRMT R85, R85, 0x7632, R85 ;  /* 0x0000763255557816 */ /* 0x000fc60000000055 */
[----:B------:R-:W-:Y:S01]  /*1600*/  FMUL.FTZ R91, R84, R113 ;  /* 0x00000071545b7220 */ /* 0x000fe20000410000 */
[----:B------:R-:W-:Y:S06]  /*1610*/  @P3 BRA `(.L_x_6522) ;  /* 0x0000000000083947 */ /* 0x000fec0003800000 */
[----:B------:R-:W-:Y:S05]  /*1620*/  @P1 BRA `(.L_x_6523) ;  /* 0x00000000000c1947 */ /* 0x000fea0003800000 */
[----:B------:R-:W-:Y:S05]  /*1630*/  BRA `(.L_x_6524) ;  /* 0x0000000000107947 */ /* 0x000fea0003800000 */
.L_x_6522:
[----:B-----5:R-:W-:-:S05]  /*1640*/  SHF.L.U32 R84, R13, 0x10, RZ ;  /* 0x000000100d547819 */ /* 0x020fca00000006ff */
[----:B------:R-:W-:-:S07]  /*1650*/  FADD.FTZ R91, R84, R91 ;  /* 0x0000005b545b7221 */ /* 0x000fce0000010000 */
.L_x_6523:
[----:B------:R-:W-:-:S04]  /*1660*/  F2FP.BF16.F32.PACK_AB R84, RZ, R91 ;  /* 0x0000005bff54723e */ /* 0x000fc800000010ff */
[----:B------:R-:W-:-:S07]  /*1670*/  PRMT R81, R84, 0x7610, R81 ;  /* 0x0000761054517816 */ /* 0x000fce0000000051 */
.L_x_6524:
[----:B------:R-:W-:-:S05]  /*1680*/  SHF.L.U32 R92, R85, 0x10, RZ ;  /* 0x00000010555c7819 */ /* 0x000fca00000006ff */
[----:B------:R-:W-:Y:S01]  /*1690*/  FMUL.FTZ R92, R92, R113 ;  /* 0x000000715c5c7220 */ /* 0x000fe20000410000 */
[----:B------:R-:W-:Y:S06]  /*16a0*/  @P3 BRA `(.L_x_6525) ;  /* 0x0000000000083947 */ /* 0x000fec0003800000 */
[----:B------:R-:W-:Y:S05]  /*16b0*/  @P1 BRA `(.L_x_6526) ;  /* 0x0000000000101947 */ /* 0x000fea0003800000 */
[----:B------:R-:W-:Y:S05]  /*16c0*/  BRA `(.L_x_6527) ;  /* 0x0000000000147947 */ /* 0x000fea0003800000 */
.L_x_6525:
[----:B-----5:R-:W-:-:S04]  /*16d0*/  PRMT R84, R13, 0x7632, R84 ;  /* 0x000076320d547816 */ /* 0x020fc80000000054 */
[----:B------:R-:W-:-:S05]  /*16e0*/  SHF.L.U32 R85, R84, 0x10, RZ ;  /* 0x0000001054557819 */ /* 0x000fca00000006ff */
[----:B------:R-:W-:-:S07]  /*16f0*/  FADD.FTZ R92, R85, R92 ;  /* 0x0000005c555c7221 */ /* 0x000fce0000010000 */
.L_x_6526:
[----:B------:R-:W-:-:S04]  /*1700*/  F2FP.BF16.F32.PACK_AB R84, RZ, R92 ;  /* 0x0000005cff54723e */ /* 0x000fc800000010ff */
[----:B------:R-:W-:-:S07]  /*1710*/  PRMT R81, R81, 0x5410, R84 ;  /* 0x0000541051517816 */ /* 0x000fce0000000054 */
.L_x_6527:
[C---:B------:R-:W-:Y:S02]  /*1720*/  SHF.L.U32 R96, R86.reuse, 0x10, RZ ;  /* 0x0000001056607819 */ /* 0x040fe400000006ff */
[----:B------:R-:W-:-:S03]  /*1730*/  PRMT R86, R86, 0x7632, R86 ;  /* 0x0000763256567816 */ /* 0x000fc60000000056 */
[----:B------:R-:W-:Y:S01]  /*1740*/  FMUL.FTZ R96, R96, R113 ;  /* 0x0000007160607220 */ /* 0x000fe20000410000 */
[----:B------:R-:W-:Y:S06]  /*1750*/  @P3 BRA `(.L_x_6528) ;  /* 0x0000000000083947 */ /* 0x000fec0003800000 */
[----:B------:R-:W-:Y:S05]  /*1760*/  @P1 BRA `(.L_x_6529) ;  /* 0x00000000000c1947 */ /* 0x000fea0003800000 */
[----:B------:R-:W-:Y:S05]  /*1770*/  BRA `(.L_x_6530) ;  /* 0x0000000000107947 */ /* 0x000fea0003800000 */
.L_x_6528:
[----:B-----5:R-:W-:-:S05]  /*1780*/  SHF.L.U32 R85, R14, 0x10, RZ ;  /* 0x000000100e557819 */ /* 0x020fca00000006ff */
[----:B------:R-:W-:-:S07]  /*1790*/  FADD.FTZ R96, R85, R96 ;  /* 0x0000006055607221 */ /* 0x000fce0000010000 */
.L_x_6529:
[----:B------:R-:W-:-:S04]  /*17a0*/  F2FP.BF16.F32.PACK_AB R84, RZ, R96 ;  /* 0x00000060ff54723e */ /* 0x000fc800000010ff */
[----:B------:R-:W-:-:S07]  /*17b0*/  PRMT R82, R84, 0x7610, R82 ;  /* 0x0000761054527816 */ /* 0x000fce0000000052 */
.L_x_6530:
[----:B------:R-:W-:-:S05]  /*17c0*/  SHF.L.U32 R86, R86, 0x10, RZ ;  /* 0x0000001056567819 */ /* 0x000fca00000006ff */
[----:B------:R-:W-:Y:S01]  /*17d0*/  FMUL.FTZ R95, R86, R113 ;  /* 0x00000071565f7220 */ /* 0x000fe20000410000 */
[----:B------:R-:W-:Y:S06]  /*17e0*/  @P3 BRA `(.L_x_6531) ;  /* 0x0000000000083947 */ /* 0x000fec0003800000 */
[----:B------:R-:W-:Y:S05]  /*17f0*/  @P1 BRA `(.L_x_6532) ;  /* 0x0000000000101947 */ /* 0x000fea0003800000 */
[----:B------:R-:W-:Y:S05]  /*1800*/  BRA `(.L_x_6533) ;  /* 0x0000000000147947 */ /* 0x000fea0003800000 */
.L_x_6531:
[----:B-----5:R-:W-:-:S04]  /*1810*/  PRMT R84, R14, 0x7632, R84 ;  /* 0x000076320e547816 */ /* 0x020fc80000000054 */
[----:B------:R-:W-:-:S05]  /*1820*/  SHF.L.U32 R84, R84, 0x10, RZ ;  /* 0x0000001054547819 */ /* 0x000fca00000006ff */
[----:B------:R-:W-:-:S07]  /*1830*/  FADD.FTZ R95, R84, R95 ;  /* 0x0000005f545f7221 */ /* 0x000fce0000010000 */
.L_x_6532:
[----:B------:R-:W-:-:S04]  /*1840*/  F2FP.BF16.F32.PACK_AB R84, RZ, R95 ;  /* 0x0000005fff54723e */ /* 0x000fc800000010ff */
[----:B------:R-:W-:-:S07]  /*1850*/  PRMT R82, R82, 0x5410, R84 ;  /* 0x0000541052527816 */ /* 0x000fce0000000054 */
.L_x_6533:
[C---:B------:R-:W-:Y:S02]  /*1860*/  SHF.L.U32 R108, R87.reuse, 0x10, RZ ;  /* 0x00000010576c7819 */ /* 0x040fe400000006ff */
[----:B------:R-:W-:-:S03]  /*1870*/  PRMT R87, R87, 0x7632, R87 ;  /* 0x0000763257577816 */ /* 0x000fc60000000057 */
[----:B------:R-:W-:Y:S01]  /*1880*/  FMUL.FTZ R108, R108, R113 ;  /* 0x000000716c6c7220 */ /* 0x000fe20000410000 */
[----:B------:R-:W-:Y:S06]  /*1890*/  @P3 BRA `(.L_x_6534) ;  /* 0x0000000000083947 */ /* 0x000fec0003800000 */
[----:B------:R-:W-:Y:S05]  /*18a0*/  @P1 BRA `(.L_x_6535) ;  /* 0x00000000000c1947 */ /* 0x000fea0003800000 */
[----:B------:R-:W-:Y:S05]  /*18b0*/  BRA `(.L_x_6536) ;  /* 0x0000000000107947 */ /* 0x000fea0003800000 */
.L_x_6534:
[----:B-----5:R-:W-:-:S05]  /*18c0*/  SHF.L.U32 R85, R15, 0x10, RZ ;  /* 0x000000100f557819 */ /* 0x020fca00000006ff */
[----:B------:R-:W-:-:S07]  /*18d0*/  FADD.FTZ R108, R85, R108 ;  /* 0x0000006c556c7221 */ /* 0x000fce0000010000 */
.L_x_6535:
[----:B------:R-:W-:-:S04]  /*18e0*/  F2FP.BF16.F32.PACK_AB R84, RZ, R108 ;  /* 0x0000006cff54723e */ /* 0x000fc800000010ff */
[----:B------:R-:W-:-:S07]  /*18f0*/  PRMT R83, R84, 0x7610, R83 ;  /* 0x0000761054537816 */ /* 0x000fce0000000053 */
.L_x_6536:
[----:B------:R-:W-:-:S05]  /*1900*/  SHF.L.U32 R84, R87, 0x10, RZ ;  /* 0x0000001057547819 */ /* 0x000fca00000006ff */
[----:B------:R-:W-:Y:S01]  /*1910*/  FMUL.FTZ R109, R84, R113 ;  /* 0x00000071546d7220 */ /* 0x000fe20000410000 */
[----:B------:R-:W-:Y:S06]  /*1920*/  @P3 BRA `(.L_x_6537) ;  /* 0x0000000000083947 */ /* 0x000fec0003800000 */
[----:B------:R-:W-:Y:S05]  /*1930*/  @P1 BRA `(.L_x_6538) ;  /* 0x0000000000101947 */ /* 0x000fea0003800000 */
[----:B------:R-:W-:Y:S05]  /*1940*/  BRA `(.L_x_6539) ;  /* 0x0000000000147947 */ /* 0x000fea0003800000 */
.L_x_6537:
[----:B-----5:R-:W-:-:S04]  /*1950*/  PRMT R84, R15, 0x7632, R84 ;  /* 0x000076320f547816 */ /* 0x020fc80000000054 */
[----:B------:R-:W-:-:S05]  /*1960*/  SHF.L.U32 R84, R84, 0x10, RZ ;  /* 0x0000001054547819 */ /* 0x000fca00000006ff */
[----:B------:R-:W-:-:S07]  /*1970*/  FADD.FTZ R109, R84, R109 ;  /* 0x0000006d546d7221 */ /* 0x000fce0000010000 */
.L_x_6538:
[----:B------:R-:W-:-:S04]  /*1980*/  F2FP.BF16.F32.PACK_AB R84, RZ, R109 ;  /* 0x0000006dff54723e */ /* 0x000fc800000010ff */
[----:B------:R-:W-:-:S07]  /*1990*/  PRMT R83, R83, 0x5410, R84 ;  /* 0x0000541053537816 */ /* 0x000fce0000000054 */
.L_x_6539:
[----:B------:R-:W0:Y:S02]  /*19a0*/  @P1 LDC.64 R84, c[0x0][0x238] ;  /* 0x00008e00ff541b82 */ /* 0x000e240000000a00 */
[----:B0-----:R-:W-:-:S04]  /*19b0*/  @P1 LEA R84, P3, R114, R84, 0x4 ;  /* 0x0000005472541211 */ /* 0x001fc800078620ff */
[C---:B------:R-:W-:Y:S02]  /*19c0*/  @P1 LEA.HI.X R85, R114.reuse, R85, RZ, 0x4, P3 ;  /* 0x0000005572551211 */ /* 0x040fe400018f24ff */
[----:B------:R-:W-:-:S03]  /*19d0*/  IADD3 R114, R114, 0x20, RZ ;  /* 0x0000002072727810 */ /* 0x000fc60007ffe0ff */
[----:B------:R0:W-:Y:S04]  /*19e0*/  @P1 STG.E.128 desc[UR4][R84.64], R80 ;  /* 0x0000005054001986 */ /* 0x0001e8000c101d04 */
.L_x_6515:
[----:B------:R-:W-:Y:S05]  /*19f0*/  BSYNC B0 ;  /* 0x0000000000007941 */ /* 0x000fea0003800000 */
.L_x_6514:
        /* <DEDUP_REMOVED lines=15> */
[----:B------:R-:W-:-:S06]  /*1af0*/  FMUL.FTZ R9, R10, R113 ;  /* 0x000000710a097220 */ /* 0x000fcc0000410000 */
[----:B0-----:R-:W-:Y:S05]  /*1b00*/  @P3 BRA `(.L_x_6542) ;  /* 0x0000000000083947 */ /* 0x001fea0003800000 */
[----:B------:R-:W-:Y:S05]  /*1b10*/  @P1 BRA `(.L_x_6543) ;  /* 0x00000000000c1947 */ /* 0x000fea0003800000 */
[----:B------:R-:W-:Y:S05]  /*1b20*/  BRA `(.L_x_6544) ;  /* 0x0000000000107947 */ /* 0x000fea0003800000 */
.L_x_6542:
[----:B-----5:R-:W-:-:S05]  /*1b30*/  SHF.L.U32 R10, R12, 0x10, RZ ;  /* 0x000000100c0a7819 */ /* 0x020fca00000006ff */
[----:B------:R-:W-:-:S07]  /*1b40*/  FADD.FTZ R9, R10, R9 ;  /* 0x000000090a097221 */ /* 0x000fce0000010000 */
.L_x_6543:
[----:B------:R-:W-:-:S04]  /*1b50*/  F2FP.BF16.F32.PACK_AB R10, RZ, R9 ;  /* 0x00000009ff0a723e */ /* 0x000fc800000010ff */
[----:B------:R-:W-:-:S07]  /*1b60*/  PRMT R80, R10, 0x7610, R80 ;  /* 0x000076100a507816 */ /* 0x000fce0000000050 */
.L_x_6544:
[----:B------:R-:W-:-:S05]  /*1b70*/  SHF.L.U32 R10, R93, 0x10, RZ ;  /* 0x000000105d0a7819 */ /* 0x000fca00000006ff */
[----:B------:R-:W-:Y:S01]  /*1b80*/  FMUL.FTZ R10, R10, R113 ;  /* 0x000000710a0a7220 */ /* 0x000fe20000410000 */
[----:B------:R-:W-:Y:S06]  /*1b90*/  @P3 BRA `(.L_x_6545) ;  /* 0x0000000000083947 */ /* 0x000fec0003800000 */
[----:B------:R-:W-:Y:S05]  /*1ba0*/  @P1 BRA `(.L_x_6546) ;  /* 0x0000000000101947 */ /* 0x000fea0003800000 */
[----:B------:R-:W-:Y:S05]  /*1bb0*/  BRA `(.L_x_6547) ;  /* 0x0000000000147947 */ /* 0x000fea0003800000 */
.L_x_6545:
[----:B-----5:R-:W-:-:S04]  /*1bc0*/  PRMT R84, R12, 0x7632, R84 ;  /* 0x000076320c547816 */ /* 0x020fc80000000054 */
[----:B------:R-:W-:-:S05]  /*1bd0*/  SHF.L.U32 R93, R84, 0x10, RZ ;  /* 0x00000010545d7819 */ /* 0x000fca00000006ff */
[----:B------:R-:W-:-:S07]  /*1be0*/  FADD.FTZ R10, R93, R10 ;  /* 0x0000000a5d0a7221 */ /* 0x000fce0000010000 */
.L_x_6546:
[----:B------:R-:W-:-:S04]  /*1bf0*/  F2FP.BF16.F32.PACK_AB R84, RZ, R10 ;  /* 0x0000000aff54723e */ /* 0x000fc800000010ff */
[----:B------:R-:W-:-:S07]  /*1c00*/  PRMT R80, R80, 0x5410, R84 ;  /* 0x0000541050507816 */ /* 0x000fce0000000054 */
.L_x_6547:
[C---:B------:R-:W-:Y:S02]  /*1c10*/  SHF.L.U32 R84, R85.reuse, 0x10, RZ ;  /* 0x0000001055547819 */ /* 0x040fe400000006ff */
[----:B------:R-:W-:-:S03]  /*1c20*/  PRMT R85, R85, 0x7632, R85 ;  /* 0x0000763255557816 */ /* 0x000fc60000000055 */
[----:B------:R-:W-:Y:S01]  /*1c30*/  FMUL.FTZ R93, R84, R113 ;  /* 0x00000071545d7220 */ /* 0x000fe20000410000 */
[----:B------:R-:W-:Y:S06]  /*1c40*/  @P3 BRA `(.L_x_6548) ;  /* 0x0000000000083947 */ /* 0x000fec0003800000 */
[----:B------:R-:W-:Y:S05]  /*1c50*/  @P1 BRA `(.L_x_6549) ;  /* 0x00000000000c1947 */ /* 0x000fea0003800000 */
[----:B------:R-:W-:Y:S05]  /*1c60*/  BRA `(.L_x_6550) ;  /* 0x0000000000107947 */ /* 0x000fea0003800000 */
.L_x_6548:
[----:B-----5:R-:W-:-:S05]  /*1c70*/  SHF.L.U32 R84, R13, 0x10, RZ ;  /* 0x000000100d547819 */ /* 0x020fca00000006ff */
[----:B------:R-:W-:-:S07]  /*1c80*/  FADD.FTZ R93, R84, R93 ;  /* 0x0000005d545d7221 */ /* 0x000fce0000010000 */
.L_x_6549:
[----:B------:R-:W-:-:S04]  /*1c90*/  F2FP.BF16.F32.PACK_AB R84, RZ, R93 ;  /* 0x0000005dff54723e */ /* 0x000fc800000010ff */
[----:B------:R-:W-:-:S07]  /*1ca0*/  PRMT R81, R84, 0x7610, R81 ;  /* 0x0000761054517816 */ /* 0x000fce0000000051 */
.L_x_6550:
[----:B------:R-:W-:-:S05]  /*1cb0*/  SHF.L.U32 R94, R85, 0x10, RZ ;  /* 0x00000010555e7819 */ /* 0x000fca00000006ff */
[----:B------:R-:W-:Y:S01]  /*1cc0*/  FMUL.FTZ R94, R94, R113 ;  /* 0x000000715e5e7220 */ /* 0x000fe20000410000 */
[----:B------:R-:W-:Y:S06]  /*1cd0*/  @P3 BRA `(.L_x_6551) ;  /* 0x0000000000083947 */ /* 0x000fec0003800000 */
[----:B------:R-:W-:Y:S05]  /*1ce0*/  @P1 BRA `(.L_x_6552) ;  /* 0x0000000000101947 */ /* 0x000fea0003800000 */
[----:B------:R-:W-:Y:S05]  /*1cf0*/  BRA `(.L_x_6553) ;  /* 0x0000000000147947 */ /* 0x000fea0003800000 */
.L_x_6551:
[----:B-----5:R-:W-:-:S04]  /*1d00*/  PRMT R84, R13, 0x7632, R84 ;  /* 0x000076320d547816 */ /* 0x020fc80000000054 */
[----:B------:R-:W-:-:S05]  /*1d10*/  SHF.L.U32 R85, R84, 0x10, RZ ;  /* 0x0000001054557819 */ /* 0x000fca00000006ff */
[----:B------:R-:W-:-:S07]  /*1d20*/  FADD.FTZ R94, R85, R94 ;  /* 0x0000005e555e7221 */ /* 0x000fce0000010000 */
.L_x_6552:
[----:B------:R-:W-:-:S04]  /*1d30*/  F2FP.BF16.F32.PACK_AB R84, RZ, R94 ;  /* 0x0000005eff54723e */ /* 0x000fc800000010ff */
[----:B------:R-:W-:-:S07]  /*1d40*/  PRMT R81, R81, 0x5410, R84 ;  /* 0x0000541051517816 */ /* 0x000fce0000000054 */
.L_x_6553:
[C---:B------:R-:W-:Y:S02]  /*1d50*/  SHF.L.U32 R84, R86.reuse, 0x10, RZ ;  /* 0x0000001056547819 */ /* 0x040fe400000006ff */
[----:B------:R-:W-:-:S03]  /*1d60*/  PRMT R86, R86, 0x7632, R86 ;  /* 0x0000763256567816 */ /* 0x000fc60000000056 */
[----:B------:R-:W-:Y:S01]  /*1d70*/  FMUL.FTZ R101, R84, R113 ;  /* 0x0000007154657220 */ /* 0x000fe20000410000 */
[----:B------:R-:W-:Y:S06]  /*1d80*/  @P3 BRA `(.L_x_6554) ;  /* 0x0000000000083947 */ /* 0x000fec0003800000 */
[----:B------:R-:W-:Y:S05]  /*1d90*/  @P1 BRA `(.L_x_6555) ;  /* 0x00000000000c1947 */ /* 0x000fea0003800000 */
[----:B------:R-:W-:Y:S05]  /*1da0*/  BRA `(.L_x_6556) ;  /* 0x0000000000107947 */ /* 0x000fea0003800000 */
.L_x_6554:
[----:B-----5:R-:W-:-:S05]  /*1db0*/  SHF.L.U32 R84, R14, 0x10, RZ ;  /* 0x000000100e547819 */ /* 0x020fca00000006ff */
[----:B------:R-:W-:-:S07]  /*1dc0*/  FADD.FTZ R101, R84, R101 ;  /* 0x0000006554657221 */ /* 0x000fce0000010000 */
.L_x_6555:
[----:B------:R-:W-:-:S04]  /*1dd0*/  F2FP.BF16.F32.PACK_AB R84, RZ, R101 ;  /* 0x00000065ff54723e */ /* 0x000fc800000010ff */
[----:B------:R-:W-:-:S07]  /*1de0*/  PRMT R82, R84, 0x7610, R82 ;  /* 0x0000761054527816 */ /* 0x000fce0000000052 */
.L_x_6556:
[----:B------:R-:W-:-:S05]  /*1df0*/  SHF.L.U32 R86, R86, 0x10, RZ ;  /* 0x0000001056567819 */ /* 0x000fca00000006ff */
[----:B------:R-:W-:Y:S01]  /*1e00*/  FMUL.FTZ R102, R86, R113 ;  /* 0x0000007156667220 */ /* 0x000fe20000410000 */
[----:B------:R-:W-:Y:S06]  /*1e10*/  @P3 BRA `(.L_x_6557) ;  /* 0x0000000000083947 */ /* 0x000fec0003800000 */
[----:B------:R-:W-:Y:S05]  /*1e20*/  @P1 BRA `(.L_x_6558) ;  /* 0x0000000000101947 */ /* 0x000fea0003800000 */
[----:B------:R-:W-:Y:S05]  /*1e30*/  BRA `(.L_x_6559) ;  /* 0x0000000000147947 */ /* 0x000fea0003800000 */
.L_x_6557:
[----:B-----5:R-:W-:-:S04]  /*1e40*/  PRMT R84, R14, 0x7632, R84 ;  /* 0x000076320e547816 */ /* 0x020fc80000000054 */
[----:B------:R-:W-:-:S05]  /*1e50*/  SHF.L.U32 R85, R84, 0x10, RZ ;  /* 0x0000001054557819 */ /* 0x000fca00000006ff */
[----:B------:R-:W-:-:S07]  /*1e60*/  FADD.FTZ R102, R85, R102 ;  /* 0x0000006655667221 */ /* 0x000fce0000010000 */
.L_x_6558:
[----:B------:R-:W-:-:S04]  /*1e70*/  F2FP.BF16.F32.PACK_AB R84, RZ, R102 ;  /* 0x00000066ff54723e */ /* 0x000fc800000010ff */
[----:B------:R-:W-:-:S07]  /*1e80*/  PRMT R82, R82, 0x5410, R84 ;  /* 0x0000541052527816 */ /* 0x000fce0000000054 */
.L_x_6559:
[C---:B------:R-:W-:Y:S02]  /*1e90*/  SHF.L.U32 R110, R87.reuse, 0x10, RZ ;  /* 0x00000010576e7819 */ /* 0x040fe400000006ff */
[----:B------:R-:W-:-:S03]  /*1ea0*/  PRMT R87, R87, 0x7632, R87 ;  /* 0x0000763257577816 */ /* 0x000fc60000000057 */
[----:B------:R-:W-:Y:S01]  /*1eb0*/  FMUL.FTZ R110, R110, R113 ;  /* 0x000000716e6e7220 */ /* 0x000fe20000410000 */
[----:B------:R-:W-:Y:S06]  /*1ec0*/  @P3 BRA `(.L_x_6560) ;  /* 0x0000000000083947 */ /* 0x000fec0003800000 */
[----:B------:R-:W-:Y:S05]  /*1ed0*/  @P1 BRA `(.L_x_6561) ;  /* 0x00000000000c1947 */ /* 0x000fea0003800000 */
[----:B------:R-:W-:Y:S05]  /*1ee0*/  BRA `(.L_x_6562) ;  /* 0x0000000000107947 */ /* 0x000fea0003800000 */
.L_x_6560:
[----:B-----5:R-:W-:-:S05]  /*1ef0*/  SHF.L.U32 R85, R15, 0x10, RZ ;  /* 0x000000100f557819 */ /* 0x020fca00000006ff */
[----:B------:R-:W-:-:S07]  /*1f00*/  FADD.FTZ R110, R85, R110 ;  /* 0x0000006e556e7221 */ /* 0x000fce0000010000 */
.L_x_6561:
[----:B------:R-:W-:-:S04]  /*1f10*/  F2FP.BF16.F32.PACK_AB R84, RZ, R110 ;  /* 0x0000006eff54723e */ /* 0x000fc800000010ff */
[----:B------:R-:W-:-:S07]  /*1f20*/  PRMT R83, R84, 0x7610, R83 ;  /* 0x0000761054537816 */ /* 0x000fce0000000053 */
.L_x_6562:
[----:B------:R-:W-:-:S05]  /*1f30*/  SHF.L.U32 R84, R87, 0x10, RZ ;  /* 0x0000001057547819 */ /* 0x000fca00000006ff */
[----:B------:R-:W-:Y:S01]  /*1f40*/  FMUL.FTZ R111, R84, R113 ;  /* 0x00000071546f7220 */ /* 0x000fe20000410000 */
[----:B------:R-:W-:Y:S06]  /*1f50*/  @P3 BRA `(.L_x_6563) ;  /* 0x0000000000083947 */ /* 0x000fec0003800000 */
[----:B------:R-:W-:Y:S05]  /*1f60*/  @P1 BRA `(.L_x_6564) ;  /* 0x0000000000101947 */ /* 0x000fea0003800000 */
[----:B------:R-:W-:Y:S05]  /*1f70*/  BRA `(.L_x_6565) ;  /* 0x0000000000147947 */ /* 0x000fea0003800000 */
.L_x_6563:
[----:B-----5:R-:W-:-:S04]  /*1f80*/  PRMT R84, R15, 0x7632, R84 ;  /* 0x000076320f547816 */ /* 0x020fc80000000054 */
[----:B------:R-:W-:-:S05]  /*1f90*/  SHF.L.U32 R84, R84, 0x10, RZ ;  /* 0x0000001054547819 */ /* 0x000fca00000006ff */
[----:B------:R-:W-:-:S07]  /*1fa0*/  FADD.FTZ R111, R84, R111 ;  /* 0x0000006f546f7221 */ /* 0x000fce0000010000 */
.L_x_6564:
[----:B------:R-:W-:-:S04]  /*1fb0*/  F2FP.BF16.F32.PACK_AB R84, RZ, R111 ;  /* 0x0000006fff54723e */ /* 0x000fc800000010ff */
[----:B------:R-:W-:-:S07]  /*1fc0*/  PRMT R83, R83, 0x5410, R84 ;  /* 0x0000541053537816 */ /* 0x000fce0000000054 */
.L_x_6565:
[----:B------:R-:W0:Y:S02]  /*1fd0*/  @P1 LDC.64 R84, c[0x0][0x238] ;  /* 0x00008e00ff541b82 */ /* 0x000e240000000a00 */
[----:B0-----:R-:W-:-:S04]  /*1fe0*/  @P1 LEA R84, P3, R114, R84, 0x4 ;  /* 0x0000005472541211 */ /* 0x001fc800078620ff */
[----:B------:R-:W-:-:S05]  /*1ff0*/  @P1 LEA.HI.X R85, R114, R85, RZ, 0x4, P3 ;  /* 0x0000005572551211 */ /* 0x000fca00018f24ff */
[----:B------:R0:W-:Y:S04]  /*2000*/  @P1 STG.E.128 desc[UR4][R84.64], R80 ;  /* 0x0000005054001986 */ /* 0x0001e8000c101d04 */
.L_x_6541:
[----:B------:R-:W-:Y:S05]  /*2010*/  BSYNC B0 ;  /* 0x0000000000007941 */ /* 0x000fea0003800000 */
.L_x_6540:
[----:B0---4-:R-:W-:Y:S01]  /*2020*/  FADD.FTZ R84, RZ, R4 ;  /* 0x00000004ff547221 */ /* 0x011fe20000010000 */
        /* <DEDUP_REMOVED lines=49> */
[----:B------:R-:W4:Y:S02]  /*2340*/  SHFL.BFLY PT, R113, R114, 0x10, 0x1f ;  /* 0x0e001f0072717f89 */ /* 0x000f2400000e0000 */
[----:B----4-:R-:W-:-:S04]  /*2350*/  FADD.FTZ R116, R114, R113 ;  /* 0x0000007172747221 */ /* 0x010fc80000010000 */
        /* <DEDUP_REMOVED lines=74> */
[----:B------:R0:W4:Y:S02]  /*2800*/  SHFL.BFLY PT, R117, R112, 0x10, 0x1f ;  /* 0x0e001f0070757f89 */ /* 0x00012400000e0000 */
.L_x_6587:
[----:B------:R-:W-:Y:S01]  /*2810*/  FMUL.FTZ R84, R113, R113 ;  /* 0x0000007171547220 */ /* 0x000fe20000410000 */
[----:B------:R-:W-:Y:S01]  /*2820*/  PLOP3.LUT P3, PT, PT, PT, UP0, 0x40, 0x0 ;  /* 0x000000000000781c */ /* 0x000fe20003f6e808 */
[----:B0---4-:R-:W-:Y:S01]  /*2830*/  FADD.FTZ R112, R112, R117 ;  /* 0x0000007570707221 */ /* 0x011fe20000010000 */
[----:B------:R-:W0:Y:S01]  /*2840*/  @!P5 LDC.64 R86, c[0x0][0x250] ;  /* 0x00009400ff56db82 */ /* 0x000e220000000a00 */
[----:B------:R-:W-:Y:S01]  /*2850*/  BSSY B0, `(.L_x_6567) ;  /* 0x000002d000007945 */ /* 0x000fe20003800000 */
[----:B------:R-:W-:Y:S01]  /*2860*/  FSEL R119, R84, RZ, !P3 ;  /* 0x000000ff54777208 */ /* 0x000fe20005800000 */
[----:B------:R-:W-:Y:S01]  /*2870*/  FFMA.FTZ R112, R112, R85, UR6 ;  /* 0x0000000670707e23 */ /* 0x000fe20008010055 */
[----:B------:R-:W-:-:S03]  /*2880*/  PLOP3.LUT P3, PT, PT, PT, UP0, 0x40, 0x0 ;  /* 0x000000000000781c */ /* 0x000fc60003f6e808 */
[----:B------:R-:W-:Y:S01]  /*2890*/  FADD.FTZ R112, R112, R119 ;  /* 0x0000007770707221 */ /* 0x000fe20000010000 */
[----:B------:R-:W4:Y:S01]  /*28a0*/  @!P5 LDC.64 R84, c[0x0][0x258] ;  /* 0x00009600ff54db82 */ /* 0x000f220000000a00 */
[----:B------:R-:W-:Y:S02]  /*28b0*/  FSEL R115, R113, RZ, P3 ;  /* 0x000000ff71737208 */ /* 0x000fe40001800000 */
[----:B------:R-:W1:Y:S01]  /*28c0*/  MUFU.RSQ R114, R112 ;  /* 0x0000007000727308 */ /* 0x000e620000001400 */
[----:B0-----:R-:W-:-:S05]  /*28d0*/  @!P5 IMAD.WIDE R86, R0, 0x4, R86 ;  /* 0x000000040056d825 */ /* 0x001fca00078e0256 */
[----:B------:R0:W-:Y:S01]  /*28e0*/  @!P5 STG.E desc[UR4][R86.64], R113 ;  /* 0x000000715600d986 */ /* 0x0001e2000c101904 */
[----:B----4-:R-:W-:-:S05]  /*28f0*/  @!P5 IMAD.WIDE R84, R0, 0x4, R84 ;  /* 0x000000040054d825 */ /* 0x010fca00078e0254 */
[----:B-1----:R0:W-:Y:S01]  /*2900*/  @!P5 STG.E desc[UR4][R84.64], R114 ;  /* 0x000000725400d986 */ /* 0x0021e2000c101904 */
        /* <DEDUP_REMOVED lines=8> */
[----:B------:R-:W-:Y:S01]  /*2990*/  FADD.FTZ R119, R104, -R115 ;  /* 0x8000007368777221 */ /* 0x000fe20000010000 */
[----:B-----5:R-:W-:Y:S01]  /*29a0*/  FFMA.FTZ R84, R24, R85, R16 ;  /* 0x0000005518547223 */ /* 0x020fe20000010010 */
[----:B------:R-:W-:Y:S01]  /*29b0*/  FFMA.FTZ R85, R25, R86, R17 ;  /* 0x0000005619557223 */ /* 0x000fe20000010011 */
[C---:B------:R-:W-:Y:S01]  /*29c0*/  FMUL.FTZ R86, R114.reuse, R117 ;  /* 0x0000007572567220 */ /* 0x040fe20000410000 */
[--C-:B------:R-:W-:Y:S01]  /*29d0*/  FADD.FTZ R121, R105, -R115.reuse ;  /* 0x8000007369797221 */ /* 0x100fe20000010000 */
[C---:B------:R-:W-:Y:S01]  /*29e0*/  FMUL.FTZ R87, R114.reuse, R87 ;  /* 0x0000005772577220 */ /* 0x040fe20000410000 */
[----:B------:R-:W-:Y:S01]  /*29f0*/  FMUL.FTZ R119, R114, R119 ;  /* 0x0000007772777220 */ /* 0x000fe20000410000 */
[----:B------:R-:W-:Y:S01]  /*2a00*/  F2FP.BF16.F32.PACK_AB R84, R85, R84 ;  /* 0x000000545554723e */ /* 0x000fe200000010ff */
[----:B------:R-:W-:Y:S01]  /*2a10*/  FADD.FTZ R85, R100, -R115 ;  /* 0x8000007364557221 */ /* 0x000fe20000010000 */
[----:B------:R-:W-:Y:S01]  /*2a20*/  FMUL.FTZ R118, R114, R121 ;  /* 0x0000007972767220 */ /* 0x000fe20000410000 */
[----:B------:R-:W-:-:S02]  /*2a30*/  FFMA.FTZ R86, R27, R86, R19 ;  /* 0x000000561b567223 */ /* 0x000fc40000010013 */
[----:B------:R-:W-:Y:S01]  /*2a40*/  FMUL.FTZ R117, R114, R85 ;  /* 0x0000005572757220 */ /* 0x000fe20000410000 */
[----:B------:R-:W-:Y:S01]  /*2a50*/  FADD.FTZ R85, R99, -R115 ;  /* 0x8000007363557221 */ /* 0x000fe20000010000 */
[----:B------:R-:W-:Y:S02]  /*2a60*/  FFMA.FTZ R118, R31, R118, R23 ;  /* 0x000000761f767223 */ /* 0x000fe40000010017 */
[----:B------:R-:W-:Y:S01]  /*2a70*/  FFMA.FTZ R117, R28, R117, R20 ;  /* 0x000000751c757223 */ /* 0x000fe20000010014 */
[----:B------:R-:W-:Y:S01]  /*2a80*/  FMUL.FTZ R116, R114, R85 ;  /* 0x0000005572747220 */ /* 0x000fe20000410000 */
[----:B------:R-:W-:Y:S01]  /*2a90*/  FFMA.FTZ R85, R26, R87, R18 ;  /* 0x000000571a557223 */ /* 0x000fe20000010012 */
[----:B------:R-:W-:Y:S01]  /*2aa0*/  FFMA.FTZ R87, R30, R119, R22 ;  /* 0x000000771e577223 */ /* 0x000fe20000010016 */
[----:B0-----:R-:W-:-:S04]  /*2ab0*/  IMAD.WIDE.U32 R112, R103, 0x10, R112 ;  /* 0x0000001067707825 */ /* 0x001fc800078e0070 */
[----:B------:R-:W-:Y:S01]  /*2ac0*/  FFMA.FTZ R116, R29, R116, R21 ;  /* 0x000000741d747223 */ /* 0x000fe20000010015 */
[----:B------:R-:W-:Y:S02]  /*2ad0*/  IADD3 R103, R103, 0x20, RZ ;  /* 0x0000002067677810 */ /* 0x000fe40007ffe0ff */
[----:B------:R-:W-:Y:S02]  /*2ae0*/  F2FP.BF16.F32.PACK_AB R85, R86, R85 ;  /* 0x000000555655723e */ /* 0x000fe400000010ff */
[----:B------:R-:W-:Y:S02]  /*2af0*/  F2FP.BF16.F32.PACK_AB R86, R116, R117 ;  /* 0x000000757456723e */ /* 0x000fe400000010ff */
[----:B------:R-:W-:-:S05]  /*2b00*/  F2FP.BF16.F32.PACK_AB R87, R118, R87 ;  /* 0x000000577657723e */ /* 0x000fca00000010ff */
[----:B------:R1:W-:Y:S02]  /*2b10*/  STG.E.128 desc[UR4][R112.64], R84 ;  /* 0x0000005470007986 */ /* 0x0003e4000c101d04 */
.L_x_6568:
[----:B------:R-:W-:Y:S05]  /*2b20*/  BSYNC B0 ;  /* 0x0000000000007941 */ /* 0x000fea0003800000 */
.L_x_6567:
        /* <DEDUP_REMOVED lines=35> */
.L_x_6570:
[----:B------:R-:W-:Y:S05]  /*2d60*/  BSYNC B0 ;  /* 0x0000000000007941 */ /* 0x000fea0003800000 */
.L_x_6569:
[----:B------:R-:W-:Y:S01]  /*2d70*/  ISETP.GE.U32.AND P3, PT, R2, 0x60, PT ;  /* 0x000000600200780c */ /* 0x000fe20003f66070 */
[----:B------:R-:W-:-:S12]  /*2d80*/  BSSY B0, `(.L_x_6571) ;  /* 0x0000022000007945 */ /* 0x000fd80003800000 */
[----:B------:R-:W-:Y:S05]  /*2d90*/  @!P3 BRA `(.L_x_6572) ;  /* 0x000000000080b947 */ /* 0x000fea0003800000 */
[--C-:B01--4-:R-:W-:Y:S01]  /*2da0*/  FADD.FTZ R85, R7, -R115.reuse ;  /* 0x8000007307557221 */ /* 0x113fe20000010000 */
        /* <DEDUP_REMOVED lines=31> */
.L_x_6572:
[----:B------:R-:W-:Y:S05]  /*2fa0*/  BSYNC B0 ;  /* 0x0000000000007941 */ /* 0x000fea0003800000 */
.L_x_6571:
[----:B------:R-:W-:Y:S01]  /*2fb0*/  ISETP.GE.U32.AND P3, PT, R2, 0x80, PT ;  /* 0x000000800200780c */ /* 0x000fe20003f66070 */
[----:B------:R-:W-:-:S12]  /*2fc0*/  BSSY B0, `(.L_x_6573) ;  /* 0x0000021000007945 */ /* 0x000fd80003800000 */
[----:B------:R-:W-:Y:S05]  /*2fd0*/  @!P3 BRA `(.L_x_6574) ;  /* 0x00000000007cb947 */ /* 0x000fea0003800000 */
[----:B01--4-:R-:W0:Y:S01]  /*2fe0*/  LDC.64 R112, c[0x0][0x2b8] ;  /* 0x0000ae00ff707b82 */ /* 0x013e220000000a00 */
        /* <DEDUP_REMOVED lines=11> */
[----:B------:R-:W-:Y:S01]  /*30a0*/  FMUL.FTZ R116, R114, R115 ;  /* 0x0000007372747220 */ /* 0x000fe20000410000 */
[----:B-----5:R-:W-:Y:S01]  /*30b0*/  FFMA.FTZ R86, R76, R121, R68 ;  /* 0x000000794c567223 */ /* 0x020fe20000010044 */
[----:B------:R-:W-:Y:S01]  /*30c0*/  FFMA.FTZ R115, R77, R84, R69 ;  /* 0x000000544d737223 */ /* 0x000fe20000010045 */
[C---:B------:R-:W-:Y:S01]  /*30d0*/  FMUL.FTZ R125, R114.reuse, R125 ;  /* 0x0000007d727d7220 */ /* 0x040fe20000410000 */
[----:B------:R-:W-:Y:S01]  /*30e0*/  FFMA.FTZ R118, R79, R116, R71 ;  /* 0x000000744f767223 */ /* 0x000fe20000010047 */
        /* <DEDUP_REMOVED lines=12> */
[----:B------:R-:W-:-:S05]  /*31b0*/  F2FP.BF16.F32.PACK_AB R84, R115, R84 ;  /* 0x000000547354723e */ /* 0x000fca00000010ff */
[----:B------:R0:W-:Y:S02]  /*31c0*/  STG.E.128 desc[UR4][R112.64], R84 ;  /* 0x0000005470007986 */ /* 0x0001e4000c101d04 */
.L_x_6574:
[----:B------:R-:W-:Y:S05]  /*31d0*/  BSYNC B0 ;  /* 0x0000000000007941 */ /* 0x000fea0003800000 */
.L_x_6573:
[----:B01--4-:R-:W0:Y:S02]  /*31e0*/  LDC.64 R84, c[0x0][0x210] ;  /* 0x00008400ff547b82 */ /* 0x013e240000000a00 */
[----:B0-----:R-:W-:-:S04]  /*31f0*/  LEA R0, R84, R0, 0x2 ;  /* 0x0000000054007211 */ /* 0x001fc800078e10ff */
[----:B------:R-:W-:-:S13]  /*3200*/  ISETP.GE.AND P3, PT, R0, R85, PT ;  /* 0x000000550000720c */ /* 0x000fda0003f66270 */
[----:B------:R-:W-:Y:S05]  /*3210*/  @!P3 BRA `(.L_x_6575) ;  /* 0xffffffd40028b947 */ /* 0x000fea000383ffff */
[----:B------:R-:W-:Y:S05]  /*3220*/  EXIT ;  /* 0x000000000000794d */ /* 0x000fea0003800000 */
.L_x_6566:
[----:B------:R-:W-:Y:S01]  /*3230*/  HFMA2.MMA R118, -RZ, RZ, 0, 5.9604644775390625e-08 ;  /* 0x00000001ff767435 */ /* 0x000fe200000001ff */
[----:B------:R-:W-:Y:S01]  /*3240*/  BSSY B0, `(.L_x_6576) ;  /* 0x0000007000007945 */ /* 0x000fe20003800000 */
[----:B------:R-:W-:Y:S02]  /*3250*/  MOV R119, R84 ;  /* 0x0000005400777202 */ /* 0x000fe40000000f00 */
[----:B------:R-:W-:Y:S02]  /*3260*/  MOV R121, 0x1f ;  /* 0x0000001f00797802 */ /* 0x000fe40000000f00 */
[----:B------:R-:W-:-:S07]  /*3270*/  MOV R116, 0xffffffff ;  /* 0xffffffff00747802 */ /* 0x000fce0000000f00 */
[----:B-123-5:R-:W-:Y:S05]  /*3280*/  WARPSYNC.COLLECTIVE R116, `(.L_x_6577) ;  /* 0x0000000074087348 */ /* 0x02efea0003c00000 */
[----:B------:R0:W4:Y:S02]  /*3290*/  SHFL.BFLY P6, R117, R119, R118, R121 ;  /* 0x0c00007677757389 */ /* 0x00012400000c0079 */
[----:B012345:R-:W-:Y:S01]  /*32a0*/  ENDCOLLECTIVE ;  /* 0x000000000000791b */ /* 0x03ffe20003800000 */
.L_x_6577:
[----:B------:R-:W-:Y:S05]  /*32b0*/  BSYNC B0 ;  /* 0x0000000000007941 */ /* 0x000fea0003800000 */
.L_x_6576:
        /* <DEDUP_REMOVED lines=9> */
.L_x_6578:
[----:B------:R-:W-:Y:S01]  /*3350*/  HFMA2.MMA R118, -RZ, RZ, 0, 2.384185791015625e-07 ;  /* 0x00000004ff767435 */ /* 0x000fe200000001ff */
[----:B------:R-:W-:-:S05]  /*3360*/  MOV R85, R117 ;  /* 0x0000007500557202 */ /* 0x000fca0000000f00 */
[----:B------:R-:W-:-:S05]  /*3370*/  FADD.FTZ R87, R86, R85 ;  /* 0x0000005556577221 */ /* 0x000fca0000010000 */
[----:B------:R-:W-:-:S07]  /*3380*/  MOV R119, R87 ;  /* 0x0000005700777202 */ /* 0x000fce0000000f00 */
[----:B------:R-:W-:Y:S05]  /*3390*/  WARPSYNC.COLLECTIVE R116, `(.L_x_6579) ;  /* 0x0000000074087348 */ /* 0x000fea0003c00000 */
[----:B------:R0:W1:Y:S02]  /*33a0*/  SHFL.BFLY P6, R117, R119, R118, R121 ;  /* 0x0c00007677757389 */ /* 0x00006400000c0079 */
[----:B01----:R-:W-:Y:S01]  /*33b0*/  ENDCOLLECTIVE ;  /* 0x000000000000791b */ /* 0x003fe20003800000 */
.L_x_6579:
[----:B------:R-:W-:Y:S01]  /*33c0*/  HFMA2.MMA R118, -RZ, RZ, 0, 4.76837158203125e-07 ;  /* 0x00000008ff767435 */ /* 0x000fe200000001ff */
[----:B------:R-:W-:-:S05]  /*33d0*/  MOV R112, R117 ;  /* 0x0000007500707202 */ /* 0x000fca0000000f00 */
[----:B------:R-:W-:-:S05]  /*33e0*/  FADD.FTZ R112, R87, R112 ;  /* 0x0000007057707221 */ /* 0x000fca0000010000 */
[----:B------:R-:W-:-:S07]  /*33f0*/  MOV R119, R112 ;  /* 0x0000007000777202 */ /* 0x000fce0000000f00 */
[----:B------:R-:W-:Y:S05]  /*3400*/  WARPSYNC.COLLECTIVE R116, `(.L_x_6580) ;  /* 0x0000000074087348 */ /* 0x000fea0003c00000 */
[----:B------:R0:W1:Y:S02]  /*3410*/  SHFL.BFLY P6, R117, R119, R118, R121 ;  /* 0x0c00007677757389 */ /* 0x00006400000c0079 */
[----:B01----:R-:W-:Y:S01]  /*3420*/  ENDCOLLECTIVE ;  /* 0x000000000000791b */ /* 0x003fe20003800000 */
.L_x_6580:
        /* <DEDUP_REMOVED lines=8> */
.L_x_6581:
        /* <DEDUP_REMOVED lines=74> */
.L_x_6582:
[----:B------:R-:W-:Y:S01]  /*3950*/  HFMA2.MMA R118, -RZ, RZ, 0, 1.1920928955078125e-07 ;  /* 0x00000002ff767435 */ /* 0x000fe200000001ff */
[----:B------:R-:W-:-:S05]  /*3960*/  MOV R87, R117 ;  /* 0x0000007500577202 */ /* 0x000fca0000000f00 */
[----:B------:R-:W-:-:S05]  /*3970*/  FADD.FTZ R87, R84, R87 ;  /* 0x0000005754577221 */ /* 0x000fca0000010000 */
[----:B------:R-:W-:-:S07]  /*3980*/  MOV R119, R87 ;  /* 0x0000005700777202 */ /* 0x000fce0000000f00 */
[----:B------:R-:W-:Y:S05]  /*3990*/  WARPSYNC.COLLECTIVE R116, `(.L_x_6583) ;  /* 0x0000000074087348 */ /* 0x000fea0003c00000 */
[----:B------:R0:W1:Y:S02]  /*39a0*/  SHFL.BFLY P6, R117, R119, R118, R121 ;  /* 0x0c00007677757389 */ /* 0x00006400000c0079 */
[----:B01----:R-:W-:Y:S01]  /*39b0*/  ENDCOLLECTIVE ;  /* 0x000000000000791b */ /* 0x003fe20003800000 */
.L_x_6583:
[----:B------:R-:W-:Y:S01]  /*39c0*/  HFMA2.MMA R118, -RZ, RZ, 0, 2.384185791015625e-07 ;  /* 0x00000004ff767435 */ /* 0x000fe200000001ff */
[----:B------:R-:W-:-:S05]  /*39d0*/  MOV R86, R117 ;  /* 0x0000007500567202 */ /* 0x000fca0000000f00 */
[----:B------:R-:W-:-:S05]  /*39e0*/  FADD.FTZ R86, R87, R86 ;  /* 0x0000005657567221 */ /* 0x000fca0000010000 */
[----:B------:R-:W-:-:S07]  /*39f0*/  MOV R119, R86 ;  /* 0x0000005600777202 */ /* 0x000fce0000000f00 */
[----:B------:R-:W-:Y:S05]  /*3a00*/  WARPSYNC.COLLECTIVE R116, `(.L_x_6584) ;  /* 0x0000000074087348 */ /* 0x000fea0003c00000 */
[----:B------:R0:W1:Y:S02]  /*3a10*/  SHFL.BFLY P6, R117, R119, R118, R121 ;  /* 0x0c00007677757389 */ /* 0x00006400000c0079 */
[----:B01----:R-:W-:Y:S01]  /*3a20*/  ENDCOLLECTIVE ;  /* 0x000000000000791b */ /* 0x003fe20003800000 */
.L_x_6584:
[----:B------:R-:W-:Y:S01]  /*3a30*/  HFMA2.MMA R118, -RZ, RZ, 0, 4.76837158203125e-07 ;  /* 0x00000008ff767435 */ /* 0x000fe200000001ff */
[----:B------:R-:W-:-:S05]  /*3a40*/  MOV R115, R117 ;  /* 0x0000007500737202 */ /* 0x000fca0000000f00 */
[----:B------:R-:W-:-:S05]  /*3a50*/  FADD.FTZ R115, R86, R115 ;  /* 0x0000007356737221 */ /* 0x000fca0000010000 */
[----:B------:R-:W-:-:S07]  /*3a60*/  MOV R119, R115 ;  /* 0x0000007300777202 */ /* 0x000fce0000000f00 */
[----:B------:R-:W-:Y:S05]  /*3a70*/  WARPSYNC.COLLECTIVE R116, `(.L_x_6585) ;  /* 0x0000000074087348 */ /* 0x000fea0003c00000 */
[----:B------:R0:W1:Y:S02]  /*3a80*/  SHFL.BFLY P6, R117, R119, R118, R121 ;  /* 0x0c00007677757389 */ /* 0x00006400000c0079 */
[----:B01----:R-:W-:Y:S01]  /*3a90*/  ENDCOLLECTIVE ;  /* 0x000000000000791b */ /* 0x003fe20003800000 */
.L_x_6585:
[----:B------:R-:W-:Y:S01]  /*3aa0*/  HFMA2.MMA R118, -RZ, RZ, 0, 9.5367431640625e-07 ;  /* 0x00000010ff767435 */ /* 0x000fe200000001ff */
[----:B------:R-:W-:-:S05]  /*3ab0*/  MOV R112, R117 ;  /* 0x0000007500707202 */ /* 0x000fca0000000f00 */
[----:B------:R-:W-:-:S05]  /*3ac0*/  FADD.FTZ R112, R115, R112 ;  /* 0x0000007073707221 */ /* 0x000fca0000010000 */
[----:B------:R-:W-:-:S07]  /*3ad0*/  MOV R119, R112 ;  /* 0x0000007000777202 */ /* 0x000fce0000000f00 */
[----:B------:R-:W-:Y:S05]  /*3ae0*/  WARPSYNC.COLLECTIVE R116, `(.L_x_6586) ;  /* 0x0000000074087348 */ /* 0x000fea0003c00000 */
[----:B------:R0:W1:Y:S02]  /*3af0*/  SHFL.BFLY P6, R117, R119, R118, R121 ;  /* 0x0c00007677757389 */ /* 0x00006400000c0079 */
[----:B01----:R-:W-:Y:S01]  /*3b00*/  ENDCOLLECTIVE ;  /* 0x000000000000791b */ /* 0x003fe20003800000 */
.L_x_6586:
[----:B------:R-:W-:Y:S05]  /*3b10*/  BRA `(.L_x_6587) ;  /* 0xffffffec003c7947 */ /* 0x000fea000383ffff */
.L_x_6588:
        /* <DEDUP_REMOVED lines=14> */
.L_x_30446:


//--------------------- .text._ZN10layer_norm13ln_fwd_kernelINS_13Kernel_traitsIf13__nv_bfloat16S2_S2_fjLj1024ELj1ELj4ELj1ELj16ENS_18Kernel_traits_baseILj1024EfS2_S2_S2_fjLj128EEEEELb0ELb0ELb0ELb1EEEvNS_9FwdParamsE --------------------------
	.section	.text._ZN10layer_norm13ln_fwd_kernelINS_13Kernel_traitsIf13__nv_bfloat16S2_S2_fjLj1024ELj1ELj4ELj1ELj16ENS_18Kernel_traits_baseILj1024EfS2_S2_S2_fjLj128EEEEELb0ELb0ELb0ELb1EEEvNS_9FwdParamsE,"ax",@progbits
	.align	128
        .global         _ZN10layer_norm13ln_fwd_kernelINS_13Kernel_traitsIf13__nv_bfloat16S2_S2_fjLj1024ELj1ELj4ELj1ELj16ENS_18Kernel_traits_baseILj1024EfS2_S2_S2_fjLj128EEEEELb0ELb0ELb0ELb1EEEvNS_9FwdParamsE
        .type           _ZN10layer_norm13ln_fwd_kernelINS_13Kernel_traitsIf13__nv_bfloat16S2_S2_fjLj1024ELj1ELj4ELj1ELj16ENS_18Kernel_traits_baseILj1024EfS2_S2_S2_fjLj128EEEEELb0ELb0ELb0ELb1EEEvNS_9FwdParamsE,@function
        .size           _ZN10layer_norm13ln_fwd_kernelINS_13Kernel_traitsIf13__nv_bfloat16S2_S2_fjLj1024ELj1ELj4ELj1ELj16ENS_18Kernel_traits_baseILj1024EfS2_S2_S2_fjLj128EEEEELb0ELb0ELb0ELb1EEEvNS_9FwdParamsE,(.L_x_30447 - _ZN10layer_norm13ln_fwd_kernelINS_13Kernel_traitsIf13__nv_bfloat16S2_S2_fjLj1024ELj1ELj4ELj1ELj16ENS_18Kernel_traits_baseILj1024EfS2_S2_S2_fjLj128EEEEELb0ELb0ELb0ELb1EEEvNS_9FwdParamsE)
        .other          _ZN10layer_norm13ln_fwd_kernelINS_13Kernel_traitsIf13__nv_bfloat16S2_S2_fjLj1024ELj1ELj4ELj1ELj16ENS_18Kernel_traits_baseILj1024EfS2_S2_S2_fjLj128EEEEELb0ELb0ELb0ELb1EEEvNS_9FwdParamsE,@"STO_CUDA_ENTRY STV_DEFAULT"
_ZN10layer_norm13ln_fwd_kernelINS_13Kernel_traitsIf13__nv_bfloat16S2_S2_fjLj1024ELj1ELj4ELj1ELj16ENS_18Kernel_traits_baseILj1024EfS2_S2_S2_fjLj128EEEEELb0ELb0ELb0ELb1EEEvNS_9FwdParamsE:
.text._ZN10layer_norm13ln_fwd_kernelINS_13Kernel_traitsIf13__nv_bfloat16S2_S2_fjLj1024ELj1ELj4ELj1ELj16ENS_18Kernel_traits_baseILj1024EfS2_S2_S2_fjLj128EEEEELb0ELb0ELb0ELb1EEEvNS_9FwdParamsE:
[----:B------:R-:W-:Y:S01]  /*0000*/  LDC R1, c[0x0][0x28] ;  /* 0x00000a00ff017b82 */ /* 0x000fe20000000800 */
[----:B------:R-:W0:Y:S01]  /*0010*/  S2R R91, SR_TID.X ;  /* 0x00000000005b7919 */ /* 0x000e220000002100 */
[----:B------:R-:W-:Y:S01]  /*0020*/  ULDC.64 UR4, c[0x0][0x2c8] ;  /* 0x0000b20000047ab9 */ /* 0x000fe20000000a00 */
[----:B------:R-:W-:Y:S02]  /*0030*/  CS2R R68, SRZ ;  /* 0x0000000000447805 */ /* 0x000fe4000001ff00 */
[----:B------:R-:W-:Y:S02]  /*0040*/  ISETP.NE.U32.AND P1, PT, RZ, UR4, PT ;  /* 0x00000004ff007c0c */ /* 0x000fe4000bf25070 */
[----:B------:R-:W-:Y:S02]  /*0050*/  CS2R R70, SRZ ;  /* 0x0000000000467805 */ /* 0x000fe4000001ff00 */
[----:B------:R-:W-:Y:S02]  /*0060*/  CS2R R64, SRZ ;  /* 0x0000000000407805 */ /* 0x000fe4000001ff00 */
[----:B------:R-:W-:-:S02]  /*0070*/  CS2R R66, SRZ ;  /* 0x0000000000427805 */ /* 0x000fc4000001ff00 */
[----:B------:R-:W-:Y:S02]  /*0080*/  ISETP.NE.AND.EX P1, PT, RZ, UR5, PT, P1 ;  /* 0x00000005ff007c0c */ /* 0x000fe4000bf25310 */
[----:B------:R-:W-:Y:S02]  /*0090*/  CS2R R60, SRZ ;  /* 0x00000000003c7805 */ /* 0x000fe4000001ff00 */
[----:B------:R-:W-:Y:S02]  /*00a0*/  CS2R R62, SRZ ;  /* 0x00000000003e7805 */ /* 0x000fe4000001ff00 */
[----:B------:R-:W-:Y:S02]  /*00b0*/  CS2R R56, SRZ ;  /* 0x0000000000387805 */ /* 0x000fe4000001ff00 */
[----:B------:R-:W-:Y:S02]  /*00c0*/  CS2R R58, SRZ ;  /* 0x00000000003a7805 */ /* 0x000fe4000001ff00 */
[----:B------:R-:W-:-:S02]  /*00d0*/  CS2R R52, SRZ ;  /* 0x0000000000347805 */ /* 0x000fc4000001ff00 */
[----:B------:R-:W-:Y:S02]  /*00e0*/  CS2R R54, SRZ ;  /* 0x0000000000367805 */ /* 0x000fe4000001ff00 */
[----:B------:R-:W-:Y:S02]  /*00f0*/  CS2R R48, SRZ ;  /* 0x0000000000307805 */ /* 0x000fe4000001ff00 */
[----:B------:R-:W-:Y:S02]  /*0100*/  CS2R R50, SRZ ;  /* 0x0000000000327805 */ /* 0x000fe4000001ff00 */
[----:B------:R-:W-:Y:S02]  /*0110*/  CS2R R44, SRZ ;  /* 0x00000000002c7805 */ /* 0x000fe4000001ff00 */
[----:B------:R-:W-:Y:S02]  /*0120*/  CS2R R46, SRZ ;  /* 0x00000000002e7805 */ /* 0x000fe4000001ff00 */
[----:B------:R-:W-:-:S02]  /*0130*/  CS2R R40, SRZ ;  /* 0x0000000000287805 */ /* 0x000fc4000001ff00 */
[----:B------:R-:W-:Y:S01]  /*0140*/  CS2R R42, SRZ ;  /* 0x00000000002a7805 */ /* 0x000fe2000001ff00 */
[----:B------:R-:W1:Y:S01]  /*0150*/  S2R R3, SR_CTAID.X ;  /* 0x0000000000037919 */ /* 0x000e620000002500 */
[----:B------:R-:W2:Y:S01]  /*0160*/  LDC.64 R6, c[0x0][0x270] ;  /* 0x00009c00ff067b82 */ /* 0x000ea20000000a00 */
[----:B------:R-:W-:Y:S01]  /*0170*/  ULDC.64 UR6, c[0x0][0x260] ;  /* 0x0000980000067ab9 */ /* 0x000fe20000000a00 */
[----:B------:R-:W-:Y:S01]  /*0180*/  ULDC.64 UR8, c[0x0][0x230] ;  /* 0x00008c0000087ab9 */ /* 0x000fe20000000a00 */
[----:B0-----:R-:W-:Y:S02]  /*0190*/  SHF.L.U32 R0, R91, 0x5, RZ ;  /* 0x000000055b007819 */ /* 0x001fe400000006ff */
[----:B------:R-:W-:Y:S02]  /*01a0*/  SHF.R.U32.HI R2, RZ, 0x5, R91 ;  /* 0x00000005ff027819 */ /* 0x000fe4000001165b */
[----:B------:R-:W-:-:S04]  /*01b0*/  LOP3.LUT R0, R0, 0x3e0, RZ, 0xc0, !PT ;  /* 0x000003e000007812 */ /* 0x000fc800078ec0ff */
[----:B------:R-:W-:-:S04]  /*01c0*/  IADD3 R4, P3, R0, UR4, RZ ;  /* 0x0000000400047c10 */ /* 0x000fc8000ff7e0ff */
[----:B------:R-:W-:Y:S01]  /*01d0*/  IADD3.X R5, RZ, UR5, RZ, P3, !PT ;  /* 0x00000005ff057c10 */ /* 0x000fe20009ffe4ff */
[----:B------:R-:W-:Y:S01]  /*01e0*/  ULDC.64 UR4, c[0x0][0x208] ;  /* 0x0000820000047ab9 */ /* 0x000fe20000000a00 */
[----:B--2---:R-:W-:-:S03]  /*01f0*/  LOP3.LUT P0, RZ, R6, UR8, RZ, 0xfc, !PT ;  /* 0x0000000806ff7c12 */ /* 0x004fc6000f80fcff */
[----:B------:R0:W5:Y:S01]  /*0200*/  @P1 LDG.E.128 R68, desc[UR4][R4.64] ;  /* 0x0000000404441981 */ /* 0x000162000c1e1d00 */
[----:B------:R-:W-:Y:S02]  /*0210*/  LOP3.LUT P0, RZ, R7, UR9, RZ, 0xfc, P0 ;  /* 0x0000000907ff7c12 */ /* 0x000fe4000800fcff */
[----:B-1----:R-:W-:Y:S01]  /*0220*/  LEA R90, R3, R2, 0x2 ;  /* 0x00000002035a7211 */ /* 0x002fe200078e10ff */
[----:B------:R0:W5:Y:S01]  /*0230*/  @P1 LDG.E.128 R64, desc[UR4][R4.64+0x10] ;  /* 0x0000100404401981 */ /* 0x000162000c1e1d00 */
[----:B------:R-:W-:Y:S01]  /*0240*/  IADD3 R2, P2, R0, UR6, RZ ;  /* 0x0000000600027c10 */ /* 0x000fe2000ff5e0ff */
[----:B------:R-:W-:Y:S02]  /*0250*/  ULDC UR6, c[0x0][0x214] ;  /* 0x0000850000067ab9 */ /* 0x000fe40000000800 */
[----:B------:R0:W5:Y:S01]  /*0260*/  @P1 LDG.E.128 R60, desc[UR4][R4.64+0x400] ;  /* 0x00040004043c1981 */ /* 0x000162000c1e1d00 */
[----:B------:R-:W-:Y:S02]  /*0270*/  IADD3.X R3, RZ, UR7, RZ, P2, !PT ;  /* 0x00000007ff037c10 */ /* 0x000fe400097fe4ff */
[----:B------:R-:W-:Y:S01]  /*0280*/  ISETP.GE.AND P2, PT, R90, UR6, PT ;  /* 0x000000065a007c0c */ /* 0x000fe2000bf46270 */
[----:B------:R0:W5:Y:S04]  /*0290*/  @P1 LDG.E.128 R56, desc[UR4][R4.64+0x410] ;  /* 0x0004100404381981 */ /* 0x000168000c1e1d00 */
[----:B------:R0:W5:Y:S04]  /*02a0*/  @P1 LDG.E.128 R52, desc[UR4][R4.64+0x800] ;  /* 0x0008000404341981 */ /* 0x000168000c1e1d00 */
[----:B------:R0:W5:Y:S04]  /*02b0*/  @P1 LDG.E.128 R48, desc[UR4][R4.64+0x810] ;  /* 0x0008100404301981 */ /* 0x000168000c1e1d00 */
[----:B------:R0:W5:Y:S04]  /*02c0*/  @P1 LDG.E.128 R44, desc[UR4][R4.64+0xc00] ;  /* 0x000c0004042c1981 */ /* 0x000168000c1e1d00 */
[----:B------:R0:W5:Y:S01]  /*02d0*/  @P1 LDG.E.128 R40, desc[UR4][R4.64+0xc10] ;  /* 0x000c100404281981 */ /* 0x000162000c1e1d00 */
[----:B------:R-:W-:Y:S05]  /*02e0*/  @P2 EXIT ;  /* 0x000000000000294d */ /* 0x000fea0003800000 */
[----:B------:R1:W5:Y:S04]  /*02f0*/  LDG.E.128 R36, desc[UR4][R2.64] ;  /* 0x0000000402247981 */ /* 0x000368000c1e1d00 */
[----:B------:R1:W5:Y:S04]  /*0300*/  LDG.E.128 R32, desc[UR4][R2.64+0x10] ;  /* 0x0000100402207981 */ /* 0x000368000c1e1d00 */
[----:B------:R1:W5:Y:S04]  /*0310*/  LDG.E.128 R28, desc[UR4][R2.64+0x400] ;  /* 0x00040004021c7981 */ /* 0x000368000c1e1d00 */
[----:B------:R1:W5:Y:S04]  /*0320*/  LDG.E.128 R24, desc[UR4][R2.64+0x410] ;  /* 0x0004100402187981 */ /* 0x000368000c1e1d00 */
[----:B------:R1:W5:Y:S04]  /*0330*/  LDG.E.128 R20, desc[UR4][R2.64+0x800] ;  /* 0x0008000402147981 */ /* 0x000368000c1e1d00 */
[----:B------:R1:W5:Y:S04]  /*0340*/  LDG.E.128 R16, desc[UR4][R2.64+0x810] ;  /* 0x0008100402107981 */ /* 0x000368000c1e1d00 */
[----:B------:R1:W5:Y:S04]  /*0350*/  LDG.E.128 R12, desc[UR4][R2.64+0xc00] ;  /* 0x000c0004020c7981 */ /* 0x000368000c1e1d00 */
[----:B------:R1:W5:Y:S01]  /*0360*/  LDG.E.128 R8, desc[UR4][R2.64+0xc10] ;  /* 0x000c100402087981 */ /* 0x000362000c1e1d00 */
[----:B------:R-:W-:Y:S01]  /*0370*/  ISETP.NE.U32.AND P1, PT, R6, RZ, PT ;  /* 0x000000ff0600720c */ /* 0x000fe20003f25070 */
[----:B------:R-:W-:Y:S01]  /*0380*/  ULDC.U8 UR6, c[0x0][0x2a0] ;  /* 0x0000a80000067ab9 */ /* 0x000fe20000000000 */
[----:B------:R-:W-:Y:S01]  /*0390*/  LOP3.LUT R91, R91, 0x1f, RZ, 0xc0, !PT ;  /* 0x0000001f5b5b7812 */ /* 0x000fe200078ec0ff */
[----:B------:R-:W-:Y:S01]  /*03a0*/  ULDC UR7, c[0x0][0x2d8] ;  /* 0x0000b60000077ab9 */ /* 0x000fe20000000800 */
[----:B------:R-:W-:Y:S01]  /*03b0*/  ISETP.NE.AND.EX P1, PT, R7, RZ, PT, P1 ;  /* 0x000000ff0700720c */ /* 0x000fe20003f25310 */
[----:B------:R-:W-:Y:S01]  /*03c0*/  ULDC.64 UR10, c[0x0][0x230] ;  /* 0x00008c00000a7ab9 */ /* 0x000fe20000000a00 */
[----:B------:R-:W-:Y:S01]  /*03d0*/  ISETP.NE.AND P4, PT, RZ, UR6, PT ;  /* 0x00000006ff007c0c */ /* 0x000fe2000bf85270 */
[----:B------:R-:W-:Y:S01]  /*03e0*/  ULDC UR6, c[0x0][0x218] ;  /* 0x0000860000067ab9 */ /* 0x000fe20000000800 */
[----:B------:R-:W-:-:S11]  /*03f0*/  ULDC.64 UR8, c[0x0][0x2b8] ;  /* 0x0000ae0000087ab9 */ /* 0x000fd60000000a00 */
.L_x_6686:
[----:B--2---:R-:W2:Y:S01]  /*0400*/  @P1 LDC.64 R80, c[0x0][0x270] ;  /* 0x00009c00ff501b82 */ /* 0x004ea20000000a00 */
[----:B------:R-:W-:Y:S01]  /*0410*/  IMAD R0, R90, UR6, RZ ;  /* 0x000000065a007c24 */ /* 0x000fe2000f8e02ff */
[----:B------:R-:W-:-:S04]  /*0420*/  ISETP.NE.U32.AND P2, PT, RZ, UR10, PT ;  /* 0x0000000aff007c0c */ /* 0x000fc8000bf45070 */
[----:B------:R-:W-:Y:S02]  /*0430*/  SHF.R.S32.HI R77, RZ, 0x1f, R0 ;  /* 0x0000001fff4d7819 */ /* 0x000fe40000011400 */
[----:B-1----:R-:W1:Y:S01]  /*0440*/  LDC.64 R2, c[0x0][0x220] ;  /* 0x00008800ff027b82 */ /* 0x002e620000000a00 */
[----:B------:R-:W-:Y:S02]  /*0450*/  ISETP.NE.AND.EX P2, PT, RZ, UR11, PT, P2 ;  /* 0x0000000bff007c0c */ /* 0x000fe4000bf45320 */
[----:B------:R-:W-:-:S04]  /*0460*/  LEA.HI R0, R77, R0, RZ, 0x3 ;  /* 0x000000004d007211 */ /* 0x000fc800078f18ff */
[----:B------:R-:W-:Y:S01]  /*0470*/  LEA.HI.SX32 R89, R0, R91, 0x1d ;  /* 0x0000005b00597211 */ /* 0x000fe200078feaff */
[----:B--2---:R-:W-:-:S06]  /*0480*/  @P1 IMAD.WIDE R80, R90, 0x2, R80 ;  /* 0x000000025a501825 */ /* 0x004fcc00078e0250 */
[C---:B------:R-:W-:Y:S01]  /*0490*/  @P2 LEA R82, P3, R89.reuse, UR10, 0x4 ;  /* 0x0000000a59522c11 */ /* 0x040fe2000f8620ff */
[----:B------:R-:W2:Y:S01]  /*04a0*/  @P1 LDG.E.U16 R80, desc[UR4][R80.64] ;  /* 0x0000000450501981 */ /* 0x000ea2000c1e1500 */
[C---:B-1----:R-:W-:Y:S02]  /*04b0*/  IMAD.WIDE.U32 R76, R89.reuse, 0x10, R2 ;  /* 0x00000010594c7825 */ /* 0x042fe400078e0002 */
[----:B------:R-:W-:-:S04]  /*04c0*/  @P2 LEA.HI.X R83, R89, UR11, RZ, 0x4, P3 ;  /* 0x0000000b59532c11 */ /* 0x000fc800098f24ff */
[----:B------:R-:W3:Y:S04]  /*04d0*/  LDG.E.128 R76, desc[UR4][R76.64] ;  /* 0x000000044c4c7981 */ /* 0x000ee8000c1e1d00 */
[----:B0----5:R0:W5:Y:S01]  /*04e0*/  @P2 LDG.E.128 R4, desc[UR4][R82.64] ;  /* 0x0000000452042981 */ /* 0x021162000c1e1d00 */
[----:B------:R-:W-:-:S04]  /*04f0*/  ISETP.NE.U32.AND P3, PT, RZ, UR10, PT ;  /* 0x0000000aff007c0c */ /* 0x000fc8000bf65070 */
[----:B------:R-:W-:Y:S01]  /*0500*/  ISETP.NE.AND.EX P3, PT, RZ, UR11, PT, P3 ;  /* 0x0000000bff007c0c */ /* 0x000fe2000bf65330 */
[----:B------:R-:W-:-:S06]  /*0510*/  HFMA2.MMA R0, -RZ, RZ, 1.875, 0 ;  /* 0x3f800000ff007435 */ /* 0x000fcc00000001ff */
[----:B--2---:R-:W-:Y:S02]  /*0520*/  @P1 SHF.L.U32 R0, R80, 0x10, RZ ;  /* 0x0000001050001819 */ /* 0x004fe400000006ff */
[C---:B---3--:R-:W-:Y:S02]  /*0530*/  SHF.L.U32 R85, R76.reuse, 0x10, RZ ;  /* 0x000000104c557819 */ /* 0x048fe400000006ff */
[----:B------:R-:W-:-:S03]  /*0540*/  PRMT R84, R76, 0x7632, R84 ;  /* 0x000076324c547816 */ /* 0x000fc60000000054 */
[----:B------:R-:W-:Y:S01]  /*0550*/  FMUL.FTZ R88, R85, R0 ;  /* 0x0000000055587220 */ /* 0x000fe20000410000 */
[----:B0-----:R-:W-:Y:S06]  /*0560*/  @P3 BRA `(.L_x_6589) ;  /* 0x0000000000083947 */ /* 0x001fec0003800000 */
[----:B------:R-:W-:Y:S05]  /*0570*/  @P0 BRA `(.L_x_6590) ;  /* 0x00000000000c0947 */ /* 0x000fea0003800000 */
[----:B------:R-:W-:Y:S05]  /*0580*/  BRA `(.L_x_6591) ;  /* 0x0000000000107947 */ /* 0x000fea0003800000 */
.L_x_6589:
[----:B-----5:R-:W-:-:S05]  /*0590*/  SHF.L.U32 R81, R4, 0x10, RZ ;  /* 0x0000001004517819 */ /* 0x020fca00000006ff */
[----:B------:R-:W-:-:S07]  /*05a0*/  FADD.FTZ R88, R88, R81 ;  /* 0x0000005158587221 */ /* 0x000fce0000010000 */
.L_x_6590:
[----:B------:R-:W-:-:S04]  /*05b0*/  F2FP.BF16.F32.PACK_AB R76, RZ, R88 ;  /* 0x00000058ff4c723e */ /* 0x000fc800000010ff */
[----:B------:R-:W-:-:S07]  /*05c0*/  PRMT R72, R76, 0x7610, R72 ;  /* 0x000076104c487816 */ /* 0x000fce0000000048 */
.L_x_6591:
[----:B------:R-:W-:-:S05]  /*05d0*/  SHF.L.U32 R87, R84, 0x10, RZ ;  /* 0x0000001054577819 */ /* 0x000fca00000006ff */
[----:B------:R-:W-:Y:S01]  /*05e0*/  FMUL.FTZ R87, R87, R0 ;  /* 0x0000000057577220 */ /* 0x000fe20000410000 */
[----:B------:R-:W-:Y:S06]  /*05f0*/  @P3 BRA `(.L_x_6592) ;  /* 0x0000000000083947 */ /* 0x000fec0003800000 */
[----:B------:R-:W-:Y:S05]  /*0600*/  @P0 BRA `(.L_x_6593) ;  /* 0x0000000000100947 */ /* 0x000fea0003800000 */
[----:B------:R-:W-:Y:S05]  /*0610*/  BRA `(.L_x_6594) ;  /* 0x0000000000147947 */ /* 0x000fea0003800000 */
.L_x_6592:
[----:B-----5:R-:W-:-:S04]  /*0620*/  PRMT R76, R4, 0x7632, R76 ;  /* 0x00007632044c7816 */ /* 0x020fc8000000004c */
[----:B------:R-:W-:-:S05]  /*0630*/  SHF.L.U32 R76, R76, 0x10, RZ ;  /* 0x000000104c4c7819 */ /* 0x000fca00000006ff */
[----:B------:R-:W-:-:S07]  /*0640*/  FADD.FTZ R87, R87, R76 ;  /* 0x0000004c57577221 */ /* 0x000fce0000010000 */
.L_x_6593:
[----:B------:R-:W-:-:S04]  /*0650*/  F2FP.BF16.F32.PACK_AB R76, RZ, R87 ;  /* 0x00000057ff4c723e */ /* 0x000fc800000010ff */
[----:B------:R-:W-:-:S07]  /*0660*/  PRMT R72, R72, 0x5410, R76 ;  /* 0x0000541048487816 */ /* 0x000fce000000004c */
.L_x_6594:
[C---:B------:R-:W-:Y:S02]  /*0670*/  SHF.L.U32 R81, R77.reuse, 0x10, RZ ;  /* 0x000000104d517819 */ /* 0x040fe400000006ff */
[----:B------:R-:W-:-:S03]  /*0680*/  PRMT R77, R77, 0x7632, R77 ;  /* 0x000076324d4d7816 */ /* 0x000fc6000000004d */
[----:B------:R-:W-:Y:S01]  /*0690*/  FMUL.FTZ R86, R81, R0 ;  /* 0x0000000051567220 */ /* 0x000fe20000410000 */
[----:B------:R-:W-:Y:S06]  /*06a0*/  @P3 BRA `(.L_x_6595) ;  /* 0x0000000000083947 */ /* 0x000fec0003800000 */
[----:B------:R-:W-:Y:S05]  /*06b0*/  @P0 BRA `(.L_x_6596) ;  /* 0x00000000000c0947 */ /* 0x000fea0003800000 */
[----:B------:R-:W-:Y:S05]  /*06c0*/  BRA `(.L_x_6597) ;  /* 0x0000000000107947 */ /* 0x000fea0003800000 */
.L_x_6595:
[----:B-----5:R-:W-:-:S05]  /*06d0*/  SHF.L.U32 R81, R5, 0x10, RZ ;  /* 0x0000001005517819 */ /* 0x020fca00000006ff */
[----:B------:R-:W-:-:S07]  /*06e0*/  FADD.FTZ R86, R86, R81 ;  /* 0x0000005156567221 */ /* 0x000fce0000010000 */
.L_x_6596:
[----:B------:R-:W-:-:S04]  /*06f0*/  F2FP.BF16.F32.PACK_AB R76, RZ, R86 ;  /* 0x00000056ff4c723e */ /* 0x000fc800000010ff */
[----:B------:R-:W-:-:S07]  /*0700*/  PRMT R73, R76, 0x7610, R73 ;  /* 0x000076104c497816 */ /* 0x000fce0000000049 */
.L_x_6597:
[----:B------:R-:W-:-:S05]  /*0710*/  SHF.L.U32 R77, R77, 0x10, RZ ;  /* 0x000000104d4d7819 */ /* 0x000fca00000006ff */
[----:B------:R-:W-:Y:S01]  /*0720*/  FMUL.FTZ R85, R77, R0 ;  /* 0x000000004d557220 */ /* 0x000fe20000410000 */
[----:B------:R-:W-:Y:S06]  /*0730*/  @P3 BRA `(.L_x_6598) ;  /* 0x0000000000083947 */ /* 0x000fec0003800000 */
[----:B------:R-:W-:Y:S05]  /*0740*/  @P0 BRA `(.L_x_6599) ;  /* 0x0000000000100947 */ /* 0x000fea0003800000 */
[----:B------:R-:W-:Y:S05]  /*0750*/  BRA `(.L_x_6600) ;  /* 0x0000000000147947 */ /* 0x000fea0003800000 */
.L_x_6598:
[----:B-----5:R-:W-:-:S04]  /*0760*/  PRMT R76, R5, 0x7632, R76 ;  /* 0x00007632054c7816 */ /* 0x020fc8000000004c */
[----:B------:R-:W-:-:S05]  /*0770*/  SHF.L.U32 R76, R76, 0x10, RZ ;  /* 0x000000104c4c7819 */ /* 0x000fca00000006ff */
[----:B------:R-:W-:-:S07]  /*0780*/  FADD.FTZ R85, R85, R76 ;  /* 0x0000004c55557221 */ /* 0x000fce0000010000 */
.L_x_6599:
[----:B------:R-:W-:-:S04]  /*0790*/  F2FP.BF16.F32.PACK_AB R76, RZ, R85 ;  /* 0x00000055ff4c723e */ /* 0x000fc800000010ff */
[----:B------:R-:W-:-:S07]  /*07a0*/  PRMT R73, R73, 0x5410, R76 ;  /* 0x0000541049497816 */ /* 0x000fce000000004c */
.L_x_6600:
[C---:B------:R-:W-:Y:S02]  /*07b0*/  SHF.L.U32 R77, R78.reuse, 0x10, RZ ;  /* 0x000000104e4d7819 */ /* 0x040fe400000006ff */
[----:B------:R-:W-:-:S03]  /*07c0*/  PRMT R78, R78, 0x7632, R78 ;  /* 0x000076324e4e7816 */ /* 0x000fc6000000004e */
[----:B------:R-:W-:Y:S01]  /*07d0*/  FMUL.FTZ R84, R77, R0 ;  /* 0x000000004d547220 */ /* 0x000fe20000410000 */
[----:B------:R-:W-:Y:S06]  /*07e0*/  @P3 BRA `(.L_x_6601) ;  /* 0x0000000000083947 */ /* 0x000fec0003800000 */
[----:B------:R-:W-:Y:S05]  /*07f0*/  @P0 BRA `(.L_x_6602) ;  /* 0x00000000000c0947 */ /* 0x000fea0003800000 */
[----:B------:R-:W-:Y:S05]  /*0800*/  BRA `(.L_x_6603) ;  /* 0x0000000000107947 */ /* 0x000fea0003800000 */
.L_x_6601:
[----:B-----5:R-:W-:-:S05]  /*0810*/  SHF.L.U32 R77, R6, 0x10, RZ ;  /* 0x00000010064d7819 */ /* 0x020fca00000006ff */
[----:B------:R-:W-:-:S07]  /*0820*/  FADD.FTZ R84, R84, R77 ;  /* 0x0000004d54547221 */ /* 0x000fce0000010000 */
.L_x_6602:
[----:B------:R-:W-:-:S04]  /*0830*/  F2FP.BF16.F32.PACK_AB R76, RZ, R84 ;  /* 0x00000054ff4c723e */ /* 0x000fc800000010ff */
[----:B------:R-:W-:-:S07]  /*0840*/  PRMT R74, R76, 0x7610, R74 ;  /* 0x000076104c4a7816 */ /* 0x000fce000000004a */
.L_x_6603:
[----:B------:R-:W-:-:S05]  /*0850*/  SHF.L.U32 R83, R78, 0x10, RZ ;  /* 0x000000104e537819 */ /* 0x000fca00000006ff */
[----:B------:R-:W-:Y:S01]  /*0860*/  FMUL.FTZ R83, R83, R0 ;  /* 0x0000000053537220 */ /* 0x000fe20000410000 */
[----:B------:R-:W-:Y:S06]  /*0870*/  @P3 BRA `(.L_x_6604) ;  /* 0x0000000000083947 */ /* 0x000fec0003800000 */
[----:B------:R-:W-:Y:S05]  /*0880*/  @P0 BRA `(.L_x_6605) ;  /* 0x0000000000100947 */ /* 0x000fea0003800000 */
[----:B------:R-:W-:Y:S05]  /*0890*/  BRA `(.L_x_6606) ;  /* 0x0000000000147947 */ /* 0x000fea0003800000 */
.L_x_6604:
[----:B-----5:R-:W-:-:S04]  /*08a0*/  PRMT R76, R6, 0x7632, R76 ;  /* 0x00007632064c7816 */ /* 0x020fc8000000004c */
[----:B------:R-:W-:-:S05]  /*08b0*/  SHF.L.U32 R76, R76, 0x10, RZ ;  /* 0x000000104c4c7819 */ /* 0x000fca00000006ff */
[----:B------:R-:W-:-:S07]  /*08c0*/  FADD.FTZ R83, R83, R76 ;  /* 0x0000004c53537221 */ /* 0x000fce0000010000 */
.L_x_6605:
[----:B------:R-:W-:-:S04]  /*08d0*/  F2FP.BF16.F32.PACK_AB R76, RZ, R83 ;  /* 0x00000053ff4c723e */ /* 0x000fc800000010ff */
[----:B------:R-:W-:-:S07]  /*08e0*/  PRMT R74, R74, 0x5410, R76 ;  /* 0x000054104a4a7816 */ /* 0x000fce000000004c */
.L_x_6606:
[C---:B------:R-:W-:Y:S02]  /*08f0*/  SHF.L.U32 R77, R79.reuse, 0x10, RZ ;  /* 0x000000104f4d7819 */ /* 0x040fe400000006ff */
[----:B------:R-:W-:-:S03]  /*0900*/  PRMT R79, R79, 0x7632, R79 ;  /* 0x000076324f4f7816 */ /* 0x000fc6000000004f */
[----:B------:R-:W-:Y:S01]  /*0910*/  FMUL.FTZ R82, R77, R0 ;  /* 0x000000004d527220 */ /* 0x000fe20000410000 */
[----:B------:R-:W-:Y:S06]  /*0920*/  @P3 BRA `(.L_x_6607) ;  /* 0x0000000000083947 */ /* 0x000fec0003800000 */
[----:B------:R-:W-:Y:S05]  /*0930*/  @P0 BRA `(.L_x_6608) ;  /* 0x00000000000c0947 */ /* 0x000fea0003800000 */
[----:B------:R-:W-:Y:S05]  /*0940*/  BRA `(.L_x_6609) ;  /* 0x0000000000107947 */ /* 0x000fea0003800000 */
.L_x_6607:
[----:B-----5:R-:W-:-:S05]  /*0950*/  SHF.L.U32 R77, R7, 0x10, RZ ;  /* 0x00000010074d7819 */ /* 0x020fca00000006ff */
[----:B------:R-:W-:-:S07]  /*0960*/  FADD.FTZ R82, R82, R77 ;  /* 0x0000004d52527221 */ /* 0x000fce0000010000 */
.L_x_6608:
[----:B------:R-:W-:-:S04]  /*0970*/  F2FP.BF16.F32.PACK_AB R76, RZ, R82 ;  /* 0x00000052ff4c723e */ /* 0x000fc800000010ff */
[----:B------:R-:W-:-:S07]  /*0980*/  PRMT R75, R76, 0x7610, R75 ;  /* 0x000076104c4b7816 */ /* 0x000fce000000004b */
.L_x_6609:
[----:B------:R-:W-:-:S05]  /*0990*/  SHF.L.U32 R79, R79, 0x10, RZ ;  /* 0x000000104f4f7819 */ /* 0x000fca00000006ff */
[----:B------:R-:W-:Y:S01]  /*09a0*/  FMUL.FTZ R80, R79, R0 ;  /* 0x000000004f507220 */ /* 0x000fe20000410000 */
[----:B------:R-:W-:Y:S06]  /*09b0*/  @P3 BRA `(.L_x_6610) ;  /* 0x0000000000083947 */ /* 0x000fec0003800000 */
[----:B------:R-:W-:Y:S05]  /*09c0*/  @P0 BRA `(.L_x_6611) ;  /* 0x0000000000100947 */ /* 0x000fea0003800000 */
[----:B------:R-:W-:Y:S05]  /*09d0*/  BRA `(.L_x_6612) ;  /* 0x0000000000147947 */ /* 0x000fea0003800000 */
.L_x_6610:
[----:B-----5:R-:W-:-:S04]  /*09e0*/  PRMT R76, R7, 0x7632, R76 ;  /* 0x00007632074c7816 */ /* 0x020fc8000000004c */
[----:B------:R-:W-:-:S05]  /*09f0*/  SHF.L.U32 R77, R76, 0x10, RZ ;  /* 0x000000104c4d7819 */ /* 0x000fca00000006ff */
[----:B------:R-:W-:-:S07]  /*0a00*/  FADD.FTZ R80, R80, R77 ;  /* 0x0000004d50507221 */ /* 0x000fce0000010000 */
.L_x_6611:
[----:B------:R-:W-:-:S04]  /*0a10*/  F2FP.BF16.F32.PACK_AB R76, RZ, R80 ;  /* 0x00000050ff4c723e */ /* 0x000fc800000010ff */
[----:B------:R-:W-:-:S07]  /*0a20*/  PRMT R75, R75, 0x5410, R76 ;  /* 0x000054104b4b7816 */ /* 0x000fce000000004c */
.L_x_6612:
[----:B------:R-:W0:Y:S01]  /*0a30*/  @P0 LDC.64 R94, c[0x0][0x238] ;  /* 0x00008e00ff5e0b82 */ /* 0x000e220000000a00 */
[----:B------:R-:W-:-:S05]  /*0a40*/  IADD3 R81, R89, 0x20, RZ ;  /* 0x0000002059517810 */ /* 0x000fca0007ffe0ff */
[----:B------:R-:W-:Y:S01]  /*0a50*/  IMAD.WIDE.U32 R76, R81, 0x10, R2 ;  /* 0x00000010514c7825 */ /* 0x000fe200078e0002 */
[----:B0-----:R-:W-:-:S04]  /*0a60*/  @P0 LEA R94, P5, R89, R94, 0x4 ;  /* 0x0000005e595e0211 */ /* 0x001fc800078a20ff */
[----:B------:R-:W-:Y:S02]  /*0a70*/  @P0 LEA.HI.X R95, R89, R95, RZ, 0x4, P5 ;  /* 0x0000005f595f0211 */ /* 0x000fe400028f24ff */
        /* <DEDUP_REMOVED lines=11> */
.L_x_6613:
[----:B-----5:R-:W-:-:S05]  /*0b30*/  SHF.L.U32 R76, R4, 0x10, RZ ;  /* 0x00000010044c7819 */ /* 0x020fca00000006ff */
[----:B------:R-:W-:-:S07]  /*0b40*/  FADD.FTZ R93, R76, R93 ;  /* 0x0000005d4c5d7221 */ /* 0x000fce0000010000 */
.L_x_6614:
[----:B------:R-:W-:-:S04]  /*0b50*/  F2FP.BF16.F32.PACK_AB R76, RZ, R93 ;  /* 0x0000005dff4c723e */ /* 0x000fc800000010ff */
[----:B------:R-:W-:-:S07]  /*0b60*/  PRMT R72, R76, 0x7610, R72 ;  /* 0x000076104c487816 */ /* 0x000fce0000000048 */
.L_x_6615:
[----:B------:R-:W-:-:S05]  /*0b70*/  SHF.L.U32 R95, R92, 0x10, RZ ;  /* 0x000000105c5f7819 */ /* 0x000fca00000006ff */
[----:B------:R-:W-:Y:S01]  /*0b80*/  FMUL.FTZ R92, R95, R0 ;  /* 0x000000005f5c7220 */ /* 0x000fe20000410000 */
[----:B------:R-:W-:Y:S06]  /*0b90*/  @P3 BRA `(.L_x_6616) ;  /* 0x0000000000083947 */ /* 0x000fec0003800000 */
[----:B------:R-:W-:Y:S05]  /*0ba0*/  @P0 BRA `(.L_x_6617) ;  /* 0x0000000000100947 */ /* 0x000fea0003800000 */
[----:B------:R-:W-:Y:S05]  /*0bb0*/  BRA `(.L_x_6618) ;  /* 0x0000000000147947 */ /* 0x000fea0003800000 */
.L_x_6616:
[----:B-----5:R-:W-:-:S04]  /*0bc0*/  PRMT R76, R4, 0x7632, R76 ;  /* 0x00007632044c7816 */ /* 0x020fc8000000004c */
[----:B------:R-:W-:-:S05]  /*0bd0*/  SHF.L.U32 R95, R76, 0x10, RZ ;  /* 0x000000104c5f7819 */ /* 0x000fca00000006ff */
[----:B------:R-:W-:-:S07]  /*0be0*/  FADD.FTZ R92, R92, R95 ;  /* 0x0000005f5c5c7221 */ /* 0x000fce0000010000 */
.L_x_6617:
[----:B------:R-:W-:-:S04]  /*0bf0*/  F2FP.BF16.F32.PACK_AB R76, RZ, R92 ;  /* 0x0000005cff4c723e */ /* 0x000fc800000010ff */
[----:B------:R-:W-:-:S07]  /*0c00*/  PRMT R72, R72, 0x5410, R76 ;  /* 0x0000541048487816 */ /* 0x000fce000000004c */
.L_x_6618:
[C---:B------:R-:W-:Y:S02]  /*0c10*/  SHF.L.U32 R97, R77.reuse, 0x10, RZ ;  /* 0x000000104d617819 */ /* 0x040fe400000006ff */
[----:B------:R-:W-:-:S03]  /*0c20*/  PRMT R77, R77, 0x7632, R77 ;  /* 0x000076324d4d7816 */ /* 0x000fc6000000004d */
[----:B------:R-:W-:Y:S01]  /*0c30*/  FMUL.FTZ R97, R97, R0 ;  /* 0x0000000061617220 */ /* 0x000fe20000410000 */
[----:B------:R-:W-:Y:S06]  /*0c40*/  @P3 BRA `(.L_x_6619) ;  /* 0x0000000000083947 */ /* 0x000fec0003800000 */
[----:B------:R-:W-:Y:S05]  /*0c50*/  @P0 BRA `(.L_x_6620) ;  /* 0x00000000000c0947 */ /* 0x000fea0003800000 */
[----:B------:R-:W-:Y:S05]  /*0c60*/  BRA `(.L_x_6621) ;  /* 0x0000000000107947 */ /* 0x000fea0003800000 */
.L_x_6619:
[----:B-----5:R-:W-:-:S05]  /*0c70*/  SHF.L.U32 R76, R5, 0x10, RZ ;  /* 0x00000010054c7819 */ /* 0x020fca00000006ff */
[----:B------:R-:W-:-:S07]  /*0c80*/  FADD.FTZ R97, R76, R97 ;  /* 0x000000614c617221 */ /* 0x000fce0000010000 */
.L_x_6620:
[----:B------:R-:W-:-:S04]  /*0c90*/  F2FP.BF16.F32.PACK_AB R76, RZ, R97 ;  /* 0x00000061ff4c723e */ /* 0x000fc800000010ff */
[----:B------:R-:W-:-:S07]  /*0ca0*/  PRMT R73, R76, 0x7610, R73 ;  /* 0x000076104c497816 */ /* 0x000fce0000000049 */
.L_x_6621:
[----:B------:R-:W-:-:S05]  /*0cb0*/  SHF.L.U32 R77, R77, 0x10, RZ ;  /* 0x000000104d4d7819 */ /* 0x000fca00000006ff */
[----:B------:R-:W-:Y:S01]  /*0cc0*/  FMUL.FTZ R96, R77, R0 ;  /* 0x000000004d607220 */ /* 0x000fe20000410000 */
[----:B------:R-:W-:Y:S06]  /*0cd0*/  @P3 BRA `(.L_x_6622) ;  /* 0x0000000000083947 */ /* 0x000fec0003800000 */
[----:B------:R-:W-:Y:S05]  /*0ce0*/  @P0 BRA `(.L_x_6623) ;  /* 0x0000000000100947 */ /* 0x000fea0003800000 */
[----:B------:R-:W-:Y:S05]  /*0cf0*/  BRA `(.L_x_6624) ;  /* 0x0000000000147947 */ /* 0x000fea0003800000 */
.L_x_6622:
[----:B-----5:R-:W-:-:S04]  /*0d00*/  PRMT R76, R5, 0x7632, R76 ;  /* 0x00007632054c7816 */ /* 0x020fc8000000004c */
[----:B------:R-:W-:-:S05]  /*0d10*/  SHF.L.U32 R77, R76, 0x10, RZ ;  /* 0x000000104c4d7819 */ /* 0x000fca00000006ff */
[----:B------:R-:W-:-:S07]  /*0d20*/  FADD.FTZ R96, R96, R77 ;  /* 0x0000004d60607221 */ /* 0x000fce0000010000 */
.L_x_6623:
[----:B------:R-:W-:-:S04]  /*0d30*/  F2FP.BF16.F32.PACK_AB R76, RZ, R96 ;  /* 0x00000060ff4c723e */ /* 0x000fc800000010ff */
[----:B------:R-:W-:-:S07]  /*0d40*/  PRMT R73, R73, 0x5410, R76 ;  /* 0x0000541049497816 */ /* 0x000fce000000004c */
.L_x_6624:
[C---:B------:R-:W-:Y:S02]  /*0d50*/  SHF.L.U32 R99, R78.reuse, 0x10, RZ ;  /* 0x000000104e637819 */ /* 0x040fe400000006ff */
[----:B------:R-:W-:-:S03]  /*0d60*/  PRMT R78, R78, 0x7632, R78 ;  /* 0x000076324e4e7816 */ /* 0x000fc6000000004e */
[----:B------:R-:W-:Y:S01]  /*0d70*/  FMUL.FTZ R99, R99, R0 ;  /* 0x0000000063637220 */ /* 0x000fe20000410000 */
[----:B------:R-:W-:Y:S06]  /*0d80*/  @P3 BRA `(.L_x_6625) ;  /* 0x0000000000083947 */ /* 0x000fec0003800000 */
[----:B------:R-:W-:Y:S05]  /*0d90*/  @P0 BRA `(.L_x_6626) ;  /* 0x00000000000c0947 */ /* 0x000fea0003800000 */
[----:B------:R-:W-:Y:S05]  /*0da0*/  BRA `(.L_x_6627) ;  /* 0x0000000000107947 */ /* 0x000fea0003800000 */
.L_x_6625:
[----:B-----5:R-:W-:-:S05]  /*0db0*/  SHF.L.U32 R76, R6, 0x10, RZ ;  /* 0x00000010064c7819 */ /* 0x020fca00000006ff */
[----:B------:R-:W-:-:S07]  /*0dc0*/  FADD.FTZ R99, R76, R99 ;  /* 0x000000634c637221 */ /* 0x000fce0000010000 */
.L_x_6626:
[----:B------:R-:W-:-:S04]  /*0dd0*/  F2FP.BF16.F32.PACK_AB R76, RZ, R99 ;  /* 0x00000063ff4c723e */ /* 0x000fc800000010ff */
[----:B------:R-:W-:-:S07]  /*0de0*/  PRMT R74, R76, 0x7610, R74 ;  /* 0x000076104c4a7816 */ /* 0x000fce000000004a */
.L_x_6627:
[----:B------:R-:W-:-:S05]  /*0df0*/  SHF.L.U32 R77, R78, 0x10, RZ ;  /* 0x000000104e4d7819 */ /* 0x000fca00000006ff */
[----:B------:R-:W-:Y:S01]  /*0e00*/  FMUL.FTZ R98, R77, R0 ;  /* 0x000000004d627220 */ /* 0x000fe20000410000 */
[----:B------:R-:W-:Y:S06]  /*0e10*/  @P3 BRA `(.L_x_6628) ;  /* 0x0000000000083947 */ /* 0x000fec0003800000 */
[----:B------:R-:W-:Y:S05]  /*0e20*/  @P0 BRA `(.L_x_6629) ;  /* 0x0000000000100947 */ /* 0x000fea0003800000 */
[----:B------:R-:W-:Y:S05]  /*0e30*/  BRA `(.L_x_6630) ;  /* 0x0000000000147947 */ /* 0x000fea0003800000 */
.L_x_6628:
[----:B-----5:R-:W-:-:S04]  /*0e40*/  PRMT R76, R6, 0x7632, R76 ;  /* 0x00007632064c7816 */ /* 0x020fc8000000004c */
[----:B------:R-:W-:-:S05]  /*0e50*/  SHF.L.U32 R77, R76, 0x10, RZ ;  /* 0x000000104c4d7819 */ /* 0x000fca00000006ff */
[----:B------:R-:W-:-:S07]  /*0e60*/  FADD.FTZ R98, R98, R77 ;  /* 0x0000004d62627221 */ /* 0x000fce0000010000 */
.L_x_6629:
[----:B------:R-:W-:-:S04]  /*0e70*/  F2FP.BF16.F32.PACK_AB R76, RZ, R98 ;  /* 0x00000062ff4c723e */ /* 0x000fc800000010ff */
[----:B------:R-:W-:-:S07]  /*0e80*/  PRMT R74, R74, 0x5410, R76 ;  /* 0x000054104a4a7816 */ /* 0x000fce000000004c */
.L_x_6630:
[C---:B------:R-:W-:Y:S02]  /*0e90*/  SHF.L.U32 R77, R79.reuse, 0x10, RZ ;  /* 0x000000104f4d7819 */ /* 0x040fe400000006ff */
[----:B------:R-:W-:-:S03]  /*0ea0*/  PRMT R79, R79, 0x7632, R79 ;  /* 0x000076324f4f7816 */ /* 0x000fc6000000004f */
[----:B------:R-:W-:Y:S01]  /*0eb0*/  FMUL.FTZ R102, R77, R0 ;  /* 0x000000004d667220 */ /* 0x000fe20000410000 */
[----:B------:R-:W-:Y:S06]  /*0ec0*/  @P3 BRA `(.L_x_6631) ;  /* 0x0000000000083947 */ /* 0x000fec0003800000 */
[----:B------:R-:W-:Y:S05]  /*0ed0*/  @P0 BRA `(.L_x_6632) ;  /* 0x00000000000c0947 */ /* 0x000fea0003800000 */
[----:B------:R-:W-:Y:S05]  /*0ee0*/  BRA `(.L_x_6633) ;  /* 0x0000000000107947 */ /* 0x000fea0003800000 */
.L_x_6631:
[----:B-----5:R-:W-:-:S05]  /*0ef0*/  SHF.L.U32 R77, R7, 0x10, RZ ;  /* 0x00000010074d7819 */ /* 0x020fca00000006ff */
[----:B------:R-:W-:-:S07]  /*0f00*/  FADD.FTZ R102, R77, R102 ;  /* 0x000000664d667221 */ /* 0x000fce0000010000 */
.L_x_6632:
[----:B------:R-:W-:-:S04]  /*0f10*/  F2FP.BF16.F32.PACK_AB R76, RZ, R102 ;  /* 0x00000066ff4c723e */ /* 0x000fc800000010ff */
[----:B------:R-:W-:-:S07]  /*0f20*/  PRMT R75, R76, 0x7610, R75 ;  /* 0x000076104c4b7816 */ /* 0x000fce000000004b */
.L_x_6633:
[----:B------:R-:W-:-:S05]  /*0f30*/  SHF.L.U32 R79, R79, 0x10, RZ ;  /* 0x000000104f4f7819 */ /* 0x000fca00000006ff */
[----:B------:R-:W-:Y:S01]  /*0f40*/  FMUL.FTZ R100, R79, R0 ;  /* 0x000000004f647220 */ /* 0x000fe20000410000 */
[----:B------:R-:W-:Y:S06]  /*0f50*/  @P3 BRA `(.L_x_6634) ;  /* 0x0000000000083947 */ /* 0x000fec0003800000 */
[----:B------:R-:W-:Y:S05]  /*0f60*/  @P0 BRA `(.L_x_6635) ;  /* 0x0000000000100947 */ /* 0x000fea0003800000 */
[----:B------:R-:W-:Y:S05]  /*0f70*/  BRA `(.L_x_6636) ;  /* 0x0000000000147947 */ /* 0x000fea0003800000 */
.L_x_6634:
[----:B-----5:R-:W-:-:S04]  /*0f80*/  PRMT R76, R7, 0x7632, R76 ;  /* 0x00007632074c7816 */ /* 0x020fc8000000004c */
[----:B------:R-:W-:-:S05]  /*0f90*/  SHF.L.U32 R77, R76, 0x10, RZ ;  /* 0x000000104c4d7819 */ /* 0x000fca00000006ff */
[----:B------:R-:W-:-:S07]  /*0fa0*/  FADD.FTZ R100, R100, R77 ;  /* 0x0000004d64647221 */ /* 0x000fce0000010000 */
.L_x_6635:
[----:B------:R-:W-:-:S04]  /*0fb0*/  F2FP.BF16.F32.PACK_AB R76, RZ, R100 ;  /* 0x00000064ff4c723e */ /* 0x000fc800000010ff */
[----:B------:R-:W-:-:S07]  /*0fc0*/  PRMT R75, R75, 0x5410, R76 ;  /* 0x000054104b4b7816 */ /* 0x000fce000000004c */
.L_x_6636:
        /* <DEDUP_REMOVED lines=16> */
.L_x_6637:
[----:B-----5:R-:W-:-:S05]  /*10d0*/  SHF.L.U32 R95, R4, 0x10, RZ ;  /* 0x00000010045f7819 */ /* 0x020fca00000006ff */
[----:B------:R-:W-:-:S07]  /*10e0*/  FADD.FTZ R104, R95, R104 ;  /* 0x000000685f687221 */ /* 0x000fce0000010000 */
.L_x_6638:
[----:B------:R-:W-:-:S04]  /*10f0*/  F2FP.BF16.F32.PACK_AB R76, RZ, R104 ;  /* 0x00000068ff4c723e */ /* 0x000fc800000010ff */
[----:B------:R-:W-:-:S07]  /*1100*/  PRMT R72, R76, 0x7610, R72 ;  /* 0x000076104c487816 */ /* 0x000fce0000000048 */
.L_x_6639:
[----:B------:R-:W-:-:S05]  /*1110*/  SHF.L.U32 R105, R105, 0x10, RZ ;  /* 0x0000001069697819 */ /* 0x000fca00000006ff */
[----:B------:R-:W-:Y:S01]  /*1120*/  FMUL.FTZ R103, R105, R0 ;  /* 0x0000000069677220 */ /* 0x000fe20000410000 */
[----:B------:R-:W-:Y:S06]  /*1130*/  @P3 BRA `(.L_x_6640) ;  /* 0x0000000000083947 */ /* 0x000fec0003800000 */
[----:B------:R-:W-:Y:S05]  /*1140*/  @P0 BRA `(.L_x_6641) ;  /* 0x0000000000100947 */ /* 0x000fea0003800000 */
[----:B------:R-:W-:Y:S05]  /*1150*/  BRA `(.L_x_6642) ;  /* 0x0000000000147947 */ /* 0x000fea0003800000 */
.L_x_6640:
[----:B-----5:R-:W-:-:S04]  /*1160*/  PRMT R76, R4, 0x7632, R76 ;  /* 0x00007632044c7816 */ /* 0x020fc8000000004c */
[----:B------:R-:W-:-:S05]  /*1170*/  SHF.L.U32 R76, R76, 0x10, RZ ;  /* 0x000000104c4c7819 */ /* 0x000fca00000006ff */
[----:B------:R-:W-:-:S07]  /*1180*/  FADD.FTZ R103, R103, R76 ;  /* 0x0000004c67677221 */ /* 0x000fce0000010000 */
.L_x_6641:
[----:B------:R-:W-:-:S04]  /*1190*/  F2FP.BF16.F32.PACK_AB R76, RZ, R103 ;  /* 0x00000067ff4c723e */ /* 0x000fc800000010ff */
[----:B------:R-:W-:-:S07]  /*11a0*/  PRMT R72, R72, 0x5410, R76 ;  /* 0x0000541048487816 */ /* 0x000fce000000004c */
.L_x_6642:
[C---:B------:R-:W-:Y:S02]  /*11b0*/  SHF.L.U32 R95, R77.reuse, 0x10, RZ ;  /* 0x000000104d5f7819 */ /* 0x040fe400000006ff */
[----:B------:R-:W-:-:S03]  /*11c0*/  PRMT R77, R77, 0x7632, R77 ;  /* 0x000076324d4d7816 */ /* 0x000fc6000000004d */
[----:B------:R-:W-:Y:S01]  /*11d0*/  FMUL.FTZ R106, R95, R0 ;  /* 0x000000005f6a7220 */ /* 0x000fe20000410000 */
[----:B------:R-:W-:Y:S06]  /*11e0*/  @P3 BRA `(.L_x_6643) ;  /* 0x0000000000083947 */ /* 0x000fec0003800000 */
[----:B------:R-:W-:Y:S05]  /*11f0*/  @P0 BRA `(.L_x_6644) ;  /* 0x00000000000c0947 */ /* 0x000fea0003800000 */
[----:B------:R-:W-:Y:S05]  /*1200*/  BRA `(.L_x_6645) ;  /* 0x0000000000107947 */ /* 0x000fea0003800000 */
.L_x_6643:
[----:B-----5:R-:W-:-:S05]  /*1210*/  SHF.L.U32 R95, R5, 0x10, RZ ;  /* 0x00000010055f7819 */ /* 0x020fca00000006ff */
[----:B------:R-:W-:-:S07]  /*1220*/  FADD.FTZ R106, R95, R106 ;  /* 0x0000006a5f6a7221 */ /* 0x000fce0000010000 */
.L_x_6644:
[----:B------:R-:W-:-:S04]  /*1230*/  F2FP.BF16.F32.PACK_AB R76, RZ, R106 ;  /* 0x0000006aff4c723e */ /* 0x000fc800000010ff */
[----:B------:R-:W-:-:S07]  /*1240*/  PRMT R73, R76, 0x7610, R73 ;  /* 0x000076104c497816 */ /* 0x000fce0000000049 */
.L_x_6645:
[----:B------:R-:W-:-:S05]  /*1250*/  SHF.L.U32 R77, R77, 0x10, RZ ;  /* 0x000000104d4d7819 */ /* 0x000fca00000006ff */
[----:B------:R-:W-:Y:S01]  /*1260*/  FMUL.FTZ R105, R77, R0 ;  /* 0x000000004d697220 */ /* 0x000fe20000410000 */
[----:B------:R-:W-:Y:S06]  /*1270*/  @P3 BRA `(.L_x_6646) ;  /* 0x0000000000083947 */ /* 0x000fec0003800000 */
[----:B------:R-:W-:Y:S05]  /*1280*/  @P0 BRA `(.L_x_6647) ;  /* 0x0000000000100947 */ /* 0x000fea0003800000 */
[----:B------:R-:W-:Y:S05]  /*1290*/  BRA `(.L_x_6648) ;  /* 0x0000000000147947 */ /* 0x000fea0003800000 */
.L_x_6646:
[----:B-----5:R-:W-:-:S04]  /*12a0*/  PRMT R76, R5, 0x7632, R76 ;  /* 0x00007632054c7816 */ /* 0x020fc8000000004c */
[----:B------:R-:W-:-:S05]  /*12b0*/  SHF.L.U32 R76, R76, 0x10, RZ ;  /* 0x000000104c4c7819 */ /* 0x000fca00000006ff */
[----:B------:R-:W-:-:S07]  /*12c0*/  FADD.FTZ R105, R105, R76 ;  /* 0x0000004c69697221 */ /* 0x000fce0000010000 */
.L_x_6647:
[----:B------:R-:W-:-:S04]  /*12d0*/  F2FP.BF16.F32.PACK_AB R76, RZ, R105 ;  /* 0x00000069ff4c723e */ /* 0x000fc800000010ff */
[----:B------:R-:W-:-:S07]  /*12e0*/  PRMT R73, R73, 0x5410, R76 ;  /* 0x0000541049497816 */ /* 0x000fce000000004c */
.L_x_6648:
[C---:B------:R-:W-:Y:S02]  /*12f0*/  SHF.L.U32 R77, R78.reuse, 0x10, RZ ;  /* 0x000000104e4d7819 */ /* 0x040fe400000006ff */
[----:B------:R-:W-:-:S03]  /*1300*/  PRMT R78, R78, 0x7632, R78 ;  /* 0x000076324e4e7816 */ /* 0x000fc6000000004e */
[----:B------:R-:W-:Y:S01]  /*1310*/  FMUL.FTZ R108, R77, R0 ;  /* 0x000000004d6c7220 */ /* 0x000fe20000410000 */
[----:B------:R-:W-:Y:S06]  /*1320*/  @P3 BRA `(.L_x_6649) ;  /* 0x0000000000083947 */ /* 0x000fec0003800000 */
[----:B------:R-:W-:Y:S05]  /*1330*/  @P0 BRA `(.L_x_6650) ;  /* 0x00000000000c0947 */ /* 0x000fea0003800000 */
[----:B------:R-:W-:Y:S05]  /*1340*/  BRA `(.L_x_6651) ;  /* 0x0000000000107947 */ /* 0x000fea0003800000 */
.L_x_6649:
[----:B-----5:R-:W-:-:S05]  /*1350*/  SHF.L.U32 R77, R6, 0x10, RZ ;  /* 0x00000010064d7819 */ /* 0x020fca00000006ff */
[----:B------:R-:W-:-:S07]  /*1360*/  FADD.FTZ R108, R77, R108 ;  /* 0x0000006c4d6c7221 */ /* 0x000fce0000010000 */
.L_x_6650:
[----:B------:R-:W-:-:S04]  /*1370*/  F2FP.BF16.F32.PACK_AB R76, RZ, R108 ;  /* 0x0000006cff4c723e */ /* 0x000fc800000010ff */
[----:B------:R-:W-:-:S07]  /*1380*/  PRMT R74, R76, 0x7610, R74 ;  /* 0x000076104c4a7816 */ /* 0x000fce000000004a */
.L_x_6651:
[----:B------:R-:W-:-:S05]  /*1390*/  SHF.L.U32 R107, R78, 0x10, RZ ;  /* 0x000000104e6b7819 */ /* 0x000fca00000006ff */
[----:B------:R-:W-:Y:S01]  /*13a0*/  FMUL.FTZ R107, R107, R0 ;  /* 0x000000006b6b7220 */ /* 0x000fe20000410000 */
[----:B------:R-:W-:Y:S06]  /*13b0*/  @P3 BRA `(.L_x_6652) ;  /* 0x0000000000083947 */ /* 0x000fec0003800000 */
[----:B------:R-:W-:Y:S05]  /*13c0*/  @P0 BRA `(.L_x_6653) ;  /* 0x0000000000100947 */ /* 0x000fea0003800000 */
[----:B------:R-:W-:Y:S05]  /*13d0*/  BRA `(.L_x_6654) ;  /* 0x0000000000147947 */ /* 0x000fea0003800000 */
.L_x_6652:
[----:B-----5:R-:W-:-:S04]  /*13e0*/  PRMT R76, R6, 0x7632, R76 ;  /* 0x00007632064c7816 */ /* 0x020fc8000000004c */
[----:B------:R-:W-:-:S05]  /*13f0*/  SHF.L.U32 R76, R76, 0x10, RZ ;  /* 0x000000104c4c7819 */ /* 0x000fca00000006ff */
[----:B------:R-:W-:-:S07]  /*1400*/  FADD.FTZ R107, R107, R76 ;  /* 0x0000004c6b6b7221 */ /* 0x000fce0000010000 */
.L_x_6653:
[----:B------:R-:W-:-:S04]  /*1410*/  F2FP.BF16.F32.PACK_AB R76, RZ, R107 ;  /* 0x0000006bff4c723e */ /* 0x000fc800000010ff */
[----:B------:R-:W-:-:S07]  /*1420*/  PRMT R74, R74, 0x5410, R76 ;  /* 0x000054104a4a7816 */ /* 0x000fce000000004c */
.L_x_6654:
[C---:B------:R-:W-:Y:S02]  /*1430*/  SHF.L.U32 R77, R79.reuse, 0x10, RZ ;  /* 0x000000104f4d7819 */ /* 0x040fe400000006ff */
[----:B------:R-:W-:-:S03]  /*1440*/  PRMT R79, R79, 0x7632, R79 ;  /* 0x000076324f4f7816 */ /* 0x000fc6000000004f */
[----:B------:R-:W-:Y:S01]  /*1450*/  FMUL.FTZ R110, R77, R0 ;  /* 0x000000004d6e7220 */ /* 0x000fe20000410000 */
[----:B------:R-:W-:Y:S06]  /*1460*/  @P3 BRA `(.L_x_6655) ;  /* 0x0000000000083947 */ /* 0x000fec0003800000 */
[----:B------:R-:W-:Y:S05]  /*1470*/  @P0 BRA `(.L_x_6656) ;  /* 0x00000000000c0947 */ /* 0x000fea0003800000 */
[----:B------:R-:W-:Y:S05]  /*1480*/  BRA `(.L_x_6657) ;  /* 0x0000000000107947 */ /* 0x000fea0003800000 */
.L_x_6655:
[----:B-----5:R-:W-:-:S05]  /*1490*/  SHF.L.U32 R77, R7, 0x10, RZ ;  /* 0x00000010074d7819 */ /* 0x020fca00000006ff */
[----:B------:R-:W-:-:S07]  /*14a0*/  FADD.FTZ R110, R77, R110 ;  /* 0x0000006e4d6e7221 */ /* 0x000fce0000010000 */
.L_x_6656:
[----:B------:R-:W-:-:S04]  /*14b0*/  F2FP.BF16.F32.PACK_AB R76, RZ, R110 ;  /* 0x0000006eff4c723e */ /* 0x000fc800000010ff */
[----:B------:R-:W-:-:S07]  /*14c0*/  PRMT R75, R76, 0x7610, R75 ;  /* 0x000076104c4b7816 */ /* 0x000fce000000004b */
.L_x_6657:
[----:B------:R-:W-:-:S05]  /*14d0*/  SHF.L.U32 R79, R79, 0x10, RZ ;  /* 0x000000104f4f7819 */ /* 0x000fca00000006ff */
[----:B------:R-:W-:Y:S01]  /*14e0*/  FMUL.FTZ R109, R79, R0 ;  /* 0x000000004f6d7220 */ /* 0x000fe20000410000 */
[----:B------:R-:W-:Y:S06]  /*14f0*/  @P3 BRA `(.L_x_6658) ;  /* 0x0000000000083947 */ /* 0x000fec0003800000 */
[----:B------:R-:W-:Y:S05]  /*1500*/  @P0 BRA `(.L_x_6659) ;  /* 0x0000000000100947 */ /* 0x000fea0003800000 */
[----:B------:R-:W-:Y:S05]  /*1510*/  BRA `(.L_x_6660) ;  /* 0x0000000000147947 */ /* 0x000fea0003800000 */
.L_x_6658:
[----:B-----5:R-:W-:-:S04]  /*1520*/  PRMT R76, R7, 0x7632, R76 ;  /* 0x00007632074c7816 */ /* 0x020fc8000000004c */
[----:B------:R-:W-:-:S05]  /*1530*/  SHF.L.U32 R76, R76, 0x10, RZ ;  /* 0x000000104c4c7819 */ /* 0x000fca00000006ff */
[----:B------:R-:W-:-:S07]  /*1540*/  FADD.FTZ R109, R109, R76 ;  /* 0x0000004c6d6d7221 */ /* 0x000fce0000010000 */
.L_x_6659:
[----:B------:R-:W-:-:S04]  /*1550*/  F2FP.BF16.F32.PACK_AB R76, RZ, R109 ;  /* 0x0000006dff4c723e */ /* 0x000fc800000010ff */
[----:B------:R-:W-:-:S07]  /*1560*/  PRMT R75, R75, 0x5410, R76 ;  /* 0x000054104b4b7816 */ /* 0x000fce000000004c */
.L_x_6660:
        /* <DEDUP_REMOVED lines=16> */
.L_x_6661:
[----:B-----5:R-:W-:-:S05]  /*1670*/  SHF.L.U32 R3, R4, 0x10, RZ ;  /* 0x0000001004037819 */ /* 0x020fca00000006ff */
[----:B------:R-:W-:-:S07]  /*1680*/  FADD.FTZ R112, R3, R112 ;  /* 0x0000007003707221 */ /* 0x000fce0000010000 */
.L_x_6662:
[----:B------:R-:W-:-:S04]  /*1690*/  F2FP.BF16.F32.PACK_AB R2, RZ, R112 ;  /* 0x00000070ff02723e */ /* 0x000fc800000010ff */
[----:B------:R-:W-:-:S07]  /*16a0*/  PRMT R72, R2, 0x7610, R72 ;  /* 0x0000761002487816 */ /* 0x000fce0000000048 */
.L_x_6663:
[----:B------:R-:W-:-:S05]  /*16b0*/  SHF.L.U32 R3, R114, 0x10, RZ ;  /* 0x0000001072037819 */ /* 0x000fca00000006ff */
[----:B------:R-:W-:Y:S01]  /*16c0*/  FMUL.FTZ R76, R3, R0 ;  /* 0x00000000034c7220 */ /* 0x000fe20000410000 */
[----:B------:R-:W-:Y:S06]  /*16d0*/  @P3 BRA `(.L_x_6664) ;  /* 0x0000000000083947 */ /* 0x000fec0003800000 */
[----:B------:R-:W-:Y:S05]  /*16e0*/  @P0 BRA `(.L_x_6665) ;  /* 0x0000000000100947 */ /* 0x000fea0003800000 */
[----:B------:R-:W-:Y:S05]  /*16f0*/  BRA `(.L_x_6666) ;  /* 0x0000000000147947 */ /* 0x000fea0003800000 */
.L_x_6664:
[----:B-----5:R-:W-:-:S04]  /*1700*/  PRMT R2, R4, 0x7632, R2 ;  /* 0x0000763204027816 */ /* 0x020fc80000000002 */
[----:B------:R-:W-:-:S05]  /*1710*/  SHF.L.U32 R3, R2, 0x10, RZ ;  /* 0x0000001002037819 */ /* 0x000fca00000006ff */
[----:B------:R-:W-:-:S07]  /*1720*/  FADD.FTZ R76, R76, R3 ;  /* 0x000000034c4c7221 */ /* 0x000fce0000010000 */
.L_x_6665:
[----:B------:R-:W-:-:S04]  /*1730*/  F2FP.BF16.F32.PACK_AB R2, RZ, R76 ;  /* 0x0000004cff02723e */ /* 0x000fc800000010ff */
[----:B------:R-:W-:-:S07]  /*1740*/  PRMT R72, R72, 0x5410, R2 ;  /* 0x0000541048487816 */ /* 0x000fce0000000002 */
.L_x_6666:
[C---:B------:R-:W-:Y:S02]  /*1750*/  SHF.L.U32 R3, R77.reuse, 0x10, RZ ;  /* 0x000000104d037819 */ /* 0x040fe400000006ff */
[----:B------:R-:W-:-:S03]  /*1760*/  PRMT R2, R77, 0x7632, R2 ;  /* 0x000076324d027816 */ /* 0x000fc60000000002 */
[----:B------:R-:W-:Y:S01]  /*1770*/  FMUL.FTZ R77, R3, R0 ;  /* 0x00000000034d7220 */ /* 0x000fe20000410000 */
[----:B------:R-:W-:Y:S06]  /*1780*/  @P3 BRA `(.L_x_6667) ;  /* 0x0000000000083947 */ /* 0x000fec0003800000 */
[----:B------:R-:W-:Y:S05]  /*1790*/  @P0 BRA `(.L_x_6668) ;  /* 0x00000000000c0947 */ /* 0x000fea0003800000 */
[----:B------:R-:W-:Y:S05]  /*17a0*/  BRA `(.L_x_6669) ;  /* 0x0000000000107947 */ /* 0x000fea0003800000 */
.L_x_6667:
[----:B-----5:R-:W-:-:S05]  /*17b0*/  SHF.L.U32 R94, R5, 0x10, RZ ;  /* 0x00000010055e7819 */ /* 0x020fca00000006ff */
[----:B------:R-:W-:-:S07]  /*17c0*/  FADD.FTZ R77, R94, R77 ;  /* 0x0000004d5e4d7221 */ /* 0x000fce0000010000 */
.L_x_6668:
[----:B------:R-:W-:-:S04]  /*17d0*/  F2FP.BF16.F32.PACK_AB R3, RZ, R77 ;  /* 0x0000004dff03723e */ /* 0x000fc800000010ff */
[----:B------:R-:W-:-:S07]  /*17e0*/  PRMT R73, R3, 0x7610, R73 ;  /* 0x0000761003497816 */ /* 0x000fce0000000049 */
.L_x_6669:
[----:B------:R-:W-:-:S05]  /*17f0*/  SHF.L.U32 R3, R2, 0x10, RZ ;  /* 0x0000001002037819 */ /* 0x000fca00000006ff */
[----:B------:R-:W-:Y:S01]  /*1800*/  FMUL.FTZ R94, R3, R0 ;  /* 0x00000000035e7220 */ /* 0x000fe20000410000 */
[----:B------:R-:W-:Y:S06]  /*1810*/  @P3 BRA `(.L_x_6670) ;  /* 0x0000000000083947 */ /* 0x000fec0003800000 */
[----:B------:R-:W-:Y:S05]  /*1820*/  @P0 BRA `(.L_x_6671) ;  /* 0x0000000000100947 */ /* 0x000fea0003800000 */
[----:B------:R-:W-:Y:S05]  /*1830*/  BRA `(.L_x_6672) ;  /* 0x0000000000147947 */ /* 0x000fea0003800000 */
.L_x_6670:
[----:B-----5:R-:W-:-:S04]  /*1840*/  PRMT R2, R5, 0x7632, R2 ;  /* 0x0000763205027816 */ /* 0x020fc80000000002 */
[----:B------:R-:W-:-:S05]  /*1850*/  SHF.L.U32 R3, R2, 0x10, RZ ;  /* 0x0000001002037819 */ /* 0x000fca00000006ff */
[----:B------:R-:W-:-:S07]  /*1860*/  FADD.FTZ R94, R94, R3 ;  /* 0x000000035e5e7221 */ /* 0x000fce0000010000 */
.L_x_6671:
[----:B------:R-:W-:-:S04]  /*1870*/  F2FP.BF16.F32.PACK_AB R2, RZ, R94 ;  /* 0x0000005eff02723e */ /* 0x000fc800000010ff */
[----:B------:R-:W-:-:S07]  /*1880*/  PRMT R73, R73, 0x5410, R2 ;  /* 0x0000541049497816 */ /* 0x000fce0000000002 */
.L_x_6672:
[C---:B------:R-:W-:Y:S02]  /*1890*/  SHF.L.U32 R95, R78.reuse, 0x10, RZ ;  /* 0x000000104e5f7819 */ /* 0x040fe400000006ff */
[----:B------:R-:W-:-:S03]  /*18a0*/  PRMT R78, R78, 0x7632, R78 ;  /* 0x000076324e4e7816 */ /* 0x000fc6000000004e */
[----:B------:R-:W-:Y:S01]  /*18b0*/  FMUL.FTZ R95, R95, R0 ;  /* 0x000000005f5f7220 */ /* 0x000fe20000410000 */
[----:B------:R-:W-:Y:S06]  /*18c0*/  @P3 BRA `(.L_x_6673) ;  /* 0x0000000000083947 */ /* 0x000fec0003800000 */
[----:B------:R-:W-:Y:S05]  /*18d0*/  @P0 BRA `(.L_x_6674) ;  /* 0x00000000000c0947 */ /* 0x000fea0003800000 */
[----:B------:R-:W-:Y:S05]  /*18e0*/  BRA `(.L_x_6675) ;  /* 0x0000000000107947 */ /* 0x000fea0003800000 */
.L_x_6673:
[----:B-----5:R-:W-:-:S05]  /*18f0*/  SHF.L.U32 R2, R6, 0x10, RZ ;  /* 0x0000001006027819 */ /* 0x020fca00000006ff */
[----:B------:R-:W-:-:S07]  /*1900*/  FADD.FTZ R95, R2, R95 ;  /* 0x0000005f025f7221 */ /* 0x000fce0000010000 */
.L_x_6674:
[----:B------:R-:W-:-:S04]  /*1910*/  F2FP.BF16.F32.PACK_AB R2, RZ, R95 ;  /* 0x0000005fff02723e */ /* 0x000fc800000010ff */
[----:B------:R-:W-:-:S07]  /*1920*/  PRMT R74, R2, 0x7610, R74 ;  /* 0x00007610024a7816 */ /* 0x000fce000000004a */
.L_x_6675:
[----:B------:R-:W-:-:S05]  /*1930*/  SHF.L.U32 R3, R78, 0x10, RZ ;  /* 0x000000104e037819 */ /* 0x000fca00000006ff */
[----:B------:R-:W-:Y:S01]  /*1940*/  FMUL.FTZ R78, R3, R0 ;  /* 0x00000000034e7220 */ /* 0x000fe20000410000 */
[----:B------:R-:W-:Y:S06]  /*1950*/  @P3 BRA `(.L_x_6676) ;  /* 0x0000000000083947 */ /* 0x000fec0003800000 */
[----:B------:R-:W-:Y:S05]  /*1960*/  @P0 BRA `(.L_x_6677) ;  /* 0x0000000000100947 */ /* 0x000fea0003800000 */
[----:B------:R-:W-:Y:S05]  /*1970*/  BRA `(.L_x_6678) ;  /* 0x0000000000147947 */ /* 0x000fea0003800000 */
.L_x_6676:
[----:B-----5:R-:W-:-:S04]  /*1980*/  PRMT R2, R6, 0x7632, R2 ;  /* 0x0000763206027816 */ /* 0x020fc80000000002 */
[----:B------:R-:W-:-:S05]  /*1990*/  SHF.L.U32 R3, R2, 0x10, RZ ;  /* 0x0000001002037819 */ /* 0x000fca00000006ff */
[----:B------:R-:W-:-:S07]  /*19a0*/  FADD.FTZ R78, R78, R3 ;  /* 0x000000034e4e7221 */ /* 0x000fce0000010000 */
.L_x_6677:
[----:B------:R-:W-:-:S04]  /*19b0*/  F2FP.BF16.F32.PACK_AB R2, RZ, R78 ;  /* 0x0000004eff02723e */ /* 0x000fc800000010ff */
[----:B------:R-:W-:-:S07]  /*19c0*/  PRMT R74, R74, 0x5410, R2 ;  /* 0x000054104a4a7816 */ /* 0x000fce0000000002 */
.L_x_6678:
[C---:B------:R-:W-:Y:S02]  /*19d0*/  SHF.L.U32 R3, R79.reuse, 0x10, RZ ;  /* 0x000000104f037819 */ /* 0x040fe400000006ff */
[----:B------:R-:W-:-:S03]  /*19e0*/  PRMT R2, R79, 0x7632, R2 ;  /* 0x000076324f027816 */ /* 0x000fc60000000002 */
[----:B------:R-:W-:Y:S01]  /*19f0*/  FMUL.FTZ R79, R3, R0 ;  /* 0x00000000034f7220 */ /* 0x000fe20000410000 */
[----:B------:R-:W-:Y:S06]  /*1a00*/  @P3 BRA `(.L_x_6679) ;  /* 0x0000000000083947 */ /* 0x000fec0003800000 */
[----:B------:R-:W-:Y:S05]  /*1a10*/  @P0 BRA `(.L_x_6680) ;  /* 0x00000000000c0947 */ /* 0x000fea0003800000 */
[----:B------:R-:W-:Y:S05]  /*1a20*/  BRA `(.L_x_6681) ;  /* 0x0000000000107947 */ /* 0x000fea0003800000 */
.L_x_6679:
[----:B-----5:R-:W-:-:S05]  /*1a30*/  SHF.L.U32 R114, R7, 0x10, RZ ;  /* 0x0000001007727819 */ /* 0x020fca00000006ff */
[----:B------:R-:W-:-:S07]  /*1a40*/  FADD.FTZ R79, R114, R79 ;  /* 0x0000004f724f7221 */ /* 0x000fce0000010000 */
.L_x_6680:
[----:B------:R-:W-:-:S04]  /*1a50*/  F2FP.BF16.F32.PACK_AB R3, RZ, R79 ;  /* 0x0000004fff03723e */ /* 0x000fc800000010ff */
[----:B------:R-:W-:-:S07]  /*1a60*/  PRMT R75, R3, 0x7610, R75 ;  /* 0x00007610034b7816 */ /* 0x000fce000000004b */
.L_x_6681:
[----:B------:R-:W-:-:S05]  /*1a70*/  SHF.L.U32 R113, R2, 0x10, RZ ;  /* 0x0000001002717819 */ /* 0x000fca00000006ff */
[----:B------:R-:W-:Y:S01]  /*1a80*/  FMUL.FTZ R113, R113, R0 ;  /* 0x0000000071717220 */ /* 0x000fe20000410000 */
[----:B------:R-:W-:Y:S06]  /*1a90*/  @P3 BRA `(.L_x_6682) ;  /* 0x0000000000083947 */ /* 0x000fec0003800000 */
[----:B------:R-:W-:Y:S05]  /*1aa0*/  @P0 BRA `(.L_x_6683) ;  /* 0x0000000000100947 */ /* 0x000fea0003800000 */
[----:B------:R-:W-:Y:S05]  /*1ab0*/  BRA `(.L_x_6684) ;  /* 0x0000000000147947 */ /* 0x000fea0003800000 */
.L_x_6682:
[----:B-----5:R-:W-:-:S04]  /*1ac0*/  PRMT R0, R7, 0x7632, R0 ;  /* 0x0000763207007816 */ /* 0x020fc80000000000 */
[----:B------:R-:W-:-:S05]  /*1ad0*/  SHF.L.U32 R0, R0, 0x10, RZ ;  /* 0x0000001000007819 */ /* 0x000fca00000006ff */
[----:B------:R-:W-:-:S07]  /*1ae0*/  FADD.FTZ R113, R113, R0 ;  /* 0x0000000071717221 */ /* 0x000fce0000010000 */
.L_x_6683:
[----:B------:R-:W-:-:S04]  /*1af0*/  F2FP.BF16.F32.PACK_AB R0, RZ, R113 ;  /* 0x00000071ff00723e */ /* 0x000fc800000010ff */
[----:B------:R-:W-:-:S07]  /*1b00*/  PRMT R75, R75, 0x5410, R0 ;  /* 0x000054104b4b7816 */ /* 0x000fce0000000000 */
.L_x_6684:
        /* <DEDUP_REMOVED lines=124> */
.L_x_6698:
[----:B------:R-:W2:Y:S01]  /*22d0*/  @!P2 LDC.64 R2, c[0x0][0x250] ;  /* 0x00009400ff02ab82 */ /* 0x000ea20000000a00 */
[C---:B------:R-:W-:Y:S01]  /*22e0*/  FMUL.FTZ R116, R117.reuse, R117 ;  /* 0x0000007575747220 */ /* 0x040fe20000410000 */
[----:B-1----:R-:W-:Y:S01]  /*22f0*/  FADD.FTZ R123, R118, R123 ;  /* 0x0000007b767b7221 */ /* 0x002fe20000010000 */
[----:B------:R-:W-:-:S03]  /*2300*/  FSEL R115, R117, RZ, !P4 ;  /* 0x000000ff75737208 */ /* 0x000fc60006000000 */
[----:B------:R-:W-:Y:S01]  /*2310*/  FSEL R119, R116, RZ, P4 ;  /* 0x000000ff74777208 */ /* 0x000fe20002000000 */
[----:B------:R-:W-:Y:S01]  /*2320*/  FFMA.FTZ R0, R123, R114, UR7 ;  /* 0x000000077b007e23 */ /* 0x000fe20008010072 */
[C---:B------:R-:W-:Y:S01]  /*2330*/  FADD.FTZ R85, -R115.reuse, R85 ;  /* 0x0000005573557221 */ /* 0x040fe20000010100 */
[C---:B------:R-:W-:Y:S01]  /*2340*/  FADD.FTZ R84, -R115.reuse, R84 ;  /* 0x0000005473547221 */ /* 0x040fe20000010100 */
[C---:B------:R-:W-:Y:S01]  /*2350*/  FADD.FTZ R88, -R115.reuse, R88 ;  /* 0x0000005873587221 */ /* 0x040fe20000010100 */
[----:B------:R-:W-:Y:S01]  /*2360*/  FADD.FTZ R0, R0, R119 ;  /* 0x0000007700007221 */ /* 0x000fe20000010000 */
        /* <DEDUP_REMOVED lines=29> */
[----:B-1----:R0:W1:Y:S01]  /*2540*/  MUFU.RSQ R117, R0 ;  /* 0x0000000000757308 */ /* 0x0020620000001400 */
[----:B------:R-:W2:Y:S01]  /*2550*/  @!P2 LDC.64 R2, c[0x0][0x258] ;  /* 0x00009600ff02ab82 */ /* 0x000ea20000000a00 */
[C---:B0-----:R-:W-:Y:S01]  /*2560*/  FADD.FTZ R0, -R115.reuse, R95 ;  /* 0x0000005f73007221 */ /* 0x041fe20000010100 */
[----:B------:R-:W-:Y:S01]  /*2570*/  FADD.FTZ R95, -R115, R79 ;  /* 0x0000004f735f7221 */ /* 0x000fe20000010100 */
[C---:B-1----:R-:W-:Y:S01]  /*2580*/  FMUL.FTZ R78, R117.reuse, R85 ;  /* 0x00000055754e7220 */ /* 0x042fe20000410000 */
[C---:B------:R-:W-:Y:S01]  /*2590*/  FMUL.FTZ R85, R117.reuse, R84 ;  /* 0x0000005475557220 */ /* 0x040fe20000410000 */
[C---:B------:R-:W-:Y:S01]  /*25a0*/  FMUL.FTZ R77, R117.reuse, R88 ;  /* 0x00000058754d7220 */ /* 0x040fe20000410000 */
[C---:B------:R-:W-:Y:S01]  /*25b0*/  FMUL.FTZ R84, R117.reuse, R83 ;  /* 0x0000005375547220 */ /* 0x040fe20000410000 */
[C---:B------:R-:W-:Y:S01]  /*25c0*/  FMUL.FTZ R79, R117.reuse, R86 ;  /* 0x00000056754f7220 */ /* 0x040fe20000410000 */
[C---:B------:R-:W-:Y:S01]  /*25d0*/  FMUL.FTZ R83, R117.reuse, R82 ;  /* 0x0000005275537220 */ /* 0x040fe20000410000 */
[C---:B------:R-:W-:Y:S01]  /*25e0*/  FMUL.FTZ R82, R117.reuse, R80 ;  /* 0x0000005075527220 */ /* 0x040fe20000410000 */
[----:B------:R-:W-:Y:S01]  /*25f0*/  FFMA.FTZ R80, R36, R77, R68 ;  /* 0x0000004d24507223 */ /* 0x000fe20000010044 */
[----:B------:R-:W-:Y:S01]  /*2600*/  FFMA.FTZ R77, R38, R79, R70 ;  /* 0x0000004f264d7223 */ /* 0x000fe20000010046 */
        /* <DEDUP_REMOVED lines=8> */
[----:B------:R-:W-:Y:S01]  /*2690*/  FMUL.FTZ R97, R117, R97 ;  /* 0x0000006175617220 */ /* 0x000fe20000410000 */
[----:B------:R-:W-:Y:S01]  /*26a0*/  LEA R82, P3, R89, UR8, 0x4 ;  /* 0x0000000859527c11 */ /* 0x000fe2000f8620ff */
[----:B------:R-:W-:Y:S01]  /*26b0*/  FMUL.FTZ R96, R117, R96 ;  /* 0x0000006075607220 */ /* 0x000fe20000410000 */
[----:B------:R-:W-:Y:S01]  /*26c0*/  F2FP.BF16.F32.PACK_AB R76, R83, R80 ;  /* 0x00000050534c723e */ /* 0x000fe200000010ff */
[----:B--2---:R-:W-:Y:S01]  /*26d0*/  @!P2 IMAD.WIDE R2, R90, 0x4, R2 ;  /* 0x000000045a02a825 */ /* 0x004fe200078e0202 */
[----:B------:R-:W-:-:S03]  /*26e0*/  F2FP.BF16.F32.PACK_AB R78, R86, R85 ;  /* 0x00000055564e723e */ /* 0x000fc600000010ff */
[----:B------:R-:W-:Y:S01]  /*26f0*/  FFMA.FTZ R97, R30, R97, R62 ;  /* 0x000000611e617223 */ /* 0x000fe2000001003e */
[----:B------:R-:W-:Y:S01]  /*2700*/  F2FP.BF16.F32.PACK_AB R77, R84, R77 ;  /* 0x0000004d544d723e */ /* 0x000fe200000010ff */
[----:B------:R-:W-:Y:S01]  /*2710*/  FFMA.FTZ R96, R31, R96, R63 ;  /* 0x000000601f607223 */ /* 0x000fe2000001003f */
[----:B------:R-:W-:Y:S01]  /*2720*/  LEA.HI.X R83, R89, UR9, RZ, 0x4, P3 ;  /* 0x0000000959537c11 */ /* 0x000fe200098f24ff */
[----:B------:R-:W-:Y:S01]  /*2730*/  @!P2 STG.E desc[UR4][R2.64], R117 ;  /* 0x000000750200a986 */ /* 0x000fe2000c101904 */
[C---:B------:R-:W-:Y:S01]  /*2740*/  FMUL.FTZ R93, R117.reuse, R93 ;  /* 0x0000005d755d7220 */ /* 0x040fe20000410000 */
[C---:B------:R-:W-:Y:S01]  /*2750*/  FMUL.FTZ R92, R117.reuse, R92 ;  /* 0x0000005c755c7220 */ /* 0x040fe20000410000 */
[C---:B------:R-:W-:Y:S01]  /*2760*/  FMUL.FTZ R85, R117.reuse, R104 ;  /* 0x0000006875557220 */ /* 0x040fe20000410000 */
[----:B------:R0:W-:Y:S01]  /*2770*/  STG.E.128 desc[UR4][R82.64], R76 ;  /* 0x0000004c52007986 */ /* 0x0001e2000c101d04 */
[C---:B------:R-:W-:Y:S01]  /*2780*/  FMUL.FTZ R80, R117.reuse, R103 ;  /* 0x0000006775507220 */ /* 0x040fe20000410000 */
[----:B------:R-:W-:Y:S01]  /*2790*/  FMUL.FTZ R89, R117, R106 ;  /* 0x0000006a75597220 */ /* 0x000fe20000410000 */
        /* <DEDUP_REMOVED lines=15> */
[----:B0-----:R-:W-:Y:S01]  /*2890*/  F2FP.BF16.F32.PACK_AB R77, R96, R97 ;  /* 0x00000061604d723e */ /* 0x001fe200000010ff */
[C---:B------:R-:W-:Y:S01]  /*28a0*/  FMUL.FTZ R107, R117.reuse, R122 ;  /* 0x0000007a756b7220 */ /* 0x040fe20000410000 */
[----:B------:R-:W0:Y:S01]  /*28b0*/  LDC.64 R96, c[0x0][0x210] ;  /* 0x00008400ff607b82 */ /* 0x000e220000000a00 */
        /* <DEDUP_REMOVED lines=23> */
[----:B------:R-:W-:Y:S01]  /*2a30*/  LEA R88, P3, R101, UR8, 0x4 ;  /* 0x0000000865587c11 */ /* 0x000fe2000f8620ff */
[----:B------:R-:W-:Y:S01]  /*2a40*/  FFMA.FTZ R107, R14, R107, R46 ;  /* 0x0000006b0e6b7223 */ /* 0x000fe2000001002e */
[----:B------:R-:W-:Y:S01]  /*2a50*/  FFMA.FTZ R94, R15, R94, R47 ;  /* 0x0000005e0f5e7223 */ /* 0x000fe2000001002f */
[----:B------:R-:W-:-:S02]  /*2a60*/  LEA R92, P5, R111, UR8, 0x4 ;  /* 0x000000086f5c7c11 */ /* 0x000fc4000f8a20ff */
[----:B------:R-:W-:Y:S02]  /*2a70*/  F2FP.BF16.F32.PACK_AB R84, R3, R84 ;  /* 0x000000540354723e */ /* 0x000fe400000010ff */
[----:B------:R-:W-:Y:S02]  /*2a80*/  F2FP.BF16.F32.PACK_AB R79, R100, R87 ;  /* 0x00000057644f723e */ /* 0x000fe400000010ff */
[----:B------:R-:W-:Y:S02]  /*2a90*/  F2FP.BF16.F32.PACK_AB R78, R98, R99 ;  /* 0x00000063624e723e */ /* 0x000fe400000010ff */
[----:B------:R-:W-:Y:S02]  /*2aa0*/  F2FP.BF16.F32.PACK_AB R82, R89, R82 ;  /* 0x000000525952723e */ /* 0x000fe400000010ff */
[----:B------:R-:W-:Y:S02]  /*2ab0*/  LEA.HI.X R3, R81, UR9, RZ, 0x4, P2 ;  /* 0x0000000951037c11 */ /* 0x000fe400090f24ff */
[----:B------:R-:W-:-:S02]  /*2ac0*/  F2FP.BF16.F32.PACK_AB R87, R118, R109 ;  /* 0x0000006d7657723e */ /* 0x000fc400000010ff */
[----:B------:R-:W-:Y:S01]  /*2ad0*/  F2FP.BF16.F32.PACK_AB R86, R83, R86 ;  /* 0x000000565356723e */ /* 0x000fe200000010ff */
[----:B------:R2:W-:Y:S01]  /*2ae0*/  STG.E.128 desc[UR4][R2.64], R76 ;  /* 0x0000004c02007986 */ /* 0x0005e2000c101d04 */
[----:B------:R-:W-:Y:S02]  /*2af0*/  F2FP.BF16.F32.PACK_AB R85, R114, R85 ;  /* 0x000000557255723e */ /* 0x000fe400000010ff */
[----:B------:R-:W-:Y:S02]  /*2b00*/  LEA.HI.X R89, R101, UR9, RZ, 0x4, P3 ;  /* 0x0000000965597c11 */ /* 0x000fe400098f24ff */
[----:B------:R-:W-:Y:S02]  /*2b10*/  F2FP.BF16.F32.PACK_AB R80, R93, R80 ;  /* 0x000000505d50723e */ /* 0x000fe400000010ff */
[----:B------:R-:W-:Y:S01]  /*2b20*/  F2FP.BF16.F32.PACK_AB R83, R0, R95 ;  /* 0x0000005f0053723e */ /* 0x000fe200000010ff */
[----:B------:R2:W-:Y:S01]  /*2b30*/  STG.E.128 desc[UR4][R88.64], R84 ;  /* 0x0000005458007986 */ /* 0x0005e2000c101d04 */
[----:B------:R-:W-:-:S02]  /*2b40*/  F2FP.BF16.F32.PACK_AB R81, R94, R107 ;  /* 0x0000006b5e51723e */ /* 0x000fc400000010ff */
[----:B------:R-:W-:Y:S02]  /*2b50*/  LEA.HI.X R93, R111, UR9, RZ, 0x4, P5 ;  /* 0x000000096f5d7c11 */ /* 0x000fe4000a8f24ff */
[----:B0-----:R-:W-:-:S03]  /*2b60*/  LEA R90, R96, R90, 0x2 ;  /* 0x0000005a605a7211 */ /* 0x001fc600078e10ff */
[----:B------:R2:W-:Y:S01]  /*2b70*/  STG.E.128 desc[UR4][R92.64], R80 ;  /* 0x000000505c007986 */ /* 0x0005e2000c101d04 */
[----:B------:R-:W-:-:S13]  /*2b80*/  ISETP.GE.AND P2, PT, R90, R97, PT ;  /* 0x000000615a00720c */ /* 0x000fda0003f46270 */
[----:B------:R-:W-:Y:S05]  /*2b90*/  @!P2 BRA `(.L_x_6686) ;  /* 0xffffffd80018a947 */ /* 0x000fea000383ffff */
[----:B------:R-:W-:Y:S05]  /*2ba0*/  EXIT ;  /* 0x000000000000794d */ /* 0x000fea0003800000 */
.L_x_6685:
        /* <DEDUP_REMOVED lines=8> */
.L_x_6688:
[----:B------:R-:W-:Y:S05]  /*2c30*/  BSYNC B0 ;  /* 0x0000000000007941 */ /* 0x000fea0003800000 */
.L_x_6687:
[----:B------:R-:W-:Y:S01]  /*2c40*/  MOV R3, R123 ;  /* 0x0000007b00037202 */ /* 0x000fe20000000f00 */
[----:B------:R-:W-:Y:S01]  /*2c50*/  HFMA2.MMA R2, -RZ, RZ, 0, 1.1920928955078125e-07 ;  /* 0x00000002ff027435 */ /* 0x000fe200000001ff */
[----:B------:R-:W-:-:S03]  /*2c60*/  MOV R115, 0xffffffff ;  /* 0xffffffff00737802 */ /* 0x000fc60000000f00 */
[----:B------:R-:W-:Y:S01]  /*2c70*/  FADD.FTZ R116, R0, R3 ;  /* 0x0000000300747221 */ /* 0x000fe20000010000 */
[----:B------:R-:W-:-:S04]  /*2c80*/  MOV R3, 0x1f ;  /* 0x0000001f00037802 */ /* 0x000fc80000000f00 */
[----:B------:R-:W-:-:S07]  /*2c90*/  MOV R122, R116 ;  /* 0x00000074007a7202 */ /* 0x000fce0000000f00 */
[----:B------:R-:W-:Y:S05]  /*2ca0*/  WARPSYNC.COLLECTIVE R115, `(.L_x_6689) ;  /* 0x0000000073087348 */ /* 0x000fea0003c00000 */
[----:B------:R0:W1:Y:S02]  /*2cb0*/  SHFL.BFLY P3, R123, R122, R2, R3 ;  /* 0x0c0000027a7b7389 */ /* 0x0000640000060003 */
[----:B01----:R-:W-:Y:S01]  /*2cc0*/  ENDCOLLECTIVE ;  /* 0x000000000000791b */ /* 0x003fe20003800000 */
.L_x_6689:
[----:B------:R-:W-:Y:S01]  /*2cd0*/  HFMA2.MMA R2, -RZ, RZ, 0, 2.384185791015625e-07 ;  /* 0x00000004ff027435 */ /* 0x000fe200000001ff */
[----:B------:R-:W-:-:S05]  /*2ce0*/  MOV R117, R123 ;  /* 0x0000007b00757202 */ /* 0x000fca0000000f00 */
[----:B------:R-:W-:-:S05]  /*2cf0*/  FADD.FTZ R118, R116, R117 ;  /* 0x0000007574767221 */ /* 0x000fca0000010000 */
[----:B------:R-:W-:-:S07]  /*2d00*/  MOV R122, R118 ;  /* 0x00000076007a7202 */ /* 0x000fce0000000f00 */
[----:B------:R-:W-:Y:S05]  /*2d10*/  WARPSYNC.COLLECTIVE R115, `(.L_x_6690) ;  /* 0x0000000073087348 */ /* 0x000fea0003c00000 */
[----:B------:R0:W1:Y:S02]  /*2d20*/  SHFL.BFLY P3, R123, R122, R2, R3 ;  /* 0x0c0000027a7b7389 */ /* 0x0000640000060003 */
[----:B01----:R-:W-:Y:S01]  /*2d30*/  ENDCOLLECTIVE ;  /* 0x000000000000791b */ /* 0x003fe20003800000 */
.L_x_6690:
[----:B------:R-:W-:Y:S01]  /*2d40*/  HFMA2.MMA R2, -RZ, RZ, 0, 4.76837158203125e-07 ;  /* 0x00000008ff027435 */ /* 0x000fe200000001ff */
[----:B------:R-:W-:-:S05]  /*2d50*/  MOV R117, R123 ;  /* 0x0000007b00757202 */ /* 0x000fca0000000f00 */
[----:B------:R-:W-:-:S05]  /*2d60*/  FADD.FTZ R119, R118, R117 ;  /* 0x0000007576777221 */ /* 0x000fca0000010000 */
[----:B------:R-:W-:-:S07]  /*2d70*/  MOV R122, R119 ;  /* 0x00000077007a7202 */ /* 0x000fce0000000f00 */
[----:B------:R-:W-:Y:S05]  /*2d80*/  WARPSYNC.COLLECTIVE R115, `(.L_x_6691) ;  /* 0x0000000073087348 */ /* 0x000fea0003c00000 */
[----:B------:R0:W1:Y:S02]  /*2d90*/  SHFL.BFLY P3, R123, R122, R2, R3 ;  /* 0x0c0000027a7b7389 */ /* 0x0000640000060003 */
[----:B01----:R-:W-:Y:S01]  /*2da0*/  ENDCOLLECTIVE ;  /* 0x000000000000791b */ /* 0x003fe20003800000 */
.L_x_6691:
        /* <DEDUP_REMOVED lines=8> */
.L_x_6692:
        /* <DEDUP_REMOVED lines=68> */
[----:B------:R-:W-:-:S04]  /*3270*/  MOV R3, 0x1f ;  /* 0x0000001f00037802 */ /* 0x000fc80000000f00 */
[----:B------:R-:W-:-:S07]  /*3280*/  MOV R122, R0 ;  /* 0x00000000007a7202 */ /* 0x000fce0000000f00 */
[----:B------:R-:W-:Y:S05]  /*3290*/  WARPSYNC.COLLECTIVE R115, `(.L_x_6693) ;  /* 0x0000000073087348 */ /* 0x000fea0003c00000 */
[----:B------:R0:W1:Y:S02]  /*32a0*/  SHFL.BFLY P3, R123, R122, R2, R3 ;  /* 0x0c0000027a7b7389 */ /* 0x0000640000060003 */
[----:B01----:R-:W-:Y:S01]  /*32b0*/  ENDCOLLECTIVE ;  /* 0x000000000000791b */ /* 0x003fe20003800000 */
.L_x_6693:
[----:B------:R-:W-:Y:S01]  /*32c0*/  HFMA2.MMA R2, -RZ, RZ, 0, 1.1920928955078125e-07 ;  /* 0x00000002ff027435 */ /* 0x000fe200000001ff */
[----:B------:R-:W-:-:S05]  /*32d0*/  MOV R119, R123 ;  /* 0x0000007b00777202 */ /* 0x000fca0000000f00 */
[----:B------:R-:W-:-:S05]  /*32e0*/  FADD.FTZ R119, R0, R119 ;  /* 0x0000007700777221 */ /* 0x000fca0000010000 */
[----:B------:R-:W-:-:S07]  /*32f0*/  MOV R122, R119 ;  /* 0x00000077007a7202 */ /* 0x000fce0000000f00 */
[----:B------:R-:W-:Y:S05]  /*3300*/  WARPSYNC.COLLECTIVE R115, `(.L_x_6694) ;  /* 0x0000000073087348 */ /* 0x000fea0003c00000 */
[----:B------:R0:W1:Y:S02]  /*3310*/  SHFL.BFLY P3, R123, R122, R2, R3 ;  /* 0x0c0000027a7b7389 */ /* 0x0000640000060003 */
[----:B01----:R-:W-:Y:S01]  /*3320*/  ENDCOLLECTIVE ;  /* 0x000000000000791b */ /* 0x003fe20003800000 */
.L_x_6694:
[----:B------:R-:W-:Y:S01]  /*3330*/  HFMA2.MMA R2, -RZ, RZ, 0, 2.384185791015625e-07 ;  /* 0x00000004ff027435 */ /* 0x000fe200000001ff */
[----:B------:R-:W-:-:S05]  /*3340*/  MOV R116, R123 ;  /* 0x0000007b00747202 */ /* 0x000fca0000000f00 */
[----:B------:R-:W-:-:S05]  /*3350*/  FADD.FTZ R116, R119, R116 ;  /* 0x0000007477747221 */ /* 0x000fca0000010000 */
[----:B------:R-:W-:-:S07]  /*3360*/  MOV R122, R116 ;  /* 0x00000074007a7202 */ /* 0x000fce0000000f00 */
[----:B------:R-:W-:Y:S05]  /*3370*/  WARPSYNC.COLLECTIVE R115, `(.L_x_6695) ;  /* 0x0000000073087348 */ /* 0x000fea0003c00000 */
[----:B------:R0:W1:Y:S02]  /*3380*/  SHFL.BFLY P3, R123, R122, R2, R3 ;  /* 0x0c0000027a7b7389 */ /* 0x0000640000060003 */
[----:B01----:R-:W-:Y:S01]  /*3390*/  ENDCOLLECTIVE ;  /* 0x000000000000791b */ /* 0x003fe20003800000 */
.L_x_6695:
[----:B------:R-:W-:Y:S01]  /*33a0*/  HFMA2.MMA R2, -RZ, RZ, 0, 4.76837158203125e-07 ;  /* 0x00000008ff027435 */ /* 0x000fe200000001ff */
[----:B------:R-:W-:-:S05]  /*33b0*/  MOV R121, R123 ;  /* 0x0000007b00797202 */ /* 0x000fca0000000f00 */
[----:B------:R-:W-:-:S05]  /*33c0*/  FADD.FTZ R121, R116, R121 ;  /* 0x0000007974797221 */ /* 0x000fca0000010000 */
[----:B------:R-:W-:-:S07]  /*33d0*/  MOV R122, R121 ;  /* 0x00000079007a7202 */ /* 0x000fce0000000f00 */
[----:B------:R-:W-:Y:S05]  /*33e0*/  WARPSYNC.COLLECTIVE R115, `(.L_x_6696) ;  /* 0x0000000073087348 */ /* 0x000fea0003c00000 */
[----:B------:R0:W1:Y:S02]  /*33f0*/  SHFL.BFLY P3, R123, R122, R2, R3 ;  /* 0x0c0000027a7b7389 */ /* 0x0000640000060003 */
[----:B01----:R-:W-:Y:S01]  /*3400*/  ENDCOLLECTIVE ;  /* 0x000000000000791b */ /* 0x003fe20003800000 */
.L_x_6696:
[----:B------:R-:W-:Y:S01]  /*3410*/  HFMA2.MMA R2, -RZ, RZ, 0, 9.5367431640625e-07 ;  /* 0x00000010ff027435 */ /* 0x000fe200000001ff */
[----:B------:R-:W-:-:S05]  /*3420*/  MOV R118, R123 ;  /* 0x0000007b00767202 */ /* 0x000fca0000000f00 */
[----:B------:R-:W-:-:S05]  /*3430*/  FADD.FTZ R118, R121, R118 ;  /* 0x0000007679767221 */ /* 0x000fca0000010000 */
[----:B------:R-:W-:-:S07]  /*3440*/  MOV R122, R118 ;  /* 0x00000076007a7202 */ /* 0x000fce0000000f00 */
[----:B------:R-:W-:Y:S05]  /*3450*/  WARPSYNC.COLLECTIVE R115, `(.L_x_6697) ;  /* 0x0000000073087348 */ /* 0x000fea0003c00000 */
[----:B------:R0:W1:Y:S02]  /*3460*/  SHFL.BFLY P3, R123, R122, R2, R3 ;  /* 0x0c0000027a7b7389 */ /* 0x0000640000060003 */
[----:B01----:R-:W-:Y:S01]  /*3470*/  ENDCOLLECTIVE ;  /* 0x000000000000791b */ /* 0x003fe20003800000 */
.L_x_6697:
[----:B------:R-:W-:Y:S05]  /*3480*/  BRA `(.L_x_6698) ;  /* 0xffffffec00907947 */ /* 0x000fea000383ffff */
.L_x_6699:
        /* <DEDUP_REMOVED lines=15> */
.L_x_30447:


//--------------------- .text._ZN10layer_norm13ln_fwd_kernelINS_13Kernel_traitsIf13__nv_bfloat16S2_S2_fjLj1024ELj1ELj4ELj1ELj16ENS_18Kernel_traits_baseILj1024EfS2_S2_S2_fjLj128EEEEELb0ELb0ELb1ELb0EEEvNS_9FwdParamsE --------------------------
	.section	.text._ZN10layer_norm13ln_fwd_kernelINS_13Kernel_traitsIf13__nv_bfloat16S2_S2_fjLj1024ELj1ELj4ELj1ELj16ENS_18Kernel_traits_baseILj1024EfS2_S2_S2_fjLj128EEEEELb0ELb0ELb1ELb0EEEvNS_9FwdParamsE,"ax",@progbits
	.align	128
        .global         _ZN10layer_norm13ln_fwd_kernelINS_13Kernel_traitsIf13__nv_bfloat16S2_S2_fjLj1024ELj1ELj4ELj1ELj16ENS_18Kernel_traits_baseILj1024EfS2_S2_S2_fjLj128EEEEELb0ELb0ELb1ELb0EEEvNS_9FwdParamsE
        .type           _ZN10layer_norm13ln_fwd_kernelINS_13Kernel_traitsIf13__nv_bfloat16S2_S2_fjLj1024ELj1ELj4ELj1ELj16ENS_18Kernel_traits_baseILj1024EfS2_S2_S2_fjLj128EEEEELb0ELb0ELb1ELb0EEEvNS_9FwdParamsE,@function
        .size           _ZN10layer_norm13ln_fwd_kernelINS_13Kernel_traitsIf13__nv_bfloat16S2_S2_fjLj1024ELj1ELj4ELj1ELj16ENS_18Kernel_traits_baseILj1024EfS2_S2_S2_fjLj128EEEEELb0ELb0ELb1ELb0EEEvNS_9FwdParamsE,(.L_x_30448 - _ZN10layer_norm13ln_fwd_kernelINS_13Kernel_traitsIf13__nv_bfloat16S2_S2_fjLj1024ELj1ELj4ELj1ELj16ENS_18Kernel_traits_baseILj1024EfS2_S2_S2_fjLj128EEEEELb0ELb0ELb1ELb0EEEvNS_9FwdParamsE)
        .other          _ZN10layer_norm13ln_fwd_kernelINS_13Kernel_traitsIf13__nv_bfloat16S2_S2_fjLj1024ELj1ELj4ELj1ELj16ENS_18Kernel_traits_baseILj1024EfS2_S2_S2_fjLj128EEEEELb0ELb0ELb1ELb0EEEvNS_9FwdParamsE,@"STO_CUDA_ENTRY STV_DEFAULT"
_ZN10layer_norm13ln_fwd_kernelINS_13Kernel_traitsIf13__nv_bfloat16S2_S2_fjLj1024ELj1ELj4ELj1ELj16ENS_18Kernel_traits_baseILj1024EfS2_S2_S2_fjLj128EEEEELb0ELb0ELb1ELb0EEEvNS_9FwdParamsE:
.text._ZN10layer_norm13ln_fwd_kernelINS_13Kernel_traitsIf13__nv_bfloat16S2_S2_fjLj1024ELj1ELj4ELj1ELj16ENS_18Kernel_traits_baseILj1024EfS2_S2_S2_fjLj128EEEEELb0ELb0ELb1ELb0EEEvNS_9FwdParamsE:
        /* <DEDUP_REMOVED lines=8> */
[----:B0-----:R-:W-:-:S04]  /*0080*/  LOP3.LUT R112, R108, 0x1f, RZ, 0xc0, !PT ;  /* 0x0000001f6c707812 */ /* 0x001fc800078ec0ff */
[----:B------:R-:W-:Y:S02]  /*0090*/  LOP3.LUT R111, R112, 0x1f, RZ, 0x3c, !PT ;  /* 0x0000001f706f7812 */ /* 0x000fe400078e3cff */
[----:B------:R-:W-:Y:S02]  /*00a0*/  MOV R7, R112 ;  /* 0x0000007000077202 */ /* 0x000fe40000000f00 */
[----:B------:R-:W-:Y:S02]  /*00b0*/  LEA.HI.SX32 R111, R0, R111, 0x1d ;  /* 0x0000006f006f7211 */ /* 0x000fe400078feaff */
[----:B------:R-:W-:Y:S02]  /*00c0*/  SHF.R.U32.HI R0, RZ, 0x5, R108 ;  /* 0x00000005ff007819 */ /* 0x000fe4000001166c */
[C---:B------:R-:W-:Y:S02]  /*00d0*/  LOP3.LUT P0, RZ, R111.reuse, 0xffffffe0, RZ, 0xc0, !PT ;  /* 0xffffffe06fff7812 */ /* 0x040fe4000780c0ff */
[----:B------:R-:W-:-:S02]  /*00e0*/  ISETP.GE.U32.AND P5, PT, R111, 0x40, PT ;  /* 0x000000406f00780c */ /* 0x000fc40003fa6070 */
[C---:B------:R-:W-:Y:S02]  /*00f0*/  ISETP.GE.U32.AND P4, PT, R111.reuse, 0x60, PT ;  /* 0x000000606f00780c */ /* 0x040fe40003f86070 */
[----:B------:R-:W-:Y:S02]  /*0100*/  ISETP.GE.U32.AND P1, PT, R111, 0x80, PT ;  /* 0x000000806f00780c */ /* 0x000fe40003f26070 */
[----:B------:R-:W-:Y:S02]  /*0110*/  P2R R114, PR, RZ, 0x20 ;  /* 0x00000020ff727803 */ /* 0x000fe40000000000 */
[----:B--2---:R-:W-:Y:S02]  /*0120*/  LEA R110, R3, R0, 0x2 ;  /* 0x00000000036e7211 */ /* 0x004fe400078e10ff */
[----:B------:R-:W-:Y:S01]  /*0130*/  P2R R113, PR, RZ, 0x10 ;  /* 0x00000010ff717803 */ /* 0x000fe20000000000 */
[----:B------:R-:W-:Y:S06]  /*0140*/  @!P0 BRA `(.L_x_6701) ;  /* 0x0000000000408947 */ /* 0x000fec0003800000 */
        /* <DEDUP_REMOVED lines=16> */
.L_x_6701:
[----:B------:R-:W-:Y:S05]  /*0250*/  BSYNC B0 ;  /* 0x0000000000007941 */ /* 0x000fea0003800000 */
.L_x_6700:
        /* <DEDUP_REMOVED lines=18> */
.L_x_6703:
[----:B------:R-:W-:Y:S05]  /*0380*/  BSYNC B0 ;  /* 0x0000000000007941 */ /* 0x000fea0003800000 */
.L_x_6702:
        /* <DEDUP_REMOVED lines=18> */
.L_x_6705:
[----:B------:R-:W-:Y:S05]  /*04b0*/  BSYNC B0 ;  /* 0x0000000000007941 */ /* 0x000fea0003800000 */
.L_x_6704:
        /* <DEDUP_REMOVED lines=17> */
.L_x_6707:
[----:B------:R-:W-:Y:S05]  /*05d0*/  BSYNC B0 ;  /* 0x0000000000007941 */ /* 0x000fea0003800000 */
.L_x_6706:
[----:B------:R-:W-:Y:S02]  /*05e0*/  ULDC UR6, c[0x0][0x214] ;  /* 0x0000850000067ab9 */ /* 0x000fe40000000800 */
[----:B------:R-:W-:-:S13]  /*05f0*/  ISETP.GE.AND P2, PT, R110, UR6, PT ;  /* 0x000000066e007c0c */ /* 0x000fda000bf46270 */
[----:B------:R-:W-:Y:S05]  /*0600*/  @P2 EXIT ;  /* 0x000000000000294d */ /* 0x000fea0003800000 */
[----:B------:R-:W-:Y:S01]  /*0610*/  ULDC.U8 UR6, c[0x0][0x2a0] ;  /* 0x0000a80000067ab9 */ /* 0x000fe20000000000 */
[----:B------:R-:W-:Y:S01]  /*0620*/  ULDC UR8, c[0x0][0x29c] ;  /* 0x0000a70000087ab9 */ /* 0x000fe20000000800 */
[----:B------:R-:W-:Y:S01]  /*0630*/  UISETP.NE.AND UP0, UPT, UR6, URZ, UPT ;  /* 0x0000003f0600728c */ /* 0x000fe2000bf05270 */
[----:B------:R-:W-:Y:S02]  /*0640*/  ULDC UR9, c[0x0][0x2d8] ;  /* 0x0000b60000097ab9 */ /* 0x000fe40000000800 */
[----:B------:R-:W-:-:S08]  /*0650*/  ULDC.64 UR6, c[0x0][0x230] ;  /* 0x00008c0000067ab9 */ /* 0x000fd00000000a00 */
.L_x_6821:
[----:B------:R-:W4:Y:S08]  /*0660*/  LDC.64 R84, c[0x0][0x280] ;  /* 0x0000a000ff547b82 */ /* 0x000f300000000a00 */
[----:B------:R-:W0:Y:S01]  /*0670*/  LDC R115, c[0x0][0x218] ;  /* 0x00008600ff737b82 */ /* 0x000e220000000800 */
[----:B----4-:R-:W-:-:S07]  /*0680*/  IMAD.WIDE R86, R110, 0x4, R84 ;  /* 0x000000046e567825 */ /* 0x010fce00078e0254 */
[----:B------:R-:W4:Y:S01]  /*0690*/  LDC.64 R84, c[0x0][0x288] ;  /* 0x0000a200ff547b82 */ /* 0x000f220000000a00 */
[----:B------:R-:W2:Y:S01]  /*06a0*/  LDG.E R117, desc[UR4][R86.64] ;  /* 0x0000000456757981 */ /* 0x000ea2000c1e1900 */
[----:B----4-:R-:W-:-:S05]  /*06b0*/  IMAD.WIDE R84, R110, 0x4, R84 ;  /* 0x000000046e547825 */ /* 0x010fca00078e0254 */
[----:B-----5:R4:W5:Y:S01]  /*06c0*/  LDG.E R116, desc[UR4][R84.64] ;  /* 0x0000000454747981 */ /* 0x020962000c1e1900 */
[----:B0-----:R-:W-:Y:S01]  /*06d0*/  IMAD R118, R110, R115, RZ ;  /* 0x000000736e767224 */ /* 0x001fe200078e02ff */
        /* <DEDUP_REMOVED lines=12> */
[----:B----4-:R-:W-:Y:S06]  /*07a0*/  @!P0 BRA `(.L_x_6709) ;  /* 0x0000000400d88947 */ /* 0x010fec0003800000 */
[----:B------:R-:W-:Y:S01]  /*07b0*/  ISETP.NE.U32.AND P2, PT, RZ, UR6, PT ;  /* 0x00000006ff007c0c */ /* 0x000fe2000bf45070 */
[----:B------:R-:W0:Y:S03]  /*07c0*/  @P3 LDC.64 R86, c[0x0][0x220] ;  /* 0x00008800ff563b82 */ /* 0x000e260000000a00 */
[----:B------:R-:W-:-:S13]  /*07d0*/  ISETP.NE.AND.EX P2, PT, RZ, UR7, PT, P2 ;  /* 0x00000007ff007c0c */ /* 0x000fda000bf45320 */
[----:B------:R-:W2:Y:S01]  /*07e0*/  @P2 LDC.64 R84, c[0x0][0x230] ;  /* 0x00008c00ff542b82 */ /* 0x000ea20000000a00 */
[----:B0-----:R-:W-:-:S05]  /*07f0*/  @P3 IMAD.WIDE.U32 R86, R119, 0x10, R86 ;  /* 0x0000001077563825 */ /* 0x001fca00078e0056 */
[----:B------:R0:W5:Y:S01]  /*0800*/  @P3 LDG.E.128 R76, desc[UR4][R86.64] ;  /* 0x00000004564c3981 */ /* 0x000162000c1e1d00 */
[----:B--2---:R-:W-:-:S05]  /*0810*/  @P2 IMAD.WIDE.U32 R84, R118, 0x10, R84 ;  /* 0x0000001076542825 */ /* 0x004fca00078e0054 */
        /* <DEDUP_REMOVED lines=8> */
.L_x_6711:
[----:B-----5:R-:W-:Y:S02]  /*08a0*/  SHF.L.U32 R97, R76, 0x10, RZ ;  /* 0x000000104c617819 */ /* 0x020fe400000006ff */
[----:B------:R-:W-:-:S03]  /*08b0*/  @P2 SHF.L.U32 R84, R80, 0x10, RZ ;  /* 0x0000001050542819 */ /* 0x000fc600000006ff */
[----:B------:R-:W-:-:S04]  /*08c0*/  FMUL.FTZ R97, R97, UR8 ;  /* 0x0000000861617c20 */ /* 0x000fc80008410000 */
[----:B------:R-:W-:-:S07]  /*08d0*/  @P2 FADD.FTZ R97, R84, R97 ;  /* 0x0000006154612221 */ /* 0x000fce0000010000 */
.L_x_6712:
[----:B------:R-:W-:Y:S05]  /*08e0*/  BSYNC B1 ;  /* 0x0000000000017941 */ /* 0x000fea0003800000 */
.L_x_6710:
[----:B------:R-:W-:Y:S04]  /*08f0*/  BSSY B1, `(.L_x_6713) ;  /* 0x000000d000017945 */ /* 0x000fe80003800000 */
[----:B------:R-:W-:Y:S05]  /*0900*/  @P4 BRA `(.L_x_6714) ;  /* 0x0000000000144947 */ /* 0x000fea0003800000 */
[----:B------:R-:W-:Y:S01]  /*0910*/  HFMA2.MMA R96, -RZ, RZ, 0, 0 ;  /* 0x00000000ff607435 */ /* 0x000fe200000001ff */
[----:B------:R-:W-:Y:S10]  /*0920*/  @!P2 BRA `(.L_x_6715) ;  /* 0x000000000024a947 */ /* 0x000ff40003800000 */
[----:B-----5:R-:W-:-:S04]  /*0930*/  PRMT R96, R80, 0x7632, R96 ;  /* 0x0000763250607816 */ /* 0x020fc80000000060 */
[----:B------:R-:W-:Y:S01]  /*0940*/  SHF.L.U32 R96, R96, 0x10, RZ ;  /* 0x0000001060607819 */ /* 0x000fe200000006ff */
[----:B------:R-:W-:Y:S06]  /*0950*/  BRA `(.L_x_6715) ;  /* 0x0000000000187947 */ /* 0x000fec0003800000 */
.L_x_6714:
[----:B-----5:R-:W-:Y:S02]  /*0960*/  PRMT R84, R76, 0x7632, R84 ;  /* 0x000076324c547816 */ /* 0x020fe40000000054 */
[----:B------:R-:W-:Y:S02]  /*0970*/  @P2 PRMT R85, R80, 0x7632, R85 ;  /* 0x0000763250552816 */ /* 0x000fe40000000055 */
[----:B------:R-:W-:Y:S02]  /*0980*/  SHF.L.U32 R84, R84, 0x10, RZ ;  /* 0x0000001054547819 */ /* 0x000fe400000006ff */
[----:B------:R-:W-:-:S03]  /*0990*/  @P2 SHF.L.U32 R85, R85, 0x10, RZ ;  /* 0x0000001055552819 */ /* 0x000fc600000006ff */
[----:B------:R-:W-:-:S04]  /*09a0*/  FMUL.FTZ R96, R84, UR8 ;  /* 0x0000000854607c20 */ /* 0x000fc80008410000 */
[----:B------:R-:W-:-:S07]  /*09b0*/  @P2 FADD.FTZ R96, R85, R96 ;  /* 0x0000006055602221 */ /* 0x000fce0000010000 */
.L_x_6715:
[----:B------:R-:W-:Y:S05]  /*09c0*/  BSYNC B1 ;  /* 0x0000000000017941 */ /* 0x000fea0003800000 */
.L_x_6713:
[----:B------:R-:W-:Y:S04]  /*09d0*/  BSSY B1, `(.L_x_6716) ;  /* 0x000000a000017945 */ /* 0x000fe80003800000 */
[----:B------:R-:W-:Y:S05]  /*09e0*/  @P4 BRA `(.L_x_6717) ;  /* 0x0000000000104947 */ /* 0x000fea0003800000 */
[----:B------:R-:W-:Y:S01]  /*09f0*/  MOV R95, RZ ;  /* 0x000000ff005f7202 */ /* 0x000fe20000000f00 */
[----:B------:R-:W-:Y:S06]  /*0a00*/  @!P2 BRA `(.L_x_6718) ;  /* 0x000000000018a947 */ /* 0x000fec0003800000 */
[----:B-----5:R-:W-:Y:S01]  /*0a10*/  SHF.L.U32 R95, R81, 0x10, RZ ;  /* 0x00000010515f7819 */ /* 0x020fe200000006ff */
[----:B------:R-:W-:Y:S06]  /*0a20*/  BRA `(.L_x_6718) ;  /* 0x0000000000107947 */ /* 0x000fec0003800000 */
.L_x_6717:
[----:B-----5:R-:W-:Y:S02]  /*0a30*/  SHF.L.U32 R95, R77, 0x10, RZ ;  /* 0x000000104d5f7819 */ /* 0x020fe400000006ff */
[----:B------:R-:W-:-:S03]  /*0a40*/  @P2 SHF.L.U32 R84, R81, 0x10, RZ ;  /* 0x0000001051542819 */ /* 0x000fc600000006ff */
[----:B------:R-:W-:-:S04]  /*0a50*/  FMUL.FTZ R95, R95, UR8 ;  /* 0x000000085f5f7c20 */ /* 0x000fc80008410000 */
[----:B------:R-:W-:-:S07]  /*0a60*/  @P2 FADD.FTZ R95, R84, R95 ;  /* 0x0000005f545f2221 */ /* 0x000fce0000010000 */
.L_x_6718:
[----:B------:R-:W-:Y:S05]  /*0a70*/  BSYNC B1 ;  /* 0x0000000000017941 */ /* 0x000fea0003800000 */
.L_x_6716:
[----:B------:R-:W-:Y:S04]  /*0a80*/  BSSY B1, `(.L_x_6719) ;  /* 0x000000d000017945 */ /* 0x000fe80003800000 */
[----:B------:R-:W-:Y:S05]  /*0a90*/  @P4 BRA `(.L_x_6720) ;  /* 0x0000000000144947 */ /* 0x000fea0003800000 */
[----:B------:R-:W-:Y:S01]  /*0aa0*/  HFMA2.MMA R94, -RZ, RZ, 0, 0 ;  /* 0x00000000ff5e7435 */ /* 0x000fe200000001ff */
[----:B------:R-:W-:Y:S10]  /*0ab0*/  @!P2 BRA `(.L_x_6721) ;  /* 0x000000000024a947 */ /* 0x000ff40003800000 */
[----:B-----5:R-:W-:-:S04]  /*0ac0*/  PRMT R94, R81, 0x7632, R94 ;  /* 0x00007632515e7816 */ /* 0x020fc8000000005e */
[----:B------:R-:W-:Y:S01]  /*0ad0*/  SHF.L.U32 R94, R94, 0x10, RZ ;  /* 0x000000105e5e7819 */ /* 0x000fe200000006ff */
[----:B------:R-:W-:Y:S06]  /*0ae0*/  BRA `(.L_x_6721) ;  /* 0x0000000000187947 */ /* 0x000fec0003800000 */
.L_x_6720:
[----:B-----5:R-:W-:Y:S02]  /*0af0*/  PRMT R84, R77, 0x7632, R84 ;  /* 0x000076324d547816 */ /* 0x020fe40000000054 */
[----:B------:R-:W-:Y:S02]  /*0b00*/  @P2 PRMT R85, R81, 0x7632, R85 ;  /* 0x0000763251552816 */ /* 0x000fe40000000055 */
[----:B------:R-:W-:Y:S02]  /*0b10*/  SHF.L.U32 R84, R84, 0x10, RZ ;  /* 0x0000001054547819 */ /* 0x000fe400000006ff */
[----:B------:R-:W-:-:S03]  /*0b20*/  @P2 SHF.L.U32 R85, R85, 0x10, RZ ;  /* 0x0000001055552819 */ /* 0x000fc600000006ff */
[----:B------:R-:W-:-:S04]  /*0b30*/  FMUL.FTZ R94, R84, UR8 ;  /* 0x00000008545e7c20 */ /* 0x000fc80008410000 */
[----:B------:R-:W-:-:S07]  /*0b40*/  @P2 FADD.FTZ R94, R85, R94 ;  /* 0x0000005e555e2221 */ /* 0x000fce0000010000 */
.L_x_6721:
[----:B------:R-:W-:Y:S05]  /*0b50*/  BSYNC B1 ;  /* 0x0000000000017941 */ /* 0x000fea0003800000 */
.L_x_6719:
[----:B------:R-:W-:Y:S04]  /*0b60*/  BSSY B1, `(.L_x_6722) ;  /* 0x000000a000017945 */ /* 0x000fe80003800000 */
[----:B------:R-:W-:Y:S05]  /*0b70*/  @P4 BRA `(.L_x_6723) ;  /* 0x0000000000104947 */ /* 0x000fea0003800000 */
[----:B------:R-:W-:Y:S01]  /*0b80*/  MOV R93, RZ ;  /* 0x000000ff005d7202 */ /* 0x000fe20000000f00 */
[----:B------:R-:W-:Y:S06]  /*0b90*/  @!P2 BRA `(.L_x_6724) ;  /* 0x000000000018a947 */ /* 0x000fec0003800000 */
[----:B-----5:R-:W-:Y:S01]  /*0ba0*/  SHF.L.U32 R93, R82, 0x10, RZ ;  /* 0x00000010525d7819 */ /* 0x020fe200000006ff */
[----:B------:R-:W-:Y:S06]  /*0bb0*/  BRA `(.L_x_6724) ;  /* 0x0000000000107947 */ /* 0x000fec0003800000 */
.L_x_6723:
[----:B-----5:R-:W-:Y:S02]  /*0bc0*/  SHF.L.U32 R93, R78, 0x10, RZ ;  /* 0x000000104e5d7819 */ /* 0x020fe400000006ff */
[----:B------:R-:W-:-:S03]  /*0bd0*/  @P2 SHF.L.U32 R84, R82, 0x10, RZ ;  /* 0x0000001052542819 */ /* 0x000fc600000006ff */
[----:B------:R-:W-:-:S04]  /*0be0*/  FMUL.FTZ R93, R93, UR8 ;  /* 0x000000085d5d7c20 */ /* 0x000fc80008410000 */
[----:B------:R-:W-:-:S07]  /*0bf0*/  @P2 FADD.FTZ R93, R84, R93 ;  /* 0x0000005d545d2221 */ /* 0x000fce0000010000 */
.L_x_6724:
[----:B------:R-:W-:Y:S05]  /*0c00*/  BSYNC B1 ;  /* 0x0000000000017941 */ /* 0x000fea0003800000 */
.L_x_6722:
[----:B------:R-:W-:Y:S04]  /*0c10*/  BSSY B1, `(.L_x_6725) ;  /* 0x000000d000017945 */ /* 0x000fe80003800000 */
[----:B------:R-:W-:Y:S05]  /*0c20*/  @P4 BRA `(.L_x_6726) ;  /* 0x0000000000144947 */ /* 0x000fea0003800000 */
[----:B------:R-:W-:Y:S01]  /*0c30*/  HFMA2.MMA R92, -RZ, RZ, 0, 0 ;  /* 0x00000000ff5c7435 */ /* 0x000fe200000001ff */
[----:B------:R-:W-:Y:S10]  /*0c40*/  @!P2 BRA `(.L_x_6727) ;  /* 0x000000000024a947 */ /* 0x000ff40003800000 */
[----:B-----5:R-:W-:-:S04]  /*0c50*/  PRMT R92, R82, 0x7632, R92 ;  /* 0x00007632525c7816 */ /* 0x020fc8000000005c */
[----:B------:R-:W-:Y:S01]  /*0c60*/  SHF.L.U32 R92, R92, 0x10, RZ ;  /* 0x000000105c5c7819 */ /* 0x000fe200000006ff */
[----:B------:R-:W-:Y:S06]  /*0c70*/  BRA `(.L_x_6727) ;  /* 0x0000000000187947 */ /* 0x000fec0003800000 */
.L_x_6726:
[----:B-----5:R-:W-:Y:S02]  /*0c80*/  PRMT R84, R78, 0x7632, R84 ;  /* 0x000076324e547816 */ /* 0x020fe40000000054 */
[----:B------:R-:W-:Y:S02]  /*0c90*/  @P2 PRMT R85, R82, 0x7632, R85 ;  /* 0x0000763252552816 */ /* 0x000fe40000000055 */
[----:B------:R-:W-:Y:S02]  /*0ca0*/  SHF.L.U32 R84, R84, 0x10, RZ ;  /* 0x0000001054547819 */ /* 0x000fe400000006ff */
[----:B------:R-:W-:-:S03]  /*0cb0*/  @P2 SHF.L.U32 R85, R85, 0x10, RZ ;  /* 0x0000001055552819 */ /* 0x000fc600000006ff */
[----:B------:R-:W-:-:S04]  /*0cc0*/  FMUL.FTZ R92, R84, UR8 ;  /* 0x00000008545c7c20 */ /* 0x000fc80008410000 */
[----:B------:R-:W-:-:S07]  /*0cd0*/  @P2 FADD.FTZ R92, R85, R92 ;  /* 0x0000005c555c2221 */ /* 0x000fce0000010000 */
.L_x_6727:
[----:B------:R-:W-:Y:S05]  /*0ce0*/  BSYNC B1 ;  /* 0x0000000000017941 */ /* 0x000fea0003800000 */
.L_x_6725:
[----:B------:R-:W-:Y:S04]  /*0cf0*/  BSSY B1, `(.L_x_6728) ;  /* 0x000000a000017945 */ /* 0x000fe80003800000 */
[----:B------:R-:W-:Y:S05]  /*0d00*/  @P4 BRA `(.L_x_6729) ;  /* 0x0000000000104947 */ /* 0x000fea0003800000 */
[----:B------:R-:W-:Y:S01]  /*0d10*/  MOV R91, RZ ;  /* 0x000000ff005b7202 */ /* 0x000fe20000000f00 */
[----:B------:R-:W-:Y:S06]  /*0d20*/  @!P2 BRA `(.L_x_6730) ;  /* 0x000000000018a947 */ /* 0x000fec0003800000 */
[----:B-----5:R-:W-:Y:S01]  /*0d30*/  SHF.L.U32 R91, R83, 0x10, RZ ;  /* 0x00000010535b7819 */ /* 0x020fe200000006ff */
[----:B------:R-:W-:Y:S06]  /*0d40*/  BRA `(.L_x_6730) ;  /* 0x0000000000107947 */ /* 0x000fec0003800000 */
.L_x_6729:
[----:B-----5:R-:W-:Y:S02]  /*0d50*/  SHF.L.U32 R91, R79, 0x10, RZ ;  /* 0x000000104f5b7819 */ /* 0x020fe400000006ff */
[----:B------:R-:W-:-:S03]  /*0d60*/  @P2 SHF.L.U32 R84, R83, 0x10, RZ ;  /* 0x0000001053542819 */ /* 0x000fc600000006ff */
[----:B------:R-:W-:-:S04]  /*0d70*/  FMUL.FTZ R91, R91, UR8 ;  /* 0x000000085b5b7c20 */ /* 0x000fc80008410000 */
[----:B------:R-:W-:-:S07]  /*0d80*/  @P2 FADD.FTZ R91, R84, R91 ;  /* 0x0000005b545b2221 */ /* 0x000fce0000010000 */
.L_x_6730:
[----:B------:R-:W-:Y:S05]  /*0d90*/  BSYNC B1 ;  /* 0x0000000000017941 */ /* 0x000fea0003800000 */
.L_x_6728:
[----:B------:R-:W-:Y:S04]  /*0da0*/  BSSY B1, `(.L_x_6731) ;  /* 0x000000d000017945 */ /* 0x000fe80003800000 */
[----:B------:R-:W-:Y:S05]  /*0db0*/  @P4 BRA `(.L_x_6732) ;  /* 0x0000000000144947 */ /* 0x000fea0003800000 */
[----:B------:R-:W-:Y:S01]  /*0dc0*/  HFMA2.MMA R90, -RZ, RZ, 0, 0 ;  /* 0x00000000ff5a7435 */ /* 0x000fe200000001ff */
[----:B------:R-:W-:Y:S10]  /*0dd0*/  @!P2 BRA `(.L_x_6733) ;  /* 0x000000000024a947 */ /* 0x000ff40003800000 */
[----:B-----5:R-:W-:-:S04]  /*0de0*/  PRMT R90, R83, 0x7632, R90 ;  /* 0x00007632535a7816 */ /* 0x020fc8000000005a */
[----:B------:R-:W-:Y:S01]  /*0df0*/  SHF.L.U32 R90, R90, 0x10, RZ ;  /* 0x000000105a5a7819 */ /* 0x000fe200000006ff */
[----:B------:R-:W-:Y:S06]  /*0e00*/  BRA `(.L_x_6733) ;  /* 0x0000000000187947 */ /* 0x000fec0003800000 */
.L_x_6732:
[----:B-----5:R-:W-:Y:S02]  /*0e10*/  PRMT R84, R79, 0x7632, R84 ;  /* 0x000076324f547816 */ /* 0x020fe40000000054 */
[----:B------:R-:W-:Y:S02]  /*0e20*/  @P2 PRMT R85, R83, 0x7632, R85 ;  /* 0x0000763253552816 */ /* 0x000fe40000000055 */
[----:B------:R-:W-:Y:S02]  /*0e30*/  SHF.L.U32 R84, R84, 0x10, RZ ;  /* 0x0000001054547819 */ /* 0x000fe400000006ff */
[----:B------:R-:W-:-:S03]  /*0e40*/  @P2 SHF.L.U32 R85, R85, 0x10, RZ ;  /* 0x0000001055552819 */ /* 0x000fc600000006ff */
[----:B------:R-:W-:-:S04]  /*0e50*/  FMUL.FTZ R90, R84, UR8 ;  /* 0x00000008545a7c20 */ /* 0x000fc80008410000 */
[----:B------:R-:W-:-:S07]  /*0e60*/  @P2 FADD.FTZ R90, R85, R90 ;  /* 0x0000005a555a2221 */ /* 0x000fce0000010000 */
.L_x_6733:
[----:B------:R-:W-:Y:S05]  /*0e70*/  BSYNC B1 ;  /* 0x0000000000017941 */ /* 0x000fea0003800000 */
.L_x_6731:
        /* <DEDUP_REMOVED lines=9> */
.L_x_6709:
[----:B------:R-:W-:Y:S05]  /*0f10*/  BSYNC B0 ;  /* 0x0000000000007941 */ /* 0x000fea0003800000 */
.L_x_6708:
[----:B------:R-:W-:Y:S01]  /*0f20*/  ISETP.NE.AND P2, PT, R114, RZ, PT ;  /* 0x000000ff7200720c */ /* 0x000fe20003f45270 */
[----:B------:R-:W-:-:S12]  /*0f30*/  BSSY B0, `(.L_x_6734) ;  /* 0x0000078000007945 */ /* 0x000fd80003800000 */
[----:B------:R-:W-:Y:S05]  /*0f40*/  @!P2 BRA `(.L_x_6735) ;  /* 0x0000000400d8a947 */ /* 0x000fea0003800000 */
[----:B------:R-:W-:Y:S01]  /*0f50*/  ISETP.NE.U32.AND P2, PT, RZ, UR6, PT ;  /* 0x00000006ff007c0c */ /* 0x000fe2000bf45070 */
[----:B------:R-:W2:Y:S03]  /*0f60*/  @P3 LDC.64 R8, c[0x0][0x220] ;  /* 0x00008800ff083b82 */ /* 0x000ea60000000a00 */
[----:B------:R-:W-:-:S13]  /*0f70*/  ISETP.NE.AND.EX P2, PT, RZ, UR7, PT, P2 ;  /* 0x00000007ff007c0c */ /* 0x000fda000bf45320 */
[----:B------:R-:W4:Y:S01]  /*0f80*/  @P2 LDC.64 R6, c[0x0][0x230] ;  /* 0x00008c00ff062b82 */ /* 0x000f220000000a00 */
[----:B--2---:R-:W-:-:S05]  /*0f90*/  @P3 IMAD.WIDE.U32 R8, R119, 0x10, R8 ;  /* 0x0000001077083825 */ /* 0x004fca00078e0008 */
[----:B-----5:R2:W5:Y:S01]  /*0fa0*/  @P3 LDG.E.128 R76, desc[UR4][R8.64] ;  /* 0x00000004084c3981 */ /* 0x020562000c1e1d00 */
[----:B----4-:R-:W-:-:S05]  /*0fb0*/  @P2 IMAD.WIDE.U32 R6, R118, 0x10, R6 ;  /* 0x0000001076062825 */ /* 0x010fca00078e0006 */
[----:B------:R2:W5:Y:S01]  /*0fc0*/  @P2 LDG.E.128 R80, desc[UR4][R6.64] ;  /* 0x0000000406502981 */ /* 0x000562000c1e1d00 */
[----:B------:R-:W-:Y:S01]  /*0fd0*/  ISETP.GT.AND P4, PT, R117, RZ, PT ;  /* 0x000000ff7500720c */ /* 0x000fe20003f84270 */
[----:B------:R-:W-:-:S12]  /*0fe0*/  BSSY B1, `(.L_x_6736) ;  /* 0x000000a000017945 */ /* 0x000fd80003800000 */
[----:B--2---:R-:W-:Y:S05]  /*0ff0*/  @P4 BRA `(.L_x_6737) ;  /* 0x0000000000104947 */ /* 0x004fea0003800000 */
[----:B------:R-:W-:Y:S01]  /*1000*/  MOV R89, RZ ;  /* 0x000000ff00597202 */ /* 0x000fe20000000f00 */
[----:B------:R-:W-:Y:S06]  /*1010*/  @!P2 BRA `(.L_x_6738) ;  /* 0x000000000018a947 */ /* 0x000fec0003800000 */
[----:B-----5:R-:W-:Y:S01]  /*1020*/  SHF.L.U32 R89, R80, 0x10, RZ ;  /* 0x0000001050597819 */ /* 0x020fe200000006ff */
[----:B------:R-:W-:Y:S06]  /*1030*/  BRA `(.L_x_6738) ;  /* 0x0000000000107947 */ /* 0x000fec0003800000 */
.L_x_6737:
[----:B-----5:R-:W-:Y:S02]  /*1040*/  SHF.L.U32 R89, R76, 0x10, RZ ;  /* 0x000000104c597819 */ /* 0x020fe400000006ff */
[----:B------:R-:W-:-:S03]  /*1050*/  @P2 SHF.L.U32 R6, R80, 0x10, RZ ;  /* 0x0000001050062819 */ /* 0x000fc600000006ff */
[----:B------:R-:W-:-:S04]  /*1060*/  FMUL.FTZ R89, R89, UR8 ;  /* 0x0000000859597c20 */ /* 0x000fc80008410000 */
[----:B------:R-:W-:-:S07]  /*1070*/  @P2 FADD.FTZ R89, R6, R89 ;  /* 0x0000005906592221 */ /* 0x000fce0000010000 */
.L_x_6738:
[----:B------:R-:W-:Y:S05]  /*1080*/  BSYNC B1 ;  /* 0x0000000000017941 */ /* 0x000fea0003800000 */
.L_x_6736:
[----:B------:R-:W-:Y:S04]  /*1090*/  BSSY B1, `(.L_x_6739) ;  /* 0x000000d000017945 */ /* 0x000fe80003800000 */
[----:B------:R-:W-:Y:S05]  /*10a0*/  @P4 BRA `(.L_x_6740) ;  /* 0x0000000000144947 */ /* 0x000fea0003800000 */
[----:B------:R-:W-:Y:S01]  /*10b0*/  HFMA2.MMA R88, -RZ, RZ, 0, 0 ;  /* 0x00000000ff587435 */ /* 0x000fe200000001ff */
[----:B------:R-:W-:Y:S10]  /*10c0*/  @!P2 BRA `(.L_x_6741) ;  /* 0x000000000024a947 */ /* 0x000ff40003800000 */
[----:B-----5:R-:W-:-:S04]  /*10d0*/  PRMT R88, R80, 0x7632, R88 ;  /* 0x0000763250587816 */ /* 0x020fc80000000058 */
[----:B------:R-:W-:Y:S01]  /*10e0*/  SHF.L.U32 R88, R88, 0x10, RZ ;  /* 0x0000001058587819 */ /* 0x000fe200000006ff */
[----:B------:R-:W-:Y:S06]  /*10f0*/  BRA `(.L_x_6741) ;  /* 0x0000000000187947 */ /* 0x000fec0003800000 */
.L_x_6740:
[----:B-----5:R-:W-:Y:S02]  /*1100*/  PRMT R6, R76, 0x7632, R6 ;  /* 0x000076324c067816 */ /* 0x020fe40000000006 */
[----:B------:R-:W-:Y:S02]  /*1110*/  @P2 PRMT R7, R80, 0x7632, R7 ;  /* 0x0000763250072816 */ /* 0x000fe40000000007 */
[----:B------:R-:W-:Y:S02]  /*1120*/  SHF.L.U32 R6, R6, 0x10, RZ ;  /* 0x0000001006067819 */ /* 0x000fe400000006ff */
[----:B------:R-:W-:-:S03]  /*1130*/  @P2 SHF.L.U32 R7, R7, 0x10, RZ ;  /* 0x0000001007072819 */ /* 0x000fc600000006ff */
[----:B------:R-:W-:-:S04]  /*1140*/  FMUL.FTZ R88, R6, UR8 ;  /* 0x0000000806587c20 */ /* 0x000fc80008410000 */
[----:B------:R-:W-:-:S07]  /*1150*/  @P2 FADD.FTZ R88, R7, R88 ;  /* 0x0000005807582221 */ /* 0x000fce0000010000 */
.L_x_6741:
[----:B------:R-:W-:Y:S05]  /*1160*/  BSYNC B1 ;  /* 0x0000000000017941 */ /* 0x000fea0003800000 */
.L_x_6739:
[----:B------:R-:W-:Y:S04]  /*1170*/  BSSY B1, `(.L_x_6742) ;  /* 0x000000a000017945 */ /* 0x000fe80003800000 */
[----:B------:R-:W-:Y:S05]  /*1180*/  @P4 BRA `(.L_x_6743) ;  /* 0x0000000000104947 */ /* 0x000fea0003800000 */
[----:B------:R-:W-:Y:S01]  /*1190*/  MOV R11, RZ ;  /* 0x000000ff000b7202 */ /* 0x000fe20000000f00 */
[----:B------:R-:W-:Y:S06]  /*11a0*/  @!P2 BRA `(.L_x_6744) ;  /* 0x000000000018a947 */ /* 0x000fec0003800000 */
[----:B-----5:R-:W-:Y:S01]  /*11b0*/  SHF.L.U32 R11, R81, 0x10, RZ ;  /* 0x00000010510b7819 */ /* 0x020fe200000006ff */
[----:B------:R-:W-:Y:S06]  /*11c0*/  BRA `(.L_x_6744) ;  /* 0x0000000000107947 */ /* 0x000fec0003800000 */
.L_x_6743:
[----:B-----5:R-:W-:Y:S02]  /*11d0*/  SHF.L.U32 R11, R77, 0x10, RZ ;  /* 0x000000104d0b7819 */ /* 0x020fe400000006ff */
[----:B------:R-:W-:-:S03]  /*11e0*/  @P2 SHF.L.U32 R6, R81, 0x10, RZ ;  /* 0x0000001051062819 */ /* 0x000fc600000006ff */
[----:B------:R-:W-:-:S04]  /*11f0*/  FMUL.FTZ R11, R11, UR8 ;  /* 0x000000080b0b7c20 */ /* 0x000fc80008410000 */
[----:B------:R-:W-:-:S07]  /*1200*/  @P2 FADD.FTZ R11, R6, R11 ;  /* 0x0000000b060b2221 */ /* 0x000fce0000010000 */
.L_x_6744:
[----:B------:R-:W-:Y:S05]  /*1210*/  BSYNC B1 ;  /* 0x0000000000017941 */ /* 0x000fea0003800000 */
.L_x_6742:
[----:B------:R-:W-:Y:S04]  /*1220*/  BSSY B1, `(.L_x_6745) ;  /* 0x000000d000017945 */ /* 0x000fe80003800000 */
[----:B------:R-:W-:Y:S05]  /*1230*/  @P4 BRA `(.L_x_6746) ;  /* 0x0000000000144947 */ /* 0x000fea0003800000 */
[----:B------:R-:W-:Y:S01]  /*1240*/  HFMA2.MMA R10, -RZ, RZ, 0, 0 ;  /* 0x00000000ff0a7435 */ /* 0x000fe200000001ff */
[----:B------:R-:W-:Y:S10]  /*1250*/  @!P2 BRA `(.L_x_6747) ;  /* 0x000000000024a947 */ /* 0x000ff40003800000 */
[----:B-----5:R-:W-:-:S04]  /*1260*/  PRMT R10, R81, 0x7632, R10 ;  /* 0x00007632510a7816 */ /* 0x020fc8000000000a */
[----:B------:R-:W-:Y:S01]  /*1270*/  SHF.L.U32 R10, R10, 0x10, RZ ;  /* 0x000000100a0a7819 */ /* 0x000fe200000006ff */
[----:B------:R-:W-:Y:S06]  /*1280*/  BRA `(.L_x_6747) ;  /* 0x0000000000187947 */ /* 0x000fec0003800000 */
.L_x_6746:
[----:B-----5:R-:W-:Y:S02]  /*1290*/  PRMT R6, R77, 0x7632, R6 ;  /* 0x000076324d067816 */ /* 0x020fe40000000006 */
[----:B------:R-:W-:Y:S02]  /*12a0*/  @P2 PRMT R7, R81, 0x7632, R7 ;  /* 0x0000763251072816 */ /* 0x000fe40000000007 */
[----:B------:R-:W-:Y:S02]  /*12b0*/  SHF.L.U32 R6, R6, 0x10, RZ ;  /* 0x0000001006067819 */ /* 0x000fe400000006ff */
[----:B------:R-:W-:-:S03]  /*12c0*/  @P2 SHF.L.U32 R7, R7, 0x10, RZ ;  /* 0x0000001007072819 */ /* 0x000fc600000006ff */
[----:B------:R-:W-:-:S04]  /*12d0*/  FMUL.FTZ R10, R6, UR8 ;  /* 0x00000008060a7c20 */ /* 0x000fc80008410000 */
[----:B------:R-:W-:-:S07]  /*12e0*/  @P2 FADD.FTZ R10, R7, R10 ;  /* 0x0000000a070a2221 */ /* 0x000fce0000010000 */
.L_x_6747:
[----:B------:R-:W-:Y:S05]  /*12f0*/  BSYNC B1 ;  /* 0x0000000000017941 */ /* 0x000fea0003800000 */
.L_x_6745:
[----:B------:R-:W-:Y:S04]  /*1300*/  BSSY B1, `(.L_x_6748) ;  /* 0x000000a000017945 */ /* 0x000fe80003800000 */
[----:B------:R-:W-:Y:S05]  /*1310*/  @P4 BRA `(.L_x_6749) ;  /* 0x0000000000104947 */ /* 0x000fea0003800000 */
[----:B------:R-:W-:Y:S01]  /*1320*/  MOV R9, RZ ;  /* 0x000000ff00097202 */ /* 0x000fe20000000f00 */
[----:B------:R-:W-:Y:S06]  /*1330*/  @!P2 BRA `(.L_x_6750) ;  /* 0x000000000018a947 */ /* 0x000fec0003800000 */
[----:B-----5:R-:W-:Y:S01]  /*1340*/  SHF.L.U32 R9, R82, 0x10, RZ ;  /* 0x0000001052097819 */ /* 0x020fe200000006ff */
[----:B------:R-:W-:Y:S06]  /*1350*/  BRA `(.L_x_6750) ;  /* 0x0000000000107947 */ /* 0x000fec0003800000 */
.L_x_6749:
[----:B-----5:R-:W-:Y:S02]  /*1360*/  SHF.L.U32 R9, R78, 0x10, RZ ;  /* 0x000000104e097819 */ /* 0x020fe400000006ff */
[----:B------:R-:W-:-:S03]  /*1370*/  @P2 SHF.L.U32 R6, R82, 0x10, RZ ;  /* 0x0000001052062819 */ /* 0x000fc600000006ff */
[----:B------:R-:W-:-:S04]  /*1380*/  FMUL.FTZ R9, R9, UR8 ;  /* 0x0000000809097c20 */ /* 0x000fc80008410000 */
[----:B------:R-:W-:-:S07]  /*1390*/  @P2 FADD.FTZ R9, R6, R9 ;  /* 0x0000000906092221 */ /* 0x000fce0000010000 */
.L_x_6750:
[----:B------:R-:W-:Y:S05]  /*13a0*/  BSYNC B1 ;  /* 0x0000000000017941 */ /* 0x000fea0003800000 */
.L_x_6748:
[----:B------:R-:W-:Y:S04]  /*13b0*/  BSSY B1, `(.L_x_6751) ;  /* 0x000000d000017945 */ /* 0x000fe80003800000 */
[----:B------:R-:W-:Y:S05]  /*13c0*/  @P4 BRA `(.L_x_6752) ;  /* 0x0000000000144947 */ /* 0x000fea0003800000 */
[----:B------:R-:W-:Y:S01]  /*13d0*/  HFMA2.MMA R8, -RZ, RZ, 0, 0 ;  /* 0x00000000ff087435 */ /* 0x000fe200000001ff */
[----:B------:R-:W-:Y:S10]  /*13e0*/  @!P2 BRA `(.L_x_6753) ;  /* 0x000000000024a947 */ /* 0x000ff40003800000 */
[----:B-----5:R-:W-:-:S04]  /*13f0*/  PRMT R8, R82, 0x7632, R8 ;  /* 0x0000763252087816 */ /* 0x020fc80000000008 */
[----:B------:R-:W-:Y:S01]  /*1400*/  SHF.L.U32 R8, R8, 0x10, RZ ;  /* 0x0000001008087819 */ /* 0x000fe200000006ff */
[----:B------:R-:W-:Y:S06]  /*1410*/  BRA `(.L_x_6753) ;  /* 0x0000000000187947 */ /* 0x000fec0003800000 */
.L_x_6752:
[----:B-----5:R-:W-:Y:S02]  /*1420*/  PRMT R6, R78, 0x7632, R6 ;  /* 0x000076324e067816 */ /* 0x020fe40000000006 */
[----:B------:R-:W-:Y:S02]  /*1430*/  @P2 PRMT R7, R82, 0x7632, R7 ;  /* 0x0000763252072816 */ /* 0x000fe40000000007 */
[----:B------:R-:W-:Y:S02]  /*1440*/  SHF.L.U32 R6, R6, 0x10, RZ ;  /* 0x0000001006067819 */ /* 0x000fe400000006ff */
[----:B------:R-:W-:-:S03]  /*1450*/  @P2 SHF.L.U32 R7, R7, 0x10, RZ ;  /* 0x0000001007072819 */ /* 0x000fc600000006ff */
[----:B------:R-:W-:-:S04]  /*1460*/  FMUL.FTZ R8, R6, UR8 ;  /* 0x0000000806087c20 */ /* 0x000fc80008410000 */
[----:B------:R-:W-:-:S07]  /*1470*/  @P2 FADD.FTZ R8, R7, R8 ;  /* 0x0000000807082221 */ /* 0x000fce0000010000 */
.L_x_6753:
[----:B------:R-:W-:Y:S05]  /*1480*/  BSYNC B1 ;  /* 0x0000000000017941 */ /* 0x000fea0003800000 */
.L_x_6751:
[----:B------:R-:W-:Y:S04]  /*1490*/  BSSY B1, `(.L_x_6754) ;  /* 0x000000a000017945 */ /* 0x000fe80003800000 */
[----:B------:R-:W-:Y:S05]  /*14a0*/  @P4 BRA `(.L_x_6755) ;  /* 0x0000000000104947 */ /* 0x000fea0003800000 */
[----:B------:R-:W-:Y:S01]  /*14b0*/  MOV R7, RZ ;  /* 0x000000ff00077202 */ /* 0x000fe20000000f00 */
[----:B------:R-:W-:Y:S06]  /*14c0*/  @!P2 BRA `(.L_x_6756) ;  /* 0x000000000018a947 */ /* 0x000fec0003800000 */
[----:B-----5:R-:W-:Y:S01]  /*14d0*/  SHF.L.U32 R7, R83, 0x10, RZ ;  /* 0x0000001053077819 */ /* 0x020fe200000006ff */
[----:B------:R-:W-:Y:S06]  /*14e0*/  BRA `(.L_x_6756) ;  /* 0x0000000000107947 */ /* 0x000fec0003800000 */
.L_x_6755:
[----:B-----5:R-:W-:Y:S02]  /*14f0*/  SHF.L.U32 R7, R79, 0x10, RZ ;  /* 0x000000104f077819 */ /* 0x020fe400000006ff */
[----:B------:R-:W-:-:S03]  /*1500*/  @P2 SHF.L.U32 R6, R83, 0x10, RZ ;  /* 0x0000001053062819 */ /* 0x000fc600000006ff */
[----:B------:R-:W-:-:S04]  /*1510*/  FMUL.FTZ R7, R7, UR8 ;  /* 0x0000000807077c20 */ /* 0x000fc80008410000 */
[----:B------:R-:W-:-:S07]  /*1520*/  @P2 FADD.FTZ R7, R6, R7 ;  /* 0x0000000706072221 */ /* 0x000fce0000010000 */
.L_x_6756:
[----:B------:R-:W-:Y:S05]  /*1530*/  BSYNC B1 ;  /* 0x0000000000017941 */ /* 0x000fea0003800000 */
.L_x_6754:
[----:B------:R-:W-:Y:S04]  /*1540*/  BSSY B1, `(.L_x_6757) ;  /* 0x000000d000017945 */ /* 0x000fe80003800000 */
[----:B------:R-:W-:Y:S05]  /*1550*/  @P4 BRA `(.L_x_6758) ;  /* 0x0000000000144947 */ /* 0x000fea0003800000 */
[----:B------:R-:W-:Y:S01]  /*1560*/  HFMA2.MMA R6, -RZ, RZ, 0, 0 ;  /* 0x00000000ff067435 */ /* 0x000fe200000001ff */
[----:B------:R-:W-:Y:S10]  /*1570*/  @!P2 BRA `(.L_x_6759) ;  /* 0x000000000024a947 */ /* 0x000ff40003800000 */
[----:B-----5:R-:W-:-:S04]  /*1580*/  PRMT R6, R83, 0x7632, R6 ;  /* 0x0000763253067816 */ /* 0x020fc80000000006 */
[----:B------:R-:W-:Y:S01]  /*1590*/  SHF.L.U32 R6, R6, 0x10, RZ ;  /* 0x0000001006067819 */ /* 0x000fe200000006ff */
[----:B------:R-:W-:Y:S06]  /*15a0*/  BRA `(.L_x_6759) ;  /* 0x0000000000187947 */ /* 0x000fec0003800000 */
.L_x_6758:
[----:B-----5:R-:W-:Y:S02]  /*15b0*/  PRMT R6, R79, 0x7632, R6 ;  /* 0x000076324f067816 */ /* 0x020fe40000000006 */
[----:B0-----:R-:W-:Y:S02]  /*15c0*/  @P2 PRMT R84, R83, 0x7632, R84 ;  /* 0x0000763253542816 */ /* 0x001fe40000000054 */
[----:B------:R-:W-:Y:S02]  /*15d0*/  SHF.L.U32 R6, R6, 0x10, RZ ;  /* 0x0000001006067819 */ /* 0x000fe400000006ff */
[----:B------:R-:W-:-:S03]  /*15e0*/  @P2 SHF.L.U32 R85, R84, 0x10, RZ ;  /* 0x0000001054552819 */ /* 0x000fc600000006ff */
[----:B------:R-:W-:-:S04]  /*15f0*/  FMUL.FTZ R6, R6, UR8 ;  /* 0x0000000806067c20 */ /* 0x000fc80008410000 */
[----:B------:R-:W-:-:S07]  /*1600*/  @P2 FADD.FTZ R6, R85, R6 ;  /* 0x0000000655062221 */ /* 0x000fce0000010000 */
.L_x_6759:
[----:B------:R-:W-:Y:S05]  /*1610*/  BSYNC B1 ;  /* 0x0000000000017941 */ /* 0x000fea0003800000 */
.L_x_6757:
[----:B0-----:R-:W0:Y:S01]  /*1620*/  LDC.64 R120, c[0x0][0x238] ;  /* 0x00008e00ff787b82 */ /* 0x001e220000000a00 */
        /* <DEDUP_REMOVED lines=8> */
.L_x_6735:
[----:B------:R-:W-:Y:S05]  /*16b0*/  BSYNC B0 ;  /* 0x0000000000007941 */ /* 0x000fea0003800000 */
.L_x_6734:
[----:B------:R-:W-:Y:S01]  /*16c0*/  ISETP.NE.AND P2, PT, R113, RZ, PT ;  /* 0x000000ff7100720c */ /* 0x000fe20003f45270 */
[----:B------:R-:W-:-:S12]  /*16d0*/  BSSY B0, `(.L_x_6760) ;  /* 0x0000078000007945 */ /* 0x000fd80003800000 */
[----:B------:R-:W-:Y:S05]  /*16e0*/  @!P2 BRA `(.L_x_6761) ;  /* 0x0000000400d8a947 */ /* 0x000fea0003800000 */
[----:B------:R-:W-:Y:S01]  /*16f0*/  ISETP.NE.U32.AND P2, PT, RZ, UR6, PT ;  /* 0x00000006ff007c0c */ /* 0x000fe2000bf45070 */
[----:B-1-3--:R-:W1:Y:S03]  /*1700*/  @P3 LDC.64 R4, c[0x0][0x220] ;  /* 0x00008800ff043b82 */ /* 0x00ae660000000a00 */
[----:B------:R-:W-:-:S13]  /*1710*/  ISETP.NE.AND.EX P2, PT, RZ, UR7, PT, P2 ;  /* 0x00000007ff007c0c */ /* 0x000fda000bf45320 */
[----:B------:R-:W3:Y:S01]  /*1720*/  @P2 LDC.64 R2, c[0x0][0x230] ;  /* 0x00008c00ff022b82 */ /* 0x000ee20000000a00 */
[----:B-1----:R-:W-:-:S05]  /*1730*/  @P3 IMAD.WIDE.U32 R4, R119, 0x10, R4 ;  /* 0x0000001077043825 */ /* 0x002fca00078e0004 */
[----:B-----5:R1:W5:Y:S01]  /*1740*/  @P3 LDG.E.128 R76, desc[UR4][R4.64] ;  /* 0x00000004044c3981 */ /* 0x020362000c1e1d00 */
[----:B---3--:R-:W-:-:S05]  /*1750*/  @P2 IMAD.WIDE.U32 R2, R118, 0x10, R2 ;  /* 0x0000001076022825 */ /* 0x008fca00078e0002 */
[----:B------:R1:W5:Y:S01]  /*1760*/  @P2 LDG.E.128 R80, desc[UR4][R2.64] ;  /* 0x0000000402502981 */ /* 0x000362000c1e1d00 */
[----:B------:R-:W-:Y:S01]  /*1770*/  ISETP.GT.AND P4, PT, R117, RZ, PT ;  /* 0x000000ff7500720c */ /* 0x000fe20003f84270 */
[----:B------:R-:W-:-:S12]  /*1780*/  BSSY B1, `(.L_x_6762) ;  /* 0x000000a000017945 */ /* 0x000fd80003800000 */
[----:B-1----:R-:W-:Y:S05]  /*1790*/  @P4 BRA `(.L_x_6763) ;  /* 0x0000000000104947 */ /* 0x002fea0003800000 */
[----:B------:R-:W-:Y:S01]  /*17a0*/  MOV R5, RZ ;  /* 0x000000ff00057202 */ /* 0x000fe20000000f00 */
[----:B------:R-:W-:Y:S06]  /*17b0*/  @!P2 BRA `(.L_x_6764) ;  /* 0x000000000018a947 */ /* 0x000fec0003800000 */
[----:B-----5:R-:W-:Y:S01]  /*17c0*/  SHF.L.U32 R5, R80, 0x10, RZ ;  /* 0x0000001050057819 */ /* 0x020fe200000006ff */
[----:B------:R-:W-:Y:S06]  /*17d0*/  BRA `(.L_x_6764) ;  /* 0x0000000000107947 */ /* 0x000fec0003800000 */
.L_x_6763:
[----:B-----5:R-:W-:Y:S02]  /*17e0*/  SHF.L.U32 R5, R76, 0x10, RZ ;  /* 0x000000104c057819 */ /* 0x020fe400000006ff */
[----:B------:R-:W-:-:S03]  /*17f0*/  @P2 SHF.L.U32 R0, R80, 0x10, RZ ;  /* 0x0000001050002819 */ /* 0x000fc600000006ff */
[----:B------:R-:W-:-:S04]  /*1800*/  FMUL.FTZ R5, R5, UR8 ;  /* 0x0000000805057c20 */ /* 0x000fc80008410000 */
[----:B------:R-:W-:-:S07]  /*1810*/  @P2 FADD.FTZ R5, R0, R5 ;  /* 0x0000000500052221 */ /* 0x000fce0000010000 */
.L_x_6764:
[----:B------:R-:W-:Y:S05]  /*1820*/  BSYNC B1 ;  /* 0x0000000000017941 */ /* 0x000fea0003800000 */
.L_x_6762:
[----:B------:R-:W-:Y:S04]  /*1830*/  BSSY B1, `(.L_x_6765) ;  /* 0x000000d000017945 */ /* 0x000fe80003800000 */
[----:B------:R-:W-:Y:S05]  /*1840*/  @P4 BRA `(.L_x_6766) ;  /* 0x0000000000144947 */ /* 0x000fea0003800000 */
[----:B------:R-:W-:Y:S01]  /*1850*/  HFMA2.MMA R4, -RZ, RZ, 0, 0 ;  /* 0x00000000ff047435 */ /* 0x000fe200000001ff */
[----:B------:R-:W-:Y:S10]  /*1860*/  @!P2 BRA `(.L_x_6767) ;  /* 0x000000000024a947 */ /* 0x000ff40003800000 */
[----:B-----5:R-:W-:-:S04]  /*1870*/  PRMT R4, R80, 0x7632, R4 ;  /* 0x0000763250047816 */ /* 0x020fc80000000004 */
[----:B------:R-:W-:Y:S01]  /*1880*/  SHF.L.U32 R4, R4, 0x10, RZ ;  /* 0x0000001004047819 */ /* 0x000fe200000006ff */
[----:B------:R-:W-:Y:S06]  /*1890*/  BRA `(.L_x_6767) ;  /* 0x0000000000187947 */ /* 0x000fec0003800000 */
.L_x_6766:
[----:B-----5:R-:W-:Y:S02]  /*18a0*/  PRMT R0, R76, 0x7632, R0 ;  /* 0x000076324c007816 */ /* 0x020fe40000000000 */
[----:B------:R-:W-:Y:S02]  /*18b0*/  @P2 PRMT R2, R80, 0x7632, R2 ;  /* 0x0000763250022816 */ /* 0x000fe40000000002 */
[----:B------:R-:W-:Y:S02]  /*18c0*/  SHF.L.U32 R0, R0, 0x10, RZ ;  /* 0x0000001000007819 */ /* 0x000fe400000006ff */
[----:B------:R-:W-:-:S03]  /*18d0*/  @P2 SHF.L.U32 R3, R2, 0x10, RZ ;  /* 0x0000001002032819 */ /* 0x000fc600000006ff */
[----:B------:R-:W-:-:S04]  /*18e0*/  FMUL.FTZ R4, R0, UR8 ;  /* 0x0000000800047c20 */ /* 0x000fc80008410000 */
[----:B------:R-:W-:-:S07]  /*18f0*/  @P2 FADD.FTZ R4, R3, R4 ;  /* 0x0000000403042221 */ /* 0x000fce0000010000 */
.L_x_6767:
[----:B------:R-:W-:Y:S05]  /*1900*/  BSYNC B1 ;  /* 0x0000000000017941 */ /* 0x000fea0003800000 */
.L_x_6765:
[----:B------:R-:W-:Y:S04]  /*1910*/  BSSY B1, `(.L_x_6768) ;  /* 0x000000a000017945 */ /* 0x000fe80003800000 */
[----:B------:R-:W-:Y:S05]  /*1920*/  @P4 BRA `(.L_x_6769) ;  /* 0x0000000000104947 */ /* 0x000fea0003800000 */
[----:B------:R-:W-:Y:S01]  /*1930*/  MOV R3, RZ ;  /* 0x000000ff00037202 */ /* 0x000fe20000000f00 */
[----:B------:R-:W-:Y:S06]  /*1940*/  @!P2 BRA `(.L_x_6770) ;  /* 0x000000000018a947 */ /* 0x000fec0003800000 */
[----:B-----5:R-:W-:Y:S01]  /*1950*/  SHF.L.U32 R3, R81, 0x10, RZ ;  /* 0x0000001051037819 */ /* 0x020fe200000006ff */
[----:B------:R-:W-:Y:S06]  /*1960*/  BRA `(.L_x_6770) ;  /* 0x0000000000107947 */ /* 0x000fec0003800000 */
.L_x_6769:
[----:B-----5:R-:W-:Y:S02]  /*1970*/  SHF.L.U32 R3, R77, 0x10, RZ ;  /* 0x000000104d037819 */ /* 0x020fe400000006ff */
[----:B------:R-:W-:-:S03]  /*1980*/  @P2 SHF.L.U32 R0, R81, 0x10, RZ ;  /* 0x0000001051002819 */ /* 0x000fc600000006ff */
[----:B------:R-:W-:-:S04]  /*1990*/  FMUL.FTZ R3, R3, UR8 ;  /* 0x0000000803037c20 */ /* 0x000fc80008410000 */
[----:B------:R-:W-:-:S07]  /*19a0*/  @P2 FADD.FTZ R3, R0, R3 ;  /* 0x0000000300032221 */ /* 0x000fce0000010000 */
.L_x_6770:
[----:B------:R-:W-:Y:S05]  /*19b0*/  BSYNC B1 ;  /* 0x0000000000017941 */ /* 0x000fea0003800000 */
.L_x_6768:
[----:B------:R-:W-:Y:S04]  /*19c0*/  BSSY B1, `(.L_x_6771) ;  /* 0x000000d000017945 */ /* 0x000fe80003800000 */
[----:B------:R-:W-:Y:S05]  /*19d0*/  @P4 BRA `(.L_x_6772) ;  /* 0x0000000000144947 */ /* 0x000fea0003800000 */
[----:B------:R-:W-:Y:S01]  /*19e0*/  HFMA2.MMA R2, -RZ, RZ, 0, 0 ;  /* 0x00000000ff027435 */ /* 0x000fe200000001ff */
[----:B------:R-:W-:Y:S10]  /*19f0*/  @!P2 BRA `(.L_x_6773) ;  /* 0x000000000024a947 */ /* 0x000ff40003800000 */
[----:B-----5:R-:W-:-:S04]  /*1a00*/  PRMT R2, R81, 0x7632, R2 ;  /* 0x0000763251027816 */ /* 0x020fc80000000002 */
[----:B------:R-:W-:Y:S01]  /*1a10*/  SHF.L.U32 R2, R2, 0x10, RZ ;  /* 0x0000001002027819 */ /* 0x000fe200000006ff */
[----:B------:R-:W-:Y:S06]  /*1a20*/  BRA `(.L_x_6773) ;  /* 0x0000000000187947 */ /* 0x000fec0003800000 */
.L_x_6772:
[----:B-----5:R-:W-:Y:S02]  /*1a30*/  PRMT R0, R77, 0x7632, R0 ;  /* 0x000076324d007816 */ /* 0x020fe40000000000 */
[----:B------:R-:W-:Y:S02]  /*1a40*/  @P2 PRMT R2, R81, 0x7632, R2 ;  /* 0x0000763251022816 */ /* 0x000fe40000000002 */
[----:B------:R-:W-:Y:S02]  /*1a50*/  SHF.L.U32 R0, R0, 0x10, RZ ;  /* 0x0000001000007819 */ /* 0x000fe400000006ff */
[----:B0-2---:R-:W-:-:S03]  /*1a60*/  @P2 SHF.L.U32 R85, R2, 0x10, RZ ;  /* 0x0000001002552819 */ /* 0x005fc600000006ff */
[----:B------:R-:W-:-:S04]  /*1a70*/  FMUL.FTZ R2, R0, UR8 ;  /* 0x0000000800027c20 */ /* 0x000fc80008410000 */
[----:B------:R-:W-:-:S07]  /*1a80*/  @P2 FADD.FTZ R2, R85, R2 ;  /* 0x0000000255022221 */ /* 0x000fce0000010000 */
.L_x_6773:
[----:B------:R-:W-:Y:S05]  /*1a90*/  BSYNC B1 ;  /* 0x0000000000017941 */ /* 0x000fea0003800000 */
.L_x_6771:
[----:B------:R-:W-:Y:S04]  /*1aa0*/  BSSY B1, `(.L_x_6774) ;  /* 0x000000a000017945 */ /* 0x000fe80003800000 */
[----:B------:R-:W-:Y:S05]  /*1ab0*/  @P4 BRA `(.L_x_6775) ;  /* 0x0000000000104947 */ /* 0x000fea0003800000 */
[----:B------:R-:W-:Y:S01]  /*1ac0*/  MOV R0, RZ ;  /* 0x000000ff00007202 */ /* 0x000fe20000000f00 */
[----:B------:R-:W-:Y:S06]  /*1ad0*/  @!P2 BRA `(.L_x_6776) ;  /* 0x000000000018a947 */ /* 0x000fec0003800000 */
[----:B-----5:R-:W-:Y:S01]  /*1ae0*/  SHF.L.U32 R0, R82, 0x10, RZ ;  /* 0x0000001052007819 */ /* 0x020fe200000006ff */
[----:B------:R-:W-:Y:S06]  /*1af0*/  BRA `(.L_x_6776) ;  /* 0x0000000000107947 */ /* 0x000fec0003800000 */
.L_x_6775:
[----:B-----5:R-:W-:Y:S02]  /*1b00*/  SHF.L.U32 R0, R78, 0x10, RZ ;  /* 0x000000104e007819 */ /* 0x020fe400000006ff */
[----:B0-2---:R-:W-:-:S03]  /*1b10*/  @P2 SHF.L.U32 R85, R82, 0x10, RZ ;  /* 0x0000001052552819 */ /* 0x005fc600000006ff */
[----:B------:R-:W-:-:S04]  /*1b20*/  FMUL.FTZ R0, R0, UR8 ;  /* 0x0000000800007c20 */ /* 0x000fc80008410000 */
[----:B------:R-:W-:-:S07]  /*1b30*/  @P2 FADD.FTZ R0, R85, R0 ;  /* 0x0000000055002221 */ /* 0x000fce0000010000 */
.L_x_6776:
[----:B------:R-:W-:Y:S05]  /*1b40*/  BSYNC B1 ;  /* 0x0000000000017941 */ /* 0x000fea0003800000 */
.L_x_6774:
[----:B------:R-:W-:Y:S04]  /*1b50*/  BSSY B1, `(.L_x_6777) ;  /* 0x000000d000017945 */ /* 0x000fe80003800000 */
[----:B------:R-:W-:Y:S05]  /*1b60*/  @P4 BRA `(.L_x_6778) ;  /* 0x0000000000144947 */ /* 0x000fea0003800000 */
[----:B------:R-:W-:Y:S01]  /*1b70*/  HFMA2.MMA R99, -RZ, RZ, 0, 0 ;  /* 0x00000000ff637435 */ /* 0x000fe200000001ff */
[----:B------:R-:W-:Y:S10]  /*1b80*/  @!P2 BRA `(.L_x_6779) ;  /* 0x000000000024a947 */ /* 0x000ff40003800000 */
[----:B-----5:R-:W-:-:S04]  /*1b90*/  PRMT R99, R82, 0x7632, R99 ;  /* 0x0000763252637816 */ /* 0x020fc80000000063 */
[----:B------:R-:W-:Y:S01]  /*1ba0*/  SHF.L.U32 R99, R99, 0x10, RZ ;  /* 0x0000001063637819 */ /* 0x000fe200000006ff */
[----:B------:R-:W-:Y:S06]  /*1bb0*/  BRA `(.L_x_6779) ;  /* 0x0000000000187947 */ /* 0x000fec0003800000 */
.L_x_6778:
[----:B0-2--5:R-:W-:Y:S02]  /*1bc0*/  PRMT R84, R78, 0x7632, R84 ;  /* 0x000076324e547816 */ /* 0x025fe40000000054 */
[----:B------:R-:W-:Y:S02]  /*1bd0*/  @P2 PRMT R85, R82, 0x7632, R85 ;  /* 0x0000763252552816 */ /* 0x000fe40000000055 */
[----:B------:R-:W-:Y:S02]  /*1be0*/  SHF.L.U32 R84, R84, 0x10, RZ ;  /* 0x0000001054547819 */ /* 0x000fe400000006ff */
[----:B------:R-:W-:-:S03]  /*1bf0*/  @P2 SHF.L.U32 R86, R85, 0x10, RZ ;  /* 0x0000001055562819 */ /* 0x000fc600000006ff */
[----:B------:R-:W-:-:S04]  /*1c00*/  FMUL.FTZ R99, R84, UR8 ;  /* 0x0000000854637c20 */ /* 0x000fc80008410000 */
[----:B------:R-:W-:-:S07]  /*1c10*/  @P2 FADD.FTZ R99, R86, R99 ;  /* 0x0000006356632221 */ /* 0x000fce0000010000 */
.L_x_6779:
[----:B------:R-:W-:Y:S05]  /*1c20*/  BSYNC B1 ;  /* 0x0000000000017941 */ /* 0x000fea0003800000 */
.L_x_6777:
[----:B------:R-:W-:Y:S04]  /*1c30*/  BSSY B1, `(.L_x_6780) ;  /* 0x000000a000017945 */ /* 0x000fe80003800000 */
[----:B------:R-:W-:Y:S05]  /*1c40*/  @P4 BRA `(.L_x_6781) ;  /* 0x0000000000104947 */ /* 0x000fea0003800000 */
[----:B------:R-:W-:Y:S01]  /*1c50*/  MOV R98, RZ ;  /* 0x000000ff00627202 */ /* 0x000fe20000000f00 */
[----:B------:R-:W-:Y:S06]  /*1c60*/  @!P2 BRA `(.L_x_6782) ;  /* 0x000000000018a947 */ /* 0x000fec0003800000 */
[----:B-----5:R-:W-:Y:S01]  /*1c70*/  SHF.L.U32 R98, R83, 0x10, RZ ;  /* 0x0000001053627819 */ /* 0x020fe200000006ff */
[----:B------:R-:W-:Y:S06]  /*1c80*/  BRA `(.L_x_6782) ;  /* 0x0000000000107947 */ /* 0x000fec0003800000 */
.L_x_6781:
[----:B-----5:R-:W-:Y:S02]  /*1c90*/  SHF.L.U32 R98, R79, 0x10, RZ ;  /* 0x000000104f627819 */ /* 0x020fe400000006ff */
[----:B0-2---:R-:W-:-:S03]  /*1ca0*/  @P2 SHF.L.U32 R85, R83, 0x10, RZ ;  /* 0x0000001053552819 */ /* 0x005fc600000006ff */
[----:B------:R-:W-:-:S04]  /*1cb0*/  FMUL.FTZ R98, R98, UR8 ;  /* 0x0000000862627c20 */ /* 0x000fc80008410000 */
[----:B------:R-:W-:-:S07]  /*1cc0*/  @P2 FADD.FTZ R98, R85, R98 ;  /* 0x0000006255622221 */ /* 0x000fce0000010000 */
.L_x_6782:
[----:B------:R-:W-:Y:S05]  /*1cd0*/  BSYNC B1 ;  /* 0x0000000000017941 */ /* 0x000fea0003800000 */
.L_x_6780:
[----:B------:R-:W-:Y:S04]  /*1ce0*/  BSSY B1, `(.L_x_6783) ;  /* 0x000000d000017945 */ /* 0x000fe80003800000 */
[----:B------:R-:W-:Y:S05]  /*1cf0*/  @P4 BRA `(.L_x_6784) ;  /* 0x0000000000144947 */ /* 0x000fea0003800000 */
[----:B------:R-:W-:Y:S01]  /*1d00*/  HFMA2.MMA R101, -RZ, RZ, 0, 0 ;  /* 0x00000000ff657435 */ /* 0x000fe200000001ff */
[----:B------:R-:W-:Y:S10]  /*1d10*/  @!P2 BRA `(.L_x_6785) ;  /* 0x000000000024a947 */ /* 0x000ff40003800000 */
[----:B-----5:R-:W-:-:S04]  /*1d20*/  PRMT R101, R83, 0x7632, R101 ;  /* 0x0000763253657816 */ /* 0x020fc80000000065 */
[----:B------:R-:W-:Y:S01]  /*1d30*/  SHF.L.U32 R101, R101, 0x10, RZ ;  /* 0x0000001065657819 */ /* 0x000fe200000006ff */
[----:B------:R-:W-:Y:S06]  /*1d40*/  BRA `(.L_x_6785) ;  /* 0x0000000000187947 */ /* 0x000fec0003800000 */
.L_x_6784:
[----:B0-2--5:R-:W-:Y:S02]  /*1d50*/  PRMT R84, R79, 0x7632, R84 ;  /* 0x000076324f547816 */ /* 0x025fe40000000054 */
[----:B------:R-:W-:Y:S02]  /*1d60*/  @P2 PRMT R85, R83, 0x7632, R85 ;  /* 0x0000763253552816 */ /* 0x000fe40000000055 */
[----:B------:R-:W-:Y:S02]  /*1d70*/  SHF.L.U32 R84, R84, 0x10, RZ ;  /* 0x0000001054547819 */ /* 0x000fe400000006ff */
[----:B------:R-:W-:-:S03]  /*1d80*/  @P2 SHF.L.U32 R86, R85, 0x10, RZ ;  /* 0x0000001055562819 */ /* 0x000fc600000006ff */
[----:B------:R-:W-:-:S04]  /*1d90*/  FMUL.FTZ R101, R84, UR8 ;  /* 0x0000000854657c20 */ /* 0x000fc80008410000 */
[----:B------:R-:W-:-:S07]  /*1da0*/  @P2 FADD.FTZ R101, R86, R101 ;  /* 0x0000006556652221 */ /* 0x000fce0000010000 */
.L_x_6785:
[----:B------:R-:W-:Y:S05]  /*1db0*/  BSYNC B1 ;  /* 0x0000000000017941 */ /* 0x000fea0003800000 */
.L_x_6783:
[----:B0-2---:R-:W0:Y:S01]  /*1dc0*/  LDC.64 R120, c[0x0][0x238] ;  /* 0x00008e00ff787b82 */ /* 0x005e220000000a00 */
        /* <DEDUP_REMOVED lines=8> */
.L_x_6761:
[----:B------:R-:W-:Y:S05]  /*1e50*/  BSYNC B0 ;  /* 0x0000000000007941 */ /* 0x000fea0003800000 */
.L_x_6760:
[----:B------:R-:W-:Y:S04]  /*1e60*/  BSSY B0, `(.L_x_6786) ;  /* 0x0000076000007945 */ /* 0x000fe80003800000 */
[----:B------:R-:W-:Y:S05]  /*1e70*/  @!P1 BRA `(.L_x_6787) ;  /* 0x0000000400d09947 */ /* 0x000fea0003800000 */
[----:B------:R-:W-:Y:S01]  /*1e80*/  ISETP.NE.U32.AND P2, PT, RZ, UR6, PT ;  /* 0x00000006ff007c0c */ /* 0x000fe2000bf45070 */
[----:B0-2-4-:R-:W0:Y:S03]  /*1e90*/  @P3 LDC.64 R86, c[0x0][0x220] ;  /* 0x00008800ff563b82 */ /* 0x015e260000000a00 */
[----:B------:R-:W-:-:S13]  /*1ea0*/  ISETP.NE.AND.EX P2, PT, RZ, UR7, PT, P2 ;  /* 0x00000007ff007c0c */ /* 0x000fda000bf45320 */
[----:B------:R-:W2:Y:S01]  /*1eb0*/  @P2 LDC.64 R84, c[0x0][0x230] ;  /* 0x00008c00ff542b82 */ /* 0x000ea20000000a00 */
[----:B0-----:R-:W-:-:S05]  /*1ec0*/  @P3 IMAD.WIDE.U32 R86, R119, 0x10, R86 ;  /* 0x0000001077563825 */ /* 0x001fca00078e0056 */
[----:B-----5:R0:W5:Y:S01]  /*1ed0*/  @P3 LDG.E.128 R76, desc[UR4][R86.64] ;  /* 0x00000004564c3981 */ /* 0x020162000c1e1d00 */
        /* <DEDUP_REMOVED lines=9> */
.L_x_6789:
[----:B-----5:R-:W-:Y:S02]  /*1f70*/  SHF.L.U32 R100, R76, 0x10, RZ ;  /* 0x000000104c647819 */ /* 0x020fe400000006ff */
[----:B------:R-:W-:-:S03]  /*1f80*/  @P2 SHF.L.U32 R85, R80, 0x10, RZ ;  /* 0x0000001050552819 */ /* 0x000fc600000006ff */
[----:B------:R-:W-:-:S04]  /*1f90*/  FMUL.FTZ R100, R100, UR8 ;  /* 0x0000000864647c20 */ /* 0x000fc80008410000 */
[----:B------:R-:W-:-:S07]  /*1fa0*/  @P2 FADD.FTZ R100, R85, R100 ;  /* 0x0000006455642221 */ /* 0x000fce0000010000 */
.L_x_6790:
[----:B------:R-:W-:Y:S05]  /*1fb0*/  BSYNC B1 ;  /* 0x0000000000017941 */ /* 0x000fea0003800000 */
.L_x_6788:
[----:B------:R-:W-:Y:S04]  /*1fc0*/  BSSY B1, `(.L_x_6791) ;  /* 0x000000d000017945 */ /* 0x000fe80003800000 */
[----:B------:R-:W-:Y:S05]  /*1fd0*/  @P3 BRA `(.L_x_6792) ;  /* 0x0000000000143947 */ /* 0x000fea0003800000 */
[----:B------:R-:W-:Y:S01]  /*1fe0*/  HFMA2.MMA R103, -RZ, RZ, 0, 0 ;  /* 0x00000000ff677435 */ /* 0x000fe200000001ff */
[----:B------:R-:W-:Y:S10]  /*1ff0*/  @!P2 BRA `(.L_x_6793) ;  /* 0x000000000024a947 */ /* 0x000ff40003800000 */
[----:B-----5:R-:W-:-:S04]  /*2000*/  PRMT R103, R80, 0x7632, R103 ;  /* 0x0000763250677816 */ /* 0x020fc80000000067 */
[----:B------:R-:W-:Y:S01]  /*2010*/  SHF.L.U32 R103, R103, 0x10, RZ ;  /* 0x0000001067677819 */ /* 0x000fe200000006ff */
[----:B------:R-:W-:Y:S06]  /*2020*/  BRA `(.L_x_6793) ;  /* 0x0000000000187947 */ /* 0x000fec0003800000 */
.L_x_6792:
[----:B-----5:R-:W-:Y:S02]  /*2030*/  PRMT R84, R76, 0x7632, R84 ;  /* 0x000076324c547816 */ /* 0x020fe40000000054 */
[----:B------:R-:W-:Y:S02]  /*2040*/  @P2 PRMT R85, R80, 0x7632, R85 ;  /* 0x0000763250552816 */ /* 0x000fe40000000055 */
[----:B------:R-:W-:Y:S02]  /*2050*/  SHF.L.U32 R84, R84, 0x10, RZ ;  /* 0x0000001054547819 */ /* 0x000fe400000006ff */
[----:B------:R-:W-:-:S03]  /*2060*/  @P2 SHF.L.U32 R86, R85, 0x10, RZ ;  /* 0x0000001055562819 */ /* 0x000fc600000006ff */
[----:B------:R-:W-:-:S04]  /*2070*/  FMUL.FTZ R103, R84, UR8 ;  /* 0x0000000854677c20 */ /* 0x000fc80008410000 */
[----:B------:R-:W-:-:S07]  /*2080*/  @P2 FADD.FTZ R103, R86, R103 ;  /* 0x0000006756672221 */ /* 0x000fce0000010000 */
.L_x_6793:
[----:B------:R-:W-:Y:S05]  /*2090*/  BSYNC B1 ;  /* 0x0000000000017941 */ /* 0x000fea0003800000 */
.L_x_6791:
[----:B------:R-:W-:Y:S04]  /*20a0*/  BSSY B1, `(.L_x_6794) ;  /* 0x000000a000017945 */ /* 0x000fe80003800000 */
[----:B------:R-:W-:Y:S05]  /*20b0*/  @P3 BRA `(.L_x_6795) ;  /* 0x0000000000103947 */ /* 0x000fea0003800000 */
[----:B------:R-:W-:Y:S01]  /*20c0*/  MOV R102, RZ ;  /* 0x000000ff00667202 */ /* 0x000fe20000000f00 */
[----:B------:R-:W-:Y:S06]  /*20d0*/  @!P2 BRA `(.L_x_6796) ;  /* 0x000000000018a947 */ /* 0x000fec0003800000 */
[----:B-----5:R-:W-:Y:S01]  /*20e0*/  SHF.L.U32 R102, R81, 0x10, RZ ;  /* 0x0000001051667819 */ /* 0x020fe200000006ff */
[----:B------:R-:W-:Y:S06]  /*20f0*/  BRA `(.L_x_6796) ;  /* 0x0000000000107947 */ /* 0x000fec0003800000 */
.L_x_6795:
[----:B-----5:R-:W-:Y:S02]  /*2100*/  SHF.L.U32 R102, R77, 0x10, RZ ;  /* 0x000000104d667819 */ /* 0x020fe400000006ff */
[----:B------:R-:W-:-:S03]  /*2110*/  @P2 SHF.L.U32 R85, R81, 0x10, RZ ;  /* 0x0000001051552819 */ /* 0x000fc600000006ff */
[----:B------:R-:W-:-:S04]  /*2120*/  FMUL.FTZ R102, R102, UR8 ;  /* 0x0000000866667c20 */ /* 0x000fc80008410000 */
[----:B------:R-:W-:-:S07]  /*2130*/  @P2 FADD.FTZ R102, R85, R102 ;  /* 0x0000006655662221 */ /* 0x000fce0000010000 */
.L_x_6796:
[----:B------:R-:W-:Y:S05]  /*2140*/  BSYNC B1 ;  /* 0x0000000000017941 */ /* 0x000fea0003800000 */
.L_x_6794:
[----:B------:R-:W-:Y:S04]  /*2150*/  BSSY B1, `(.L_x_6797) ;  /* 0x000000d000017945 */ /* 0x000fe80003800000 */
[----:B------:R-:W-:Y:S05]  /*2160*/  @P3 BRA `(.L_x_6798) ;  /* 0x0000000000143947 */ /* 0x000fea0003800000 */
[----:B------:R-:W-:Y:S01]  /*2170*/  HFMA2.MMA R105, -RZ, RZ, 0, 0 ;  /* 0x00000000ff697435 */ /* 0x000fe200000001ff */
[----:B------:R-:W-:Y:S10]  /*2180*/  @!P2 BRA `(.L_x_6799) ;  /* 0x000000000024a947 */ /* 0x000ff40003800000 */
[----:B-----5:R-:W-:-:S04]  /*2190*/  PRMT R105, R81, 0x7632, R105 ;  /* 0x0000763251697816 */ /* 0x020fc80000000069 */
[----:B------:R-:W-:Y:S01]  /*21a0*/  SHF.L.U32 R105, R105, 0x10, RZ ;  /* 0x0000001069697819 */ /* 0x000fe200000006ff */
[----:B------:R-:W-:Y:S06]  /*21b0*/  BRA `(.L_x_6799) ;  /* 0x0000000000187947 */ /* 0x000fec0003800000 */
.L_x_6798:
[----:B-----5:R-:W-:Y:S02]  /*21c0*/  PRMT R84, R77, 0x7632, R84 ;  /* 0x000076324d547816 */ /* 0x020fe40000000054 */
[----:B------:R-:W-:Y:S02]  /*21d0*/  @P2 PRMT R85, R81, 0x7632, R85 ;  /* 0x0000763251552816 */ /* 0x000fe40000000055 */
[----:B------:R-:W-:Y:S02]  /*21e0*/  SHF.L.U32 R84, R84, 0x10, RZ ;  /* 0x0000001054547819 */ /* 0x000fe400000006ff */
[----:B------:R-:W-:-:S03]  /*21f0*/  @P2 SHF.L.U32 R86, R85, 0x10, RZ ;  /* 0x0000001055562819 */ /* 0x000fc600000006ff */
[----:B------:R-:W-:-:S04]  /*2200*/  FMUL.FTZ R105, R84, UR8 ;  /* 0x0000000854697c20 */ /* 0x000fc80008410000 */
[----:B------:R-:W-:-:S07]  /*2210*/  @P2 FADD.FTZ R105, R86, R105 ;  /* 0x0000006956692221 */ /* 0x000fce0000010000 */
.L_x_6799:
[----:B------:R-:W-:Y:S05]  /*2220*/  BSYNC B1 ;  /* 0x0000000000017941 */ /* 0x000fea0003800000 */
.L_x_6797:
[----:B------:R-:W-:Y:S04]  /*2230*/  BSSY B1, `(.L_x_6800) ;  /* 0x000000a000017945 */ /* 0x000fe80003800000 */
[----:B------:R-:W-:Y:S05]  /*2240*/  @P3 BRA `(.L_x_6801) ;  /* 0x0000000000103947 */ /* 0x000fea0003800000 */
[----:B------:R-:W-:Y:S01]  /*2250*/  MOV R104, RZ ;  /* 0x000000ff00687202 */ /* 0x000fe20000000f00 */
[----:B------:R-:W-:Y:S06]  /*2260*/  @!P2 BRA `(.L_x_6802) ;  /* 0x000000000018a947 */ /* 0x000fec0003800000 */
[----:B-----5:R-:W-:Y:S01]  /*2270*/  SHF.L.U32 R104, R82, 0x10, RZ ;  /* 0x0000001052687819 */ /* 0x020fe200000006ff */
[----:B------:R-:W-:Y:S06]  /*2280*/  BRA `(.L_x_6802) ;  /* 0x0000000000107947 */ /* 0x000fec0003800000 */
.L_x_6801:
[----:B-----5:R-:W-:Y:S02]  /*2290*/  SHF.L.U32 R104, R78, 0x10, RZ ;  /* 0x000000104e687819 */ /* 0x020fe400000006ff */
[----:B------:R-:W-:-:S03]  /*22a0*/  @P2 SHF.L.U32 R85, R82, 0x10, RZ ;  /* 0x0000001052552819 */ /* 0x000fc600000006ff */
[----:B------:R-:W-:-:S04]  /*22b0*/  FMUL.FTZ R104, R104, UR8 ;  /* 0x0000000868687c20 */ /* 0x000fc80008410000 */
[----:B------:R-:W-:-:S07]  /*22c0*/  @P2 FADD.FTZ R104, R85, R104 ;  /* 0x0000006855682221 */ /* 0x000fce0000010000 */
.L_x_6802:
[----:B------:R-:W-:Y:S05]  /*22d0*/  BSYNC B1 ;  /* 0x0000000000017941 */ /* 0x000fea0003800000 */
.L_x_6800:
[----:B------:R-:W-:Y:S04]  /*22e0*/  BSSY B1, `(.L_x_6803) ;  /* 0x000000d000017945 */ /* 0x000fe80003800000 */
[----:B------:R-:W-:Y:S05]  /*22f0*/  @P3 BRA `(.L_x_6804) ;  /* 0x0000000000143947 */ /* 0x000fea0003800000 */
[----:B------:R-:W-:Y:S01]  /*2300*/  HFMA2.MMA R107, -RZ, RZ, 0, 0 ;  /* 0x00000000ff6b7435 */ /* 0x000fe200000001ff */
[----:B------:R-:W-:Y:S10]  /*2310*/  @!P2 BRA `(.L_x_6805) ;  /* 0x000000000024a947 */ /* 0x000ff40003800000 */
[----:B-----5:R-:W-:-:S04]  /*2320*/  PRMT R107, R82, 0x7632, R107 ;  /* 0x00007632526b7816 */ /* 0x020fc8000000006b */
[----:B------:R-:W-:Y:S01]  /*2330*/  SHF.L.U32 R107, R107, 0x10, RZ ;  /* 0x000000106b6b7819 */ /* 0x000fe200000006ff */
[----:B------:R-:W-:Y:S06]  /*2340*/  BRA `(.L_x_6805) ;  /* 0x0000000000187947 */ /* 0x000fec0003800000 */
.L_x_6804:
[----:B-----5:R-:W-:Y:S02]  /*2350*/  PRMT R84, R78, 0x7632, R84 ;  /* 0x000076324e547816 */ /* 0x020fe40000000054 */
[----:B------:R-:W-:Y:S02]  /*2360*/  @P2 PRMT R85, R82, 0x7632, R85 ;  /* 0x0000763252552816 */ /* 0x000fe40000000055 */
[----:B------:R-:W-:Y:S02]  /*2370*/  SHF.L.U32 R84, R84, 0x10, RZ ;  /* 0x0000001054547819 */ /* 0x000fe400000006ff */
[----:B------:R-:W-:-:S03]  /*2380*/  @P2 SHF.L.U32 R86, R85, 0x10, RZ ;  /* 0x0000001055562819 */ /* 0x000fc600000006ff */
[----:B------:R-:W-:-:S04]  /*2390*/  FMUL.FTZ R107, R84, UR8 ;  /* 0x00000008546b7c20 */ /* 0x000fc80008410000 */
[----:B------:R-:W-:-:S07]  /*23a0*/  @P2 FADD.FTZ R107, R86, R107 ;  /* 0x0000006b566b2221 */ /* 0x000fce0000010000 */
.L_x_6805:
[----:B------:R-:W-:Y:S05]  /*23b0*/  BSYNC B1 ;  /* 0x0000000000017941 */ /* 0x000fea0003800000 */
.L_x_6803:
[----:B------:R-:W-:Y:S04]  /*23c0*/  BSSY B1, `(.L_x_6806) ;  /* 0x000000a000017945 */ /* 0x000fe80003800000 */
[----:B------:R-:W-:Y:S05]  /*23d0*/  @P3 BRA `(.L_x_6807) ;  /* 0x0000000000103947 */ /* 0x000fea0003800000 */
[----:B------:R-:W-:Y:S01]  /*23e0*/  MOV R106, RZ ;  /* 0x000000ff006a7202 */ /* 0x000fe20000000f00 */
[----:B------:R-:W-:Y:S06]  /*23f0*/  @!P2 BRA `(.L_x_6808) ;  /* 0x000000000018a947 */ /* 0x000fec0003800000 */
[----:B-----5:R-:W-:Y:S01]  /*2400*/  SHF.L.U32 R106, R83, 0x10, RZ ;  /* 0x00000010536a7819 */ /* 0x020fe200000006ff */
[----:B------:R-:W-:Y:S06]  /*2410*/  BRA `(.L_x_6808) ;  /* 0x0000000000107947 */ /* 0x000fec0003800000 */
.L_x_6807:
[----:B-----5:R-:W-:Y:S02]  /*2420*/  SHF.L.U32 R106, R79, 0x10, RZ ;  /* 0x000000104f6a7819 */ /* 0x020fe400000006ff */
[----:B------:R-:W-:-:S03]  /*2430*/  @P2 SHF.L.U32 R85, R83, 0x10, RZ ;  /* 0x0000001053552819 */ /* 0x000fc600000006ff */
[----:B------:R-:W-:-:S04]  /*2440*/  FMUL.FTZ R106, R106, UR8 ;  /* 0x000000086a6a7c20 */ /* 0x000fc80008410000 */
[----:B------:R-:W-:-:S07]  /*2450*/  @P2 FADD.FTZ R106, R85, R106 ;  /* 0x0000006a556a2221 */ /* 0x000fce0000010000 */
.L_x_6808:
[----:B------:R-:W-:Y:S05]  /*2460*/  BSYNC B1 ;  /* 0x0000000000017941 */ /* 0x000fea0003800000 */
.L_x_6806:
[----:B------:R-:W-:Y:S04]  /*2470*/  BSSY B1, `(.L_x_6809) ;  /* 0x000000d000017945 */ /* 0x000fe80003800000 */
[----:B------:R-:W-:Y:S05]  /*2480*/  @P3 BRA `(.L_x_6810) ;  /* 0x0000000000143947 */ /* 0x000fea0003800000 */
[----:B------:R-:W-:Y:S01]  /*2490*/  HFMA2.MMA R109, -RZ, RZ, 0, 0 ;  /* 0x00000000ff6d7435 */ /* 0x000fe200000001ff */
[----:B------:R-:W-:Y:S10]  /*24a0*/  @!P2 BRA `(.L_x_6811) ;  /* 0x000000000024a947 */ /* 0x000ff40003800000 */
[----:B-----5:R-:W-:-:S04]  /*24b0*/  PRMT R109, R83, 0x7632, R109 ;  /* 0x00007632536d7816 */ /* 0x020fc8000000006d */
[----:B------:R-:W-:Y:S01]  /*24c0*/  SHF.L.U32 R109, R109, 0x10, RZ ;  /* 0x000000106d6d7819 */ /* 0x000fe200000006ff */
[----:B------:R-:W-:Y:S06]  /*24d0*/  BRA `(.L_x_6811) ;  /* 0x0000000000187947 */ /* 0x000fec0003800000 */
.L_x_6810:
[----:B-----5:R-:W-:Y:S02]  /*24e0*/  PRMT R84, R79, 0x7632, R84 ;  /* 0x000076324f547816 */ /* 0x020fe40000000054 */
[----:B------:R-:W-:Y:S02]  /*24f0*/  @P2 PRMT R85, R83, 0x7632, R85 ;  /* 0x0000763253552816 */ /* 0x000fe40000000055 */
[----:B------:R-:W-:Y:S02]  /*2500*/  SHF.L.U32 R84, R84, 0x10, RZ ;  /* 0x0000001054547819 */ /* 0x000fe400000006ff */
[----:B------:R-:W-:-:S03]  /*2510*/  @P2 SHF.L.U32 R86, R85, 0x10, RZ ;  /* 0x0000001055562819 */ /* 0x000fc600000006ff */
[----:B------:R-:W-:-:S04]  /*2520*/  FMUL.FTZ R109, R84, UR8 ;  /* 0x00000008546d7c20 */ /* 0x000fc80008410000 */
[----:B------:R-:W-:-:S07]  /*2530*/  @P2 FADD.FTZ R109, R86, R109 ;  /* 0x0000006d566d2221 */ /* 0x000fce0000010000 */
.L_x_6811:
[----:B------:R-:W-:Y:S05]  /*2540*/  BSYNC B1 ;  /* 0x0000000000017941 */ /* 0x000fea0003800000 */
.L_x_6809:
[----:B------:R-:W0:Y:S01]  /*2550*/  LDC.64 R84, c[0x0][0x238] ;  /* 0x00008e00ff547b82 */ /* 0x000e220000000a00 */
[----:B------:R-:W-:Y:S02]  /*2560*/  F2FP.BF16.F32.PACK_AB R87, R109, R106 ;  /* 0x0000006a6d57723e */ /* 0x000fe400000010ff */
[----:B------:R-:W-:Y:S01]  /*2570*/  F2FP.BF16.F32.PACK_AB R86, R107, R104 ;  /* 0x000000686b56723e */ /* 0x000fe200000010ff */
[----:B0-----:R-:W-:Y:S01]  /*2580*/  IMAD.WIDE.U32 R118, R118, 0x10, R84 ;  /* 0x0000001076767825 */ /* 0x001fe200078e0054 */
[----:B------:R-:W-:Y:S02]  /*2590*/  F2FP.BF16.F32.PACK_AB R85, R105, R102 ;  /* 0x000000666955723e */ /* 0x000fe400000010ff */
[----:B------:R-:W-:-:S05]  /*25a0*/  F2FP.BF16.F32.PACK_AB R84, R103, R100 ;  /* 0x000000646754723e */ /* 0x000fca00000010ff */
[----:B------:R0:W-:Y:S02]  /*25b0*/  STG.E.128 desc[UR4][R118.64], R84 ;  /* 0x0000005476007986 */ /* 0x0001e4000c101d04 */
.L_x_6787:
[----:B------:R-:W-:Y:S05]  /*25c0*/  BSYNC B0 ;  /* 0x0000000000007941 */ /* 0x000fea0003800000 */
.L_x_6786:
[----:B0-2-4-:R-:W-:Y:S01]  /*25d0*/  FADD.FTZ R85, RZ, R97 ;  /* 0x00000061ff557221 */ /* 0x015fe20000010000 */
        /* <DEDUP_REMOVED lines=40> */
[----:B------:R-:W2:Y:S01]  /*2860*/  LDC R85, c[0x0][0x290] ;  /* 0x0000a400ff557b82 */ /* 0x000ea20000000800 */
        /* <DEDUP_REMOVED lines=9> */
[----:B--2---:R-:W-:-:S04]  /*2900*/  FMUL.FTZ R119, R120, R85 ;  /* 0x0000005578777220 */ /* 0x004fc80000410000 */
        /* <DEDUP_REMOVED lines=73> */
[----:B------:R0:W2:Y:S02]  /*2da0*/  SHFL.BFLY PT, R120, R124, 0x10, 0x1f ;  /* 0x0e001f007c787f89 */ /* 0x0000a400000e0000 */
.L_x_6833:
[----:B--2---:R-:W-:Y:S01]  /*2db0*/  FADD.FTZ R120, R124, R120 ;  /* 0x000000787c787221 */ /* 0x004fe20000010000 */
[----:B------:R-:W2:Y:S01]  /*2dc0*/  @!P5 LDC.64 R86, c[0x0][0x258] ;  /* 0x00009600ff56db82 */ /* 0x000ea20000000a00 */
[----:B------:R-:W-:Y:S01]  /*2dd0*/  PLOP3.LUT P2, PT, PT, PT, UP0, 0x40, 0x0 ;  /* 0x000000000000781c */ /* 0x000fe20003f4e808 */
[----:B------:R-:W-:Y:S01]  /*2de0*/  BSSY B0, `(.L_x_6813) ;  /* 0x00000a2000007945 */ /* 0x000fe20003800000 */
[----:B------:R-:W-:Y:S01]  /*2df0*/  FFMA.FTZ R117, R120, R85, UR9 ;  /* 0x0000000978757e23 */ /* 0x000fe20008010055 */
[----:B------:R-:W-:-:S04]  /*2e00*/  FMUL.FTZ R120, R119, R119 ;  /* 0x0000007777787220 */ /* 0x000fc80000410000 */
[----:B------:R-:W4:Y:S01]  /*2e10*/  @!P5 LDC.64 R84, c[0x0][0x250] ;  /* 0x00009400ff54db82 */ /* 0x000f220000000a00 */
[----:B------:R-:W-:-:S05]  /*2e20*/  FSEL R120, R120, RZ, !P2 ;  /* 0x000000ff78787208 */ /* 0x000fca0005000000 */
[----:B------:R-:W-:-:S06]  /*2e30*/  FADD.FTZ R117, R117, R120 ;  /* 0x0000007875757221 */ /* 0x000fcc0000010000 */
[----:B------:R-:W1:Y:S01]  /*2e40*/  MUFU.RSQ R117, R117 ;  /* 0x0000007500757308 */ /* 0x000e620000001400 */
[----:B--2---:R-:W-:-:S04]  /*2e50*/  @!P5 LEA R86, P3, R110, R86, 0x2 ;  /* 0x000000566e56d211 */ /* 0x004fc800078610ff */
[C---:B------:R-:W-:Y:S02]  /*2e60*/  @!P5 LEA.HI.X R87, R110.reuse, R87, R118, 0x2, P3 ;  /* 0x000000576e57d211 */ /* 0x040fe400018f1476 */
[----:B----4-:R-:W-:-:S04]  /*2e70*/  @!P5 LEA R84, P2, R110, R84, 0x2 ;  /* 0x000000546e54d211 */ /* 0x010fc800078410ff */
[----:B------:R-:W-:Y:S02]  /*2e80*/  @!P5 LEA.HI.X R85, R110, R85, R118, 0x2, P2 ;  /* 0x000000556e55d211 */ /* 0x000fe400010f1476 */
[----:B-----5:R-:W-:-:S03]  /*2e90*/  ISETP.GE.AND P2, PT, R116, 0x1, PT ;  /* 0x000000017400780c */ /* 0x020fc60003f46270 */
[----:B------:R2:W-:Y:S04]  /*2ea0*/  @!P5 STG.E desc[UR4][R84.64], R119 ;  /* 0x000000775400d986 */ /* 0x0005e8000c101904 */
[----:B-1----:R2:W-:Y:S06]  /*2eb0*/  @!P5 STG.E desc[UR4][R86.64], R117 ;  /* 0x000000755600d986 */ /* 0x0025ec000c101904 */
[----:B------:R-:W-:Y:S05]  /*2ec0*/  @!P2 BRA `(.L_x_6814) ;  /* 0x00000008004ca947 */ /* 0x000fea0003800000 */
[----:B------:R-:W-:Y:S01]  /*2ed0*/  IADD3 R116, R116, -0x1, RZ ;  /* 0xffffffff74747810 */ /* 0x000fe20007ffe0ff */
[----:B------:R-:W-:Y:S01]  /*2ee0*/  BSSY B1, `(.L_x_6815) ;  /* 0x0000029000017945 */ /* 0x000fe20003800000 */
[----:B------:R-:W-:Y:S02]  /*2ef0*/  PLOP3.LUT P2, PT, PT, PT, UP0, 0x40, 0x0 ;  /* 0x000000000000781c */ /* 0x000fe40003f4e808 */
[----:B------:R-:W-:Y:S01]  /*2f00*/  LOP3.LUT R112, R108, 0x1f, RZ, 0xc0, !PT ;  /* 0x0000001f6c707812 */ /* 0x000fe200078ec0ff */
[----:B------:R-:W-:-:S05]  /*2f10*/  IMAD R116, R116, R115, RZ ;  /* 0x0000007374747224 */ /* 0x000fca00078e02ff */
[----:B--2---:R-:W-:-:S04]  /*2f20*/  SHF.R.S32.HI R85, RZ, 0x1f, R116 ;  /* 0x0000001fff557819 */ /* 0x004fc80000011474 */
[----:B------:R-:W-:Y:S02]  /*2f30*/  LEA.HI R85, R85, R116, RZ, 0x3 ;  /* 0x0000007455557211 */ /* 0x000fe400078f18ff */
[----:B------:R-:W-:Y:S02]  /*2f40*/  FSEL R116, R119, RZ, P2 ;  /* 0x000000ff77747208 */ /* 0x000fe40001000000 */
[----:B------:R-:W-:Y:S01]  /*2f50*/  LEA.HI.SX32 R115, R85, R112, 0x1d ;  /* 0x0000007055737211 */ /* 0x000fe200078feaff */
[----:B------:R-:W-:Y:S06]  /*2f60*/  @!P0 BRA `(.L_x_6816) ;  /* 0x0000000000808947 */ /* 0x000fec0003800000 */
[--C-:B------:R-:W-:Y:S01]  /*2f70*/  FADD.FTZ R84, R97, -R116.reuse ;  /* 0x8000007461547221 */ /* 0x100fe20000010000 */
[--C-:B------:R-:W-:Y:S01]  /*2f80*/  FADD.FTZ R86, R96, -R116.reuse ;  /* 0x8000007460567221 */ /* 0x100fe20000010000 */
[----:B------:R-:W1:Y:S01]  /*2f90*/  LDC.64 R118, c[0x0][0x2b8] ;  /* 0x0000ae00ff767b82 */ /* 0x000e620000000a00 */
[--C-:B------:R-:W-:Y:S01]  /*2fa0*/  FADD.FTZ R122, R92, -R116.reuse ;  /* 0x800000745c7a7221 */ /* 0x100fe20000010000 */
[C---:B------:R-:W-:Y:S01]  /*2fb0*/  FMUL.FTZ R85, R117.reuse, R84 ;  /* 0x0000005475557220 */ /* 0x040fe20000410000 */
[----:B------:R-:W-:Y:S01]  /*2fc0*/  FMUL.FTZ R86, R117, R86 ;  /* 0x0000005675567220 */ /* 0x000fe20000410000 */
[--C-:B------:R-:W-:Y:S01]  /*2fd0*/  FADD.FTZ R120, R94, -R116.reuse ;  /* 0x800000745e787221 */ /* 0x100fe20000010000 */
[----:B0-----:R-:W-:Y:S01]  /*2fe0*/  FADD.FTZ R124, R90, -R116 ;  /* 0x800000745a7c7221 */ /* 0x001fe20000010000 */
[----:B------:R-:W-:Y:S01]  /*2ff0*/  FFMA.FTZ R84, R20, R85, R12 ;  /* 0x0000005514547223 */ /* 0x000fe2000001000c */
[----:B------:R-:W-:Y:S01]  /*3000*/  FFMA.FTZ R85, R21, R86, R13 ;  /* 0x0000005615557223 */ /* 0x000fe2000001000d */
[----:B------:R-:W-:Y:S01]  /*3010*/  FADD.FTZ R86, R95, -R116 ;  /* 0x800000745f567221 */ /* 0x000fe20000010000 */
[C---:B------:R-:W-:Y:S01]  /*3020*/  FMUL.FTZ R122, R117.reuse, R122 ;  /* 0x0000007a757a7220 */ /* 0x040fe20000410000 */
[----:B------:R-:W-:-:S02]  /*3030*/  FMUL.FTZ R120, R117, R120 ;  /* 0x0000007875787220 */ /* 0x000fc40000410000 */
[----:B------:R-:W-:Y:S01]  /*3040*/  FMUL.FTZ R121, R117, R86 ;  /* 0x0000005675797220 */ /* 0x000fe20000410000 */
[----:B------:R-:W-:Y:S01]  /*3050*/  FADD.FTZ R86, R93, -R116 ;  /* 0x800000745d567221 */ /* 0x000fe20000010000 */
[----:B------:R-:W-:Y:S01]  /*3060*/  F2FP.BF16.F32.PACK_AB R84, R85, R84 ;  /* 0x000000545554723e */ /* 0x000fe200000010ff */
[----:B------:R-:W-:Y:S01]  /*3070*/  FFMA.FTZ R122, R25, R122, R17 ;  /* 0x0000007a197a7223 */ /* 0x000fe20000010011 */
[----:B------:R-:W-:Y:S01]  /*3080*/  FFMA.FTZ R121, R22, R121, R14 ;  /* 0x0000007916797223 */ /* 0x000fe2000001000e */
[----:B------:R-:W-:Y:S01]  /*3090*/  FMUL.FTZ R87, R117, R86 ;  /* 0x0000005675577220 */ /* 0x000fe20000410000 */
[----:B------:R-:W-:Y:S01]  /*30a0*/  FADD.FTZ R86, R91, -R116 ;  /* 0x800000745b567221 */ /* 0x000fe20000010000 */
[----:B------:R-:W-:Y:S02]  /*30b0*/  FFMA.FTZ R120, R23, R120, R15 ;  /* 0x0000007817787223 */ /* 0x000fe4000001000f */
[----:B------:R-:W-:Y:S01]  /*30c0*/  FFMA.FTZ R87, R24, R87, R16 ;  /* 0x0000005718577223 */ /* 0x000fe20000010010 */
[C---:B------:R-:W-:Y:S01]  /*30d0*/  FMUL.FTZ R85, R117.reuse, R86 ;  /* 0x0000005675557220 */ /* 0x040fe20000410000 */
[----:B------:R-:W-:Y:S01]  /*30e0*/  FMUL.FTZ R86, R117, R124 ;  /* 0x0000007c75567220 */ /* 0x000fe20000410000 */
[C---:B-1----:R-:W-:Y:S01]  /*30f0*/  IMAD.WIDE.U32 R118, R115.reuse, 0x10, R118 ;  /* 0x0000001073767825 */ /* 0x042fe200078e0076 */
[----:B------:R-:W-:-:S03]  /*3100*/  IADD3 R115, R115, 0x20, RZ ;  /* 0x0000002073737810 */ /* 0x000fc60007ffe0ff */
[----:B------:R-:W-:Y:S01]  /*3110*/  FFMA.FTZ R123, R26, R85, R18 ;  /* 0x000000551a7b7223 */ /* 0x000fe20000010012 */
[----:B------:R-:W-:Y:S01]  /*3120*/  FFMA.FTZ R124, R27, R86, R19 ;  /* 0x000000561b7c7223 */ /* 0x000fe20000010013 */
[----:B------:R-:W-:Y:S02]  /*3130*/  F2FP.BF16.F32.PACK_AB R86, R122, R87 ;  /* 0x000000577a56723e */ /* 0x000fe400000010ff */
[----:B------:R-:W-:Y:S02]  /*3140*/  F2FP.BF16.F32.PACK_AB R85, R120, R121 ;  /* 0x000000797855723e */ /* 0x000fe400000010ff */
[----:B------:R-:W-:-:S05]  /*3150*/  F2FP.BF16.F32.PACK_AB R87, R124, R123 ;  /* 0x0000007b7c57723e */ /* 0x000fca00000010ff */
[----:B------:R1:W-:Y:S02]  /*3160*/  STG.E.128 desc[UR4][R118.64], R84 ;  /* 0x0000005476007986 */ /* 0x0003e4000c101d04 */
.L_x_6816:
[----:B------:R-:W-:Y:S05]  /*3170*/  BSYNC B1 ;  /* 0x0000000000017941 */ /* 0x000fea0003800000 */
.L_x_6815:
[----:B------:R-:W-:Y:S01]  /*3180*/  ISETP.NE.AND P2, PT, R114, RZ, PT ;  /* 0x000000ff7200720c */ /* 0x000fe20003f45270 */
[----:B------:R-:W-:-:S12]  /*3190*/  BSSY B1, `(.L_x_6817) ;  /* 0x0000022000017945 */ /* 0x000fd80003800000 */
[----:B------:R-:W-:Y:S05]  /*31a0*/  @!P2 BRA `(.L_x_6818) ;  /* 0x000000000080a947 */ /* 0x000fea0003800000 */
[--C-:B-1----:R-:W-:Y:S01]  /*31b0*/  FADD.FTZ R84, R89, -R116.reuse ;  /* 0x8000007459547221 */ /* 0x102fe20000010000 */
        /* <DEDUP_REMOVED lines=31> */
.L_x_6818:
[----:B------:R-:W-:Y:S05]  /*33b0*/  BSYNC B1 ;  /* 0x0000000000017941 */ /* 0x000fea0003800000 */
.L_x_6817:
[----:B------:R-:W-:Y:S01]  /*33c0*/  ISETP.NE.AND P2, PT, R113, RZ, PT ;  /* 0x000000ff7100720c */ /* 0x000fe20003f45270 */
[----:B------:R-:W-:-:S12]  /*33d0*/  BSSY B1, `(.L_x_6819) ;  /* 0x0000022000017945 */ /* 0x000fd80003800000 */
[----:B------:R-:W-:Y:S05]  /*33e0*/  @!P2 BRA `(.L_x_6820) ;  /* 0x000000000080a947 */ /* 0x000fea0003800000 */
[--C-:B-12---:R-:W-:Y:S01]  /*33f0*/  FADD.FTZ R84, R5, -R116.reuse ;  /* 0x8000007405547221 */ /* 0x106fe20000010000 */
        /* <DEDUP_REMOVED lines=31> */
.L_x_6820:
[----:B------:R-:W-:Y:S05]  /*35f0*/  BSYNC B1 ;  /* 0x0000000000017941 */ /* 0x000fea0003800000 */
.L_x_6819:
[----:B------:R-:W-:Y:S05]  /*3600*/  @!P1 BRA `(.L_x_6814) ;  /* 0x00000000007c9947 */ /* 0x000fea0003800000 */
[--C-:B-12-4-:R-:W-:Y:S01]  /*3610*/  FADD.FTZ R118, R106, -R116.reuse ;  /* 0x800000746a767221 */ /* 0x116fe20000010000 */
[--C-:B------:R-:W-:Y:S01]  /*3620*/  FADD.FTZ R85, R109, -R116.reuse ;  /* 0x800000746d557221 */ /* 0x100fe20000010000 */
[--C-:B------:R-:W-:Y:S01]  /*3630*/  FADD.FTZ R122, R100, -R116.reuse ;  /* 0x80000074647a7221 */ /* 0x100fe20000010000 */
[--C-:B------:R-:W-:Y:S01]  /*3640*/  FADD.FTZ R84, R103, -R116.reuse ;  /* 0x8000007467547221 */ /* 0x100fe20000010000 */
[----:B------:R-:W-:Y:S01]  /*3650*/  FMUL.FTZ R87, R117, R118 ;  /* 0x0000007675577220 */ /* 0x000fe20000410000 */
[--C-:B0-----:R-:W-:Y:S01]  /*3660*/  FADD.FTZ R124, R102, -R116.reuse ;  /* 0x80000074667c7221 */ /* 0x101fe20000010000 */
[----:B------:R-:W0:Y:S01]  /*3670*/  LDC.64 R118, c[0x0][0x2b8] ;  /* 0x0000ae00ff767b82 */ /* 0x000e220000000a00 */
[--C-:B------:R-:W-:Y:S01]  /*3680*/  FADD.FTZ R120, R105, -R116.reuse ;  /* 0x8000007469787221 */ /* 0x100fe20000010000 */
[--C-:B------:R-:W-:Y:S01]  /*3690*/  FADD.FTZ R86, R104, -R116.reuse ;  /* 0x8000007468567221 */ /* 0x100fe20000010000 */
[----:B------:R-:W-:Y:S01]  /*36a0*/  FMUL.FTZ R85, R117, R85 ;  /* 0x0000005575557220 */ /* 0x000fe20000410000 */
[----:B------:R-:W-:Y:S01]  /*36b0*/  FADD.FTZ R116, R107, -R116 ;  /* 0x800000746b747221 */ /* 0x000fe20000010000 */
[C---:B------:R-:W-:Y:S01]  /*36c0*/  FMUL.FTZ R121, R117.reuse, R122 ;  /* 0x0000007a75797220 */ /* 0x040fe20000410000 */
[----:B------:R-:W-:Y:S01]  /*36d0*/  FMUL.FTZ R84, R117, R84 ;  /* 0x0000005475547220 */ /* 0x000fe20000410000 */
        /* <DEDUP_REMOVED lines=18> */
.L_x_6814:
[----:B------:R-:W-:Y:S05]  /*3800*/  BSYNC B0 ;  /* 0x0000000000007941 */ /* 0x000fea0003800000 */
.L_x_6813:
[----:B012-4-:R-:W0:Y:S02]  /*3810*/  LDC.64 R84, c[0x0][0x210] ;  /* 0x00008400ff547b82 */ /* 0x017e240000000a00 */
[----:B0-----:R-:W-:-:S04]  /*3820*/  LEA R110, R84, R110, 0x2 ;  /* 0x0000006e546e7211 */ /* 0x001fc800078e10ff */
[----:B------:R-:W-:-:S13]  /*3830*/  ISETP.GE.AND P2, PT, R110, R85, PT ;  /* 0x000000556e00720c */ /* 0x000fda0003f46270 */
[----:B------:R-:W-:Y:S05]  /*3840*/  @!P2 BRA `(.L_x_6821) ;  /* 0xffffffcc0084a947 */ /* 0x000fea000383ffff */
[----:B------:R-:W-:Y:S05]  /*3850*/  EXIT ;  /* 0x000000000000794d */ /* 0x000fea0003800000 */
.L_x_6812:
[----:B------:R-:W-:Y:S01]  /*3860*/  HFMA2.MMA R117, -RZ, RZ, 0, 5.9604644775390625e-08 ;  /* 0x00000001ff757435 */ /* 0x000fe200000001ff */
[----:B------:R-:W-:Y:S01]  /*3870*/  BSSY B0, `(.L_x_6822) ;  /* 0x0000007000007945 */ /* 0x000fe20003800000 */
[----:B------:R-:W-:Y:S02]  /*3880*/  MOV R125, R84 ;  /* 0x00000054007d7202 */ /* 0x000fe40000000f00 */
[----:B------:R-:W-:Y:S02]  /*3890*/  MOV R87, 0x1f ;  /* 0x0000001f00577802 */ /* 0x000fe40000000f00 */
[----:B------:R-:W-:-:S07]  /*38a0*/  MOV R86, 0xffffffff ;  /* 0xffffffff00567802 */ /* 0x000fce0000000f00 */
[----:B-1-3-5:R-:W-:Y:S05]  /*38b0*/  WARPSYNC.COLLECTIVE R86, `(.L_x_6823) ;  /* 0x0000000056087348 */ /* 0x02afea0003c00000 */
[----:B------:R0:W2:Y:S02]  /*38c0*/  SHFL.BFLY P6, R120, R125, R117, R87 ;  /* 0x0c0000757d787389 */ /* 0x0000a400000c0057 */
[----:B0123-5:R-:W-:Y:S01]  /*38d0*/  ENDCOLLECTIVE ;  /* 0x000000000000791b */ /* 0x02ffe20003800000 */
.L_x_6823:
[----:B------:R-:W-:Y:S05]  /*38e0*/  BSYNC B0 ;  /* 0x0000000000007941 */ /* 0x000fea0003800000 */
.L_x_6822:
[----:B------:R-:W-:Y:S01]  /*38f0*/  FADD.FTZ R121, R84, R120 ;  /* 0x0000007854797221 */ /* 0x000fe20000010000 */
[----:B------:R-:W-:Y:S01]  /*3900*/  HFMA2.MMA R117, -RZ, RZ, 0, 1.1920928955078125e-07 ;  /* 0x00000002ff757435 */ /* 0x000fe200000001ff */
[----:B------:R-:W-:Y:S01]  /*3910*/  MOV R87, 0x1f ;  /* 0x0000001f00577802 */ /* 0x000fe20000000f00 */
[----:B------:R-:W0:Y:S01]  /*3920*/  LDC R85, c[0x0][0x290] ;  /* 0x0000a400ff557b82 */ /* 0x000e220000000800 */
[----:B------:R-:W-:Y:S02]  /*3930*/  MOV R86, 0xffffffff ;  /* 0xffffffff00567802 */ /* 0x000fe40000000f00 */
[----:B------:R-:W-:-:S07]  /*3940*/  MOV R125, R121 ;  /* 0x00000079007d7202 */ /* 0x000fce0000000f00 */
[----:B0-----:R-:W-:Y:S05]  /*3950*/  WARPSYNC.COLLECTIVE R86, `(.L_x_6824) ;  /* 0x0000000056087348 */ /* 0x001fea0003c00000 */
[----:B------:R1:W2:Y:S02]  /*3960*/  SHFL.BFLY P6, R120, R125, R117, R87 ;  /* 0x0c0000757d787389 */ /* 0x0002a400000c0057 */
[----:B012---:R-:W-:Y:S01]  /*3970*/  ENDCOLLECTIVE ;  /* 0x000000000000791b */ /* 0x007fe20003800000 */
.L_x_6824:
[----:B------:R-:W-:Y:S01]  /*3980*/  HFMA2.MMA R117, -RZ, RZ, 0, 2.384185791015625e-07 ;  /* 0x00000004ff757435 */ /* 0x000fe200000001ff */
[----:B------:R-:W-:-:S05]  /*3990*/  FADD.FTZ R122, R121, R120 ;  /* 0x00000078797a7221 */ /* 0x000fca0000010000 */
[----:B------:R-:W-:-:S07]  /*39a0*/  MOV R125, R122 ;  /* 0x0000007a007d7202 */ /* 0x000fce0000000f00 */
[----:B------:R-:W-:Y:S05]  /*39b0*/  WARPSYNC.COLLECTIVE R86, `(.L_x_6825) ;  /* 0x0000000056087348 */ /* 0x000fea0003c00000 */
[----:B------:R0:W1:Y:S02]  /*39c0*/  SHFL.BFLY P6, R120, R125, R117, R87 ;  /* 0x0c0000757d787389 */ /* 0x00006400000c0057 */
[----:B01----:R-:W-:Y:S01]  /*39d0*/  ENDCOLLECTIVE ;  /* 0x000000000000791b */ /* 0x003fe20003800000 */
.L_x_6825:
[----:B------:R-:W-:Y:S01]  /*39e0*/  HFMA2.MMA R117, -RZ, RZ, 0, 4.76837158203125e-07 ;  /* 0x00000008ff757435 */ /* 0x000fe200000001ff */
[----:B------:R-:W-:-:S05]  /*39f0*/  FADD.FTZ R123, R122, R120 ;  /* 0x000000787a7b7221 */ /* 0x000fca0000010000 */
[----:B------:R-:W-:-:S07]  /*3a00*/  MOV R125, R123 ;  /* 0x0000007b007d7202 */ /* 0x000fce0000000f00 */
[----:B------:R-:W-:Y:S05]  /*3a10*/  WARPSYNC.COLLECTIVE R86, `(.L_x_6826) ;  /* 0x0000000056087348 */ /* 0x000fea0003c00000 */
[----:B------:R0:W1:Y:S02]  /*3a20*/  SHFL.BFLY P6, R120, R125, R117, R87 ;  /* 0x0c0000757d787389 */ /* 0x00006400000c0057 */
[----:B01----:R-:W-:Y:S01]  /*3a30*/  ENDCOLLECTIVE ;  /* 0x000000000000791b */ /* 0x003fe20003800000 */
.L_x_6826:
[----:B------:R-:W-:Y:S01]  /*3a40*/  HFMA2.MMA R117, -RZ, RZ, 0, 9.5367431640625e-07 ;  /* 0x00000010ff757435 */ /* 0x000fe200000001ff */
[----:B------:R-:W-:-:S05]  /*3a50*/  FADD.FTZ R124, R123, R120 ;  /* 0x000000787b7c7221 */ /* 0x000fca0000010000 */
[----:B------:R-:W-:-:S07]  /*3a60*/  MOV R125, R124 ;  /* 0x0000007c007d7202 */ /* 0x000fce0000000f00 */
[----:B------:R-:W-:Y:S05]  /*3a70*/  WARPSYNC.COLLECTIVE R86, `(.L_x_6827) ;  /* 0x0000000056087348 */ /* 0x000fea0003c00000 */
[----:B------:R0:W1:Y:S02]  /*3a80*/  SHFL.BFLY P6, R120, R125, R117, R87 ;  /* 0x0c0000757d787389 */ /* 0x00006400000c0057 */
[----:B01----:R-:W-:Y:S01]  /*3a90*/  ENDCOLLECTIVE ;  /* 0x000000000000791b */ /* 0x003fe20003800000 */
.L_x_6827:
[----:B------:R-:W-:Y:S01]  /*3aa0*/  HFMA2.MMA R117, -RZ, RZ, 0, 5.9604644775390625e-08 ;  /* 0x00000001ff757435 */ /* 0x000fe200000001ff */
[----:B------:R-:W-:-:S04]  /*3ab0*/  FADD.FTZ R120, R124, R120 ;  /* 0x000000787c787221 */ /* 0x000fc80000010000 */
[----:B------:R-:W-:-:S04]  /*3ac0*/  FMUL.FTZ R119, R120, R85 ;  /* 0x0000005578777220 */ /* 0x000fc80000410000 */
[--C-:B------:R-:W-:Y:S01]  /*3ad0*/  FADD.FTZ R84, R97, -R119.reuse ;  /* 0x8000007761547221 */ /* 0x100fe20000010000 */
[--C-:B------:R-:W-:Y:S01]  /*3ae0*/  FADD.FTZ R121, R96, -R119.reuse ;  /* 0x8000007760797221 */ /* 0x100fe20000010000 */
[--C-:B------:R-:W-:Y:S01]  /*3af0*/  FADD.FTZ R87, R94, -R119.reuse ;  /* 0x800000775e577221 */ /* 0x100fe20000010000 */
[----:B------:R-:W-:Y:S01]  /*3b00*/  FADD.FTZ R86, R88, -R119 ;  /* 0x8000007758567221 */ /* 0x000fe20000010000 */
[----:B------:R-:W-:-:S04]  /*3b10*/  FFMA.FTZ R84, R84, R84, RZ ;  /* 0x0000005454547223 */ /* 0x000fc800000100ff */
[----:B------:R-:W-:Y:S01]  /*3b20*/  FFMA.FTZ R84, R121, R121, R84 ;  /* 0x0000007979547223 */ /* 0x000fe20000010054 */
[----:B------:R-:W-:-:S04]  /*3b30*/  FADD.FTZ R121, R95, -R119 ;  /* 0x800000775f797221 */ /* 0x000fc80000010000 */
        /* <DEDUP_REMOVED lines=58> */
[----:B------:R-:W-:Y:S02]  /*3ee0*/  MOV R87, 0x1f ;  /* 0x0000001f00577802 */ /* 0x000fe40000000f00 */
[----:B------:R-:W-:Y:S02]  /*3ef0*/  MOV R86, 0xffffffff ;  /* 0xffffffff00567802 */ /* 0x000fe40000000f00 */
[----:B------:R-:W-:-:S07]  /*3f00*/  MOV R125, R84 ;  /* 0x00000054007d7202 */ /* 0x000fce0000000f00 */
[----:B------:R-:W-:Y:S05]  /*3f10*/  WARPSYNC.COLLECTIVE R86, `(.L_x_6828) ;  /* 0x0000000056087348 */ /* 0x000fea0003c00000 */
[----:B------:R0:W1:Y:S02]  /*3f20*/  SHFL.BFLY P6, R120, R125, R117, R87 ;  /* 0x0c0000757d787389 */ /* 0x00006400000c0057 */
[----:B01----:R-:W-:Y:S01]  /*3f30*/  ENDCOLLECTIVE ;  /* 0x000000000000791b */ /* 0x003fe20003800000 */
.L_x_6828:
[----:B------:R-:W-:Y:S01]  /*3f40*/  HFMA2.MMA R117, -RZ, RZ, 0, 1.1920928955078125e-07 ;  /* 0x00000002ff757435 */ /* 0x000fe200000001ff */
[----:B------:R-:W-:-:S05]  /*3f50*/  FADD.FTZ R121, R84, R120 ;  /* 0x0000007854797221 */ /* 0x000fca0000010000 */
[----:B------:R-:W-:-:S07]  /*3f60*/  MOV R125, R121 ;  /* 0x00000079007d7202 */ /* 0x000fce0000000f00 */
[----:B------:R-:W-:Y:S05]  /*3f70*/  WARPSYNC.COLLECTIVE R86, `(.L_x_6829) ;  /* 0x0000000056087348 */ /* 0x000fea0003c00000 */
[----:B------:R0:W1:Y:S02]  /*3f80*/  SHFL.BFLY P6, R120, R125, R117, R87 ;  /* 0x0c0000757d787389 */ /* 0x00006400000c0057 */
[----:B01----:R-:W-:Y:S01]  /*3f90*/  ENDCOLLECTIVE ;  /* 0x000000000000791b */ /* 0x003fe20003800000 */
.L_x_6829:
[----:B------:R-:W-:Y:S01]  /*3fa0*/  HFMA2.MMA R117, -RZ, RZ, 0, 2.384185791015625e-07 ;  /* 0x00000004ff757435 */ /* 0x000fe200000001ff */
[----:B------:R-:W-:-:S05]  /*3fb0*/  FADD.FTZ R122, R121, R120 ;  /* 0x00000078797a7221 */ /* 0x000fca0000010000 */
[----:B------:R-:W-:-:S07]  /*3fc0*/  MOV R125, R122 ;  /* 0x0000007a007d7202 */ /* 0x000fce0000000f00 */
[----:B------:R-:W-:Y:S05]  /*3fd0*/  WARPSYNC.COLLECTIVE R86, `(.L_x_6830) ;  /* 0x0000000056087348 */ /* 0x000fea0003c00000 */
[----:B------:R0:W1:Y:S02]  /*3fe0*/  SHFL.BFLY P6, R120, R125, R117, R87 ;  /* 0x0c0000757d787389 */ /* 0x00006400000c0057 */
[----:B01----:R-:W-:Y:S01]  /*3ff0*/  ENDCOLLECTIVE ;  /* 0x000000000000791b */ /* 0x003fe20003800000 */
.L_x_6830:
[----:B------:R-:W-:Y:S01]  /*4000*/  HFMA2.MMA R117, -RZ, RZ, 0, 4.76837158203125e-07 ;  /* 0x00000008ff757435 */ /* 0x000fe200000001ff */
[----:B------:R-:W-:-:S05]  /*4010*/  FADD.FTZ R123, R122, R120 ;  /* 0x000000787a7b7221 */ /* 0x000fca0000010000 */
[----:B------:R-:W-:-:S07]  /*4020*/  MOV R125, R123 ;  /* 0x0000007b007d7202 */ /* 0x000fce0000000f00 */
[----:B------:R-:W-:Y:S05]  /*4030*/  WARPSYNC.COLLECTIVE R86, `(.L_x_6831) ;  /* 0x0000000056087348 */ /* 0x000fea0003c00000 */
[----:B------:R0:W1:Y:S02]  /*4040*/  SHFL.BFLY P6, R120, R125, R117, R87 ;  /* 0x0c0000757d787389 */ /* 0x00006400000c0057 */
[----:B01----:R-:W-:Y:S01]  /*4050*/  ENDCOLLECTIVE ;  /* 0x000000000000791b */ /* 0x003fe20003800000 */
.L_x_6831:
[----:B------:R-:W-:Y:S01]  /*4060*/  HFMA2.MMA R117, -RZ, RZ, 0, 9.5367431640625e-07 ;  /* 0x00000010ff757435 */ /* 0x000fe200000001ff */
[----:B------:R-:W-:-:S05]  /*4070*/  FADD.FTZ R124, R123, R120 ;  /* 0x000000787b7c7221 */ /* 0x000fca0000010000 */
[----:B------:R-:W-:-:S07]  /*4080*/  MOV R125, R124 ;  /* 0x0000007c007d7202 */ /* 0x000fce0000000f00 */
[----:B------:R-:W-:Y:S05]  /*4090*/  WARPSYNC.COLLECTIVE R86, `(.L_x_6832) ;  /* 0x0000000056087348 */ /* 0x000fea0003c00000 */
[----:B------:R0:W1:Y:S02]  /*40a0*/  SHFL.BFLY P6, R120, R125, R117, R87 ;  /* 0x0c0000757d787389 */ /* 0x00006400000c0057 */
[----:B01----:R-:W-:Y:S01]  /*40b0*/  ENDCOLLECTIVE ;  /* 0x000000000000791b */ /* 0x003fe20003800000 */
.L_x_6832:
[----:B------:R-:W-:Y:S05]  /*40c0*/  BRA `(.L_x_6833) ;  /* 0xffffffec00387947 */ /* 0x000fea000383ffff */
.L_x_6834:
        /* <DEDUP_REMOVED lines=11> */
.L_x_30448:


//--------------------- .text._ZN10layer_norm13ln_fwd_kernelINS_13Kernel_traitsIf13__nv_bfloat16S2_S2_fjLj1024ELj1ELj4ELj1ELj16ENS_18Kernel_traits_baseILj1024EfS2_S2_S2_fjLj128EEEEELb0ELb0ELb1ELb1EEEvNS_9FwdParamsE --------------------------
	.section	.text._ZN10layer_norm13ln_fwd_kernelINS_13Kernel_traitsIf13__nv_bfloat16S2_S2_fjLj1024ELj1ELj4ELj1ELj16ENS_18Kernel_traits_baseILj1024EfS2_S2_S2_fjLj128EEEEELb0ELb0ELb1ELb1EEEvNS_9FwdParamsE,"ax",@progbits
	.align	128
        .global         _ZN10layer_norm13ln_fwd_kernelINS_13Kernel_traitsIf13__nv_bfloat16S2_S2_fjLj1024ELj1ELj4ELj1ELj16ENS_18Kernel_traits_baseILj1024EfS2_S2_S2_fjLj128EEEEELb0ELb0ELb1ELb1EEEvNS_9FwdParamsE
        .type           _ZN10layer_norm13ln_fwd_kernelINS_13Kernel_traitsIf13__nv_bfloat16S2_S2_fjLj1024ELj1ELj4ELj1ELj16ENS_18Kernel_traits_baseILj1024EfS2_S2_S2_fjLj128EEEEELb0ELb0ELb1ELb1EEEvNS_9FwdParamsE,@function
        .size           _ZN10layer_norm13ln_fwd_kernelINS_13Kernel_traitsIf13__nv_bfloat16S2_S2_fjLj1024ELj1ELj4ELj1ELj16ENS_18Kernel_traits_baseILj1024EfS2_S2_S2_fjLj128EEEEELb0ELb0ELb1ELb1EEEvNS_9FwdParamsE,(.L_x_30449 - _ZN10layer_norm13ln_fwd_kernelINS_13Kernel_traitsIf13__nv_bfloat16S2_S2_fjLj1024ELj1ELj4ELj1ELj16ENS_18Kernel_traits_baseILj1024EfS2_S2_S2_fjLj128EEEEELb0ELb0ELb1ELb1EEEvNS_9FwdParamsE)
        .other          _ZN10layer_norm13ln_fwd_kernelINS_13Kernel_traitsIf13__nv_bfloat16S2_S2_fjLj1024ELj1ELj4ELj1ELj16ENS_18Kernel_traits_baseILj1024EfS2_S2_S2_fjLj128EEEEELb0ELb0ELb1ELb1EEEvNS_9FwdParamsE,@"STO_CUDA_ENTRY STV_DEFAULT"
_ZN10layer_norm13ln_fwd_kernelINS_13Kernel_traitsIf13__nv_bfloat16S2_S2_fjLj1024ELj1ELj4ELj1ELj16ENS_18Kernel_traits_baseILj1024EfS2_S2_S2_fjLj128EEEEELb0ELb0ELb1ELb1EEEvNS_9FwdParamsE:
.text._ZN10layer_norm13ln_fwd_kernelINS_13Kernel_traitsIf13__nv_bfloat16S2_S2_fjLj1024ELj1ELj4ELj1ELj16ENS_18Kernel_traits_baseILj1024EfS2_S2_S2_fjLj128EEEEELb0ELb0ELb1ELb1EEEvNS_9FwdParamsE:
        /* <DEDUP_REMOVED lines=22> */
[----:B------:R-:W-:Y:S01]  /*0160*/  ULDC.64 UR6, c[0x0][0x260] ;  /* 0x0000980000067ab9 */ /* 0x000fe20000000a00 */
[----:B0-----:R-:W-:-:S04]  /*0170*/  SHF.L.U32 R0, R88, 0x5, RZ ;  /* 0x0000000558007819 */ /* 0x001fc800000006ff */
[----:B------:R-:W-:Y:S02]  /*0180*/  LOP3.LUT R2, R0, 0x3e0, RZ, 0xc0, !PT ;  /* 0x000003e000027812 */ /* 0x000fe400078ec0ff */
[----:B------:R-:W-:Y:S02]  /*0190*/  SHF.R.U32.HI R0, RZ, 0x5, R88 ;  /* 0x00000005ff007819 */ /* 0x000fe40000011658 */
[C---:B------:R-:W-:Y:S02]  /*01a0*/  IADD3 R4, P2, R2.reuse, UR4, RZ ;  /* 0x0000000402047c10 */ /* 0x040fe4000ff5e0ff */
[----:B------:R-:W-:Y:S01]  /*01b0*/  IADD3 R2, P1, R2, UR6, RZ ;  /* 0x0000000602027c10 */ /* 0x000fe2000ff3e0ff */
[----:B------:R-:W-:Y:S01]  /*01c0*/  ULDC UR6, c[0x0][0x214] ;  /* 0x0000850000067ab9 */ /* 0x000fe20000000800 */
[----:B------:R-:W-:Y:S01]  /*01d0*/  IADD3.X R5, RZ, UR5, RZ, P2, !PT ;  /* 0x00000005ff057c10 */ /* 0x000fe200097fe4ff */
[----:B------:R-:W-:Y:S01]  /*01e0*/  ULDC.64 UR4, c[0x0][0x208] ;  /* 0x0000820000047ab9 */ /* 0x000fe20000000a00 */
[----:B------:R-:W-:-:S03]  /*01f0*/  IADD3.X R3, RZ, UR7, RZ, P1, !PT ;  /* 0x00000007ff037c10 */ /* 0x000fc60008ffe4ff */
[----:B------:R0:W5:Y:S01]  /*0200*/  @P0 LDG.E.128 R12, desc[UR4][R4.64] ;  /* 0x00000004040c0981 */ /* 0x000162000c1e1d00 */
[----:B-1----:R-:W-:-:S03]  /*0210*/  LEA R89, R89, R0, 0x2 ;  /* 0x0000000059597211 */ /* 0x002fc600078e10ff */
[----:B------:R0:W5:Y:S01]  /*0220*/  @P0 LDG.E.128 R16, desc[UR4][R4.64+0x10] ;  /* 0x0000100404100981 */ /* 0x000162000c1e1d00 */
[----:B------:R-:W-:-:S03]  /*0230*/  ISETP.GE.AND P1, PT, R89, UR6, PT ;  /* 0x0000000659007c0c */ /* 0x000fc6000bf26270 */
[----:B------:R0:W5:Y:S04]  /*0240*/  @P0 LDG.E.128 R20, desc[UR4][R4.64+0x400] ;  /* 0x0004000404140981 */ /* 0x000168000c1e1d00 */
[----:B------:R0:W5:Y:S04]  /*0250*/  @P0 LDG.E.128 R24, desc[UR4][R4.64+0x410] ;  /* 0x0004100404180981 */ /* 0x000168000c1e1d00 */
[----:B------:R0:W5:Y:S04]  /*0260*/  @P0 LDG.E.128 R28, desc[UR4][R4.64+0x800] ;  /* 0x00080004041c0981 */ /* 0x000168000c1e1d00 */
[----:B------:R0:W5:Y:S04]  /*0270*/  @P0 LDG.E.128 R32, desc[UR4][R4.64+0x810] ;  /* 0x0008100404200981 */ /* 0x000168000c1e1d00 */
[----:B------:R0:W5:Y:S04]  /*0280*/  @P0 LDG.E.128 R36, desc[UR4][R4.64+0xc00] ;  /* 0x000c000404240981 */ /* 0x000168000c1e1d00 */
[----:B------:R0:W5:Y:S01]  /*0290*/  @P0 LDG.E.128 R40, desc[UR4][R4.64+0xc10] ;  /* 0x000c100404280981 */ /* 0x000162000c1e1d00 */
[----:B------:R-:W-:Y:S05]  /*02a0*/  @P1 EXIT ;  /* 0x000000000000194d */ /* 0x000fea0003800000 */
[----:B------:R1:W5:Y:S01]  /*02b0*/  LDG.E.128 R44, desc[UR4][R2.64] ;  /* 0x00000004022c7981 */ /* 0x000362000c1e1d00 */
[----:B------:R-:W-:-:S03]  /*02c0*/  ULDC.U8 UR6, c[0x0][0x2a0] ;  /* 0x0000a80000067ab9 */ /* 0x000fc60000000000 */
[----:B------:R1:W5:Y:S04]  /*02d0*/  LDG.E.128 R48, desc[UR4][R2.64+0x10] ;  /* 0x0000100402307981 */ /* 0x000368000c1e1d00 */
[----:B------:R1:W5:Y:S04]  /*02e0*/  LDG.E.128 R52, desc[UR4][R2.64+0x400] ;  /* 0x0004000402347981 */ /* 0x000368000c1e1d00 */
[----:B------:R1:W5:Y:S04]  /*02f0*/  LDG.E.128 R56, desc[UR4][R2.64+0x410] ;  /* 0x0004100402387981 */ /* 0x000368000c1e1d00 */
[----:B------:R1:W5:Y:S04]  /*0300*/  LDG.E.128 R60, desc[UR4][R2.64+0x800] ;  /* 0x00080004023c7981 */ /* 0x000368000c1e1d00 */
[----:B------:R1:W5:Y:S04]  /*0310*/  LDG.E.128 R64, desc[UR4][R2.64+0x810] ;  /* 0x0008100402407981 */ /* 0x000368000c1e1d00 */
[----:B------:R1:W5:Y:S04]  /*0320*/  LDG.E.128 R68, desc[UR4][R2.64+0xc00] ;  /* 0x000c000402447981 */ /* 0x000368000c1e1d00 */
[----:B------:R1:W5:Y:S01]  /*0330*/  LDG.E.128 R72, desc[UR4][R2.64+0xc10] ;  /* 0x000c100402487981 */ /* 0x000362000c1e1d00 */
[----:B------:R-:W-:Y:S01]  /*0340*/  LOP3.LUT R88, R88, 0x1f, RZ, 0xc0, !PT ;  /* 0x0000001f58587812 */ /* 0x000fe200078ec0ff */
[----:B------:R-:W-:Y:S01]  /*0350*/  ULDC UR8, c[0x0][0x29c] ;  /* 0x0000a70000087ab9 */ /* 0x000fe20000000800 */
[----:B------:R-:W-:Y:S01]  /*0360*/  ISETP.NE.AND P1, PT, RZ, UR6, PT ;  /* 0x00000006ff007c0c */ /* 0x000fe2000bf25270 */
[----:B------:R-:W-:Y:S01]  /*0370*/  ULDC UR9, c[0x0][0x2d8] ;  /* 0x0000b60000097ab9 */ /* 0x000fe20000000800 */
[----:B------:R-:W-:-:S11]  /*0380*/  ULDC.64 UR6, c[0x0][0x230] ;  /* 0x00008c0000067ab9 */ /* 0x000fd60000000a00 */
.L_x_6934:
[----:B-1----:R-:W1:Y:S01]  /*0390*/  LDC.64 R2, c[0x0][0x280] ;  /* 0x0000a000ff027b82 */ /* 0x002e620000000a00 */
[----:B------:R-:W-:-:S07]  /*03a0*/  ISETP.NE.U32.AND P0, PT, RZ, UR6, PT ;  /* 0x00000006ff007c0c */ /* 0x000fce000bf05070 */
[----:B0-----:R-:W2:Y:S08]  /*03b0*/  LDC R11, c[0x0][0x218] ;  /* 0x00008600ff0b7b82 */ /* 0x001eb00000000800 */
[----:B0-----:R-:W0:Y:S01]  /*03c0*/  LDC.64 R4, c[0x0][0x288] ;  /* 0x0000a200ff047b82 */ /* 0x001e220000000a00 */
[----:B-1----:R-:W-:-:S05]  /*03d0*/  IMAD.WIDE R2, R89, 0x4, R2 ;  /* 0x0000000459027825 */ /* 0x002fca00078e0202 */
[----:B------:R1:W3:Y:S01]  /*03e0*/  LDG.E R84, desc[UR4][R2.64] ;  /* 0x0000000402547981 */ /* 0x0002e2000c1e1900 */
[----:B------:R-:W-:Y:S01]  /*03f0*/  ISETP.NE.AND.EX P0, PT, RZ, UR7, PT, P0 ;  /* 0x00000007ff007c0c */ /* 0x000fe2000bf05300 */
[----:B------:R-:W-:Y:S01]  /*0400*/  HFMA2.MMA R112, -RZ, RZ, 0, 0 ;  /* 0x00000000ff707435 */ /* 0x000fe200000001ff */
[----:B--2---:R-:W-:-:S05]  /*0410*/  IMAD R0, R89, R11, RZ ;  /* 0x0000000b59007224 */ /* 0x004fca00078e02ff */
[----:B-1----:R-:W-:-:S06]  /*0420*/  SHF.R.S32.HI R3, RZ, 0x1f, R0 ;  /* 0x0000001fff037819 */ /* 0x002fcc0000011400 */
[----:B------:R-:W1:Y:S01]  /*0430*/  @P0 LDC.64 R6, c[0x0][0x230] ;  /* 0x00008c00ff060b82 */ /* 0x000e620000000a00 */
[----:B------:R-:W-:-:S04]  /*0440*/  LEA.HI R3, R3, R0, RZ, 0x3 ;  /* 0x0000000003037211 */ /* 0x000fc800078f18ff */
[----:B------:R-:W-:Y:S01]  /*0450*/  LEA.HI.SX32 R117, R3, R88, 0x1d ;  /* 0x0000005803757211 */ /* 0x000fe200078feaff */
[----:B0-----:R-:W-:-:S04]  /*0460*/  IMAD.WIDE R2, R89, 0x4, R4 ;  /* 0x0000000459027825 */ /* 0x001fc800078e0204 */
[----:B-1----:R-:W-:-:S05]  /*0470*/  @P0 IMAD.WIDE.U32 R6, R117, 0x10, R6 ;  /* 0x0000001075060825 */ /* 0x002fca00078e0006 */
[----:B-----5:R0:W5:Y:S01]  /*0480*/  @P0 LDG.E.128 R76, desc[UR4][R6.64] ;  /* 0x00000004064c0981 */ /* 0x020162000c1e1d00 */
[----:B---3--:R-:W-:-:S13]  /*0490*/  ISETP.GE.AND P2, PT, R84, 0x1, PT ;  /* 0x000000015400780c */ /* 0x008fda0003f46270 */
[----:B------:R-:W1:Y:S01]  /*04a0*/  @P2 LDC.64 R8, c[0x0][0x220] ;  /* 0x00008800ff082b82 */ /* 0x000e620000000a00 */
[----:B------:R-:W-:-:S05]  /*04b0*/  @P2 IADD3 R10, R84, -0x1, RZ ;  /* 0xffffffff540a2810 */ /* 0x000fca0007ffe0ff */
[----:B------:R-:W-:-:S05]  /*04c0*/  @P2 IMAD R10, R10, R11, RZ ;  /* 0x0000000b0a0a2224 */ /* 0x000fca00078e02ff */
[----:B------:R-:W-:-:S04]  /*04d0*/  @P2 SHF.R.S32.HI R85, RZ, 0x1f, R10 ;  /* 0x0000001fff552819 */ /* 0x000fc8000001140a */
[----:B------:R-:W-:Y:S02]  /*04e0*/  @P2 LEA.HI R85, R85, R10, RZ, 0x3 ;  /* 0x0000000a55552211 */ /* 0x000fe400078f18ff */
[----:B------:R0:W5:Y:S02]  /*04f0*/  LDG.E R10, desc[UR4][R2.64] ;  /* 0x00000004020a7981 */ /* 0x000164000c1e1900 */
[----:B------:R-:W-:-:S05]  /*0500*/  @P2 LEA.HI.SX32 R112, R85, R88, 0x1d ;  /* 0x0000005855702211 */ /* 0x000fca00078feaff */
[----:B-1----:R-:W-:-:S05]  /*0510*/  @P2 IMAD.WIDE.U32 R4, R112, 0x10, R8 ;  /* 0x0000001070042825 */ /* 0x002fca00078e0008 */
[----:B------:R0:W5:Y:S01]  /*0520*/  @P2 LDG.E.128 R80, desc[UR4][R4.64] ;  /* 0x0000000404502981 */ /* 0x000162000c1e1d00 */
[----:B------:R-:W-:Y:S01]  /*0530*/  ISETP.GT.AND P3, PT, R84, RZ, PT ;  /* 0x000000ff5400720c */ /* 0x000fe20003f64270 */
[----:B------:R-:W-:Y:S01]  /*0540*/  BSSY B0, `(.L_x_6835) ;  /* 0x000000b000007945 */ /* 0x000fe20003800000 */
[----:B------:R-:W-:-:S11]  /*0550*/  SHF.R.S32.HI R8, RZ, 0x1f, R89 ;  /* 0x0000001fff087819 */ /* 0x000fd60000011459 */
[----:B0-----:R-:W-:Y:S05]  /*0560*/  @P3 BRA `(.L_x_6836) ;  /* 0x0000000000103947 */ /* 0x001fea0003800000 */
[----:B------:R-:W-:Y:S01]  /*0570*/  MOV R9, RZ ;  /* 0x000000ff00097202 */ /* 0x000fe20000000f00 */
[----:B------:R-:W-:Y:S06]  /*0580*/  @!P0 BRA `(.L_x_6837) ;  /* 0x0000000000188947 */ /* 0x000fec0003800000 */
[----:B-----5:R-:W-:Y:S01]  /*0590*/  SHF.L.U32 R9, R76, 0x10, RZ ;  /* 0x000000104c097819 */ /* 0x020fe200000006ff */
[----:B------:R-:W-:Y:S06]  /*05a0*/  BRA `(.L_x_6837) ;  /* 0x0000000000107947 */ /* 0x000fec0003800000 */
.L_x_6836:
[----:B-----5:R-:W-:Y:S02]  /*05b0*/  SHF.L.U32 R9, R80, 0x10, RZ ;  /* 0x0000001050097819 */ /* 0x020fe400000006ff */
[----:B------:R-:W-:-:S03]  /*05c0*/  @P0 SHF.L.U32 R0, R76, 0x10, RZ ;  /* 0x000000104c000819 */ /* 0x000fc600000006ff */
[----:B------:R-:W-:-:S04]  /*05d0*/  FMUL.FTZ R9, R9, UR8 ;  /* 0x0000000809097c20 */ /* 0x000fc80008410000 */
[----:B------:R-:W-:-:S07]  /*05e0*/  @P0 FADD.FTZ R9, R9, R0 ;  /* 0x0000000009090221 */ /* 0x000fce0000010000 */
.L_x_6837:
[----:B------:R-:W-:Y:S05]  /*05f0*/  BSYNC B0 ;  /* 0x0000000000007941 */ /* 0x000fea0003800000 */
.L_x_6835:
[----:B------:R-:W-:Y:S04]  /*0600*/  BSSY B0, `(.L_x_6838) ;  /* 0x000000d000007945 */ /* 0x000fe80003800000 */
[----:B------:R-:W-:Y:S05]  /*0610*/  @P3 BRA `(.L_x_6839) ;  /* 0x0000000000143947 */ /* 0x000fea0003800000 */
[----:B------:R-:W-:Y:S01]  /*0620*/  MOV R6, RZ ;  /* 0x000000ff00067202 */ /* 0x000fe20000000f00 */
[----:B------:R-:W-:Y:S06]  /*0630*/  @!P0 BRA `(.L_x_6840) ;  /* 0x0000000000248947 */ /* 0x000fec0003800000 */
[----:B-----5:R-:W-:-:S04]  /*0640*/  PRMT R6, R76, 0x7632, R6 ;  /* 0x000076324c067816 */ /* 0x020fc80000000006 */
[----:B------:R-:W-:Y:S01]  /*0650*/  SHF.L.U32 R6, R6, 0x10, RZ ;  /* 0x0000001006067819 */ /* 0x000fe200000006ff */
[----:B------:R-:W-:Y:S06]  /*0660*/  BRA `(.L_x_6840) ;  /* 0x0000000000187947 */ /* 0x000fec0003800000 */
.L_x_6839:
[----:B-----5:R-:W-:Y:S02]  /*0670*/  PRMT R0, R80, 0x7632, R0 ;  /* 0x0000763250007816 */ /* 0x020fe40000000000 */
[----:B------:R-:W-:Y:S02]  /*0680*/  @P0 PRMT R2, R76, 0x7632, R2 ;  /* 0x000076324c020816 */ /* 0x000fe40000000002 */
[----:B------:R-:W-:Y:S02]  /*0690*/  SHF.L.U32 R0, R0, 0x10, RZ ;  /* 0x0000001000007819 */ /* 0x000fe400000006ff */
[----:B------:R-:W-:-:S03]  /*06a0*/  @P0 SHF.L.U32 R3, R2, 0x10, RZ ;  /* 0x0000001002030819 */ /* 0x000fc600000006ff */
[----:B------:R-:W-:-:S04]  /*06b0*/  FMUL.FTZ R6, R0, UR8 ;  /* 0x0000000800067c20 */ /* 0x000fc80008410000 */
[----:B------:R-:W-:-:S07]  /*06c0*/  @P0 FADD.FTZ R6, R6, R3 ;  /* 0x0000000306060221 */ /* 0x000fce0000010000 */
.L_x_6840:
[----:B------:R-:W-:Y:S05]  /*06d0*/  BSYNC B0 ;  /* 0x0000000000007941 */ /* 0x000fea0003800000 */
.L_x_6838:
[----:B------:R-:W-:Y:S04]  /*06e0*/  BSSY B0, `(.L_x_6841) ;  /* 0x000000a000007945 */ /* 0x000fe80003800000 */
[----:B------:R-:W-:Y:S05]  /*06f0*/  @P3 BRA `(.L_x_6842) ;  /* 0x0000000000103947 */ /* 0x000fea0003800000 */
[----:B------:R-:W-:Y:S01]  /*0700*/  HFMA2.MMA R7, -RZ, RZ, 0, 0 ;  /* 0x00000000ff077435 */ /* 0x000fe200000001ff */
[----:B------:R-:W-:Y:S10]  /*0710*/  @!P0 BRA `(.L_x_6843) ;  /* 0x0000000000188947 */ /* 0x000ff40003800000 */
[----:B-----5:R-:W-:Y:S01]  /*0720*/  SHF.L.U32 R7, R77, 0x10, RZ ;  /* 0x000000104d077819 */ /* 0x020fe200000006ff */
[----:B------:R-:W-:Y:S06]  /*0730*/  BRA `(.L_x_6843) ;  /* 0x0000000000107947 */ /* 0x000fec0003800000 */
.L_x_6842:
[----:B-----5:R-:W-:Y:S02]  /*0740*/  SHF.L.U32 R7, R81, 0x10, RZ ;  /* 0x0000001051077819 */ /* 0x020fe400000006ff */
[----:B------:R-:W-:-:S03]  /*0750*/  @P0 SHF.L.U32 R0, R77, 0x10, RZ ;  /* 0x000000104d000819 */ /* 0x000fc600000006ff */
[----:B------:R-:W-:-:S04]  /*0760*/  FMUL.FTZ R7, R7, UR8 ;  /* 0x0000000807077c20 */ /* 0x000fc80008410000 */
[----:B------:R-:W-:-:S07]  /*0770*/  @P0 FADD.FTZ R7, R7, R0 ;  /* 0x0000000007070221 */ /* 0x000fce0000010000 */
.L_x_6843:
[----:B------:R-:W-:Y:S05]  /*0780*/  BSYNC B0 ;  /* 0x0000000000007941 */ /* 0x000fea0003800000 */
.L_x_6841:
[----:B------:R-:W-:Y:S04]  /*0790*/  BSSY B0, `(.L_x_6844) ;  /* 0x000000d000007945 */ /* 0x000fe80003800000 */
[----:B------:R-:W-:Y:S05]  /*07a0*/  @P3 BRA `(.L_x_6845) ;  /* 0x0000000000143947 */ /* 0x000fea0003800000 */
[----:B------:R-:W-:Y:S01]  /*07b0*/  MOV R4, RZ ;  /* 0x000000ff00047202 */ /* 0x000fe20000000f00 */
[----:B------:R-:W-:Y:S06]  /*07c0*/  @!P0 BRA `(.L_x_6846) ;  /* 0x0000000000248947 */ /* 0x000fec0003800000 */
[----:B-----5:R-:W-:-:S04]  /*07d0*/  PRMT R4, R77, 0x7632, R4 ;  /* 0x000076324d047816 */ /* 0x020fc80000000004 */
[----:B------:R-:W-:Y:S01]  /*07e0*/  SHF.L.U32 R4, R4, 0x10, RZ ;  /* 0x0000001004047819 */ /* 0x000fe200000006ff */
[----:B------:R-:W-:Y:S06]  /*07f0*/  BRA `(.L_x_6846) ;  /* 0x0000000000187947 */ /* 0x000fec0003800000 */
.L_x_6845:
[----:B-----5:R-:W-:Y:S02]  /*0800*/  PRMT R0, R81, 0x7632, R0 ;  /* 0x0000763251007816 */ /* 0x020fe40000000000 */
[----:B------:R-:W-:Y:S02]  /*0810*/  @P0 PRMT R2, R77, 0x7632, R2 ;  /* 0x000076324d020816 */ /* 0x000fe40000000002 */
[----:B------:R-:W-:Y:S02]  /*0820*/  SHF.L.U32 R0, R0, 0x10, RZ ;  /* 0x0000001000007819 */ /* 0x000fe400000006ff */
[----:B------:R-:W-:-:S03]  /*0830*/  @P0 SHF.L.U32 R3, R2, 0x10, RZ ;  /* 0x0000001002030819 */ /* 0x000fc600000006ff */
[----:B------:R-:W-:-:S04]  /*0840*/  FMUL.FTZ R4, R0, UR8 ;  /* 0x0000000800047c20 */ /* 0x000fc80008410000 */
[----:B------:R-:W-:-:S07]  /*0850*/  @P0 FADD.FTZ R4, R4, R3 ;  /* 0x0000000304040221 */ /* 0x000fce0000010000 */
.L_x_6846:
[----:B------:R-:W-:Y:S05]  /*0860*/  BSYNC B0 ;  /* 0x0000000000007941 */ /* 0x000fea0003800000 */
.L_x_6844:
[----:B------:R-:W-:Y:S04]  /*0870*/  BSSY B0, `(.L_x_6847) ;  /* 0x000000a000007945 */ /* 0x000fe80003800000 */
[----:B------:R-:W-:Y:S05]  /*0880*/  @P3 BRA `(.L_x_6848) ;  /* 0x0000000000103947 */ /* 0x000fea0003800000 */
[----:B------:R-:W-:Y:S01]  /*0890*/  HFMA2.MMA R5, -RZ, RZ, 0, 0 ;  /* 0x00000000ff057435 */ /* 0x000fe200000001ff */
[----:B------:R-:W-:Y:S10]  /*08a0*/  @!P0 BRA `(.L_x_6849) ;  /* 0x0000000000188947 */ /* 0x000ff40003800000 */
[----:B-----5:R-:W-:Y:S01]  /*08b0*/  SHF.L.U32 R5, R78, 0x10, RZ ;  /* 0x000000104e057819 */ /* 0x020fe200000006ff */
[----:B------:R-:W-:Y:S06]  /*08c0*/  BRA `(.L_x_6849) ;  /* 0x0000000000107947 */ /* 0x000fec0003800000 */
.L_x_6848:
[----:B-----5:R-:W-:Y:S02]  /*08d0*/  SHF.L.U32 R5, R82, 0x10, RZ ;  /* 0x0000001052057819 */ /* 0x020fe400000006ff */
[----:B------:R-:W-:-:S03]  /*08e0*/  @P0 SHF.L.U32 R0, R78, 0x10, RZ ;  /* 0x000000104e000819 */ /* 0x000fc600000006ff */
[----:B------:R-:W-:-:S04]  /*08f0*/  FMUL.FTZ R5, R5, UR8 ;  /* 0x0000000805057c20 */ /* 0x000fc80008410000 */
[----:B------:R-:W-:-:S07]  /*0900*/  @P0 FADD.FTZ R5, R5, R0 ;  /* 0x0000000005050221 */ /* 0x000fce0000010000 */
.L_x_6849:
[----:B------:R-:W-:Y:S05]  /*0910*/  BSYNC B0 ;  /* 0x0000000000007941 */ /* 0x000fea0003800000 */
.L_x_6847:
[----:B------:R-:W-:Y:S04]  /*0920*/  BSSY B0, `(.L_x_6850) ;  /* 0x000000d000007945 */ /* 0x000fe80003800000 */
[----:B------:R-:W-:Y:S05]  /*0930*/  @P3 BRA `(.L_x_6851) ;  /* 0x0000000000143947 */ /* 0x000fea0003800000 */
[----:B------:R-:W-:Y:S01]  /*0940*/  MOV R2, RZ ;  /* 0x000000ff00027202 */ /* 0x000fe20000000f00 */
[----:B------:R-:W-:Y:S06]  /*0950*/  @!P0 BRA `(.L_x_6852) ;  /* 0x0000000000248947 */ /* 0x000fec0003800000 */
[----:B-----5:R-:W-:-:S04]  /*0960*/  PRMT R2, R78, 0x7632, R2 ;  /* 0x000076324e027816 */ /* 0x020fc80000000002 */
[----:B------:R-:W-:Y:S01]  /*0970*/  SHF.L.U32 R2, R2, 0x10, RZ ;  /* 0x0000001002027819 */ /* 0x000fe200000006ff */
[----:B------:R-:W-:Y:S06]  /*0980*/  BRA `(.L_x_6852) ;  /* 0x0000000000187947 */ /* 0x000fec0003800000 */
.L_x_6851:
[----:B-----5:R-:W-:Y:S02]  /*0990*/  PRMT R0, R82, 0x7632, R0 ;  /* 0x0000763252007816 */ /* 0x020fe40000000000 */
[----:B------:R-:W-:Y:S02]  /*09a0*/  @P0 PRMT R2, R78, 0x7632, R2 ;  /* 0x000076324e020816 */ /* 0x000fe40000000002 */
[----:B------:R-:W-:Y:S02]  /*09b0*/  SHF.L.U32 R0, R0, 0x10, RZ ;  /* 0x0000001000007819 */ /* 0x000fe400000006ff */
[----:B------:R-:W-:-:S03]  /*09c0*/  @P0 SHF.L.U32 R3, R2, 0x10, RZ ;  /* 0x0000001002030819 */ /* 0x000fc600000006ff */
[----:B------:R-:W-:-:S04]  /*09d0*/  FMUL.FTZ R2, R0, UR8 ;  /* 0x0000000800027c20 */ /* 0x000fc80008410000 */
[----:B------:R-:W-:-:S07]  /*09e0*/  @P0 FADD.FTZ R2, R2, R3 ;  /* 0x0000000302020221 */ /* 0x000fce0000010000 */
.L_x_6852:
[----:B------:R-:W-:Y:S05]  /*09f0*/  BSYNC B0 ;  /* 0x0000000000007941 */ /* 0x000fea0003800000 */
.L_x_6850:
[----:B------:R-:W-:Y:S04]  /*0a00*/  BSSY B0, `(.L_x_6853) ;  /* 0x000000a000007945 */ /* 0x000fe80003800000 */
[----:B------:R-:W-:Y:S05]  /*0a10*/  @P3 BRA `(.L_x_6854) ;  /* 0x0000000000103947 */ /* 0x000fea0003800000 */
[----:B------:R-:W-:Y:S01]  /*0a20*/  HFMA2.MMA R3, -RZ, RZ, 0, 0 ;  /* 0x00000000ff037435 */ /* 0x000fe200000001ff */
[----:B------:R-:W-:Y:S10]  /*0a30*/  @!P0 BRA `(.L_x_6855) ;  /* 0x0000000000188947 */ /* 0x000ff40003800000 */
[----:B-----5:R-:W-:Y:S01]  /*0a40*/  SHF.L.U32 R3, R79, 0x10, RZ ;  /* 0x000000104f037819 */ /* 0x020fe200000006ff */
[----:B------:R-:W-:Y:S06]  /*0a50*/  BRA `(.L_x_6855) ;  /* 0x0000000000107947 */ /* 0x000fec0003800000 */
.L_x_6854:
[----:B-----5:R-:W-:Y:S02]  /*0a60*/  SHF.L.U32 R3, R83, 0x10, RZ ;  /* 0x0000001053037819 */ /* 0x020fe400000006ff */
[----:B------:R-:W-:-:S03]  /*0a70*/  @P0 SHF.L.U32 R0, R79, 0x10, RZ ;  /* 0x000000104f000819 */ /* 0x000fc600000006ff */
[----:B------:R-:W-:-:S04]  /*0a80*/  FMUL.FTZ R3, R3, UR8 ;  /* 0x0000000803037c20 */ /* 0x000fc80008410000 */
[----:B------:R-:W-:-:S07]  /*0a90*/  @P0 FADD.FTZ R3, R3, R0 ;  /* 0x0000000003030221 */ /* 0x000fce0000010000 */
.L_x_6855:
[----:B------:R-:W-:Y:S05]  /*0aa0*/  BSYNC B0 ;  /* 0x0000000000007941 */ /* 0x000fea0003800000 */
.L_x_6853:
[----:B------:R-:W-:Y:S04]  /*0ab0*/  BSSY B0, `(.L_x_6856) ;  /* 0x000000d000007945 */ /* 0x000fe80003800000 */
[----:B------:R-:W-:Y:S05]  /*0ac0*/  @P3 BRA `(.L_x_6857) ;  /* 0x0000000000143947 */ /* 0x000fea0003800000 */
[----:B------:R-:W-:Y:S01]  /*0ad0*/  MOV R0, RZ ;  /* 0x000000ff00007202 */ /* 0x000fe20000000f00 */
[----:B------:R-:W-:Y:S06]  /*0ae0*/  @!P0 BRA `(.L_x_6858) ;  /* 0x0000000000248947 */ /* 0x000fec0003800000 */
[----:B-----5:R-:W-:-:S04]  /*0af0*/  PRMT R0, R79, 0x7632, R0 ;  /* 0x000076324f007816 */ /* 0x020fc80000000000 */
[----:B------:R-:W-:Y:S01]  /*0b00*/  SHF.L.U32 R0, R0, 0x10, RZ ;  /* 0x0000001000007819 */ /* 0x000fe200000006ff */
[----:B------:R-:W-:Y:S06]  /*0b10*/  BRA `(.L_x_6858) ;  /* 0x0000000000187947 */ /* 0x000fec0003800000 */
.L_x_6857:
[----:B-----5:R-:W-:Y:S02]  /*0b20*/  PRMT R0, R83, 0x7632, R0 ;  /* 0x0000763253007816 */ /* 0x020fe40000000000 */
[----:B------:R-:W-:Y:S02]  /*0b30*/  @P0 PRMT R84, R79, 0x7632, R84 ;  /* 0x000076324f540816 */ /* 0x000fe40000000054 */
[----:B------:R-:W-:Y:S02]  /*0b40*/  SHF.L.U32 R0, R0, 0x10, RZ ;  /* 0x0000001000007819 */ /* 0x000fe400000006ff */
[----:B------:R-:W-:-:S03]  /*0b50*/  @P0 SHF.L.U32 R85, R84, 0x10, RZ ;  /* 0x0000001054550819 */ /* 0x000fc600000006ff */
[----:B------:R-:W-:-:S04]  /*0b60*/  FMUL.FTZ R0, R0, UR8 ;  /* 0x0000000800007c20 */ /* 0x000fc80008410000 */
[----:B------:R-:W-:-:S07]  /*0b70*/  @P0 FADD.FTZ R0, R0, R85 ;  /* 0x0000005500000221 */ /* 0x000fce0000010000 */
.L_x_6858:
[----:B------:R-:W-:Y:S05]  /*0b80*/  BSYNC B0 ;  /* 0x0000000000007941 */ /* 0x000fea0003800000 */
.L_x_6856:
        /* <DEDUP_REMOVED lines=19> */
[----:B-----5:R-:W-:Y:S01]  /*0cc0*/  SHF.L.U32 R99, R76, 0x10, RZ ;  /* 0x000000104c637819 */ /* 0x020fe200000006ff */
[----:B------:R-:W-:Y:S06]  /*0cd0*/  BRA `(.L_x_6861) ;  /* 0x0000000000107947 */ /* 0x000fec0003800000 */
.L_x_6860:
[----:B-----5:R-:W-:Y:S02]  /*0ce0*/  SHF.L.U32 R99, R80, 0x10, RZ ;  /* 0x0000001050637819 */ /* 0x020fe400000006ff */
[----:B0-----:R-:W-:-:S03]  /*0cf0*/  @P0 SHF.L.U32 R84, R76, 0x10, RZ ;  /* 0x000000104c540819 */ /* 0x001fc600000006ff */
[----:B------:R-:W-:-:S04]  /*0d00*/  FMUL.FTZ R99, R99, UR8 ;  /* 0x0000000863637c20 */ /* 0x000fc80008410000 */
[----:B------:R-:W-:-:S07]  /*0d10*/  @P0 FADD.FTZ R99, R84, R99 ;  /* 0x0000006354630221 */ /* 0x000fce0000010000 */
.L_x_6861:
[----:B------:R-:W-:Y:S05]  /*0d20*/  BSYNC B0 ;  /* 0x0000000000007941 */ /* 0x000fea0003800000 */
.L_x_6859:
[----:B------:R-:W-:Y:S04]  /*0d30*/  BSSY B0, `(.L_x_6862) ;  /* 0x000000d000007945 */ /* 0x000fe80003800000 */
[----:B------:R-:W-:Y:S05]  /*0d40*/  @P3 BRA `(.L_x_6863) ;  /* 0x0000000000143947 */ /* 0x000fea0003800000 */
[----:B------:R-:W-:Y:S01]  /*0d50*/  MOV R98, RZ ;  /* 0x000000ff00627202 */ /* 0x000fe20000000f00 */
[----:B------:R-:W-:Y:S06]  /*0d60*/  @!P0 BRA `(.L_x_6864) ;  /* 0x0000000000248947 */ /* 0x000fec0003800000 */
[----:B-----5:R-:W-:-:S04]  /*0d70*/  PRMT R98, R76, 0x7632, R98 ;  /* 0x000076324c627816 */ /* 0x020fc80000000062 */
[----:B------:R-:W-:Y:S01]  /*0d80*/  SHF.L.U32 R98, R98, 0x10, RZ ;  /* 0x0000001062627819 */ /* 0x000fe200000006ff */
[----:B------:R-:W-:Y:S06]  /*0d90*/  BRA `(.L_x_6864) ;  /* 0x0000000000187947 */ /* 0x000fec0003800000 */
.L_x_6863:
[----:B0----5:R-:W-:Y:S02]  /*0da0*/  PRMT R84, R80, 0x7632, R84 ;  /* 0x0000763250547816 */ /* 0x021fe40000000054 */
[----:B------:R-:W-:Y:S02]  /*0db0*/  @P0 PRMT R85, R76, 0x7632, R85 ;  /* 0x000076324c550816 */ /* 0x000fe40000000055 */
[----:B------:R-:W-:Y:S02]  /*0dc0*/  SHF.L.U32 R84, R84, 0x10, RZ ;  /* 0x0000001054547819 */ /* 0x000fe400000006ff */
[----:B------:R-:W-:-:S03]  /*0dd0*/  @P0 SHF.L.U32 R85, R85, 0x10, RZ ;  /* 0x0000001055550819 */ /* 0x000fc600000006ff */
[----:B------:R-:W-:-:S04]  /*0de0*/  FMUL.FTZ R98, R84, UR8 ;  /* 0x0000000854627c20 */ /* 0x000fc80008410000 */
[----:B------:R-:W-:-:S07]  /*0df0*/  @P0 FADD.FTZ R98, R98, R85 ;  /* 0x0000005562620221 */ /* 0x000fce0000010000 */
.L_x_6864:
[----:B------:R-:W-:Y:S05]  /*0e00*/  BSYNC B0 ;  /* 0x0000000000007941 */ /* 0x000fea0003800000 */
.L_x_6862:
[----:B------:R-:W-:Y:S04]  /*0e10*/  BSSY B0, `(.L_x_6865) ;  /* 0x000000a000007945 */ /* 0x000fe80003800000 */
[----:B------:R-:W-:Y:S05]  /*0e20*/  @P3 BRA `(.L_x_6866) ;  /* 0x0000000000103947 */ /* 0x000fea0003800000 */
[----:B0-----:R-:W-:Y:S01]  /*0e30*/  HFMA2.MMA R95, -RZ, RZ, 0, 0 ;  /* 0x00000000ff5f7435 */ /* 0x001fe200000001ff */
[----:B------:R-:W-:Y:S10]  /*0e40*/  @!P0 BRA `(.L_x_6867) ;  /* 0x0000000000188947 */ /* 0x000ff40003800000 */
[----:B-----5:R-:W-:Y:S01]  /*0e50*/  SHF.L.U32 R95, R77, 0x10, RZ ;  /* 0x000000104d5f7819 */ /* 0x020fe200000006ff */
[----:B------:R-:W-:Y:S06]  /*0e60*/  BRA `(.L_x_6867) ;  /* 0x0000000000107947 */ /* 0x000fec0003800000 */
.L_x_6866:
[----:B0----5:R-:W-:Y:S02]  /*0e70*/  SHF.L.U32 R95, R81, 0x10, RZ ;  /* 0x00000010515f7819 */ /* 0x021fe400000006ff */
[----:B------:R-:W-:-:S03]  /*0e80*/  @P0 SHF.L.U32 R84, R77, 0x10, RZ ;  /* 0x000000104d540819 */ /* 0x000fc600000006ff */
[----:B------:R-:W-:-:S04]  /*0e90*/  FMUL.FTZ R95, R95, UR8 ;  /* 0x000000085f5f7c20 */ /* 0x000fc80008410000 */
[----:B------:R-:W-:-:S07]  /*0ea0*/  @P0 FADD.FTZ R95, R84, R95 ;  /* 0x0000005f545f0221 */ /* 0x000fce0000010000 */
.L_x_6867:
[----:B------:R-:W-:Y:S05]  /*0eb0*/  BSYNC B0 ;  /* 0x0000000000007941 */ /* 0x000fea0003800000 */
.L_x_6865:
[----:B------:R-:W-:Y:S04]  /*0ec0*/  BSSY B0, `(.L_x_6868) ;  /* 0x000000d000007945 */ /* 0x000fe80003800000 */
[----:B------:R-:W-:Y:S05]  /*0ed0*/  @P3 BRA `(.L_x_6869) ;  /* 0x0000000000143947 */ /* 0x000fea0003800000 */
[----:B------:R-:W-:Y:S01]  /*0ee0*/  MOV R94, RZ ;  /* 0x000000ff005e7202 */ /* 0x000fe20000000f00 */
[----:B------:R-:W-:Y:S06]  /*0ef0*/  @!P0 BRA `(.L_x_6870) ;  /* 0x0000000000248947 */ /* 0x000fec0003800000 */
[----:B-----5:R-:W-:-:S04]  /*0f00*/  PRMT R94, R77, 0x7632, R94 ;  /* 0x000076324d5e7816 */ /* 0x020fc8000000005e */
[----:B------:R-:W-:Y:S01]  /*0f10*/  SHF.L.U32 R94, R94, 0x10, RZ ;  /* 0x000000105e5e7819 */ /* 0x000fe200000006ff */
[----:B------:R-:W-:Y:S06]  /*0f20*/  BRA `(.L_x_6870) ;  /* 0x0000000000187947 */ /* 0x000fec0003800000 */
.L_x_6869:
[----:B-----5:R-:W-:Y:S02]  /*0f30*/  PRMT R84, R81, 0x7632, R84 ;  /* 0x0000763251547816 */ /* 0x020fe40000000054 */
[----:B------:R-:W-:Y:S02]  /*0f40*/  @P0 PRMT R85, R77, 0x7632, R85 ;  /* 0x000076324d550816 */ /* 0x000fe40000000055 */
[----:B------:R-:W-:Y:S02]  /*0f50*/  SHF.L.U32 R84, R84, 0x10, RZ ;  /* 0x0000001054547819 */ /* 0x000fe400000006ff */
[----:B------:R-:W-:-:S03]  /*0f60*/  @P0 SHF.L.U32 R85, R85, 0x10, RZ ;  /* 0x0000001055550819 */ /* 0x000fc600000006ff */
[----:B------:R-:W-:-:S04]  /*0f70*/  FMUL.FTZ R94, R84, UR8 ;  /* 0x00000008545e7c20 */ /* 0x000fc80008410000 */
[----:B------:R-:W-:-:S07]  /*0f80*/  @P0 FADD.FTZ R94, R94, R85 ;  /* 0x000000555e5e0221 */ /* 0x000fce0000010000 */
.L_x_6870:
[----:B------:R-:W-:Y:S05]  /*0f90*/  BSYNC B0 ;  /* 0x0000000000007941 */ /* 0x000fea0003800000 */
.L_x_6868:
[----:B------:R-:W-:Y:S04]  /*0fa0*/  BSSY B0, `(.L_x_6871) ;  /* 0x000000a000007945 */ /* 0x000fe80003800000 */
[----:B------:R-:W-:Y:S05]  /*0fb0*/  @P3 BRA `(.L_x_6872) ;  /* 0x0000000000103947 */ /* 0x000fea0003800000 */
[----:B------:R-:W-:Y:S01]  /*0fc0*/  HFMA2.MMA R93, -RZ, RZ, 0, 0 ;  /* 0x00000000ff5d7435 */ /* 0x000fe200000001ff */
[----:B------:R-:W-:Y:S10]  /*0fd0*/  @!P0 BRA `(.L_x_6873) ;  /* 0x0000000000188947 */ /* 0x000ff40003800000 */
[----:B-----5:R-:W-:Y:S01]  /*0fe0*/  SHF.L.U32 R93, R78, 0x10, RZ ;  /* 0x000000104e5d7819 */ /* 0x020fe200000006ff */
[----:B------:R-:W-:Y:S06]  /*0ff0*/  BRA `(.L_x_6873) ;  /* 0x0000000000107947 */ /* 0x000fec0003800000 */
.L_x_6872:
[----:B-----5:R-:W-:Y:S02]  /*1000*/  SHF.L.U32 R93, R82, 0x10, RZ ;  /* 0x00000010525d7819 */ /* 0x020fe400000006ff */
[----:B------:R-:W-:-:S03]  /*1010*/  @P0 SHF.L.U32 R84, R78, 0x10, RZ ;  /* 0x000000104e540819 */ /* 0x000fc600000006ff */
[----:B------:R-:W-:-:S04]  /*1020*/  FMUL.FTZ R93, R93, UR8 ;  /* 0x000000085d5d7c20 */ /* 0x000fc80008410000 */
[----:B------:R-:W-:-:S07]  /*1030*/  @P0 FADD.FTZ R93, R84, R93 ;  /* 0x0000005d545d0221 */ /* 0x000fce0000010000 */
.L_x_6873:
[----:B------:R-:W-:Y:S05]  /*1040*/  BSYNC B0 ;  /* 0x0000000000007941 */ /* 0x000fea0003800000 */
.L_x_6871:
[----:B------:R-:W-:Y:S04]  /*1050*/  BSSY B0, `(.L_x_6874) ;  /* 0x000000d000007945 */ /* 0x000fe80003800000 */
[----:B------:R-:W-:Y:S05]  /*1060*/  @P3 BRA `(.L_x_6875) ;  /* 0x0000000000143947 */ /* 0x000fea0003800000 */
[----:B------:R-:W-:Y:S01]  /*1070*/  MOV R92, RZ ;  /* 0x000000ff005c7202 */ /* 0x000fe20000000f00 */
[----:B------:R-:W-:Y:S06]  /*1080*/  @!P0 BRA `(.L_x_6876) ;  /* 0x0000000000248947 */ /* 0x000fec0003800000 */
[----:B-----5:R-:W-:-:S04]  /*1090*/  PRMT R92, R78, 0x7632, R92 ;  /* 0x000076324e5c7816 */ /* 0x020fc8000000005c */
[----:B------:R-:W-:Y:S01]  /*10a0*/  SHF.L.U32 R92, R92, 0x10, RZ ;  /* 0x000000105c5c7819 */ /* 0x000fe200000006ff */
[----:B------:R-:W-:Y:S06]  /*10b0*/  BRA `(.L_x_6876) ;  /* 0x0000000000187947 */ /* 0x000fec0003800000 */
.L_x_6875:
[----:B-----5:R-:W-:Y:S02]  /*10c0*/  PRMT R84, R82, 0x7632, R84 ;  /* 0x0000763252547816 */ /* 0x020fe40000000054 */
[----:B------:R-:W-:Y:S02]  /*10d0*/  @P0 PRMT R85, R78, 0x7632, R85 ;  /* 0x000076324e550816 */ /* 0x000fe40000000055 */
[----:B------:R-:W-:Y:S02]  /*10e0*/  SHF.L.U32 R84, R84, 0x10, RZ ;  /* 0x0000001054547819 */ /* 0x000fe400000006ff */
[----:B------:R-:W-:-:S03]  /*10f0*/  @P0 SHF.L.U32 R85, R85, 0x10, RZ ;  /* 0x0000001055550819 */ /* 0x000fc600000006ff */
[----:B------:R-:W-:-:S04]  /*1100*/  FMUL.FTZ R92, R84, UR8 ;  /* 0x00000008545c7c20 */ /* 0x000fc80008410000 */
[----:B------:R-:W-:-:S07]  /*1110*/  @P0 FADD.FTZ R92, R92, R85 ;  /* 0x000000555c5c0221 */ /* 0x000fce0000010000 */
.L_x_6876:
[----:B------:R-:W-:Y:S05]  /*1120*/  BSYNC B0 ;  /* 0x0000000000007941 */ /* 0x000fea0003800000 */
.L_x_6874:
[----:B------:R-:W-:Y:S04]  /*1130*/  BSSY B0, `(.L_x_6877) ;  /* 0x000000a000007945 */ /* 0x000fe80003800000 */
[----:B------:R-:W-:Y:S05]  /*1140*/  @P3 BRA `(.L_x_6878) ;  /* 0x0000000000103947 */ /* 0x000fea0003800000 */
[----:B------:R-:W-:Y:S01]  /*1150*/  HFMA2.MMA R91, -RZ, RZ, 0, 0 ;  /* 0x00000000ff5b7435 */ /* 0x000fe200000001ff */
[----:B------:R-:W-:Y:S10]  /*1160*/  @!P0 BRA `(.L_x_6879) ;  /* 0x0000000000188947 */ /* 0x000ff40003800000 */
[----:B-----5:R-:W-:Y:S01]  /*1170*/  SHF.L.U32 R91, R79, 0x10, RZ ;  /* 0x000000104f5b7819 */ /* 0x020fe200000006ff */
[----:B------:R-:W-:Y:S06]  /*1180*/  BRA `(.L_x_6879) ;  /* 0x0000000000107947 */ /* 0x000fec0003800000 */
.L_x_6878:
[----:B-----5:R-:W-:Y:S02]  /*1190*/  SHF.L.U32 R91, R83, 0x10, RZ ;  /* 0x00000010535b7819 */ /* 0x020fe400000006ff */
[----:B------:R-:W-:-:S03]  /*11a0*/  @P0 SHF.L.U32 R84, R79, 0x10, RZ ;  /* 0x000000104f540819 */ /* 0x000fc600000006ff */
[----:B------:R-:W-:-:S04]  /*11b0*/  FMUL.FTZ R91, R91, UR8 ;  /* 0x000000085b5b7c20 */ /* 0x000fc80008410000 */
[----:B------:R-:W-:-:S07]  /*11c0*/  @P0 FADD.FTZ R91, R84, R91 ;  /* 0x0000005b545b0221 */ /* 0x000fce0000010000 */
.L_x_6879:
[----:B------:R-:W-:Y:S05]  /*11d0*/  BSYNC B0 ;  /* 0x0000000000007941 */ /* 0x000fea0003800000 */
.L_x_6877:
[----:B------:R-:W-:Y:S04]  /*11e0*/  BSSY B0, `(.L_x_6880) ;  /* 0x000000d000007945 */ /* 0x000fe80003800000 */
[----:B------:R-:W-:Y:S05]  /*11f0*/  @P3 BRA `(.L_x_6881) ;  /* 0x0000000000143947 */ /* 0x000fea0003800000 */
[----:B------:R-:W-:Y:S01]  /*1200*/  MOV R90, RZ ;  /* 0x000000ff005a7202 */ /* 0x000fe20000000f00 */
[----:B------:R-:W-:Y:S06]  /*1210*/  @!P0 BRA `(.L_x_6882) ;  /* 0x0000000000248947 */ /* 0x000fec0003800000 */
[----:B-----5:R-:W-:-:S04]  /*1220*/  PRMT R90, R79, 0x7632, R90 ;  /* 0x000076324f5a7816 */ /* 0x020fc8000000005a */
[----:B------:R-:W-:Y:S01]  /*1230*/  SHF.L.U32 R90, R90, 0x10, RZ ;  /* 0x000000105a5a7819 */ /* 0x000fe200000006ff */
[----:B------:R-:W-:Y:S06]  /*1240*/  BRA `(.L_x_6882) ;  /* 0x0000000000187947 */ /* 0x000fec0003800000 */
.L_x_6881:
[----:B-----5:R-:W-:Y:S02]  /*1250*/  PRMT R84, R83, 0x7632, R84 ;  /* 0x0000763253547816 */ /* 0x020fe40000000054 */
[----:B------:R-:W-:Y:S02]  /*1260*/  @P0 PRMT R85, R79, 0x7632, R85 ;  /* 0x000076324f550816 */ /* 0x000fe40000000055 */
[----:B------:R-:W-:Y:S02]  /*1270*/  SHF.L.U32 R84, R84, 0x10, RZ ;  /* 0x0000001054547819 */ /* 0x000fe400000006ff */
[----:B------:R-:W-:-:S03]  /*1280*/  @P0 SHF.L.U32 R85, R85, 0x10, RZ ;  /* 0x0000001055550819 */ /* 0x000fc600000006ff */
[----:B------:R-:W-:-:S04]  /*1290*/  FMUL.FTZ R90, R84, UR8 ;  /* 0x00000008545a7c20 */ /* 0x000fc80008410000 */
[----:B------:R-:W-:-:S07]  /*12a0*/  @P0 FADD.FTZ R90, R90, R85 ;  /* 0x000000555a5a0221 */ /* 0x000fce0000010000 */
.L_x_6882:
[----:B------:R-:W-:Y:S05]  /*12b0*/  BSYNC B0 ;  /* 0x0000000000007941 */ /* 0x000fea0003800000 */
.L_x_6880:
[----:B------:R-:W0:Y:S01]  /*12c0*/  @P2 LDC.64 R100, c[0x0][0x220] ;  /* 0x00008800ff642b82 */ /* 0x000e220000000a00 */
[----:B------:R-:W-:Y:S01]  /*12d0*/  @P2 IADD3 R107, R112, 0x40, RZ ;  /* 0x00000040706b2810 */ /* 0x000fe20007ffe0ff */
[----:B------:R-:W-:Y:S01]  /*12e0*/  IMAD.WIDE.U32 R104, R105, 0x10, R96 ;  /* 0x0000001069687825 */ /* 0x000fe200078e0060 */
[----:B------:R-:W-:Y:S02]  /*12f0*/  IADD3 R113, R117, 0x40, RZ ;  /* 0x0000004075717810 */ /* 0x000fe40007ffe0ff */
        /* <DEDUP_REMOVED lines=16> */
.L_x_6884:
[----:B-----5:R-:W-:Y:S02]  /*1400*/  SHF.L.U32 R107, R80, 0x10, RZ ;  /* 0x00000010506b7819 */ /* 0x020fe400000006ff */
[----:B--2---:R-:W-:-:S03]  /*1410*/  @P0 SHF.L.U32 R84, R76, 0x10, RZ ;  /* 0x000000104c540819 */ /* 0x004fc600000006ff */
[----:B------:R-:W-:-:S04]  /*1420*/  FMUL.FTZ R107, R107, UR8 ;  /* 0x000000086b6b7c20 */ /* 0x000fc80008410000 */
[----:B------:R-:W-:-:S07]  /*1430*/  @P0 FADD.FTZ R107, R84, R107 ;  /* 0x0000006b546b0221 */ /* 0x000fce0000010000 */
.L_x_6885:
[----:B------:R-:W-:Y:S05]  /*1440*/  BSYNC B0 ;  /* 0x0000000000007941 */ /* 0x000fea0003800000 */
.L_x_6883:
[----:B------:R-:W-:Y:S04]  /*1450*/  BSSY B0, `(.L_x_6886) ;  /* 0x000000d000007945 */ /* 0x000fe80003800000 */
[----:B------:R-:W-:Y:S05]  /*1460*/  @P3 BRA `(.L_x_6887) ;  /* 0x0000000000143947 */ /* 0x000fea0003800000 */
[----:B------:R-:W-:Y:S01]  /*1470*/  MOV R106, RZ ;  /* 0x000000ff006a7202 */ /* 0x000fe20000000f00 */
[----:B------:R-:W-:Y:S06]  /*1480*/  @!P0 BRA `(.L_x_6888) ;  /* 0x0000000000248947 */ /* 0x000fec0003800000 */
[----:B-----5:R-:W-:-:S04]  /*1490*/  PRMT R106, R76, 0x7632, R106 ;  /* 0x000076324c6a7816 */ /* 0x020fc8000000006a */
[----:B------:R-:W-:Y:S01]  /*14a0*/  SHF.L.U32 R106, R106, 0x10, RZ ;  /* 0x000000106a6a7819 */ /* 0x000fe200000006ff */
[----:B------:R-:W-:Y:S06]  /*14b0*/  BRA `(.L_x_6888) ;  /* 0x0000000000187947 */ /* 0x000fec0003800000 */
.L_x_6887:
[----:B--2--5:R-:W-:Y:S02]  /*14c0*/  PRMT R84, R80, 0x7632, R84 ;  /* 0x0000763250547816 */ /* 0x024fe40000000054 */
[----:B------:R-:W-:Y:S02]  /*14d0*/  @P0 PRMT R85, R76, 0x7632, R85 ;  /* 0x000076324c550816 */ /* 0x000fe40000000055 */
[----:B------:R-:W-:Y:S02]  /*14e0*/  SHF.L.U32 R84, R84, 0x10, RZ ;  /* 0x0000001054547819 */ /* 0x000fe400000006ff */
[----:B------:R-:W-:-:S03]  /*14f0*/  @P0 SHF.L.U32 R85, R85, 0x10, RZ ;  /* 0x0000001055550819 */ /* 0x000fc600000006ff */
[----:B------:R-:W-:-:S04]  /*1500*/  FMUL.FTZ R106, R84, UR8 ;  /* 0x00000008546a7c20 */ /* 0x000fc80008410000 */
[----:B------:R-:W-:-:S07]  /*1510*/  @P0 FADD.FTZ R106, R106, R85 ;  /* 0x000000556a6a0221 */ /* 0x000fce0000010000 */
.L_x_6888:
[----:B------:R-:W-:Y:S05]  /*1520*/  BSYNC B0 ;  /* 0x0000000000007941 */ /* 0x000fea0003800000 */
.L_x_6886:
[----:B------:R-:W-:Y:S04]  /*1530*/  BSSY B0, `(.L_x_6889) ;  /* 0x000000a000007945 */ /* 0x000fe80003800000 */
[----:B------:R-:W-:Y:S05]  /*1540*/  @P3 BRA `(.L_x_6890) ;  /* 0x0000000000103947 */ /* 0x000fea0003800000 */
[----:B--2---:R-:W-:Y:S01]  /*1550*/  HFMA2.MMA R105, -RZ, RZ, 0, 0 ;  /* 0x00000000ff697435 */ /* 0x004fe200000001ff */
[----:B------:R-:W-:Y:S10]  /*1560*/  @!P0 BRA `(.L_x_6891) ;  /* 0x0000000000188947 */ /* 0x000ff40003800000 */
[----:B-----5:R-:W-:Y:S01]  /*1570*/  SHF.L.U32 R105, R77, 0x10, RZ ;  /* 0x000000104d697819 */ /* 0x020fe200000006ff */
[----:B------:R-:W-:Y:S06]  /*1580*/  BRA `(.L_x_6891) ;  /* 0x0000000000107947 */ /* 0x000fec0003800000 */
.L_x_6890:
[----:B--2--5:R-:W-:Y:S02]  /*1590*/  SHF.L.U32 R105, R81, 0x10, RZ ;  /* 0x0000001051697819 */ /* 0x024fe400000006ff */
[----:B------:R-:W-:-:S03]  /*15a0*/  @P0 SHF.L.U32 R84, R77, 0x10, RZ ;  /* 0x000000104d540819 */ /* 0x000fc600000006ff */
[----:B------:R-:W-:-:S04]  /*15b0*/  FMUL.FTZ R105, R105, UR8 ;  /* 0x0000000869697c20 */ /* 0x000fc80008410000 */
[----:B------:R-:W-:-:S07]  /*15c0*/  @P0 FADD.FTZ R105, R84, R105 ;  /* 0x0000006954690221 */ /* 0x000fce0000010000 */
.L_x_6891:
[----:B------:R-:W-:Y:S05]  /*15d0*/  BSYNC B0 ;  /* 0x0000000000007941 */ /* 0x000fea0003800000 */
.L_x_6889:
[----:B------:R-:W-:Y:S04]  /*15e0*/  BSSY B0, `(.L_x_6892) ;  /* 0x000000d000007945 */ /* 0x000fe80003800000 */
[----:B------:R-:W-:Y:S05]  /*15f0*/  @P3 BRA `(.L_x_6893) ;  /* 0x0000000000143947 */ /* 0x000fea0003800000 */
[----:B------:R-:W-:Y:S01]  /*1600*/  MOV R104, RZ ;  /* 0x000000ff00687202 */ /* 0x000fe20000000f00 */
[----:B------:R-:W-:Y:S06]  /*1610*/  @!P0 BRA `(.L_x_6894) ;  /* 0x0000000000248947 */ /* 0x000fec0003800000 */
[----:B-----5:R-:W-:-:S04]  /*1620*/  PRMT R104, R77, 0x7632, R104 ;  /* 0x000076324d687816 */ /* 0x020fc80000000068 */
[----:B------:R-:W-:Y:S01]  /*1630*/  SHF.L.U32 R104, R104, 0x10, RZ ;  /* 0x0000001068687819 */ /* 0x000fe200000006ff */
[----:B------:R-:W-:Y:S06]  /*1640*/  BRA `(.L_x_6894) ;  /* 0x0000000000187947 */ /* 0x000fec0003800000 */
.L_x_6893:
[----:B-----5:R-:W-:Y:S02]  /*1650*/  PRMT R84, R81, 0x7632, R84 ;  /* 0x0000763251547816 */ /* 0x020fe40000000054 */
[----:B------:R-:W-:Y:S02]  /*1660*/  @P0 PRMT R85, R77, 0x7632, R85 ;  /* 0x000076324d550816 */ /* 0x000fe40000000055 */
[----:B------:R-:W-:Y:S02]  /*1670*/  SHF.L.U32 R84, R84, 0x10, RZ ;  /* 0x0000001054547819 */ /* 0x000fe400000006ff */
[----:B------:R-:W-:-:S03]  /*1680*/  @P0 SHF.L.U32 R85, R85, 0x10, RZ ;  /* 0x0000001055550819 */ /* 0x000fc600000006ff */
[----:B------:R-:W-:-:S04]  /*1690*/  FMUL.FTZ R104, R84, UR8 ;  /* 0x0000000854687c20 */ /* 0x000fc80008410000 */
[----:B------:R-:W-:-:S07]  /*16a0*/  @P0 FADD.FTZ R104, R104, R85 ;  /* 0x0000005568680221 */ /* 0x000fce0000010000 */
.L_x_6894:
[----:B------:R-:W-:Y:S05]  /*16b0*/  BSYNC B0 ;  /* 0x0000000000007941 */ /* 0x000fea0003800000 */
.L_x_6892:
[----:B------:R-:W-:Y:S04]  /*16c0*/  BSSY B0, `(.L_x_6895) ;  /* 0x000000a000007945 */ /* 0x000fe80003800000 */
[----:B------:R-:W-:Y:S05]  /*16d0*/  @P3 BRA `(.L_x_6896) ;  /* 0x0000000000103947 */ /* 0x000fea0003800000 */
[----:B------:R-:W-:Y:S01]  /*16e0*/  HFMA2.MMA R103, -RZ, RZ, 0, 0 ;  /* 0x00000000ff677435 */ /* 0x000fe200000001ff */
[----:B------:R-:W-:Y:S10]  /*16f0*/  @!P0 BRA `(.L_x_6897) ;  /* 0x0000000000188947 */ /* 0x000ff40003800000 */
[----:B-----5:R-:W-:Y:S01]  /*1700*/  SHF.L.U32 R103, R78, 0x10, RZ ;  /* 0x000000104e677819 */ /* 0x020fe200000006ff */
[----:B------:R-:W-:Y:S06]  /*1710*/  BRA `(.L_x_6897) ;  /* 0x0000000000107947 */ /* 0x000fec0003800000 */
.L_x_6896:
[----:B-----5:R-:W-:Y:S02]  /*1720*/  SHF.L.U32 R103, R82, 0x10, RZ ;  /* 0x0000001052677819 */ /* 0x020fe400000006ff */
[----:B------:R-:W-:-:S03]  /*1730*/  @P0 SHF.L.U32 R84, R78, 0x10, RZ ;  /* 0x000000104e540819 */ /* 0x000fc600000006ff */
[----:B------:R-:W-:-:S04]  /*1740*/  FMUL.FTZ R103, R103, UR8 ;  /* 0x0000000867677c20 */ /* 0x000fc80008410000 */
[----:B------:R-:W-:-:S07]  /*1750*/  @P0 FADD.FTZ R103, R84, R103 ;  /* 0x0000006754670221 */ /* 0x000fce0000010000 */
.L_x_6897:
[----:B------:R-:W-:Y:S05]  /*1760*/  BSYNC B0 ;  /* 0x0000000000007941 */ /* 0x000fea0003800000 */
.L_x_6895:
[----:B------:R-:W-:Y:S04]  /*1770*/  BSSY B0, `(.L_x_6898) ;  /* 0x000000d000007945 */ /* 0x000fe80003800000 */
[----:B------:R-:W-:Y:S05]  /*1780*/  @P3 BRA `(.L_x_6899) ;  /* 0x0000000000143947 */ /* 0x000fea0003800000 */
[----:B------:R-:W-:Y:S01]  /*1790*/  MOV R102, RZ ;  /* 0x000000ff00667202 */ /* 0x000fe20000000f00 */
[----:B------:R-:W-:Y:S06]  /*17a0*/  @!P0 BRA `(.L_x_6900) ;  /* 0x0000000000248947 */ /* 0x000fec0003800000 */
[----:B-----5:R-:W-:-:S04]  /*17b0*/  PRMT R102, R78, 0x7632, R102 ;  /* 0x000076324e667816 */ /* 0x020fc80000000066 */
[----:B------:R-:W-:Y:S01]  /*17c0*/  SHF.L.U32 R102, R102, 0x10, RZ ;  /* 0x0000001066667819 */ /* 0x000fe200000006ff */
[----:B------:R-:W-:Y:S06]  /*17d0*/  BRA `(.L_x_6900) ;  /* 0x0000000000187947 */ /* 0x000fec0003800000 */
.L_x_6899:
[----:B-----5:R-:W-:Y:S02]  /*17e0*/  PRMT R84, R82, 0x7632, R84 ;  /* 0x0000763252547816 */ /* 0x020fe40000000054 */
[----:B------:R-:W-:Y:S02]  /*17f0*/  @P0 PRMT R85, R78, 0x7632, R85 ;  /* 0x000076324e550816 */ /* 0x000fe40000000055 */
[----:B------:R-:W-:Y:S02]  /*1800*/  SHF.L.U32 R84, R84, 0x10, RZ ;  /* 0x0000001054547819 */ /* 0x000fe400000006ff */
[----:B------:R-:W-:-:S03]  /*1810*/  @P0 SHF.L.U32 R85, R85, 0x10, RZ ;  /* 0x0000001055550819 */ /* 0x000fc600000006ff */
[----:B------:R-:W-:-:S04]  /*1820*/  FMUL.FTZ R102, R84, UR8 ;  /* 0x0000000854667c20 */ /* 0x000fc80008410000 */
[----:B------:R-:W-:-:S07]  /*1830*/  @P0 FADD.FTZ R102, R102, R85 ;  /* 0x0000005566660221 */ /* 0x000fce0000010000 */
.L_x_6900:
[----:B------:R-:W-:Y:S05]  /*1840*/  BSYNC B0 ;  /* 0x0000000000007941 */ /* 0x000fea0003800000 */
.L_x_6898:
[----:B------:R-:W-:Y:S04]  /*1850*/  BSSY B0, `(.L_x_6901) ;  /* 0x000000a000007945 */ /* 0x000fe80003800000 */
[----:B------:R-:W-:Y:S05]  /*1860*/  @P3 BRA `(.L_x_6902) ;  /* 0x0000000000103947 */ /* 0x000fea0003800000 */
[----:B------:R-:W-:Y:S01]  /*1870*/  HFMA2.MMA R101, -RZ, RZ, 0, 0 ;  /* 0x00000000ff657435 */ /* 0x000fe200000001ff */
[----:B------:R-:W-:Y:S10]  /*1880*/  @!P0 BRA `(.L_x_6903) ;  /* 0x0000000000188947 */ /* 0x000ff40003800000 */
[----:B-----5:R-:W-:Y:S01]  /*1890*/  SHF.L.U32 R101, R79, 0x10, RZ ;  /* 0x000000104f657819 */ /* 0x020fe200000006ff */
[----:B------:R-:W-:Y:S06]  /*18a0*/  BRA `(.L_x_6903) ;  /* 0x0000000000107947 */ /* 0x000fec0003800000 */
.L_x_6902:
[----:B-----5:R-:W-:Y:S02]  /*18b0*/  SHF.L.U32 R101, R83, 0x10, RZ ;  /* 0x0000001053657819 */ /* 0x020fe400000006ff */
[----:B------:R-:W-:-:S03]  /*18c0*/  @P0 SHF.L.U32 R84, R79, 0x10, RZ ;  /* 0x000000104f540819 */ /* 0x000fc600000006ff */
[----:B------:R-:W-:-:S04]  /*18d0*/  FMUL.FTZ R101, R101, UR8 ;  /* 0x0000000865657c20 */ /* 0x000fc80008410000 */
[----:B------:R-:W-:-:S07]  /*18e0*/  @P0 FADD.FTZ R101, R84, R101 ;  /* 0x0000006554650221 */ /* 0x000fce0000010000 */
.L_x_6903:
[----:B------:R-:W-:Y:S05]  /*18f0*/  BSYNC B0 ;  /* 0x0000000000007941 */ /* 0x000fea0003800000 */
.L_x_6901:
[----:B------:R-:W-:Y:S04]  /*1900*/  BSSY B0, `(.L_x_6904) ;  /* 0x000000d000007945 */ /* 0x000fe80003800000 */
[----:B------:R-:W-:Y:S05]  /*1910*/  @P3 BRA `(.L_x_6905) ;  /* 0x0000000000143947 */ /* 0x000fea0003800000 */
[----:B------:R-:W-:Y:S01]  /*1920*/  MOV R100, RZ ;  /* 0x000000ff00647202 */ /* 0x000fe20000000f00 */
[----:B------:R-:W-:Y:S06]  /*1930*/  @!P0 BRA `(.L_x_6906) ;  /* 0x0000000000248947 */ /* 0x000fec0003800000 */
[----:B-----5:R-:W-:-:S04]  /*1940*/  PRMT R100, R79, 0x7632, R100 ;  /* 0x000076324f647816 */ /* 0x020fc80000000064 */
[----:B------:R-:W-:Y:S01]  /*1950*/  SHF.L.U32 R100, R100, 0x10, RZ ;  /* 0x0000001064647819 */ /* 0x000fe200000006ff */
[----:B------:R-:W-:Y:S06]  /*1960*/  BRA `(.L_x_6906) ;  /* 0x0000000000187947 */ /* 0x000fec0003800000 */
.L_x_6905:
[----:B-----5:R-:W-:Y:S02]  /*1970*/  PRMT R84, R83, 0x7632, R84 ;  /* 0x0000763253547816 */ /* 0x020fe40000000054 */
[----:B------:R-:W-:Y:S02]  /*1980*/  @P0 PRMT R85, R79, 0x7632, R85 ;  /* 0x000076324f550816 */ /* 0x000fe40000000055 */
[----:B------:R-:W-:Y:S02]  /*1990*/  SHF.L.U32 R84, R84, 0x10, RZ ;  /* 0x0000001054547819 */ /* 0x000fe400000006ff */
[----:B------:R-:W-:-:S03]  /*19a0*/  @P0 SHF.L.U32 R85, R85, 0x10, RZ ;  /* 0x0000001055550819 */ /* 0x000fc600000006ff */
[----:B------:R-:W-:-:S04]  /*19b0*/  FMUL.FTZ R100, R84, UR8 ;  /* 0x0000000854647c20 */ /* 0x000fc80008410000 */
[----:B------:R-:W-:-:S07]  /*19c0*/  @P0 FADD.FTZ R100, R100, R85 ;  /* 0x0000005564640221 */ /* 0x000fce0000010000 */
.L_x_6906:
[----:B------:R-:W-:Y:S05]  /*19d0*/  BSYNC B0 ;  /* 0x0000000000007941 */ /* 0x000fea0003800000 */
.L_x_6904:
[----:B------:R-:W0:Y:S01]  /*19e0*/  @P2 LDC.64 R110, c[0x0][0x220] ;  /* 0x00008800ff6e2b82 */ /* 0x000e220000000a00 */
[----:B------:R-:W-:Y:S01]  /*19f0*/  @P2 IADD3 R85, R112, 0x60, RZ ;  /* 0x0000006070552810 */ /* 0x000fe20007ffe0ff */
[----:B------:R-:W-:Y:S01]  /*1a00*/  IMAD.WIDE.U32 R112, R113, 0x10, R96 ;  /* 0x0000001071707825 */ /* 0x000fe200078e0060 */
[----:B------:R-:W-:Y:S02]  /*1a10*/  IADD3 R117, R117, 0x60, RZ ;  /* 0x0000006075757810 */ /* 0x000fe40007ffe0ff */
[----:B------:R-:W-:Y:S02]  /*1a20*/  F2FP.BF16.F32.PACK_AB R87, R100, R101 ;  /* 0x000000656457723e */ /* 0x000fe400000010ff */
[----:B------:R-:W-:Y:S01]  /*1a30*/  F2FP.BF16.F32.PACK_AB R86, R102, R103 ;  /* 0x000000676656723e */ /* 0x000fe200000010ff */
[----:B------:R-:W1:Y:S01]  /*1a40*/  @P0 LDC.64 R108, c[0x0][0x230] ;  /* 0x00008c00ff6c0b82 */ /* 0x000e620000000a00 */
[----:B------:R-:W-:Y:S01]  /*1a50*/  F2FP.BF16.F32.PACK_AB R84, R106, R107 ;  /* 0x0000006b6a54723e */ /* 0x000fe200000010ff */
[----:B0-----:R-:W-:Y:S01]  /*1a60*/  @P2 IMAD.WIDE.U32 R110, R85, 0x10, R110 ;  /* 0x00000010556e2825 */ /* 0x001fe200078e006e */
[----:B------:R-:W-:-:S05]  /*1a70*/  F2FP.BF16.F32.PACK_AB R85, R104, R105 ;  /* 0x000000696855723e */ /* 0x000fca00000010ff */
[----:B------:R0:W-:Y:S01]  /*1a80*/  STG.E.128 desc[UR4][R112.64], R84 ;  /* 0x0000005470007986 */ /* 0x0001e2000c101d04 */
[----:B-1----:R-:W-:-:S03]  /*1a90*/  @P0 IMAD.WIDE.U32 R108, R117, 0x10, R108 ;  /* 0x00000010756c0825 */ /* 0x002fc600078e006c */
[----:B-----5:R0:W5:Y:S04]  /*1aa0*/  @P2 LDG.E.128 R80, desc[UR4][R110.64] ;  /* 0x000000046e502981 */ /* 0x020168000c1e1d00 */
[----:B------:R0:W5:Y:S01]  /*1ab0*/  @P0 LDG.E.128 R76, desc[UR4][R108.64] ;  /* 0x000000046c4c0981 */ /* 0x000162000c1e1d00 */
[----:B------:R-:W-:Y:S04]  /*1ac0*/  BSSY B0, `(.L_x_6907) ;  /* 0x000000a000007945 */ /* 0x000fe80003800000 */
[----:B------:R-:W-:Y:S05]  /*1ad0*/  @P3 BRA `(.L_x_6908) ;  /* 0x0000000000103947 */ /* 0x000fea0003800000 */
[----:B0-----:R-:W-:Y:S01]  /*1ae0*/  HFMA2.MMA R112, -RZ, RZ, 0, 0 ;  /* 0x00000000ff707435 */ /* 0x001fe200000001ff */
[----:B------:R-:W-:Y:S10]  /*1af0*/  @!P0 BRA `(.L_x_6909) ;  /* 0x0000000000188947 */ /* 0x000ff40003800000 */
[----:B-----5:R-:W-:Y:S01]  /*1b00*/  SHF.L.U32 R112, R76, 0x10, RZ ;  /* 0x000000104c707819 */ /* 0x020fe200000006ff */
[----:B------:R-:W-:Y:S06]  /*1b10*/  BRA `(.L_x_6909) ;  /* 0x0000000000107947 */ /* 0x000fec0003800000 */
.L_x_6908:
[----:B0----5:R-:W-:Y:S02]  /*1b20*/  SHF.L.U32 R112, R80, 0x10, RZ ;  /* 0x0000001050707819 */ /* 0x021fe400000006ff */
[----:B------:R-:W-:-:S03]  /*1b30*/  @P0 SHF.L.U32 R85, R76, 0x10, RZ ;  /* 0x000000104c550819 */ /* 0x000fc600000006ff */
[----:B------:R-:W-:-:S04]  /*1b40*/  FMUL.FTZ R112, R112, UR8 ;  /* 0x0000000870707c20 */ /* 0x000fc80008410000 */
[----:B------:R-:W-:-:S07]  /*1b50*/  @P0 FADD.FTZ R112, R85, R112 ;  /* 0x0000007055700221 */ /* 0x000fce0000010000 */
.L_x_6909:
[----:B------:R-:W-:Y:S05]  /*1b60*/  BSYNC B0 ;  /* 0x0000000000007941 */ /* 0x000fea0003800000 */
.L_x_6907:
[----:B------:R-:W-:Y:S04]  /*1b70*/  BSSY B0, `(.L_x_6910) ;  /* 0x000000d000007945 */ /* 0x000fe80003800000 */
[----:B------:R-:W-:Y:S05]  /*1b80*/  @P3 BRA `(.L_x_6911) ;  /* 0x0000000000143947 */ /* 0x000fea0003800000 */
[----:B------:R-:W-:Y:S01]  /*1b90*/  MOV R115, RZ ;  /* 0x000000ff00737202 */ /* 0x000fe20000000f00 */
[----:B------:R-:W-:Y:S06]  /*1ba0*/  @!P0 BRA `(.L_x_6912) ;  /* 0x0000000000248947 */ /* 0x000fec0003800000 */
[----:B-----5:R-:W-:-:S04]  /*1bb0*/  PRMT R115, R76, 0x7632, R115 ;  /* 0x000076324c737816 */ /* 0x020fc80000000073 */
[----:B------:R-:W-:Y:S01]  /*1bc0*/  SHF.L.U32 R115, R115, 0x10, RZ ;  /* 0x0000001073737819 */ /* 0x000fe200000006ff */
[----:B------:R-:W-:Y:S06]  /*1bd0*/  BRA `(.L_x_6912) ;  /* 0x0000000000187947 */ /* 0x000fec0003800000 */
.L_x_6911:
[----:B-----5:R-:W-:Y:S02]  /*1be0*/  PRMT R84, R80, 0x7632, R84 ;  /* 0x0000763250547816 */ /* 0x020fe40000000054 */
[----:B------:R-:W-:Y:S02]  /*1bf0*/  @P0 PRMT R85, R76, 0x7632, R85 ;  /* 0x000076324c550816 */ /* 0x000fe40000000055 */
[----:B------:R-:W-:Y:S02]  /*1c00*/  SHF.L.U32 R84, R84, 0x10, RZ ;  /* 0x0000001054547819 */ /* 0x000fe400000006ff */
[----:B------:R-:W-:-:S03]  /*1c10*/  @P0 SHF.L.U32 R86, R85, 0x10, RZ ;  /* 0x0000001055560819 */ /* 0x000fc600000006ff */
[----:B------:R-:W-:-:S04]  /*1c20*/  FMUL.FTZ R115, R84, UR8 ;  /* 0x0000000854737c20 */ /* 0x000fc80008410000 */
[----:B------:R-:W-:-:S07]  /*1c30*/  @P0 FADD.FTZ R115, R115, R86 ;  /* 0x0000005673730221 */ /* 0x000fce0000010000 */
.L_x_6912:
[----:B------:R-:W-:Y:S05]  /*1c40*/  BSYNC B0 ;  /* 0x0000000000007941 */ /* 0x000fea0003800000 */
.L_x_6910:
[----:B------:R-:W-:Y:S04]  /*1c50*/  BSSY B0, `(.L_x_6913) ;  /* 0x000000a000007945 */ /* 0x000fe80003800000 */
[----:B------:R-:W-:Y:S05]  /*1c60*/  @P3 BRA `(.L_x_6914) ;  /* 0x0000000000103947 */ /* 0x000fea0003800000 */
[----:B------:R-:W-:Y:S01]  /*1c70*/  HFMA2.MMA R108, -RZ, RZ, 0, 0 ;  /* 0x00000000ff6c7435 */ /* 0x000fe200000001ff */
[----:B------:R-:W-:Y:S10]  /*1c80*/  @!P0 BRA `(.L_x_6915) ;  /* 0x0000000000188947 */ /* 0x000ff40003800000 */
[----:B-----5:R-:W-:Y:S01]  /*1c90*/  SHF.L.U32 R108, R77, 0x10, RZ ;  /* 0x000000104d6c7819 */ /* 0x020fe200000006ff */
[----:B------:R-:W-:Y:S06]  /*1ca0*/  BRA `(.L_x_6915) ;  /* 0x0000000000107947 */ /* 0x000fec0003800000 */
.L_x_6914:
[----:B-----5:R-:W-:Y:S02]  /*1cb0*/  SHF.L.U32 R108, R81, 0x10, RZ ;  /* 0x00000010516c7819 */ /* 0x020fe400000006ff */
[----:B------:R-:W-:-:S03]  /*1cc0*/  @P0 SHF.L.U32 R85, R77, 0x10, RZ ;  /* 0x000000104d550819 */ /* 0x000fc600000006ff */
[----:B------:R-:W-:-:S04]  /*1cd0*/  FMUL.FTZ R108, R108, UR8 ;  /* 0x000000086c6c7c20 */ /* 0x000fc80008410000 */
[----:B------:R-:W-:-:S07]  /*1ce0*/  @P0 FADD.FTZ R108, R85, R108 ;  /* 0x0000006c556c0221 */ /* 0x000fce0000010000 */
.L_x_6915:
[----:B------:R-:W-:Y:S05]  /*1cf0*/  BSYNC B0 ;  /* 0x0000000000007941 */ /* 0x000fea0003800000 */
.L_x_6913:
[----:B------:R-:W-:Y:S04]  /*1d00*/  BSSY B0, `(.L_x_6916) ;  /* 0x000000d000007945 */ /* 0x000fe80003800000 */
[----:B------:R-:W-:Y:S05]  /*1d10*/  @P3 BRA `(.L_x_6917) ;  /* 0x0000000000143947 */ /* 0x000fea0003800000 */
[----:B------:R-:W-:Y:S01]  /*1d20*/  MOV R109, RZ ;  /* 0x000000ff006d7202 */ /* 0x000fe20000000f00 */
[----:B------:R-:W-:Y:S06]  /*1d30*/  @!P0 BRA `(.L_x_6918) ;  /* 0x0000000000248947 */ /* 0x000fec0003800000 */
[----:B-----5:R-:W-:-:S04]  /*1d40*/  PRMT R109, R77, 0x7632, R109 ;  /* 0x000076324d6d7816 */ /* 0x020fc8000000006d */
[----:B------:R-:W-:Y:S01]  /*1d50*/  SHF.L.U32 R109, R109, 0x10, RZ ;  /* 0x000000106d6d7819 */ /* 0x000fe200000006ff */
[----:B------:R-:W-:Y:S06]  /*1d60*/  BRA `(.L_x_6918) ;  /* 0x0000000000187947 */ /* 0x000fec0003800000 */
.L_x_6917:
[----:B-----5:R-:W-:Y:S02]  /*1d70*/  PRMT R84, R81, 0x7632, R84 ;  /* 0x0000763251547816 */ /* 0x020fe40000000054 */
[----:B------:R-:W-:Y:S02]  /*1d80*/  @P0 PRMT R85, R77, 0x7632, R85 ;  /* 0x000076324d550816 */ /* 0x000fe40000000055 */
[----:B------:R-:W-:Y:S02]  /*1d90*/  SHF.L.U32 R84, R84, 0x10, RZ ;  /* 0x0000001054547819 */ /* 0x000fe400000006ff */
[----:B------:R-:W-:-:S03]  /*1da0*/  @P0 SHF.L.U32 R86, R85, 0x10, RZ ;  /* 0x0000001055560819 */ /* 0x000fc600000006ff */
[----:B------:R-:W-:-:S04]  /*1db0*/  FMUL.FTZ R109, R84, UR8 ;  /* 0x00000008546d7c20 */ /* 0x000fc80008410000 */
[----:B------:R-:W-:-:S07]  /*1dc0*/  @P0 FADD.FTZ R109, R109, R86 ;  /* 0x000000566d6d0221 */ /* 0x000fce0000010000 */
.L_x_6918:
[----:B------:R-:W-:Y:S05]  /*1dd0*/  BSYNC B0 ;  /* 0x0000000000007941 */ /* 0x000fea0003800000 */
.L_x_6916:
[----:B------:R-:W-:Y:S04]  /*1de0*/  BSSY B0, `(.L_x_6919) ;  /* 0x000000a000007945 */ /* 0x000fe80003800000 */
[----:B------:R-:W-:Y:S05]  /*1df0*/  @P3 BRA `(.L_x_6920) ;  /* 0x0000000000103947 */ /* 0x000fea0003800000 */
[----:B------:R-:W-:Y:S01]  /*1e00*/  HFMA2.MMA R111, -RZ, RZ, 0, 0 ;  /* 0x00000000ff6f7435 */ /* 0x000fe200000001ff */
[----:B------:R-:W-:Y:S10]  /*1e10*/  @!P0 BRA `(.L_x_6921) ;  /* 0x0000000000188947 */ /* 0x000ff40003800000 */
[----:B-----5:R-:W-:Y:S01]  /*1e20*/  SHF.L.U32 R111, R78, 0x10, RZ ;  /* 0x000000104e6f7819 */ /* 0x020fe200000006ff */
[----:B------:R-:W-:Y:S06]  /*1e30*/  BRA `(.L_x_6921) ;  /* 0x0000000000107947 */ /* 0x000fec0003800000 */
.L_x_6920:
[----:B-----5:R-:W-:Y:S02]  /*1e40*/  SHF.L.U32 R111, R82, 0x10, RZ ;  /* 0x00000010526f7819 */ /* 0x020fe400000006ff */
[----:B------:R-:W-:-:S03]  /*1e50*/  @P0 SHF.L.U32 R84, R78, 0x10, RZ ;  /* 0x000000104e540819 */ /* 0x000fc600000006ff */
[----:B------:R-:W-:-:S04]  /*1e60*/  FMUL.FTZ R111, R111, UR8 ;  /* 0x000000086f6f7c20 */ /* 0x000fc80008410000 */
[----:B------:R-:W-:-:S07]  /*1e70*/  @P0 FADD.FTZ R111, R84, R111 ;  /* 0x0000006f546f0221 */ /* 0x000fce0000010000 */
.L_x_6921:
[----:B------:R-:W-:Y:S05]  /*1e80*/  BSYNC B0 ;  /* 0x0000000000007941 */ /* 0x000fea0003800000 */
.L_x_6919:
[----:B------:R-:W-:Y:S04]  /*1e90*/  BSSY B0, `(.L_x_6922) ;  /* 0x000000d000007945 */ /* 0x000fe80003800000 */
[----:B------:R-:W-:Y:S05]  /*1ea0*/  @P3 BRA `(.L_x_6923) ;  /* 0x0000000000143947 */ /* 0x000fea0003800000 */
[----:B------:R-:W-:Y:S01]  /*1eb0*/  MOV R114, RZ ;  /* 0x000000ff00727202 */ /* 0x000fe20000000f00 */
[----:B------:R-:W-:Y:S06]  /*1ec0*/  @!P0 BRA `(.L_x_6924) ;  /* 0x0000000000248947 */ /* 0x000fec0003800000 */
[----:B-----5:R-:W-:-:S04]  /*1ed0*/  PRMT R114, R78, 0x7632, R114 ;  /* 0x000076324e727816 */ /* 0x020fc80000000072 */
[----:B------:R-:W-:Y:S01]  /*1ee0*/  SHF.L.U32 R114, R114, 0x10, RZ ;  /* 0x0000001072727819 */ /* 0x000fe200000006ff */
[----:B------:R-:W-:Y:S06]  /*1ef0*/  BRA `(.L_x_6924) ;  /* 0x0000000000187947 */ /* 0x000fec0003800000 */
.L_x_6923:
[----:B-----5:R-:W-:Y:S02]  /*1f00*/  PRMT R84, R82, 0x7632, R84 ;  /* 0x0000763252547816 */ /* 0x020fe40000000054 */
[----:B------:R-:W-:Y:S02]  /*1f10*/  @P0 PRMT R85, R78, 0x7632, R85 ;  /* 0x000076324e550816 */ /* 0x000fe40000000055 */
[----:B------:R-:W-:Y:S02]  /*1f20*/  SHF.L.U32 R84, R84, 0x10, RZ ;  /* 0x0000001054547819 */ /* 0x000fe400000006ff */
[----:B------:R-:W-:-:S03]  /*1f30*/  @P0 SHF.L.U32 R85, R85, 0x10, RZ ;  /* 0x0000001055550819 */ /* 0x000fc600000006ff */
[----:B------:R-:W-:-:S04]  /*1f40*/  FMUL.FTZ R114, R84, UR8 ;  /* 0x0000000854727c20 */ /* 0x000fc80008410000 */
[----:B------:R-:W-:-:S07]  /*1f50*/  @P0 FADD.FTZ R114, R114, R85 ;  /* 0x0000005572720221 */ /* 0x000fce0000010000 */
.L_x_6924:
[----:B------:R-:W-:Y:S05]  /*1f60*/  BSYNC B0 ;  /* 0x0000000000007941 */ /* 0x000fea0003800000 */
.L_x_6922:
[----:B------:R-:W-:Y:S04]  /*1f70*/  BSSY B0, `(.L_x_6925) ;  /* 0x000000a000007945 */ /* 0x000fe80003800000 */
[----:B------:R-:W-:Y:S05]  /*1f80*/  @P3 BRA `(.L_x_6926) ;  /* 0x0000000000103947 */ /* 0x000fea0003800000 */
[----:B------:R-:W-:Y:S01]  /*1f90*/  HFMA2.MMA R113, -RZ, RZ, 0, 0 ;  /* 0x00000000ff717435 */ /* 0x000fe200000001ff */
[----:B------:R-:W-:Y:S10]  /*1fa0*/  @!P0 BRA `(.L_x_6927) ;  /* 0x0000000000188947 */ /* 0x000ff40003800000 */
[----:B-----5:R-:W-:Y:S01]  /*1fb0*/  SHF.L.U32 R113, R79, 0x10, RZ ;  /* 0x000000104f717819 */ /* 0x020fe200000006ff */
[----:B------:R-:W-:Y:S06]  /*1fc0*/  BRA `(.L_x_6927) ;  /* 0x0000000000107947 */ /* 0x000fec0003800000 */
.L_x_6926:
[----:B-----5:R-:W-:Y:S02]  /*1fd0*/  SHF.L.U32 R113, R83, 0x10, RZ ;  /* 0x0000001053717819 */ /* 0x020fe400000006ff */
[----:B------:R-:W-:-:S03]  /*1fe0*/  @P0 SHF.L.U32 R84, R79, 0x10, RZ ;  /* 0x000000104f540819 */ /* 0x000fc600000006ff */
[----:B------:R-:W-:-:S04]  /*1ff0*/  FMUL.FTZ R113, R113, UR8 ;  /* 0x0000000871717c20 */ /* 0x000fc80008410000 */
[----:B------:R-:W-:-:S07]  /*2000*/  @P0 FADD.FTZ R113, R84, R113 ;  /* 0x0000007154710221 */ /* 0x000fce0000010000 */
.L_x_6927:
[----:B------:R-:W-:Y:S05]  /*2010*/  BSYNC B0 ;  /* 0x0000000000007941 */ /* 0x000fea0003800000 */
.L_x_6925:
[----:B------:R-:W-:Y:S04]  /*2020*/  BSSY B0, `(.L_x_6928) ;  /* 0x000000d000007945 */ /* 0x000fe80003800000 */
[----:B------:R-:W-:Y:S05]  /*2030*/  @P3 BRA `(.L_x_6929) ;  /* 0x0000000000143947 */ /* 0x000fea0003800000 */
[----:B------:R-:W-:Y:S01]  /*2040*/  MOV R110, RZ ;  /* 0x000000ff006e7202 */ /* 0x000fe20000000f00 */
[----:B------:R-:W-:Y:S06]  /*2050*/  @!P0 BRA `(.L_x_6930) ;  /* 0x0000000000248947 */ /* 0x000fec0003800000 */
[----:B-----5:R-:W-:-:S04]  /*2060*/  PRMT R110, R79, 0x7632, R110 ;  /* 0x000076324f6e7816 */ /* 0x020fc8000000006e */
[----:B------:R-:W-:Y:S01]  /*2070*/  SHF.L.U32 R110, R110, 0x10, RZ ;  /* 0x000000106e6e7819 */ /* 0x000fe200000006ff */
[----:B------:R-:W-:Y:S06]  /*2080*/  BRA `(.L_x_6930) ;  /* 0x0000000000187947 */ /* 0x000fec0003800000 */
.L_x_6929:
[----:B-----5:R-:W-:Y:S02]  /*2090*/  PRMT R84, R83, 0x7632, R84 ;  /* 0x0000763253547816 */ /* 0x020fe40000000054 */
[----:B------:R-:W-:Y:S02]  /*20a0*/  @P0 PRMT R85, R79, 0x7632, R85 ;  /* 0x000076324f550816 */ /* 0x000fe40000000055 */
[----:B------:R-:W-:Y:S02]  /*20b0*/  SHF.L.U32 R84, R84, 0x10, RZ ;  /* 0x0000001054547819 */ /* 0x000fe400000006ff */
[----:B------:R-:W-:-:S03]  /*20c0*/  @P0 SHF.L.U32 R85, R85, 0x10, RZ ;  /* 0x0000001055550819 */ /* 0x000fc600000006ff */
[----:B------:R-:W-:-:S04]  /*20d0*/  FMUL.FTZ R110, R84, UR8 ;  /* 0x00000008546e7c20 */ /* 0x000fc80008410000 */
[----:B------:R-:W-:-:S07]  /*20e0*/  @P0 FADD.FTZ R110, R110, R85 ;  /* 0x000000556e6e0221 */ /* 0x000fce0000010000 */
.L_x_6930:
[----:B------:R-:W-:Y:S05]  /*20f0*/  BSYNC B0 ;  /* 0x0000000000007941 */ /* 0x000fea0003800000 */
.L_x_6928:
[----:B------:R-:W-:-:S04]  /*2100*/  IMAD.WIDE.U32 R96, R117, 0x10, R96 ;  /* 0x0000001075607825 */ /* 0x000fc800078e0060 */
[----:B------:R-:W-:Y:S01]  /*2110*/  FADD.FTZ R117, RZ, R9 ;  /* 0x00000009ff757221 */ /* 0x000fe20000010000 */
[----:B------:R-:W-:Y:S01]  /*2120*/  F2FP.BF16.F32.PACK_AB R87, R110, R113 ;  /* 0x000000716e57723e */ /* 0x000fe200000010ff */
[----:B------:R-:W-:Y:S01]  /*2130*/  UMOV UR10, 0xffffffff ;  /* 0xffffffff000a7882 */ /* 0x000fe20000000000 */
[----:B------:R-:W-:Y:S01]  /*2140*/  F2FP.BF16.F32.PACK_AB R86, R114, R111 ;  /* 0x0000006f7256723e */ /* 0x000fe200000010ff */
[----:B------:R-:W-:Y:S01]  /*2150*/  FADD.FTZ R116, R117, R6 ;  /* 0x0000000675747221 */ /* 0x000fe20000010000 */
[----:B------:R-:W-:Y:S02]  /*2160*/  F2FP.BF16.F32.PACK_AB R85, R109, R108 ;  /* 0x0000006c6d55723e */ /* 0x000fe400000010ff */
[----:B------:R-:W-:Y:S01]  /*2170*/  F2FP.BF16.F32.PACK_AB R84, R115, R112 ;  /* 0x000000707354723e */ /* 0x000fe200000010ff */
[----:B------:R-:W-:Y:S01]  /*2180*/  FADD.FTZ R117, R116, R7 ;  /* 0x0000000774757221 */ /* 0x000fe20000010000 */
[----:B------:R-:W-:-:S03]  /*2190*/  ISETP.NE.AND P0, PT, R88, RZ, PT ;  /* 0x000000ff5800720c */ /* 0x000fc60003f05270 */
[----:B------:R-:W-:Y:S01]  /*21a0*/  FADD.FTZ R116, R117, R4 ;  /* 0x0000000475747221 */ /* 0x000fe20000010000 */
[----:B------:R0:W-:Y:S03]  /*21b0*/  STG.E.128 desc[UR4][R96.64], R84 ;  /* 0x0000005460007986 */ /* 0x0001e6000c101d04 */
[----:B------:R-:W-:-:S04]  /*21c0*/  FADD.FTZ R117, R116, R5 ;  /* 0x0000000574757221 */ /* 0x000fc80000010000 */
        /* <DEDUP_REMOVED lines=113> */
.L_x_6946:
[----:B01----:R-:W-:Y:S01]  /*28e0*/  FADD.FTZ R96, R96, R119 ;  /* 0x0000007760607221 */ /* 0x003fe20000010000 */
[----:B------:R-:W0:Y:S01]  /*28f0*/  @!P0 LDC.64 R86, c[0x0][0x258] ;  /* 0x00009600ff568b82 */ /* 0x000e220000000a00 */
[----:B------:R-:W-:Y:S01]  /*2900*/  FMUL.FTZ R97, R117, R117 ;  /* 0x0000007575617220 */ /* 0x000fe20000410000 */
[----:B------:R-:W-:Y:S01]  /*2910*/  BSSY B0, `(.L_x_6932) ;  /* 0x0000090000007945 */ /* 0x000fe20003800000 */
[----:B------:R-:W-:-:S03]  /*2920*/  FFMA.FTZ R96, R96, R85, UR9 ;  /* 0x0000000960607e23 */ /* 0x000fc60008010055 */
[----:B------:R-:W-:Y:S02]  /*2930*/  FSEL R97, R97, RZ, P1 ;  /* 0x000000ff61617208 */ /* 0x000fe40000800000 */
[----:B------:R-:W1:Y:S03]  /*2940*/  @!P0 LDC.64 R84, c[0x0][0x250] ;  /* 0x00009400ff548b82 */ /* 0x000e660000000a00 */
[----:B------:R-:W-:-:S06]  /*2950*/  FADD.FTZ R97, R96, R97 ;  /* 0x0000006160617221 */ /* 0x000fcc0000010000 */
[----:B------:R-:W2:Y:S01]  /*2960*/  MUFU.RSQ R97, R97 ;  /* 0x0000006100617308 */ /* 0x000ea20000001400 */
[----:B0-----:R-:W-:-:S04]  /*2970*/  @!P0 LEA R86, P3, R89, R86, 0x2 ;  /* 0x0000005659568211 */ /* 0x001fc800078610ff */
[C---:B------:R-:W-:Y:S02]  /*2980*/  @!P0 LEA.HI.X R87, R89.reuse, R87, R8, 0x2, P3 ;  /* 0x0000005759578211 */ /* 0x040fe400018f1408 */
[----:B-1----:R-:W-:-:S04]  /*2990*/  @!P0 LEA R84, P2, R89, R84, 0x2 ;  /* 0x0000005459548211 */ /* 0x002fc800078410ff */
[----:B------:R-:W-:-:S05]  /*29a0*/  @!P0 LEA.HI.X R85, R89, R85, R8, 0x2, P2 ;  /* 0x0000005559558211 */ /* 0x000fca00010f1408 */
[----:B------:R0:W-:Y:S04]  /*29b0*/  @!P0 STG.E desc[UR4][R84.64], R117 ;  /* 0x0000007554008986 */ /* 0x0001e8000c101904 */
[----:B--2---:R0:W-:Y:S01]  /*29c0*/  @!P0 STG.E desc[UR4][R86.64], R97 ;  /* 0x0000006156008986 */ /* 0x0041e2000c101904 */
[----:B------:R-:W-:-:S13]  /*29d0*/  ISETP.GE.AND P0, PT, R10, 0x1, PT ;  /* 0x000000010a00780c */ /* 0x000fda0003f06270 */
[----:B0-----:R-:W-:Y:S05]  /*29e0*/  @!P0 BRA `(.L_x_6933) ;  /* 0x0000000800088947 */ /* 0x001fea0003800000 */
        /* <DEDUP_REMOVED lines=35> */
[----:B------:R-:W-:Y:S01]  /*2c20*/  SHF.R.S32.HI R3, RZ, 0x1f, R11 ;  /* 0x0000001fff037819 */ /* 0x000fe2000001140b */
[----:B------:R-:W0:Y:S01]  /*2c30*/  LDC.64 R8, c[0x0][0x2b8] ;  /* 0x0000ae00ff087b82 */ /* 0x000e220000000a00 */
[C---:B------:R-:W-:Y:S01]  /*2c40*/  FMUL.FTZ R85, R97.reuse, R96 ;  /* 0x0000006061557220 */ /* 0x040fe20000410000 */
[----:B------:R-:W-:Y:S01]  /*2c50*/  FMUL.FTZ R7, R97, R86 ;  /* 0x0000005661077220 */ /* 0x000fe20000410000 */
[----:B------:R-:W-:Y:S01]  /*2c60*/  LEA.HI R11, R3, R11, RZ, 0x3 ;  /* 0x0000000b030b7211 */ /* 0x000fe200078f18ff */
[C---:B------:R-:W-:Y:S01]  /*2c70*/  FMUL.FTZ R3, R97.reuse, R10 ;  /* 0x0000000a61037220 */ /* 0x040fe20000410000 */
[C---:B------:R-:W-:Y:S01]  /*2c80*/  FMUL.FTZ R6, R97.reuse, R6 ;  /* 0x0000000661067220 */ /* 0x040fe20000410000 */
[----:B------:R-:W-:Y:S01]  /*2c90*/  FMUL.FTZ R5, R97, R84 ;  /* 0x0000005461057220 */ /* 0x000fe20000410000 */
        /* <DEDUP_REMOVED lines=29> */
[C---:B------:R-:W-:Y:S01]  /*2e70*/  IADD3 R85, R11.reuse, 0x20, RZ ;  /* 0x000000200b557810 */ /* 0x040fe20007ffe0ff */
[----:B------:R-:W-:Y:S01]  /*2e80*/  FFMA.FTZ R3, R44, R3, R12 ;  /* 0x000000032c037223 */ /* 0x000fe2000001000c */
[----:B------:R-:W-:Y:S01]  /*2e90*/  IADD3 R97, R11, 0x40, RZ ;  /* 0x000000400b617810 */ /* 0x000fe20007ffe0ff */
[----:B------:R-:W-:Y:S01]  /*2ea0*/  FFMA.FTZ R6, R45, R6, R13 ;  /* 0x000000062d067223 */ /* 0x000fe2000001000d */
[----:B------:R-:W-:Y:S01]  /*2eb0*/  IADD3 R121, R11, 0x60, RZ ;  /* 0x000000600b797810 */ /* 0x000fe20007ffe0ff */
[----:B------:R-:W-:Y:S01]  /*2ec0*/  FFMA.FTZ R5, R46, R5, R14 ;  /* 0x000000052e057223 */ /* 0x000fe2000001000e */
[----:B------:R-:W-:Y:S01]  /*2ed0*/  FFMA.FTZ R4, R47, R4, R15 ;  /* 0x000000042f047223 */ /* 0x000fe2000001000f */
[----:B0-----:R-:W-:-:S04]  /*2ee0*/  IMAD.WIDE.U32 R118, R11, 0x10, R8 ;  /* 0x000000100b767825 */ /* 0x001fc800078e0008 */
        /* <DEDUP_REMOVED lines=11> */
[----:B------:R-:W-:Y:S01]  /*2fa0*/  IMAD.WIDE.U32 R120, R121, 0x10, R8 ;  /* 0x0000001079787825 */ /* 0x000fe200078e0008 */
[----:B------:R-:W-:-:S03]  /*2fb0*/  F2FP.BF16.F32.PACK_AB R9, R4, R5 ;  /* 0x000000050409723e */ /* 0x000fc600000010ff */
[----:B------:R-:W-:Y:S01]  /*2fc0*/  FFMA.FTZ R4, R52, R87, R20 ;  /* 0x0000005734047223 */ /* 0x000fe20000010014 */
[----:B------:R-:W-:Y:S01]  /*2fd0*/  F2FP.BF16.F32.PACK_AB R8, R6, R3 ;  /* 0x000000030608723e */ /* 0x000fe200000010ff */
        /* <DEDUP_REMOVED lines=22> */
[----:B------:R-:W-:Y:S02]  /*3140*/  F2FP.BF16.F32.PACK_AB R7, R90, R99 ;  /* 0x000000635a07723e */ /* 0x000fe400000010ff */
[----:B------:R-:W-:Y:S01]  /*3150*/  F2FP.BF16.F32.PACK_AB R111, R116, R107 ;  /* 0x0000006b746f723e */ /* 0x000fe200000010ff */
[----:B------:R0:W-:Y:S01]  /*3160*/  STG.E.128 desc[UR4][R118.64], R8 ;  /* 0x0000000876007986 */ /* 0x0001e2000c101d04 */
[----:B------:R-:W-:Y:S02]  /*3170*/  F2FP.BF16.F32.PACK_AB R110, R102, R103 ;  /* 0x00000067666e723e */ /* 0x000fe400000010ff */
[----:B------:R-:W-:Y:S01]  /*3180*/  F2FP.BF16.F32.PACK_AB R109, R104, R105 ;  /* 0x00000069686d723e */ /* 0x000fe200000010ff */
[----:B------:R0:W-:Y:S01]  /*3190*/  STG.E.128 desc[UR4][R84.64], R4 ;  /* 0x0000000454007986 */ /* 0x0001e2000c101d04 */
[----:B------:R-:W-:-:S02]  /*31a0*/  F2FP.BF16.F32.PACK_AB R108, R106, R95 ;  /* 0x0000005f6a6c723e */ /* 0x000fc400000010ff */
[----:B------:R-:W-:Y:S02]  /*31b0*/  F2FP.BF16.F32.PACK_AB R95, R0, R113 ;  /* 0x00000071005f723e */ /* 0x000fe400000010ff */
[----:B------:R-:W-:Y:S01]  /*31c0*/  F2FP.BF16.F32.PACK_AB R94, R87, R94 ;  /* 0x0000005e575e723e */ /* 0x000fe200000010ff */
[----:B------:R0:W-:Y:S01]  /*31d0*/  STG.E.128 desc[UR4][R96.64], R108 ;  /* 0x0000006c60007986 */ /* 0x0001e2000c101d04 */
[----:B------:R-:W-:Y:S02]  /*31e0*/  F2FP.BF16.F32.PACK_AB R93, R100, R93 ;  /* 0x0000005d645d723e */ /* 0x000fe400000010ff */
[----:B------:R-:W-:-:S05]  /*31f0*/  F2FP.BF16.F32.PACK_AB R92, R3, R92 ;  /* 0x0000005c035c723e */ /* 0x000fca00000010ff */
[----:B------:R0:W-:Y:S02]  /*3200*/  STG.E.128 desc[UR4][R120.64], R92 ;  /* 0x0000005c78007986 */ /* 0x0001e4000c101d04 */
.L_x_6933:
[----:B------:R-:W-:Y:S05]  /*3210*/  BSYNC B0 ;  /* 0x0000000000007941 */ /* 0x000fea0003800000 */
.L_x_6932:
[----:B------:R-:W1:Y:S02]  /*3220*/  LDC.64 R2, c[0x0][0x210] ;  /* 0x00008400ff027b82 */ /* 0x000e640000000a00 */
[----:B-1----:R-:W-:-:S04]  /*3230*/  LEA R89, R2, R89, 0x2 ;  /* 0x0000005902597211 */ /* 0x002fc800078e10ff */
[----:B------:R-:W-:-:S13]  /*3240*/  ISETP.GE.AND P0, PT, R89, R3, PT ;  /* 0x000000035900720c */ /* 0x000fda0003f06270 */
[----:B------:R-:W-:Y:S05]  /*3250*/  @!P0 BRA `(.L_x_6934) ;  /* 0xffffffd0004c8947 */ /* 0x000fea000383ffff */
[----:B------:R-:W-:Y:S05]  /*3260*/  EXIT ;  /* 0x000000000000794d */ /* 0x000fea0003800000 */
.L_x_6931:
        /* <DEDUP_REMOVED lines=8> */
.L_x_6936:
[----:B------:R-:W-:Y:S05]  /*32f0*/  BSYNC B0 ;  /* 0x0000000000007941 */ /* 0x000fea0003800000 */
.L_x_6935:
        /* <DEDUP_REMOVED lines=9> */
.L_x_6937:
[----:B------:R-:W-:Y:S01]  /*3390*/  HFMA2.MMA R120, -RZ, RZ, 0, 2.384185791015625e-07 ;  /* 0x00000004ff787435 */ /* 0x000fe200000001ff */
[----:B------:R-:W-:-:S05]  /*33a0*/  MOV R85, R116 ;  /* 0x0000007400557202 */ /* 0x000fca0000000f00 */
[----:B------:R-:W-:-:S05]  /*33b0*/  FADD.FTZ R87, R86, R85 ;  /* 0x0000005556577221 */ /* 0x000fca0000010000 */
[----:B------:R-:W-:-:S07]  /*33c0*/  MOV R121, R87 ;  /* 0x0000005700797202 */ /* 0x000fce0000000f00 */
[----:B------:R-:W-:Y:S05]  /*33d0*/  WARPSYNC.COLLECTIVE R118, `(.L_x_6938) ;  /* 0x0000000076087348 */ /* 0x000fea0003c00000 */
[----:B------:R0:W1:Y:S02]  /*33e0*/  SHFL.BFLY P2, R116, R121, R120, R123 ;  /* 0x0c00007879747389 */ /* 0x000064000004007b */
[----:B01----:R-:W-:Y:S01]  /*33f0*/  ENDCOLLECTIVE ;  /* 0x000000000000791b */ /* 0x003fe20003800000 */
.L_x_6938:
[----:B------:R-:W-:Y:S01]  /*3400*/  HFMA2.MMA R120, -RZ, RZ, 0, 4.76837158203125e-07 ;  /* 0x00000008ff787435 */ /* 0x000fe200000001ff */
[----:B------:R-:W-:-:S05]  /*3410*/  MOV R96, R116 ;  /* 0x0000007400607202 */ /* 0x000fca0000000f00 */
[----:B------:R-:W-:-:S05]  /*3420*/  FADD.FTZ R96, R87, R96 ;  /* 0x0000006057607221 */ /* 0x000fca0000010000 */
[----:B------:R-:W-:-:S07]  /*3430*/  MOV R121, R96 ;  /* 0x0000006000797202 */ /* 0x000fce0000000f00 */
[----:B------:R-:W-:Y:S05]  /*3440*/  WARPSYNC.COLLECTIVE R118, `(.L_x_6939) ;  /* 0x0000000076087348 */ /* 0x000fea0003c00000 */
[----:B------:R0:W1:Y:S02]  /*3450*/  SHFL.BFLY P2, R116, R121, R120, R123 ;  /* 0x0c00007879747389 */ /* 0x000064000004007b */
[----:B01----:R-:W-:Y:S01]  /*3460*/  ENDCOLLECTIVE ;  /* 0x000000000000791b */ /* 0x003fe20003800000 */
.L_x_6939:
        /* <DEDUP_REMOVED lines=8> */
.L_x_6940:
[----:B------:R-:W-:Y:S01]  /*34f0*/  HFMA2.MMA R120, -RZ, RZ, 0, 5.9604644775390625e-08 ;  /* 0x00000001ff787435 */ /* 0x000fe200000001ff */
        /* <DEDUP_REMOVED lines=70> */
.L_x_6941:
[----:B------:R-:W-:Y:S01]  /*3960*/  HFMA2.MMA R120, -RZ, RZ, 0, 1.1920928955078125e-07 ;  /* 0x00000002ff787435 */ /* 0x000fe200000001ff */
[----:B------:R-:W-:-:S05]  /*3970*/  MOV R87, R116 ;  /* 0x0000007400577202 */ /* 0x000fca0000000f00 */
[----:B------:R-:W-:-:S05]  /*3980*/  FADD.FTZ R87, R84, R87 ;  /* 0x0000005754577221 */ /* 0x000fca0000010000 */
[----:B------:R-:W-:-:S07]  /*3990*/  MOV R121, R87 ;  /* 0x0000005700797202 */ /* 0x000fce0000000f00 */
[----:B------:R-:W-:Y:S05]  /*39a0*/  WARPSYNC.COLLECTIVE R118, `(.L_x_6942) ;  /* 0x0000000076087348 */ /* 0x000fea0003c00000 */
[----:B------:R0:W1:Y:S02]  /*39b0*/  SHFL.BFLY P2, R116, R121, R120, R123 ;  /* 0x0c00007879747389 */ /* 0x000064000004007b */
[----:B01----:R-:W-:Y:S01]  /*39c0*/  ENDCOLLECTIVE ;  /* 0x000000000000791b */ /* 0x003fe20003800000 */
.L_x_6942:
[----:B------:R-:W-:Y:S01]  /*39d0*/  HFMA2.MMA R120, -RZ, RZ, 0, 2.384185791015625e-07 ;  /* 0x00000004ff787435 */ /* 0x000fe200000001ff */
[----:B------:R-:W-:-:S05]  /*39e0*/  MOV R86, R116 ;  /* 0x0000007400567202 */ /* 0x000fca0000000f00 */
[----:B------:R-:W-:-:S05]  /*39f0*/  FADD.FTZ R86, R87, R86 ;  /* 0x0000005657567221 */ /* 0x000fca0000010000 */
[----:B------:R-:W-:-:S07]  /*3a00*/  MOV R121, R86 ;  /* 0x0000005600797202 */ /* 0x000fce0000000f00 */
[----:B------:R-:W-:Y:S05]  /*3a10*/  WARPSYNC.COLLECTIVE R118, `(.L_x_6943) ;  /* 0x0000000076087348 */ /* 0x000fea0003c00000 */
[----:B------:R0:W1:Y:S02]  /*3a20*/  SHFL.BFLY P2, R116, R121, R120, R123 ;  /* 0x0c00007879747389 */ /* 0x000064000004007b */
[----:B01----:R-:W-:Y:S01]  /*3a30*/  ENDCOLLECTIVE ;  /* 0x000000000000791b */ /* 0x003fe20003800000 */
.L_x_6943:
[----:B------:R-:W-:Y:S01]  /*3a40*/  HFMA2.MMA R120, -RZ, RZ, 0, 4.76837158203125e-07 ;  /* 0x00000008ff787435 */ /* 0x000fe200000001ff */
[----:B------:R-:W-:-:S05]  /*3a50*/  MOV R97, R116 ;  /* 0x0000007400617202 */ /* 0x000fca0000000f00 */
[----:B------:R-:W-:-:S05]  /*3a60*/  FADD.FTZ R97, R86, R97 ;  /* 0x0000006156617221 */ /* 0x000fca0000010000 */
[----:B------:R-:W-:-:S07]  /*3a70*/  MOV R121, R97 ;  /* 0x0000006100797202 */ /* 0x000fce0000000f00 */
[----:B------:R-:W-:Y:S05]  /*3a80*/  WARPSYNC.COLLECTIVE R118, `(.L_x_6944) ;  /* 0x0000000076087348 */ /* 0x000fea0003c00000 */
[----:B------:R0:W1:Y:S02]  /*3a90*/  SHFL.BFLY P2, R116, R121, R120, R123 ;  /* 0x0c00007879747389 */ /* 0x000064000004007b */
[----:B01----:R-:W-:Y:S01]  /*3aa0*/  ENDCOLLECTIVE ;  /* 0x000000000000791b */ /* 0x003fe20003800000 */
.L_x_6944:
[----:B------:R-:W-:Y:S01]  /*3ab0*/  HFMA2.MMA R120, -RZ, RZ, 0, 9.5367431640625e-07 ;  /* 0x00000010ff787435 */ /* 0x000fe200000001ff */
[----:B------:R-:W-:-:S05]  /*3ac0*/  MOV R96, R116 ;  /* 0x0000007400607202 */ /* 0x000fca0000000f00 */
[----:B------:R-:W-:-:S05]  /*3ad0*/  FADD.FTZ R96, R97, R96 ;  /* 0x0000006061607221 */ /* 0x000fca0000010000 */
[----:B------:R-:W-:-:S07]  /*3ae0*/  MOV R121, R96 ;  /* 0x0000006000797202 */ /* 0x000fce0000000f00 */
[----:B------:R-:W-:Y:S05]  /*3af0*/  WARPSYNC.COLLECTIVE R118, `(.L_x_6945) ;  /* 0x0000000076087348 */ /* 0x000fea0003c00000 */
[----:B------:R0:W1:Y:S02]  /*3b00*/  SHFL.BFLY P2, R116, R121, R120, R123 ;  /* 0x0c00007879747389 */ /* 0x000064000004007b */
[----:B01----:R-:W-:Y:S01]  /*3b10*/  ENDCOLLECTIVE ;  /* 0x000000000000791b */ /* 0x003fe20003800000 */
.L_x_6945:
[----:B------:R-:W-:Y:S01]  /*3b20*/  MOV R119, R116 ;  /* 0x0000007400777202 */ /* 0x000fe20000000f00 */
[----:B------:R-:W-:Y:S06]  /*3b30*/  BRA `(.L_x_6946) ;  /* 0xffffffec00687947 */ /* 0x000fec000383ffff */
.L_x_6947:
        /* <DEDUP_REMOVED lines=12> */
.L_x_30449:


//--------------------- .text._ZN10layer_norm13ln_fwd_kernelINS_13Kernel_traitsIf13__nv_bfloat16S2_S2_fjLj1024ELj1ELj4ELj1ELj16ENS_18Kernel_traits_baseILj1024EfS2_S2_S2_fjLj128EEEEELb0ELb1ELb0ELb0EEEvNS_9FwdParamsE --------------------------
	.section	.text._ZN10layer_norm13ln_fwd_kernelINS_13Kernel_traitsIf13__nv_bfloat16S2_S2_fjLj1024ELj1ELj4ELj1ELj16ENS_18Kernel_traits_baseILj1024EfS2_S2_S2_fjLj128EEEEELb0ELb1ELb0ELb0EEEvNS_9FwdParamsE,"ax",@progbits
	.align	128
        .global         _ZN10layer_norm13ln_fwd_kernelINS_13Kernel_traitsIf13__nv_bfloat16S2_S2_fjLj1024ELj1ELj4ELj1ELj16ENS_18Kernel_traits_baseILj1024EfS2_S2_S2_fjLj128EEEEELb0ELb1ELb0ELb0EEEvNS_9FwdParamsE
        .type           _ZN10layer_norm13ln_fwd_kernelINS_13Kernel_traitsIf13__nv_bfloat16S2_S2_fjLj1024ELj1ELj4ELj1ELj16ENS_18Kernel_traits_baseILj1024EfS2_S2_S2_fjLj128EEEEELb0ELb1ELb0ELb0EEEvNS_9FwdParamsE,@function
        .size           _ZN10layer_norm13ln_fwd_kernelINS_13Kernel_traitsIf13__nv_bfloat16S2_S2_fjLj1024ELj1ELj4ELj1ELj16ENS_18Kernel_traits_baseILj1024EfS2_S2_S2_fjLj128EEEEELb0ELb1ELb0ELb0EEEvNS_9FwdParamsE,(.L_x_30450 - _ZN10layer_norm13ln_fwd_kernelINS_13Kernel_traitsIf13__nv_bfloat16S2_S2_fjLj1024ELj1ELj4ELj1ELj16ENS_18Kernel_traits_baseILj1024EfS2_S2_S2_fjLj128EEEEELb0ELb1ELb0ELb0EEEvNS_9FwdParamsE)
        .other          _ZN10layer_norm13ln_fwd_kernelINS_13Kernel_traitsIf13__nv_bfloat16S2_S2_fjLj1024ELj1ELj4ELj1ELj16ENS_18Kernel_traits_baseILj1024EfS2_S2_S2_fjLj128EEEEELb0ELb1ELb0ELb0EEEvNS_9FwdParamsE,@"STO_CUDA_ENTRY STV_DEFAULT"
_ZN10layer_norm13ln_fwd_kernelINS_13Kernel_traitsIf13__nv_bfloat16S2_S2_fjLj1024ELj1ELj4ELj1ELj16ENS_18Kernel_traits_baseILj1024EfS2_S2_S2_fjLj128EEEEELb0ELb1ELb0ELb0EEEvNS_9FwdParamsE:
.text._ZN10layer_norm13ln_fwd_kernelINS_13Kernel_traitsIf13__nv_bfloat16S2_S2_fjLj1024ELj1ELj4ELj1ELj16ENS_18Kernel_traits_baseILj1024EfS2_S2_S2_fjLj128EEEEELb0ELb1ELb0ELb0EEEvNS_9FwdParamsE:
        /* <DEDUP_REMOVED lines=23> */
[----:B------:R-:W-:Y:S01]  /*0170*/  ISETP.NE.U32.AND P1, PT, RZ, UR6, PT ;  /* 0x00000006ff007c0c */ /* 0x000fe2000bf25070 */
[----:B------:R-:W-:Y:S01]  /*0180*/  ULDC.64 UR8, c[0x0][0x278] ;  /* 0x00009e0000087ab9 */ /* 0x000fe20000000a00 */
[----:B------:R-:W-:Y:S02]  /*0190*/  CS2R R18, SRZ ;  /* 0x0000000000127805 */ /* 0x000fe4000001ff00 */
[----:B------:R-:W-:Y:S02]  /*01a0*/  CS2R R16, SRZ ;  /* 0x0000000000107805 */ /* 0x000fe4000001ff00 */
[----:B------:R-:W-:Y:S02]  /*01b0*/  ISETP.NE.AND.EX P1, PT, RZ, UR7, PT, P1 ;  /* 0x00000007ff007c0c */ /* 0x000fe4000bf25310 */
[----:B------:R-:W-:-:S02]  /*01c0*/  CS2R R22, SRZ ;  /* 0x0000000000167805 */ /* 0x000fc4000001ff00 */
[----:B------:R-:W-:-:S09]  /*01d0*/  CS2R R20, SRZ ;  /* 0x0000000000147805 */ /* 0x000fd2000001ff00 */
[----:B------:R-:W-:-:S04]  /*01e0*/  @P1 LEA R4, P2, R9, UR6, 0x5 ;  /* 0x0000000609041c11 */ /* 0x000fc8000f8428ff */
[C---:B------:R-:W-:Y:S02]  /*01f0*/  @P1 LEA.HI.X R5, R9.reuse, UR7, RZ, 0x5, P2 ;  /* 0x0000000709051c11 */ /* 0x040fe400090f2cff */
[C---:B------:R-:W-:Y:S01]  /*0200*/  LEA R6, P2, R9.reuse, UR8, 0x5 ;  /* 0x0000000809067c11 */ /* 0x040fe2000f8428ff */
[C---:B0-----:R-:W-:Y:S02]  /*0210*/  IMAD.WIDE.U32 R2, R9.reuse, 0x20, R2 ;  /* 0x0000002009027825 */ /* 0x041fe400078e0002 */
[----:B------:R0:W5:Y:S01]  /*0220*/  @P1 LDG.E.128 R16, desc[UR4][R4.64] ;  /* 0x0000000404101981 */ /* 0x000162000c1e1d00 */
[----:B------:R-:W-:-:S03]  /*0230*/  LEA.HI.X R7, R9, UR9, RZ, 0x5, P2 ;  /* 0x0000000909077c11 */ /* 0x000fc600090f2cff */
[----:B------:R0:W5:Y:S04]  /*0240*/  @P1 LDG.E.128 R20, desc[UR4][R4.64+0x10] ;  /* 0x0000100404141981 */ /* 0x000168000c1e1d00 */
[----:B------:R0:W5:Y:S04]  /*0250*/  LDG.E.128 R24, desc[UR4][R2.64] ;  /* 0x0000000402187981 */ /* 0x000168000c1e1d00 */
[----:B------:R0:W5:Y:S04]  /*0260*/  LDG.E.128 R28, desc[UR4][R2.64+0x10] ;  /* 0x00001004021c7981 */ /* 0x000168000c1e1d00 */
[----:B------:R0:W5:Y:S04]  /*0270*/  LDG.E.128 R32, desc[UR4][R6.64] ;  /* 0x0000000406207981 */ /* 0x000168000c1e1d00 */
[----:B------:R0:W5:Y:S01]  /*0280*/  LDG.E.128 R36, desc[UR4][R6.64+0x10] ;  /* 0x0000100406247981 */ /* 0x000162000c1e1d00 */
[----:B------:R-:W-:-:S07]  /*0290*/  LOP3.LUT R9, R9, 0x20, RZ, 0xfc, !PT ;  /* 0x0000002009097812 */ /* 0x000fce00078efcff */
.L_x_6949:
[----:B------:R-:W-:Y:S05]  /*02a0*/  BSYNC B0 ;  /* 0x0000000000007941 */ /* 0x000fea0003800000 */
.L_x_6948:
[----:B------:R-:W-:Y:S04]  /*02b0*/  BSSY B0, `(.L_x_6950) ;  /* 0x0000017000007945 */ /* 0x000fe80003800000 */
[----:B------:R-:W-:Y:S05]  /*02c0*/  @!P5 BRA `(.L_x_6951) ;  /* 0x000000000054d947 */ /* 0x000fea0003800000 */
[----:B------:R-:W-:Y:S01]  /*02d0*/  ULDC.64 UR6, c[0x0][0x2c8] ;  /* 0x0000b20000067ab9 */ /* 0x000fe20000000a00 */
[----:B0-----:R-:W0:Y:S01]  /*02e0*/  LDC.64 R6, c[0x0][0x260] ;  /* 0x00009800ff067b82 */ /* 0x001e220000000a00 */
        /* <DEDUP_REMOVED lines=18> */
[----:B------:R-:W-:-:S07]  /*0410*/  IADD3 R9, R9, 0x20, RZ ;  /* 0x0000002009097810 */ /* 0x000fce0007ffe0ff */
.L_x_6951:
[----:B------:R-:W-:Y:S05]  /*0420*/  BSYNC B0 ;  /* 0x0000000000007941 */ /* 0x000fea0003800000 */
.L_x_6950:
[----:B------:R-:W-:Y:S04]  /*0430*/  BSSY B0, `(.L_x_6952) ;  /* 0x0000017000007945 */ /* 0x000fe80003800000 */
[----:B------:R-:W-:Y:S05]  /*0440*/  @!P4 BRA `(.L_x_6953) ;  /* 0x000000000054c947 */ /* 0x000fea0003800000 */
[----:B------:R-:W-:Y:S01]  /*0450*/  ULDC.64 UR6, c[0x0][0x2c8] ;  /* 0x0000b20000067ab9 */ /* 0x000fe20000000a00 */
[----:B01----:R-:W0:Y:S01]  /*0460*/  LDC.64 R6, c[0x0][0x260] ;  /* 0x00009800ff067b82 */ /* 0x003e220000000a00 */
        /* <DEDUP_REMOVED lines=19> */
.L_x_6953:
[----:B------:R-:W-:Y:S05]  /*05a0*/  BSYNC B0 ;  /* 0x0000000000007941 */ /* 0x000fea0003800000 */
.L_x_6952:
[----:B------:R-:W-:Y:S04]  /*05b0*/  BSSY B0, `(.L_x_6954) ;  /* 0x0000016000007945 */ /* 0x000fe80003800000 */
[----:B------:R-:W-:Y:S05]  /*05c0*/  @!P3 BRA `(.L_x_6955) ;  /* 0x000000000050b947 */ /* 0x000fea0003800000 */
[----:B------:R-:W-:Y:S01]  /*05d0*/  ULDC.64 UR6, c[0x0][0x2c8] ;  /* 0x0000b20000067ab9 */ /* 0x000fe20000000a00 */
[----:B012---:R-:W0:Y:S01]  /*05e0*/  LDC.64 R2, c[0x0][0x260] ;  /* 0x00009800ff027b82 */ /* 0x007e220000000a00 */
        /* <DEDUP_REMOVED lines=17> */
[----:B------:R3:W5:Y:S02]  /*0700*/  LDG.E.128 R108, desc[UR4][R6.64+0x10] ;  /* 0x00001004066c7981 */ /* 0x000764000c1e1d00 */
.L_x_6955:
[----:B------:R-:W-:Y:S05]  /*0710*/  BSYNC B0 ;  /* 0x0000000000007941 */ /* 0x000fea0003800000 */
.L_x_6954:
[----:B------:R-:W-:Y:S02]  /*0720*/  ULDC UR6, c[0x0][0x214] ;  /* 0x0000850000067ab9 */ /* 0x000fe40000000800 */
[----:B------:R-:W-:-:S13]  /*0730*/  ISETP.GE.AND P1, PT, R8, UR6, PT ;  /* 0x0000000608007c0c */ /* 0x000fda000bf26270 */
[----:B------:R-:W-:Y:S05]  /*0740*/  @P1 EXIT ;  /* 0x000000000000194d */ /* 0x000fea0003800000 */
[----:B------:R-:W-:Y:S01]  /*0750*/  ULDC.64 UR6, c[0x0][0x270] ;  /* 0x00009c0000067ab9 */ /* 0x000fe20000000a00 */
[----:B0123--:R-:W-:Y:S01]  /*0760*/  MOV R2, R8 ;  /* 0x0000000800027202 */ /* 0x00ffe20000000f00 */
[----:B------:R-:W-:Y:S01]  /*0770*/  ULDC UR11, c[0x0][0x218] ;  /* 0x00008600000b7ab9 */ /* 0x000fe20000000800 */
[----:B------:R-:W-:Y:S01]  /*0780*/  ISETP.NE.U32.AND P1, PT, RZ, UR6, PT ;  /* 0x00000006ff007c0c */ /* 0x000fe2000bf25070 */
[----:B------:R-:W-:Y:S01]  /*0790*/  ULDC.U8 UR6, c[0x0][0x2a0] ;  /* 0x0000a80000067ab9 */ /* 0x000fe20000000000 */
[----:B------:R-:W-:Y:S01]  /*07a0*/  ULDC UR10, c[0x0][0x2d8] ;  /* 0x0000b600000a7ab9 */ /* 0x000fe20000000800 */
[----:B------:R-:W-:Y:S01]  /*07b0*/  ISETP.NE.AND P2, PT, RZ, UR6, PT ;  /* 0x00000006ff007c0c */ /* 0x000fe2000bf45270 */
[----:B------:R-:W-:Y:S01]  /*07c0*/  ULDC.64 UR8, c[0x0][0x238] ;  /* 0x00008e0000087ab9 */ /* 0x000fe20000000a00 */
[----:B------:R-:W-:Y:S01]  /*07d0*/  ISETP.NE.AND.EX P1, PT, RZ, UR7, PT, P1 ;  /* 0x00000007ff007c0c */ /* 0x000fe2000bf25310 */
[----:B------:R-:W-:Y:S01]  /*07e0*/  ULDC.64 UR6, c[0x0][0x230] ;  /* 0x00008c0000067ab9 */ /* 0x000fe20000000a00 */
[----:B------:R-:W-:-:S11]  /*07f0*/  P2R R3, PR, RZ, 0x4 ;  /* 0x00000004ff037803 */ /* 0x000fd60000000000 */
.L_x_6973:
        /* <DEDUP_REMOVED lines=22> */
[----:B---3--:R-:W-:Y:S02]  /*0960*/  SHF.L.U32 R121, R13, 0x10, RZ ;  /* 0x000000100d797819 */ /* 0x008fe400000006ff */
[----:B------:R-:W-:Y:S02]  /*0970*/  SHF.L.U32 R119, R12, 0x10, RZ ;  /* 0x000000100c777819 */ /* 0x000fe400000006ff */
[----:B------:R-:W-:Y:S01]  /*0980*/  SHF.L.U32 R123, R14, 0x10, RZ ;  /* 0x000000100e7b7819 */ /* 0x000fe200000006ff */
[-C--:B------:R-:W-:Y:S01]  /*0990*/  FMUL.FTZ R121, R121, R142.reuse ;  /* 0x0000008e79797220 */ /* 0x080fe20000410000 */
[----:B------:R-:W-:Y:S01]  /*09a0*/  SHF.L.U32 R143, R15, 0x10, RZ ;  /* 0x000000100f8f7819 */ /* 0x000fe200000006ff */
[----:B------:R-:W-:-:S02]  /*09b0*/  FMUL.FTZ R119, R119, R142 ;  /* 0x0000008e77777220 */ /* 0x000fc40000410000 */
[----:B------:R-:W-:Y:S01]  /*09c0*/  FMUL.FTZ R123, R123, R142 ;  /* 0x0000008e7b7b7220 */ /* 0x000fe20000410000 */
[----:B------:R-:W-:Y:S01]  /*09d0*/  PRMT R120, R13, 0x7632, R120 ;  /* 0x000076320d787816 */ /* 0x000fe20000000078 */
[----:B-----5:R-:W-:Y:S01]  /*09e0*/  FMUL.FTZ R13, R34, R121 ;  /* 0x00000079220d7220 */ /* 0x020fe20000410000 */
[----:B------:R-:W-:Y:S02]  /*09f0*/  PRMT R144, R15, 0x7632, R144 ;  /* 0x000076320f907816 */ /* 0x000fe40000000090 */
[----:B--2---:R-:W-:Y:S02]  /*0a00*/  @P2 SHF.L.U32 R116, R113, 0x10, RZ ;  /* 0x0000001071742819 */ /* 0x004fe400000006ff */
[----:B------:R-:W-:Y:S01]  /*0a10*/  PRMT R118, R12, 0x7632, R118 ;  /* 0x000076320c767816 */ /* 0x000fe20000000076 */
[----:B------:R-:W-:Y:S01]  /*0a20*/  FMUL.FTZ R12, R32, R119 ;  /* 0x00000077200c7220 */ /* 0x000fe20000410000 */
[----:B------:R-:W-:Y:S01]  /*0a30*/  PRMT R122, R14, 0x7632, R122 ;  /* 0x000076320e7a7816 */ /* 0x000fe2000000007a */
[----:B------:R-:W-:Y:S01]  /*0a40*/  FMUL.FTZ R14, R36, R123 ;  /* 0x0000007b240e7220 */ /* 0x000fe20000410000 */
[----:B------:R-:W-:-:S02]  /*0a50*/  @P2 SHF.L.U32 R15, R112, 0x10, RZ ;  /* 0x00000010700f2819 */ /* 0x000fc400000006ff */
[----:B------:R-:W-:Y:S01]  /*0a60*/  @P2 SHF.L.U32 R117, R114, 0x10, RZ ;  /* 0x0000001072752819 */ /* 0x000fe200000006ff */
[-C--:B------:R-:W-:Y:S01]  /*0a70*/  FMUL.FTZ R143, R143, R142.reuse ;  /* 0x0000008e8f8f7220 */ /* 0x080fe20000410000 */
[----:B------:R-:W-:Y:S01]  /*0a80*/  @P2 FADD.FTZ R13, R116, R13 ;  /* 0x0000000d740d2221 */ /* 0x000fe20000010000 */
[----:B------:R-:W-:Y:S01]  /*0a90*/  @P2 FADD.FTZ R12, R15, R12 ;  /* 0x0000000c0f0c2221 */ /* 0x000fe20000010000 */
[----:B------:R-:W-:Y:S01]  /*0aa0*/  @P2 SHF.L.U32 R116, R115, 0x10, RZ ;  /* 0x0000001073742819 */ /* 0x000fe200000006ff */
[----:B------:R-:W-:Y:S01]  /*0ab0*/  @P2 FADD.FTZ R14, R117, R14 ;  /* 0x0000000e750e2221 */ /* 0x000fe20000010000 */
[----:B------:R-:W-:Y:S01]  /*0ac0*/  SHF.L.U32 R117, R118, 0x10, RZ ;  /* 0x0000001076757819 */ /* 0x000fe200000006ff */
[----:B------:R-:W-:Y:S01]  /*0ad0*/  FMUL.FTZ R15, R38, R143 ;  /* 0x0000008f260f7220 */ /* 0x000fe20000410000 */
[----:B------:R-:W-:Y:S02]  /*0ae0*/  SHF.L.U32 R119, R120, 0x10, RZ ;  /* 0x0000001078777819 */ /* 0x000fe400000006ff */
[----:B------:R-:W-:Y:S01]  /*0af0*/  SHF.L.U32 R121, R122, 0x10, RZ ;  /* 0x000000107a797819 */ /* 0x000fe200000006ff */
[----:B------:R-:W-:Y:S01]  /*0b00*/  @P2 FADD.FTZ R15, R116, R15 ;  /* 0x0000000f740f2221 */ /* 0x000fe20000010000 */
[----:B------:R-:W-:Y:S01]  /*0b10*/  SHF.L.U32 R123, R144, 0x10, RZ ;  /* 0x00000010907b7819 */ /* 0x000fe200000006ff */
[-C--:B------:R-:W-:Y:S01]  /*0b20*/  FMUL.FTZ R116, R117, R142.reuse ;  /* 0x0000008e75747220 */ /* 0x080fe20000410000 */
[----:B------:R-:W-:Y:S01]  /*0b30*/  @P2 PRMT R117, R112, 0x7632, R117 ;  /* 0x0000763270752816 */ /* 0x000fe20000000075 */
[-C--:B------:R-:W-:Y:S01]  /*0b40*/  FMUL.FTZ R120, R119, R142.reuse ;  /* 0x0000008e77787220 */ /* 0x080fe20000410000 */
        /* <DEDUP_REMOVED lines=25> */
.L_x_6957:
[----:B------:R-:W-:Y:S05]  /*0ce0*/  BSYNC B0 ;  /* 0x0000000000007941 */ /* 0x000fea0003800000 */
.L_x_6956:
[----:B------:R-:W-:Y:S01]  /*0cf0*/  ISETP.GE.U32.AND P2, PT, R0, 0x40, PT ;  /* 0x000000400000780c */ /* 0x000fe20003f46070 */
[----:B------:R-:W-:-:S12]  /*0d00*/  BSSY B0, `(.L_x_6958) ;  /* 0x0000042000007945 */ /* 0x000fd80003800000 */
[----:B------:R-:W-:Y:S05]  /*0d10*/  @!P2 BRA `(.L_x_6959) ;  /* 0x000000040000a947 */ /* 0x000fea0003800000 */
[----:B------:R-:W1:Y:S01]  /*0d20*/  LDC.64 R4, c[0x0][0x220] ;  /* 0x00008800ff047b82 */ /* 0x000e620000000a00 */
[----:B------:R-:W-:-:S04]  /*0d30*/  ISETP.NE.U32.AND P2, PT, RZ, UR6, PT ;  /* 0x00000006ff007c0c */ /* 0x000fc8000bf45070 */
[----:B------:R-:W-:-:S13]  /*0d40*/  ISETP.NE.AND.EX P2, PT, RZ, UR7, PT, P2 ;  /* 0x00000007ff007c0c */ /* 0x000fda000bf45320 */
[----:B------:R-:W-:-:S04]  /*0d50*/  @P2 LEA R8, P3, R143, UR6, 0x4 ;  /* 0x000000068f082c11 */ /* 0x000fc8000f8620ff */
[C---:B------:R-:W-:Y:S01]  /*0d60*/  @P2 LEA.HI.X R9, R143.reuse, UR7, RZ, 0x4, P3 ;  /* 0x000000078f092c11 */ /* 0x040fe200098f24ff */
[----:B-1----:R-:W-:-:S04]  /*0d70*/  IMAD.WIDE.U32 R4, R143, 0x10, R4 ;  /* 0x000000108f047825 */ /* 0x002fc800078e0004 */
[----:B------:R-:W2:Y:S04]  /*0d80*/  @P2 LDG.E.128 R112, desc[UR4][R8.64] ;  /* 0x0000000408702981 */ /* 0x000ea8000c1e1d00 */
[----:B------:R-:W0:Y:S02]  /*0d90*/  LDG.E.128 R4, desc[UR4][R4.64] ;  /* 0x0000000404047981 */ /* 0x000e24000c1e1d00 */
[----:B0-----:R-:W-:Y:S02]  /*0da0*/  SHF.L.U32 R117, R5, 0x10, RZ ;  /* 0x0000001005757819 */ /* 0x001fe400000006ff */
        /* <DEDUP_REMOVED lines=16> */
[----:B------:R-:W-:Y:S01]  /*0eb0*/  FMUL.FTZ R145, R145, R142 ;  /* 0x0000008e91917220 */ /* 0x000fe20000410000 */
[----:B------:R-:W-:Y:S01]  /*0ec0*/  @P2 FADD.FTZ R5, R8, R5 ;  /* 0x0000000508052221 */ /* 0x000fe20000010000 */
[----:B------:R-:W-:Y:S01]  /*0ed0*/  @P2 FADD.FTZ R4, R7, R4 ;  /* 0x0000000407042221 */ /* 0x000fe20000010000 */
[----:B------:R-:W-:Y:S01]  /*0ee0*/  @P2 SHF.L.U32 R8, R115, 0x10, RZ ;  /* 0x0000001073082819 */ /* 0x000fe200000006ff */
[----:B------:R-:W-:Y:S01]  /*0ef0*/  @P2 FADD.FTZ R6, R9, R6 ;  /* 0x0000000609062221 */ /* 0x000fe20000010000 */
[----:B------:R-:W-:Y:S01]  /*0f00*/  SHF.L.U32 R9, R10, 0x10, RZ ;  /* 0x000000100a097819 */ /* 0x000fe200000006ff */
[----:B------:R-:W-:Y:S01]  /*0f10*/  FMUL.FTZ R7, R62, R145 ;  /* 0x000000913e077220 */ /* 0x000fe20000410000 */
[----:B------:R-:W-:Y:S02]  /*0f20*/  SHF.L.U32 R11, R116, 0x10, RZ ;  /* 0x00000010740b7819 */ /* 0x000fe400000006ff */
[----:B------:R-:W-:-:S02]  /*0f30*/  SHF.L.U32 R117, R118, 0x10, RZ ;  /* 0x0000001076757819 */ /* 0x000fc400000006ff */
[----:B------:R-:W-:Y:S01]  /*0f40*/  SHF.L.U32 R119, R144, 0x10, RZ ;  /* 0x0000001090777819 */ /* 0x000fe200000006ff */
[----:B------:R-:W-:Y:S01]  /*0f50*/  @P2 FADD.FTZ R7, R8, R7 ;  /* 0x0000000708072221 */ /* 0x000fe20000010000 */
[-C--:B------:R-:W-:Y:S01]  /*0f60*/  FMUL.FTZ R8, R9, R142.reuse ;  /* 0x0000008e09087220 */ /* 0x080fe20000410000 */
[-C--:B------:R-:W-:Y:S01]  /*0f70*/  FMUL.FTZ R116, R11, R142.reuse ;  /* 0x0000008e0b747220 */ /* 0x080fe20000410000 */
[-C--:B------:R-:W-:Y:S01]  /*0f80*/  FMUL.FTZ R118, R117, R142.reuse ;  /* 0x0000008e75767220 */ /* 0x080fe20000410000 */
[----:B------:R-:W-:Y:S01]  /*0f90*/  FMUL.FTZ R144, R119, R142 ;  /* 0x0000008e77907220 */ /* 0x000fe20000410000 */
[----:B------:R-:W-:Y:S02]  /*0fa0*/  @P2 PRMT R10, R112, 0x7632, R10 ;  /* 0x00007632700a2816 */ /* 0x000fe4000000000a */
[----:B------:R-:W-:Y:S02]  /*0fb0*/  @P2 PRMT R117, R113, 0x7632, R117 ;  /* 0x0000763271752816 */ /* 0x000fe40000000075 */
[----:B------:R-:W-:-:S02]  /*0fc0*/  @P2 PRMT R119, R114, 0x7632, R119 ;  /* 0x0000763272772816 */ /* 0x000fc40000000077 */
[----:B------:R-:W-:Y:S01]  /*0fd0*/  @P2 PRMT R145, R115, 0x7632, R145 ;  /* 0x0000763273912816 */ /* 0x000fe20000000091 */
[----:B------:R-:W-:Y:S01]  /*0fe0*/  FMUL.FTZ R9, R57, R8 ;  /* 0x0000000839097220 */ /* 0x000fe20000410000 */
[----:B------:R-:W-:Y:S01]  /*0ff0*/  FMUL.FTZ R8, R59, R116 ;  /* 0x000000743b087220 */ /* 0x000fe20000410000 */
[----:B------:R-:W-:Y:S01]  /*1000*/  FMUL.FTZ R11, R61, R118 ;  /* 0x000000763d0b7220 */ /* 0x000fe20000410000 */
[----:B------:R-:W-:Y:S01]  /*1010*/  @P2 SHF.L.U32 R116, R10, 0x10, RZ ;  /* 0x000000100a742819 */ /* 0x000fe200000006ff */
[----:B------:R-:W-:Y:S01]  /*1020*/  FMUL.FTZ R10, R63, R144 ;  /* 0x000000903f0a7220 */ /* 0x000fe20000410000 */
[----:B------:R-:W-:Y:S02]  /*1030*/  @P2 SHF.L.U32 R117, R117, 0x10, RZ ;  /* 0x0000001075752819 */ /* 0x000fe400000006ff */
[----:B------:R-:W-:Y:S02]  /*1040*/  @P2 SHF.L.U32 R118, R119, 0x10, RZ ;  /* 0x0000001077762819 */ /* 0x000fe400000006ff */
        /* <DEDUP_REMOVED lines=13> */
.L_x_6959:
[----:B------:R-:W-:Y:S05]  /*1120*/  BSYNC B0 ;  /* 0x0000000000007941 */ /* 0x000fea0003800000 */
.L_x_6958:
        /* <DEDUP_REMOVED lines=15> */
[----:B------:R-:W-:Y:S01]  /*1220*/  PRMT R131, R117, 0x7632, R131 ;  /* 0x0000763275837816 */ /* 0x000fe20000000083 */
[-C--:B------:R-:W-:Y:S01]  /*1230*/  FMUL.FTZ R145, R145, R142.reuse ;  /* 0x0000008e91917220 */ /* 0x080fe20000410000 */
[----:B--2---:R-:W-:Y:S01]  /*1240*/  @P2 SHF.L.U32 R117, R112, 0x10, RZ ;  /* 0x0000001070752819 */ /* 0x004fe200000006ff */
[----:B-----5:R-:W-:Y:S01]  /*1250*/  FMUL.FTZ R124, R80, R127 ;  /* 0x0000007f507c7220 */ /* 0x020fe20000410000 */
[----:B------:R-:W-:Y:S01]  /*1260*/  SHF.L.U32 R147, R119, 0x10, RZ ;  /* 0x0000001077937819 */ /* 0x000fe200000006ff */
[----:B------:R-:W-:Y:S01]  /*1270*/  FMUL.FTZ R129, R129, R142 ;  /* 0x0000008e81817220 */ /* 0x000fe20000410000 */
[----:B------:R-:W-:Y:S01]  /*1280*/  PRMT R144, R119, 0x7632, R144 ;  /* 0x0000763277907816 */ /* 0x000fe20000000090 */
[----:B------:R-:W-:Y:S01]  /*1290*/  FMUL.FTZ R128, R84, R145 ;  /* 0x0000009154807220 */ /* 0x000fe20000410000 */
[----:B------:R-:W-:-:S02]  /*12a0*/  PRMT R126, R116, 0x7632, R126 ;  /* 0x00007632747e7816 */ /* 0x000fc4000000007e */
[----:B------:R-:W-:Y:S01]  /*12b0*/  @P2 SHF.L.U32 R119, R114, 0x10, RZ ;  /* 0x0000001072772819 */ /* 0x000fe200000006ff */
[----:B------:R-:W-:Y:S01]  /*12c0*/  @P2 FADD.FTZ R124, R117, R124 ;  /* 0x0000007c757c2221 */ /* 0x000fe20000010000 */
[----:B------:R-:W-:Y:S01]  /*12d0*/  PRMT R118, R118, 0x7632, R118 ;  /* 0x0000763276767816 */ /* 0x000fe20000000076 */
[----:B------:R-:W-:Y:S01]  /*12e0*/  FMUL.FTZ R125, R82, R129 ;  /* 0x00000081527d7220 */ /* 0x000fe20000410000 */
[----:B------:R-:W-:Y:S01]  /*12f0*/  @P2 SHF.L.U32 R116, R113, 0x10, RZ ;  /* 0x0000001071742819 */ /* 0x000fe200000006ff */
[----:B------:R-:W-:Y:S01]  /*1300*/  @P2 FADD.FTZ R128, R119, R128 ;  /* 0x0000008077802221 */ /* 0x000fe20000010000 */
[----:B------:R-:W-:Y:S01]  /*1310*/  SHF.L.U32 R117, R126, 0x10, RZ ;  /* 0x000000107e757819 */ /* 0x000fe200000006ff */
[-C--:B------:R-:W-:Y:S01]  /*1320*/  FMUL.FTZ R147, R147, R142.reuse ;  /* 0x0000008e93937220 */ /* 0x080fe20000410000 */
[----:B------:R-:W-:Y:S02]  /*1330*/  SHF.L.U32 R131, R131, 0x10, RZ ;  /* 0x0000001083837819 */ /* 0x000fe400000006ff */
[----:B------:R-:W-:Y:S01]  /*1340*/  SHF.L.U32 R119, R118, 0x10, RZ ;  /* 0x0000001076777819 */ /* 0x000fe200000006ff */
[----:B------:R-:W-:Y:S01]  /*1350*/  @P2 FADD.FTZ R125, R116, R125 ;  /* 0x0000007d747d2221 */ /* 0x000fe20000010000 */
[----:B------:R-:W-:Y:S01]  /*1360*/  SHF.L.U32 R127, R144, 0x10, RZ ;  /* 0x00000010907f7819 */ /* 0x000fe200000006ff */
[-C--:B------:R-:W-:Y:S01]  /*1370*/  FMUL.FTZ R116, R117, R142.reuse ;  /* 0x0000008e75747220 */ /* 0x080fe20000410000 */
[----:B------:R-:W-:Y:S01]  /*1380*/  @P2 SHF.L.U32 R129, R115, 0x10, RZ ;  /* 0x0000001073812819 */ /* 0x000fe200000006ff */
[----:B------:R-:W-:Y:S01]  /*1390*/  FMUL.FTZ R130, R86, R147 ;  /* 0x0000009356827220 */ /* 0x000fe20000410000 */
[----:B------:R-:W-:Y:S01]  /*13a0*/  @P2 PRMT R117, R112, 0x7632, R117 ;  /* 0x0000763270752816 */ /* 0x000fe20000000075 */
[-C--:B------:R-:W-:Y:S01]  /*13b0*/  FMUL.FTZ R126, R131, R142.reuse ;  /* 0x0000008e837e7220 */ /* 0x080fe20000410000 */
[-C--:B------:R-:W-:Y:S01]  /*13c0*/  FMUL.FTZ R144, R119, R142.reuse ;  /* 0x0000008e77907220 */ /* 0x080fe20000410000 */
[----:B------:R-:W-:Y:S01]  /*13d0*/  @P2 PRMT R118, R113, 0x7632, R118 ;  /* 0x0000763271762816 */ /* 0x000fe20000000076 */
[----:B------:R-:W-:Y:S01]  /*13e0*/  FMUL.FTZ R146, R127, R142 ;  /* 0x0000008e7f927220 */ /* 0x000fe20000410000 */
[----:B------:R-:W-:Y:S01]  /*13f0*/  @P2 PRMT R119, R114, 0x7632, R119 ;  /* 0x0000763272772816 */ /* 0x000fe20000000077 */
[----:B------:R-:W-:Y:S01]  /*1400*/  FMUL.FTZ R127, R81, R116 ;  /* 0x00000074517f7220 */ /* 0x000fe20000410000 */
[----:B------:R-:W-:Y:S01]  /*1410*/  @P2 PRMT R131, R115, 0x7632, R131 ;  /* 0x0000763273832816 */ /* 0x000fe20000000083 */
[----:B------:R-:W-:Y:S01]  /*1420*/  @P2 FADD.FTZ R130, R129, R130 ;  /* 0x0000008281822221 */ /* 0x000fe20000010000 */
[----:B------:R-:W-:Y:S01]  /*1430*/  @P2 SHF.L.U32 R116, R117, 0x10, RZ ;  /* 0x0000001075742819 */ /* 0x000fe200000006ff */
[----:B------:R-:W-:Y:S01]  /*1440*/  FMUL.FTZ R129, R85, R144 ;  /* 0x0000009055817220 */ /* 0x000fe20000410000 */
[----:B------:R-:W-:Y:S01]  /*1450*/  @P2 SHF.L.U32 R117, R118, 0x10, RZ ;  /* 0x0000001076752819 */ /* 0x000fe200000006ff */
[----:B------:R-:W-:Y:S01]  /*1460*/  FMUL.FTZ R126, R83, R126 ;  /* 0x0000007e537e7220 */ /* 0x000fe20000410000 */
[----:B------:R-:W-:-:S02]  /*1470*/  @P2 SHF.L.U32 R118, R119, 0x10, RZ ;  /* 0x0000001077762819 */ /* 0x000fc400000006ff */
[----:B------:R-:W-:Y:S01]  /*1480*/  @P2 SHF.L.U32 R144, R131, 0x10, RZ ;  /* 0x0000001083902819 */ /* 0x000fe200000006ff */
[----:B------:R-:W-:Y:S01]  /*1490*/  FMUL.FTZ R131, R87, R146 ;  /* 0x0000009257837220 */ /* 0x000fe20000410000 */
[----:B------:R-:W-:Y:S01]  /*14a0*/  @P2 FADD.FTZ R127, R116, R127 ;  /* 0x0000007f747f2221 */ /* 0x000fe20000010000 */
[----:B------:R-:W-:Y:S01]  /*14b0*/  @P2 FADD.FTZ R126, R117, R126 ;  /* 0x0000007e757e2221 */ /* 0x000fe20000010000 */
[----:B------:R-:W-:Y:S01]  /*14c0*/  @P2 FADD.FTZ R129, R118, R129 ;  /* 0x0000008176812221 */ /* 0x000fe20000010000 */
[----:B------:R-:W-:Y:S01]  /*14d0*/  @P2 FADD.FTZ R131, R144, R131 ;  /* 0x0000008390832221 */ /* 0x000fe20000010000 */
[C---:B------:R-:W-:Y:S02]  /*14e0*/  LEA R144, P2, R143.reuse, UR8, 0x4 ;  /* 0x000000088f907c11 */ /* 0x040fe4000f8420ff */
[----:B------:R-:W-:Y:S02]  /*14f0*/  F2FP.BF16.F32.PACK_AB R117, R126, R125 ;  /* 0x0000007d7e75723e */ /* 0x000fe400000010ff */
[----:B------:R-:W-:-:S02]  /*1500*/  LEA.HI.X R145, R143, UR9, RZ, 0x4, P2 ;  /* 0x000000098f917c11 */ /* 0x000fc400090f24ff */
[----:B------:R-:W-:Y:S02]  /*1510*/  F2FP.BF16.F32.PACK_AB R118, R129, R128 ;  /* 0x000000808176723e */ /* 0x000fe400000010ff */
[----:B------:R-:W-:Y:S02]  /*1520*/  F2FP.BF16.F32.PACK_AB R116, R127, R124 ;  /* 0x0000007c7f74723e */ /* 0x000fe400000010ff */
[----:B------:R-:W-:-:S05]  /*1530*/  F2FP.BF16.F32.PACK_AB R119, R131, R130 ;  /* 0x000000828377723e */ /* 0x000fca00000010ff */
[----:B------:R2:W-:Y:S01]  /*1540*/  STG.E.128 desc[UR4][R144.64], R116 ;  /* 0x0000007490007986 */ /* 0x0005e2000c101d04 */
[----:B------:R-:W-:-:S07]  /*1550*/  IADD3 R143, R143, 0x20, RZ ;  /* 0x000000208f8f7810 */ /* 0x000fce0007ffe0ff */
.L_x_6961:
[----:B------:R-:W-:Y:S05]  /*1560*/  BSYNC B0 ;  /* 0x0000000000007941 */ /* 0x000fea0003800000 */
.L_x_6960:
        /* <DEDUP_REMOVED lines=11> */
[C---:B---3--:R-:W-:Y:S02]  /*1620*/  PRMT R134, R116.reuse, 0x7632, R134 ;  /* 0x0000763274867816 */ /* 0x048fe40000000086 */
[----:B------:R-:W-:Y:S02]  /*1630*/  PRMT R136, R117, 0x7632, R136 ;  /* 0x0000763275887816 */ /* 0x000fe40000000088 */
[----:B------:R-:W-:-:S02]  /*1640*/  SHF.L.U32 R135, R116, 0x10, RZ ;  /* 0x0000001074877819 */ /* 0x000fc400000006ff */
[----:B------:R-:W-:Y:S02]  /*1650*/  SHF.L.U32 R137, R117, 0x10, RZ ;  /* 0x0000001075897819 */ /* 0x000fe400000006ff */
[C---:B------:R-:W-:Y:S02]  /*1660*/  SHF.L.U32 R139, R118.reuse, 0x10, RZ ;  /* 0x00000010768b7819 */ /* 0x040fe400000006ff */
[----:B------:R-:W-:Y:S02]  /*1670*/  PRMT R118, R118, 0x7632, R118 ;  /* 0x0000763276767816 */ /* 0x000fe40000000076 */
[C---:B------:R-:W-:Y:S02]  /*1680*/  SHF.L.U32 R145, R119.reuse, 0x10, RZ ;  /* 0x0000001077917819 */ /* 0x040fe400000006ff */
[----:B------:R-:W-:Y:S02]  /*1690*/  PRMT R138, R119, 0x7632, R138 ;  /* 0x00007632778a7816 */ /* 0x000fe4000000008a */
[----:B------:R-:W-:-:S02]  /*16a0*/  SHF.L.U32 R117, R134, 0x10, RZ ;  /* 0x0000001086757819 */ /* 0x000fc400000006ff */
[----:B------:R-:W-:Y:S01]  /*16b0*/  SHF.L.U32 R119, R136, 0x10, RZ ;  /* 0x0000001088777819 */ /* 0x000fe200000006ff */
[-C--:B------:R-:W-:Y:S01]  /*16c0*/  FMUL.FTZ R135, R135, R142.reuse ;  /* 0x0000008e87877220 */ /* 0x080fe20000410000 */
[-C--:B------:R-:W-:Y:S01]  /*16d0*/  FMUL.FTZ R137, R137, R142.reuse ;  /* 0x0000008e89897220 */ /* 0x080fe20000410000 */
[----:B0-----:R-:W-:Y:S01]  /*16e0*/  SHF.L.U32 R133, R118, 0x10, RZ ;  /* 0x0000001076857819 */ /* 0x001fe200000006ff */
[-C--:B------:R-:W-:Y:S01]  /*16f0*/  FMUL.FTZ R116, R117, R142.reuse ;  /* 0x0000008e75747220 */ /* 0x080fe20000410000 */
[-C--:B------:R-:W-:Y:S01]  /*1700*/  FMUL.FTZ R118, R119, R142.reuse ;  /* 0x0000008e77767220 */ /* 0x080fe20000410000 */
[-C--:B------:R-:W-:Y:S01]  /*1710*/  FMUL.FTZ R139, R139, R142.reuse ;  /* 0x0000008e8b8b7220 */ /* 0x080fe20000410000 */
[-C--:B------:R-:W-:Y:S01]  /*1720*/  FMUL.FTZ R145, R145, R142.reuse ;  /* 0x0000008e91917220 */ /* 0x080fe20000410000 */
[----:B--2---:R-:W-:Y:S01]  /*1730*/  @P2 SHF.L.U32 R117, R112, 0x10, RZ ;  /* 0x0000001070752819 */ /* 0x004fe200000006ff */
[----:B-----5:R-:W-:Y:S01]  /*1740*/  FMUL.FTZ R132, R104, R135 ;  /* 0x0000008768847220 */ /* 0x020fe20000410000 */
[----:B------:R-:W-:Y:S01]  /*1750*/  @P2 SHF.L.U32 R119, R113, 0x10, RZ ;  /* 0x0000001071772819 */ /* 0x000fe200000006ff */
[----:B------:R-:W-:Y:S01]  /*1760*/  FMUL.FTZ R134, R106, R137 ;  /* 0x000000896a867220 */ /* 0x000fe20000410000 */
[----:B------:R-:W-:Y:S01]  /*1770*/  SHF.L.U32 R147, R138, 0x10, RZ ;  /* 0x000000108a937819 */ /* 0x000fe200000006ff */
[-C--:B------:R-:W-:Y:S01]  /*1780*/  FMUL.FTZ R144, R133, R142.reuse ;  /* 0x0000008e85907220 */ /* 0x080fe20000410000 */
[----:B------:R-:W-:Y:S01]  /*1790*/  @P2 SHF.L.U32 R133, R114, 0x10, RZ ;  /* 0x0000001072852819 */ /* 0x000fe200000006ff */
[----:B------:R-:W-:Y:S01]  /*17a0*/  FMUL.FTZ R136, R108, R139 ;  /* 0x0000008b6c887220 */ /* 0x000fe20000410000 */
[----:B------:R-:W-:Y:S01]  /*17b0*/  @P2 SHF.L.U32 R135, R115, 0x10, RZ ;  /* 0x0000001073872819 */ /* 0x000fe200000006ff */
[----:B------:R-:W-:Y:S01]  /*17c0*/  FMUL.FTZ R138, R110, R145 ;  /* 0x000000916e8a7220 */ /* 0x000fe20000410000 */
[----:B------:R-:W-:Y:S01]  /*17d0*/  @P2 FADD.FTZ R132, R117, R132 ;  /* 0x0000008475842221 */ /* 0x000fe20000010000 */
[----:B------:R-:W-:Y:S01]  /*17e0*/  @P2 FADD.FTZ R134, R119, R134 ;  /* 0x0000008677862221 */ /* 0x000fe20000010000 */
[----:B------:R-:W-:Y:S01]  /*17f0*/  @P2 PRMT R117, R112, 0x7632, R117 ;  /* 0x0000763270752816 */ /* 0x000fe20000000075 */
[----:B------:R-:W-:Y:S01]  /*1800*/  FMUL.FTZ R146, R147, R142 ;  /* 0x0000008e93927220 */ /* 0x000fe20000410000 */
[----:B------:R-:W-:-:S02]  /*1810*/  @P2 PRMT R119, R113, 0x7632, R119 ;  /* 0x0000763271772816 */ /* 0x000fc40000000077 */
[----:B------:R-:W-:Y:S02]  /*1820*/  @P2 PRMT R139, R114, 0x7632, R139 ;  /* 0x00007632728b2816 */ /* 0x000fe4000000008b */
[----:B------:R-:W-:Y:S01]  /*1830*/  @P2 PRMT R145, R115, 0x7632, R145 ;  /* 0x0000763273912816 */ /* 0x000fe20000000091 */
[----:B------:R-:W-:Y:S01]  /*1840*/  @P2 FADD.FTZ R136, R133, R136 ;  /* 0x0000008885882221 */ /* 0x000fe20000010000 */
[----:B------:R-:W-:Y:S01]  /*1850*/  @P2 FADD.FTZ R138, R135, R138 ;  /* 0x0000008a878a2221 */ /* 0x000fe20000010000 */
[----:B------:R-:W-:Y:S01]  /*1860*/  FMUL.FTZ R133, R105, R116 ;  /* 0x0000007469857220 */ /* 0x000fe20000410000 */
[----:B------:R-:W-:Y:S01]  /*1870*/  FMUL.FTZ R135, R107, R118 ;  /* 0x000000766b877220 */ /* 0x000fe20000410000 */
[----:B------:R-:W-:Y:S01]  /*1880*/  FMUL.FTZ R137, R109, R144 ;  /* 0x000000906d897220 */ /* 0x000fe20000410000 */
[----:B------:R-:W-:Y:S02]  /*1890*/  @P2 SHF.L.U32 R116, R117, 0x10, RZ ;  /* 0x0000001075742819 */ /* 0x000fe400000006ff */
[----:B------:R-:W-:-:S02]  /*18a0*/  @P2 SHF.L.U32 R118, R119, 0x10, RZ ;  /* 0x0000001077762819 */ /* 0x000fc400000006ff */
[----:B------:R-:W-:Y:S01]  /*18b0*/  @P2 SHF.L.U32 R142, R139, 0x10, RZ ;  /* 0x000000108b8e2819 */ /* 0x000fe200000006ff */
[----:B------:R-:W-:Y:S01]  /*18c0*/  FMUL.FTZ R139, R111, R146 ;  /* 0x000000926f8b7220 */ /* 0x000fe20000410000 */
[----:B------:R-:W-:Y:S01]  /*18d0*/  @P2 SHF.L.U32 R144, R145, 0x10, RZ ;  /* 0x0000001091902819 */ /* 0x000fe200000006ff */
[----:B------:R-:W-:Y:S01]  /*18e0*/  @P2 FADD.FTZ R133, R116, R133 ;  /* 0x0000008574852221 */ /* 0x000fe20000010000 */
[----:B------:R-:W-:Y:S01]  /*18f0*/  @P2 FADD.FTZ R135, R118, R135 ;  /* 0x0000008776872221 */ /* 0x000fe20000010000 */
[----:B------:R-:W-:Y:S02]  /*1900*/  @P2 FADD.FTZ R137, R142, R137 ;  /* 0x000000898e892221 */ /* 0x000fe40000010000 */
[----:B------:R-:W-:Y:S01]  /*1910*/  @P2 FADD.FTZ R139, R144, R139 ;  /* 0x0000008b908b2221 */ /* 0x000fe20000010000 */
[----:B------:R-:W-:Y:S02]  /*1920*/  LEA R142, P2, R143, UR8, 0x4 ;  /* 0x000000088f8e7c11 */ /* 0x000fe4000f8420ff */
[----:B------:R-:W-:-:S02]  /*1930*/  F2FP.BF16.F32.PACK_AB R118, R137, R136 ;  /* 0x000000888976723e */ /* 0x000fc400000010ff */
[----:B------:R-:W-:Y:S02]  /*1940*/  LEA.HI.X R143, R143, UR9, RZ, 0x4, P2 ;  /* 0x000000098f8f7c11 */ /* 0x000fe400090f24ff */
[----:B------:R-:W-:Y:S02]  /*1950*/  F2FP.BF16.F32.PACK_AB R117, R135, R134 ;  /* 0x000000868775723e */ /* 0x000fe400000010ff */
[----:B------:R-:W-:Y:S02]  /*1960*/  F2FP.BF16.F32.PACK_AB R116, R133, R132 ;  /* 0x000000848574723e */ /* 0x000fe400000010ff */
[----:B------:R-:W-:-:S05]  /*1970*/  F2FP.BF16.F32.PACK_AB R119, R139, R138 ;  /* 0x0000008a8b77723e */ /* 0x000fca00000010ff */
[----:B------:R3:W-:Y:S02]  /*1980*/  STG.E.128 desc[UR4][R142.64], R116 ;  /* 0x000000748e007986 */ /* 0x0007e4000c101d04 */
.L_x_6963:
[----:B------:R-:W-:Y:S05]  /*1990*/  BSYNC B0 ;  /* 0x0000000000007941 */ /* 0x000fea0003800000 */
.L_x_6962:
        /* <DEDUP_REMOVED lines=125> */
.L_x_6985:
        /* <DEDUP_REMOVED lines=33> */
[----:B-----5:R-:W-:Y:S01]  /*2380*/  FFMA.FTZ R116, R24, R117, R16 ;  /* 0x0000007518747223 */ /* 0x020fe20000010010 */
        /* <DEDUP_REMOVED lines=14> */
.L_x_6966:
[----:B------:R-:W-:Y:S05]  /*2470*/  BSYNC B0 ;  /* 0x0000000000007941 */ /* 0x000fea0003800000 */
.L_x_6965:
        /* <DEDUP_REMOVED lines=35> */
.L_x_6968:
[----:B------:R-:W-:Y:S05]  /*26b0*/  BSYNC B0 ;  /* 0x0000000000007941 */ /* 0x000fea0003800000 */
.L_x_6967:
        /* <DEDUP_REMOVED lines=35> */
.L_x_6970:
[----:B------:R-:W-:Y:S05]  /*28f0*/  BSYNC B0 ;  /* 0x0000000000007941 */ /* 0x000fea0003800000 */
.L_x_6969:
        /* <DEDUP_REMOVED lines=34> */
.L_x_6972:
[----:B------:R-:W-:Y:S05]  /*2b20*/  BSYNC B0 ;  /* 0x0000000000007941 */ /* 0x000fea0003800000 */
.L_x_6971:
[----:B01234-:R-:W0:Y:S02]  /*2b30*/  LDC.64 R116, c[0x0][0x210] ;  /* 0x00008400ff747b82 */ /* 0x01fe240000000a00 */
[----:B0-----:R-:W-:-:S04]  /*2b40*/  LEA R2, R116, R2, 0x2 ;  /* 0x0000000274027211 */ /* 0x001fc800078e10ff */
[----:B------:R-:W-:-:S13]  /*2b50*/  ISETP.GE.AND P2, PT, R2, R117, PT ;  /* 0x000000750200720c */ /* 0x000fda0003f46270 */
[----:B------:R-:W-:Y:S05]  /*2b60*/  @!P2 BRA `(.L_x_6973) ;  /* 0xffffffdc0024a947 */ /* 0x000fea000383ffff */
[----:B------:R-:W-:Y:S05]  /*2b70*/  EXIT ;  /* 0x000000000000794d */ /* 0x000fea0003800000 */
.L_x_6964:
        /* <DEDUP_REMOVED lines=8> */
.L_x_6975:
[----:B------:R-:W-:Y:S05]  /*2c00*/  BSYNC B0 ;  /* 0x0000000000007941 */ /* 0x000fea0003800000 */
.L_x_6974:
        /* <DEDUP_REMOVED lines=9> */
.L_x_6976:
[----:B------:R-:W-:Y:S01]  /*2ca0*/  HFMA2.MMA R148, -RZ, RZ, 0, 2.384185791015625e-07 ;  /* 0x00000004ff947435 */ /* 0x000fe200000001ff */
[----:B------:R-:W-:-:S05]  /*2cb0*/  MOV R119, R145 ;  /* 0x0000009100777202 */ /* 0x000fca0000000f00 */
[----:B------:R-:W-:-:S05]  /*2cc0*/  FADD.FTZ R119, R118, R119 ;  /* 0x0000007776777221 */ /* 0x000fca0000010000 */
[----:B------:R-:W-:-:S07]  /*2cd0*/  MOV R147, R119 ;  /* 0x0000007700937202 */ /* 0x000fce0000000f00 */
[----:B------:R-:W-:Y:S05]  /*2ce0*/  WARPSYNC.COLLECTIVE R146, `(.L_x_6977) ;  /* 0x0000000092087348 */ /* 0x000fea0003c00000 */
[----:B------:R0:W1:Y:S02]  /*2cf0*/  SHFL.BFLY P6, R145, R147, R148, R149 ;  /* 0x0c00009493917389 */ /* 0x00006400000c0095 */
[----:B01----:R-:W-:Y:S01]  /*2d00*/  ENDCOLLECTIVE ;  /* 0x000000000000791b */ /* 0x003fe20003800000 */
.L_x_6977:
[----:B------:R-:W-:Y:S01]  /*2d10*/  HFMA2.MMA R148, -RZ, RZ, 0, 4.76837158203125e-07 ;  /* 0x00000008ff947435 */ /* 0x000fe200000001ff */
[----:B------:R-:W-:-:S05]  /*2d20*/  MOV R116, R145 ;  /* 0x0000009100747202 */ /* 0x000fca0000000f00 */
[----:B------:R-:W-:-:S05]  /*2d30*/  FADD.FTZ R142, R119, R116 ;  /* 0x00000074778e7221 */ /* 0x000fca0000010000 */
[----:B------:R-:W-:-:S07]  /*2d40*/  MOV R147, R142 ;  /* 0x0000008e00937202 */ /* 0x000fce0000000f00 */
[----:B------:R-:W-:Y:S05]  /*2d50*/  WARPSYNC.COLLECTIVE R146, `(.L_x_6978) ;  /* 0x0000000092087348 */ /* 0x000fea0003c00000 */
[----:B------:R0:W1:Y:S02]  /*2d60*/  SHFL.BFLY P6, R145, R147, R148, R149 ;  /* 0x0c00009493917389 */ /* 0x00006400000c0095 */
[----:B01----:R-:W-:Y:S01]  /*2d70*/  ENDCOLLECTIVE ;  /* 0x000000000000791b */ /* 0x003fe20003800000 */
.L_x_6978:
        /* <DEDUP_REMOVED lines=8> */
.L_x_6979:
        /* <DEDUP_REMOVED lines=73> */
.L_x_6980:
[----:B------:R-:W-:Y:S01]  /*3290*/  HFMA2.MMA R148, -RZ, RZ, 0, 1.1920928955078125e-07 ;  /* 0x00000002ff947435 */ /* 0x000fe200000001ff */
[----:B------:R-:W-:-:S05]  /*32a0*/  MOV R117, R145 ;  /* 0x0000009100757202 */ /* 0x000fca0000000f00 */
[----:B------:R-:W-:-:S05]  /*32b0*/  FADD.FTZ R117, R116, R117 ;  /* 0x0000007574757221 */ /* 0x000fca0000010000 */
[----:B------:R-:W-:-:S07]  /*32c0*/  MOV R147, R117 ;  /* 0x0000007500937202 */ /* 0x000fce0000000f00 */
[----:B------:R-:W-:Y:S05]  /*32d0*/  WARPSYNC.COLLECTIVE R146, `(.L_x_6981) ;  /* 0x0000000092087348 */ /* 0x000fea0003c00000 */
[----:B------:R0:W1:Y:S02]  /*32e0*/  SHFL.BFLY P6, R145, R147, R148, R149 ;  /* 0x0c00009493917389 */ /* 0x00006400000c0095 */
[----:B01----:R-:W-:Y:S01]  /*32f0*/  ENDCOLLECTIVE ;  /* 0x000000000000791b */ /* 0x003fe20003800000 */
.L_x_6981:
[----:B------:R-:W-:Y:S01]  /*3300*/  HFMA2.MMA R148, -RZ, RZ, 0, 2.384185791015625e-07 ;  /* 0x00000004ff947435 */ /* 0x000fe200000001ff */
[----:B------:R-:W-:-:S05]  /*3310*/  MOV R118, R145 ;  /* 0x0000009100767202 */ /* 0x000fca0000000f00 */
[----:B------:R-:W-:-:S05]  /*3320*/  FADD.FTZ R118, R117, R118 ;  /* 0x0000007675767221 */ /* 0x000fca0000010000 */
[----:B------:R-:W-:-:S07]  /*3330*/  MOV R147, R118 ;  /* 0x0000007600937202 */ /* 0x000fce0000000f00 */
[----:B------:R-:W-:Y:S05]  /*3340*/  WARPSYNC.COLLECTIVE R146, `(.L_x_6982) ;  /* 0x0000000092087348 */ /* 0x000fea0003c00000 */
[----:B------:R0:W1:Y:S02]  /*3350*/  SHFL.BFLY P6, R145, R147, R148, R149 ;  /* 0x0c00009493917389 */ /* 0x00006400000c0095 */
[----:B01----:R-:W-:Y:S01]  /*3360*/  ENDCOLLECTIVE ;  /* 0x000000000000791b */ /* 0x003fe20003800000 */
.L_x_6982:
[----:B------:R-:W-:Y:S01]  /*3370*/  HFMA2.MMA R148, -RZ, RZ, 0, 4.76837158203125e-07 ;  /* 0x00000008ff947435 */ /* 0x000fe200000001ff */
[----:B------:R-:W-:-:S05]  /*3380*/  MOV R119, R145 ;  /* 0x0000009100777202 */ /* 0x000fca0000000f00 */
[----:B------:R-:W-:-:S05]  /*3390*/  FADD.FTZ R119, R118, R119 ;  /* 0x0000007776777221 */ /* 0x000fca0000010000 */
[----:B------:R-:W-:-:S07]  /*33a0*/  MOV R147, R119 ;  /* 0x0000007700937202 */ /* 0x000fce0000000f00 */
[----:B------:R-:W-:Y:S05]  /*33b0*/  WARPSYNC.COLLECTIVE R146, `(.L_x_6983) ;  /* 0x0000000092087348 */ /* 0x000fea0003c00000 */
[----:B------:R0:W1:Y:S02]  /*33c0*/  SHFL.BFLY P6, R145, R147, R148, R149 ;  /* 0x0c00009493917389 */ /* 0x00006400000c0095 */
[----:B01----:R-:W-:Y:S01]  /*33d0*/  ENDCOLLECTIVE ;  /* 0x000000000000791b */ /* 0x003fe20003800000 */
.L_x_6983:
[----:B------:R-:W-:Y:S01]  /*33e0*/  HFMA2.MMA R148, -RZ, RZ, 0, 9.5367431640625e-07 ;  /* 0x00000010ff947435 */ /* 0x000fe200000001ff */
[----:B------:R-:W-:-:S05]  /*33f0*/  MOV R142, R145 ;  /* 0x00000091008e7202 */ /* 0x000fca0000000f00 */
[----:B------:R-:W-:-:S05]  /*3400*/  FADD.FTZ R142, R119, R142 ;  /* 0x0000008e778e7221 */ /* 0x000fca0000010000 */
[----:B------:R-:W-:-:S07]  /*3410*/  MOV R147, R142 ;  /* 0x0000008e00937202 */ /* 0x000fce0000000f00 */
[----:B------:R-:W-:Y:S05]  /*3420*/  WARPSYNC.COLLECTIVE R146, `(.L_x_6984) ;  /* 0x0000000092087348 */ /* 0x000fea0003c00000 */
[----:B------:R0:W1:Y:S02]  /*3430*/  SHFL.BFLY P6, R145, R147, R148, R149 ;  /* 0x0c00009493917389 */ /* 0x00006400000c0095 */
[----:B01----:R-:W-:Y:S01]  /*3440*/  ENDCOLLECTIVE ;  /* 0x000000000000791b */ /* 0x003fe20003800000 */
.L_x_6984:
[----:B------:R-:W-:Y:S05]  /*3450*/  BRA `(.L_x_6985) ;  /* 0xffffffec00447947 */ /* 0x000fea000383ffff */
.L_x_6986:
        /* <DEDUP_REMOVED lines=10> */
.L_x_30450:


//--------------------- .text._ZN10layer_norm13ln_fwd_kernelINS_13Kernel_traitsIf13__nv_bfloat16S2_S2_fjLj1024ELj1ELj4ELj1ELj16ENS_18Kernel_traits_baseILj1024EfS2_S2_S2_fjLj128EEEEELb0ELb1ELb0ELb1EEEvNS_9FwdParamsE --------------------------
	.section	.text._ZN10layer_norm13ln_fwd_kernelINS_13Kernel_traitsIf13__nv_bfloat16S2_S2_fjLj1024ELj1ELj4ELj1ELj16ENS_18Kernel_traits_baseILj1024EfS2_S2_S2_fjLj128EEEEELb0ELb1ELb0ELb1EEEvNS_9FwdParamsE,"ax",@progbits
	.align	128
        .global         _ZN10layer_norm13ln_fwd_kernelINS_13Kernel_traitsIf13__nv_bfloat16S2_S2_fjLj1024ELj1ELj4ELj1ELj16ENS_18Kernel_traits_baseILj1024EfS2_S2_S2_fjLj128EEEEELb0ELb1ELb0ELb1EEEvNS_9FwdParamsE
        .type           _ZN10layer_norm13ln_fwd_kernelINS_13Kernel_traitsIf13__nv_bfloat16S2_S2_fjLj1024ELj1ELj4ELj1ELj16ENS_18Kernel_traits_baseILj1024EfS2_S2_S2_fjLj128EEEEELb0ELb1ELb0ELb1EEEvNS_9FwdParamsE,@function
        .size           _ZN10layer_norm13ln_fwd_kernelINS_13Kernel_traitsIf13__nv_bfloat16S2_S2_fjLj1024ELj1ELj4ELj1ELj16ENS_18Kernel_traits_baseILj1024EfS2_S2_S2_fjLj128EEEEELb0ELb1ELb0ELb1EEEvNS_9FwdParamsE,(.L_x_30451 - _ZN10layer_norm13ln_fwd_kernelINS_13Kernel_traitsIf13__nv_bfloat16S2_S2_fjLj1024ELj1ELj4ELj1ELj16ENS_18Kernel_traits_baseILj1024EfS2_S2_S2_fjLj128EEEEELb0ELb1ELb0ELb1EEEvNS_9FwdParamsE)
        .other          _ZN10layer_norm13ln_fwd_kernelINS_13Kernel_traitsIf13__nv_bfloat16S2_S2_fjLj1024ELj1ELj4ELj1ELj16ENS_18Kernel_traits_baseILj1024EfS2_S2_S2_fjLj128EEEEELb0ELb1ELb0ELb1EEEvNS_9FwdParamsE,@"STO_CUDA_ENTRY STV_DEFAULT"
_ZN10layer_norm13ln_fwd_kernelINS_13Kernel_traitsIf13__nv_bfloat16S2_S2_fjLj1024ELj1ELj4ELj1ELj16ENS_18Kernel_traits_baseILj1024EfS2_S2_S2_fjLj128EEEEELb0ELb1ELb0ELb1EEEvNS_9FwdParamsE:
.text._ZN10layer_norm13ln_fwd_kernelINS_13Kernel_traitsIf13__nv_bfloat16S2_S2_fjLj1024ELj1ELj4ELj1ELj16ENS_18Kernel_traits_baseILj1024EfS2_S2_S2_fjLj128EEEEELb0ELb1ELb0ELb1EEEvNS_9FwdParamsE:
        /* <DEDUP_REMOVED lines=23> */
[----:B------:R-:W-:Y:S01]  /*0170*/  ULDC.64 UR8, c[0x0][0x278] ;  /* 0x00009e0000087ab9 */ /* 0x000fe20000000a00 */
[----:B0-----:R-:W-:Y:S02]  /*0180*/  SHF.L.U32 R0, R122, 0x5, RZ ;  /* 0x000000057a007819 */ /* 0x001fe400000006ff */
[----:B------:R-:W-:Y:S02]  /*0190*/  SHF.R.U32.HI R2, RZ, 0x5, R122 ;  /* 0x00000005ff027819 */ /* 0x000fe4000001167a */
[----:B------:R-:W-:Y:S02]  /*01a0*/  LOP3.LUT R0, R0, 0x3e0, RZ, 0xc0, !PT ;  /* 0x000003e000007812 */ /* 0x000fe400078ec0ff */
[----:B------:R-:W-:-:S02]  /*01b0*/  LOP3.LUT R122, R122, 0x1f, RZ, 0xc0, !PT ;  /* 0x0000001f7a7a7812 */ /* 0x000fc400078ec0ff */
[----:B------:R-:W-:Y:S02]  /*01c0*/  IADD3 R4, P2, R0, UR4, RZ ;  /* 0x0000000400047c10 */ /* 0x000fe4000ff5e0ff */
[----:B------:R-:W-:Y:S02]  /*01d0*/  LEA R6, P3, R122, UR8, 0x5 ;  /* 0x000000087a067c11 */ /* 0x000fe4000f8628ff */
[----:B------:R-:W-:Y:S01]  /*01e0*/  IADD3.X R5, RZ, UR5, RZ, P2, !PT ;  /* 0x00000005ff057c10 */ /* 0x000fe200097fe4ff */
[----:B------:R-:W-:Y:S01]  /*01f0*/  ULDC.64 UR4, c[0x0][0x208] ;  /* 0x0000820000047ab9 */ /* 0x000fe20000000a00 */
[----:B------:R-:W-:-:S03]  /*0200*/  IADD3.X R7, RZ, UR9, RZ, P3, !PT ;  /* 0x00000009ff077c10 */ /* 0x000fc60009ffe4ff */
[----:B------:R0:W5:Y:S01]  /*0210*/  @P0 LDG.E.128 R100, desc[UR4][R4.64] ;  /* 0x0000000404640981 */ /* 0x000162000c1e1d00 */
[----:B-1----:R-:W-:-:S03]  /*0220*/  LEA R121, R121, R2, 0x2 ;  /* 0x0000000279797211 */ /* 0x002fc600078e10ff */
        /* <DEDUP_REMOVED lines=12> */
[----:B------:R1:W5:Y:S01]  /*02f0*/  LDG.E.128 R68, desc[UR4][R2.64] ;  /* 0x0000000402447981 */ /* 0x000362000c1e1d00 */
[----:B------:R-:W-:Y:S01]  /*0300*/  ULDC.64 UR6, c[0x0][0x270] ;  /* 0x00009c0000067ab9 */ /* 0x000fe20000000a00 */
[----:B------:R-:W-:Y:S02]  /*0310*/  ULDC.64 UR8, c[0x0][0x230] ;  /* 0x00008c0000087ab9 */ /* 0x000fe40000000a00 */
[----:B------:R1:W5:Y:S04]  /*0320*/  LDG.E.128 R64, desc[UR4][R2.64+0x10] ;  /* 0x0000100402407981 */ /* 0x000368000c1e1d00 */
        /* <DEDUP_REMOVED lines=14> */
[----:B------:R-:W-:Y:S01]  /*0410*/  ISETP.NE.U32.AND P0, PT, RZ, UR6, PT ;  /* 0x00000006ff007c0c */ /* 0x000fe2000bf05070 */
[----:B------:R-:W-:Y:S01]  /*0420*/  ULDC.U8 UR6, c[0x0][0x2a0] ;  /* 0x0000a80000067ab9 */ /* 0x000fe20000000000 */
[----:B------:R-:W-:Y:S01]  /*0430*/  ULDC.64 UR10, c[0x0][0x238] ;  /* 0x00008e00000a7ab9 */ /* 0x000fe20000000a00 */
[----:B------:R-:W-:Y:S01]  /*0440*/  ISETP.NE.AND P2, PT, RZ, UR6, PT ;  /* 0x00000006ff007c0c */ /* 0x000fe2000bf45270 */
[----:B------:R-:W-:Y:S01]  /*0450*/  ULDC UR6, c[0x0][0x218] ;  /* 0x0000860000067ab9 */ /* 0x000fe20000000800 */
[----:B------:R-:W-:Y:S01]  /*0460*/  ISETP.NE.AND.EX P0, PT, RZ, UR7, PT, P0 ;  /* 0x00000007ff007c0c */ /* 0x000fe2000bf05300 */
[----:B------:R-:W-:Y:S01]  /*0470*/  ULDC UR7, c[0x0][0x2d8] ;  /* 0x0000b60000077ab9 */ /* 0x000fe20000000800 */
[----:B------:R-:W-:-:S11]  /*0480*/  ULDC.64 UR12, c[0x0][0x2b8] ;  /* 0x0000ae00000c7ab9 */ /* 0x000fd60000000a00 */
.L_x_6988:
[----:B--2---:R-:W2:Y:S01]  /*0490*/  @P0 LDC.64 R108, c[0x0][0x270] ;  /* 0x00009c00ff6c0b82 */ /* 0x004ea20000000a00 */
[----:B------:R-:W-:Y:S01]  /*04a0*/  IMAD R0, R121, UR6, RZ ;  /* 0x0000000679007c24 */ /* 0x000fe2000f8e02ff */
[----:B------:R-:W-:-:S04]  /*04b0*/  ISETP.NE.U32.AND P1, PT, RZ, UR8, PT ;  /* 0x00000008ff007c0c */ /* 0x000fc8000bf25070 */
[----:B------:R-:W-:Y:S02]  /*04c0*/  SHF.R.S32.HI R105, RZ, 0x1f, R0 ;  /* 0x0000001fff697819 */ /* 0x000fe40000011400 */
[----:B-1----:R-:W1:Y:S01]  /*04d0*/  LDC.64 R2, c[0x0][0x220] ;  /* 0x00008800ff027b82 */ /* 0x002e620000000a00 */
[----:B------:R-:W-:Y:S02]  /*04e0*/  ISETP.NE.AND.EX P1, PT, RZ, UR9, PT, P1 ;  /* 0x00000009ff007c0c */ /* 0x000fe4000bf25310 */
[----:B------:R-:W-:-:S04]  /*04f0*/  LEA.HI R105, R105, R0, RZ, 0x3 ;  /* 0x0000000069697211 */ /* 0x000fc800078f18ff */
[----:B------:R-:W-:-:S07]  /*0500*/  LEA.HI.SX32 R125, R105, R122, 0x1d ;  /* 0x0000007a697d7211 */ /* 0x000fce00078feaff */
[----:B------:R-:W-:Y:S01]  /*0510*/  @P1 LEA R110, P3, R125, UR8, 0x4 ;  /* 0x000000087d6e1c11 */ /* 0x000fe2000f8620ff */
[----:B--2---:R-:W-:-:S04]  /*0520*/  @P0 IMAD.WIDE R108, R121, 0x2, R108 ;  /* 0x00000002796c0825 */ /* 0x004fc800078e026c */
[C---:B-1----:R-:W-:Y:S02]  /*0530*/  IMAD.WIDE.U32 R104, R125.reuse, 0x10, R2 ;  /* 0x000000107d687825 */ /* 0x042fe400078e0002 */
[----:B------:R-:W2:Y:S01]  /*0540*/  @P0 LDG.E.U16 R108, desc[UR4][R108.64] ;  /* 0x000000046c6c0981 */ /* 0x000ea2000c1e1500 */
[----:B------:R-:W-:-:S03]  /*0550*/  @P1 LEA.HI.X R111, R125, UR9, RZ, 0x4, P3 ;  /* 0x000000097d6f1c11 */ /* 0x000fc600098f24ff */
[----:B------:R-:W3:Y:S04]  /*0560*/  LDG.E.128 R104, desc[UR4][R104.64] ;  /* 0x0000000468687981 */ /* 0x000ee8000c1e1d00 */
[----:B0-----:R-:W4:Y:S01]  /*0570*/  @P1 LDG.E.128 R4, desc[UR4][R110.64] ;  /* 0x000000046e041981 */ /* 0x001f22000c1e1d00 */
[----:B------:R-:W-:Y:S01]  /*0580*/  HFMA2.MMA R0, -RZ, RZ, 1.875, 0 ;  /* 0x3f800000ff007435 */ /* 0x000fe200000001ff */
[----:B------:R-:W-:Y:S02]  /*0590*/  IADD3 R127, R125, 0x20, RZ ;  /* 0x000000207d7f7810 */ /* 0x000fe40007ffe0ff */
[----:B------:R-:W-:-:S03]  /*05a0*/  SHF.R.U32.HI R139, RZ, 0x1c, R125 ;  /* 0x0000001cff8b7819 */ /* 0x000fc6000001167d */
[----:B--2---:R-:W-:Y:S02]  /*05b0*/  @P0 SHF.L.U32 R0, R108, 0x10, RZ ;  /* 0x000000106c000819 */ /* 0x004fe400000006ff */
[C---:B---3--:R-:W-:Y:S02]  /*05c0*/  SHF.L.U32 R113, R104.reuse, 0x10, RZ ;  /* 0x0000001068717819 */ /* 0x048fe400000006ff */
[----:B------:R-:W-:Y:S02]  /*05d0*/  PRMT R112, R104, 0x7632, R112 ;  /* 0x0000763268707816 */ /* 0x000fe40000000070 */
[----:B----4-:R-:W-:Y:S01]  /*05e0*/  @P1 SHF.L.U32 R104, R4, 0x10, RZ ;  /* 0x0000001004681819 */ /* 0x010fe200000006ff */
[-C--:B------:R-:W-:Y:S01]  /*05f0*/  FMUL.FTZ R113, R113, R0.reuse ;  /* 0x0000000071717220 */ /* 0x080fe20000410000 */
[C---:B------:R-:W-:Y:S02]  /*0600*/  SHF.L.U32 R115, R105.reuse, 0x10, RZ ;  /* 0x0000001069737819 */ /* 0x040fe400000006ff */
[----:B------:R-:W-:Y:S01]  /*0610*/  PRMT R114, R105, 0x7632, R114 ;  /* 0x0000763269727816 */ /* 0x000fe20000000072 */
[----:B-----5:R-:W-:Y:S01]  /*0620*/  FMUL.FTZ R119, R36, R113 ;  /* 0x0000007124777220 */ /* 0x020fe20000410000 */
[----:B------:R-:W-:Y:S01]  /*0630*/  SHF.L.U32 R123, R106, 0x10, RZ ;  /* 0x000000106a7b7819 */ /* 0x000fe200000006ff */
[-C--:B------:R-:W-:Y:S01]  /*0640*/  FMUL.FTZ R115, R115, R0.reuse ;  /* 0x0000000073737220 */ /* 0x080fe20000410000 */
[----:B------:R-:W-:Y:S01]  /*0650*/  SHF.L.U32 R105, R112, 0x10, RZ ;  /* 0x0000001070697819 */ /* 0x000fe200000006ff */
[--C-:B------:R-:W-:Y:S01]  /*0660*/  @P1 FADD.FTZ R119, R119, R104.reuse ;  /* 0x0000006877771221 */ /* 0x100fe20000010000 */
[----:B------:R-:W-:Y:S01]  /*0670*/  SHF.L.U32 R109, R107, 0x10, RZ ;  /* 0x000000106b6d7819 */ /* 0x000fe200000006ff */
[-C--:B------:R-:W-:Y:S01]  /*0680*/  FMUL.FTZ R123, R123, R0.reuse ;  /* 0x000000007b7b7220 */ /* 0x080fe20000410000 */
[----:B------:R-:W-:Y:S01]  /*0690*/  PRMT R107, R107, 0x7632, R107 ;  /* 0x000076326b6b7816 */ /* 0x000fe2000000006b */
[----:B------:R-:W-:Y:S01]  /*06a0*/  FMUL.FTZ R116, R105, R0 ;  /* 0x0000000069747220 */ /* 0x000fe20000410000 */
[----:B------:R-:W-:Y:S01]  /*06b0*/  @P1 PRMT R104, R4, 0x7632, R104 ;  /* 0x0000763204681816 */ /* 0x000fe20000000068 */
[----:B------:R-:W-:Y:S01]  /*06c0*/  FMUL.FTZ R117, R38, R115 ;  /* 0x0000007326757220 */ /* 0x000fe20000410000 */
[----:B------:R-:W-:Y:S01]  /*06d0*/  PRMT R108, R106, 0x7632, R108 ;  /* 0x000076326a6c7816 */ /* 0x000fe2000000006c */
[----:B------:R-:W-:Y:S01]  /*06e0*/  FMUL.FTZ R120, R32, R123 ;  /* 0x0000007b20787220 */ /* 0x000fe20000410000 */
[----:B------:R-:W-:Y:S01]  /*06f0*/  SHF.L.U32 R113, R107, 0x10, RZ ;  /* 0x000000106b717819 */ /* 0x000fe200000006ff */
[----:B------:R-:W-:Y:S01]  /*0700*/  FMUL.FTZ R116, R37, R116 ;  /* 0x0000007425747220 */ /* 0x000fe20000410000 */
[----:B------:R-:W-:Y:S01]  /*0710*/  @P1 SHF.L.U32 R106, R5, 0x10, RZ ;  /* 0x00000010056a1819 */ /* 0x000fe200000006ff */
[----:B------:R-:W-:Y:S01]  /*0720*/  FMUL.FTZ R109, R109, R0 ;  /* 0x000000006d6d7220 */ /* 0x000fe20000410000 */
[----:B------:R-:W-:-:S02]  /*0730*/  @P1 SHF.L.U32 R107, R6, 0x10, RZ ;  /* 0x00000010066b1819 */ /* 0x000fc400000006ff */
[----:B------:R-:W-:Y:S01]  /*0740*/  @P1 SHF.L.U32 R105, R104, 0x10, RZ ;  /* 0x0000001068691819 */ /* 0x000fe200000006ff */
[----:B------:R-:W-:Y:S01]  /*0750*/  @P1 FADD.FTZ R117, R117, R106 ;  /* 0x0000006a75751221 */ /* 0x000fe20000010000 */
[----:B------:R-:W-:Y:S01]  /*0760*/  FMUL.FTZ R106, R113, R0 ;  /* 0x00000000716a7220 */ /* 0x000fe20000410000 */
[----:B------:R-:W-:Y:S01]  /*0770*/  @P1 FADD.FTZ R120, R120, R107 ;  /* 0x0000006b78781221 */ /* 0x000fe20000010000 */
[----:B------:R-:W-:Y:S01]  /*0780*/  SHF.L.U32 R107, R108, 0x10, RZ ;  /* 0x000000106c6b7819 */ /* 0x000fe200000006ff */
[----:B------:R-:W-:Y:S01]  /*0790*/  @P1 FADD.FTZ R116, R116, R105 ;  /* 0x0000006974741221 */ /* 0x000fe20000010000 */
[----:B------:R-:W-:Y:S01]  /*07a0*/  SHF.L.U32 R105, R114, 0x10, RZ ;  /* 0x0000001072697819 */ /* 0x000fe200000006ff */
[----:B------:R-:W-:Y:S01]  /*07b0*/  FMUL.FTZ R115, R35, R106 ;  /* 0x0000006a23737220 */ /* 0x000fe20000410000 */
        /* <DEDUP_REMOVED lines=16> */
[----:B------:R-:W-:-:S04]  /*08c0*/  IMAD.WIDE.U32 R104, R127, 0x10, R2 ;  /* 0x000000107f687825 */ /* 0x000fc800078e0002 */
[----:B------:R-:W-:Y:S01]  /*08d0*/  @P1 FADD.FTZ R113, R113, R108 ;  /* 0x0000006c71711221 */ /* 0x000fe20000010000 */
[----:B------:R-:W-:Y:S02]  /*08e0*/  IADD3 R128, P3, R114, UR10, RZ ;  /* 0x0000000a72807c10 */ /* 0x000fe4000ff7e0ff */
[----:B------:R-:W-:Y:S02]  /*08f0*/  F2FP.BF16.F32.PACK_AB R111, R115, R118 ;  /* 0x00000076736f723e */ /* 0x000fe400000010ff */
[----:B------:R-:W-:Y:S02]  /*0900*/  IADD3.X R129, R139, UR11, RZ, P3, !PT ;  /* 0x0000000b8b817c10 */ /* 0x000fe40009ffe4ff */
[----:B------:R-:W-:Y:S02]  /*0910*/  F2FP.BF16.F32.PACK_AB R110, R113, R120 ;  /* 0x00000078716e723e */ /* 0x000fe400000010ff */
[----:B------:R-:W-:Y:S02]  /*0920*/  F2FP.BF16.F32.PACK_AB R109, R112, R117 ;  /* 0x00000075706d723e */ /* 0x000fe400000010ff */
[----:B------:R-:W-:-:S02]  /*0930*/  F2FP.BF16.F32.PACK_AB R108, R116, R119 ;  /* 0x00000077746c723e */ /* 0x000fc400000010ff */
[----:B------:R-:W-:-:S03]  /*0940*/  @P1 LEA R130, P3, R127, UR8, 0x4 ;  /* 0x000000087f821c11 */ /* 0x000fc6000f8620ff */
[----:B------:R0:W-:Y:S04]  /*0950*/  STG.E.128 desc[UR4][R128.64], R108 ;  /* 0x0000006c80007986 */ /* 0x0001e8000c101d04 */
[----:B------:R-:W2:Y:S01]  /*0960*/  LDG.E.128 R104, desc[UR4][R104.64] ;  /* 0x0000000468687981 */ /* 0x000ea2000c1e1d00 */
[----:B------:R-:W-:-:S05]  /*0970*/  @P1 LEA.HI.X R131, R127, UR9, RZ, 0x4, P3 ;  /* 0x000000097f831c11 */ /* 0x000fca00098f24ff */
[----:B------:R1:W3:Y:S02]  /*0980*/  @P1 LDG.E.128 R4, desc[UR4][R130.64] ;  /* 0x0000000482041981 */ /* 0x0002e4000c1e1d00 */
[----:B-1----:R-:W-:Y:S02]  /*0990*/  SHF.L.U32 R130, R127, 0x4, RZ ;  /* 0x000000047f827819 */ /* 0x002fe400000006ff */
[----:B------:R-:W-:Y:S02]  /*09a0*/  SHF.R.U32.HI R127, RZ, 0x1c, R127 ;  /* 0x0000001cff7f7819 */ /* 0x000fe4000001167f */
[----:B------:R-:W-:-:S04]  /*09b0*/  IADD3 R140, P3, R130, UR10, RZ ;  /* 0x0000000a828c7c10 */ /* 0x000fc8000ff7e0ff */
[----:B------:R-:W-:Y:S02]  /*09c0*/  IADD3.X R141, R127, UR11, RZ, P3, !PT ;  /* 0x0000000b7f8d7c10 */ /* 0x000fe40009ffe4ff */
[C---:B--2---:R-:W-:Y:S02]  /*09d0*/  SHF.L.U32 R123, R104.reuse, 0x10, RZ ;  /* 0x00000010687b7819 */ /* 0x044fe400000006ff */
[----:B------:R-:W-:Y:S02]  /*09e0*/  SHF.L.U32 R133, R105, 0x10, RZ ;  /* 0x0000001069857819 */ /* 0x000fe400000006ff */
[----:B------:R-:W-:Y:S01]  /*09f0*/  PRMT R124, R104, 0x7632, R124 ;  /* 0x00007632687c7816 */ /* 0x000fe2000000007c */
[-C--:B------:R-:W-:Y:S01]  /*0a00*/  FMUL.FTZ R123, R123, R0.reuse ;  /* 0x000000007b7b7220 */ /* 0x080fe20000410000 */
[----:B------:R-:W-:Y:S01]  /*0a10*/  PRMT R135, R105, 0x7632, R135 ;  /* 0x0000763269877816 */ /* 0x000fe20000000087 */
[-C--:B------:R-:W-:Y:S01]  /*0a20*/  FMUL.FTZ R133, R133, R0.reuse ;  /* 0x0000000085857220 */ /* 0x080fe20000410000 */
[----:B---3--:R-:W-:Y:S01]  /*0a30*/  @P1 SHF.L.U32 R105, R4, 0x10, RZ ;  /* 0x0000001004691819 */ /* 0x008fe200000006ff */
[----:B------:R-:W-:Y:S01]  /*0a40*/  FMUL.FTZ R126, R28, R123 ;  /* 0x0000007b1c7e7220 */ /* 0x000fe20000410000 */
[----:B------:R-:W-:Y:S01]  /*0a50*/  @P1 SHF.L.U32 R104, R5, 0x10, RZ ;  /* 0x0000001005681819 */ /* 0x000fe200000006ff */
[----:B------:R-:W-:Y:S01]  /*0a60*/  FMUL.FTZ R123, R30, R133 ;  /* 0x000000851e7b7220 */ /* 0x000fe20000410000 */
[----:B0-----:R-:W-:Y:S01]  /*0a70*/  SHF.L.U32 R109, R107, 0x10, RZ ;  /* 0x000000106b6d7819 */ /* 0x001fe200000006ff */
[----:B------:R-:W-:Y:S01]  /*0a80*/  @P1 FADD.FTZ R126, R105, R126 ;  /* 0x0000007e697e1221 */ /* 0x000fe20000010000 */
[----:B------:R-:W-:Y:S01]  /*0a90*/  SHF.L.U32 R105, R124, 0x10, RZ ;  /* 0x000000107c697819 */ /* 0x000fe200000006ff */
[----:B------:R-:W-:Y:S01]  /*0aa0*/  @P1 FADD.FTZ R123, R104, R123 ;  /* 0x0000007b687b1221 */ /* 0x000fe20000010000 */
[----:B------:R-:W-:Y:S01]  /*0ab0*/  @P1 PRMT R104, R4, 0x7632, R104 ;  /* 0x0000763204681816 */ /* 0x000fe20000000068 */
[----:B------:R-:W-:Y:S01]  /*0ac0*/  FMUL.FTZ R109, R109, R0 ;  /* 0x000000006d6d7220 */ /* 0x000fe20000410000 */
[----:B------:R-:W-:-:S02]  /*0ad0*/  SHF.L.U32 R137, R106, 0x10, RZ ;  /* 0x000000106a897819 */ /* 0x000fc400000006ff */
        /* <DEDUP_REMOVED lines=9> */
[----:B------:R-:W-:Y:S01]  /*0b70*/  FMUL.FTZ R133, R29, R104 ;  /* 0x000000681d857220 */ /* 0x000fe20000410000 */
[----:B------:R-:W-:-:S02]  /*0b80*/  SHF.L.U32 R105, R136, 0x10, RZ ;  /* 0x0000001088697819 */ /* 0x000fc400000006ff */
[----:B------:R-:W-:Y:S01]  /*0b90*/  SHF.L.U32 R135, R135, 0x10, RZ ;  /* 0x0000001087877819 */ /* 0x000fe200000006ff */
[----:B------:R-:W-:Y:S01]  /*0ba0*/  @P1 FADD.FTZ R133, R133, R106 ;  /* 0x0000006a85851221 */ /* 0x000fe20000010000 */
[----:B------:R-:W-:Y:S01]  /*0bb0*/  @P1 SHF.L.U32 R110, R108, 0x10, RZ ;  /* 0x000000106c6e1819 */ /* 0x000fe200000006ff */
[-C--:B------:R-:W-:Y:S01]  /*0bc0*/  FMUL.FTZ R108, R107, R0.reuse ;  /* 0x000000006b6c7220 */ /* 0x080fe20000410000 */
[----:B------:R-:W-:Y:S01]  /*0bd0*/  @P1 SHF.L.U32 R129, R7, 0x10, RZ ;  /* 0x0000001007811819 */ /* 0x000fe200000006ff */
[-C--:B------:R-:W-:Y:S01]  /*0be0*/  FMUL.FTZ R106, R105, R0.reuse ;  /* 0x00000000696a7220 */ /* 0x080fe20000410000 */
        /* <DEDUP_REMOVED lines=12> */
[----:B------:R-:W-:Y:S01]  /*0cb0*/  IADD3 R135, R125, 0x40, RZ ;  /* 0x000000407d877810 */ /* 0x000fe20007ffe0ff */
[----:B------:R-:W-:Y:S01]  /*0cc0*/  @P1 FADD.FTZ R129, R129, R104 ;  /* 0x0000006881811221 */ /* 0x000fe20000010000 */
[----:B------:R-:W-:Y:S01]  /*0cd0*/  @P1 FADD.FTZ R128, R128, R105 ;  /* 0x0000006980801221 */ /* 0x000fe20000010000 */
[----:B------:R-:W-:-:S02]  /*0ce0*/  F2FP.BF16.F32.PACK_AB R107, R131, R132 ;  /* 0x00000084836b723e */ /* 0x000fc400000010ff */
[----:B------:R-:W-:Y:S01]  /*0cf0*/  F2FP.BF16.F32.PACK_AB R104, R133, R126 ;  /* 0x0000007e8568723e */ /* 0x000fe200000010ff */
[----:B------:R-:W-:Y:S01]  /*0d00*/  IMAD.WIDE.U32 R108, R135, 0x10, R2 ;  /* 0x00000010876c7825 */ /* 0x000fe200078e0002 */
[----:B------:R-:W-:Y:S02]  /*0d10*/  F2FP.BF16.F32.PACK_AB R106, R129, R134 ;  /* 0x00000086816a723e */ /* 0x000fe400000010ff */
[----:B------:R-:W-:Y:S02]  /*0d20*/  F2FP.BF16.F32.PACK_AB R105, R128, R123 ;  /* 0x0000007b8069723e */ /* 0x000fe400000010ff */
[----:B------:R-:W-:-:S03]  /*0d30*/  @P1 LEA R136, P3, R135, UR8, 0x4 ;  /* 0x0000000887881c11 */ /* 0x000fc6000f8620ff */
[----:B------:R0:W-:Y:S01]  /*0d40*/  STG.E.128 desc[UR4][R140.64], R104 ;  /* 0x000000688c007986 */ /* 0x0001e2000c101d04 */
[----:B------:R-:W-:-:S03]  /*0d50*/  @P1 LEA.HI.X R137, R135, UR9, RZ, 0x4, P3 ;  /* 0x0000000987891c11 */ /* 0x000fc600098f24ff */
[----:B------:R-:W2:Y:S04]  /*0d60*/  LDG.E.128 R108, desc[UR4][R108.64] ;  /* 0x000000046c6c7981 */ /* 0x000ea8000c1e1d00 */
[----:B------:R-:W0:Y:S01]  /*0d70*/  @P1 LDG.E.128 R4, desc[UR4][R136.64] ;  /* 0x0000000488041981 */ /* 0x000e22000c1e1d00 */
[----:B------:R-:W-:Y:S02]  /*0d80*/  IADD3 R151, R125, 0x60, RZ ;  /* 0x000000607d977810 */ /* 0x000fe40007ffe0ff */
[----:B--2---:R-:W-:Y:S02]  /*0d90*/  SHF.L.U32 R143, R108, 0x10, RZ ;  /* 0x000000106c8f7819 */ /* 0x004fe400000006ff */
[----:B------:R-:W-:Y:S02]  /*0da0*/  SHF.L.U32 R145, R109, 0x10, RZ ;  /* 0x000000106d917819 */ /* 0x000fe400000006ff */
[----:B0-----:R-:W-:Y:S01]  /*0db0*/  @P1 SHF.L.U32 R105, R4, 0x10, RZ ;  /* 0x0000001004691819 */ /* 0x001fe200000006ff */
[-C--:B------:R-:W-:Y:S01]  /*0dc0*/  FMUL.FTZ R143, R143, R0.reuse ;  /* 0x000000008f8f7220 */ /* 0x080fe20000410000 */
[----:B------:R-:W-:Y:S01]  /*0dd0*/  @P1 SHF.L.U32 R104, R5, 0x10, RZ ;  /* 0x0000001005681819 */ /* 0x000fe200000006ff */
[-C--:B------:R-:W-:Y:S01]  /*0de0*/  FMUL.FTZ R145, R145, R0.reuse ;  /* 0x0000000091917220 */ /* 0x080fe20000410000 */
[----:B------:R-:W-:Y:S01]  /*0df0*/  PRMT R124, R108, 0x7632, R124 ;  /* 0x000076326c7c7816 */ /* 0x000fe2000000007c */
[----:B------:R-:W-:Y:S01]  /*0e00*/  FMUL.FTZ R138, R20, R143 ;  /* 0x0000008f148a7220 */ /* 0x000fe20000410000 */
[----:B------:R-:W-:Y:S01]  /*0e10*/  SHF.L.U32 R107, R111, 0x10, RZ ;  /* 0x000000106f6b7819 */ /* 0x000fe200000006ff */
[----:B------:R-:W-:Y:S01]  /*0e20*/  FMUL.FTZ R137, R22, R145 ;  /* 0x0000009116897220 */ /* 0x000fe20000410000 */
[----:B------:R-:W-:Y:S01]  /*0e30*/  SHF.L.U32 R147, R110, 0x10, RZ ;  /* 0x000000106e937819 */ /* 0x000fe200000006ff */
[----:B------:R-:W-:Y:S01]  /*0e40*/  @P1 FADD.FTZ R138, R105, R138 ;  /* 0x0000008a698a1221 */ /* 0x000fe20000010000 */
[----:B------:R-:W-:Y:S01]  /*0e50*/  SHF.L.U32 R105, R124, 0x10, RZ ;  /* 0x000000107c697819 */ /* 0x000fe200000006ff */
[----:B------:R-:W-:Y:S01]  /*0e60*/  @P1 FADD.FTZ R137, R104, R137 ;  /* 0x0000008968891221 */ /* 0x000fe20000010000 */
[----:B------:R-:W-:Y:S01]  /*0e70*/  @P1 PRMT R104, R4, 0x7632, R104 ;  /* 0x0000763204681816 */ /* 0x000fe20000000068 */
[-C--:B------:R-:W-:Y:S01]  /*0e80*/  FMUL.FTZ R107, R107, R0.reuse ;  /* 0x000000006b6b7220 */ /* 0x080fe20000410000 */
[----:B------:R-:W-:Y:S01]  /*0e90*/  PRMT R146, R109, 0x7632, R146 ;  /* 0x000076326d927816 */ /* 0x000fe20000000092 */
[-C--:B------:R-:W-:Y:S01]  /*0ea0*/  FMUL.FTZ R147, R147, R0.reuse ;  /* 0x0000000093937220 */ /* 0x080fe20000410000 */
[----:B------:R-:W-:Y:S01]  /*0eb0*/  @P1 SHF.L.U32 R106, R104, 0x10, RZ ;  /* 0x00000010686a1819 */ /* 0x000fe200000006ff */
[----:B------:R-:W-:Y:S01]  /*0ec0*/  FMUL.FTZ R104, R105, R0 ;  /* 0x0000000069687220 */ /* 0x000fe20000410000 */
[----:B------:R-:W-:Y:S01]  /*0ed0*/  PRMT R110, R110, 0x7632, R110 ;  /* 0x000076326e6e7816 */ /* 0x000fe2000000006e */
[----:B------:R-:W-:Y:S01]  /*0ee0*/  FMUL.FTZ R145, R18, R107 ;  /* 0x0000006b12917220 */ /* 0x000fe20000410000 */
[----:B------:R-:W-:Y:S01]  /*0ef0*/  PRMT R111, R111, 0x7632, R111 ;  /* 0x000076326f6f7816 */ /* 0x000fe2000000006f */
[----:B------:R-:W-:Y:S01]  /*0f00*/  FMUL.FTZ R143, R21, R104 ;  /* 0x00000068158f7220 */ /* 0x000fe20000410000 */
[----:B------:R-:W-:Y:S01]  /*0f10*/  @P1 PRMT R108, R7, 0x7632, R108 ;  /* 0x00007632076c1816 */ /* 0x000fe2000000006c */
[----:B------:R-:W-:Y:S01]  /*0f20*/  FMUL.FTZ R144, R16, R147 ;  /* 0x0000009310907220 */ /* 0x000fe20000410000 */
[----:B------:R-:W-:Y:S01]  /*0f30*/  SHF.L.U32 R111, R111, 0x10, RZ ;  /* 0x000000106f6f7819 */ /* 0x000fe200000006ff */
[----:B------:R-:W-:Y:S01]  /*0f40*/  @P1 FADD.FTZ R143, R143, R106 ;  /* 0x0000006a8f8f1221 */ /* 0x000fe20000010000 */
[----:B------:R-:W-:-:S02]  /*0f50*/  SHF.L.U32 R107, R110, 0x10, RZ ;  /* 0x000000106e6b7819 */ /* 0x000fc400000006ff */
[----:B------:R-:W-:Y:S01]  /*0f60*/  SHF.L.U32 R105, R146, 0x10, RZ ;  /* 0x0000001092697819 */ /* 0x000fe200000006ff */
[-C--:B------:R-:W-:Y:S01]  /*0f70*/  FMUL.FTZ R142, R111, R0.reuse ;  /* 0x000000006f8e7220 */ /* 0x080fe20000410000 */
[----:B------:R-:W-:Y:S01]  /*0f80*/  @P1 SHF.L.U32 R141, R6, 0x10, RZ ;  /* 0x00000010068d1819 */ /* 0x000fe200000006ff */
[-C--:B------:R-:W-:Y:S01]  /*0f90*/  FMUL.FTZ R106, R107, R0.reuse ;  /* 0x000000006b6a7220 */ /* 0x080fe20000410000 */
[----:B------:R-:W-:Y:S01]  /*0fa0*/  @P1 SHF.L.U32 R109, R108, 0x10, RZ ;  /* 0x000000106c6d1819 */ /* 0x000fe200000006ff */
[----:B------:R-:W-:Y:S01]  /*0fb0*/  FMUL.FTZ R140, R105, R0 ;  /* 0x00000000698c7220 */ /* 0x000fe20000410000 */
[----:B------:R-:W-:Y:S01]  /*0fc0*/  @P1 SHF.L.U32 R136, R7, 0x10, RZ ;  /* 0x0000001007881819 */ /* 0x000fe200000006ff */
[----:B------:R-:W-:Y:S01]  /*0fd0*/  @P1 FADD.FTZ R144, R141, R144 ;  /* 0x000000908d901221 */ /* 0x000fe20000010000 */
        /* <DEDUP_REMOVED lines=8> */
[----:B------:R-:W-:Y:S01]  /*1060*/  SHF.L.U32 R136, R135, 0x4, RZ ;  /* 0x0000000487887819 */ /* 0x000fe200000006ff */
[----:B------:R-:W-:Y:S01]  /*1070*/  @P1 FADD.FTZ R142, R142, R109 ;  /* 0x0000006d8e8e1221 */ /* 0x000fe20000010000 */
[----:B------:R-:W-:Y:S01]  /*1080*/  SHF.R.U32.HI R135, RZ, 0x1c, R135 ;  /* 0x0000001cff877819 */ /* 0x000fe20000011687 */
[----:B------:R-:W-:Y:S01]  /*1090*/  @P1 FADD.FTZ R141, R141, R108 ;  /* 0x0000006c8d8d1221 */ /* 0x000fe20000010000 */
[----:B------:R-:W-:Y:S01]  /*10a0*/  @P1 FADD.FTZ R140, R140, R105 ;  /* 0x000000698c8c1221 */ /* 0x000fe20000010000 */
[----:B------:R-:W-:Y:S01]  /*10b0*/  IADD3 R124, P3, R136, UR10, RZ ;  /* 0x0000000a887c7c10 */ /* 0x000fe2000ff7e0ff */
[----:B------:R-:W-:Y:S01]  /*10c0*/  IMAD.WIDE.U32 R108, R151, 0x10, R2 ;  /* 0x00000010976c7825 */ /* 0x000fe200078e0002 */
[----:B------:R-:W-:-:S02]  /*10d0*/  F2FP.BF16.F32.PACK_AB R107, R142, R145 ;  /* 0x000000918e6b723e */ /* 0x000fc400000010ff */
[----:B------:R-:W-:Y:S02]  /*10e0*/  IADD3.X R125, R135, UR11, RZ, P3, !PT ;  /* 0x0000000b877d7c10 */ /* 0x000fe40009ffe4ff */
[----:B------:R-:W-:Y:S02]  /*10f0*/  F2FP.BF16.F32.PACK_AB R106, R141, R144 ;  /* 0x000000908d6a723e */ /* 0x000fe400000010ff */
[----:B------:R-:W-:Y:S02]  /*1100*/  F2FP.BF16.F32.PACK_AB R105, R140, R137 ;  /* 0x000000898c69723e */ /* 0x000fe400000010ff */
[----:B------:R-:W-:Y:S02]  /*1110*/  F2FP.BF16.F32.PACK_AB R104, R143, R138 ;  /* 0x0000008a8f68723e */ /* 0x000fe400000010ff */
[----:B------:R-:W-:-:S03]  /*1120*/  @P1 LEA R2, P3, R151, UR8, 0x4 ;  /* 0x0000000897021c11 */ /* 0x000fc6000f8620ff */
[----:B------:R0:W-:Y:S04]  /*1130*/  STG.E.128 desc[UR4][R124.64], R104 ;  /* 0x000000687c007986 */ /* 0x0001e8000c101d04 */
[----:B------:R-:W2:Y:S01]  /*1140*/  LDG.E.128 R108, desc[UR4][R108.64] ;  /* 0x000000046c6c7981 */ /* 0x000ea2000c1e1d00 */
        /* <DEDUP_REMOVED lines=13> */
[----:B-1----:R-:W-:-:S04]  /*1220*/  FADD.FTZ R3, R104, R123 ;  /* 0x0000007b68037221 */ /* 0x002fc80000010000 */
[----:B------:R-:W-:-:S04]  /*1230*/  FADD.FTZ R3, R3, R128 ;  /* 0x0000008003037221 */ /* 0x000fc80000010000 */
[----:B------:R-:W-:-:S04]  /*1240*/  FADD.FTZ R2, R3, R134 ;  /* 0x0000008603027221 */ /* 0x000fc80000010000 */
[----:B------:R-:W-:-:S04]  /*1250*/  FADD.FTZ R3, R2, R129 ;  /* 0x0000008102037221 */ /* 0x000fc80000010000 */
[----:B------:R-:W-:-:S04]  /*1260*/  FADD.FTZ R2, R3, R132 ;  /* 0x0000008403027221 */ /* 0x000fc80000010000 */
[----:B------:R-:W-:-:S04]  /*1270*/  FADD.FTZ R105, R2, R131 ;  /* 0x0000008302697221 */ /* 0x000fc80000010000 */
[----:B------:R-:W-:-:S04]  /*1280*/  FADD.FTZ R106, R105, R138 ;  /* 0x0000008a696a7221 */ /* 0x000fc80000010000 */
[----:B------:R-:W-:Y:S01]  /*1290*/  FADD.FTZ R106, R106, R143 ;  /* 0x0000008f6a6a7221 */ /* 0x000fe20000010000 */
[C---:B--2---:R-:W-:Y:S02]  /*12a0*/  SHF.L.U32 R3, R108.reuse, 0x10, RZ ;  /* 0x000000106c037819 */ /* 0x044fe400000006ff */
[----:B------:R-:W-:Y:S02]  /*12b0*/  PRMT R108, R108, 0x7632, R108 ;  /* 0x000076326c6c7816 */ /* 0x000fe4000000006c */
[C---:B------:R-:W-:Y:S01]  /*12c0*/  SHF.L.U32 R125, R110.reuse, 0x10, RZ ;  /* 0x000000106e7d7819 */ /* 0x040fe200000006ff */
[-C--:B------:R-:W-:Y:S01]  /*12d0*/  FMUL.FTZ R3, R3, R0.reuse ;  /* 0x0000000003037220 */ /* 0x080fe20000410000 */
[C---:B------:R-:W-:Y:S02]  /*12e0*/  SHF.L.U32 R107, R109.reuse, 0x10, RZ ;  /* 0x000000106d6b7819 */ /* 0x040fe400000006ff */
[----:B------:R-:W-:Y:S01]  /*12f0*/  PRMT R109, R109, 0x7632, R109 ;  /* 0x000076326d6d7816 */ /* 0x000fe2000000006d */
[-C--:B------:R-:W-:Y:S01]  /*1300*/  FMUL.FTZ R147, R125, R0.reuse ;  /* 0x000000007d937220 */ /* 0x080fe20000410000 */
[----:B------:R-:W-:Y:S01]  /*1310*/  PRMT R110, R110, 0x7632, R110 ;  /* 0x000076326e6e7816 */ /* 0x000fe2000000006e */
[----:B------:R-:W-:Y:S01]  /*1320*/  FMUL.FTZ R107, R107, R0 ;  /* 0x000000006b6b7220 */ /* 0x000fe20000410000 */
[C---:B------:R-:W-:Y:S01]  /*1330*/  PRMT R2, R111.reuse, 0x7632, R2 ;  /* 0x000076326f027816 */ /* 0x040fe20000000002 */
[----:B------:R-:W-:Y:S01]  /*1340*/  FMUL.FTZ R146, R12, R3 ;  /* 0x000000030c927220 */ /* 0x000fe20000410000 */
[----:B------:R-:W-:Y:S01]  /*1350*/  SHF.L.U32 R105, R108, 0x10, RZ ;  /* 0x000000106c697819 */ /* 0x000fe200000006ff */
[----:B------:R-:W-:Y:S01]  /*1360*/  FMUL.FTZ R147, R8, R147 ;  /* 0x0000009308937220 */ /* 0x000fe20000410000 */
[----:B------:R-:W-:-:S02]  /*1370*/  SHF.L.U32 R149, R111, 0x10, RZ ;  /* 0x000000106f957819 */ /* 0x000fc400000006ff */
[----:B------:R-:W-:Y:S02]  /*1380*/  SHF.L.U32 R109, R109, 0x10, RZ ;  /* 0x000000106d6d7819 */ /* 0x000fe400000006ff */
[----:B------:R-:W-:Y:S01]  /*1390*/  SHF.L.U32 R111, R110, 0x10, RZ ;  /* 0x000000106e6f7819 */ /* 0x000fe200000006ff */
[-C--:B------:R-:W-:Y:S01]  /*13a0*/  FMUL.FTZ R149, R149, R0.reuse ;  /* 0x0000000095957220 */ /* 0x080fe20000410000 */
[----:B------:R-:W-:Y:S01]  /*13b0*/  SHF.L.U32 R125, R2, 0x10, RZ ;  /* 0x00000010027d7819 */ /* 0x000fe200000006ff */
[-C--:B------:R-:W-:Y:S01]  /*13c0*/  FMUL.FTZ R2, R105, R0.reuse ;  /* 0x0000000069027220 */ /* 0x080fe20000410000 */
[----:B---3--:R-:W-:Y:S01]  /*13d0*/  @P1 SHF.L.U32 R105, R4, 0x10, RZ ;  /* 0x0000001004691819 */ /* 0x008fe200000006ff */
[-C--:B------:R-:W-:Y:S01]  /*13e0*/  FMUL.FTZ R148, R109, R0.reuse ;  /* 0x000000006d947220 */ /* 0x080fe20000410000 */
[-C--:B------:R-:W-:Y:S01]  /*13f0*/  FMUL.FTZ R124, R111, R0.reuse ;  /* 0x000000006f7c7220 */ /* 0x080fe20000410000 */
[----:B------:R-:W-:Y:S01]  /*1400*/  FMUL.FTZ R104, R125, R0 ;  /* 0x000000007d687220 */ /* 0x000fe20000410000 */
[----:B------:R-:W-:Y:S01]  /*1410*/  @P1 SHF.L.U32 R0, R5, 0x10, RZ ;  /* 0x0000001005001819 */ /* 0x000fe200000006ff */
[----:B------:R-:W-:Y:S01]  /*1420*/  FMUL.FTZ R125, R14, R107 ;  /* 0x0000006b0e7d7220 */ /* 0x000fe20000410000 */
[----:B------:R-:W-:Y:S01]  /*1430*/  @P1 FADD.FTZ R146, R105, R146 ;  /* 0x0000009269921221 */ /* 0x000fe20000010000 */
[----:B------:R-:W-:Y:S01]  /*1440*/  FADD.FTZ R105, R106, R137 ;  /* 0x000000896a697221 */ /* 0x000fe20000010000 */
[----:B------:R-:W-:Y:S01]  /*1450*/  FMUL.FTZ R110, R10, R149 ;  /* 0x000000950a6e7220 */ /* 0x000fe20000410000 */
[----:B------:R-:W-:Y:S01]  /*1460*/  @P1 FADD.FTZ R125, R0, R125 ;  /* 0x0000007d007d1221 */ /* 0x000fe20000010000 */
[----:B------:R-:W-:Y:S01]  /*1470*/  @P1 PRMT R0, R4, 0x7632, R0 ;  /* 0x0000763204001816 */ /* 0x000fe20000000000 */
[----:B------:R-:W-:Y:S01]  /*1480*/  FADD.FTZ R105, R105, R140 ;  /* 0x0000008c69697221 */ /* 0x000fe20000010000 */
[----:B------:R-:W-:Y:S01]  /*1490*/  FMUL.FTZ R149, R13, R2 ;  /* 0x000000020d957220 */ /* 0x000fe20000410000 */
[----:B------:R-:W-:Y:S01]  /*14a0*/  @P1 SHF.L.U32 R107, R7, 0x10, RZ ;  /* 0x00000010076b1819 */ /* 0x000fe200000006ff */
[----:B------:R-:W-:Y:S01]  /*14b0*/  FMUL.FTZ R111, R11, R104 ;  /* 0x000000680b6f7220 */ /* 0x000fe20000410000 */
[----:B------:R-:W-:Y:S01]  /*14c0*/  @P1 SHF.L.U32 R0, R0, 0x10, RZ ;  /* 0x0000001000001819 */ /* 0x000fe200000006ff */
[----:B------:R-:W-:Y:S01]  /*14d0*/  FADD.FTZ R2, R105, R144 ;  /* 0x0000009069027221 */ /* 0x000fe20000010000 */
[----:B------:R-:W-:Y:S01]  /*14e0*/  @P1 PRMT R3, R7, 0x7632, R3 ;  /* 0x0000763207031816 */ /* 0x000fe20000000003 */
[----:B------:R-:W-:Y:S01]  /*14f0*/  @P1 FADD.FTZ R110, R107, R110 ;  /* 0x0000006e6b6e1221 */ /* 0x000fe20000010000 */
[----:B------:R-:W-:Y:S01]  /*1500*/  @P1 SHF.L.U32 R108, R6, 0x10, RZ ;  /* 0x00000010066c1819 */ /* 0x000fe200000006ff */
[--C-:B------:R-:W-:Y:S01]  /*1510*/  @P1 FADD.FTZ R149, R149, R0.reuse ;  /* 0x0000000095951221 */ /* 0x100fe20000010000 */
[----:B------:R-:W-:Y:S01]  /*1520*/  FADD.FTZ R104, R2, R141 ;  /* 0x0000008d02687221 */ /* 0x000fe20000010000 */
[----:B------:R-:W-:Y:S01]  /*1530*/  @P1 PRMT R0, R5, 0x7632, R0 ;  /* 0x0000763205001816 */ /* 0x000fe20000000000 */
[----:B------:R-:W-:Y:S01]  /*1540*/  FMUL.FTZ R124, R9, R124 ;  /* 0x0000007c097c7220 */ /* 0x000fe20000410000 */
[----:B------:R-:W-:Y:S01]  /*1550*/  @P1 PRMT R2, R6, 0x7632, R2 ;  /* 0x0000763206021816 */ /* 0x000fe20000000002 */
[----:B------:R-:W-:Y:S01]  /*1560*/  FADD.FTZ R107, R104, R145 ;  /* 0x00000091686b7221 */ /* 0x000fe20000010000 */
[----:B------:R-:W-:Y:S01]  /*1570*/  @P1 SHF.L.U32 R106, R3, 0x10, RZ ;  /* 0x00000010036a1819 */ /* 0x000fe200000006ff */
[----:B------:R-:W-:Y:S01]  /*1580*/  FMUL.FTZ R148, R15, R148 ;  /* 0x000000940f947220 */ /* 0x000fe20000410000 */
[----:B------:R-:W-:Y:S01]  /*1590*/  @P1 SHF.L.U32 R3, R0, 0x10, RZ ;  /* 0x0000001000031819 */ /* 0x000fe200000006ff */
[----:B------:R-:W-:Y:S01]  /*15a0*/  FADD.FTZ R107, R107, R142 ;  /* 0x0000008e6b6b7221 */ /* 0x000fe20000010000 */
[----:B------:R-:W-:Y:S01]  /*15b0*/  @P1 SHF.L.U32 R105, R2, 0x10, RZ ;  /* 0x0000001002691819 */ /* 0x000fe200000006ff */
[----:B------:R-:W-:Y:S01]  /*15c0*/  @P1 FADD.FTZ R147, R108, R147 ;  /* 0x000000936c931221 */ /* 0x000fe20000010000 */
[----:B------:R-:W-:Y:S01]  /*15d0*/  SHF.L.U32 R109, R151, 0x4, RZ ;  /* 0x00000004976d7819 */ /* 0x000fe200000006ff */
[----:B------:R-:W-:Y:S01]  /*15e0*/  @P1 FADD.FTZ R111, R111, R106 ;  /* 0x0000006a6f6f1221 */ /* 0x000fe20000010000 */
[----:B------:R-:W-:Y:S01]  /*15f0*/  @P1 FADD.FTZ R148, R148, R3 ;  /* 0x0000000394941221 */ /* 0x000fe20000010000 */
[----:B------:R-:W-:Y:S01]  /*1600*/  @P1 FADD.FTZ R124, R124, R105 ;  /* 0x000000697c7c1221 */ /* 0x000fe20000010000 */
[----:B------:R-:W-:Y:S01]  /*1610*/  SHF.R.U32.HI R108, RZ, 0x1c, R151 ;  /* 0x0000001cff6c7819 */ /* 0x000fe20000011697 */
[----:B------:R-:W-:Y:S01]  /*1620*/  FADD.FTZ R0, R107, R146 ;  /* 0x000000926b007221 */ /* 0x000fe20000010000 */
[----:B------:R-:W-:-:S02]  /*1630*/  IADD3 R2, P3, R109, UR10, RZ ;  /* 0x0000000a6d027c10 */ /* 0x000fc4000ff7e0ff */
[----:B------:R-:W-:Y:S01]  /*1640*/  F2FP.BF16.F32.PACK_AB R107, R111, R110 ;  /* 0x0000006e6f6b723e */ /* 0x000fe200000010ff */
[----:B------:R-:W-:Y:S01]  /*1650*/  FADD.FTZ R0, R0, R149 ;  /* 0x0000009500007221 */ /* 0x000fe20000010000 */
[----:B------:R-:W-:Y:S02]  /*1660*/  IADD3.X R3, R108, UR11, RZ, P3, !PT ;  /* 0x0000000b6c037c10 */ /* 0x000fe40009ffe4ff */
        /* <DEDUP_REMOVED lines=97> */
.L_x_7000:
[----:B------:R-:W-:Y:S01]  /*1c80*/  FMUL.FTZ R3, R104, R104 ;  /* 0x0000006868037220 */ /* 0x000fe20000410000 */
[----:B-1----:R-:W-:Y:S01]  /*1c90*/  FADD.FTZ R105, R150, R107 ;  /* 0x0000006b96697221 */ /* 0x002fe20000010000 */
[----:B------:R-:W-:Y:S02]  /*1ca0*/  FSEL R0, R104, RZ, !P2 ;  /* 0x000000ff68007208 */ /* 0x000fe40005000000 */
[----:B------:R-:W-:Y:S01]  /*1cb0*/  IADD3 R114, P3, R114, UR12, RZ ;  /* 0x0000000c72727c10 */ /* 0x000fe2000ff7e0ff */
[----:B------:R-:W-:Y:S01]  /*1cc0*/  FFMA.FTZ R105, R105, R2, UR7 ;  /* 0x0000000769697e23 */ /* 0x000fe20008010002 */
[----:B------:R-:W-:Y:S01]  /*1cd0*/  FSEL R106, R3, RZ, P2 ;  /* 0x000000ff036a7208 */ /* 0x000fe20001000000 */
[C---:B------:R-:W-:Y:S01]  /*1ce0*/  FADD.FTZ R163, -R0.reuse, R110 ;  /* 0x0000006e00a37221 */ /* 0x040fe20000010100 */
[----:B------:R-:W1:Y:S01]  /*1cf0*/  @!P1 LDC.64 R2, c[0x0][0x250] ;  /* 0x00009400ff029b82 */ /* 0x000e620000000a00 */
[C---:B------:R-:W-:Y:S01]  /*1d00*/  FADD.FTZ R165, -R0.reuse, R111 ;  /* 0x0000006f00a57221 */ /* 0x040fe20000010100 */
[C---:B------:R-:W-:Y:S01]  /*1d10*/  FADD.FTZ R113, -R0.reuse, R113 ;  /* 0x0000007100717221 */ /* 0x040fe20000010100 */
[----:B------:R-:W-:Y:S01]  /*1d20*/  FADD.FTZ R105, R105, R106 ;  /* 0x0000006a69697221 */ /* 0x000fe20000010000 */
[C---:B------:R-:W-:Y:S01]  /*1d30*/  FADD.FTZ R115, -R0.reuse, R115 ;  /* 0x0000007300737221 */ /* 0x040fe20000010100 */
[C---:B------:R-:W-:Y:S01]  /*1d40*/  FADD.FTZ R119, -R0.reuse, R119 ;  /* 0x0000007700777221 */ /* 0x040fe20000010100 */
[C---:B------:R-:W-:Y:S01]  /*1d50*/  FADD.FTZ R116, -R0.reuse, R116 ;  /* 0x0000007400747221 */ /* 0x040fe20000010100 */
[----:B0-----:R-:W0:Y:S01]  /*1d60*/  MUFU.RSQ R150, R105 ;  /* 0x0000006900967308 */ /* 0x001e220000001400 */
[----:B------:R-:W2:Y:S01]  /*1d70*/  @!P1 LDC.64 R110, c[0x0][0x258] ;  /* 0x00009600ff6e9b82 */ /* 0x000ea20000000a00 */
        /* <DEDUP_REMOVED lines=27> */
[C---:B0-----:R-:W-:Y:S01]  /*1f30*/  FMUL.FTZ R0, R150.reuse, R113 ;  /* 0x0000007196007220 */ /* 0x041fe20000410000 */
        /* <DEDUP_REMOVED lines=8> */
[----:B------:R-:W-:Y:S01]  /*1fc0*/  FFMA.FTZ R119, R68, R119, R100 ;  /* 0x0000007744777223 */ /* 0x000fe20000010064 */
[----:B------:R-:W-:Y:S01]  /*1fd0*/  FFMA.FTZ R105, R70, R117, R102 ;  /* 0x0000007546697223 */ /* 0x000fe20000010066 */
[----:B------:R-:W-:Y:S01]  /*1fe0*/  FFMA.FTZ R113, R66, R113, R98 ;  /* 0x0000007142717223 */ /* 0x000fe20000010062 */
[----:B------:R-:W-:Y:S01]  /*1ff0*/  FFMA.FTZ R112, R71, R112, R103 ;  /* 0x0000007047707223 */ /* 0x000fe20000010067 */
[C---:B------:R-:W-:Y:S01]  /*2000*/  FMUL.FTZ R123, R150.reuse, R123 ;  /* 0x0000007b967b7220 */ /* 0x040fe20000410000 */
[----:B------:R-:W-:Y:S01]  /*2010*/  FMUL.FTZ R128, R150, R128 ;  /* 0x0000008096807220 */ /* 0x000fe20000410000 */
[----:B--2---:R-:W-:Y:S01]  /*2020*/  @!P1 IMAD.WIDE R110, R121, 0x4, R110 ;  /* 0x00000004796e9825 */ /* 0x004fe200078e026e */
[----:B------:R-:W-:-:S03]  /*2030*/  IADD3.X R115, R139, UR13, RZ, P3, !PT ;  /* 0x0000000d8b737c10 */ /* 0x000fc60009ffe4ff */
[----:B------:R-:W-:Y:S01]  /*2040*/  FFMA.FTZ R123, R62, R123, R94 ;  /* 0x0000007b3e7b7223 */ /* 0x000fe2000001005e */
[----:B------:R-:W-:Y:S01]  /*2050*/  F2FP.BF16.F32.PACK_AB R105, R112, R105 ;  /* 0x000000697069723e */ /* 0x000fe200000010ff */
[----:B------:R-:W-:Y:S01]  /*2060*/  FFMA.FTZ R128, R63, R128, R95 ;  /* 0x000000803f807223 */ /* 0x000fe2000001005f */
[----:B0-----:R-:W-:Y:S01]  /*2070*/  FFMA.FTZ R2, R67, R106, R99 ;  /* 0x0000006a43027223 */ /* 0x001fe20000010063 */
[----:B------:R-:W-:Y:S01]  /*2080*/  FFMA.FTZ R106, R64, R107, R96 ;  /* 0x0000006b406a7223 */ /* 0x000fe20000010060 */
[----:B------:R-:W-:Y:S01]  /*2090*/  FFMA.FTZ R3, R65, R0, R97 ;  /* 0x0000000041037223 */ /* 0x000fe20000010061 */
[----:B------:R-:W-:Y:S01]  /*20a0*/  FFMA.FTZ R104, R69, R116, R101 ;  /* 0x0000007445687223 */ /* 0x000fe20000010065 */
[----:B------:R-:W-:Y:S01]  /*20b0*/  FMUL.FTZ R124, R150, R133 ;  /* 0x00000085967c7220 */ /* 0x000fe20000410000 */
[----:B------:R-:W-:Y:S01]  /*20c0*/  F2FP.BF16.F32.PACK_AB R107, R2, R113 ;  /* 0x00000071026b723e */ /* 0x000fe200000010ff */
[C---:B------:R-:W-:Y:S01]  /*20d0*/  FMUL.FTZ R113, R150.reuse, R126 ;  /* 0x0000007e96717220 */ /* 0x040fe20000410000 */
[----:B------:R-:W-:Y:S01]  /*20e0*/  F2FP.BF16.F32.PACK_AB R106, R3, R106 ;  /* 0x0000006a036a723e */ /* 0x000fe200000010ff */
[----:B------:R-:W-:Y:S01]  /*20f0*/  FMUL.FTZ R117, R150, R134 ;  /* 0x0000008696757220 */ /* 0x000fe20000410000 */
[----:B------:R-:W-:Y:S01]  /*2100*/  F2FP.BF16.F32.PACK_AB R104, R104, R119 ;  /* 0x000000776868723e */ /* 0x000fe200000010ff */
[----:B------:R-:W-:Y:S01]  /*2110*/  FMUL.FTZ R126, R150, R129 ;  /* 0x00000081967e7220 */ /* 0x000fe20000410000 */
[----:B------:R0:W-:Y:S01]  /*2120*/  @!P1 STG.E desc[UR4][R110.64], R150 ;  /* 0x000000966e009986 */ /* 0x0001e2000c101904 */
[----:B------:R-:W-:Y:S01]  /*2130*/  FFMA.FTZ R113, R60, R113, R92 ;  /* 0x000000713c717223 */ /* 0x000fe2000001005c */
[----:B------:R-:W-:Y:S01]  /*2140*/  FFMA.FTZ R124, R61, R124, R93 ;  /* 0x0000007c3d7c7223 */ /* 0x000fe2000001005d */
[----:B------:R-:W-:Y:S01]  /*2150*/  FFMA.FTZ R117, R56, R117, R88 ;  /* 0x0000007538757223 */ /* 0x000fe20000010058 */
[----:B------:R1:W-:Y:S01]  /*2160*/  STG.E.128 desc[UR4][R114.64], R104 ;  /* 0x0000006872007986 */ /* 0x0003e2000c101d04 */
        /* <DEDUP_REMOVED lines=13> */
[----:B0-----:R-:W-:Y:S01]  /*2240*/  FFMA.FTZ R111, R49, R118, R81 ;  /* 0x00000076316f7223 */ /* 0x001fe20000010051 */
[----:B------:R-:W-:Y:S01]  /*2250*/  FFMA.FTZ R119, R58, R119, R90 ;  /* 0x000000773a777223 */ /* 0x000fe2000001005a */
[----:B------:R-:W-:Y:S01]  /*2260*/  FFMA.FTZ R132, R59, R132, R91 ;  /* 0x000000843b847223 */ /* 0x000fe2000001005b */
[----:B------:R-:W-:Y:S01]  /*2270*/  FFMA.FTZ R118, R40, R147, R72 ;  /* 0x0000009328767223 */ /* 0x000fe20000010048 */
[----:B-1----:R-:W-:Y:S01]  /*2280*/  F2FP.BF16.F32.PACK_AB R105, R128, R123 ;  /* 0x0000007b8069723e */ /* 0x002fe200000010ff */
[----:B------:R-:W-:Y:S01]  /*2290*/  FMUL.FTZ R153, R150, R153 ;  /* 0x0000009996997220 */ /* 0x000fe20000410000 */
[----:B------:R-:W0:Y:S01]  /*22a0*/  LDC.64 R128, c[0x0][0x210] ;  /* 0x00008400ff807b82 */ /* 0x000e220000000a00 */
[----:B------:R-:W-:Y:S01]  /*22b0*/  F2FP.BF16.F32.PACK_AB R104, R124, R113 ;  /* 0x000000717c68723e */ /* 0x000fe200000010ff */
[----:B------:R-:W-:Y:S01]  /*22c0*/  FFMA.FTZ R113, R54, R137, R86 ;  /* 0x0000008936717223 */ /* 0x000fe20000010056 */
[----:B------:R-:W-:Y:S01]  /*22d0*/  F2FP.BF16.F32.PACK_AB R106, R126, R117 ;  /* 0x000000757e6a723e */ /* 0x000fe200000010ff */
        /* <DEDUP_REMOVED lines=17> */
[----:B------:R-:W-:Y:S01]  /*23f0*/  IADD3 R130, P1, R130, UR12, RZ ;  /* 0x0000000c82827c10 */ /* 0x000fe2000ff3e0ff */
[----:B------:R-:W-:Y:S01]  /*2400*/  FFMA.FTZ R3, R45, R0, R77 ;  /* 0x000000002d037223 */ /* 0x000fe2000001004d */
[----:B------:R-:W-:Y:S01]  /*2410*/  FFMA.FTZ R119, R42, R163, R74 ;  /* 0x000000a32a777223 */ /* 0x000fe2000001004a */
[----:B------:R-:W-:Y:S01]  /*2420*/  FFMA.FTZ R138, R43, R138, R75 ;  /* 0x0000008a2b8a7223 */ /* 0x000fe2000001004b */
[----:B------:R-:W-:Y:S01]  /*2430*/  IADD3 R136, P3, R136, UR12, RZ ;  /* 0x0000000c88887c10 */ /* 0x000fe2000ff7e0ff */
[----:B------:R-:W-:Y:S01]  /*2440*/  FFMA.FTZ R117, R46, R125, R78 ;  /* 0x0000007d2e757223 */ /* 0x000fe2000001004e */
[----:B------:R-:W-:Y:S01]  /*2450*/  FFMA.FTZ R110, R47, R2, R79 ;  /* 0x000000022f6e7223 */ /* 0x000fe2000001004f */
[----:B------:R-:W-:-:S02]  /*2460*/  IADD3 R2, P4, R109, UR12, RZ ;  /* 0x0000000c6d027c10 */ /* 0x000fc4000ff9e0ff */
[----:B------:R-:W-:Y:S02]  /*2470*/  IADD3.X R131, R127, UR13, RZ, P1, !PT ;  /* 0x0000000d7f837c10 */ /* 0x000fe40008ffe4ff */
[----:B------:R-:W-:Y:S02]  /*2480*/  F2FP.BF16.F32.PACK_AB R115, R134, R145 ;  /* 0x000000918673723e */ /* 0x000fe400000010ff */
[----:B------:R-:W-:Y:S01]  /*2490*/  F2FP.BF16.F32.PACK_AB R114, R111, R114 ;  /* 0x000000726f72723e */ /* 0x000fe200000010ff */
[----:B------:R2:W-:Y:S01]  /*24a0*/  STG.E.128 desc[UR4][R130.64], R104 ;  /* 0x0000006882007986 */ /* 0x0005e2000c101d04 */
[----:B------:R-:W-:Y:S02]  /*24b0*/  IADD3.X R137, R135, UR13, RZ, P3, !PT ;  /* 0x0000000d87897c10 */ /* 0x000fe40009ffe4ff */
[----:B------:R-:W-:Y:S02]  /*24c0*/  F2FP.BF16.F32.PACK_AB R116, R3, R116 ;  /* 0x000000740374723e */ /* 0x000fe400000010ff */
[----:B------:R-:W-:Y:S01]  /*24d0*/  F2FP.BF16.F32.PACK_AB R119, R138, R119 ;  /* 0x000000778a77723e */ /* 0x000fe200000010ff */
[----:B------:R2:W-:Y:S01]  /*24e0*/  STG.E.128 desc[UR4][R136.64], R112 ;  /* 0x0000007088007986 */ /* 0x0005e2000c101d04 */
[----:B------:R-:W-:-:S02]  /*24f0*/  F2FP.BF16.F32.PACK_AB R117, R110, R117 ;  /* 0x000000756e75723e */ /* 0x000fc400000010ff */
[----:B------:R-:W-:Y:S02]  /*2500*/  IADD3.X R3, R108, UR13, RZ, P4, !PT ;  /* 0x0000000d6c037c10 */ /* 0x000fe4000a7fe4ff */
[----:B0-----:R-:W-:-:S03]  /*2510*/  LEA R121, R128, R121, 0x2 ;  /* 0x0000007980797211 */ /* 0x001fc600078e10ff */
[----:B------:R2:W-:Y:S01]  /*2520*/  STG.E.128 desc[UR4][R2.64], R116 ;  /* 0x0000007402007986 */ /* 0x0005e2000c101d04 */
[----:B------:R-:W-:-:S13]  /*2530*/  ISETP.GE.AND P1, PT, R121, R129, PT ;  /* 0x000000817900720c */ /* 0x000fda0003f26270 */
[----:B------:R-:W-:Y:S05]  /*2540*/  @!P1 BRA `(.L_x_6988) ;  /* 0xffffffdc00d09947 */ /* 0x000fea000383ffff */
[----:B------:R-:W-:Y:S05]  /*2550*/  EXIT ;  /* 0x000000000000794d */ /* 0x000fea0003800000 */
.L_x_6987:
        /* <DEDUP_REMOVED lines=8> */
.L_x_6990:
[----:B------:R-:W-:Y:S05]  /*25e0*/  BSYNC B0 ;  /* 0x0000000000007941 */ /* 0x000fea0003800000 */
.L_x_6989:
        /* <DEDUP_REMOVED lines=9> */
.L_x_6991:
[----:B------:R-:W-:Y:S01]  /*2680*/  HFMA2.MMA R153, -RZ, RZ, 0, 2.384185791015625e-07 ;  /* 0x00000004ff997435 */ /* 0x000fe200000001ff */
[----:B------:R-:W-:-:S05]  /*2690*/  MOV R2, R152 ;  /* 0x0000009800027202 */ /* 0x000fca0000000f00 */
[----:B------:R-:W-:-:S05]  /*26a0*/  FADD.FTZ R105, R3, R2 ;  /* 0x0000000203697221 */ /* 0x000fca0000010000 */
[----:B------:R-:W-:-:S07]  /*26b0*/  MOV R154, R105 ;  /* 0x00000069009a7202 */ /* 0x000fce0000000f00 */
[----:B------:R-:W-:Y:S05]  /*26c0*/  WARPSYNC.COLLECTIVE R151, `(.L_x_6992) ;  /* 0x0000000097087348 */ /* 0x000fea0003c00000 */
[----:B------:R0:W1:Y:S02]  /*26d0*/  SHFL.BFLY P3, R152, R154, R153, R156 ;  /* 0x0c0000999a987389 */ /* 0x000064000006009c */
[----:B01----:R-:W-:Y:S01]  /*26e0*/  ENDCOLLECTIVE ;  /* 0x000000000000791b */ /* 0x003fe20003800000 */
.L_x_6992:
        /* <DEDUP_REMOVED lines=8> */
.L_x_6993:
[----:B------:R-:W-:Y:S01]  /*2770*/  HFMA2.MMA R153, -RZ, RZ, 0, 9.5367431640625e-07 ;  /* 0x00000010ff997435 */ /* 0x000fe200000001ff */
[----:B------:R-:W-:-:S05]  /*2780*/  MOV R107, R152 ;  /* 0x00000098006b7202 */ /* 0x000fca0000000f00 */
[----:B------:R-:W-:-:S05]  /*2790*/  FADD.FTZ R107, R106, R107 ;  /* 0x0000006b6a6b7221 */ /* 0x000fca0000010000 */
[----:B------:R-:W-:-:S07]  /*27a0*/  MOV R154, R107 ;  /* 0x0000006b009a7202 */ /* 0x000fce0000000f00 */
[----:B------:R-:W-:Y:S05]  /*27b0*/  WARPSYNC.COLLECTIVE R151, `(.L_x_6994) ;  /* 0x0000000097087348 */ /* 0x000fea0003c00000 */
[----:B------:R0:W1:Y:S02]  /*27c0*/  SHFL.BFLY P3, R152, R154, R153, R156 ;  /* 0x0c0000999a987389 */ /* 0x000064000006009c */
[----:B01----:R-:W-:Y:S01]  /*27d0*/  ENDCOLLECTIVE ;  /* 0x000000000000791b */ /* 0x003fe20003800000 */
.L_x_6994:
        /* <DEDUP_REMOVED lines=72> */
.L_x_6995:
[----:B------:R-:W-:Y:S01]  /*2c60*/  HFMA2.MMA R153, -RZ, RZ, 0, 1.1920928955078125e-07 ;  /* 0x00000002ff997435 */ /* 0x000fe200000001ff */
[----:B------:R-:W-:-:S05]  /*2c70*/  MOV R3, R152 ;  /* 0x0000009800037202 */ /* 0x000fca0000000f00 */
[----:B------:R-:W-:-:S05]  /*2c80*/  FADD.FTZ R3, R0, R3 ;  /* 0x0000000300037221 */ /* 0x000fca0000010000 */
[----:B------:R-:W-:-:S07]  /*2c90*/  MOV R154, R3 ;  /* 0x00000003009a7202 */ /* 0x000fce0000000f00 */
[----:B------:R-:W-:Y:S05]  /*2ca0*/  WARPSYNC.COLLECTIVE R151, `(.L_x_6996) ;  /* 0x0000000097087348 */ /* 0x000fea0003c00000 */
[----:B------:R0:W1:Y:S02]  /*2cb0*/  SHFL.BFLY P3, R152, R154, R153, R156 ;  /* 0x0c0000999a987389 */ /* 0x000064000006009c */
[----:B01----:R-:W-:Y:S01]  /*2cc0*/  ENDCOLLECTIVE ;  /* 0x000000000000791b */ /* 0x003fe20003800000 */
.L_x_6996:
[----:B------:R-:W-:Y:S01]  /*2cd0*/  HFMA2.MMA R153, -RZ, RZ, 0, 2.384185791015625e-07 ;  /* 0x00000004ff997435 */ /* 0x000fe200000001ff */
[----:B------:R-:W-:-:S05]  /*2ce0*/  MOV R106, R152 ;  /* 0x00000098006a7202 */ /* 0x000fca0000000f00 */
[----:B------:R-:W-:-:S05]  /*2cf0*/  FADD.FTZ R106, R3, R106 ;  /* 0x0000006a036a7221 */ /* 0x000fca0000010000 */
[----:B------:R-:W-:-:S07]  /*2d00*/  MOV R154, R106 ;  /* 0x0000006a009a7202 */ /* 0x000fce0000000f00 */
[----:B------:R-:W-:Y:S05]  /*2d10*/  WARPSYNC.COLLECTIVE R151, `(.L_x_6997) ;  /* 0x0000000097087348 */ /* 0x000fea0003c00000 */
[----:B------:R0:W1:Y:S02]  /*2d20*/  SHFL.BFLY P3, R152, R154, R153, R156 ;  /* 0x0c0000999a987389 */ /* 0x000064000006009c */
[----:B01----:R-:W-:Y:S01]  /*2d30*/  ENDCOLLECTIVE ;  /* 0x000000000000791b */ /* 0x003fe20003800000 */
.L_x_6997:
[----:B------:R-:W-:Y:S01]  /*2d40*/  HFMA2.MMA R153, -RZ, RZ, 0, 4.76837158203125e-07 ;  /* 0x00000008ff997435 */ /* 0x000fe200000001ff */
[----:B------:R-:W-:-:S05]  /*2d50*/  MOV R105, R152 ;  /* 0x0000009800697202 */ /* 0x000fca0000000f00 */
[----:B------:R-:W-:-:S05]  /*2d60*/  FADD.FTZ R105, R106, R105 ;  /* 0x000000696a697221 */ /* 0x000fca0000010000 */
[----:B------:R-:W-:-:S07]  /*2d70*/  MOV R154, R105 ;  /* 0x00000069009a7202 */ /* 0x000fce0000000f00 */
[----:B------:R-:W-:Y:S05]  /*2d80*/  WARPSYNC.COLLECTIVE R151, `(.L_x_6998) ;  /* 0x0000000097087348 */ /* 0x000fea0003c00000 */
[----:B------:R0:W1:Y:S02]  /*2d90*/  SHFL.BFLY P3, R152, R154, R153, R156 ;  /* 0x0c0000999a987389 */ /* 0x000064000006009c */
[----:B01----:R-:W-:Y:S01]  /*2da0*/  ENDCOLLECTIVE ;  /* 0x000000000000791b */ /* 0x003fe20003800000 */
.L_x_6998:
[----:B------:R-:W-:Y:S01]  /*2db0*/  HFMA2.MMA R153, -RZ, RZ, 0, 9.5367431640625e-07 ;  /* 0x00000010ff997435 */ /* 0x000fe200000001ff */
[----:B------:R-:W-:-:S05]  /*2dc0*/  MOV R150, R152 ;  /* 0x0000009800967202 */ /* 0x000fca0000000f00 */
[----:B------:R-:W-:-:S05]  /*2dd0*/  FADD.FTZ R150, R105, R150 ;  /* 0x0000009669967221 */ /* 0x000fca0000010000 */
[----:B------:R-:W-:-:S07]  /*2de0*/  MOV R154, R150 ;  /* 0x00000096009a7202 */ /* 0x000fce0000000f00 */
[----:B------:R-:W-:Y:S05]  /*2df0*/  WARPSYNC.COLLECTIVE R151, `(.L_x_6999) ;  /* 0x0000000097087348 */ /* 0x000fea0003c00000 */
[----:B------:R0:W1:Y:S02]  /*2e00*/  SHFL.BFLY P3, R152, R154, R153, R156 ;  /* 0x0c0000999a987389 */ /* 0x000064000006009c */
[----:B01----:R-:W-:Y:S01]  /*2e10*/  ENDCOLLECTIVE ;  /* 0x000000000000791b */ /* 0x003fe20003800000 */
.L_x_6999:
[----:B------:R-:W-:Y:S01]  /*2e20*/  MOV R107, R152 ;  /* 0x00000098006b7202 */ /* 0x000fe20000000f00 */
[----:B------:R-:W-:Y:S06]  /*2e30*/  BRA `(.L_x_7000) ;  /* 0xffffffec00907947 */ /* 0x000fec000383ffff */
.L_x_7001:
        /* <DEDUP_REMOVED lines=12> */
.L_x_30451:


//--------------------- .text._ZN10layer_norm13ln_fwd_kernelINS_13Kernel_traitsIf13__nv_bfloat16S2_S2_fjLj1024ELj1ELj4ELj1ELj16ENS_18Kernel_traits_baseILj1024EfS2_S2_S2_fjLj128EEEEELb0ELb1ELb1ELb0EEEvNS_9FwdParamsE --------------------------
	.section	.text._ZN10layer_norm13ln_fwd_kernelINS_13Kernel_traitsIf13__nv_bfloat16S2_S2_fjLj1024ELj1ELj4ELj1ELj16ENS_18Kernel_traits_baseILj1024EfS2_S2_S2_fjLj128EEEEELb0ELb1ELb1ELb0EEEvNS_9FwdParamsE,"ax",@progbits
	.align	128
        .global         _ZN10layer_norm13ln_fwd_kernelINS_13Kernel_traitsIf13__nv_bfloat16S2_S2_fjLj1024ELj1ELj4ELj1ELj16ENS_18Kernel_traits_baseILj1024EfS2_S2_S2_fjLj128EEEEELb0ELb1ELb1ELb0EEEvNS_9FwdParamsE
        .type           _ZN10layer_norm13ln_fwd_kernelINS_13Kernel_traitsIf13__nv_bfloat16S2_S2_fjLj1024ELj1ELj4ELj1ELj16ENS_18Kernel_traits_baseILj1024EfS2_S2_S2_fjLj128EEEEELb0ELb1ELb1ELb0EEEvNS_9FwdParamsE,@function
        .size           _ZN10layer_norm13ln_fwd_kernelINS_13Kernel_traitsIf13__nv_bfloat16S2_S2_fjLj1024ELj1ELj4ELj1ELj16ENS_18Kernel_traits_baseILj1024EfS2_S2_S2_fjLj128EEEEELb0ELb1ELb1ELb0EEEvNS_9FwdParamsE,(.L_x_30452 - _ZN10layer_norm13ln_fwd_kernelINS_13Kernel_traitsIf13__nv_bfloat16S2_S2_fjLj1024ELj1ELj4ELj1ELj16ENS_18Kernel_traits_baseILj1024EfS2_S2_S2_fjLj128EEEEELb0ELb1ELb1ELb0EEEvNS_9FwdParamsE)
        .other          _ZN10layer_norm13ln_fwd_kernelINS_13Kernel_traitsIf13__nv_bfloat16S2_S2_fjLj1024ELj1ELj4ELj1ELj16ENS_18Kernel_traits_baseILj1024EfS2_S2_S2_fjLj128EEEEELb0ELb1ELb1ELb0EEEvNS_9FwdParamsE,@"STO_CUDA_ENTRY STV_DEFAULT"
_ZN10layer_norm13ln_fwd_kernelINS_13Kernel_traitsIf13__nv_bfloat16S2_S2_fjLj1024ELj1ELj4ELj1ELj16ENS_18Kernel_traits_baseILj1024EfS2_S2_S2_fjLj128EEEEELb0ELb1ELb1ELb0EEEvNS_9FwdParamsE:
.text._ZN10layer_norm13ln_fwd_kernelINS_13Kernel_traitsIf13__nv_bfloat16S2_S2_fjLj1024ELj1ELj4ELj1ELj16ENS_18Kernel_traits_baseILj1024EfS2_S2_S2_fjLj128EEEEELb0ELb1ELb1ELb0EEEvNS_9FwdParamsE:
        /* <DEDUP_REMOVED lines=42> */
.L_x_7003:
[----:B------:R-:W-:Y:S05]  /*02a0*/  BSYNC B0 ;  /* 0x0000000000007941 */ /* 0x000fea0003800000 */
.L_x_7002:
        /* <DEDUP_REMOVED lines=23> */
.L_x_7005:
[----:B------:R-:W-:Y:S05]  /*0420*/  BSYNC B0 ;  /* 0x0000000000007941 */ /* 0x000fea0003800000 */
.L_x_7004:
        /* <DEDUP_REMOVED lines=23> */
.L_x_7007:
[----:B------:R-:W-:Y:S05]  /*05a0*/  BSYNC B0 ;  /* 0x0000000000007941 */ /* 0x000fea0003800000 */
.L_x_7006:
        /* <DEDUP_REMOVED lines=22> */
.L_x_7009:
[----:B------:R-:W-:Y:S05]  /*0710*/  BSYNC B0 ;  /* 0x0000000000007941 */ /* 0x000fea0003800000 */
.L_x_7008:
        /* <DEDUP_REMOVED lines=8> */
.L_x_7123:
        /* <DEDUP_REMOVED lines=8> */
[----:B------:R-:W-:Y:S01]  /*0820*/  HFMA2.MMA R154, -RZ, RZ, 0, 0 ;  /* 0x00000000ff9a7435 */ /* 0x000fe200000001ff */
[----:B------:R-:W-:Y:S03]  /*0830*/  BSSY B0, `(.L_x_7010) ;  /* 0x000008b000007945 */ /* 0x000fe60003800000 */
[----:B------:R-:W-:-:S04]  /*0840*/  SHF.R.S32.HI R151, RZ, 0x1f, R148 ;  /* 0x0000001fff977819 */ /* 0x000fc80000011494 */
[----:B------:R-:W-:Y:S02]  /*0850*/  LEA.HI R151, R151, R148, RZ, 0x3 ;  /* 0x0000009497977211 */ /* 0x000fe400078f18ff */
[----:B------:R-:W-:Y:S02]  /*0860*/  SHF.R.S32.HI R148, RZ, 0x1f, R142 ;  /* 0x0000001fff947819 */ /* 0x000fe4000001148e */
        /* <DEDUP_REMOVED lines=10> */
[----:B-1-3--:R-:W0:Y:S03]  /*0910*/  @P3 LDC.64 R4, c[0x0][0x220] ;  /* 0x00008800ff043b82 */ /* 0x00ae260000000a00 */
        /* <DEDUP_REMOVED lines=13> */
.L_x_7013:
[----:B-----5:R-:W-:Y:S02]  /*09f0*/  SHF.L.U32 R0, R112, 0x10, RZ ;  /* 0x0000001070007819 */ /* 0x020fe400000006ff */
[----:B------:R-:W-:-:S03]  /*0a00*/  @P2 SHF.L.U32 R5, R116, 0x10, RZ ;  /* 0x0000001074052819 */ /* 0x000fc600000006ff */
[----:B------:R-:W-:-:S04]  /*0a10*/  FMUL.FTZ R3, R0, UR8 ;  /* 0x0000000800037c20 */ /* 0x000fc80008410000 */
[----:B------:R-:W-:-:S04]  /*0a20*/  FMUL.FTZ R0, R36, R3 ;  /* 0x0000000324007220 */ /* 0x000fc80000410000 */
[----:B------:R-:W-:-:S07]  /*0a30*/  @P2 FADD.FTZ R0, R5, R0 ;  /* 0x0000000005002221 */ /* 0x000fce0000010000 */
.L_x_7014:
[----:B------:R-:W-:Y:S05]  /*0a40*/  BSYNC B1 ;  /* 0x0000000000017941 */ /* 0x000fea0003800000 */
.L_x_7012:
[----:B------:R-:W-:Y:S04]  /*0a50*/  BSSY B1, `(.L_x_7015) ;  /* 0x000000e000017945 */ /* 0x000fe80003800000 */
[----:B------:R-:W-:Y:S05]  /*0a60*/  @P4 BRA `(.L_x_7016) ;  /* 0x0000000000144947 */ /* 0x000fea0003800000 */
[----:B------:R-:W-:Y:S01]  /*0a70*/  HFMA2.MMA R3, -RZ, RZ, 0, 0 ;  /* 0x00000000ff037435 */ /* 0x000fe200000001ff */
[----:B------:R-:W-:Y:S10]  /*0a80*/  @!P2 BRA `(.L_x_7017) ;  /* 0x000000000028a947 */ /* 0x000ff40003800000 */
[----:B-----5:R-:W-:-:S04]  /*0a90*/  PRMT R3, R116, 0x7632, R3 ;  /* 0x0000763274037816 */ /* 0x020fc80000000003 */
[----:B------:R-:W-:Y:S01]  /*0aa0*/  SHF.L.U32 R3, R3, 0x10, RZ ;  /* 0x0000001003037819 */ /* 0x000fe200000006ff */
[----:B------:R-:W-:Y:S06]  /*0ab0*/  BRA `(.L_x_7017) ;  /* 0x00000000001c7947 */ /* 0x000fec0003800000 */
.L_x_7016:
[----:B-----5:R-:W-:Y:S02]  /*0ac0*/  PRMT R2, R112, 0x7632, R2 ;  /* 0x0000763270027816 */ /* 0x020fe40000000002 */
[----:B------:R-:W-:Y:S02]  /*0ad0*/  @P2 PRMT R3, R116, 0x7632, R3 ;  /* 0x0000763274032816 */ /* 0x000fe40000000003 */
[----:B------:R-:W-:Y:S02]  /*0ae0*/  SHF.L.U32 R2, R2, 0x10, RZ ;  /* 0x0000001002027819 */ /* 0x000fe400000006ff */
[----:B------:R-:W-:-:S03]  /*0af0*/  @P2 SHF.L.U32 R4, R3, 0x10, RZ ;  /* 0x0000001003042819 */ /* 0x000fc600000006ff */
[----:B------:R-:W-:-:S04]  /*0b00*/  FMUL.FTZ R2, R2, UR8 ;  /* 0x0000000802027c20 */ /* 0x000fc80008410000 */
[----:B------:R-:W-:-:S04]  /*0b10*/  FMUL.FTZ R3, R37, R2 ;  /* 0x0000000225037220 */ /* 0x000fc80000410000 */
[----:B------:R-:W-:-:S07]  /*0b20*/  @P2 FADD.FTZ R3, R4, R3 ;  /* 0x0000000304032221 */ /* 0x000fce0000010000 */
.L_x_7017:
[----:B------:R-:W-:Y:S05]  /*0b30*/  BSYNC B1 ;  /* 0x0000000000017941 */ /* 0x000fea0003800000 */
.L_x_7015:
[----:B------:R-:W-:Y:S04]  /*0b40*/  BSSY B1, `(.L_x_7018) ;  /* 0x000000b000017945 */ /* 0x000fe80003800000 */
[----:B------:R-:W-:Y:S05]  /*0b50*/  @P4 BRA `(.L_x_7019) ;  /* 0x0000000000104947 */ /* 0x000fea0003800000 */
[----:B------:R-:W-:Y:S01]  /*0b60*/  MOV R2, RZ ;  /* 0x000000ff00027202 */ /* 0x000fe20000000f00 */
[----:B------:R-:W-:Y:S06]  /*0b70*/  @!P2 BRA `(.L_x_7020) ;  /* 0x00000000001ca947 */ /* 0x000fec0003800000 */
[----:B-----5:R-:W-:Y:S01]  /*0b80*/  SHF.L.U32 R2, R117, 0x10, RZ ;  /* 0x0000001075027819 */ /* 0x020fe200000006ff */
[----:B------:R-:W-:Y:S06]  /*0b90*/  BRA `(.L_x_7020) ;  /* 0x0000000000147947 */ /* 0x000fec0003800000 */
.L_x_7019:
[----:B-----5:R-:W-:Y:S02]  /*0ba0*/  SHF.L.U32 R2, R113, 0x10, RZ ;  /* 0x0000001071027819 */ /* 0x020fe400000006ff */
[----:B------:R-:W-:-:S03]  /*0bb0*/  @P2 SHF.L.U32 R7, R117, 0x10, RZ ;  /* 0x0000001075072819 */ /* 0x000fc600000006ff */
[----:B------:R-:W-:-:S04]  /*0bc0*/  FMUL.FTZ R5, R2, UR8 ;  /* 0x0000000802057c20 */ /* 0x000fc80008410000 */
[----:B------:R-:W-:-:S04]  /*0bd0*/  FMUL.FTZ R2, R38, R5 ;  /* 0x0000000526027220 */ /* 0x000fc80000410000 */
[----:B------:R-:W-:-:S07]  /*0be0*/  @P2 FADD.FTZ R2, R7, R2 ;  /* 0x0000000207022221 */ /* 0x000fce0000010000 */
.L_x_7020:
[----:B------:R-:W-:Y:S05]  /*0bf0*/  BSYNC B1 ;  /* 0x0000000000017941 */ /* 0x000fea0003800000 */
.L_x_7018:
[----:B------:R-:W-:Y:S04]  /*0c00*/  BSSY B1, `(.L_x_7021) ;  /* 0x000000e000017945 */ /* 0x000fe80003800000 */
[----:B------:R-:W-:Y:S05]  /*0c10*/  @P4 BRA `(.L_x_7022) ;  /* 0x0000000000144947 */ /* 0x000fea0003800000 */
[----:B------:R-:W-:Y:S01]  /*0c20*/  HFMA2.MMA R5, -RZ, RZ, 0, 0 ;  /* 0x00000000ff057435 */ /* 0x000fe200000001ff */
[----:B------:R-:W-:Y:S10]  /*0c30*/  @!P2 BRA `(.L_x_7023) ;  /* 0x000000000028a947 */ /* 0x000ff40003800000 */
[----:B-----5:R-:W-:-:S04]  /*0c40*/  PRMT R5, R117, 0x7632, R5 ;  /* 0x0000763275057816 */ /* 0x020fc80000000005 */
[----:B------:R-:W-:Y:S01]  /*0c50*/  SHF.L.U32 R5, R5, 0x10, RZ ;  /* 0x0000001005057819 */ /* 0x000fe200000006ff */
[----:B------:R-:W-:Y:S06]  /*0c60*/  BRA `(.L_x_7023) ;  /* 0x00000000001c7947 */ /* 0x000fec0003800000 */
.L_x_7022:
[----:B-----5:R-:W-:Y:S02]  /*0c70*/  PRMT R4, R113, 0x7632, R4 ;  /* 0x0000763271047816 */ /* 0x020fe40000000004 */
[----:B------:R-:W-:Y:S02]  /*0c80*/  @P2 PRMT R5, R117, 0x7632, R5 ;  /* 0x0000763275052816 */ /* 0x000fe40000000005 */
[----:B------:R-:W-:Y:S02]  /*0c90*/  SHF.L.U32 R4, R4, 0x10, RZ ;  /* 0x0000001004047819 */ /* 0x000fe400000006ff */
[----:B------:R-:W-:-:S03]  /*0ca0*/  @P2 SHF.L.U32 R6, R5, 0x10, RZ ;  /* 0x0000001005062819 */ /* 0x000fc600000006ff */
[----:B------:R-:W-:-:S04]  /*0cb0*/  FMUL.FTZ R4, R4, UR8 ;  /* 0x0000000804047c20 */ /* 0x000fc80008410000 */
[----:B------:R-:W-:-:S04]  /*0cc0*/  FMUL.FTZ R5, R39, R4 ;  /* 0x0000000427057220 */ /* 0x000fc80000410000 */
[----:B------:R-:W-:-:S07]  /*0cd0*/  @P2 FADD.FTZ R5, R6, R5 ;  /* 0x0000000506052221 */ /* 0x000fce0000010000 */
.L_x_7023:
[----:B------:R-:W-:Y:S05]  /*0ce0*/  BSYNC B1 ;  /* 0x0000000000017941 */ /* 0x000fea0003800000 */
.L_x_7021:
[----:B------:R-:W-:Y:S04]  /*0cf0*/  BSSY B1, `(.L_x_7024) ;  /* 0x000000b000017945 */ /* 0x000fe80003800000 */
[----:B------:R-:W-:Y:S05]  /*0d00*/  @P4 BRA `(.L_x_7025) ;  /* 0x0000000000104947 */ /* 0x000fea0003800000 */
[----:B------:R-:W-:Y:S01]  /*0d10*/  MOV R4, RZ ;  /* 0x000000ff00047202 */ /* 0x000fe20000000f00 */
[----:B------:R-:W-:Y:S06]  /*0d20*/  @!P2 BRA `(.L_x_7026) ;  /* 0x00000000001ca947 */ /* 0x000fec0003800000 */
[----:B-----5:R-:W-:Y:S01]  /*0d30*/  SHF.L.U32 R4, R118, 0x10, RZ ;  /* 0x0000001076047819 */ /* 0x020fe200000006ff */
[----:B------:R-:W-:Y:S06]  /*0d40*/  BRA `(.L_x_7026) ;  /* 0x0000000000147947 */ /* 0x000fec0003800000 */
.L_x_7025:
[----:B-----5:R-:W-:Y:S02]  /*0d50*/  SHF.L.U32 R4, R114, 0x10, RZ ;  /* 0x0000001072047819 */ /* 0x020fe400000006ff */
[----:B------:R-:W-:-:S03]  /*0d60*/  @P2 SHF.L.U32 R9, R118, 0x10, RZ ;  /* 0x0000001076092819 */ /* 0x000fc600000006ff */
[----:B------:R-:W-:-:S04]  /*0d70*/  FMUL.FTZ R7, R4, UR8 ;  /* 0x0000000804077c20 */ /* 0x000fc80008410000 */
[----:B------:R-:W-:-:S04]  /*0d80*/  FMUL.FTZ R4, R32, R7 ;  /* 0x0000000720047220 */ /* 0x000fc80000410000 */
[----:B------:R-:W-:-:S07]  /*0d90*/  @P2 FADD.FTZ R4, R9, R4 ;  /* 0x0000000409042221 */ /* 0x000fce0000010000 */
.L_x_7026:
[----:B------:R-:W-:Y:S05]  /*0da0*/  BSYNC B1 ;  /* 0x0000000000017941 */ /* 0x000fea0003800000 */
.L_x_7024:
[----:B------:R-:W-:Y:S04]  /*0db0*/  BSSY B1, `(.L_x_7027) ;  /* 0x000000e000017945 */ /* 0x000fe80003800000 */
[----:B------:R-:W-:Y:S05]  /*0dc0*/  @P4 BRA `(.L_x_7028) ;  /* 0x0000000000144947 */ /* 0x000fea0003800000 */
[----:B------:R-:W-:Y:S01]  /*0dd0*/  HFMA2.MMA R7, -RZ, RZ, 0, 0 ;  /* 0x00000000ff077435 */ /* 0x000fe200000001ff */
[----:B------:R-:W-:Y:S10]  /*0de0*/  @!P2 BRA `(.L_x_7029) ;  /* 0x000000000028a947 */ /* 0x000ff40003800000 */
[----:B-----5:R-:W-:-:S04]  /*0df0*/  PRMT R7, R118, 0x7632, R7 ;  /* 0x0000763276077816 */ /* 0x020fc80000000007 */
[----:B------:R-:W-:Y:S01]  /*0e00*/  SHF.L.U32 R7, R7, 0x10, RZ ;  /* 0x0000001007077819 */ /* 0x000fe200000006ff */
[----:B------:R-:W-:Y:S06]  /*0e10*/  BRA `(.L_x_7029) ;  /* 0x00000000001c7947 */ /* 0x000fec0003800000 */
.L_x_7028:
[----:B-----5:R-:W-:Y:S02]  /*0e20*/  PRMT R6, R114, 0x7632, R6 ;  /* 0x0000763272067816 */ /* 0x020fe40000000006 */
[----:B------:R-:W-:Y:S02]  /*0e30*/  @P2 PRMT R7, R118, 0x7632, R7 ;  /* 0x0000763276072816 */ /* 0x000fe40000000007 */
[----:B------:R-:W-:Y:S02]  /*0e40*/  SHF.L.U32 R6, R6, 0x10, RZ ;  /* 0x0000001006067819 */ /* 0x000fe400000006ff */
[----:B------:R-:W-:-:S03]  /*0e50*/  @P2 SHF.L.U32 R120, R7, 0x10, RZ ;  /* 0x0000001007782819 */ /* 0x000fc600000006ff */
[----:B------:R-:W-:-:S04]  /*0e60*/  FMUL.FTZ R6, R6, UR8 ;  /* 0x0000000806067c20 */ /* 0x000fc80008410000 */
[----:B------:R-:W-:-:S04]  /*0e70*/  FMUL.FTZ R7, R33, R6 ;  /* 0x0000000621077220 */ /* 0x000fc80000410000 */
[----:B------:R-:W-:-:S07]  /*0e80*/  @P2 FADD.FTZ R7, R120, R7 ;  /* 0x0000000778072221 */ /* 0x000fce0000010000 */
.L_x_7029:
[----:B------:R-:W-:Y:S05]  /*0e90*/  BSYNC B1 ;  /* 0x0000000000017941 */ /* 0x000fea0003800000 */
.L_x_7027:
[----:B------:R-:W-:Y:S04]  /*0ea0*/  BSSY B1, `(.L_x_7030) ;  /* 0x000000b000017945 */ /* 0x000fe80003800000 */
[----:B------:R-:W-:Y:S05]  /*0eb0*/  @P4 BRA `(.L_x_7031) ;  /* 0x0000000000104947 */ /* 0x000fea0003800000 */
[----:B------:R-:W-:Y:S01]  /*0ec0*/  MOV R6, RZ ;  /* 0x000000ff00067202 */ /* 0x000fe20000000f00 */
[----:B------:R-:W-:Y:S06]  /*0ed0*/  @!P2 BRA `(.L_x_7032) ;  /* 0x00000000001ca947 */ /* 0x000fec0003800000 */
[----:B-----5:R-:W-:Y:S01]  /*0ee0*/  SHF.L.U32 R6, R119, 0x10, RZ ;  /* 0x0000001077067819 */ /* 0x020fe200000006ff */
[----:B------:R-:W-:Y:S06]  /*0ef0*/  BRA `(.L_x_7032) ;  /* 0x0000000000147947 */ /* 0x000fec0003800000 */
.L_x_7031:
[----:B-----5:R-:W-:Y:S02]  /*0f00*/  SHF.L.U32 R6, R115, 0x10, RZ ;  /* 0x0000001073067819 */ /* 0x020fe400000006ff */
[----:B------:R-:W-:-:S03]  /*0f10*/  @P2 SHF.L.U32 R121, R119, 0x10, RZ ;  /* 0x0000001077792819 */ /* 0x000fc600000006ff */
[----:B------:R-:W-:-:S04]  /*0f20*/  FMUL.FTZ R9, R6, UR8 ;  /* 0x0000000806097c20 */ /* 0x000fc80008410000 */
[----:B------:R-:W-:-:S04]  /*0f30*/  FMUL.FTZ R6, R34, R9 ;  /* 0x0000000922067220 */ /* 0x000fc80000410000 */
[----:B------:R-:W-:-:S07]  /*0f40*/  @P2 FADD.FTZ R6, R121, R6 ;  /* 0x0000000679062221 */ /* 0x000fce0000010000 */
.L_x_7032:
[----:B------:R-:W-:Y:S05]  /*0f50*/  BSYNC B1 ;  /* 0x0000000000017941 */ /* 0x000fea0003800000 */
.L_x_7030:
[----:B------:R-:W-:Y:S04]  /*0f60*/  BSSY B1, `(.L_x_7033) ;  /* 0x000000e000017945 */ /* 0x000fe80003800000 */
[----:B------:R-:W-:Y:S05]  /*0f70*/  @P4 BRA `(.L_x_7034) ;  /* 0x0000000000144947 */ /* 0x000fea0003800000 */
[----:B------:R-:W-:Y:S01]  /*0f80*/  HFMA2.MMA R9, -RZ, RZ, 0, 0 ;  /* 0x00000000ff097435 */ /* 0x000fe200000001ff */
[----:B------:R-:W-:Y:S10]  /*0f90*/  @!P2 BRA `(.L_x_7035) ;  /* 0x000000000028a947 */ /* 0x000ff40003800000 */
[----:B-----5:R-:W-:-:S04]  /*0fa0*/  PRMT R9, R119, 0x7632, R9 ;  /* 0x0000763277097816 */ /* 0x020fc80000000009 */
[----:B------:R-:W-:Y:S01]  /*0fb0*/  SHF.L.U32 R9, R9, 0x10, RZ ;  /* 0x0000001009097819 */ /* 0x000fe200000006ff */
[----:B------:R-:W-:Y:S06]  /*0fc0*/  BRA `(.L_x_7035) ;  /* 0x00000000001c7947 */ /* 0x000fec0003800000 */
.L_x_7034:
[----:B-----5:R-:W-:Y:S02]  /*0fd0*/  PRMT R9, R115, 0x7632, R9 ;  /* 0x0000763273097816 */ /* 0x020fe40000000009 */
[----:B------:R-:W-:Y:S02]  /*0fe0*/  @P2 PRMT R121, R119, 0x7632, R121 ;  /* 0x0000763277792816 */ /* 0x000fe40000000079 */
[----:B------:R-:W-:Y:S02]  /*0ff0*/  SHF.L.U32 R9, R9, 0x10, RZ ;  /* 0x0000001009097819 */ /* 0x000fe400000006ff */
[----:B------:R-:W-:-:S03]  /*1000*/  @P2 SHF.L.U32 R122, R121, 0x10, RZ ;  /* 0x00000010797a2819 */ /* 0x000fc600000006ff */
[----:B------:R-:W-:-:S04]  /*1010*/  FMUL.FTZ R120, R9, UR8 ;  /* 0x0000000809787c20 */ /* 0x000fc80008410000 */
[----:B------:R-:W-:-:S04]  /*1020*/  FMUL.FTZ R9, R35, R120 ;  /* 0x0000007823097220 */ /* 0x000fc80000410000 */
[----:B------:R-:W-:-:S07]  /*1030*/  @P2 FADD.FTZ R9, R122, R9 ;  /* 0x000000097a092221 */ /* 0x000fce0000010000 */
.L_x_7035:
[----:B------:R-:W-:Y:S05]  /*1040*/  BSYNC B1 ;  /* 0x0000000000017941 */ /* 0x000fea0003800000 */
.L_x_7033:
        /* <DEDUP_REMOVED lines=9> */
.L_x_7011:
[----:B------:R-:W-:Y:S05]  /*10e0*/  BSYNC B0 ;  /* 0x0000000000007941 */ /* 0x000fea0003800000 */
.L_x_7010:
        /* <DEDUP_REMOVED lines=18> */
.L_x_7039:
[----:B-----5:R-:W-:Y:S02]  /*1210*/  SHF.L.U32 R8, R112, 0x10, RZ ;  /* 0x0000001070087819 */ /* 0x020fe400000006ff */
[----:B------:R-:W-:-:S03]  /*1220*/  @P2 SHF.L.U32 R13, R116, 0x10, RZ ;  /* 0x00000010740d2819 */ /* 0x000fc600000006ff */
[----:B------:R-:W-:-:S04]  /*1230*/  FMUL.FTZ R11, R8, UR8 ;  /* 0x00000008080b7c20 */ /* 0x000fc80008410000 */
[----:B------:R-:W-:-:S04]  /*1240*/  FMUL.FTZ R8, R60, R11 ;  /* 0x0000000b3c087220 */ /* 0x000fc80000410000 */
[----:B------:R-:W-:-:S07]  /*1250*/  @P2 FADD.FTZ R8, R13, R8 ;  /* 0x000000080d082221 */ /* 0x000fce0000010000 */
.L_x_7040:
[----:B------:R-:W-:Y:S05]  /*1260*/  BSYNC B1 ;  /* 0x0000000000017941 */ /* 0x000fea0003800000 */
.L_x_7038:
[----:B------:R-:W-:Y:S04]  /*1270*/  BSSY B1, `(.L_x_7041) ;  /* 0x000000e000017945 */ /* 0x000fe80003800000 */
[----:B------:R-:W-:Y:S05]  /*1280*/  @P4 BRA `(.L_x_7042) ;  /* 0x0000000000144947 */ /* 0x000fea0003800000 */
[----:B------:R-:W-:Y:S01]  /*1290*/  HFMA2.MMA R11, -RZ, RZ, 0, 0 ;  /* 0x00000000ff0b7435 */ /* 0x000fe200000001ff */
[----:B------:R-:W-:Y:S10]  /*12a0*/  @!P2 BRA `(.L_x_7043) ;  /* 0x000000000028a947 */ /* 0x000ff40003800000 */
[----:B-----5:R-:W-:-:S04]  /*12b0*/  PRMT R11, R116, 0x7632, R11 ;  /* 0x00007632740b7816 */ /* 0x020fc8000000000b */
[----:B------:R-:W-:Y:S01]  /*12c0*/  SHF.L.U32 R11, R11, 0x10, RZ ;  /* 0x000000100b0b7819 */ /* 0x000fe200000006ff */
[----:B------:R-:W-:Y:S06]  /*12d0*/  BRA `(.L_x_7043) ;  /* 0x00000000001c7947 */ /* 0x000fec0003800000 */
.L_x_7042:
[----:B-----5:R-:W-:Y:S02]  /*12e0*/  PRMT R10, R112, 0x7632, R10 ;  /* 0x00007632700a7816 */ /* 0x020fe4000000000a */
[----:B------:R-:W-:Y:S02]  /*12f0*/  @P2 PRMT R11, R116, 0x7632, R11 ;  /* 0x00007632740b2816 */ /* 0x000fe4000000000b */
[----:B------:R-:W-:Y:S02]  /*1300*/  SHF.L.U32 R10, R10, 0x10, RZ ;  /* 0x000000100a0a7819 */ /* 0x000fe400000006ff */
[----:B------:R-:W-:-:S03]  /*1310*/  @P2 SHF.L.U32 R12, R11, 0x10, RZ ;  /* 0x000000100b0c2819 */ /* 0x000fc600000006ff */
[----:B------:R-:W-:-:S04]  /*1320*/  FMUL.FTZ R10, R10, UR8 ;  /* 0x000000080a0a7c20 */ /* 0x000fc80008410000 */
[----:B------:R-:W-:-:S04]  /*1330*/  FMUL.FTZ R11, R61, R10 ;  /* 0x0000000a3d0b7220 */ /* 0x000fc80000410000 */
[----:B------:R-:W-:-:S07]  /*1340*/  @P2 FADD.FTZ R11, R12, R11 ;  /* 0x0000000b0c0b2221 */ /* 0x000fce0000010000 */
.L_x_7043:
[----:B------:R-:W-:Y:S05]  /*1350*/  BSYNC B1 ;  /* 0x0000000000017941 */ /* 0x000fea0003800000 */
.L_x_7041:
[----:B------:R-:W-:Y:S04]  /*1360*/  BSSY B1, `(.L_x_7044) ;  /* 0x000000b000017945 */ /* 0x000fe80003800000 */
[----:B------:R-:W-:Y:S05]  /*1370*/  @P4 BRA `(.L_x_7045) ;  /* 0x0000000000104947 */ /* 0x000fea0003800000 */
[----:B------:R-:W-:Y:S01]  /*1380*/  MOV R10, RZ ;  /* 0x000000ff000a7202 */ /* 0x000fe20000000f00 */
[----:B------:R-:W-:Y:S06]  /*1390*/  @!P2 BRA `(.L_x_7046) ;  /* 0x00000000001ca947 */ /* 0x000fec0003800000 */
[----:B-----5:R-:W-:Y:S01]  /*13a0*/  SHF.L.U32 R10, R117, 0x10, RZ ;  /* 0x00000010750a7819 */ /* 0x020fe200000006ff */
[----:B------:R-:W-:Y:S06]  /*13b0*/  BRA `(.L_x_7046) ;  /* 0x0000000000147947 */ /* 0x000fec0003800000 */
.L_x_7045:
[----:B-----5:R-:W-:Y:S02]  /*13c0*/  SHF.L.U32 R10, R113, 0x10, RZ ;  /* 0x00000010710a7819 */ /* 0x020fe400000006ff */
[----:B------:R-:W-:-:S03]  /*13d0*/  @P2 SHF.L.U32 R15, R117, 0x10, RZ ;  /* 0x00000010750f2819 */ /* 0x000fc600000006ff */
[----:B------:R-:W-:-:S04]  /*13e0*/  FMUL.FTZ R13, R10, UR8 ;  /* 0x000000080a0d7c20 */ /* 0x000fc80008410000 */
[----:B------:R-:W-:-:S04]  /*13f0*/  FMUL.FTZ R10, R62, R13 ;  /* 0x0000000d3e0a7220 */ /* 0x000fc80000410000 */
[----:B------:R-:W-:-:S07]  /*1400*/  @P2 FADD.FTZ R10, R15, R10 ;  /* 0x0000000a0f0a2221 */ /* 0x000fce0000010000 */
.L_x_7046:
[----:B------:R-:W-:Y:S05]  /*1410*/  BSYNC B1 ;  /* 0x0000000000017941 */ /* 0x000fea0003800000 */
.L_x_7044:
[----:B------:R-:W-:Y:S04]  /*1420*/  BSSY B1, `(.L_x_7047) ;  /* 0x000000e000017945 */ /* 0x000fe80003800000 */
[----:B------:R-:W-:Y:S05]  /*1430*/  @P4 BRA `(.L_x_7048) ;  /* 0x0000000000144947 */ /* 0x000fea0003800000 */
[----:B------:R-:W-:Y:S01]  /*1440*/  HFMA2.MMA R13, -RZ, RZ, 0, 0 ;  /* 0x00000000ff0d7435 */ /* 0x000fe200000001ff */
[----:B------:R-:W-:Y:S10]  /*1450*/  @!P2 BRA `(.L_x_7049) ;  /* 0x000000000028a947 */ /* 0x000ff40003800000 */
[----:B-----5:R-:W-:-:S04]  /*1460*/  PRMT R13, R117, 0x7632, R13 ;  /* 0x00007632750d7816 */ /* 0x020fc8000000000d */
[----:B------:R-:W-:Y:S01]  /*1470*/  SHF.L.U32 R13, R13, 0x10, RZ ;  /* 0x000000100d0d7819 */ /* 0x000fe200000006ff */
[----:B------:R-:W-:Y:S06]  /*1480*/  BRA `(.L_x_7049) ;  /* 0x00000000001c7947 */ /* 0x000fec0003800000 */
.L_x_7048:
[----:B-----5:R-:W-:Y:S02]  /*1490*/  PRMT R12, R113, 0x7632, R12 ;  /* 0x00007632710c7816 */ /* 0x020fe4000000000c */
[----:B------:R-:W-:Y:S02]  /*14a0*/  @P2 PRMT R13, R117, 0x7632, R13 ;  /* 0x00007632750d2816 */ /* 0x000fe4000000000d */
[----:B------:R-:W-:Y:S02]  /*14b0*/  SHF.L.U32 R12, R12, 0x10, RZ ;  /* 0x000000100c0c7819 */ /* 0x000fe400000006ff */
[----:B------:R-:W-:-:S03]  /*14c0*/  @P2 SHF.L.U32 R14, R13, 0x10, RZ ;  /* 0x000000100d0e2819 */ /* 0x000fc600000006ff */
[----:B------:R-:W-:-:S04]  /*14d0*/  FMUL.FTZ R12, R12, UR8 ;  /* 0x000000080c0c7c20 */ /* 0x000fc80008410000 */
[----:B------:R-:W-:-:S04]  /*14e0*/  FMUL.FTZ R13, R63, R12 ;  /* 0x0000000c3f0d7220 */ /* 0x000fc80000410000 */
[----:B------:R-:W-:-:S07]  /*14f0*/  @P2 FADD.FTZ R13, R14, R13 ;  /* 0x0000000d0e0d2221 */ /* 0x000fce0000010000 */
.L_x_7049:
[----:B------:R-:W-:Y:S05]  /*1500*/  BSYNC B1 ;  /* 0x0000000000017941 */ /* 0x000fea0003800000 */
.L_x_7047:
[----:B------:R-:W-:Y:S04]  /*1510*/  BSSY B1, `(.L_x_7050) ;  /* 0x000000b000017945 */ /* 0x000fe80003800000 */
[----:B------:R-:W-:Y:S05]  /*1520*/  @P4 BRA `(.L_x_7051) ;  /* 0x0000000000104947 */ /* 0x000fea0003800000 */
[----:B------:R-:W-:Y:S01]  /*1530*/  MOV R12, RZ ;  /* 0x000000ff000c7202 */ /* 0x000fe20000000f00 */
[----:B------:R-:W-:Y:S06]  /*1540*/  @!P2 BRA `(.L_x_7052) ;  /* 0x00000000001ca947 */ /* 0x000fec0003800000 */
[----:B-----5:R-:W-:Y:S01]  /*1550*/  SHF.L.U32 R12, R118, 0x10, RZ ;  /* 0x00000010760c7819 */ /* 0x020fe200000006ff */
[----:B------:R-:W-:Y:S06]  /*1560*/  BRA `(.L_x_7052) ;  /* 0x0000000000147947 */ /* 0x000fec0003800000 */
.L_x_7051:
[----:B-----5:R-:W-:Y:S02]  /*1570*/  SHF.L.U32 R12, R114, 0x10, RZ ;  /* 0x00000010720c7819 */ /* 0x020fe400000006ff */
[----:B0-----:R-:W-:-:S03]  /*1580*/  @P2 SHF.L.U32 R121, R118, 0x10, RZ ;  /* 0x0000001076792819 */ /* 0x001fc600000006ff */
[----:B------:R-:W-:-:S04]  /*1590*/  FMUL.FTZ R15, R12, UR8 ;  /* 0x000000080c0f7c20 */ /* 0x000fc80008410000 */
[----:B------:R-:W-:-:S04]  /*15a0*/  FMUL.FTZ R12, R56, R15 ;  /* 0x0000000f380c7220 */ /* 0x000fc80000410000 */
[----:B------:R-:W-:-:S07]  /*15b0*/  @P2 FADD.FTZ R12, R121, R12 ;  /* 0x0000000c790c2221 */ /* 0x000fce0000010000 */
.L_x_7052:
[----:B------:R-:W-:Y:S05]  /*15c0*/  BSYNC B1 ;  /* 0x0000000000017941 */ /* 0x000fea0003800000 */
.L_x_7050:
[----:B------:R-:W-:Y:S04]  /*15d0*/  BSSY B1, `(.L_x_7053) ;  /* 0x000000e000017945 */ /* 0x000fe80003800000 */
[----:B------:R-:W-:Y:S05]  /*15e0*/  @P4 BRA `(.L_x_7054) ;  /* 0x0000000000144947 */ /* 0x000fea0003800000 */
[----:B------:R-:W-:Y:S01]  /*15f0*/  HFMA2.MMA R15, -RZ, RZ, 0, 0 ;  /* 0x00000000ff0f7435 */ /* 0x000fe200000001ff */
[----:B------:R-:W-:Y:S10]  /*1600*/  @!P2 BRA `(.L_x_7055) ;  /* 0x000000000028a947 */ /* 0x000ff40003800000 */
[----:B-----5:R-:W-:-:S04]  /*1610*/  PRMT R15, R118, 0x7632, R15 ;  /* 0x00007632760f7816 */ /* 0x020fc8000000000f */
[----:B------:R-:W-:Y:S01]  /*1620*/  SHF.L.U32 R15, R15, 0x10, RZ ;  /* 0x000000100f0f7819 */ /* 0x000fe200000006ff */
[----:B------:R-:W-:Y:S06]  /*1630*/  BRA `(.L_x_7055) ;  /* 0x00000000001c7947 */ /* 0x000fec0003800000 */
.L_x_7054:
[----:B-----5:R-:W-:Y:S02]  /*1640*/  PRMT R14, R114, 0x7632, R14 ;  /* 0x00007632720e7816 */ /* 0x020fe4000000000e */
[----:B------:R-:W-:Y:S02]  /*1650*/  @P2 PRMT R15, R118, 0x7632, R15 ;  /* 0x00007632760f2816 */ /* 0x000fe4000000000f */
[----:B------:R-:W-:Y:S02]  /*1660*/  SHF.L.U32 R14, R14, 0x10, RZ ;  /* 0x000000100e0e7819 */ /* 0x000fe400000006ff */
[----:B0-----:R-:W-:-:S03]  /*1670*/  @P2 SHF.L.U32 R120, R15, 0x10, RZ ;  /* 0x000000100f782819 */ /* 0x001fc600000006ff */
[----:B------:R-:W-:-:S04]  /*1680*/  FMUL.FTZ R14, R14, UR8 ;  /* 0x000000080e0e7c20 */ /* 0x000fc80008410000 */
[----:B------:R-:W-:-:S04]  /*1690*/  FMUL.FTZ R15, R57, R14 ;  /* 0x0000000e390f7220 */ /* 0x000fc80000410000 */
[----:B------:R-:W-:-:S07]  /*16a0*/  @P2 FADD.FTZ R15, R120, R15 ;  /* 0x0000000f780f2221 */ /* 0x000fce0000010000 */
.L_x_7055:
[----:B------:R-:W-:Y:S05]  /*16b0*/  BSYNC B1 ;  /* 0x0000000000017941 */ /* 0x000fea0003800000 */
.L_x_7053:
[----:B------:R-:W-:Y:S04]  /*16c0*/  BSSY B1, `(.L_x_7056) ;  /* 0x000000b000017945 */ /* 0x000fe80003800000 */
[----:B------:R-:W-:Y:S05]  /*16d0*/  @P4 BRA `(.L_x_7057) ;  /* 0x0000000000104947 */ /* 0x000fea0003800000 */
[----:B------:R-:W-:Y:S01]  /*16e0*/  MOV R14, RZ ;  /* 0x000000ff000e7202 */ /* 0x000fe20000000f00 */
[----:B------:R-:W-:Y:S06]  /*16f0*/  @!P2 BRA `(.L_x_7058) ;  /* 0x00000000001ca947 */ /* 0x000fec0003800000 */
[----:B-----5:R-:W-:Y:S01]  /*1700*/  SHF.L.U32 R14, R119, 0x10, RZ ;  /* 0x00000010770e7819 */ /* 0x020fe200000006ff */
[----:B------:R-:W-:Y:S06]  /*1710*/  BRA `(.L_x_7058) ;  /* 0x0000000000147947 */ /* 0x000fec0003800000 */
.L_x_7057:
[----:B-----5:R-:W-:Y:S02]  /*1720*/  SHF.L.U32 R14, R115, 0x10, RZ ;  /* 0x00000010730e7819 */ /* 0x020fe400000006ff */
[----:B0-----:R-:W-:-:S03]  /*1730*/  @P2 SHF.L.U32 R123, R119, 0x10, RZ ;  /* 0x00000010777b2819 */ /* 0x001fc600000006ff */
[----:B------:R-:W-:-:S04]  /*1740*/  FMUL.FTZ R121, R14, UR8 ;  /* 0x000000080e797c20 */ /* 0x000fc80008410000 */
[----:B------:R-:W-:-:S04]  /*1750*/  FMUL.FTZ R14, R58, R121 ;  /* 0x000000793a0e7220 */ /* 0x000fc80000410000 */
[----:B------:R-:W-:-:S07]  /*1760*/  @P2 FADD.FTZ R14, R123, R14 ;  /* 0x0000000e7b0e2221 */ /* 0x000fce0000010000 */
.L_x_7058:
[----:B------:R-:W-:Y:S05]  /*1770*/  BSYNC B1 ;  /* 0x0000000000017941 */ /* 0x000fea0003800000 */
.L_x_7056:
[----:B------:R-:W-:Y:S04]  /*1780*/  BSSY B1, `(.L_x_7059) ;  /* 0x000000e000017945 */ /* 0x000fe80003800000 */
[----:B------:R-:W-:Y:S05]  /*1790*/  @P4 BRA `(.L_x_7060) ;  /* 0x0000000000144947 */ /* 0x000fea0003800000 */
[----:B------:R-:W-:Y:S01]  /*17a0*/  HFMA2.MMA R125, -RZ, RZ, 0, 0 ;  /* 0x00000000ff7d7435 */ /* 0x000fe200000001ff */
[----:B------:R-:W-:Y:S10]  /*17b0*/  @!P2 BRA `(.L_x_7061) ;  /* 0x000000000028a947 */ /* 0x000ff40003800000 */
[----:B-----5:R-:W-:-:S04]  /*17c0*/  PRMT R125, R119, 0x7632, R125 ;  /* 0x00007632777d7816 */ /* 0x020fc8000000007d */
[----:B------:R-:W-:Y:S01]  /*17d0*/  SHF.L.U32 R125, R125, 0x10, RZ ;  /* 0x000000107d7d7819 */ /* 0x000fe200000006ff */
[----:B------:R-:W-:Y:S06]  /*17e0*/  BRA `(.L_x_7061) ;  /* 0x00000000001c7947 */ /* 0x000fec0003800000 */
.L_x_7060:
[----:B0----5:R-:W-:Y:S02]  /*17f0*/  PRMT R120, R115, 0x7632, R120 ;  /* 0x0000763273787816 */ /* 0x021fe40000000078 */
[----:B------:R-:W-:Y:S02]  /*1800*/  @P2 PRMT R121, R119, 0x7632, R121 ;  /* 0x0000763277792816 */ /* 0x000fe40000000079 */
[----:B------:R-:W-:Y:S02]  /*1810*/  SHF.L.U32 R120, R120, 0x10, RZ ;  /* 0x0000001078787819 */ /* 0x000fe400000006ff */
[----:B------:R-:W-:-:S03]  /*1820*/  @P2 SHF.L.U32 R122, R121, 0x10, RZ ;  /* 0x00000010797a2819 */ /* 0x000fc600000006ff */
[----:B------:R-:W-:-:S04]  /*1830*/  FMUL.FTZ R120, R120, UR8 ;  /* 0x0000000878787c20 */ /* 0x000fc80008410000 */
[----:B------:R-:W-:-:S04]  /*1840*/  FMUL.FTZ R125, R59, R120 ;  /* 0x000000783b7d7220 */ /* 0x000fc80000410000 */
[----:B------:R-:W-:-:S07]  /*1850*/  @P2 FADD.FTZ R125, R122, R125 ;  /* 0x0000007d7a7d2221 */ /* 0x000fce0000010000 */
.L_x_7061:
[----:B------:R-:W-:Y:S05]  /*1860*/  BSYNC B1 ;  /* 0x0000000000017941 */ /* 0x000fea0003800000 */
.L_x_7059:
        /* <DEDUP_REMOVED lines=9> */
.L_x_7037:
[----:B------:R-:W-:Y:S05]  /*1900*/  BSYNC B0 ;  /* 0x0000000000007941 */ /* 0x000fea0003800000 */
.L_x_7036:
[----:B------:R-:W-:Y:S01]  /*1910*/  ISETP.NE.AND P2, PT, R145, RZ, PT ;  /* 0x000000ff9100720c */ /* 0x000fe20003f45270 */
[----:B------:R-:W-:-:S12]  /*1920*/  BSSY B0, `(.L_x_7062) ;  /* 0x0000080000007945 */ /* 0x000fd80003800000 */
[----:B------:R-:W-:Y:S05]  /*1930*/  @!P2 BRA `(.L_x_7063) ;  /* 0x0000000400f8a947 */ /* 0x000fea0003800000 */
[----:B------:R-:W-:Y:S01]  /*1940*/  ISETP.NE.U32.AND P2, PT, RZ, UR6, PT ;  /* 0x00000006ff007c0c */ /* 0x000fe2000bf45070 */
[----:B0-2---:R-:W0:Y:S03]  /*1950*/  @P3 LDC.64 R122, c[0x0][0x220] ;  /* 0x00008800ff7a3b82 */ /* 0x005e260000000a00 */
        /* <DEDUP_REMOVED lines=13> */
.L_x_7065:
[----:B-----5:R-:W-:Y:S02]  /*1a30*/  SHF.L.U32 R120, R112, 0x10, RZ ;  /* 0x0000001070787819 */ /* 0x020fe400000006ff */
[----:B------:R-:W-:-:S03]  /*1a40*/  @P2 SHF.L.U32 R123, R116, 0x10, RZ ;  /* 0x00000010747b2819 */ /* 0x000fc600000006ff */
[----:B------:R-:W-:-:S04]  /*1a50*/  FMUL.FTZ R121, R120, UR8 ;  /* 0x0000000878797c20 */ /* 0x000fc80008410000 */
[----:B------:R-:W-:-:S04]  /*1a60*/  FMUL.FTZ R124, R84, R121 ;  /* 0x00000079547c7220 */ /* 0x000fc80000410000 */
[----:B------:R-:W-:-:S07]  /*1a70*/  @P2 FADD.FTZ R124, R123, R124 ;  /* 0x0000007c7b7c2221 */ /* 0x000fce0000010000 */
.L_x_7066:
[----:B------:R-:W-:Y:S05]  /*1a80*/  BSYNC B1 ;  /* 0x0000000000017941 */ /* 0x000fea0003800000 */
.L_x_7064:
[----:B------:R-:W-:Y:S04]  /*1a90*/  BSSY B1, `(.L_x_7067) ;  /* 0x000000e000017945 */ /* 0x000fe80003800000 */
[----:B------:R-:W-:Y:S05]  /*1aa0*/  @P4 BRA `(.L_x_7068) ;  /* 0x0000000000144947 */ /* 0x000fea0003800000 */
[----:B------:R-:W-:Y:S01]  /*1ab0*/  HFMA2.MMA R127, -RZ, RZ, 0, 0 ;  /* 0x00000000ff7f7435 */ /* 0x000fe200000001ff */
[----:B------:R-:W-:Y:S10]  /*1ac0*/  @!P2 BRA `(.L_x_7069) ;  /* 0x000000000028a947 */ /* 0x000ff40003800000 */
[----:B-----5:R-:W-:-:S04]  /*1ad0*/  PRMT R127, R116, 0x7632, R127 ;  /* 0x00007632747f7816 */ /* 0x020fc8000000007f */
[----:B------:R-:W-:Y:S01]  /*1ae0*/  SHF.L.U32 R127, R127, 0x10, RZ ;  /* 0x000000107f7f7819 */ /* 0x000fe200000006ff */
[----:B------:R-:W-:Y:S06]  /*1af0*/  BRA `(.L_x_7069) ;  /* 0x00000000001c7947 */ /* 0x000fec0003800000 */
.L_x_7068:
[----:B-----5:R-:W-:Y:S02]  /*1b00*/  PRMT R120, R112, 0x7632, R120 ;  /* 0x0000763270787816 */ /* 0x020fe40000000078 */
[----:B------:R-:W-:Y:S02]  /*1b10*/  @P2 PRMT R121, R116, 0x7632, R121 ;  /* 0x0000763274792816 */ /* 0x000fe40000000079 */
[----:B------:R-:W-:Y:S02]  /*1b20*/  SHF.L.U32 R120, R120, 0x10, RZ ;  /* 0x0000001078787819 */ /* 0x000fe400000006ff */
[----:B------:R-:W-:-:S03]  /*1b30*/  @P2 SHF.L.U32 R122, R121, 0x10, RZ ;  /* 0x00000010797a2819 */ /* 0x000fc600000006ff */
[----:B------:R-:W-:-:S04]  /*1b40*/  FMUL.FTZ R120, R120, UR8 ;  /* 0x0000000878787c20 */ /* 0x000fc80008410000 */
[----:B------:R-:W-:-:S04]  /*1b50*/  FMUL.FTZ R127, R85, R120 ;  /* 0x00000078557f7220 */ /* 0x000fc80000410000 */
[----:B------:R-:W-:-:S07]  /*1b60*/  @P2 FADD.FTZ R127, R122, R127 ;  /* 0x0000007f7a7f2221 */ /* 0x000fce0000010000 */
.L_x_7069:
[----:B------:R-:W-:Y:S05]  /*1b70*/  BSYNC B1 ;  /* 0x0000000000017941 */ /* 0x000fea0003800000 */
.L_x_7067:
[----:B------:R-:W-:Y:S04]  /*1b80*/  BSSY B1, `(.L_x_7070) ;  /* 0x000000b000017945 */ /* 0x000fe80003800000 */
[----:B------:R-:W-:Y:S05]  /*1b90*/  @P4 BRA `(.L_x_7071) ;  /* 0x0000000000104947 */ /* 0x000fea0003800000 */
[----:B------:R-:W-:Y:S01]  /*1ba0*/  MOV R126, RZ ;  /* 0x000000ff007e7202 */ /* 0x000fe20000000f00 */
[----:B------:R-:W-:Y:S06]  /*1bb0*/  @!P2 BRA `(.L_x_7072) ;  /* 0x00000000001ca947 */ /* 0x000fec0003800000 */
[----:B-----5:R-:W-:Y:S01]  /*1bc0*/  SHF.L.U32 R126, R117, 0x10, RZ ;  /* 0x00000010757e7819 */ /* 0x020fe200000006ff */
[----:B------:R-:W-:Y:S06]  /*1bd0*/  BRA `(.L_x_7072) ;  /* 0x0000000000147947 */ /* 0x000fec0003800000 */
.L_x_7071:
[----:B-----5:R-:W-:Y:S02]  /*1be0*/  SHF.L.U32 R120, R113, 0x10, RZ ;  /* 0x0000001071787819 */ /* 0x020fe400000006ff */
[----:B------:R-:W-:-:S03]  /*1bf0*/  @P2 SHF.L.U32 R123, R117, 0x10, RZ ;  /* 0x00000010757b2819 */ /* 0x000fc600000006ff */
[----:B------:R-:W-:-:S04]  /*1c00*/  FMUL.FTZ R121, R120, UR8 ;  /* 0x0000000878797c20 */ /* 0x000fc80008410000 */
[----:B------:R-:W-:-:S04]  /*1c10*/  FMUL.FTZ R126, R86, R121 ;  /* 0x00000079567e7220 */ /* 0x000fc80000410000 */
[----:B------:R-:W-:-:S07]  /*1c20*/  @P2 FADD.FTZ R126, R123, R126 ;  /* 0x0000007e7b7e2221 */ /* 0x000fce0000010000 */
.L_x_7072:
[----:B------:R-:W-:Y:S05]  /*1c30*/  BSYNC B1 ;  /* 0x0000000000017941 */ /* 0x000fea0003800000 */
.L_x_7070:
[----:B------:R-:W-:Y:S04]  /*1c40*/  BSSY B1, `(.L_x_7073) ;  /* 0x000000e000017945 */ /* 0x000fe80003800000 */
[----:B------:R-:W-:Y:S05]  /*1c50*/  @P4 BRA `(.L_x_7074) ;  /* 0x0000000000144947 */ /* 0x000fea0003800000 */
[----:B------:R-:W-:Y:S01]  /*1c60*/  HFMA2.MMA R129, -RZ, RZ, 0, 0 ;  /* 0x00000000ff817435 */ /* 0x000fe200000001ff */
[----:B------:R-:W-:Y:S10]  /*1c70*/  @!P2 BRA `(.L_x_7075) ;  /* 0x000000000028a947 */ /* 0x000ff40003800000 */
[----:B-----5:R-:W-:-:S04]  /*1c80*/  PRMT R129, R117, 0x7632, R129 ;  /* 0x0000763275817816 */ /* 0x020fc80000000081 */
[----:B------:R-:W-:Y:S01]  /*1c90*/  SHF.L.U32 R129, R129, 0x10, RZ ;  /* 0x0000001081817819 */ /* 0x000fe200000006ff */
[----:B------:R-:W-:Y:S06]  /*1ca0*/  BRA `(.L_x_7075) ;  /* 0x00000000001c7947 */ /* 0x000fec0003800000 */
.L_x_7074:
[----:B-----5:R-:W-:Y:S02]  /*1cb0*/  PRMT R120, R113, 0x7632, R120 ;  /* 0x0000763271787816 */ /* 0x020fe40000000078 */
[----:B------:R-:W-:Y:S02]  /*1cc0*/  @P2 PRMT R121, R117, 0x7632, R121 ;  /* 0x0000763275792816 */ /* 0x000fe40000000079 */
[----:B------:R-:W-:Y:S02]  /*1cd0*/  SHF.L.U32 R120, R120, 0x10, RZ ;  /* 0x0000001078787819 */ /* 0x000fe400000006ff */
[----:B------:R-:W-:-:S03]  /*1ce0*/  @P2 SHF.L.U32 R122, R121, 0x10, RZ ;  /* 0x00000010797a2819 */ /* 0x000fc600000006ff */
[----:B------:R-:W-:-:S04]  /*1cf0*/  FMUL.FTZ R120, R120, UR8 ;  /* 0x0000000878787c20 */ /* 0x000fc80008410000 */
[----:B------:R-:W-:-:S04]  /*1d00*/  FMUL.FTZ R129, R87, R120 ;  /* 0x0000007857817220 */ /* 0x000fc80000410000 */
[----:B------:R-:W-:-:S07]  /*1d10*/  @P2 FADD.FTZ R129, R122, R129 ;  /* 0x000000817a812221 */ /* 0x000fce0000010000 */
.L_x_7075:
[----:B------:R-:W-:Y:S05]  /*1d20*/  BSYNC B1 ;  /* 0x0000000000017941 */ /* 0x000fea0003800000 */
.L_x_7073:
[----:B------:R-:W-:Y:S04]  /*1d30*/  BSSY B1, `(.L_x_7076) ;  /* 0x000000b000017945 */ /* 0x000fe80003800000 */
[----:B------:R-:W-:Y:S05]  /*1d40*/  @P4 BRA `(.L_x_7077) ;  /* 0x0000000000104947 */ /* 0x000fea0003800000 */
[----:B------:R-:W-:Y:S01]  /*1d50*/  MOV R128, RZ ;  /* 0x000000ff00807202 */ /* 0x000fe20000000f00 */
[----:B------:R-:W-:Y:S06]  /*1d60*/  @!P2 BRA `(.L_x_7078) ;  /* 0x00000000001ca947 */ /* 0x000fec0003800000 */
[----:B-----5:R-:W-:Y:S01]  /*1d70*/  SHF.L.U32 R128, R118, 0x10, RZ ;  /* 0x0000001076807819 */ /* 0x020fe200000006ff */
[----:B------:R-:W-:Y:S06]  /*1d80*/  BRA `(.L_x_7078) ;  /* 0x0000000000147947 */ /* 0x000fec0003800000 */
.L_x_7077:
[----:B-----5:R-:W-:Y:S02]  /*1d90*/  SHF.L.U32 R120, R114, 0x10, RZ ;  /* 0x0000001072787819 */ /* 0x020fe400000006ff */
[----:B------:R-:W-:-:S03]  /*1da0*/  @P2 SHF.L.U32 R123, R118, 0x10, RZ ;  /* 0x00000010767b2819 */ /* 0x000fc600000006ff */
[----:B------:R-:W-:-:S04]  /*1db0*/  FMUL.FTZ R121, R120, UR8 ;  /* 0x0000000878797c20 */ /* 0x000fc80008410000 */
[----:B------:R-:W-:-:S04]  /*1dc0*/  FMUL.FTZ R128, R80, R121 ;  /* 0x0000007950807220 */ /* 0x000fc80000410000 */
[----:B------:R-:W-:-:S07]  /*1dd0*/  @P2 FADD.FTZ R128, R123, R128 ;  /* 0x000000807b802221 */ /* 0x000fce0000010000 */
.L_x_7078:
[----:B------:R-:W-:Y:S05]  /*1de0*/  BSYNC B1 ;  /* 0x0000000000017941 */ /* 0x000fea0003800000 */
.L_x_7076:
[----:B------:R-:W-:Y:S04]  /*1df0*/  BSSY B1, `(.L_x_7079) ;  /* 0x000000e000017945 */ /* 0x000fe80003800000 */
[----:B------:R-:W-:Y:S05]  /*1e00*/  @P4 BRA `(.L_x_7080) ;  /* 0x0000000000144947 */ /* 0x000fea0003800000 */
[----:B------:R-:W-:Y:S01]  /*1e10*/  HFMA2.MMA R131, -RZ, RZ, 0, 0 ;  /* 0x00000000ff837435 */ /* 0x000fe200000001ff */
[----:B------:R-:W-:Y:S10]  /*1e20*/  @!P2 BRA `(.L_x_7081) ;  /* 0x000000000028a947 */ /* 0x000ff40003800000 */
[----:B-----5:R-:W-:-:S04]  /*1e30*/  PRMT R131, R118, 0x7632, R131 ;  /* 0x0000763276837816 */ /* 0x020fc80000000083 */
[----:B------:R-:W-:Y:S01]  /*1e40*/  SHF.L.U32 R131, R131, 0x10, RZ ;  /* 0x0000001083837819 */ /* 0x000fe200000006ff */
[----:B------:R-:W-:Y:S06]  /*1e50*/  BRA `(.L_x_7081) ;  /* 0x00000000001c7947 */ /* 0x000fec0003800000 */
.L_x_7080:
[----:B-----5:R-:W-:Y:S02]  /*1e60*/  PRMT R120, R114, 0x7632, R120 ;  /* 0x0000763272787816 */ /* 0x020fe40000000078 */
[----:B------:R-:W-:Y:S02]  /*1e70*/  @P2 PRMT R121, R118, 0x7632, R121 ;  /* 0x0000763276792816 */ /* 0x000fe40000000079 */
[----:B------:R-:W-:Y:S02]  /*1e80*/  SHF.L.U32 R120, R120, 0x10, RZ ;  /* 0x0000001078787819 */ /* 0x000fe400000006ff */
[----:B------:R-:W-:-:S03]  /*1e90*/  @P2 SHF.L.U32 R122, R121, 0x10, RZ ;  /* 0x00000010797a2819 */ /* 0x000fc600000006ff */
[----:B------:R-:W-:-:S04]  /*1ea0*/  FMUL.FTZ R120, R120, UR8 ;  /* 0x0000000878787c20 */ /* 0x000fc80008410000 */
[----:B------:R-:W-:-:S04]  /*1eb0*/  FMUL.FTZ R131, R81, R120 ;  /* 0x0000007851837220 */ /* 0x000fc80000410000 */
[----:B------:R-:W-:-:S07]  /*1ec0*/  @P2 FADD.FTZ R131, R122, R131 ;  /* 0x000000837a832221 */ /* 0x000fce0000010000 */
.L_x_7081:
[----:B------:R-:W-:Y:S05]  /*1ed0*/  BSYNC B1 ;  /* 0x0000000000017941 */ /* 0x000fea0003800000 */
.L_x_7079:
[----:B------:R-:W-:Y:S04]  /*1ee0*/  BSSY B1, `(.L_x_7082) ;  /* 0x000000b000017945 */ /* 0x000fe80003800000 */
[----:B------:R-:W-:Y:S05]  /*1ef0*/  @P4 BRA `(.L_x_7083) ;  /* 0x0000000000104947 */ /* 0x000fea0003800000 */
[----:B------:R-:W-:Y:S01]  /*1f00*/  MOV R130, RZ ;  /* 0x000000ff00827202 */ /* 0x000fe20000000f00 */
[----:B------:R-:W-:Y:S06]  /*1f10*/  @!P2 BRA `(.L_x_7084) ;  /* 0x00000000001ca947 */ /* 0x000fec0003800000 */
[----:B-----5:R-:W-:Y:S01]  /*1f20*/  SHF.L.U32 R130, R119, 0x10, RZ ;  /* 0x0000001077827819 */ /* 0x020fe200000006ff */
[----:B------:R-:W-:Y:S06]  /*1f30*/  BRA `(.L_x_7084) ;  /* 0x0000000000147947 */ /* 0x000fec0003800000 */
.L_x_7083:
[----:B-----5:R-:W-:Y:S02]  /*1f40*/  SHF.L.U32 R120, R115, 0x10, RZ ;  /* 0x0000001073787819 */ /* 0x020fe400000006ff */
[----:B------:R-:W-:-:S03]  /*1f50*/  @P2 SHF.L.U32 R123, R119, 0x10, RZ ;  /* 0x00000010777b2819 */ /* 0x000fc600000006ff */
[----:B------:R-:W-:-:S04]  /*1f60*/  FMUL.FTZ R121, R120, UR8 ;  /* 0x0000000878797c20 */ /* 0x000fc80008410000 */
[----:B------:R-:W-:-:S04]  /*1f70*/  FMUL.FTZ R130, R82, R121 ;  /* 0x0000007952827220 */ /* 0x000fc80000410000 */
[----:B------:R-:W-:-:S07]  /*1f80*/  @P2 FADD.FTZ R130, R123, R130 ;  /* 0x000000827b822221 */ /* 0x000fce0000010000 */
.L_x_7084:
[----:B------:R-:W-:Y:S05]  /*1f90*/  BSYNC B1 ;  /* 0x0000000000017941 */ /* 0x000fea0003800000 */
.L_x_7082:
[----:B------:R-:W-:Y:S04]  /*1fa0*/  BSSY B1, `(.L_x_7085) ;  /* 0x000000e000017945 */ /* 0x000fe80003800000 */
[----:B------:R-:W-:Y:S05]  /*1fb0*/  @P4 BRA `(.L_x_7086) ;  /* 0x0000000000144947 */ /* 0x000fea0003800000 */
[----:B------:R-:W-:Y:S01]  /*1fc0*/  HFMA2.MMA R133, -RZ, RZ, 0, 0 ;  /* 0x00000000ff857435 */ /* 0x000fe200000001ff */
[----:B------:R-:W-:Y:S10]  /*1fd0*/  @!P2 BRA `(.L_x_7087) ;  /* 0x000000000028a947 */ /* 0x000ff40003800000 */
[----:B-----5:R-:W-:-:S04]  /*1fe0*/  PRMT R133, R119, 0x7632, R133 ;  /* 0x0000763277857816 */ /* 0x020fc80000000085 */
[----:B------:R-:W-:Y:S01]  /*1ff0*/  SHF.L.U32 R133, R133, 0x10, RZ ;  /* 0x0000001085857819 */ /* 0x000fe200000006ff */
[----:B------:R-:W-:Y:S06]  /*2000*/  BRA `(.L_x_7087) ;  /* 0x00000000001c7947 */ /* 0x000fec0003800000 */
.L_x_7086:
[----:B-----5:R-:W-:Y:S02]  /*2010*/  PRMT R120, R115, 0x7632, R120 ;  /* 0x0000763273787816 */ /* 0x020fe40000000078 */
[----:B------:R-:W-:Y:S02]  /*2020*/  @P2 PRMT R121, R119, 0x7632, R121 ;  /* 0x0000763277792816 */ /* 0x000fe40000000079 */
[----:B------:R-:W-:Y:S02]  /*2030*/  SHF.L.U32 R120, R120, 0x10, RZ ;  /* 0x0000001078787819 */ /* 0x000fe400000006ff */
[----:B------:R-:W-:-:S03]  /*2040*/  @P2 SHF.L.U32 R122, R121, 0x10, RZ ;  /* 0x00000010797a2819 */ /* 0x000fc600000006ff */
[----:B------:R-:W-:-:S04]  /*2050*/  FMUL.FTZ R120, R120, UR8 ;  /* 0x0000000878787c20 */ /* 0x000fc80008410000 */
[----:B------:R-:W-:-:S04]  /*2060*/  FMUL.FTZ R133, R83, R120 ;  /* 0x0000007853857220 */ /* 0x000fc80000410000 */
[----:B------:R-:W-:-:S07]  /*2070*/  @P2 FADD.FTZ R133, R122, R133 ;  /* 0x000000857a852221 */ /* 0x000fce0000010000 */
.L_x_7087:
[----:B------:R-:W-:Y:S05]  /*2080*/  BSYNC B1 ;  /* 0x0000000000017941 */ /* 0x000fea0003800000 */
.L_x_7085:
        /* <DEDUP_REMOVED lines=9> */
.L_x_7063:
[----:B------:R-:W-:Y:S05]  /*2120*/  BSYNC B0 ;  /* 0x0000000000007941 */ /* 0x000fea0003800000 */
.L_x_7062:
        /* <DEDUP_REMOVED lines=17> */
.L_x_7091:
[----:B-----5:R-:W-:Y:S02]  /*2240*/  SHF.L.U32 R120, R112, 0x10, RZ ;  /* 0x0000001070787819 */ /* 0x020fe400000006ff */
[----:B------:R-:W-:-:S03]  /*2250*/  @P2 SHF.L.U32 R123, R116, 0x10, RZ ;  /* 0x00000010747b2819 */ /* 0x000fc600000006ff */
[----:B------:R-:W-:-:S04]  /*2260*/  FMUL.FTZ R121, R120, UR8 ;  /* 0x0000000878797c20 */ /* 0x000fc80008410000 */
[----:B------:R-:W-:-:S04]  /*2270*/  FMUL.FTZ R132, R108, R121 ;  /* 0x000000796c847220 */ /* 0x000fc80000410000 */
[----:B------:R-:W-:-:S07]  /*2280*/  @P2 FADD.FTZ R132, R123, R132 ;  /* 0x000000847b842221 */ /* 0x000fce0000010000 */
.L_x_7092:
[----:B------:R-:W-:Y:S05]  /*2290*/  BSYNC B1 ;  /* 0x0000000000017941 */ /* 0x000fea0003800000 */
.L_x_7090:
[----:B------:R-:W-:Y:S04]  /*22a0*/  BSSY B1, `(.L_x_7093) ;  /* 0x000000e000017945 */ /* 0x000fe80003800000 */
[----:B------:R-:W-:Y:S05]  /*22b0*/  @P3 BRA `(.L_x_7094) ;  /* 0x0000000000143947 */ /* 0x000fea0003800000 */
[----:B------:R-:W-:Y:S01]  /*22c0*/  HFMA2.MMA R135, -RZ, RZ, 0, 0 ;  /* 0x00000000ff877435 */ /* 0x000fe200000001ff */
[----:B------:R-:W-:Y:S10]  /*22d0*/  @!P2 BRA `(.L_x_7095) ;  /* 0x000000000028a947 */ /* 0x000ff40003800000 */
[----:B-----5:R-:W-:-:S04]  /*22e0*/  PRMT R135, R116, 0x7632, R135 ;  /* 0x0000763274877816 */ /* 0x020fc80000000087 */
[----:B------:R-:W-:Y:S01]  /*22f0*/  SHF.L.U32 R135, R135, 0x10, RZ ;  /* 0x0000001087877819 */ /* 0x000fe200000006ff */
[----:B------:R-:W-:Y:S06]  /*2300*/  BRA `(.L_x_7095) ;  /* 0x00000000001c7947 */ /* 0x000fec0003800000 */
.L_x_7094:
[----:B-----5:R-:W-:Y:S02]  /*2310*/  PRMT R120, R112, 0x7632, R120 ;  /* 0x0000763270787816 */ /* 0x020fe40000000078 */
[----:B------:R-:W-:Y:S02]  /*2320*/  @P2 PRMT R121, R116, 0x7632, R121 ;  /* 0x0000763274792816 */ /* 0x000fe40000000079 */
[----:B------:R-:W-:Y:S02]  /*2330*/  SHF.L.U32 R120, R120, 0x10, RZ ;  /* 0x0000001078787819 */ /* 0x000fe400000006ff */
[----:B------:R-:W-:-:S03]  /*2340*/  @P2 SHF.L.U32 R122, R121, 0x10, RZ ;  /* 0x00000010797a2819 */ /* 0x000fc600000006ff */
[----:B------:R-:W-:-:S04]  /*2350*/  FMUL.FTZ R120, R120, UR8 ;  /* 0x0000000878787c20 */ /* 0x000fc80008410000 */
[----:B------:R-:W-:-:S04]  /*2360*/  FMUL.FTZ R135, R109, R120 ;  /* 0x000000786d877220 */ /* 0x000fc80000410000 */
[----:B------:R-:W-:-:S07]  /*2370*/  @P2 FADD.FTZ R135, R122, R135 ;  /* 0x000000877a872221 */ /* 0x000fce0000010000 */
.L_x_7095:
[----:B------:R-:W-:Y:S05]  /*2380*/  BSYNC B1 ;  /* 0x0000000000017941 */ /* 0x000fea0003800000 */
.L_x_7093:
[----:B------:R-:W-:Y:S04]  /*2390*/  BSSY B1, `(.L_x_7096) ;  /* 0x000000b000017945 */ /* 0x000fe80003800000 */
[----:B------:R-:W-:Y:S05]  /*23a0*/  @P3 BRA `(.L_x_7097) ;  /* 0x0000000000103947 */ /* 0x000fea0003800000 */
[----:B------:R-:W-:Y:S01]  /*23b0*/  MOV R134, RZ ;  /* 0x000000ff00867202 */ /* 0x000fe20000000f00 */
[----:B------:R-:W-:Y:S06]  /*23c0*/  @!P2 BRA `(.L_x_7098) ;  /* 0x00000000001ca947 */ /* 0x000fec0003800000 */
[----:B-----5:R-:W-:Y:S01]  /*23d0*/  SHF.L.U32 R134, R117, 0x10, RZ ;  /* 0x0000001075867819 */ /* 0x020fe200000006ff */
[----:B------:R-:W-:Y:S06]  /*23e0*/  BRA `(.L_x_7098) ;  /* 0x0000000000147947 */ /* 0x000fec0003800000 */
.L_x_7097:
[----:B-----5:R-:W-:Y:S02]  /*23f0*/  SHF.L.U32 R120, R113, 0x10, RZ ;  /* 0x0000001071787819 */ /* 0x020fe400000006ff */
[----:B------:R-:W-:-:S03]  /*2400*/  @P2 SHF.L.U32 R123, R117, 0x10, RZ ;  /* 0x00000010757b2819 */ /* 0x000fc600000006ff */
[----:B------:R-:W-:-:S04]  /*2410*/  FMUL.FTZ R121, R120, UR8 ;  /* 0x0000000878797c20 */ /* 0x000fc80008410000 */
[----:B------:R-:W-:-:S04]  /*2420*/  FMUL.FTZ R134, R110, R121 ;  /* 0x000000796e867220 */ /* 0x000fc80000410000 */
[----:B------:R-:W-:-:S07]  /*2430*/  @P2 FADD.FTZ R134, R123, R134 ;  /* 0x000000867b862221 */ /* 0x000fce0000010000 */
.L_x_7098:
[----:B------:R-:W-:Y:S05]  /*2440*/  BSYNC B1 ;  /* 0x0000000000017941 */ /* 0x000fea0003800000 */
.L_x_7096:
[----:B------:R-:W-:Y:S04]  /*2450*/  BSSY B1, `(.L_x_7099) ;  /* 0x000000e000017945 */ /* 0x000fe80003800000 */
[----:B------:R-:W-:Y:S05]  /*2460*/  @P3 BRA `(.L_x_7100) ;  /* 0x0000000000143947 */ /* 0x000fea0003800000 */
[----:B------:R-:W-:Y:S01]  /*2470*/  HFMA2.MMA R137, -RZ, RZ, 0, 0 ;  /* 0x00000000ff897435 */ /* 0x000fe200000001ff */
[----:B------:R-:W-:Y:S10]  /*2480*/  @!P2 BRA `(.L_x_7101) ;  /* 0x000000000028a947 */ /* 0x000ff40003800000 */
[----:B-----5:R-:W-:-:S04]  /*2490*/  PRMT R137, R117, 0x7632, R137 ;  /* 0x0000763275897816 */ /* 0x020fc80000000089 */
[----:B------:R-:W-:Y:S01]  /*24a0*/  SHF.L.U32 R137, R137, 0x10, RZ ;  /* 0x0000001089897819 */ /* 0x000fe200000006ff */
[----:B------:R-:W-:Y:S06]  /*24b0*/  BRA `(.L_x_7101) ;  /* 0x00000000001c7947 */ /* 0x000fec0003800000 */
.L_x_7100:
[----:B-----5:R-:W-:Y:S02]  /*24c0*/  PRMT R120, R113, 0x7632, R120 ;  /* 0x0000763271787816 */ /* 0x020fe40000000078 */
[----:B------:R-:W-:Y:S02]  /*24d0*/  @P2 PRMT R121, R117, 0x7632, R121 ;  /* 0x0000763275792816 */ /* 0x000fe40000000079 */
[----:B------:R-:W-:Y:S02]  /*24e0*/  SHF.L.U32 R120, R120, 0x10, RZ ;  /* 0x0000001078787819 */ /* 0x000fe400000006ff */
[----:B------:R-:W-:-:S03]  /*24f0*/  @P2 SHF.L.U32 R122, R121, 0x10, RZ ;  /* 0x00000010797a2819 */ /* 0x000fc600000006ff */
[----:B------:R-:W-:-:S04]  /*2500*/  FMUL.FTZ R120, R120, UR8 ;  /* 0x0000000878787c20 */ /* 0x000fc80008410000 */
[----:B------:R-:W-:-:S04]  /*2510*/  FMUL.FTZ R137, R111, R120 ;  /* 0x000000786f897220 */ /* 0x000fc80000410000 */
[----:B------:R-:W-:-:S07]  /*2520*/  @P2 FADD.FTZ R137, R122, R137 ;  /* 0x000000897a892221 */ /* 0x000fce0000010000 */
.L_x_7101:
[----:B------:R-:W-:Y:S05]  /*2530*/  BSYNC B1 ;  /* 0x0000000000017941 */ /* 0x000fea0003800000 */
.L_x_7099:
[----:B------:R-:W-:Y:S04]  /*2540*/  BSSY B1, `(.L_x_7102) ;  /* 0x000000b000017945 */ /* 0x000fe80003800000 */
[----:B------:R-:W-:Y:S05]  /*2550*/  @P3 BRA `(.L_x_7103) ;  /* 0x0000000000103947 */ /* 0x000fea0003800000 */
[----:B------:R-:W-:Y:S01]  /*2560*/  MOV R136, RZ ;  /* 0x000000ff00887202 */ /* 0x000fe20000000f00 */
[----:B------:R-:W-:Y:S06]  /*2570*/  @!P2 BRA `(.L_x_7104) ;  /* 0x00000000001ca947 */ /* 0x000fec0003800000 */
[----:B-----5:R-:W-:Y:S01]  /*2580*/  SHF.L.U32 R136, R118, 0x10, RZ ;  /* 0x0000001076887819 */ /* 0x020fe200000006ff */
[----:B------:R-:W-:Y:S06]  /*2590*/  BRA `(.L_x_7104) ;  /* 0x0000000000147947 */ /* 0x000fec0003800000 */
.L_x_7103:
[----:B-----5:R-:W-:Y:S02]  /*25a0*/  SHF.L.U32 R120, R114, 0x10, RZ ;  /* 0x0000001072787819 */ /* 0x020fe400000006ff */
[----:B------:R-:W-:-:S03]  /*25b0*/  @P2 SHF.L.U32 R123, R118, 0x10, RZ ;  /* 0x00000010767b2819 */ /* 0x000fc600000006ff */
[----:B------:R-:W-:-:S04]  /*25c0*/  FMUL.FTZ R121, R120, UR8 ;  /* 0x0000000878797c20 */ /* 0x000fc80008410000 */
[----:B------:R-:W-:-:S04]  /*25d0*/  FMUL.FTZ R136, R104, R121 ;  /* 0x0000007968887220 */ /* 0x000fc80000410000 */
[----:B------:R-:W-:-:S07]  /*25e0*/  @P2 FADD.FTZ R136, R123, R136 ;  /* 0x000000887b882221 */ /* 0x000fce0000010000 */
.L_x_7104:
[----:B------:R-:W-:Y:S05]  /*25f0*/  BSYNC B1 ;  /* 0x0000000000017941 */ /* 0x000fea0003800000 */
.L_x_7102:
[----:B------:R-:W-:Y:S04]  /*2600*/  BSSY B1, `(.L_x_7105) ;  /* 0x000000e000017945 */ /* 0x000fe80003800000 */
[----:B------:R-:W-:Y:S05]  /*2610*/  @P3 BRA `(.L_x_7106) ;  /* 0x0000000000143947 */ /* 0x000fea0003800000 */
[----:B------:R-:W-:Y:S01]  /*2620*/  HFMA2.MMA R139, -RZ, RZ, 0, 0 ;  /* 0x00000000ff8b7435 */ /* 0x000fe200000001ff */
[----:B------:R-:W-:Y:S10]  /*2630*/  @!P2 BRA `(.L_x_7107) ;  /* 0x000000000028a947 */ /* 0x000ff40003800000 */
[----:B-----5:R-:W-:-:S04]  /*2640*/  PRMT R139, R118, 0x7632, R139 ;  /* 0x00007632768b7816 */ /* 0x020fc8000000008b */
[----:B------:R-:W-:Y:S01]  /*2650*/  SHF.L.U32 R139, R139, 0x10, RZ ;  /* 0x000000108b8b7819 */ /* 0x000fe200000006ff */
[----:B------:R-:W-:Y:S06]  /*2660*/  BRA `(.L_x_7107) ;  /* 0x00000000001c7947 */ /* 0x000fec0003800000 */
.L_x_7106:
[----:B-----5:R-:W-:Y:S02]  /*2670*/  PRMT R120, R114, 0x7632, R120 ;  /* 0x0000763272787816 */ /* 0x020fe40000000078 */
[----:B------:R-:W-:Y:S02]  /*2680*/  @P2 PRMT R121, R118, 0x7632, R121 ;  /* 0x0000763276792816 */ /* 0x000fe40000000079 */
[----:B------:R-:W-:Y:S02]  /*2690*/  SHF.L.U32 R120, R120, 0x10, RZ ;  /* 0x0000001078787819 */ /* 0x000fe400000006ff */
[----:B------:R-:W-:-:S03]  /*26a0*/  @P2 SHF.L.U32 R122, R121, 0x10, RZ ;  /* 0x00000010797a2819 */ /* 0x000fc600000006ff */
[----:B------:R-:W-:-:S04]  /*26b0*/  FMUL.FTZ R120, R120, UR8 ;  /* 0x0000000878787c20 */ /* 0x000fc80008410000 */
[----:B------:R-:W-:-:S04]  /*26c0*/  FMUL.FTZ R139, R105, R120 ;  /* 0x00000078698b7220 */ /* 0x000fc80000410000 */
[----:B------:R-:W-:-:S07]  /*26d0*/  @P2 FADD.FTZ R139, R122, R139 ;  /* 0x0000008b7a8b2221 */ /* 0x000fce0000010000 */
.L_x_7107:
[----:B------:R-:W-:Y:S05]  /*26e0*/  BSYNC B1 ;  /* 0x0000000000017941 */ /* 0x000fea0003800000 */
.L_x_7105:
[----:B------:R-:W-:Y:S04]  /*26f0*/  BSSY B1, `(.L_x_7108) ;  /* 0x000000b000017945 */ /* 0x000fe80003800000 */
[----:B------:R-:W-:Y:S05]  /*2700*/  @P3 BRA `(.L_x_7109) ;  /* 0x0000000000103947 */ /* 0x000fea0003800000 */
[----:B------:R-:W-:Y:S01]  /*2710*/  MOV R138, RZ ;  /* 0x000000ff008a7202 */ /* 0x000fe20000000f00 */
[----:B------:R-:W-:Y:S06]  /*2720*/  @!P2 BRA `(.L_x_7110) ;  /* 0x00000000001ca947 */ /* 0x000fec0003800000 */
[----:B-----5:R-:W-:Y:S01]  /*2730*/  SHF.L.U32 R138, R119, 0x10, RZ ;  /* 0x00000010778a7819 */ /* 0x020fe200000006ff */
[----:B------:R-:W-:Y:S06]  /*2740*/  BRA `(.L_x_7110) ;  /* 0x0000000000147947 */ /* 0x000fec0003800000 */
.L_x_7109:
[----:B-----5:R-:W-:Y:S02]  /*2750*/  SHF.L.U32 R120, R115, 0x10, RZ ;  /* 0x0000001073787819 */ /* 0x020fe400000006ff */
[----:B------:R-:W-:-:S03]  /*2760*/  @P2 SHF.L.U32 R123, R119, 0x10, RZ ;  /* 0x00000010777b2819 */ /* 0x000fc600000006ff */
[----:B------:R-:W-:-:S04]  /*2770*/  FMUL.FTZ R121, R120, UR8 ;  /* 0x0000000878797c20 */ /* 0x000fc80008410000 */
[----:B------:R-:W-:-:S04]  /*2780*/  FMUL.FTZ R138, R106, R121 ;  /* 0x000000796a8a7220 */ /* 0x000fc80000410000 */
[----:B------:R-:W-:-:S07]  /*2790*/  @P2 FADD.FTZ R138, R123, R138 ;  /* 0x0000008a7b8a2221 */ /* 0x000fce0000010000 */
.L_x_7110:
[----:B------:R-:W-:Y:S05]  /*27a0*/  BSYNC B1 ;  /* 0x0000000000017941 */ /* 0x000fea0003800000 */
.L_x_7108:
[----:B------:R-:W-:Y:S04]  /*27b0*/  BSSY B1, `(.L_x_7111) ;  /* 0x000000e000017945 */ /* 0x000fe80003800000 */
[----:B------:R-:W-:Y:S05]  /*27c0*/  @P3 BRA `(.L_x_7112) ;  /* 0x0000000000143947 */ /* 0x000fea0003800000 */
[----:B------:R-:W-:Y:S01]  /*27d0*/  HFMA2.MMA R141, -RZ, RZ, 0, 0 ;  /* 0x00000000ff8d7435 */ /* 0x000fe200000001ff */
[----:B------:R-:W-:Y:S10]  /*27e0*/  @!P2 BRA `(.L_x_7113) ;  /* 0x000000000028a947 */ /* 0x000ff40003800000 */
[----:B-----5:R-:W-:-:S04]  /*27f0*/  PRMT R141, R119, 0x7632, R141 ;  /* 0x00007632778d7816 */ /* 0x020fc8000000008d */
[----:B------:R-:W-:Y:S01]  /*2800*/  SHF.L.U32 R141, R141, 0x10, RZ ;  /* 0x000000108d8d7819 */ /* 0x000fe200000006ff */
[----:B------:R-:W-:Y:S06]  /*2810*/  BRA `(.L_x_7113) ;  /* 0x00000000001c7947 */ /* 0x000fec0003800000 */
.L_x_7112:
[----:B-----5:R-:W-:Y:S02]  /*2820*/  PRMT R120, R115, 0x7632, R120 ;  /* 0x0000763273787816 */ /* 0x020fe40000000078 */
[----:B------:R-:W-:Y:S02]  /*2830*/  @P2 PRMT R121, R119, 0x7632, R121 ;  /* 0x0000763277792816 */ /* 0x000fe40000000079 */
[----:B------:R-:W-:Y:S02]  /*2840*/  SHF.L.U32 R120, R120, 0x10, RZ ;  /* 0x0000001078787819 */ /* 0x000fe400000006ff */
[----:B------:R-:W-:-:S03]  /*2850*/  @P2 SHF.L.U32 R122, R121, 0x10, RZ ;  /* 0x00000010797a2819 */ /* 0x000fc600000006ff */
[----:B------:R-:W-:-:S04]  /*2860*/  FMUL.FTZ R120, R120, UR8 ;  /* 0x0000000878787c20 */ /* 0x000fc80008410000 */
[----:B------:R-:W-:-:S04]  /*2870*/  FMUL.FTZ R141, R107, R120 ;  /* 0x000000786b8d7220 */ /* 0x000fc80000410000 */
[----:B------:R-:W-:-:S07]  /*2880*/  @P2 FADD.FTZ R141, R122, R141 ;  /* 0x0000008d7a8d2221 */ /* 0x000fce0000010000 */
.L_x_7113:
[----:B------:R-:W-:Y:S05]  /*2890*/  BSYNC B1 ;  /* 0x0000000000017941 */ /* 0x000fea0003800000 */
.L_x_7111:
[----:B------:R-:W0:Y:S01]  /*28a0*/  LDC.64 R120, c[0x0][0x238] ;  /* 0x00008e00ff787b82 */ /* 0x000e220000000a00 */
[----:B------:R-:W-:Y:S02]  /*28b0*/  F2FP.BF16.F32.PACK_AB R123, R141, R138 ;  /* 0x0000008a8d7b723e */ /* 0x000fe400000010ff */
[----:B------:R-:W-:Y:S01]  /*28c0*/  F2FP.BF16.F32.PACK_AB R122, R139, R136 ;  /* 0x000000888b7a723e */ /* 0x000fe200000010ff */
[----:B0-----:R-:W-:Y:S01]  /*28d0*/  IMAD.WIDE.U32 R152, R152, 0x10, R120 ;  /* 0x0000001098987825 */ /* 0x001fe200078e0078 */
[----:B------:R-:W-:Y:S02]  /*28e0*/  F2FP.BF16.F32.PACK_AB R121, R137, R134 ;  /* 0x000000868979723e */ /* 0x000fe400000010ff */
[----:B------:R-:W-:-:S05]  /*28f0*/  F2FP.BF16.F32.PACK_AB R120, R135, R132 ;  /* 0x000000848778723e */ /* 0x000fca00000010ff */
[----:B------:R0:W-:Y:S02]  /*2900*/  STG.E.128 desc[UR4][R152.64], R120 ;  /* 0x0000007898007986 */ /* 0x0001e4000c101d04 */
.L_x_7089:
[----:B------:R-:W-:Y:S05]  /*2910*/  BSYNC B0 ;  /* 0x0000000000007941 */ /* 0x000fea0003800000 */
.L_x_7088:
[----:B0-2-4-:R-:W-:Y:S01]  /*2920*/  FADD.FTZ R120, RZ, R0 ;  /* 0x00000000ff787221 */ /* 0x015fe20000010000 */
        /* <DEDUP_REMOVED lines=124> */
.L_x_7135:
[----:B--2---:R-:W-:Y:S01]  /*30f0*/  FADD.FTZ R155, R152, R151 ;  /* 0x00000097989b7221 */ /* 0x004fe20000010000 */
[----:B------:R-:W2:Y:S01]  /*3100*/  @!P5 LDC.64 R120, c[0x0][0x250] ;  /* 0x00009400ff78db82 */ /* 0x000ea20000000a00 */
[----:B------:R-:W-:Y:S01]  /*3110*/  FMUL.FTZ R151, R153, R153 ;  /* 0x0000009999977220 */ /* 0x000fe20000410000 */
[----:B------:R-:W-:Y:S01]  /*3120*/  PLOP3.LUT P2, PT, PT, PT, UP0, 0x40, 0x0 ;  /* 0x000000000000781c */ /* 0x000fe20003f4e808 */
[----:B------:R-:W-:Y:S01]  /*3130*/  FFMA.FTZ R150, R155, R150, UR9 ;  /* 0x000000099b967e23 */ /* 0x000fe20008010096 */
[----:B------:R-:W-:Y:S02]  /*3140*/  BSSY B0, `(.L_x_7115) ;  /* 0x00000a0000007945 */ /* 0x000fe40003800000 */
[----:B------:R-:W-:Y:S02]  /*3150*/  FSEL R151, R151, RZ, !P2 ;  /* 0x000000ff97977208 */ /* 0x000fe40005000000 */
[----:B------:R-:W4:Y:S03]  /*3160*/  @!P5 LDC.64 R122, c[0x0][0x258] ;  /* 0x00009600ff7adb82 */ /* 0x000f260000000a00 */
[----:B------:R-:W-:-:S06]  /*3170*/  FADD.FTZ R151, R150, R151 ;  /* 0x0000009796977221 */ /* 0x000fcc0000010000 */
[----:B------:R-:W1:Y:S01]  /*3180*/  MUFU.RSQ R151, R151 ;  /* 0x0000009700977308 */ /* 0x000e620000001400 */
[----:B--2---:R-:W-:-:S04]  /*3190*/  @!P5 LEA R120, P2, R142, R120, 0x2 ;  /* 0x000000788e78d211 */ /* 0x004fc800078410ff */
[C-C-:B------:R-:W-:Y:S02]  /*31a0*/  @!P5 LEA.HI.X R121, R142.reuse, R121, R148.reuse, 0x2, P2 ;  /* 0x000000798e79d211 */ /* 0x140fe400010f1494 */
[----:B-----5:R-:W-:Y:S02]  /*31b0*/  ISETP.GE.AND P2, PT, R147, 0x1, PT ;  /* 0x000000019300780c */ /* 0x020fe40003f46270 */
[C---:B----4-:R-:W-:Y:S01]  /*31c0*/  @!P5 LEA R122, P3, R142.reuse, R122, 0x2 ;  /* 0x0000007a8e7ad211 */ /* 0x050fe200078610ff */
[----:B------:R2:W-:Y:S03]  /*31d0*/  @!P5 STG.E desc[UR4][R120.64], R153 ;  /* 0x000000997800d986 */ /* 0x0005e6000c101904 */
[----:B------:R-:W-:-:S05]  /*31e0*/  @!P5 LEA.HI.X R123, R142, R123, R148, 0x2, P3 ;  /* 0x0000007b8e7bd211 */ /* 0x000fca00018f1494 */
[----:B-1----:R2:W-:Y:S02]  /*31f0*/  @!P5 STG.E desc[UR4][R122.64], R151 ;  /* 0x000000977a00d986 */ /* 0x0025e4000c101904 */
[----:B------:R-:W-:Y:S05]  /*3200*/  @!P2 BRA `(.L_x_7116) ;  /* 0x00000008004ca947 */ /* 0x000fea0003800000 */
[----:B--2---:R-:W-:Y:S01]  /*3210*/  IADD3 R120, R147, -0x1, RZ ;  /* 0xffffffff93787810 */ /* 0x004fe20007ffe0ff */
[----:B------:R-:W-:Y:S01]  /*3220*/  BSSY B1, `(.L_x_7117) ;  /* 0x0000029000017945 */ /* 0x000fe20003800000 */
[----:B------:R-:W-:Y:S02]  /*3230*/  PLOP3.LUT P2, PT, PT, PT, UP0, 0x40, 0x0 ;  /* 0x000000000000781c */ /* 0x000fe40003f4e808 */
[----:B------:R-:W-:Y:S01]  /*3240*/  LOP3.LUT R144, R140, 0x1f, RZ, 0xc0, !PT ;  /* 0x0000001f8c907812 */ /* 0x000fe200078ec0ff */
[----:B------:R-:W-:Y:S01]  /*3250*/  IMAD R120, R120, R149, RZ ;  /* 0x0000009578787224 */ /* 0x000fe200078e02ff */
[----:B------:R-:W-:-:S04]  /*3260*/  FSEL R150, R153, RZ, P2 ;  /* 0x000000ff99967208 */ /* 0x000fc80001000000 */
[----:B------:R-:W-:-:S04]  /*3270*/  SHF.R.S32.HI R121, RZ, 0x1f, R120 ;  /* 0x0000001fff797819 */ /* 0x000fc80000011478 */
[----:B------:R-:W-:-:S04]  /*3280*/  LEA.HI R121, R121, R120, RZ, 0x3 ;  /* 0x0000007879797211 */ /* 0x000fc800078f18ff */
        /* <DEDUP_REMOVED lines=8> */
[--C-:B0-----:R-:W-:Y:S01]  /*3310*/  FADD.FTZ R152, R5, -R150.reuse ;  /* 0x8000009605987221 */ /* 0x101fe20000010000 */
        /* <DEDUP_REMOVED lines=8> */
[----:B------:R-:W-:Y:S01]  /*33a0*/  FMUL.FTZ R121, R151, R122 ;  /* 0x0000007a97797220 */ /* 0x000fe20000410000 */
[----:B------:R-:W-:Y:S01]  /*33b0*/  FADD.FTZ R122, R7, -R150 ;  /* 0x80000096077a7221 */ /* 0x000fe20000010000 */
[C---:B------:R-:W-:Y:S01]  /*33c0*/  FMUL.FTZ R153, R151.reuse, R156 ;  /* 0x0000009c97997220 */ /* 0x040fe20000410000 */
[C---:B------:R-:W-:Y:S01]  /*33d0*/  FMUL.FTZ R158, R151.reuse, R158 ;  /* 0x0000009e979e7220 */ /* 0x040fe20000410000 */
[----:B------:R-:W-:Y:S01]  /*33e0*/  FFMA.FTZ R121, R26, R121, R18 ;  /* 0x000000791a797223 */ /* 0x000fe20000010012 */
[----:B------:R-:W-:Y:S01]  /*33f0*/  FMUL.FTZ R154, R151, R122 ;  /* 0x0000007a979a7220 */ /* 0x000fe20000410000 */
[----:B------:R-:W-:Y:S01]  /*3400*/  FFMA.FTZ R122, R28, R123, R20 ;  /* 0x0000007b1c7a7223 */ /* 0x000fe20000010014 */
[----:B------:R-:W-:Y:S01]  /*3410*/  FFMA.FTZ R152, R27, R152, R19 ;  /* 0x000000981b987223 */ /* 0x000fe20000010013 */
[----:B------:R-:W-:Y:S01]  /*3420*/  FFMA.FTZ R153, R30, R153, R22 ;  /* 0x000000991e997223 */ /* 0x000fe20000010016 */
[----:B------:R-:W-:Y:S01]  /*3430*/  FFMA.FTZ R123, R29, R154, R21 ;  /* 0x0000009a1d7b7223 */ /* 0x000fe20000010015 */
[----:B------:R-:W-:Y:S01]  /*3440*/  FFMA.FTZ R158, R31, R158, R23 ;  /* 0x0000009e1f9e7223 */ /* 0x000fe20000010017 */
[----:B-1----:R-:W-:Y:S01]  /*3450*/  IMAD.WIDE.U32 R148, R147, 0x10, R148 ;  /* 0x0000001093947825 */ /* 0x002fe200078e0094 */
[----:B------:R-:W-:-:S02]  /*3460*/  F2FP.BF16.F32.PACK_AB R121, R152, R121 ;  /* 0x000000799879723e */ /* 0x000fc400000010ff */
[----:B------:R-:W-:Y:S02]  /*3470*/  F2FP.BF16.F32.PACK_AB R122, R123, R122 ;  /* 0x0000007a7b7a723e */ /* 0x000fe400000010ff */
[----:B------:R-:W-:Y:S02]  /*3480*/  F2FP.BF16.F32.PACK_AB R123, R158, R153 ;  /* 0x000000999e7b723e */ /* 0x000fe400000010ff */
[----:B------:R-:W-:-:S03]  /*3490*/  IADD3 R147, R147, 0x20, RZ ;  /* 0x0000002093937810 */ /* 0x000fc60007ffe0ff */
[----:B------:R1:W-:Y:S04]  /*34a0*/  STG.E.128 desc[UR4][R148.64], R120 ;  /* 0x0000007894007986 */ /* 0x0003e8000c101d04 */
.L_x_7118:
[----:B------:R-:W-:Y:S05]  /*34b0*/  BSYNC B1 ;  /* 0x0000000000017941 */ /* 0x000fea0003800000 */
.L_x_7117:
        /* <DEDUP_REMOVED lines=35> */
.L_x_7120:
[----:B------:R-:W-:Y:S05]  /*36f0*/  BSYNC B1 ;  /* 0x0000000000017941 */ /* 0x000fea0003800000 */
.L_x_7119:
        /* <DEDUP_REMOVED lines=35> */
.L_x_7122:
[----:B------:R-:W-:Y:S05]  /*3930*/  BSYNC B1 ;  /* 0x0000000000017941 */ /* 0x000fea0003800000 */
.L_x_7121:
[----:B------:R-:W-:Y:S05]  /*3940*/  @!P1 BRA `(.L_x_7116) ;  /* 0x00000000007c9947 */ /* 0x000fea0003800000 */
[----:B-12-4-:R-:W1:Y:S01]  /*3950*/  LDC.64 R120, c[0x0][0x2b8] ;  /* 0x0000ae00ff787b82 */ /* 0x016e620000000a00 */
[--C-:B------:R-:W-:Y:S01]  /*3960*/  FADD.FTZ R122, R132, -R150.reuse ;  /* 0x80000096847a7221 */ /* 0x100fe20000010000 */
[--C-:B------:R-:W-:Y:S01]  /*3970*/  FADD.FTZ R148, R135, -R150.reuse ;  /* 0x8000009687947221 */ /* 0x100fe20000010000 */
[--C-:B0-----:R-:W-:Y:S01]  /*3980*/  FADD.FTZ R152, R134, -R150.reuse ;  /* 0x8000009686987221 */ /* 0x101fe20000010000 */
        /* <DEDUP_REMOVED lines=25> */
[----:B------:R-:W-:-:S05]  /*3b20*/  F2FP.BF16.F32.PACK_AB R120, R151, R150 ;  /* 0x000000969778723e */ /* 0x000fca00000010ff */
[----:B------:R0:W-:Y:S02]  /*3b30*/  STG.E.128 desc[UR4][R148.64], R120 ;  /* 0x0000007894007986 */ /* 0x0001e4000c101d04 */
.L_x_7116:
[----:B------:R-:W-:Y:S05]  /*3b40*/  BSYNC B0 ;  /* 0x0000000000007941 */ /* 0x000fea0003800000 */
.L_x_7115:
[----:B012-4-:R-:W0:Y:S02]  /*3b50*/  LDC.64 R120, c[0x0][0x210] ;  /* 0x00008400ff787b82 */ /* 0x017e240000000a00 */
[----:B0-----:R-:W-:-:S04]  /*3b60*/  LEA R142, R120, R142, 0x2 ;  /* 0x0000008e788e7211 */ /* 0x001fc800078e10ff */
[----:B------:R-:W-:-:S13]  /*3b70*/  ISETP.GE.AND P2, PT, R142, R121, PT ;  /* 0x000000798e00720c */ /* 0x000fda0003f46270 */
[----:B------:R-:W-:Y:S05]  /*3b80*/  @!P2 BRA `(.L_x_7123) ;  /* 0xffffffcc0004a947 */ /* 0x000fea000383ffff */
[----:B------:R-:W-:Y:S05]  /*3b90*/  EXIT ;  /* 0x000000000000794d */ /* 0x000fea0003800000 */
.L_x_7114:
        /* <DEDUP_REMOVED lines=8> */
.L_x_7125:
[----:B------:R-:W-:Y:S05]  /*3c20*/  BSYNC B0 ;  /* 0x0000000000007941 */ /* 0x000fea0003800000 */
.L_x_7124:
        /* <DEDUP_REMOVED lines=10> */
.L_x_7126:
[----:B------:R-:W-:Y:S01]  /*3cd0*/  HFMA2.MMA R156, -RZ, RZ, 0, 2.384185791015625e-07 ;  /* 0x00000004ff9c7435 */ /* 0x000fe200000001ff */
[----:B------:R-:W-:-:S05]  /*3ce0*/  MOV R123, R155 ;  /* 0x0000009b007b7202 */ /* 0x000fca0000000f00 */
[----:B------:R-:W-:-:S05]  /*3cf0*/  FADD.FTZ R123, R122, R123 ;  /* 0x0000007b7a7b7221 */ /* 0x000fca0000010000 */
[----:B------:R-:W-:-:S07]  /*3d00*/  MOV R157, R123 ;  /* 0x0000007b009d7202 */ /* 0x000fce0000000f00 */
[----:B------:R-:W-:Y:S05]  /*3d10*/  WARPSYNC.COLLECTIVE R154, `(.L_x_7127) ;  /* 0x000000009a087348 */ /* 0x000fea0003c00000 */
[----:B------:R0:W1:Y:S02]  /*3d20*/  SHFL.BFLY P6, R155, R157, R156, R159 ;  /* 0x0c00009c9d9b7389 */ /* 0x00006400000c009f */
[----:B01----:R-:W-:Y:S01]  /*3d30*/  ENDCOLLECTIVE ;  /* 0x000000000000791b */ /* 0x003fe20003800000 */
.L_x_7127:
[----:B------:R-:W-:Y:S01]  /*3d40*/  HFMA2.MMA R156, -RZ, RZ, 0, 4.76837158203125e-07 ;  /* 0x00000008ff9c7435 */ /* 0x000fe200000001ff */
[----:B------:R-:W-:-:S05]  /*3d50*/  MOV R120, R155 ;  /* 0x0000009b00787202 */ /* 0x000fca0000000f00 */
[----:B------:R-:W-:-:S05]  /*3d60*/  FADD.FTZ R151, R123, R120 ;  /* 0x000000787b977221 */ /* 0x000fca0000010000 */
[----:B------:R-:W-:-:S07]  /*3d70*/  MOV R157, R151 ;  /* 0x00000097009d7202 */ /* 0x000fce0000000f00 */
[----:B------:R-:W-:Y:S05]  /*3d80*/  WARPSYNC.COLLECTIVE R154, `(.L_x_7128) ;  /* 0x000000009a087348 */ /* 0x000fea0003c00000 */
[----:B------:R0:W1:Y:S02]  /*3d90*/  SHFL.BFLY P6, R155, R157, R156, R159 ;  /* 0x0c00009c9d9b7389 */ /* 0x00006400000c009f */
[----:B01----:R-:W-:Y:S01]  /*3da0*/  ENDCOLLECTIVE ;  /* 0x000000000000791b */ /* 0x003fe20003800000 */
.L_x_7128:
[----:B------:R-:W-:Y:S01]  /*3db0*/  HFMA2.MMA R156, -RZ, RZ, 0, 9.5367431640625e-07 ;  /* 0x00000010ff9c7435 */ /* 0x000fe200000001ff */
[----:B------:R-:W-:-:S05]  /*3dc0*/  MOV R120, R155 ;  /* 0x0000009b00787202 */ /* 0x000fca0000000f00 */
[----:B------:R-:W-:-:S05]  /*3dd0*/  FADD.FTZ R152, R151, R120 ;  /* 0x0000007897987221 */ /* 0x000fca0000010000 */
[----:B------:R-:W-:-:S07]  /*3de0*/  MOV R157, R152 ;  /* 0x00000098009d7202 */ /* 0x000fce0000000f00 */
[----:B------:R-:W-:Y:S05]  /*3df0*/  WARPSYNC.COLLECTIVE R154, `(.L_x_7129) ;  /* 0x000000009a087348 */ /* 0x000fea0003c00000 */
[----:B------:R0:W1:Y:S02]  /*3e00*/  SHFL.BFLY P6, R155, R157, R156, R159 ;  /* 0x0c00009c9d9b7389 */ /* 0x00006400000c009f */
[----:B01----:R-:W-:Y:S01]  /*3e10*/  ENDCOLLECTIVE ;  /* 0x000000000000791b */ /* 0x003fe20003800000 */
.L_x_7129:
        /* <DEDUP_REMOVED lines=73> */
.L_x_7130:
[----:B------:R-:W-:Y:S01]  /*42b0*/  HFMA2.MMA R156, -RZ, RZ, 0, 1.1920928955078125e-07 ;  /* 0x00000002ff9c7435 */ /* 0x000fe200000001ff */
[----:B------:R-:W-:-:S05]  /*42c0*/  MOV R121, R155 ;  /* 0x0000009b00797202 */ /* 0x000fca0000000f00 */
[----:B------:R-:W-:-:S05]  /*42d0*/  FADD.FTZ R121, R120, R121 ;  /* 0x0000007978797221 */ /* 0x000fca0000010000 */
[----:B------:R-:W-:-:S07]  /*42e0*/  MOV R157, R121 ;  /* 0x00000079009d7202 */ /* 0x000fce0000000f00 */
[----:B------:R-:W-:Y:S05]  /*42f0*/  WARPSYNC.COLLECTIVE R154, `(.L_x_7131) ;  /* 0x000000009a087348 */ /* 0x000fea0003c00000 */
[----:B------:R0:W1:Y:S02]  /*4300*/  SHFL.BFLY P6, R155, R157, R156, R159 ;  /* 0x0c00009c9d9b7389 */ /* 0x00006400000c009f */
[----:B01----:R-:W-:Y:S01]  /*4310*/  ENDCOLLECTIVE ;  /* 0x000000000000791b */ /* 0x003fe20003800000 */
.L_x_7131:
[----:B------:R-:W-:Y:S01]  /*4320*/  HFMA2.MMA R156, -RZ, RZ, 0, 2.384185791015625e-07 ;  /* 0x00000004ff9c7435 */ /* 0x000fe200000001ff */
[----:B------:R-:W-:-:S05]  /*4330*/  MOV R122, R155 ;  /* 0x0000009b007a7202 */ /* 0x000fca0000000f00 */
[----:B------:R-:W-:-:S05]  /*4340*/  FADD.FTZ R122, R121, R122 ;  /* 0x0000007a797a7221 */ /* 0x000fca0000010000 */
[----:B------:R-:W-:-:S07]  /*4350*/  MOV R157, R122 ;  /* 0x0000007a009d7202 */ /* 0x000fce0000000f00 */
[----:B------:R-:W-:Y:S05]  /*4360*/  WARPSYNC.COLLECTIVE R154, `(.L_x_7132) ;  /* 0x000000009a087348 */ /* 0x000fea0003c00000 */
[----:B------:R0:W1:Y:S02]  /*4370*/  SHFL.BFLY P6, R155, R157, R156, R159 ;  /* 0x0c00009c9d9b7389 */ /* 0x00006400000c009f */
[----:B01----:R-:W-:Y:S01]  /*4380*/  ENDCOLLECTIVE ;  /* 0x000000000000791b */ /* 0x003fe20003800000 */
.L_x_7132:
[----:B------:R-:W-:Y:S01]  /*4390*/  HFMA2.MMA R156, -RZ, RZ, 0, 4.76837158203125e-07 ;  /* 0x00000008ff9c7435 */ /* 0x000fe200000001ff */
[----:B------:R-:W-:-:S05]  /*43a0*/  MOV R123, R155 ;  /* 0x0000009b007b7202 */ /* 0x000fca0000000f00 */
[----:B------:R-:W-:-:S05]  /*43b0*/  FADD.FTZ R123, R122, R123 ;  /* 0x0000007b7a7b7221 */ /* 0x000fca0000010000 */
[----:B------:R-:W-:-:S07]  /*43c0*/  MOV R157, R123 ;  /* 0x0000007b009d7202 */ /* 0x000fce0000000f00 */
[----:B------:R-:W-:Y:S05]  /*43d0*/  WARPSYNC.COLLECTIVE R154, `(.L_x_7133) ;  /* 0x000000009a087348 */ /* 0x000fea0003c00000 */
[----:B------:R0:W1:Y:S02]  /*43e0*/  SHFL.BFLY P6, R155, R157, R156, R159 ;  /* 0x0c00009c9d9b7389 */ /* 0x00006400000c009f */
[----:B01----:R-:W-:Y:S01]  /*43f0*/  ENDCOLLECTIVE ;  /* 0x000000000000791b */ /* 0x003fe20003800000 */
.L_x_7133:
[----:B------:R-:W-:Y:S01]  /*4400*/  HFMA2.MMA R156, -RZ, RZ, 0, 9.5367431640625e-07 ;  /* 0x00000010ff9c7435 */ /* 0x000fe200000001ff */
[----:B------:R-:W-:-:S05]  /*4410*/  MOV R152, R155 ;  /* 0x0000009b00987202 */ /* 0x000fca0000000f00 */
[----:B------:R-:W-:-:S05]  /*4420*/  FADD.FTZ R152, R123, R152 ;  /* 0x000000987b987221 */ /* 0x000fca0000010000 */
[----:B------:R-:W-:-:S07]  /*4430*/  MOV R157, R152 ;  /* 0x00000098009d7202 */ /* 0x000fce0000000f00 */
[----:B------:R-:W-:Y:S05]  /*4440*/  WARPSYNC.COLLECTIVE R154, `(.L_x_7134) ;  /* 0x000000009a087348 */ /* 0x000fea0003c00000 */
[----:B------:R0:W1:Y:S02]  /*4450*/  SHFL.BFLY P6, R155, R157, R156, R159 ;  /* 0x0c00009c9d9b7389 */ /* 0x00006400000c009f */
[----:B01----:R-:W-:Y:S01]  /*4460*/  ENDCOLLECTIVE ;  /* 0x000000000000791b */ /* 0x003fe20003800000 */
.L_x_7134:
[----:B------:R-:W-:Y:S01]  /*4470*/  MOV R151, R155 ;  /* 0x0000009b00977202 */ /* 0x000fe20000000f00 */
[----:B------:R-:W-:Y:S06]  /*4480*/  BRA `(.L_x_7135) ;  /* 0xffffffec00187947 */ /* 0x000fec000383ffff */
.L_x_7136:
        /* <DEDUP_REMOVED lines=15> */
.L_x_30452:


//--------------------- .text._ZN10layer_norm13ln_fwd_kernelINS_13Kernel_traitsIf13__nv_bfloat16S2_S2_fjLj1024ELj1ELj4ELj1ELj16ENS_18Kernel_traits_baseILj1024EfS2_S2_S2_fjLj128EEEEELb0ELb1ELb1ELb1EEEvNS_9FwdParamsE --------------------------
	.section	.text._ZN10layer_norm13ln_fwd_kernelINS_13Kernel_traitsIf13__nv_bfloat16S2_S2_fjLj1024ELj1ELj4ELj1ELj16ENS_18Kernel_traits_baseILj1024EfS2_S2_S2_fjLj128EEEEELb0ELb1ELb1ELb1EEEvNS_9FwdParamsE,"ax",@progbits
	.align	128
        .global         _ZN10layer_norm13ln_fwd_kernelINS_13Kernel_traitsIf13__nv_bfloat16S2_S2_fjLj1024ELj1ELj4ELj1ELj16ENS_18Kernel_traits_baseILj1024EfS2_S2_S2_fjLj128EEEEELb0ELb1ELb1ELb1EEEvNS_9FwdParamsE
        .type           _ZN10layer_norm13ln_fwd_kernelINS_13Kernel_traitsIf13__nv_bfloat16S2_S2_fjLj1024ELj1ELj4ELj1ELj16ENS_18Kernel_traits_baseILj1024EfS2_S2_S2_fjLj128EEEEELb0ELb1ELb1ELb1EEEvNS_9FwdParamsE,@function
        .size           _ZN10layer_norm13ln_fwd_kernelINS_13Kernel_traitsIf13__nv_bfloat16S2_S2_fjLj1024ELj1ELj4ELj1ELj16ENS_18Kernel_traits_baseILj1024EfS2_S2_S2_fjLj128EEEEELb0ELb1ELb1ELb1EEEvNS_9FwdParamsE,(.L_x_30453 - _ZN10layer_norm13ln_fwd_kernelINS_13Kernel_traitsIf13__nv_bfloat16S2_S2_fjLj1024ELj1ELj4ELj1ELj16ENS_18Kernel_traits_baseILj1024EfS2_S2_S2_fjLj128EEEEELb0ELb1ELb1ELb1EEEvNS_9FwdParamsE)
        .other          _ZN10layer_norm13ln_fwd_kernelINS_13Kernel_traitsIf13__nv_bfloat16S2_S2_fjLj1024ELj1ELj4ELj1ELj16ENS_18Kernel_traits_baseILj1024EfS2_S2_S2_fjLj128EEEEELb0ELb1ELb1ELb1EEEvNS_9FwdParamsE,@"STO_CUDA_ENTRY STV_DEFAULT"
_ZN10layer_norm13ln_fwd_kernelINS_13Kernel_traitsIf13__nv_bfloat16S2_S2_fjLj1024ELj1ELj4ELj1ELj16ENS_18Kernel_traits_baseILj1024EfS2_S2_S2_fjLj128EEEEELb0ELb1ELb1ELb1EEEvNS_9FwdParamsE:
.text._ZN10layer_norm13ln_fwd_kernelINS_13Kernel_traitsIf13__nv_bfloat16S2_S2_fjLj1024ELj1ELj4ELj1ELj16ENS_18Kernel_traits_baseILj1024EfS2_S2_S2_fjLj128EEEEELb0ELb1ELb1ELb1EEEvNS_9FwdParamsE:
        /* <DEDUP_REMOVED lines=39> */
[----:B------:R-:W-:Y:S02]  /*0270*/  ISETP.GE.AND P1, PT, R123, UR6, PT ;  /* 0x000000067b007c0c */ /* 0x000fe4000bf26270 */
[----:B------:R-:W-:Y:S01]  /*0280*/  IADD3.X R3, RZ, UR7, RZ, P2, !PT ;  /* 0x00000007ff037c10 */ /* 0x000fe200097fe4ff */
[----:B------:R0:W5:Y:S04]  /*0290*/  @P0 LDG.E.128 R92, desc[UR4][R4.64+0x410] ;  /* 0x00041004045c0981 */ /* 0x000168000c1e1d00 */
[----:B------:R0:W5:Y:S04]  /*02a0*/  @P0 LDG.E.128 R88, desc[UR4][R4.64+0x800] ;  /* 0x0008000404580981 */ /* 0x000168000c1e1d00 */
[----:B------:R0:W5:Y:S04]  /*02b0*/  @P0 LDG.E.128 R84, desc[UR4][R4.64+0x810] ;  /* 0x0008100404540981 */ /* 0x000168000c1e1d00 */
[----:B------:R0:W5:Y:S04]  /*02c0*/  @P0 LDG.E.128 R80, desc[UR4][R4.64+0xc00] ;  /* 0x000c000404500981 */ /* 0x000168000c1e1d00 */
[----:B------:R0:W5:Y:S01]  /*02d0*/  @P0 LDG.E.128 R76, desc[UR4][R4.64+0xc10] ;  /* 0x000c1004044c0981 */ /* 0x000162000c1e1d00 */
[----:B------:R-:W-:Y:S05]  /*02e0*/  @P1 EXIT ;  /* 0x000000000000194d */ /* 0x000fea0003800000 */
[----:B------:R1:W5:Y:S01]  /*02f0*/  LDG.E.128 R72, desc[UR4][R2.64] ;  /* 0x0000000402487981 */ /* 0x000362000c1e1d00 */
[----:B------:R-:W-:Y:S01]  /*0300*/  ULDC.U8 UR6, c[0x0][0x2a0] ;  /* 0x0000a80000067ab9 */ /* 0x000fe20000000000 */
[----:B------:R-:W-:Y:S02]  /*0310*/  ULDC UR8, c[0x0][0x29c] ;  /* 0x0000a70000087ab9 */ /* 0x000fe40000000800 */
        /* <DEDUP_REMOVED lines=15> */
[----:B------:R-:W-:Y:S01]  /*0410*/  ISETP.NE.AND P1, PT, RZ, UR6, PT ;  /* 0x00000006ff007c0c */ /* 0x000fe2000bf25270 */
[----:B------:R-:W-:Y:S01]  /*0420*/  ULDC UR9, c[0x0][0x2d8] ;  /* 0x0000b60000097ab9 */ /* 0x000fe20000000800 */
[----:B------:R-:W-:-:S11]  /*0430*/  ULDC.64 UR6, c[0x0][0x230] ;  /* 0x00008c0000067ab9 */ /* 0x000fd60000000a00 */
.L_x_7236:
[----:B-1----:R-:W1:Y:S01]  /*0440*/  LDC.64 R2, c[0x0][0x280] ;  /* 0x0000a000ff027b82 */ /* 0x002e620000000a00 */
[----:B------:R-:W-:-:S07]  /*0450*/  ISETP.NE.U32.AND P0, PT, RZ, UR6, PT ;  /* 0x00000006ff007c0c */ /* 0x000fce000bf05070 */
[----:B------:R-:W2:Y:S08]  /*0460*/  LDC R122, c[0x0][0x218] ;  /* 0x00008600ff7a7b82 */ /* 0x000eb00000000800 */
[----:B0-----:R-:W3:Y:S01]  /*0470*/  LDC.64 R108, c[0x0][0x288] ;  /* 0x0000a200ff6c7b82 */ /* 0x001ee20000000a00 */
[----:B-1----:R-:W-:-:S05]  /*0480*/  IMAD.WIDE R2, R123, 0x4, R2 ;  /* 0x000000047b027825 */ /* 0x002fca00078e0202 */
[----:B------:R1:W4:Y:S01]  /*0490*/  LDG.E R114, desc[UR4][R2.64] ;  /* 0x0000000402727981 */ /* 0x000322000c1e1900 */
[----:B------:R-:W-:Y:S01]  /*04a0*/  ISETP.NE.AND.EX P0, PT, RZ, UR7, PT, P0 ;  /* 0x00000007ff007c0c */ /* 0x000fe2000bf05300 */
[----:B--2---:R-:W-:-:S05]  /*04b0*/  IMAD R0, R123, R122, RZ ;  /* 0x0000007a7b007224 */ /* 0x004fca00078e02ff */
[----:B-1----:R-:W-:-:S07]  /*04c0*/  SHF.R.S32.HI R3, RZ, 0x1f, R0 ;  /* 0x0000001fff037819 */ /* 0x002fce0000011400 */
[----:B------:R-:W1:Y:S01]  /*04d0*/  @P0 LDC.64 R110, c[0x0][0x230] ;  /* 0x00008c00ff6e0b82 */ /* 0x000e620000000a00 */
[----:B------:R-:W-:Y:S01]  /*04e0*/  LEA.HI R3, R3, R0, RZ, 0x3 ;  /* 0x0000000003037211 */ /* 0x000fe200078f18ff */
[----:B------:R-:W-:-:S03]  /*04f0*/  HFMA2.MMA R0, -RZ, RZ, 0, 0 ;  /* 0x00000000ff007435 */ /* 0x000fc600000001ff */
[----:B------:R-:W-:-:S05]  /*0500*/  LEA.HI.SX32 R147, R3, R124, 0x1d ;  /* 0x0000007c03937211 */ /* 0x000fca00078feaff */
[----:B-1----:R-:W-:-:S05]  /*0510*/  @P0 IMAD.WIDE.U32 R110, R147, 0x10, R110 ;  /* 0x00000010936e0825 */ /* 0x002fca00078e006e */
[----:B-----5:R1:W5:Y:S01]  /*0520*/  @P0 LDG.E.128 R8, desc[UR4][R110.64] ;  /* 0x000000046e080981 */ /* 0x020362000c1e1d00 */
[----:B----4-:R-:W-:-:S13]  /*0530*/  ISETP.GE.AND P2, PT, R114, 0x1, PT ;  /* 0x000000017200780c */ /* 0x010fda0003f46270 */
[----:B------:R-:W2:Y:S01]  /*0540*/  @P2 LDC.64 R112, c[0x0][0x220] ;  /* 0x00008800ff702b82 */ /* 0x000ea20000000a00 */
[----:B------:R-:W-:-:S05]  /*0550*/  @P2 IADD3 R115, R114, -0x1, RZ ;  /* 0xffffffff72732810 */ /* 0x000fca0007ffe0ff */
[----:B------:R-:W-:-:S05]  /*0560*/  @P2 IMAD R115, R115, R122, RZ ;  /* 0x0000007a73732224 */ /* 0x000fca00078e02ff */
[----:B------:R-:W-:-:S04]  /*0570*/  @P2 SHF.R.S32.HI R2, RZ, 0x1f, R115 ;  /* 0x0000001fff022819 */ /* 0x000fc80000011473 */
[----:B------:R-:W-:Y:S01]  /*0580*/  @P2 LEA.HI R115, R2, R115, RZ, 0x3 ;  /* 0x0000007302732211 */ /* 0x000fe200078f18ff */
[----:B---3--:R-:W-:-:S03]  /*0590*/  IMAD.WIDE R2, R123, 0x4, R108 ;  /* 0x000000047b027825 */ /* 0x008fc600078e026c */
[----:B------:R-:W-:Y:S02]  /*05a0*/  @P2 LEA.HI.SX32 R0, R115, R124, 0x1d ;  /* 0x0000007c73002211 */ /* 0x000fe400078feaff */
[----:B------:R1:W5:Y:S03]  /*05b0*/  LDG.E R121, desc[UR4][R2.64] ;  /* 0x0000000402797981 */ /* 0x000366000c1e1900 */
[----:B--2---:R-:W-:-:S05]  /*05c0*/  @P2 IMAD.WIDE.U32 R108, R0, 0x10, R112 ;  /* 0x00000010006c2825 */ /* 0x004fca00078e0070 */
[----:B0-----:R1:W5:Y:S01]  /*05d0*/  @P2 LDG.E.128 R4, desc[UR4][R108.64] ;  /* 0x000000046c042981 */ /* 0x001362000c1e1d00 */
        /* <DEDUP_REMOVED lines=8> */
.L_x_7138:
[----:B-----5:R-:W-:-:S05]  /*0660*/  SHF.L.U32 R2, R4, 0x10, RZ ;  /* 0x0000001004027819 */ /* 0x020fca00000006ff */
[----:B------:R-:W-:Y:S01]  /*0670*/  FMUL.FTZ R119, R2, UR8 ;  /* 0x0000000802777c20 */ /* 0x000fe20008410000 */
[----:B------:R-:W-:-:S03]  /*0680*/  @P0 SHF.L.U32 R2, R8, 0x10, RZ ;  /* 0x0000001008020819 */ /* 0x000fc600000006ff */
[----:B------:R-:W-:-:S04]  /*0690*/  FMUL.FTZ R119, R40, R119 ;  /* 0x0000007728777220 */ /* 0x000fc80000410000 */
[----:B------:R-:W-:-:S07]  /*06a0*/  @P0 FADD.FTZ R119, R119, R2 ;  /* 0x0000000277770221 */ /* 0x000fce0000010000 */
.L_x_7139:
[----:B------:R-:W-:Y:S05]  /*06b0*/  BSYNC B0 ;  /* 0x0000000000007941 */ /* 0x000fea0003800000 */
.L_x_7137:
[----:B------:R-:W-:Y:S04]  /*06c0*/  BSSY B0, `(.L_x_7140) ;  /* 0x000000e000007945 */ /* 0x000fe80003800000 */
[----:B------:R-:W-:Y:S05]  /*06d0*/  @P3 BRA `(.L_x_7141) ;  /* 0x0000000000143947 */ /* 0x000fea0003800000 */
[----:B------:R-:W-:Y:S01]  /*06e0*/  MOV R118, RZ ;  /* 0x000000ff00767202 */ /* 0x000fe20000000f00 */
[----:B------:R-:W-:Y:S06]  /*06f0*/  @!P0 BRA `(.L_x_7142) ;  /* 0x0000000000288947 */ /* 0x000fec0003800000 */
[----:B-----5:R-:W-:-:S04]  /*0700*/  PRMT R118, R8, 0x7632, R118 ;  /* 0x0000763208767816 */ /* 0x020fc80000000076 */
[----:B------:R-:W-:Y:S01]  /*0710*/  SHF.L.U32 R118, R118, 0x10, RZ ;  /* 0x0000001076767819 */ /* 0x000fe200000006ff */
[----:B------:R-:W-:Y:S06]  /*0720*/  BRA `(.L_x_7142) ;  /* 0x00000000001c7947 */ /* 0x000fec0003800000 */
.L_x_7141:
[----:B-----5:R-:W-:Y:S02]  /*0730*/  PRMT R2, R4, 0x7632, R2 ;  /* 0x0000763204027816 */ /* 0x020fe40000000002 */
[----:B------:R-:W-:Y:S02]  /*0740*/  @P0 PRMT R3, R8, 0x7632, R3 ;  /* 0x0000763208030816 */ /* 0x000fe40000000003 */
[----:B------:R-:W-:Y:S02]  /*0750*/  SHF.L.U32 R2, R2, 0x10, RZ ;  /* 0x0000001002027819 */ /* 0x000fe400000006ff */
[----:B------:R-:W-:-:S03]  /*0760*/  @P0 SHF.L.U32 R3, R3, 0x10, RZ ;  /* 0x0000001003030819 */ /* 0x000fc600000006ff */
[----:B------:R-:W-:-:S04]  /*0770*/  FMUL.FTZ R2, R2, UR8 ;  /* 0x0000000802027c20 */ /* 0x000fc80008410000 */
[----:B------:R-:W-:-:S04]  /*0780*/  FMUL.FTZ R118, R41, R2 ;  /* 0x0000000229767220 */ /* 0x000fc80000410000 */
[----:B------:R-:W-:-:S07]  /*0790*/  @P0 FADD.FTZ R118, R118, R3 ;  /* 0x0000000376760221 */ /* 0x000fce0000010000 */
.L_x_7142:
[----:B------:R-:W-:Y:S05]  /*07a0*/  BSYNC B0 ;  /* 0x0000000000007941 */ /* 0x000fea0003800000 */
.L_x_7140:
[----:B------:R-:W-:Y:S04]  /*07b0*/  BSSY B0, `(.L_x_7143) ;  /* 0x000000b000007945 */ /* 0x000fe80003800000 */
[----:B------:R-:W-:Y:S05]  /*07c0*/  @P3 BRA `(.L_x_7144) ;  /* 0x0000000000103947 */ /* 0x000fea0003800000 */
[----:B------:R-:W-:Y:S01]  /*07d0*/  HFMA2.MMA R117, -RZ, RZ, 0, 0 ;  /* 0x00000000ff757435 */ /* 0x000fe200000001ff */
[----:B------:R-:W-:Y:S10]  /*07e0*/  @!P0 BRA `(.L_x_7145) ;  /* 0x00000000001c8947 */ /* 0x000ff40003800000 */
[----:B-----5:R-:W-:Y:S01]  /*07f0*/  SHF.L.U32 R117, R9, 0x10, RZ ;  /* 0x0000001009757819 */ /* 0x020fe200000006ff */
[----:B------:R-:W-:Y:S06]  /*0800*/  BRA `(.L_x_7145) ;  /* 0x0000000000147947 */ /* 0x000fec0003800000 */
.L_x_7144:
[----:B-----5:R-:W-:-:S05]  /*0810*/  SHF.L.U32 R2, R5, 0x10, RZ ;  /* 0x0000001005027819 */ /* 0x020fca00000006ff */
[----:B------:R-:W-:Y:S01]  /*0820*/  FMUL.FTZ R117, R2, UR8 ;  /* 0x0000000802757c20 */ /* 0x000fe20008410000 */
[----:B------:R-:W-:-:S03]  /*0830*/  @P0 SHF.L.U32 R2, R9, 0x10, RZ ;  /* 0x0000001009020819 */ /* 0x000fc600000006ff */
[----:B------:R-:W-:-:S04]  /*0840*/  FMUL.FTZ R117, R42, R117 ;  /* 0x000000752a757220 */ /* 0x000fc80000410000 */
[----:B------:R-:W-:-:S07]  /*0850*/  @P0 FADD.FTZ R117, R117, R2 ;  /* 0x0000000275750221 */ /* 0x000fce0000010000 */
.L_x_7145:
[----:B------:R-:W-:Y:S05]  /*0860*/  BSYNC B0 ;  /* 0x0000000000007941 */ /* 0x000fea0003800000 */
.L_x_7143:
[----:B------:R-:W-:Y:S04]  /*0870*/  BSSY B0, `(.L_x_7146) ;  /* 0x000000e000007945 */ /* 0x000fe80003800000 */
[----:B------:R-:W-:Y:S05]  /*0880*/  @P3 BRA `(.L_x_7147) ;  /* 0x0000000000143947 */ /* 0x000fea0003800000 */
[----:B------:R-:W-:Y:S01]  /*0890*/  MOV R116, RZ ;  /* 0x000000ff00747202 */ /* 0x000fe20000000f00 */
[----:B------:R-:W-:Y:S06]  /*08a0*/  @!P0 BRA `(.L_x_7148) ;  /* 0x0000000000288947 */ /* 0x000fec0003800000 */
[----:B-----5:R-:W-:-:S04]  /*08b0*/  PRMT R116, R9, 0x7632, R116 ;  /* 0x0000763209747816 */ /* 0x020fc80000000074 */
[----:B------:R-:W-:Y:S01]  /*08c0*/  SHF.L.U32 R116, R116, 0x10, RZ ;  /* 0x0000001074747819 */ /* 0x000fe200000006ff */
[----:B------:R-:W-:Y:S06]  /*08d0*/  BRA `(.L_x_7148) ;  /* 0x00000000001c7947 */ /* 0x000fec0003800000 */
.L_x_7147:
[----:B-----5:R-:W-:Y:S02]  /*08e0*/  PRMT R2, R5, 0x7632, R2 ;  /* 0x0000763205027816 */ /* 0x020fe40000000002 */
[----:B------:R-:W-:Y:S02]  /*08f0*/  @P0 PRMT R3, R9, 0x7632, R3 ;  /* 0x0000763209030816 */ /* 0x000fe40000000003 */
[----:B------:R-:W-:Y:S02]  /*0900*/  SHF.L.U32 R2, R2, 0x10, RZ ;  /* 0x0000001002027819 */ /* 0x000fe400000006ff */
[----:B------:R-:W-:-:S03]  /*0910*/  @P0 SHF.L.U32 R3, R3, 0x10, RZ ;  /* 0x0000001003030819 */ /* 0x000fc600000006ff */
[----:B------:R-:W-:-:S04]  /*0920*/  FMUL.FTZ R2, R2, UR8 ;  /* 0x0000000802027c20 */ /* 0x000fc80008410000 */
[----:B------:R-:W-:-:S04]  /*0930*/  FMUL.FTZ R116, R43, R2 ;  /* 0x000000022b747220 */ /* 0x000fc80000410000 */
[----:B------:R-:W-:-:S07]  /*0940*/  @P0 FADD.FTZ R116, R116, R3 ;  /* 0x0000000374740221 */ /* 0x000fce0000010000 */
.L_x_7148:
[----:B------:R-:W-:Y:S05]  /*0950*/  BSYNC B0 ;  /* 0x0000000000007941 */ /* 0x000fea0003800000 */
.L_x_7146:
[----:B------:R-:W-:Y:S04]  /*0960*/  BSSY B0, `(.L_x_7149) ;  /* 0x000000b000007945 */ /* 0x000fe80003800000 */
[----:B------:R-:W-:Y:S05]  /*0970*/  @P3 BRA `(.L_x_7150) ;  /* 0x0000000000103947 */ /* 0x000fea0003800000 */
[----:B------:R-:W-:Y:S01]  /*0980*/  HFMA2.MMA R115, -RZ, RZ, 0, 0 ;  /* 0x00000000ff737435 */ /* 0x000fe200000001ff */
[----:B------:R-:W-:Y:S10]  /*0990*/  @!P0 BRA `(.L_x_7151) ;  /* 0x00000000001c8947 */ /* 0x000ff40003800000 */
[----:B-----5:R-:W-:Y:S01]  /*09a0*/  SHF.L.U32 R115, R10, 0x10, RZ ;  /* 0x000000100a737819 */ /* 0x020fe200000006ff */
[----:B------:R-:W-:Y:S06]  /*09b0*/  BRA `(.L_x_7151) ;  /* 0x0000000000147947 */ /* 0x000fec0003800000 */
.L_x_7150:
[----:B-----5:R-:W-:-:S05]  /*09c0*/  SHF.L.U32 R2, R6, 0x10, RZ ;  /* 0x0000001006027819 */ /* 0x020fca00000006ff */
[----:B------:R-:W-:Y:S01]  /*09d0*/  FMUL.FTZ R115, R2, UR8 ;  /* 0x0000000802737c20 */ /* 0x000fe20008410000 */
[----:B------:R-:W-:-:S03]  /*09e0*/  @P0 SHF.L.U32 R2, R10, 0x10, RZ ;  /* 0x000000100a020819 */ /* 0x000fc600000006ff */
[----:B------:R-:W-:-:S04]  /*09f0*/  FMUL.FTZ R115, R36, R115 ;  /* 0x0000007324737220 */ /* 0x000fc80000410000 */
[----:B------:R-:W-:-:S07]  /*0a00*/  @P0 FADD.FTZ R115, R115, R2 ;  /* 0x0000000273730221 */ /* 0x000fce0000010000 */
.L_x_7151:
[----:B------:R-:W-:Y:S05]  /*0a10*/  BSYNC B0 ;  /* 0x0000000000007941 */ /* 0x000fea0003800000 */
.L_x_7149:
[----:B------:R-:W-:Y:S04]  /*0a20*/  BSSY B0, `(.L_x_7152) ;  /* 0x000000e000007945 */ /* 0x000fe80003800000 */
[----:B------:R-:W-:Y:S05]  /*0a30*/  @P3 BRA `(.L_x_7153) ;  /* 0x0000000000143947 */ /* 0x000fea0003800000 */
[----:B------:R-:W-:Y:S01]  /*0a40*/  MOV R114, RZ ;  /* 0x000000ff00727202 */ /* 0x000fe20000000f00 */
[----:B------:R-:W-:Y:S06]  /*0a50*/  @!P0 BRA `(.L_x_7154) ;  /* 0x0000000000288947 */ /* 0x000fec0003800000 */
[----:B-----5:R-:W-:-:S04]  /*0a60*/  PRMT R114, R10, 0x7632, R114 ;  /* 0x000076320a727816 */ /* 0x020fc80000000072 */
[----:B------:R-:W-:Y:S01]  /*0a70*/  SHF.L.U32 R114, R114, 0x10, RZ ;  /* 0x0000001072727819 */ /* 0x000fe200000006ff */
[----:B------:R-:W-:Y:S06]  /*0a80*/  BRA `(.L_x_7154) ;  /* 0x00000000001c7947 */ /* 0x000fec0003800000 */
.L_x_7153:
[----:B-----5:R-:W-:Y:S02]  /*0a90*/  PRMT R2, R6, 0x7632, R2 ;  /* 0x0000763206027816 */ /* 0x020fe40000000002 */
[----:B------:R-:W-:Y:S02]  /*0aa0*/  @P0 PRMT R3, R10, 0x7632, R3 ;  /* 0x000076320a030816 */ /* 0x000fe40000000003 */
[----:B------:R-:W-:Y:S02]  /*0ab0*/  SHF.L.U32 R2, R2, 0x10, RZ ;  /* 0x0000001002027819 */ /* 0x000fe400000006ff */
[----:B------:R-:W-:-:S03]  /*0ac0*/  @P0 SHF.L.U32 R3, R3, 0x10, RZ ;  /* 0x0000001003030819 */ /* 0x000fc600000006ff */
[----:B------:R-:W-:-:S04]  /*0ad0*/  FMUL.FTZ R2, R2, UR8 ;  /* 0x0000000802027c20 */ /* 0x000fc80008410000 */
[----:B------:R-:W-:-:S04]  /*0ae0*/  FMUL.FTZ R114, R37, R2 ;  /* 0x0000000225727220 */ /* 0x000fc80000410000 */
[----:B------:R-:W-:-:S07]  /*0af0*/  @P0 FADD.FTZ R114, R114, R3 ;  /* 0x0000000372720221 */ /* 0x000fce0000010000 */
.L_x_7154:
[----:B------:R-:W-:Y:S05]  /*0b00*/  BSYNC B0 ;  /* 0x0000000000007941 */ /* 0x000fea0003800000 */
.L_x_7152:
[----:B------:R-:W-:Y:S04]  /*0b10*/  BSSY B0, `(.L_x_7155) ;  /* 0x000000b000007945 */ /* 0x000fe80003800000 */
[----:B------:R-:W-:Y:S05]  /*0b20*/  @P3 BRA `(.L_x_7156) ;  /* 0x0000000000103947 */ /* 0x000fea0003800000 */
[----:B------:R-:W-:Y:S01]  /*0b30*/  HFMA2.MMA R113, -RZ, RZ, 0, 0 ;  /* 0x00000000ff717435 */ /* 0x000fe200000001ff */
[----:B------:R-:W-:Y:S10]  /*0b40*/  @!P0 BRA `(.L_x_7157) ;  /* 0x00000000001c8947 */ /* 0x000ff40003800000 */
[----:B-----5:R-:W-:Y:S01]  /*0b50*/  SHF.L.U32 R113, R11, 0x10, RZ ;  /* 0x000000100b717819 */ /* 0x020fe200000006ff */
[----:B------:R-:W-:Y:S06]  /*0b60*/  BRA `(.L_x_7157) ;  /* 0x0000000000147947 */ /* 0x000fec0003800000 */
.L_x_7156:
[----:B-----5:R-:W-:-:S05]  /*0b70*/  SHF.L.U32 R2, R7, 0x10, RZ ;  /* 0x0000001007027819 */ /* 0x020fca00000006ff */
[----:B------:R-:W-:Y:S01]  /*0b80*/  FMUL.FTZ R113, R2, UR8 ;  /* 0x0000000802717c20 */ /* 0x000fe20008410000 */
[----:B------:R-:W-:-:S03]  /*0b90*/  @P0 SHF.L.U32 R2, R11, 0x10, RZ ;  /* 0x000000100b020819 */ /* 0x000fc600000006ff */
[----:B------:R-:W-:-:S04]  /*0ba0*/  FMUL.FTZ R113, R38, R113 ;  /* 0x0000007126717220 */ /* 0x000fc80000410000 */
[----:B------:R-:W-:-:S07]  /*0bb0*/  @P0 FADD.FTZ R113, R113, R2 ;  /* 0x0000000271710221 */ /* 0x000fce0000010000 */
.L_x_7157:
[----:B------:R-:W-:Y:S05]  /*0bc0*/  BSYNC B0 ;  /* 0x0000000000007941 */ /* 0x000fea0003800000 */
.L_x_7155:
[----:B------:R-:W-:Y:S04]  /*0bd0*/  BSSY B0, `(.L_x_7158) ;  /* 0x000000e000007945 */ /* 0x000fe80003800000 */
[----:B------:R-:W-:Y:S05]  /*0be0*/  @P3 BRA `(.L_x_7159) ;  /* 0x0000000000143947 */ /* 0x000fea0003800000 */
[----:B------:R-:W-:Y:S01]  /*0bf0*/  MOV R112, RZ ;  /* 0x000000ff00707202 */ /* 0x000fe20000000f00 */
[----:B------:R-:W-:Y:S06]  /*0c00*/  @!P0 BRA `(.L_x_7160) ;  /* 0x0000000000288947 */ /* 0x000fec0003800000 */
[----:B-----5:R-:W-:-:S04]  /*0c10*/  PRMT R112, R11, 0x7632, R112 ;  /* 0x000076320b707816 */ /* 0x020fc80000000070 */
[----:B------:R-:W-:Y:S01]  /*0c20*/  SHF.L.U32 R112, R112, 0x10, RZ ;  /* 0x0000001070707819 */ /* 0x000fe200000006ff */
[----:B------:R-:W-:Y:S06]  /*0c30*/  BRA `(.L_x_7160) ;  /* 0x00000000001c7947 */ /* 0x000fec0003800000 */
.L_x_7159:
[----:B-----5:R-:W-:Y:S02]  /*0c40*/  PRMT R2, R7, 0x7632, R2 ;  /* 0x0000763207027816 */ /* 0x020fe40000000002 */
[----:B------:R-:W-:Y:S02]  /*0c50*/  @P0 PRMT R3, R11, 0x7632, R3 ;  /* 0x000076320b030816 */ /* 0x000fe40000000003 */
[----:B------:R-:W-:Y:S02]  /*0c60*/  SHF.L.U32 R2, R2, 0x10, RZ ;  /* 0x0000001002027819 */ /* 0x000fe400000006ff */
[----:B------:R-:W-:-:S03]  /*0c70*/  @P0 SHF.L.U32 R3, R3, 0x10, RZ ;  /* 0x0000001003030819 */ /* 0x000fc600000006ff */
[----:B------:R-:W-:-:S04]  /*0c80*/  FMUL.FTZ R2, R2, UR8 ;  /* 0x0000000802027c20 */ /* 0x000fc80008410000 */
[----:B------:R-:W-:-:S04]  /*0c90*/  FMUL.FTZ R112, R39, R2 ;  /* 0x0000000227707220 */ /* 0x000fc80000410000 */
[----:B------:R-:W-:-:S07]  /*0ca0*/  @P0 FADD.FTZ R112, R112, R3 ;  /* 0x0000000370700221 */ /* 0x000fce0000010000 */
.L_x_7160:
[----:B------:R-:W-:Y:S05]  /*0cb0*/  BSYNC B0 ;  /* 0x0000000000007941 */ /* 0x000fea0003800000 */
.L_x_7158:
        /* <DEDUP_REMOVED lines=21> */
.L_x_7162:
[----:B0----5:R-:W-:Y:S02]  /*0e10*/  SHF.L.U32 R108, R4, 0x10, RZ ;  /* 0x00000010046c7819 */ /* 0x021fe400000006ff */
[----:B------:R-:W-:-:S03]  /*0e20*/  @P0 SHF.L.U32 R111, R8, 0x10, RZ ;  /* 0x00000010086f0819 */ /* 0x000fc600000006ff */
[----:B------:R-:W-:-:S04]  /*0e30*/  FMUL.FTZ R109, R108, UR8 ;  /* 0x000000086c6d7c20 */ /* 0x000fc80008410000 */
[----:B------:R-:W-:-:S04]  /*0e40*/  FMUL.FTZ R138, R32, R109 ;  /* 0x0000006d208a7220 */ /* 0x000fc80000410000 */
[----:B------:R-:W-:-:S07]  /*0e50*/  @P0 FADD.FTZ R138, R111, R138 ;  /* 0x0000008a6f8a0221 */ /* 0x000fce0000010000 */
.L_x_7163:
[----:B------:R-:W-:Y:S05]  /*0e60*/  BSYNC B0 ;  /* 0x0000000000007941 */ /* 0x000fea0003800000 */
.L_x_7161:
[----:B------:R-:W-:Y:S04]  /*0e70*/  BSSY B0, `(.L_x_7164) ;  /* 0x000000e000007945 */ /* 0x000fe80003800000 */
[----:B------:R-:W-:Y:S05]  /*0e80*/  @P3 BRA `(.L_x_7165) ;  /* 0x0000000000143947 */ /* 0x000fea0003800000 */
[----:B------:R-:W-:Y:S01]  /*0e90*/  MOV R137, RZ ;  /* 0x000000ff00897202 */ /* 0x000fe20000000f00 */
[----:B------:R-:W-:Y:S06]  /*0ea0*/  @!P0 BRA `(.L_x_7166) ;  /* 0x0000000000288947 */ /* 0x000fec0003800000 */
[----:B-----5:R-:W-:-:S04]  /*0eb0*/  PRMT R137, R8, 0x7632, R137 ;  /* 0x0000763208897816 */ /* 0x020fc80000000089 */
[----:B------:R-:W-:Y:S01]  /*0ec0*/  SHF.L.U32 R137, R137, 0x10, RZ ;  /* 0x0000001089897819 */ /* 0x000fe200000006ff */
[----:B------:R-:W-:Y:S06]  /*0ed0*/  BRA `(.L_x_7166) ;  /* 0x00000000001c7947 */ /* 0x000fec0003800000 */
.L_x_7165:
[----:B0----5:R-:W-:Y:S02]  /*0ee0*/  PRMT R108, R4, 0x7632, R108 ;  /* 0x00007632046c7816 */ /* 0x021fe4000000006c */
[----:B------:R-:W-:Y:S02]  /*0ef0*/  @P0 PRMT R109, R8, 0x7632, R109 ;  /* 0x00007632086d0816 */ /* 0x000fe4000000006d */
[----:B------:R-:W-:Y:S02]  /*0f00*/  SHF.L.U32 R108, R108, 0x10, RZ ;  /* 0x000000106c6c7819 */ /* 0x000fe400000006ff */
[----:B------:R-:W-:-:S03]  /*0f10*/  @P0 SHF.L.U32 R110, R109, 0x10, RZ ;  /* 0x000000106d6e0819 */ /* 0x000fc600000006ff */
[----:B------:R-:W-:-:S04]  /*0f20*/  FMUL.FTZ R108, R108, UR8 ;  /* 0x000000086c6c7c20 */ /* 0x000fc80008410000 */
[----:B------:R-:W-:-:S04]  /*0f30*/  FMUL.FTZ R137, R33, R108 ;  /* 0x0000006c21897220 */ /* 0x000fc80000410000 */
[----:B------:R-:W-:-:S07]  /*0f40*/  @P0 FADD.FTZ R137, R137, R110 ;  /* 0x0000006e89890221 */ /* 0x000fce0000010000 */
.L_x_7166:
[----:B------:R-:W-:Y:S05]  /*0f50*/  BSYNC B0 ;  /* 0x0000000000007941 */ /* 0x000fea0003800000 */
.L_x_7164:
[----:B------:R-:W-:Y:S04]  /*0f60*/  BSSY B0, `(.L_x_7167) ;  /* 0x000000b000007945 */ /* 0x000fe80003800000 */
[----:B------:R-:W-:Y:S05]  /*0f70*/  @P3 BRA `(.L_x_7168) ;  /* 0x0000000000103947 */ /* 0x000fea0003800000 */
[----:B------:R-:W-:Y:S01]  /*0f80*/  HFMA2.MMA R136, -RZ, RZ, 0, 0 ;  /* 0x00000000ff887435 */ /* 0x000fe200000001ff */
[----:B------:R-:W-:Y:S10]  /*0f90*/  @!P0 BRA `(.L_x_7169) ;  /* 0x00000000001c8947 */ /* 0x000ff40003800000 */
[----:B-----5:R-:W-:Y:S01]  /*0fa0*/  SHF.L.U32 R136, R9, 0x10, RZ ;  /* 0x0000001009887819 */ /* 0x020fe200000006ff */
[----:B------:R-:W-:Y:S06]  /*0fb0*/  BRA `(.L_x_7169) ;  /* 0x0000000000147947 */ /* 0x000fec0003800000 */
.L_x_7168:
[----:B0----5:R-:W-:Y:S02]  /*0fc0*/  SHF.L.U32 R108, R5, 0x10, RZ ;  /* 0x00000010056c7819 */ /* 0x021fe400000006ff */
[----:B------:R-:W-:-:S03]  /*0fd0*/  @P0 SHF.L.U32 R111, R9, 0x10, RZ ;  /* 0x00000010096f0819 */ /* 0x000fc600000006ff */
[----:B------:R-:W-:-:S04]  /*0fe0*/  FMUL.FTZ R109, R108, UR8 ;  /* 0x000000086c6d7c20 */ /* 0x000fc80008410000 */
[----:B------:R-:W-:-:S04]  /*0ff0*/  FMUL.FTZ R136, R34, R109 ;  /* 0x0000006d22887220 */ /* 0x000fc80000410000 */
[----:B------:R-:W-:-:S07]  /*1000*/  @P0 FADD.FTZ R136, R111, R136 ;  /* 0x000000886f880221 */ /* 0x000fce0000010000 */
.L_x_7169:
[----:B------:R-:W-:Y:S05]  /*1010*/  BSYNC B0 ;  /* 0x0000000000007941 */ /* 0x000fea0003800000 */
.L_x_7167:
[----:B------:R-:W-:Y:S04]  /*1020*/  BSSY B0, `(.L_x_7170) ;  /* 0x000000e000007945 */ /* 0x000fe80003800000 */
[----:B------:R-:W-:Y:S05]  /*1030*/  @P3 BRA `(.L_x_7171) ;  /* 0x0000000000143947 */ /* 0x000fea0003800000 */
[----:B------:R-:W-:Y:S01]  /*1040*/  MOV R135, RZ ;  /* 0x000000ff00877202 */ /* 0x000fe20000000f00 */
[----:B------:R-:W-:Y:S06]  /*1050*/  @!P0 BRA `(.L_x_7172) ;  /* 0x0000000000288947 */ /* 0x000fec0003800000 */
[----:B-----5:R-:W-:-:S04]  /*1060*/  PRMT R135, R9, 0x7632, R135 ;  /* 0x0000763209877816 */ /* 0x020fc80000000087 */
[----:B------:R-:W-:Y:S01]  /*1070*/  SHF.L.U32 R135, R135, 0x10, RZ ;  /* 0x0000001087877819 */ /* 0x000fe200000006ff */
[----:B------:R-:W-:Y:S06]  /*1080*/  BRA `(.L_x_7172) ;  /* 0x00000000001c7947 */ /* 0x000fec0003800000 */
.L_x_7171:
[----:B0----5:R-:W-:Y:S02]  /*1090*/  PRMT R108, R5, 0x7632, R108 ;  /* 0x00007632056c7816 */ /* 0x021fe4000000006c */
[----:B------:R-:W-:Y:S02]  /*10a0*/  @P0 PRMT R109, R9, 0x7632, R109 ;  /* 0x00007632096d0816 */ /* 0x000fe4000000006d */
[----:B------:R-:W-:Y:S02]  /*10b0*/  SHF.L.U32 R108, R108, 0x10, RZ ;  /* 0x000000106c6c7819 */ /* 0x000fe400000006ff */
[----:B------:R-:W-:-:S03]  /*10c0*/  @P0 SHF.L.U32 R110, R109, 0x10, RZ ;  /* 0x000000106d6e0819 */ /* 0x000fc600000006ff */
[----:B------:R-:W-:-:S04]  /*10d0*/  FMUL.FTZ R108, R108, UR8 ;  /* 0x000000086c6c7c20 */ /* 0x000fc80008410000 */
[----:B------:R-:W-:-:S04]  /*10e0*/  FMUL.FTZ R135, R35, R108 ;  /* 0x0000006c23877220 */ /* 0x000fc80000410000 */
[----:B------:R-:W-:-:S07]  /*10f0*/  @P0 FADD.FTZ R135, R135, R110 ;  /* 0x0000006e87870221 */ /* 0x000fce0000010000 */
.L_x_7172:
[----:B------:R-:W-:Y:S05]  /*1100*/  BSYNC B0 ;  /* 0x0000000000007941 */ /* 0x000fea0003800000 */
.L_x_7170:
[----:B------:R-:W-:Y:S04]  /*1110*/  BSSY B0, `(.L_x_7173) ;  /* 0x000000b000007945 */ /* 0x000fe80003800000 */
[----:B------:R-:W-:Y:S05]  /*1120*/  @P3 BRA `(.L_x_7174) ;  /* 0x0000000000103947 */ /* 0x000fea0003800000 */
[----:B------:R-:W-:Y:S01]  /*1130*/  HFMA2.MMA R134, -RZ, RZ, 0, 0 ;  /* 0x00000000ff867435 */ /* 0x000fe200000001ff */
[----:B------:R-:W-:Y:S10]  /*1140*/  @!P0 BRA `(.L_x_7175) ;  /* 0x00000000001c8947 */ /* 0x000ff40003800000 */
[----:B-----5:R-:W-:Y:S01]  /*1150*/  SHF.L.U32 R134, R10, 0x10, RZ ;  /* 0x000000100a867819 */ /* 0x020fe200000006ff */
[----:B------:R-:W-:Y:S06]  /*1160*/  BRA `(.L_x_7175) ;  /* 0x0000000000147947 */ /* 0x000fec0003800000 */
.L_x_7174:
[----:B0----5:R-:W-:Y:S02]  /*1170*/  SHF.L.U32 R108, R6, 0x10, RZ ;  /* 0x00000010066c7819 */ /* 0x021fe400000006ff */
[----:B------:R-:W-:-:S03]  /*1180*/  @P0 SHF.L.U32 R111, R10, 0x10, RZ ;  /* 0x000000100a6f0819 */ /* 0x000fc600000006ff */
[----:B------:R-:W-:-:S04]  /*1190*/  FMUL.FTZ R109, R108, UR8 ;  /* 0x000000086c6d7c20 */ /* 0x000fc80008410000 */
[----:B------:R-:W-:-:S04]  /*11a0*/  FMUL.FTZ R134, R28, R109 ;  /* 0x0000006d1c867220 */ /* 0x000fc80000410000 */
[----:B------:R-:W-:-:S07]  /*11b0*/  @P0 FADD.FTZ R134, R111, R134 ;  /* 0x000000866f860221 */ /* 0x000fce0000010000 */
.L_x_7175:
[----:B------:R-:W-:Y:S05]  /*11c0*/  BSYNC B0 ;  /* 0x0000000000007941 */ /* 0x000fea0003800000 */
.L_x_7173:
[----:B------:R-:W-:Y:S04]  /*11d0*/  BSSY B0, `(.L_x_7176) ;  /* 0x000000e000007945 */ /* 0x000fe80003800000 */
[----:B------:R-:W-:Y:S05]  /*11e0*/  @P3 BRA `(.L_x_7177) ;  /* 0x0000000000143947 */ /* 0x000fea0003800000 */
[----:B0-----:R-:W-:Y:S01]  /*11f0*/  MOV R133, RZ ;  /* 0x000000ff00857202 */ /* 0x001fe20000000f00 */
[----:B------:R-:W-:Y:S06]  /*1200*/  @!P0 BRA `(.L_x_7178) ;  /* 0x0000000000288947 */ /* 0x000fec0003800000 */
[----:B-----5:R-:W-:-:S04]  /*1210*/  PRMT R133, R10, 0x7632, R133 ;  /* 0x000076320a857816 */ /* 0x020fc80000000085 */
[----:B------:R-:W-:Y:S01]  /*1220*/  SHF.L.U32 R133, R133, 0x10, RZ ;  /* 0x0000001085857819 */ /* 0x000fe200000006ff */
[----:B------:R-:W-:Y:S06]  /*1230*/  BRA `(.L_x_7178) ;  /* 0x00000000001c7947 */ /* 0x000fec0003800000 */
.L_x_7177:
[----:B0----5:R-:W-:Y:S02]  /*1240*/  PRMT R108, R6, 0x7632, R108 ;  /* 0x00007632066c7816 */ /* 0x021fe4000000006c */
[----:B------:R-:W-:Y:S02]  /*1250*/  @P0 PRMT R109, R10, 0x7632, R109 ;  /* 0x000076320a6d0816 */ /* 0x000fe4000000006d */
[----:B------:R-:W-:Y:S02]  /*1260*/  SHF.L.U32 R108, R108, 0x10, RZ ;  /* 0x000000106c6c7819 */ /* 0x000fe400000006ff */
[----:B------:R-:W-:-:S03]  /*1270*/  @P0 SHF.L.U32 R110, R109, 0x10, RZ ;  /* 0x000000106d6e0819 */ /* 0x000fc600000006ff */
[----:B------:R-:W-:-:S04]  /*1280*/  FMUL.FTZ R108, R108, UR8 ;  /* 0x000000086c6c7c20 */ /* 0x000fc80008410000 */
[----:B------:R-:W-:-:S04]  /*1290*/  FMUL.FTZ R133, R29, R108 ;  /* 0x0000006c1d857220 */ /* 0x000fc80000410000 */
[----:B------:R-:W-:-:S07]  /*12a0*/  @P0 FADD.FTZ R133, R133, R110 ;  /* 0x0000006e85850221 */ /* 0x000fce0000010000 */
.L_x_7178:
[----:B------:R-:W-:Y:S05]  /*12b0*/  BSYNC B0 ;  /* 0x0000000000007941 */ /* 0x000fea0003800000 */
.L_x_7176:
[----:B------:R-:W-:Y:S04]  /*12c0*/  BSSY B0, `(.L_x_7179) ;  /* 0x000000b000007945 */ /* 0x000fe80003800000 */
[----:B------:R-:W-:Y:S05]  /*12d0*/  @P3 BRA `(.L_x_7180) ;  /* 0x0000000000103947 */ /* 0x000fea0003800000 */
[----:B------:R-:W-:Y:S01]  /*12e0*/  HFMA2.MMA R132, -RZ, RZ, 0, 0 ;  /* 0x00000000ff847435 */ /* 0x000fe200000001ff */
[----:B------:R-:W-:Y:S10]  /*12f0*/  @!P0 BRA `(.L_x_7181) ;  /* 0x00000000001c8947 */ /* 0x000ff40003800000 */
[----:B-----5:R-:W-:Y:S01]  /*1300*/  SHF.L.U32 R132, R11, 0x10, RZ ;  /* 0x000000100b847819 */ /* 0x020fe200000006ff */
[----:B------:R-:W-:Y:S06]  /*1310*/  BRA `(.L_x_7181) ;  /* 0x0000000000147947 */ /* 0x000fec0003800000 */
.L_x_7180:
[----:B-----5:R-:W-:Y:S02]  /*1320*/  SHF.L.U32 R108, R7, 0x10, RZ ;  /* 0x00000010076c7819 */ /* 0x020fe400000006ff */
[----:B------:R-:W-:-:S03]  /*1330*/  @P0 SHF.L.U32 R111, R11, 0x10, RZ ;  /* 0x000000100b6f0819 */ /* 0x000fc600000006ff */
[----:B------:R-:W-:-:S04]  /*1340*/  FMUL.FTZ R109, R108, UR8 ;  /* 0x000000086c6d7c20 */ /* 0x000fc80008410000 */
[----:B------:R-:W-:-:S04]  /*1350*/  FMUL.FTZ R132, R30, R109 ;  /* 0x0000006d1e847220 */ /* 0x000fc80000410000 */
[----:B------:R-:W-:-:S07]  /*1360*/  @P0 FADD.FTZ R132, R111, R132 ;  /* 0x000000846f840221 */ /* 0x000fce0000010000 */
.L_x_7181:
[----:B------:R-:W-:Y:S05]  /*1370*/  BSYNC B0 ;  /* 0x0000000000007941 */ /* 0x000fea0003800000 */
.L_x_7179:
[----:B------:R-:W-:Y:S04]  /*1380*/  BSSY B0, `(.L_x_7182) ;  /* 0x000000e000007945 */ /* 0x000fe80003800000 */
[----:B------:R-:W-:Y:S05]  /*1390*/  @P3 BRA `(.L_x_7183) ;  /* 0x0000000000143947 */ /* 0x000fea0003800000 */
[----:B------:R-:W-:Y:S01]  /*13a0*/  MOV R125, RZ ;  /* 0x000000ff007d7202 */ /* 0x000fe20000000f00 */
[----:B------:R-:W-:Y:S06]  /*13b0*/  @!P0 BRA `(.L_x_7184) ;  /* 0x0000000000288947 */ /* 0x000fec0003800000 */
[----:B-----5:R-:W-:-:S04]  /*13c0*/  PRMT R125, R11, 0x7632, R125 ;  /* 0x000076320b7d7816 */ /* 0x020fc8000000007d */
[----:B------:R-:W-:Y:S01]  /*13d0*/  SHF.L.U32 R125, R125, 0x10, RZ ;  /* 0x000000107d7d7819 */ /* 0x000fe200000006ff */
[----:B------:R-:W-:Y:S06]  /*13e0*/  BRA `(.L_x_7184) ;  /* 0x00000000001c7947 */ /* 0x000fec0003800000 */
.L_x_7183:
[----:B-----5:R-:W-:Y:S02]  /*13f0*/  PRMT R108, R7, 0x7632, R108 ;  /* 0x00007632076c7816 */ /* 0x020fe4000000006c */
[----:B------:R-:W-:Y:S02]  /*1400*/  @P0 PRMT R109, R11, 0x7632, R109 ;  /* 0x000076320b6d0816 */ /* 0x000fe4000000006d */
[----:B------:R-:W-:Y:S02]  /*1410*/  SHF.L.U32 R108, R108, 0x10, RZ ;  /* 0x000000106c6c7819 */ /* 0x000fe400000006ff */
[----:B------:R-:W-:-:S03]  /*1420*/  @P0 SHF.L.U32 R110, R109, 0x10, RZ ;  /* 0x000000106d6e0819 */ /* 0x000fc600000006ff */
[----:B------:R-:W-:-:S04]  /*1430*/  FMUL.FTZ R108, R108, UR8 ;  /* 0x000000086c6c7c20 */ /* 0x000fc80008410000 */
[----:B------:R-:W-:-:S04]  /*1440*/  FMUL.FTZ R125, R31, R108 ;  /* 0x0000006c1f7d7220 */ /* 0x000fc80000410000 */
[----:B------:R-:W-:-:S07]  /*1450*/  @P0 FADD.FTZ R125, R125, R110 ;  /* 0x0000006e7d7d0221 */ /* 0x000fce0000010000 */
.L_x_7184:
[----:B------:R-:W-:Y:S05]  /*1460*/  BSYNC B0 ;  /* 0x0000000000007941 */ /* 0x000fea0003800000 */
.L_x_7182:
        /* <DEDUP_REMOVED lines=20> */
.L_x_7186:
[----:B--2--5:R-:W-:Y:S02]  /*15b0*/  SHF.L.U32 R108, R4, 0x10, RZ ;  /* 0x00000010046c7819 */ /* 0x024fe400000006ff */
[----:B------:R-:W-:-:S03]  /*15c0*/  @P0 SHF.L.U32 R111, R8, 0x10, RZ ;  /* 0x00000010086f0819 */ /* 0x000fc600000006ff */
[----:B------:R-:W-:-:S04]  /*15d0*/  FMUL.FTZ R109, R108, UR8 ;  /* 0x000000086c6d7c20 */ /* 0x000fc80008410000 */
[----:B------:R-:W-:-:S04]  /*15e0*/  FMUL.FTZ R146, R24, R109 ;  /* 0x0000006d18927220 */ /* 0x000fc80000410000 */
[----:B------:R-:W-:-:S07]  /*15f0*/  @P0 FADD.FTZ R146, R111, R146 ;  /* 0x000000926f920221 */ /* 0x000fce0000010000 */
.L_x_7187:
[----:B------:R-:W-:Y:S05]  /*1600*/  BSYNC B0 ;  /* 0x0000000000007941 */ /* 0x000fea0003800000 */
.L_x_7185:
[----:B------:R-:W-:Y:S04]  /*1610*/  BSSY B0, `(.L_x_7188) ;  /* 0x000000e000007945 */ /* 0x000fe80003800000 */
[----:B------:R-:W-:Y:S05]  /*1620*/  @P3 BRA `(.L_x_7189) ;  /* 0x0000000000143947 */ /* 0x000fea0003800000 */
[----:B------:R-:W-:Y:S01]  /*1630*/  MOV R145, RZ ;  /* 0x000000ff00917202 */ /* 0x000fe20000000f00 */
[----:B------:R-:W-:Y:S06]  /*1640*/  @!P0 BRA `(.L_x_7190) ;  /* 0x0000000000288947 */ /* 0x000fec0003800000 */
[----:B-----5:R-:W-:-:S04]  /*1650*/  PRMT R145, R8, 0x7632, R145 ;  /* 0x0000763208917816 */ /* 0x020fc80000000091 */
[----:B------:R-:W-:Y:S01]  /*1660*/  SHF.L.U32 R145, R145, 0x10, RZ ;  /* 0x0000001091917819 */ /* 0x000fe200000006ff */
[----:B------:R-:W-:Y:S06]  /*1670*/  BRA `(.L_x_7190) ;  /* 0x00000000001c7947 */ /* 0x000fec0003800000 */
.L_x_7189:
[----:B--2--5:R-:W-:Y:S02]  /*1680*/  PRMT R108, R4, 0x7632, R108 ;  /* 0x00007632046c7816 */ /* 0x024fe4000000006c */
[----:B------:R-:W-:Y:S02]  /*1690*/  @P0 PRMT R109, R8, 0x7632, R109 ;  /* 0x00007632086d0816 */ /* 0x000fe4000000006d */
[----:B------:R-:W-:Y:S02]  /*16a0*/  SHF.L.U32 R108, R108, 0x10, RZ ;  /* 0x000000106c6c7819 */ /* 0x000fe400000006ff */
[----:B------:R-:W-:-:S03]  /*16b0*/  @P0 SHF.L.U32 R110, R109, 0x10, RZ ;  /* 0x000000106d6e0819 */ /* 0x000fc600000006ff */
[----:B------:R-:W-:-:S04]  /*16c0*/  FMUL.FTZ R108, R108, UR8 ;  /* 0x000000086c6c7c20 */ /* 0x000fc80008410000 */
[----:B------:R-:W-:-:S04]  /*16d0*/  FMUL.FTZ R145, R25, R108 ;  /* 0x0000006c19917220 */ /* 0x000fc80000410000 */
[----:B------:R-:W-:-:S07]  /*16e0*/  @P0 FADD.FTZ R145, R145, R110 ;  /* 0x0000006e91910221 */ /* 0x000fce0000010000 */
.L_x_7190:
[----:B------:R-:W-:Y:S05]  /*16f0*/  BSYNC B0 ;  /* 0x0000000000007941 */ /* 0x000fea0003800000 */
.L_x_7188:
[----:B------:R-:W-:Y:S04]  /*1700*/  BSSY B0, `(.L_x_7191) ;  /* 0x000000b000007945 */ /* 0x000fe80003800000 */
[----:B------:R-:W-:Y:S05]  /*1710*/  @P3 BRA `(.L_x_7192) ;  /* 0x0000000000103947 */ /* 0x000fea0003800000 */
[----:B------:R-:W-:Y:S01]  /*1720*/  HFMA2.MMA R144, -RZ, RZ, 0, 0 ;  /* 0x00000000ff907435 */ /* 0x000fe200000001ff */
[----:B------:R-:W-:Y:S10]  /*1730*/  @!P0 BRA `(.L_x_7193) ;  /* 0x00000000001c8947 */ /* 0x000ff40003800000 */
[----:B-----5:R-:W-:Y:S01]  /*1740*/  SHF.L.U32 R144, R9, 0x10, RZ ;  /* 0x0000001009907819 */ /* 0x020fe200000006ff */
[----:B------:R-:W-:Y:S06]  /*1750*/  BRA `(.L_x_7193) ;  /* 0x0000000000147947 */ /* 0x000fec0003800000 */
.L_x_7192:
[----:B--2--5:R-:W-:Y:S02]  /*1760*/  SHF.L.U32 R108, R5, 0x10, RZ ;  /* 0x00000010056c7819 */ /* 0x024fe400000006ff */
[----:B------:R-:W-:-:S03]  /*1770*/  @P0 SHF.L.U32 R111, R9, 0x10, RZ ;  /* 0x00000010096f0819 */ /* 0x000fc600000006ff */
[----:B------:R-:W-:-:S04]  /*1780*/  FMUL.FTZ R109, R108, UR8 ;  /* 0x000000086c6d7c20 */ /* 0x000fc80008410000 */
[----:B------:R-:W-:-:S04]  /*1790*/  FMUL.FTZ R144, R26, R109 ;  /* 0x0000006d1a907220 */ /* 0x000fc80000410000 */
[----:B------:R-:W-:-:S07]  /*17a0*/  @P0 FADD.FTZ R144, R111, R144 ;  /* 0x000000906f900221 */ /* 0x000fce0000010000 */
.L_x_7193:
[----:B------:R-:W-:Y:S05]  /*17b0*/  BSYNC B0 ;  /* 0x0000000000007941 */ /* 0x000fea0003800000 */
.L_x_7191:
[----:B------:R-:W-:Y:S04]  /*17c0*/  BSSY B0, `(.L_x_7194) ;  /* 0x000000e000007945 */ /* 0x000fe80003800000 */
[----:B------:R-:W-:Y:S05]  /*17d0*/  @P3 BRA `(.L_x_7195) ;  /* 0x0000000000143947 */ /* 0x000fea0003800000 */
[----:B------:R-:W-:Y:S01]  /*17e0*/  MOV R143, RZ ;  /* 0x000000ff008f7202 */ /* 0x000fe20000000f00 */
[----:B------:R-:W-:Y:S06]  /*17f0*/  @!P0 BRA `(.L_x_7196) ;  /* 0x0000000000288947 */ /* 0x000fec0003800000 */
[----:B-----5:R-:W-:-:S04]  /*1800*/  PRMT R143, R9, 0x7632, R143 ;  /* 0x00007632098f7816 */ /* 0x020fc8000000008f */
[----:B------:R-:W-:Y:S01]  /*1810*/  SHF.L.U32 R143, R143, 0x10, RZ ;  /* 0x000000108f8f7819 */ /* 0x000fe200000006ff */
[----:B------:R-:W-:Y:S06]  /*1820*/  BRA `(.L_x_7196) ;  /* 0x00000000001c7947 */ /* 0x000fec0003800000 */
.L_x_7195:
[----:B--2--5:R-:W-:Y:S02]  /*1830*/  PRMT R108, R5, 0x7632, R108 ;  /* 0x00007632056c7816 */ /* 0x024fe4000000006c */
[----:B------:R-:W-:Y:S02]  /*1840*/  @P0 PRMT R109, R9, 0x7632, R109 ;  /* 0x00007632096d0816 */ /* 0x000fe4000000006d */
[----:B------:R-:W-:Y:S02]  /*1850*/  SHF.L.U32 R108, R108, 0x10, RZ ;  /* 0x000000106c6c7819 */ /* 0x000fe400000006ff */
[----:B------:R-:W-:-:S03]  /*1860*/  @P0 SHF.L.U32 R110, R109, 0x10, RZ ;  /* 0x000000106d6e0819 */ /* 0x000fc600000006ff */
[----:B------:R-:W-:-:S04]  /*1870*/  FMUL.FTZ R108, R108, UR8 ;  /* 0x000000086c6c7c20 */ /* 0x000fc80008410000 */
[----:B------:R-:W-:-:S04]  /*1880*/  FMUL.FTZ R143, R27, R108 ;  /* 0x0000006c1b8f7220 */ /* 0x000fc80000410000 */
[----:B------:R-:W-:-:S07]  /*1890*/  @P0 FADD.FTZ R143, R143, R110 ;  /* 0x0000006e8f8f0221 */ /* 0x000fce0000010000 */
.L_x_7196:
[----:B------:R-:W-:Y:S05]  /*18a0*/  BSYNC B0 ;  /* 0x0000000000007941 */ /* 0x000fea0003800000 */
.L_x_7194:
[----:B------:R-:W-:Y:S04]  /*18b0*/  BSSY B0, `(.L_x_7197) ;  /* 0x000000b000007945 */ /* 0x000fe80003800000 */
[----:B------:R-:W-:Y:S05]  /*18c0*/  @P3 BRA `(.L_x_7198) ;  /* 0x0000000000103947 */ /* 0x000fea0003800000 */
[----:B------:R-:W-:Y:S01]  /*18d0*/  HFMA2.MMA R142, -RZ, RZ, 0, 0 ;  /* 0x00000000ff8e7435 */ /* 0x000fe200000001ff */
[----:B------:R-:W-:Y:S10]  /*18e0*/  @!P0 BRA `(.L_x_7199) ;  /* 0x00000000001c8947 */ /* 0x000ff40003800000 */
[----:B-----5:R-:W-:Y:S01]  /*18f0*/  SHF.L.U32 R142, R10, 0x10, RZ ;  /* 0x000000100a8e7819 */ /* 0x020fe200000006ff */
[----:B------:R-:W-:Y:S06]  /*1900*/  BRA `(.L_x_7199) ;  /* 0x0000000000147947 */ /* 0x000fec0003800000 */
.L_x_7198:
[----:B--2--5:R-:W-:Y:S02]  /*1910*/  SHF.L.U32 R108, R6, 0x10, RZ ;  /* 0x00000010066c7819 */ /* 0x024fe400000006ff */
[----:B------:R-:W-:-:S03]  /*1920*/  @P0 SHF.L.U32 R111, R10, 0x10, RZ ;  /* 0x000000100a6f0819 */ /* 0x000fc600000006ff */
[----:B------:R-:W-:-:S04]  /*1930*/  FMUL.FTZ R109, R108, UR8 ;  /* 0x000000086c6d7c20 */ /* 0x000fc80008410000 */
[----:B------:R-:W-:-:S04]  /*1940*/  FMUL.FTZ R142, R20, R109 ;  /* 0x0000006d148e7220 */ /* 0x000fc80000410000 */
[----:B------:R-:W-:-:S07]  /*1950*/  @P0 FADD.FTZ R142, R111, R142 ;  /* 0x0000008e6f8e0221 */ /* 0x000fce0000010000 */
.L_x_7199:
[----:B------:R-:W-:Y:S05]  /*1960*/  BSYNC B0 ;  /* 0x0000000000007941 */ /* 0x000fea0003800000 */
.L_x_7197:
[----:B------:R-:W-:Y:S04]  /*1970*/  BSSY B0, `(.L_x_7200) ;  /* 0x000000e000007945 */ /* 0x000fe80003800000 */
[----:B------:R-:W-:Y:S05]  /*1980*/  @P3 BRA `(.L_x_7201) ;  /* 0x0000000000143947 */ /* 0x000fea0003800000 */
[----:B------:R-:W-:Y:S01]  /*1990*/  MOV R141, RZ ;  /* 0x000000ff008d7202 */ /* 0x000fe20000000f00 */
[----:B------:R-:W-:Y:S06]  /*19a0*/  @!P0 BRA `(.L_x_7202) ;  /* 0x0000000000288947 */ /* 0x000fec0003800000 */
[----:B-----5:R-:W-:-:S04]  /*19b0*/  PRMT R141, R10, 0x7632, R141 ;  /* 0x000076320a8d7816 */ /* 0x020fc8000000008d */
[----:B------:R-:W-:Y:S01]  /*19c0*/  SHF.L.U32 R141, R141, 0x10, RZ ;  /* 0x000000108d8d7819 */ /* 0x000fe200000006ff */
[----:B------:R-:W-:Y:S06]  /*19d0*/  BRA `(.L_x_7202) ;  /* 0x00000000001c7947 */ /* 0x000fec0003800000 */
.L_x_7201:
[----:B--2--5:R-:W-:Y:S02]  /*19e0*/  PRMT R108, R6, 0x7632, R108 ;  /* 0x00007632066c7816 */ /* 0x024fe4000000006c */
[----:B------:R-:W-:Y:S02]  /*19f0*/  @P0 PRMT R109, R10, 0x7632, R109 ;  /* 0x000076320a6d0816 */ /* 0x000fe4000000006d */
[----:B------:R-:W-:Y:S02]  /*1a00*/  SHF.L.U32 R108, R108, 0x10, RZ ;  /* 0x000000106c6c7819 */ /* 0x000fe400000006ff */
[----:B------:R-:W-:-:S03]  /*1a10*/  @P0 SHF.L.U32 R110, R109, 0x10, RZ ;  /* 0x000000106d6e0819 */ /* 0x000fc600000006ff */
[----:B------:R-:W-:-:S04]  /*1a20*/  FMUL.FTZ R108, R108, UR8 ;  /* 0x000000086c6c7c20 */ /* 0x000fc80008410000 */
[----:B------:R-:W-:-:S04]  /*1a30*/  FMUL.FTZ R141, R21, R108 ;  /* 0x0000006c158d7220 */ /* 0x000fc80000410000 */
[----:B------:R-:W-:-:S07]  /*1a40*/  @P0 FADD.FTZ R141, R141, R110 ;  /* 0x0000006e8d8d0221 */ /* 0x000fce0000010000 */
.L_x_7202:
[----:B------:R-:W-:Y:S05]  /*1a50*/  BSYNC B0 ;  /* 0x0000000000007941 */ /* 0x000fea0003800000 */
.L_x_7200:
[----:B------:R-:W-:Y:S04]  /*1a60*/  BSSY B0, `(.L_x_7203) ;  /* 0x000000b000007945 */ /* 0x000fe80003800000 */
[----:B------:R-:W-:Y:S05]  /*1a70*/  @P3 BRA `(.L_x_7204) ;  /* 0x0000000000103947 */ /* 0x000fea0003800000 */
[----:B------:R-:W-:Y:S01]  /*1a80*/  HFMA2.MMA R140, -RZ, RZ, 0, 0 ;  /* 0x00000000ff8c7435 */ /* 0x000fe200000001ff */
[----:B------:R-:W-:Y:S10]  /*1a90*/  @!P0 BRA `(.L_x_7205) ;  /* 0x00000000001c8947 */ /* 0x000ff40003800000 */
[----:B-----5:R-:W-:Y:S01]  /*1aa0*/  SHF.L.U32 R140, R11, 0x10, RZ ;  /* 0x000000100b8c7819 */ /* 0x020fe200000006ff */
[----:B------:R-:W-:Y:S06]  /*1ab0*/  BRA `(.L_x_7205) ;  /* 0x0000000000147947 */ /* 0x000fec0003800000 */
.L_x_7204:
[----:B--2--5:R-:W-:Y:S02]  /*1ac0*/  SHF.L.U32 R108, R7, 0x10, RZ ;  /* 0x00000010076c7819 */ /* 0x024fe400000006ff */
[----:B------:R-:W-:-:S03]  /*1ad0*/  @P0 SHF.L.U32 R111, R11, 0x10, RZ ;  /* 0x000000100b6f0819 */ /* 0x000fc600000006ff */
[----:B------:R-:W-:-:S04]  /*1ae0*/  FMUL.FTZ R109, R108, UR8 ;  /* 0x000000086c6d7c20 */ /* 0x000fc80008410000 */
[----:B------:R-:W-:-:S04]  /*1af0*/  FMUL.FTZ R140, R22, R109 ;  /* 0x0000006d168c7220 */ /* 0x000fc80000410000 */
[----:B------:R-:W-:-:S07]  /*1b00*/  @P0 FADD.FTZ R140, R111, R140 ;  /* 0x0000008c6f8c0221 */ /* 0x000fce0000010000 */
.L_x_7205:
[----:B------:R-:W-:Y:S05]  /*1b10*/  BSYNC B0 ;  /* 0x0000000000007941 */ /* 0x000fea0003800000 */
.L_x_7203:
[----:B------:R-:W-:Y:S04]  /*1b20*/  BSSY B0, `(.L_x_7206) ;  /* 0x000000e000007945 */ /* 0x000fe80003800000 */
[----:B------:R-:W-:Y:S05]  /*1b30*/  @P3 BRA `(.L_x_7207) ;  /* 0x0000000000143947 */ /* 0x000fea0003800000 */
[----:B------:R-:W-:Y:S01]  /*1b40*/  MOV R139, RZ ;  /* 0x000000ff008b7202 */ /* 0x000fe20000000f00 */
[----:B------:R-:W-:Y:S06]  /*1b50*/  @!P0 BRA `(.L_x_7208) ;  /* 0x0000000000288947 */ /* 0x000fec0003800000 */
[----:B-----5:R-:W-:-:S04]  /*1b60*/  PRMT R139, R11, 0x7632, R139 ;  /* 0x000076320b8b7816 */ /* 0x020fc8000000008b */
[----:B------:R-:W-:Y:S01]  /*1b70*/  SHF.L.U32 R139, R139, 0x10, RZ ;  /* 0x000000108b8b7819 */ /* 0x000fe200000006ff */
[----:B------:R-:W-:Y:S06]  /*1b80*/  BRA `(.L_x_7208) ;  /* 0x00000000001c7947 */ /* 0x000fec0003800000 */
.L_x_7207:
[----:B--2--5:R-:W-:Y:S02]  /*1b90*/  PRMT R108, R7, 0x7632, R108 ;  /* 0x00007632076c7816 */ /* 0x024fe4000000006c */
[----:B------:R-:W-:Y:S02]  /*1ba0*/  @P0 PRMT R109, R11, 0x7632, R109 ;  /* 0x000076320b6d0816 */ /* 0x000fe4000000006d */
[----:B------:R-:W-:Y:S02]  /*1bb0*/  SHF.L.U32 R108, R108, 0x10, RZ ;  /* 0x000000106c6c7819 */ /* 0x000fe400000006ff */
[----:B------:R-:W-:-:S03]  /*1bc0*/  @P0 SHF.L.U32 R110, R109, 0x10, RZ ;  /* 0x000000106d6e0819 */ /* 0x000fc600000006ff */
[----:B------:R-:W-:-:S04]  /*1bd0*/  FMUL.FTZ R108, R108, UR8 ;  /* 0x000000086c6c7c20 */ /* 0x000fc80008410000 */
[----:B------:R-:W-:-:S04]  /*1be0*/  FMUL.FTZ R139, R23, R108 ;  /* 0x0000006c178b7220 */ /* 0x000fc80000410000 */
[----:B------:R-:W-:-:S07]  /*1bf0*/  @P0 FADD.FTZ R139, R139, R110 ;  /* 0x0000006e8b8b0221 */ /* 0x000fce0000010000 */
.L_x_7208:
[----:B------:R-:W-:Y:S05]  /*1c00*/  BSYNC B0 ;  /* 0x0000000000007941 */ /* 0x000fea0003800000 */
.L_x_7206:
        /* <DEDUP_REMOVED lines=18> */
[----:B-----5:R-:W-:Y:S01]  /*1d30*/  SHF.L.U32 R130, R8, 0x10, RZ ;  /* 0x0000001008827819 */ /* 0x020fe200000006ff */
[----:B------:R-:W-:Y:S06]  /*1d40*/  BRA `(.L_x_7211) ;  /* 0x0000000000147947 */ /* 0x000fec0003800000 */
.L_x_7210:
[----:B-----5:R-:W-:Y:S02]  /*1d50*/  SHF.L.U32 R0, R4, 0x10, RZ ;  /* 0x0000001004007819 */ /* 0x020fe400000006ff */
[----:B--2---:R-:W-:-:S03]  /*1d60*/  @P0 SHF.L.U32 R111, R8, 0x10, RZ ;  /* 0x00000010086f0819 */ /* 0x004fc600000006ff */
[----:B------:R-:W-:-:S04]  /*1d70*/  FMUL.FTZ R109, R0, UR8 ;  /* 0x00000008006d7c20 */ /* 0x000fc80008410000 */
[----:B------:R-:W-:-:S04]  /*1d80*/  FMUL.FTZ R130, R16, R109 ;  /* 0x0000006d10827220 */ /* 0x000fc80000410000 */
[----:B------:R-:W-:-:S07]  /*1d90*/  @P0 FADD.FTZ R130, R111, R130 ;  /* 0x000000826f820221 */ /* 0x000fce0000010000 */
.L_x_7211:
[----:B------:R-:W-:Y:S05]  /*1da0*/  BSYNC B0 ;  /* 0x0000000000007941 */ /* 0x000fea0003800000 */
.L_x_7209:
[----:B------:R-:W-:Y:S04]  /*1db0*/  BSSY B0, `(.L_x_7212) ;  /* 0x000000e000007945 */ /* 0x000fe80003800000 */
[----:B------:R-:W-:Y:S05]  /*1dc0*/  @P3 BRA `(.L_x_7213) ;  /* 0x0000000000143947 */ /* 0x000fea0003800000 */
[----:B------:R-:W-:Y:S01]  /*1dd0*/  MOV R147, RZ ;  /* 0x000000ff00937202 */ /* 0x000fe20000000f00 */
[----:B------:R-:W-:Y:S06]  /*1de0*/  @!P0 BRA `(.L_x_7214) ;  /* 0x0000000000288947 */ /* 0x000fec0003800000 */
[----:B-----5:R-:W-:-:S04]  /*1df0*/  PRMT R147, R8, 0x7632, R147 ;  /* 0x0000763208937816 */ /* 0x020fc80000000093 */
[----:B------:R-:W-:Y:S01]  /*1e00*/  SHF.L.U32 R147, R147, 0x10, RZ ;  /* 0x0000001093937819 */ /* 0x000fe200000006ff */
[----:B------:R-:W-:Y:S06]  /*1e10*/  BRA `(.L_x_7214) ;  /* 0x00000000001c7947 */ /* 0x000fec0003800000 */
.L_x_7213:
[----:B-----5:R-:W-:Y:S02]  /*1e20*/  PRMT R0, R4, 0x7632, R0 ;  /* 0x0000763204007816 */ /* 0x020fe40000000000 */
[----:B------:R-:W-:Y:S02]  /*1e30*/  @P0 PRMT R108, R8, 0x7632, R108 ;  /* 0x00007632086c0816 */ /* 0x000fe4000000006c */
[----:B------:R-:W-:Y:S02]  /*1e40*/  SHF.L.U32 R0, R0, 0x10, RZ ;  /* 0x0000001000007819 */ /* 0x000fe400000006ff */
[----:B------:R-:W-:-:S03]  /*1e50*/  @P0 SHF.L.U32 R108, R108, 0x10, RZ ;  /* 0x000000106c6c0819 */ /* 0x000fc600000006ff */
[----:B------:R-:W-:-:S04]  /*1e60*/  FMUL.FTZ R0, R0, UR8 ;  /* 0x0000000800007c20 */ /* 0x000fc80008410000 */
[----:B------:R-:W-:-:S04]  /*1e70*/  FMUL.FTZ R147, R17, R0 ;  /* 0x0000000011937220 */ /* 0x000fc80000410000 */
[----:B------:R-:W-:-:S07]  /*1e80*/  @P0 FADD.FTZ R147, R147, R108 ;  /* 0x0000006c93930221 */ /* 0x000fce0000010000 */
.L_x_7214:
[----:B------:R-:W-:Y:S05]  /*1e90*/  BSYNC B0 ;  /* 0x0000000000007941 */ /* 0x000fea0003800000 */
.L_x_7212:
[----:B------:R-:W-:Y:S04]  /*1ea0*/  BSSY B0, `(.L_x_7215) ;  /* 0x000000b000007945 */ /* 0x000fe80003800000 */
[----:B------:R-:W-:Y:S05]  /*1eb0*/  @P3 BRA `(.L_x_7216) ;  /* 0x0000000000103947 */ /* 0x000fea0003800000 */
[----:B------:R-:W-:Y:S01]  /*1ec0*/  HFMA2.MMA R126, -RZ, RZ, 0, 0 ;  /* 0x00000000ff7e7435 */ /* 0x000fe200000001ff */
[----:B------:R-:W-:Y:S10]  /*1ed0*/  @!P0 BRA `(.L_x_7217) ;  /* 0x00000000001c8947 */ /* 0x000ff40003800000 */
[----:B-----5:R-:W-:Y:S01]  /*1ee0*/  SHF.L.U32 R126, R9, 0x10, RZ ;  /* 0x00000010097e7819 */ /* 0x020fe200000006ff */
[----:B------:R-:W-:Y:S06]  /*1ef0*/  BRA `(.L_x_7217) ;  /* 0x0000000000147947 */ /* 0x000fec0003800000 */
.L_x_7216:
[----:B-----5:R-:W-:Y:S02]  /*1f00*/  SHF.L.U32 R0, R5, 0x10, RZ ;  /* 0x0000001005007819 */ /* 0x020fe400000006ff */
[----:B------:R-:W-:-:S03]  /*1f10*/  @P0 SHF.L.U32 R111, R9, 0x10, RZ ;  /* 0x00000010096f0819 */ /* 0x000fc600000006ff */
[----:B------:R-:W-:-:S04]  /*1f20*/  FMUL.FTZ R109, R0, UR8 ;  /* 0x00000008006d7c20 */ /* 0x000fc80008410000 */
[----:B------:R-:W-:-:S04]  /*1f30*/  FMUL.FTZ R126, R18, R109 ;  /* 0x0000006d127e7220 */ /* 0x000fc80000410000 */
[----:B------:R-:W-:-:S07]  /*1f40*/  @P0 FADD.FTZ R126, R111, R126 ;  /* 0x0000007e6f7e0221 */ /* 0x000fce0000010000 */
.L_x_7217:
[----:B------:R-:W-:Y:S05]  /*1f50*/  BSYNC B0 ;  /* 0x0000000000007941 */ /* 0x000fea0003800000 */
.L_x_7215:
[----:B------:R-:W-:Y:S04]  /*1f60*/  BSSY B0, `(.L_x_7218) ;  /* 0x000000e000007945 */ /* 0x000fe80003800000 */
[----:B------:R-:W-:Y:S05]  /*1f70*/  @P3 BRA `(.L_x_7219) ;  /* 0x0000000000143947 */ /* 0x000fea0003800000 */
[----:B------:R-:W-:Y:S01]  /*1f80*/  MOV R127, RZ ;  /* 0x000000ff007f7202 */ /* 0x000fe20000000f00 */
[----:B------:R-:W-:Y:S06]  /*1f90*/  @!P0 BRA `(.L_x_7220) ;  /* 0x0000000000288947 */ /* 0x000fec0003800000 */
[----:B-----5:R-:W-:-:S04]  /*1fa0*/  PRMT R127, R9, 0x7632, R127 ;  /* 0x00007632097f7816 */ /* 0x020fc8000000007f */
[----:B------:R-:W-:Y:S01]  /*1fb0*/  SHF.L.U32 R127, R127, 0x10, RZ ;  /* 0x000000107f7f7819 */ /* 0x000fe200000006ff */
[----:B------:R-:W-:Y:S06]  /*1fc0*/  BRA `(.L_x_7220) ;  /* 0x00000000001c7947 */ /* 0x000fec0003800000 */
.L_x_7219:
[----:B-----5:R-:W-:Y:S02]  /*1fd0*/  PRMT R0, R5, 0x7632, R0 ;  /* 0x0000763205007816 */ /* 0x020fe40000000000 */
[----:B------:R-:W-:Y:S02]  /*1fe0*/  @P0 PRMT R108, R9, 0x7632, R108 ;  /* 0x00007632096c0816 */ /* 0x000fe4000000006c */
[----:B------:R-:W-:Y:S02]  /*1ff0*/  SHF.L.U32 R0, R0, 0x10, RZ ;  /* 0x0000001000007819 */ /* 0x000fe400000006ff */
[----:B------:R-:W-:-:S03]  /*2000*/  @P0 SHF.L.U32 R108, R108, 0x10, RZ ;  /* 0x000000106c6c0819 */ /* 0x000fc600000006ff */
[----:B------:R-:W-:-:S04]  /*2010*/  FMUL.FTZ R0, R0, UR8 ;  /* 0x0000000800007c20 */ /* 0x000fc80008410000 */
[----:B------:R-:W-:-:S04]  /*2020*/  FMUL.FTZ R127, R19, R0 ;  /* 0x00000000137f7220 */ /* 0x000fc80000410000 */
[----:B------:R-:W-:-:S07]  /*2030*/  @P0 FADD.FTZ R127, R127, R108 ;  /* 0x0000006c7f7f0221 */ /* 0x000fce0000010000 */
.L_x_7220:
[----:B------:R-:W-:Y:S05]  /*2040*/  BSYNC B0 ;  /* 0x0000000000007941 */ /* 0x000fea0003800000 */
.L_x_7218:
[----:B------:R-:W-:Y:S04]  /*2050*/  BSSY B0, `(.L_x_7221) ;  /* 0x000000b000007945 */ /* 0x000fe80003800000 */
[----:B------:R-:W-:Y:S05]  /*2060*/  @P3 BRA `(.L_x_7222) ;  /* 0x0000000000103947 */ /* 0x000fea0003800000 */
[----:B------:R-:W-:Y:S01]  /*2070*/  HFMA2.MMA R129, -RZ, RZ, 0, 0 ;  /* 0x00000000ff817435 */ /* 0x000fe200000001ff */
[----:B------:R-:W-:Y:S10]  /*2080*/  @!P0 BRA `(.L_x_7223) ;  /* 0x00000000001c8947 */ /* 0x000ff40003800000 */
[----:B-----5:R-:W-:Y:S01]  /*2090*/  SHF.L.U32 R129, R10, 0x10, RZ ;  /* 0x000000100a817819 */ /* 0x020fe200000006ff */
[----:B------:R-:W-:Y:S06]  /*20a0*/  BRA `(.L_x_7223) ;  /* 0x0000000000147947 */ /* 0x000fec0003800000 */
.L_x_7222:
[----:B-----5:R-:W-:-:S05]  /*20b0*/  SHF.L.U32 R0, R6, 0x10, RZ ;  /* 0x0000001006007819 */ /* 0x020fca00000006ff */
[----:B------:R-:W-:Y:S01]  /*20c0*/  FMUL.FTZ R129, R0, UR8 ;  /* 0x0000000800817c20 */ /* 0x000fe20008410000 */
[----:B------:R-:W-:-:S03]  /*20d0*/  @P0 SHF.L.U32 R0, R10, 0x10, RZ ;  /* 0x000000100a000819 */ /* 0x000fc600000006ff */
[----:B------:R-:W-:-:S04]  /*20e0*/  FMUL.FTZ R129, R12, R129 ;  /* 0x000000810c817220 */ /* 0x000fc80000410000 */
[----:B------:R-:W-:-:S07]  /*20f0*/  @P0 FADD.FTZ R129, R0, R129 ;  /* 0x0000008100810221 */ /* 0x000fce0000010000 */
.L_x_7223:
[----:B------:R-:W-:Y:S05]  /*2100*/  BSYNC B0 ;  /* 0x0000000000007941 */ /* 0x000fea0003800000 */
.L_x_7221:
[----:B------:R-:W-:Y:S04]  /*2110*/  BSSY B0, `(.L_x_7224) ;  /* 0x000000e000007945 */ /* 0x000fe80003800000 */
[----:B------:R-:W-:Y:S05]  /*2120*/  @P3 BRA `(.L_x_7225) ;  /* 0x0000000000143947 */ /* 0x000fea0003800000 */
[----:B------:R-:W-:Y:S01]  /*2130*/  MOV R148, RZ ;  /* 0x000000ff00947202 */ /* 0x000fe20000000f00 */
[----:B------:R-:W-:Y:S06]  /*2140*/  @!P0 BRA `(.L_x_7226) ;  /* 0x0000000000288947 */ /* 0x000fec0003800000 */
[----:B-----5:R-:W-:-:S04]  /*2150*/  PRMT R148, R10, 0x7632, R148 ;  /* 0x000076320a947816 */ /* 0x020fc80000000094 */
[----:B------:R-:W-:Y:S01]  /*2160*/  SHF.L.U32 R148, R148, 0x10, RZ ;  /* 0x0000001094947819 */ /* 0x000fe200000006ff */
[----:B------:R-:W-:Y:S06]  /*2170*/  BRA `(.L_x_7226) ;  /* 0x00000000001c7947 */ /* 0x000fec0003800000 */
.L_x_7225:
[----:B-----5:R-:W-:Y:S02]  /*2180*/  PRMT R0, R6, 0x7632, R0 ;  /* 0x0000763206007816 */ /* 0x020fe40000000000 */
[----:B------:R-:W-:Y:S02]  /*2190*/  @P0 PRMT R108, R10, 0x7632, R108 ;  /* 0x000076320a6c0816 */ /* 0x000fe4000000006c */
[----:B------:R-:W-:Y:S02]  /*21a0*/  SHF.L.U32 R0, R0, 0x10, RZ ;  /* 0x0000001000007819 */ /* 0x000fe400000006ff */
[----:B------:R-:W-:-:S03]  /*21b0*/  @P0 SHF.L.U32 R109, R108, 0x10, RZ ;  /* 0x000000106c6d0819 */ /* 0x000fc600000006ff */
[----:B------:R-:W-:-:S04]  /*21c0*/  FMUL.FTZ R0, R0, UR8 ;  /* 0x0000000800007c20 */ /* 0x000fc80008410000 */
[----:B------:R-:W-:-:S04]  /*21d0*/  FMUL.FTZ R148, R13, R0 ;  /* 0x000000000d947220 */ /* 0x000fc80000410000 */
[----:B------:R-:W-:-:S07]  /*21e0*/  @P0 FADD.FTZ R148, R148, R109 ;  /* 0x0000006d94940221 */ /* 0x000fce0000010000 */
.L_x_7226:
[----:B------:R-:W-:Y:S05]  /*21f0*/  BSYNC B0 ;  /* 0x0000000000007941 */ /* 0x000fea0003800000 */
.L_x_7224:
[----:B------:R-:W-:Y:S04]  /*2200*/  BSSY B0, `(.L_x_7227) ;  /* 0x000000b000007945 */ /* 0x000fe80003800000 */
[----:B------:R-:W-:Y:S05]  /*2210*/  @P3 BRA `(.L_x_7228) ;  /* 0x0000000000103947 */ /* 0x000fea0003800000 */
[----:B------:R-:W-:Y:S01]  /*2220*/  HFMA2.MMA R131, -RZ, RZ, 0, 0 ;  /* 0x00000000ff837435 */ /* 0x000fe200000001ff */
[----:B------:R-:W-:Y:S10]  /*2230*/  @!P0 BRA `(.L_x_7229) ;  /* 0x00000000001c8947 */ /* 0x000ff40003800000 */
[----:B-----5:R-:W-:Y:S01]  /*2240*/  SHF.L.U32 R131, R11, 0x10, RZ ;  /* 0x000000100b837819 */ /* 0x020fe200000006ff */
[----:B------:R-:W-:Y:S06]  /*2250*/  BRA `(.L_x_7229) ;  /* 0x0000000000147947 */ /* 0x000fec0003800000 */
.L_x_7228:
[----:B-----5:R-:W-:-:S05]  /*2260*/  SHF.L.U32 R0, R7, 0x10, RZ ;  /* 0x0000001007007819 */ /* 0x020fca00000006ff */
[----:B------:R-:W-:Y:S01]  /*2270*/  FMUL.FTZ R131, R0, UR8 ;  /* 0x0000000800837c20 */ /* 0x000fe20008410000 */
[----:B------:R-:W-:-:S03]  /*2280*/  @P0 SHF.L.U32 R0, R11, 0x10, RZ ;  /* 0x000000100b000819 */ /* 0x000fc600000006ff */
[----:B------:R-:W-:-:S04]  /*2290*/  FMUL.FTZ R131, R14, R131 ;  /* 0x000000830e837220 */ /* 0x000fc80000410000 */
[----:B------:R-:W-:-:S07]  /*22a0*/  @P0 FADD.FTZ R131, R0, R131 ;  /* 0x0000008300830221 */ /* 0x000fce0000010000 */
.L_x_7229:
[----:B------:R-:W-:Y:S05]  /*22b0*/  BSYNC B0 ;  /* 0x0000000000007941 */ /* 0x000fea0003800000 */
.L_x_7227:
[----:B------:R-:W-:Y:S04]  /*22c0*/  BSSY B0, `(.L_x_7230) ;  /* 0x000000e000007945 */ /* 0x000fe80003800000 */
[----:B------:R-:W-:Y:S05]  /*22d0*/  @P3 BRA `(.L_x_7231) ;  /* 0x0000000000143947 */ /* 0x000fea0003800000 */
[----:B------:R-:W-:Y:S01]  /*22e0*/  MOV R128, RZ ;  /* 0x000000ff00807202 */ /* 0x000fe20000000f00 */
[----:B------:R-:W-:Y:S06]  /*22f0*/  @!P0 BRA `(.L_x_7232) ;  /* 0x0000000000288947 */ /* 0x000fec0003800000 */
[----:B-----5:R-:W-:-:S04]  /*2300*/  PRMT R128, R11, 0x7632, R128 ;  /* 0x000076320b807816 */ /* 0x020fc80000000080 */
[----:B------:R-:W-:Y:S01]  /*2310*/  SHF.L.U32 R128, R128, 0x10, RZ ;  /* 0x0000001080807819 */ /* 0x000fe200000006ff */
[----:B------:R-:W-:Y:S06]  /*2320*/  BRA `(.L_x_7232) ;  /* 0x00000000001c7947 */ /* 0x000fec0003800000 */
.L_x_7231:
[----:B-----5:R-:W-:Y:S02]  /*2330*/  PRMT R0, R7, 0x7632, R0 ;  /* 0x0000763207007816 */ /* 0x020fe40000000000 */
[----:B------:R-:W-:Y:S02]  /*2340*/  @P0 PRMT R108, R11, 0x7632, R108 ;  /* 0x000076320b6c0816 */ /* 0x000fe4000000006c */
[----:B------:R-:W-:Y:S02]  /*2350*/  SHF.L.U32 R0, R0, 0x10, RZ ;  /* 0x0000001000007819 */ /* 0x000fe400000006ff */
[----:B------:R-:W-:-:S03]  /*2360*/  @P0 SHF.L.U32 R109, R108, 0x10, RZ ;  /* 0x000000106c6d0819 */ /* 0x000fc600000006ff */
[----:B------:R-:W-:-:S04]  /*2370*/  FMUL.FTZ R0, R0, UR8 ;  /* 0x0000000800007c20 */ /* 0x000fc80008410000 */
[----:B------:R-:W-:-:S04]  /*2380*/  FMUL.FTZ R128, R15, R0 ;  /* 0x000000000f807220 */ /* 0x000fc80000410000 */
[----:B------:R-:W-:-:S07]  /*2390*/  @P0 FADD.FTZ R128, R128, R109 ;  /* 0x0000006d80800221 */ /* 0x000fce0000010000 */
.L_x_7232:
[----:B------:R-:W-:Y:S05]  /*23a0*/  BSYNC B0 ;  /* 0x0000000000007941 */ /* 0x000fea0003800000 */
.L_x_7230:
[----:B------:R-:W-:Y:S01]  /*23b0*/  FADD.FTZ R109, RZ, R119 ;  /* 0x00000077ff6d7221 */ /* 0x000fe20000010000 */
[----:B------:R-:W-:Y:S01]  /*23c0*/  IMAD.WIDE.U32 R2, R151, 0x10, R2 ;  /* 0x0000001097027825 */ /* 0x000fe200078e0002 */
[----:B------:R-:W-:Y:S01]  /*23d0*/  F2FP.BF16.F32.PACK_AB R111, R128, R131 ;  /* 0x00000083806f723e */ /* 0x000fe200000010ff */
[----:B------:R-:W-:Y:S02]  /*23e0*/  UMOV UR10, 0xffffffff ;  /* 0xffffffff000a7882 */ /* 0x000fe40000000000 */
[----:B------:R-:W-:Y:S01]  /*23f0*/  FADD.FTZ R0, R109, R118 ;  /* 0x000000766d007221 */ /* 0x000fe20000010000 */
[----:B------:R-:W-:Y:S02]  /*2400*/  F2FP.BF16.F32.PACK_AB R110, R148, R129 ;  /* 0x00000081946e723e */ /* 0x000fe400000010ff */
[----:B------:R-:W-:Y:S01]  /*2410*/  F2FP.BF16.F32.PACK_AB R108, R147, R130 ;  /* 0x00000082936c723e */ /* 0x000fe200000010ff */
[----:B------:R-:W-:Y:S01]  /*2420*/  FADD.FTZ R109, R0, R117 ;  /* 0x00000075006d7221 */ /* 0x000fe20000010000 */
[----:B------:R-:W-:-:S03]  /*2430*/  ISETP.NE.AND P0, PT, R124, RZ, PT ;  /* 0x000000ff7c00720c */ /* 0x000fc60003f05270 */
        /* <DEDUP_REMOVED lines=117> */
.L_x_7248:
[----:B------:R-:W2:Y:S01]  /*2b90*/  @!P0 LDC.64 R2, c[0x0][0x250] ;  /* 0x00009400ff028b82 */ /* 0x000ea20000000a00 */
[----:B------:R-:W-:Y:S01]  /*2ba0*/  FMUL.FTZ R0, R149, R149 ;  /* 0x0000009595007220 */ /* 0x000fe20000410000 */
[----:B-1----:R-:W-:Y:S01]  /*2bb0*/  FADD.FTZ R151, R111, R150 ;  /* 0x000000966f977221 */ /* 0x002fe20000010000 */
[----:B------:R-:W-:Y:S03]  /*2bc0*/  BSSY B0, `(.L_x_7234) ;  /* 0x0000090000007945 */ /* 0x000fe60003800000 */
[----:B0-----:R-:W-:Y:S01]  /*2bd0*/  FSEL R111, R0, RZ, P1 ;  /* 0x000000ff006f7208 */ /* 0x001fe20000800000 */
[----:B------:R-:W-:Y:S01]  /*2be0*/  FFMA.FTZ R110, R151, R110, UR9 ;  /* 0x00000009976e7e23 */ /* 0x000fe2000801006e */
[----:B------:R-:W0:Y:S03]  /*2bf0*/  @!P0 LDC.64 R108, c[0x0][0x258] ;  /* 0x00009600ff6c8b82 */ /* 0x000e260000000a00 */
[----:B------:R-:W-:-:S06]  /*2c00*/  FADD.FTZ R111, R110, R111 ;  /* 0x0000006f6e6f7221 */ /* 0x000fcc0000010000 */
[----:B------:R-:W1:Y:S01]  /*2c10*/  MUFU.RSQ R111, R111 ;  /* 0x0000006f006f7308 */ /* 0x000e620000001400 */
[----:B--2---:R-:W-:-:S04]  /*2c20*/  @!P0 LEA R2, P2, R123, R2, 0x2 ;  /* 0x000000027b028211 */ /* 0x004fc800078410ff */
[C---:B------:R-:W-:Y:S02]  /*2c30*/  @!P0 LEA.HI.X R3, R123.reuse, R3, R120, 0x2, P2 ;  /* 0x000000037b038211 */ /* 0x040fe400010f1478 */
[----:B0-----:R-:W-:-:S03]  /*2c40*/  @!P0 LEA R108, P3, R123, R108, 0x2 ;  /* 0x0000006c7b6c8211 */ /* 0x001fc600078610ff */
[----:B------:R0:W-:Y:S01]  /*2c50*/  @!P0 STG.E desc[UR4][R2.64], R149 ;  /* 0x0000009502008986 */ /* 0x0001e2000c101904 */
[----:B------:R-:W-:-:S05]  /*2c60*/  @!P0 LEA.HI.X R109, R123, R109, R120, 0x2, P3 ;  /* 0x0000006d7b6d8211 */ /* 0x000fca00018f1478 */
[----:B-1----:R0:W-:Y:S01]  /*2c70*/  @!P0 STG.E desc[UR4][R108.64], R111 ;  /* 0x0000006f6c008986 */ /* 0x0021e2000c101904 */
[----:B------:R-:W-:-:S13]  /*2c80*/  ISETP.GE.AND P0, PT, R121, 0x1, PT ;  /* 0x000000017900780c */ /* 0x000fda0003f06270 */
[----:B0-----:R-:W-:Y:S05]  /*2c90*/  @!P0 BRA `(.L_x_7235) ;  /* 0x0000000800088947 */ /* 0x001fea0003800000 */
[----:B------:R-:W-:Y:S02]  /*2ca0*/  FSEL R0, R149, RZ, !P1 ;  /* 0x000000ff95007208 */ /* 0x000fe40004800000 */
[----:B------:R-:W-:-:S03]  /*2cb0*/  IADD3 R121, R121, -0x1, RZ ;  /* 0xffffffff79797810 */ /* 0x000fc60007ffe0ff */
[C---:B------:R-:W-:Y:S01]  /*2cc0*/  FADD.FTZ R120, -R0.reuse, R113 ;  /* 0x0000007100787221 */ /* 0x040fe20000010100 */
[C---:B------:R-:W-:Y:S01]  /*2cd0*/  FADD.FTZ R150, -R0.reuse, R112 ;  /* 0x0000007000967221 */ /* 0x040fe20000010100 */
[----:B------:R-:W-:Y:S01]  /*2ce0*/  IMAD R122, R121, R122, RZ ;  /* 0x0000007a797a7224 */ /* 0x000fe200078e02ff */
[----:B------:R-:W0:Y:S01]  /*2cf0*/  LDC.64 R112, c[0x0][0x2b8] ;  /* 0x0000ae00ff707b82 */ /* 0x000e220000000a00 */
[C---:B------:R-:W-:Y:S01]  /*2d00*/  FADD.FTZ R108, -R0.reuse, R117 ;  /* 0x00000075006c7221 */ /* 0x040fe20000010100 */
[C---:B------:R-:W-:Y:S01]  /*2d10*/  FADD.FTZ R2, -R0.reuse, R119 ;  /* 0x0000007700027221 */ /* 0x040fe20000010100 */
[C---:B------:R-:W-:Y:S01]  /*2d20*/  FADD.FTZ R132, -R0.reuse, R132 ;  /* 0x0000008400847221 */ /* 0x040fe20000010100 */
[----:B------:R-:W-:Y:S01]  /*2d30*/  SHF.R.S32.HI R117, RZ, 0x1f, R122 ;  /* 0x0000001fff757819 */ /* 0x000fe2000001147a */
[C---:B------:R-:W-:Y:S01]  /*2d40*/  FADD.FTZ R130, -R0.reuse, R130 ;  /* 0x0000008200827221 */ /* 0x040fe20000010100 */
        /* <DEDUP_REMOVED lines=117> */
[----:B------:R-:W-:-:S05]  /*34a0*/  F2FP.BF16.F32.PACK_AB R132, R3, R132 ;  /* 0x000000840384723e */ /* 0x000fca00000010ff */
[----:B------:R0:W-:Y:S02]  /*34b0*/  STG.E.128 desc[UR4][R128.64], R132 ;  /* 0x0000008480007986 */ /* 0x0001e4000c101d04 */
.L_x_7235:
[----:B------:R-:W-:Y:S05]  /*34c0*/  BSYNC B0 ;  /* 0x0000000000007941 */ /* 0x000fea0003800000 */
.L_x_7234:
[----:B------:R-:W1:Y:S02]  /*34d0*/  LDC.64 R2, c[0x0][0x210] ;  /* 0x00008400ff027b82 */ /* 0x000e640000000a00 */
[----:B-1----:R-:W-:-:S04]  /*34e0*/  LEA R123, R2, R123, 0x2 ;  /* 0x0000007b027b7211 */ /* 0x002fc800078e10ff */
[----:B------:R-:W-:-:S13]  /*34f0*/  ISETP.GE.AND P0, PT, R123, R3, PT ;  /* 0x000000037b00720c */ /* 0x000fda0003f06270 */
[----:B------:R-:W-:Y:S05]  /*3500*/  @!P0 BRA `(.L_x_7236) ;  /* 0xffffffcc00cc8947 */ /* 0x000fea000383ffff */
[----:B------:R-:W-:Y:S05]  /*3510*/  EXIT ;  /* 0x000000000000794d */ /* 0x000fea0003800000 */
.L_x_7233:
        /* <DEDUP_REMOVED lines=8> */
.L_x_7238:
[----:B------:R-:W-:Y:S05]  /*35a0*/  BSYNC B0 ;  /* 0x0000000000007941 */ /* 0x000fea0003800000 */
.L_x_7237:
        /* <DEDUP_REMOVED lines=10> */
.L_x_7239:
[----:B------:R-:W-:Y:S01]  /*3650*/  HFMA2.MMA R153, -RZ, RZ, 0, 2.384185791015625e-07 ;  /* 0x00000004ff997435 */ /* 0x000fe200000001ff */
[----:B------:R-:W-:-:S05]  /*3660*/  MOV R3, R150 ;  /* 0x0000009600037202 */ /* 0x000fca0000000f00 */
[----:B------:R-:W-:-:S05]  /*3670*/  FADD.FTZ R3, R2, R3 ;  /* 0x0000000302037221 */ /* 0x000fca0000010000 */
[----:B------:R-:W-:-:S07]  /*3680*/  MOV R152, R3 ;  /* 0x0000000300987202 */ /* 0x000fce0000000f00 */
[----:B------:R-:W-:Y:S05]  /*3690*/  WARPSYNC.COLLECTIVE R151, `(.L_x_7240) ;  /* 0x0000000097087348 */ /* 0x000fea0003c00000 */
[----:B------:R0:W1:Y:S02]  /*36a0*/  SHFL.BFLY P2, R150, R152, R153, R154 ;  /* 0x0c00009998967389 */ /* 0x000064000004009a */
[----:B01----:R-:W-:Y:S01]  /*36b0*/  ENDCOLLECTIVE ;  /* 0x000000000000791b */ /* 0x003fe20003800000 */
.L_x_7240:
[----:B------:R-:W-:Y:S01]  /*36c0*/  HFMA2.MMA R153, -RZ, RZ, 0, 4.76837158203125e-07 ;  /* 0x00000008ff997435 */ /* 0x000fe200000001ff */
[----:B------:R-:W-:-:S05]  /*36d0*/  MOV R0, R150 ;  /* 0x0000009600007202 */ /* 0x000fca0000000f00 */
[----:B------:R-:W-:-:S05]  /*36e0*/  FADD.FTZ R108, R3, R0 ;  /* 0x00000000036c7221 */ /* 0x000fca0000010000 */
[----:B------:R-:W-:-:S07]  /*36f0*/  MOV R152, R108 ;  /* 0x0000006c00987202 */ /* 0x000fce0000000f00 */
[----:B------:R-:W-:Y:S05]  /*3700*/  WARPSYNC.COLLECTIVE R151, `(.L_x_7241) ;  /* 0x0000000097087348 */ /* 0x000fea0003c00000 */
[----:B------:R0:W1:Y:S02]  /*3710*/  SHFL.BFLY P2, R150, R152, R153, R154 ;  /* 0x0c00009998967389 */ /* 0x000064000004009a */
[----:B01----:R-:W-:Y:S01]  /*3720*/  ENDCOLLECTIVE ;  /* 0x000000000000791b */ /* 0x003fe20003800000 */
.L_x_7241:
[----:B------:R-:W-:Y:S01]  /*3730*/  HFMA2.MMA R153, -RZ, RZ, 0, 9.5367431640625e-07 ;  /* 0x00000010ff997435 */ /* 0x000fe200000001ff */
[----:B------:R-:W-:-:S05]  /*3740*/  MOV R109, R150 ;  /* 0x00000096006d7202 */ /* 0x000fca0000000f00 */
[----:B------:R-:W-:-:S05]  /*3750*/  FADD.FTZ R109, R108, R109 ;  /* 0x0000006d6c6d7221 */ /* 0x000fca0000010000 */
[----:B------:R-:W-:-:S07]  /*3760*/  MOV R152, R109 ;  /* 0x0000006d00987202 */ /* 0x000fce0000000f00 */
[----:B------:R-:W-:Y:S05]  /*3770*/  WARPSYNC.COLLECTIVE R151, `(.L_x_7242) ;  /* 0x0000000097087348 */ /* 0x000fea0003c00000 */
[----:B------:R0:W1:Y:S02]  /*3780*/  SHFL.BFLY P2, R150, R152, R153, R154 ;  /* 0x0c00009998967389 */ /* 0x000064000004009a */
[----:B01----:R-:W-:Y:S01]  /*3790*/  ENDCOLLECTIVE ;  /* 0x000000000000791b */ /* 0x003fe20003800000 */
.L_x_7242:
        /* <DEDUP_REMOVED lines=72> */
.L_x_7243:
[----:B------:R-:W-:Y:S01]  /*3c20*/  HFMA2.MMA R153, -RZ, RZ, 0, 1.1920928955078125e-07 ;  /* 0x00000002ff997435 */ /* 0x000fe200000001ff */
[----:B------:R-:W-:-:S05]  /*3c30*/  MOV R3, R150 ;  /* 0x0000009600037202 */ /* 0x000fca0000000f00 */
[----:B------:R-:W-:-:S05]  /*3c40*/  FADD.FTZ R3, R0, R3 ;  /* 0x0000000300037221 */ /* 0x000fca0000010000 */
[----:B------:R-:W-:-:S07]  /*3c50*/  MOV R152, R3 ;  /* 0x0000000300987202 */ /* 0x000fce0000000f00 */
[----:B------:R-:W-:Y:S05]  /*3c60*/  WARPSYNC.COLLECTIVE R151, `(.L_x_7244) ;  /* 0x0000000097087348 */ /* 0x000fea0003c00000 */
[----:B------:R0:W1:Y:S02]  /*3c70*/  SHFL.BFLY P2, R150, R152, R153, R154 ;  /* 0x0c00009998967389 */ /* 0x000064000004009a */
[----:B01----:R-:W-:Y:S01]  /*3c80*/  ENDCOLLECTIVE ;  /* 0x000000000000791b */ /* 0x003fe20003800000 */
.L_x_7244:
[----:B------:R-:W-:Y:S01]  /*3c90*/  HFMA2.MMA R153, -RZ, RZ, 0, 2.384185791015625e-07 ;  /* 0x00000004ff997435 */ /* 0x000fe200000001ff */
[----:B------:R-:W-:-:S05]  /*3ca0*/  MOV R2, R150 ;  /* 0x0000009600027202 */ /* 0x000fca0000000f00 */
[----:B------:R-:W-:-:S05]  /*3cb0*/  FADD.FTZ R2, R3, R2 ;  /* 0x0000000203027221 */ /* 0x000fca0000010000 */
[----:B------:R-:W-:-:S07]  /*3cc0*/  MOV R152, R2 ;  /* 0x0000000200987202 */ /* 0x000fce0000000f00 */
[----:B------:R-:W-:Y:S05]  /*3cd0*/  WARPSYNC.COLLECTIVE R151, `(.L_x_7245) ;  /* 0x0000000097087348 */ /* 0x000fea0003c00000 */
[----:B------:R0:W1:Y:S02]  /*3ce0*/  SHFL.BFLY P2, R150, R152, R153, R154 ;  /* 0x0c00009998967389 */ /* 0x000064000004009a */
[----:B01----:R-:W-:Y:S01]  /*3cf0*/  ENDCOLLECTIVE ;  /* 0x000000000000791b */ /* 0x003fe20003800000 */
.L_x_7245:
[----:B------:R-:W-:Y:S01]  /*3d00*/  HFMA2.MMA R153, -RZ, RZ, 0, 4.76837158203125e-07 ;  /* 0x00000008ff997435 */ /* 0x000fe200000001ff */
[----:B------:R-:W-:-:S05]  /*3d10*/  MOV R109, R150 ;  /* 0x00000096006d7202 */ /* 0x000fca0000000f00 */
[----:B------:R-:W-:-:S05]  /*3d20*/  FADD.FTZ R109, R2, R109 ;  /* 0x0000006d026d7221 */ /* 0x000fca0000010000 */
[----:B------:R-:W-:-:S07]  /*3d30*/  MOV R152, R109 ;  /* 0x0000006d00987202 */ /* 0x000fce0000000f00 */
[----:B------:R-:W-:Y:S05]  /*3d40*/  WARPSYNC.COLLECTIVE R151, `(.L_x_7246) ;  /* 0x0000000097087348 */ /* 0x000fea0003c00000 */
[----:B------:R0:W1:Y:S02]  /*3d50*/  SHFL.BFLY P2, R150, R152, R153, R154 ;  /* 0x0c00009998967389 */ /* 0x000064000004009a */
[----:B01----:R-:W-:Y:S01]  /*3d60*/  ENDCOLLECTIVE ;  /* 0x000000000000791b */ /* 0x003fe20003800000 */
.L_x_7246:
[----:B------:R-:W-:Y:S01]  /*3d70*/  HFMA2.MMA R153, -RZ, RZ, 0, 9.5367431640625e-07 ;  /* 0x00000010ff997435 */ /* 0x000fe200000001ff */
[----:B------:R-:W-:-:S05]  /*3d80*/  MOV R108, R150 ;  /* 0x00000096006c7202 */ /* 0x000fca0000000f00 */
[----:B------:R-:W-:-:S05]  /*3d90*/  FADD.FTZ R111, R109, R108 ;  /* 0x0000006c6d6f7221 */ /* 0x000fca0000010000 */
[----:B------:R-:W-:-:S07]  /*3da0*/  MOV R152, R111 ;  /* 0x0000006f00987202 */ /* 0x000fce0000000f00 */
[----:B------:R-:W-:Y:S05]  /*3db0*/  WARPSYNC.COLLECTIVE R151, `(.L_x_7247) ;  /* 0x0000000097087348 */ /* 0x000fea0003c00000 */
[----:B------:R0:W1:Y:S02]  /*3dc0*/  SHFL.BFLY P2, R150, R152, R153, R154 ;  /* 0x0c00009998967389 */ /* 0x000064000004009a */
[----:B01----:R-:W-:Y:S01]  /*3dd0*/  ENDCOLLECTIVE ;  /* 0x000000000000791b */ /* 0x003fe20003800000 */
.L_x_7247:
[----:B------:R-:W-:Y:S05]  /*3de0*/  BRA `(.L_x_7248) ;  /* 0xffffffec00687947 */ /* 0x000fea000383ffff */
.L_x_7249:
        /* <DEDUP_REMOVED lines=9> */
.L_x_30453:


//--------------------- .text._ZN10layer_norm13ln_fwd_kernelINS_13Kernel_traitsIf13__nv_bfloat16S2_S2_fjLj1024ELj1ELj4ELj1ELj16ENS_18Kernel_traits_baseILj1024EfS2_S2_S2_fjLj128EEEEELb1ELb0ELb0ELb0EEEvNS_9FwdParamsE --------------------------
	.section	.text._ZN10layer_norm13ln_fwd_kernelINS_13Kernel_traitsIf13__nv_bfloat16S2_S2_fjLj1024ELj1ELj4ELj1ELj16ENS_18Kernel_traits_baseILj1024EfS2_S2_S2_fjLj128EEEEELb1ELb0ELb0ELb0EEEvNS_9FwdParamsE,"ax",@progbits
	.align	128
        .global         _ZN10layer_norm13ln_fwd_kernelINS_13Kernel_traitsIf13__nv_bfloat16S2_S2_fjLj1024ELj1ELj4ELj1ELj16ENS_18Kernel_traits_baseILj1024EfS2_S2_S2_fjLj128EEEEELb1ELb0ELb0ELb0EEEvNS_9FwdParamsE
        .type           _ZN10layer_norm13ln_fwd_kernelINS_13Kernel_traitsIf13__nv_bfloat16S2_S2_fjLj1024ELj1ELj4ELj1ELj16ENS_18Kernel_traits_baseILj1024EfS2_S2_S2_fjLj128EEEEELb1ELb0ELb0ELb0EEEvNS_9FwdParamsE,@function
        .size           _ZN10layer_norm13ln_fwd_kernelINS_13Kernel_traitsIf13__nv_bfloat16S2_S2_fjLj1024ELj1ELj4ELj1ELj16ENS_18Kernel_traits_baseILj1024EfS2_S2_S2_fjLj128EEEEELb1ELb0ELb0ELb0EEEvNS_9FwdParamsE,(.L_x_30454 - _ZN10layer_norm13ln_fwd_kernelINS_13Kernel_traitsIf13__nv_bfloat16S2_S2_fjLj1024ELj1ELj4ELj1ELj16ENS_18Kernel_traits_baseILj1024EfS2_S2_S2_fjLj128EEEEELb1ELb0ELb0ELb0EEEvNS_9FwdParamsE)
        .other          _ZN10layer_norm13ln_fwd_kernelINS_13Kernel_traitsIf13__nv_bfloat16S2_S2_fjLj1024ELj1ELj4ELj1ELj16ENS_18Kernel_traits_baseILj1024EfS2_S2_S2_fjLj128EEEEELb1ELb0ELb0ELb0EEEvNS_9FwdParamsE,@"STO_CUDA_ENTRY STV_DEFAULT"
_ZN10layer_norm13ln_fwd_kernelINS_13Kernel_traitsIf13__nv_bfloat16S2_S2_fjLj1024ELj1ELj4ELj1ELj16ENS_18Kernel_traits_baseILj1024EfS2_S2_S2_fjLj128EEEEELb1ELb0ELb0ELb0EEEvNS_9FwdParamsE:
.text._ZN10layer_norm13ln_fwd_kernelINS_13Kernel_traitsIf13__nv_bfloat16S2_S2_fjLj1024ELj1ELj4ELj1ELj16ENS_18Kernel_traits_baseILj1024EfS2_S2_S2_fjLj128EEEEELb1ELb0ELb0ELb0EEEvNS_9FwdParamsE:
[----:B------:R-:W-:Y:S08]  /*0000*/  LDC R1, c[0x0][0x28] ;  /* 0x00000a00ff017b82 */ /* 0x000ff00000000800 */
[----:B------:R-:W0:Y:S01]  /*0010*/  LDC R0, c[0x0][0x2e8] ;  /* 0x0000ba00ff007b82 */ /* 0x000e220000000800 */
[----:B------:R-:W-:Y:S01]  /*0020*/  ULDC.U8 UR4, c[0x0][0x2f4] ;  /* 0x0000bd0000047ab9 */ /* 0x000fe20000000000 */
[----:B------:R-:W-:Y:S01]  /*0030*/  ULDC.64 UR6, c[0x0][0x2e0] ;  /* 0x0000b80000067ab9 */ /* 0x000fe20000000a00 */
[----:B------:R-:W-:Y:S01]  /*0040*/  ISETP.NE.AND P0, PT, RZ, UR4, PT ;  /* 0x00000004ff007c0c */ /* 0x000fe2000bf05270 */
[----:B------:R-:W-:Y:S01]  /*0050*/  ULDC.64 UR4, c[0x0][0x208] ;  /* 0x0000820000047ab9 */ /* 0x000fe20000000a00 */
[----:B------:R-:W-:-:S02]  /*0060*/  IMAD.U32 R2, RZ, RZ, UR6 ;  /* 0x00000006ff027e24 */ /* 0x000fc4000f8e00ff */
        /* <DEDUP_REMOVED lines=12> */
[----:B------:R-:W-:Y:S01]  /*0130*/  LOP3.LUT R21, R15, 0x1f, RZ, 0xc0, !PT ;  /* 0x0000001f0f157812 */ /* 0x000fe200078ec0ff */
[----:B------:R-:W-:Y:S01]  /*0140*/  BSSY B0, `(.L_x_7250) ;  /* 0x000005b000007945 */ /* 0x000fe20003800000 */
[----:B--2---:R-:W-:Y:S02]  /*0150*/  @P0 R2UR UR6, R2 ;  /* 0x00000000020602ca */ /* 0x004fe400000e0000 */
        /* <DEDUP_REMOVED lines=39> */
[----:B------:R-:W-:-:S04]  /*03d0*/  UIADD3 UR28, UR7, 0x646e171e, URZ ;  /* 0x646e171e071c7890 */ /* 0x000fc8000fffe03f */
[----:B------:R-:W-:Y:S01]  /*03e0*/  IMAD.WIDE.U32 R2, R2, -0x2daee0ad, RZ ;  /* 0xd2511f5302027825 */ /* 0x000fe200078e00ff */
[----:B------:R-:W-:-:S04]  /*03f0*/  UIADD3 UR27, UR6, -0x4ab325aa, URZ ;  /* 0xb54cda56061b7890 */ /* 0x000fc8000fffe03f */
[----:B------:R-:W-:Y:S02]  /*0400*/  LOP3.LUT R6, R3, UR28, R6, 0x96, !PT ;  /* 0x0000001c03067c12 */ /* 0x000fe4000f8e9606 */
[----:B----4-:R-:W-:Y:S01]  /*0410*/  SHF.R.S32.HI R3, RZ, 0x1f, R10 ;  /* 0x0000001fff037819 */ /* 0x010fe2000001140a */
[----:B------:R-:W-:-:S03]  /*0420*/  IMAD.WIDE.U32 R4, R5, -0x326172a9, RZ ;  /* 0xcd9e8d5705047825 */ /* 0x000fc600078e00ff */
[----:B------:R-:W-:Y:S02]  /*0430*/  LEA.HI R3, R3, R10, RZ, 0x3 ;  /* 0x0000000a03037211 */ /* 0x000fe400078f18ff */
        /* <DEDUP_REMOVED lines=10> */
[----:B------:R-:W-:Y:S02]  /*04e0*/  SHF.R.U32.HI R10, RZ, 0x5, R15 ;  /* 0x00000005ff0a7819 */ /* 0x000fe4000001160f */
        /* <DEDUP_REMOVED lines=8> */
[----:B------:R-:W-:Y:S01]  /*0570*/  LEA R10, R16, R10, 0x2 ;  /* 0x0000000a100a7211 */ /* 0x000fe200078e10ff */
[----:B------:R-:W-:Y:S01]  /*0580*/  IMAD.HI.U32 R23, R2, -0x2daee0ad, RZ ;  /* 0xd2511f5302177827 */ /* 0x000fe200078e00ff */
[----:B------:R-:W-:-:S02]  /*0590*/  P2R R3, PR, RZ, 0x20 ;  /* 0x00000020ff037803 */ /* 0x000fc40000000000 */
[----:B------:R-:W-:Y:S02]  /*05a0*/  P2R R15, PR, RZ, 0x10 ;  /* 0x00000010ff0f7803 */ /* 0x000fe40000000000 */
[----:B------:R-:W-:Y:S02]  /*05b0*/  P2R R17, PR, RZ, 0x8 ;  /* 0x00000008ff117803 */ /* 0x000fe40000000000 */
[----:B------:R-:W-:Y:S02]  /*05c0*/  P2R R19, PR, RZ, 0x4 ;  /* 0x00000004ff137803 */ /* 0x000fe40000000000 */
[----:B------:R-:W-:Y:S01]  /*05d0*/  LOP3.LUT R16, R5, UR31, R6, 0x96, !PT ;  /* 0x0000001f05107c12 */ /* 0x000fe2000f8e9606 */
        /* <DEDUP_REMOVED lines=17> */
.L_x_7251:
[----:B------:R-:W-:Y:S05]  /*06f0*/  BSYNC B0 ;  /* 0x0000000000007941 */ /* 0x000fea0003800000 */
.L_x_7250:
        /* <DEDUP_REMOVED lines=17> */
[----:B------:R-:W-:-:S07]  /*0810*/  VIADD R21, R21, 0x20 ;  /* 0x0000002015157836 */ /* 0x000fce0000000000 */
.L_x_7253:
[----:B------:R-:W-:Y:S05]  /*0820*/  BSYNC B0 ;  /* 0x0000000000007941 */ /* 0x000fea0003800000 */
.L_x_7252:
        /* <DEDUP_REMOVED lines=18> */
.L_x_7255:
[----:B------:R-:W-:Y:S05]  /*0950*/  BSYNC B0 ;  /* 0x0000000000007941 */ /* 0x000fea0003800000 */
.L_x_7254:
        /* <DEDUP_REMOVED lines=17> */
.L_x_7257:
[----:B------:R-:W-:Y:S05]  /*0a70*/  BSYNC B0 ;  /* 0x0000000000007941 */ /* 0x000fea0003800000 */
.L_x_7256:
[----:B------:R-:W-:Y:S01]  /*0a80*/  ULDC UR8, c[0x0][0x214] ;  /* 0x0000850000087ab9 */ /* 0x000fe20000000800 */
[----:B------:R-:W-:Y:S02]  /*0a90*/  LOP3.LUT R8, R23, UR32, R8, 0x96, !PT ;  /* 0x0000002017087c12 */ /* 0x000fe4000f8e9608 */
[----:B------:R-:W-:-:S13]  /*0aa0*/  ISETP.GE.AND P0, PT, R10, UR8, PT ;  /* 0x000000080a007c0c */ /* 0x000fda000bf06270 */
[----:B------:R-:W-:Y:S05]  /*0ab0*/  @P0 EXIT ;  /* 0x000000000000094d */ /* 0x000fea0003800000 */
[----:B------:R-:W-:Y:S01]  /*0ac0*/  IMAD R9, R18, -0x326172a9, RZ ;  /* 0xcd9e8d5712097824 */ /* 0x000fe200078e02ff */
[----:B------:R-:W-:Y:S01]  /*0ad0*/  ULDC.64 UR8, c[0x0][0x270] ;  /* 0x00009c0000087ab9 */ /* 0x000fe20000000a00 */
[----:B0123--:R-:W-:Y:S01]  /*0ae0*/  IMAD.HI.U32 R4, R8, -0x326172a9, RZ ;  /* 0xcd9e8d5708047827 */ /* 0x00ffe200078e00ff */
[----:B------:R-:W-:Y:S01]  /*0af0*/  BSSY B0, `(.L_x_7258) ;  /* 0x0000c85000007945 */ /* 0x000fe20003800000 */
[----:B------:R-:W-:Y:S01]  /*0b00*/  UISETP.NE.U32.AND UP0, UPT, UR8, URZ, UPT ;  /* 0x0000003f0800728c */ /* 0x000fe2000bf05070 */
[----:B------:R-:W-:Y:S01]  /*0b10*/  LOP3.LUT R5, R0, 0x3, RZ, 0xc0, !PT ;  /* 0x0000000300057812 */ /* 0x000fe200078ec0ff */
[----:B------:R-:W-:Y:S01]  /*0b20*/  IMAD R7, R2, -0x2daee0ad, RZ ;  /* 0xd2511f5302077824 */ /* 0x000fe200078e02ff */
[----:B------:R-:W-:Y:S01]  /*0b30*/  LOP3.LUT R9, R4, UR33, R9, 0x96, !PT ;  /* 0x0000002104097c12 */ /* 0x000fe2000f8e9609 */
[----:B------:R-:W-:Y:S01]  /*0b40*/  IMAD.HI.U32 R2, R16, -0x2daee0ad, RZ ;  /* 0xd2511f5310027827 */ /* 0x000fe200078e00ff */
[----:B------:R-:W-:Y:S01]  /*0b50*/  HFMA2.MMA R4, -RZ, RZ, 0, 0 ;  /* 0x00000000ff047435 */ /* 0x000fe200000001ff */
[----:B------:R-:W-:Y:S01]  /*0b60*/  ULDC.U8 UR8, c[0x0][0x2a0] ;  /* 0x0000a80000087ab9 */ /* 0x000fe20000000000 */
[----:B------:R-:W-:Y:S01]  /*0b70*/  UISETP.NE.AND.EX UP0, UPT, UR9, URZ, UPT, UP0 ;  /* 0x0000003f0900728c */ /* 0x000fe2000bf05300 */
[----:B------:R-:W-:Y:S01]  /*0b80*/  IMAD R8, R8, -0x326172a9, RZ ;  /* 0xcd9e8d5708087824 */ /* 0x000fe200078e02ff */
[----:B------:R-:W-:Y:S01]  /*0b90*/  LOP3.LUT R7, R2, UR34, R7, 0x96, !PT ;  /* 0x0000002202077c12 */ /* 0x000fe2000f8e9607 */
[----:B------:R-:W-:Y:S01]  /*0ba0*/  IMAD R6, R16, -0x2daee0ad, RZ ;  /* 0xd2511f5310067824 */ /* 0x000fe200078e02ff */
[----:B------:R-:W-:Y:S01]  /*0bb0*/  ULDC UR35, c[0x0][0x218] ;  /* 0x0000860000237ab9 */ /* 0x000fe20000000800 */
[----:B------:R-:W-:Y:S01]  /*0bc0*/  ULDC UR16, c[0x0][0x2d8] ;  /* 0x0000b60000107ab9 */ /* 0x000fe20000000800 */
[----:B------:R-:W-:Y:S01]  /*0bd0*/  UISETP.NE.AND UP1, UPT, UR8, URZ, UPT ;  /* 0x0000003f0800728c */ /* 0x000fe2000bf25270 */
[----:B------:R-:W-:Y:S01]  /*0be0*/  ULDC.64 UR10, c[0x0][0x230] ;  /* 0x00008c00000a7ab9 */ /* 0x000fe20000000a00 */
[----:B------:R-:W-:Y:S01]  /*0bf0*/  ULDC.64 UR12, c[0x0][0x238] ;  /* 0x00008e00000c7ab9 */ /* 0x000fe20000000a00 */
[----:B------:R-:W-:-:S08]  /*0c00*/  ULDC.64 UR14, c[0x0][0x240] ;  /* 0x00009000000e7ab9 */ /* 0x000fd00000000a00 */
.L_x_7500:
        /* <DEDUP_REMOVED lines=39> */
.L_x_7262:
[----:B------:R-:W-:-:S07]  /*0e80*/  MOV R0, R8 ;  /* 0x0000000800007202 */ /* 0x000fce0000000f00 */
.L_x_7263:
[----:B------:R-:W-:Y:S05]  /*0e90*/  BSYNC B2 ;  /* 0x0000000000027941 */ /* 0x000fea0003800000 */
.L_x_7261:
        /* <DEDUP_REMOVED lines=16> */
.L_x_7267:
[----:B------:R-:W-:Y:S05]  /*0fa0*/  BSYNC B3 ;  /* 0x0000000000037941 */ /* 0x000fea0003800000 */
.L_x_7266:
        /* <DEDUP_REMOVED lines=43> */
.L_x_7265:
[----:B------:R-:W-:Y:S05]  /*1260*/  BSYNC B2 ;  /* 0x0000000000027941 */ /* 0x000fea0003800000 */
.L_x_7264:
[----:B------:R-:W0:Y:S01]  /*1270*/  LDC R121, c[0x0][0x298] ;  /* 0x0000a600ff797b82 */ /* 0x000e220000000800 */
[----:B------:R-:W-:Y:S01]  /*1280*/  I2FP.F32.U32 R5, R0 ;  /* 0x0000000000057245 */ /* 0x000fe20000201000 */
[----:B------:R-:W-:Y:S01]  /*1290*/  IMAD.MOV.U32 R126, RZ, RZ, 0x2f800000 ;  /* 0x2f800000ff7e7424 */ /* 0x000fe200078e00ff */
[----:B------:R-:W-:Y:S01]  /*12a0*/  ISETP.NE.AND P1, PT, R22, 0x1, PT ;  /* 0x000000011600780c */ /* 0x000fe20003f25270 */
[----:B-----5:R-:W-:Y:S01]  /*12b0*/  IMAD.U32 R97, R92, 0x10000, RZ ;  /* 0x000100005c617824 */ /* 0x020fe200078e00ff */
[----:B------:R-:W-:Y:S01]  /*12c0*/  BSSY B2, `(.L_x_7268) ;  /* 0x0000016000027945 */ /* 0x000fe20003800000 */
[----:B------:R-:W-:Y:S01]  /*12d0*/  FFMA.FTZ R0, R5, R126, 1.1641532182693481445e-10 ;  /* 0x2f00000005007423 */ /* 0x000fe2000001007e */
[----:B------:R-:W-:Y:S01]  /*12e0*/  @P0 SHF.L.U32 R5, R24, 0x10, RZ ;  /* 0x0000001018050819 */ /* 0x000fe200000006ff */
[----:B------:R-:W1:Y:S01]  /*12f0*/  LDC R119, c[0x0][0x294] ;  /* 0x0000a500ff777b82 */ /* 0x000e620000000800 */
[----:B------:R-:W-:Y:S01]  /*1300*/  FMUL.FTZ R108, R97, R122 ;  /* 0x0000007a616c7220 */ /* 0x000fe20000410000 */
[----:B------:R-:W-:Y:S01]  /*1310*/  PRMT R92, R92, 0x7632, R92 ;  /* 0x000076325c5c7816 */ /* 0x000fe2000000005c */
[----:B------:R-:W-:-:S02]  /*1320*/  VIADD R105, R22, 0x1 ;  /* 0x0000000116697836 */ /* 0x000fc40000000000 */
[----:B0-----:R-:W-:Y:S01]  /*1330*/  FMUL.FTZ R108, R108, R121 ;  /* 0x000000796c6c7220 */ /* 0x001fe20000410000 */
[----:B-1----:R-:W-:-:S04]  /*1340*/  FSETP.GTU.FTZ.AND P2, PT, R0, R119, PT ;  /* 0x000000770000720b */ /* 0x002fc80003f5c000 */
        /* <DEDUP_REMOVED lines=12> */
.L_x_7269:
[----:B------:R-:W-:-:S07]  /*1410*/  IMAD.MOV.U32 R5, RZ, RZ, R8 ;  /* 0x000000ffff057224 */ /* 0x000fce00078e0008 */
.L_x_7270:
[----:B------:R-:W-:Y:S05]  /*1420*/  BSYNC B2 ;  /* 0x0000000000027941 */ /* 0x000fea0003800000 */
.L_x_7268:
        /* <DEDUP_REMOVED lines=16> */
.L_x_7274:
[----:B------:R-:W-:Y:S05]  /*1530*/  BSYNC B3 ;  /* 0x0000000000037941 */ /* 0x000fea0003800000 */
.L_x_7273:
        /* <DEDUP_REMOVED lines=38> */
[----:B------:R-:W-:-:S05]  /*17a0*/  IMAD.WIDE.U32 R6, R7, -0x326172a9, RZ ;  /* 0xcd9e8d5707067825 */ /* 0x000fca00078e00ff */
[----:B------:R-:W-:Y:S01]  /*17b0*/  LOP3.LUT R9, R7, UR33, R8, 0x96, !PT ;  /* 0x0000002107097c12 */ /* 0x000fe2000f8e9608 */
[----:B------:R-:W-:Y:S02]  /*17c0*/  IMAD.MOV.U32 R8, RZ, RZ, R6 ;  /* 0x000000ffff087224 */ /* 0x000fe400078e0006 */
[----:B------:R-:W-:-:S05]  /*17d0*/  IMAD.WIDE.U32 R6, R22, -0x2daee0ad, RZ ;  /* 0xd2511f5316067825 */ /* 0x000fca00078e00ff */
[----:B------:R-:W-:-:S07]  /*17e0*/  LOP3.LUT R7, R7, UR34, R128, 0x96, !PT ;  /* 0x0000002207077c12 */ /* 0x000fce000f8e9680 */
.L_x_7272:
[----:B------:R-:W-:Y:S05]  /*17f0*/  BSYNC B2 ;  /* 0x0000000000027941 */ /* 0x000fea0003800000 */
.L_x_7271:
[----:B------:R-:W-:Y:S01]  /*1800*/  I2FP.F32.U32 R5, R5 ;  /* 0x0000000500057245 */ /* 0x000fe20000201000 */
[----:B------:R-:W-:Y:S01]  /*1810*/  BSSY B2, `(.L_x_7275) ;  /* 0x0000017000027945 */ /* 0x000fe20003800000 */
[----:B------:R-:W-:Y:S01]  /*1820*/  SHF.L.U32 R97, R92, 0x10, RZ ;  /* 0x000000105c617819 */ /* 0x000fe200000006ff */
[----:B------:R-:W-:Y:S02]  /*1830*/  VIADD R107, R105, 0x1 ;  /* 0x00000001696b7836 */ /* 0x000fe40000000000 */
[----:B------:R-:W-:Y:S01]  /*1840*/  FFMA.FTZ R22, R5, R126, 1.1641532182693481445e-10 ;  /* 0x2f00000005167423 */ /* 0x000fe2000001007e */
[----:B------:R-:W-:Y:S01]  /*1850*/  @P0 PRMT R5, R24, 0x7632, R5 ;  /* 0x0000763218050816 */ /* 0x000fe20000000005 */
        /* <DEDUP_REMOVED lines=17> */
.L_x_7276:
[----:B------:R-:W-:-:S07]  /*1970*/  MOV R5, R8 ;  /* 0x0000000800057202 */ /* 0x000fce0000000f00 */
.L_x_7277:
[----:B------:R-:W-:Y:S05]  /*1980*/  BSYNC B2 ;  /* 0x0000000000027941 */ /* 0x000fea0003800000 */
.L_x_7275:
        /* <DEDUP_REMOVED lines=16> */
.L_x_7281:
[----:B------:R-:W-:Y:S05]  /*1a90*/  BSYNC B3 ;  /* 0x0000000000037941 */ /* 0x000fea0003800000 */
.L_x_7280:
        /* <DEDUP_REMOVED lines=41> */
[----:B------:R-:W-:-:S07]  /*1d30*/  LOP3.LUT R7, R7, UR34, R128, 0x96, !PT ;  /* 0x0000002207077c12 */ /* 0x000fce000f8e9680 */
.L_x_7279:
[----:B------:R-:W-:Y:S05]  /*1d40*/  BSYNC B2 ;  /* 0x0000000000027941 */ /* 0x000fea0003800000 */
.L_x_7278:
[----:B------:R-:W-:Y:S01]  /*1d50*/  I2FP.F32.U32 R5, R5 ;  /* 0x0000000500057245 */ /* 0x000fe20000201000 */
[----:B------:R-:W-:Y:S01]  /*1d60*/  BSSY B2, `(.L_x_7282) ;  /* 0x0000016000027945 */ /* 0x000fe20003800000 */
[----:B------:R-:W-:Y:S01]  /*1d70*/  SHF.L.U32 R105, R93, 0x10, RZ ;  /* 0x000000105d697819 */ /* 0x000fe200000006ff */
[C---:B------:R-:W-:Y:S01]  /*1d80*/  VIADD R127, R107.reuse, 0x1 ;  /* 0x000000016b7f7836 */ /* 0x040fe20000000000 */
[----:B------:R-:W-:Y:S01]  /*1d90*/  ISETP.NE.AND P2, PT, R107, 0x1, PT ;  /* 0x000000016b00780c */ /* 0x000fe20003f45270 */
[----:B------:R-:W-:Y:S01]  /*1da0*/  FFMA.FTZ R22, R5, R126, 1.1641532182693481445e-10 ;  /* 0x2f00000005167423 */ /* 0x000fe2000001007e */
[----:B------:R-:W-:Y:S02]  /*1db0*/  @P0 IMAD.U32 R5, R25, 0x10000, RZ ;  /* 0x0001000019050824 */ /* 0x000fe400078e00ff */
[----:B------:R-:W-:Y:S02]  /*1dc0*/  FMUL.FTZ R92, R105, R122 ;  /* 0x0000007a695c7220 */ /* 0x000fe40000410000 */
[----:B------:R-:W-:-:S02]  /*1dd0*/  FSETP.GTU.FTZ.AND P1, PT, R22, R119, PT ;  /* 0x000000771600720b */ /* 0x000fc40003f3c000 */
[----:B------:R-:W-:-:S05]  /*1de0*/  FMUL.FTZ R92, R92, R121 ;  /* 0x000000795c5c7220 */ /* 0x000fca0000410000 */
[----:B------:R-:W-:-:S05]  /*1df0*/  FSEL R22, R92, RZ, !P1 ;  /* 0x000000ff5c167208 */ /* 0x000fca0004800000 */
[----:B------:R-:W-:Y:S01]  /*1e00*/  @P0 FADD.FTZ R22, R5, R22 ;  /* 0x0000001605160221 */ /* 0x000fe20000010000 */
[----:B------:R-:W-:Y:S01]  /*1e10*/  PRMT R5, R93, 0x7632, R5 ;  /* 0x000076325d057816 */ /* 0x000fe20000000005 */
        /* <DEDUP_REMOVED lines=9> */
.L_x_7283:
[----:B------:R-:W-:-:S07]  /*1eb0*/  MOV R105, R8 ;  /* 0x0000000800697202 */ /* 0x000fce0000000f00 */
.L_x_7284:
[----:B------:R-:W-:Y:S05]  /*1ec0*/  BSYNC B2 ;  /* 0x0000000000027941 */ /* 0x000fea0003800000 */
.L_x_7282:
        /* <DEDUP_REMOVED lines=16> */
.L_x_7288:
[----:B------:R-:W-:Y:S05]  /*1fd0*/  BSYNC B3 ;  /* 0x0000000000037941 */ /* 0x000fea0003800000 */
.L_x_7287:
        /* <DEDUP_REMOVED lines=42> */
.L_x_7286:
[----:B------:R-:W-:Y:S05]  /*2280*/  BSYNC B2 ;  /* 0x0000000000027941 */ /* 0x000fea0003800000 */
.L_x_7285:
[----:B------:R-:W-:Y:S01]  /*2290*/  I2FP.F32.U32 R93, R105 ;  /* 0x00000069005d7245 */ /* 0x000fe20000201000 */
[----:B------:R-:W-:Y:S01]  /*22a0*/  BSSY B2, `(.L_x_7289) ;  /* 0x0000016000027945 */ /* 0x000fe20003800000 */
[----:B------:R-:W-:Y:S02]  /*22b0*/  SHF.L.U32 R5, R5, 0x10, RZ ;  /* 0x0000001005057819 */ /* 0x000fe400000006ff */
[----:B------:R-:W-:Y:S01]  /*22c0*/  ISETP.NE.AND P3, PT, R127, 0x1, PT ;  /* 0x000000017f00780c */ /* 0x000fe20003f65270 */
[----:B------:R-:W-:Y:S02]  /*22d0*/  FFMA.FTZ R92, R93, R126, 1.1641532182693481445e-10 ;  /* 0x2f0000005d5c7423 */ /* 0x000fe4000001007e */
[----:B------:R-:W-:Y:S01]  /*22e0*/  FMUL.FTZ R108, R5, R122 ;  /* 0x0000007a056c7220 */ /* 0x000fe20000410000 */
[----:B------:R-:W-:Y:S02]  /*22f0*/  @P0 PRMT R5, R25, 0x7632, R5 ;  /* 0x0000763219050816 */ /* 0x000fe40000000005 */
[----:B------:R-:W-:Y:S01]  /*2300*/  FSETP.GTU.FTZ.AND P2, PT, R92, R119, PT ;  /* 0x000000775c00720b */ /* 0x000fe20003f5c000 */
[----:B------:R-:W-:-:S02]  /*2310*/  FMUL.FTZ R108, R108, R121 ;  /* 0x000000796c6c7220 */ /* 0x000fc40000410000 */
[----:B------:R-:W-:-:S03]  /*2320*/  @P0 IMAD.U32 R110, R5, 0x10000, RZ ;  /* 0x00010000056e0824 */ /* 0x000fc600078e00ff */
[----:B------:R-:W-:-:S05]  /*2330*/  FSEL R107, R108, RZ, !P2 ;  /* 0x000000ff6c6b7208 */ /* 0x000fca0005000000 */
        /* <DEDUP_REMOVED lines=11> */
.L_x_7290:
[----:B------:R-:W-:-:S07]  /*23f0*/  MOV R5, R8 ;  /* 0x0000000800057202 */ /* 0x000fce0000000f00 */
.L_x_7291:
[----:B------:R-:W-:Y:S05]  /*2400*/  BSYNC B2 ;  /* 0x0000000000027941 */ /* 0x000fea0003800000 */
.L_x_7289:
        /* <DEDUP_REMOVED lines=16> */
.L_x_7295:
[----:B------:R-:W-:Y:S05]  /*2510*/  BSYNC B3 ;  /* 0x0000000000037941 */ /* 0x000fea0003800000 */
.L_x_7294:
        /* <DEDUP_REMOVED lines=42> */
.L_x_7293:
[----:B------:R-:W-:Y:S05]  /*27c0*/  BSYNC B2 ;  /* 0x0000000000027941 */ /* 0x000fea0003800000 */
.L_x_7292:
        /* <DEDUP_REMOVED lines=10> */
[----:B------:R-:W-:-:S04]  /*2870*/  @P0 IMAD.U32 R92, R26, 0x10000, RZ ;  /* 0x000100001a5c0824 */ /* 0x000fc800078e00ff */
        /* <DEDUP_REMOVED lines=11> */
.L_x_7297:
[----:B------:R-:W-:-:S07]  /*2930*/  MOV R5, R8 ;  /* 0x0000000800057202 */ /* 0x000fce0000000f00 */
.L_x_7298:
[----:B------:R-:W-:Y:S05]  /*2940*/  BSYNC B2 ;  /* 0x0000000000027941 */ /* 0x000fea0003800000 */
.L_x_7296:
        /* <DEDUP_REMOVED lines=16> */
.L_x_7302:
[----:B------:R-:W-:Y:S05]  /*2a50*/  BSYNC B3 ;  /* 0x0000000000037941 */ /* 0x000fea0003800000 */
.L_x_7301:
        /* <DEDUP_REMOVED lines=42> */
.L_x_7300:
[----:B------:R-:W-:Y:S05]  /*2d00*/  BSYNC B2 ;  /* 0x0000000000027941 */ /* 0x000fea0003800000 */
.L_x_7299:
[----:B------:R-:W-:Y:S01]  /*2d10*/  I2FP.F32.U32 R5, R5 ;  /* 0x0000000500057245 */ /* 0x000fe20000201000 */
[----:B------:R-:W-:Y:S01]  /*2d20*/  BSSY B2, `(.L_x_7303) ;  /* 0x0000016000027945 */ /* 0x000fe20003800000 */
[----:B------:R-:W-:Y:S01]  /*2d30*/  SHF.L.U32 R93, R94, 0x10, RZ ;  /* 0x000000105e5d7819 */ /* 0x000fe200000006ff */
[C---:B------:R-:W-:Y:S01]  /*2d40*/  VIADD R128, R127.reuse, 0x1 ;  /* 0x000000017f807836 */ /* 0x040fe20000000000 */
[----:B------:R-:W-:Y:S01]  /*2d50*/  ISETP.NE.AND P5, PT, R127, 0x1, PT ;  /* 0x000000017f00780c */ /* 0x000fe20003fa5270 */
[----:B------:R-:W-:Y:S01]  /*2d60*/  FFMA.FTZ R92, R5, R126, 1.1641532182693481445e-10 ;  /* 0x2f000000055c7423 */ /* 0x000fe2000001007e */
[----:B------:R-:W-:Y:S01]  /*2d70*/  @P0 PRMT R5, R26, 0x7632, R5 ;  /* 0x000076321a050816 */ /* 0x000fe20000000005 */
        /* <DEDUP_REMOVED lines=15> */
.L_x_7304:
[----:B------:R-:W-:-:S07]  /*2e70*/  MOV R5, R8 ;  /* 0x0000000800057202 */ /* 0x000fce0000000f00 */
.L_x_7305:
[----:B------:R-:W-:Y:S05]  /*2e80*/  BSYNC B2 ;  /* 0x0000000000027941 */ /* 0x000fea0003800000 */
.L_x_7303:
        /* <DEDUP_REMOVED lines=16> */
.L_x_7309:
[----:B------:R-:W-:Y:S05]  /*2f90*/  BSYNC B3 ;  /* 0x0000000000037941 */ /* 0x000fea0003800000 */
.L_x_7308:
        /* <DEDUP_REMOVED lines=42> */
.L_x_7307:
[----:B------:R-:W-:Y:S05]  /*3240*/  BSYNC B2 ;  /* 0x0000000000027941 */ /* 0x000fea0003800000 */
.L_x_7306:
[----:B------:R-:W-:Y:S01]  /*3250*/  I2FP.F32.U32 R5, R5 ;  /* 0x0000000500057245 */ /* 0x000fe20000201000 */
[----:B------:R-:W-:Y:S01]  /*3260*/  BSSY B2, `(.L_x_7310) ;  /* 0x0000016000027945 */ /* 0x000fe20003800000 */
[----:B------:R-:W-:Y:S02]  /*3270*/  SHF.L.U32 R93, R95, 0x10, RZ ;  /* 0x000000105f5d7819 */ /* 0x000fe400000006ff */
        /* <DEDUP_REMOVED lines=19> */
.L_x_7311:
[----:B------:R-:W-:-:S07]  /*33b0*/  MOV R94, R8 ;  /* 0x00000008005e7202 */ /* 0x000fce0000000f00 */
.L_x_7312:
[----:B------:R-:W-:Y:S05]  /*33c0*/  BSYNC B2 ;  /* 0x0000000000027941 */ /* 0x000fea0003800000 */
.L_x_7310:
        /* <DEDUP_REMOVED lines=15> */
[----:B------:R-:W-:Y:S01]  /*34c0*/  @P0 IMAD.MOV R7, RZ, RZ, R4 ;  /* 0x000000ffff070224 */ /* 0x000fe200078e0204 */
[----:B------:R-:W-:-:S04]  /*34d0*/  ISETP.NE.AND P0, PT, R6, RZ, PT ;  /* 0x000000ff0600720c */ /* 0x000fc80003f05270 */
[----:B------:R-:W-:-:S09]  /*34e0*/  @!P6 MOV R4, R7 ;  /* 0x000000070004e202 */ /* 0x000fd20000000f00 */
.L_x_7316:
[----:B------:R-:W-:Y:S05]  /*34f0*/  BSYNC B3 ;  /* 0x0000000000037941 */ /* 0x000fea0003800000 */
.L_x_7315:
[----:B------:R-:W-:Y:S01]  /*3500*/  LOP3.LUT R8, R5, UR7, R4, 0x96, !PT ;  /* 0x0000000705087c12 */ /* 0x000fe2000f8e9604 */
[----:B------:R-:W-:-:S04]  /*3510*/  IMAD.HI.U32 R5, R14, -0x326172a9, RZ ;  /* 0xcd9e8d570e057827 */ /* 0x000fc800078e00ff */
[----:B------:R-:W-:Y:S01]  /*3520*/  IMAD R7, R14, -0x326172a9, RZ ;  /* 0xcd9e8d570e077824 */ /* 0x000fe200078e02ff */
[----:B------:R-:W-:Y:S01]  /*3530*/  LOP3.LUT R5, R5, UR6, R12, 0x96, !PT ;  /* 0x0000000605057c12 */ /* 0x000fe2000f8e960c */
[----:B------:R-:W-:-:S05]  /*3540*/  IMAD.WIDE.U32 R8, R8, -0x326172a9, RZ ;  /* 0xcd9e8d5708087825 */ /* 0x000fca00078e00ff */
[----:B------:R-:W-:Y:S01]  /*3550*/  LOP3.LUT R92, R9, UR17, R7, 0x96, !PT ;  /* 0x00000011095c7c12 */ /* 0x000fe2000f8e9607 */
[----:B------:R-:W-:Y:S02]  /*3560*/  IMAD R9, R13, -0x2daee0ad, RZ ;  /* 0xd2511f530d097824 */ /* 0x000fe400078e02ff */
        /* <DEDUP_REMOVED lines=35> */
.L_x_7314:
[----:B------:R-:W-:Y:S05]  /*37a0*/  BSYNC B2 ;  /* 0x0000000000027941 */ /* 0x000fea0003800000 */
.L_x_7313:
[----:B------:R-:W-:Y:S02]  /*37b0*/  SHF.L.U32 R95, R95, 0x10, RZ ;  /* 0x000000105f5f7819 */ /* 0x000fe400000006ff */
[----:B------:R-:W-:Y:S02]  /*37c0*/  I2FP.F32.U32 R93, R94 ;  /* 0x0000005e005d7245 */ /* 0x000fe40000201000 */
[----:B------:R-:W-:Y:S01]  /*37d0*/  SEL R129, RZ, 0x10000, P5 ;  /* 0x00010000ff817807 */ /* 0x000fe20002800000 */
[----:B------:R-:W-:Y:S01]  /*37e0*/  FMUL.FTZ R92, R95, R122 ;  /* 0x0000007a5f5c7220 */ /* 0x000fe20000410000 */
[----:B------:R-:W-:Y:S01]  /*37f0*/  ISETP.NE.AND P5, PT, R118, RZ, PT ;  /* 0x000000ff7600720c */ /* 0x000fe20003fa5270 */
        /* <DEDUP_REMOVED lines=16> */
[----:B------:R-:W-:Y:S02]  /*3900*/  F2FP.BF16.F32.PACK_AB R92, R97, R0 ;  /* 0x00000000615c723e */ /* 0x000fe400000010ff */
[----:B------:R-:W-:Y:S01]  /*3910*/  LOP3.LUT R124, R124, R126, R129, 0xfe, !PT ;  /* 0x0000007e7c7c7212 */ /* 0x000fe200078efe81 */
[----:B------:R-:W-:Y:S01]  /*3920*/  IMAD.WIDE.U32 R128, R128, 0x1000000, RZ ;  /* 0x0100000080807825 */ /* 0x000fe200078e00ff */
[----:B------:R-:W-:-:S02]  /*3930*/  F2FP.BF16.F32.PACK_AB R95, R121, R110 ;  /* 0x0000006e795f723e */ /* 0x000fc400000010ff */
[----:B------:R-:W-:Y:S02]  /*3940*/  SEL R126, RZ, 0x1, P1 ;  /* 0x00000001ff7e7807 */ /* 0x000fe40000800000 */
[----:B------:R-:W-:Y:S01]  /*3950*/  LOP3.LUT R129, R129, R124, R127, 0xfe, !PT ;  /* 0x0000007c81817212 */ /* 0x000fe200078efe7f */
[----:B------:R0:W-:Y:S01]  /*3960*/  STG.E.128 desc[UR4][R118.64], R92 ;  /* 0x0000005c76007986 */ /* 0x0001e2000c101d04 */
[----:B------:R-:W-:Y:S01]  /*3970*/  SEL R124, RZ, 0x1, P0 ;  /* 0x00000001ff7c7807 */ /* 0x000fe20000000000 */
        /* <DEDUP_REMOVED lines=10> */
.L_x_7260:
[----:B------:R-:W-:Y:S05]  /*3a20*/  BSYNC B1 ;  /* 0x0000000000017941 */ /* 0x000fea0003800000 */
.L_x_7259:
        /* <DEDUP_REMOVED lines=23> */
.L_x_7320:
[----:B------:R-:W-:-:S07]  /*3ba0*/  IMAD.MOV.U32 R16, RZ, RZ, R8 ;  /* 0x000000ffff107224 */ /* 0x000fce00078e0008 */
.L_x_7321:
[----:B------:R-:W-:Y:S05]  /*3bb0*/  BSYNC B2 ;  /* 0x0000000000027941 */ /* 0x000fea0003800000 */
.L_x_7319:
        /* <DEDUP_REMOVED lines=16> */
.L_x_7325:
[----:B------:R-:W-:Y:S05]  /*3cc0*/  BSYNC B3 ;  /* 0x0000000000037941 */ /* 0x000fea0003800000 */
.L_x_7324:
        /* <DEDUP_REMOVED lines=43> */
.L_x_7323:
[----:B------:R-:W-:Y:S05]  /*3f80*/  BSYNC B2 ;  /* 0x0000000000027941 */ /* 0x000fea0003800000 */
.L_x_7322:
[----:B------:R-:W0:Y:S01]  /*3f90*/  LDC R119, c[0x0][0x298] ;  /* 0x0000a600ff777b82 */ /* 0x000e220000000800 */
[----:B------:R-:W-:Y:S01]  /*3fa0*/  I2FP.F32.U32 R16, R16 ;  /* 0x0000001000107245 */ /* 0x000fe20000201000 */
[----:B------:R-:W-:Y:S01]  /*3fb0*/  IMAD.MOV.U32 R123, RZ, RZ, 0x2f800000 ;  /* 0x2f800000ff7b7424 */ /* 0x000fe200078e00ff */
[----:B-----5:R-:W-:Y:S01]  /*3fc0*/  SHF.L.U32 R23, R92, 0x10, RZ ;  /* 0x000000105c177819 */ /* 0x020fe200000006ff */
[----:B------:R-:W-:Y:S01]  /*3fd0*/  BSSY B2, `(.L_x_7326) ;  /* 0x0000017000027945 */ /* 0x000fe20003800000 */
[----:B------:R-:W-:Y:S01]  /*3fe0*/  ISETP.NE.AND P1, PT, R21, 0x1, PT ;  /* 0x000000011500780c */ /* 0x000fe20003f25270 */
[----:B------:R-:W-:Y:S01]  /*3ff0*/  FFMA.FTZ R5, R16, R123, 1.1641532182693481445e-10 ;  /* 0x2f00000010057423 */ /* 0x000fe2000001007b */
[----:B------:R-:W-:Y:S01]  /*4000*/  PRMT R92, R92, 0x7632, R92 ;  /* 0x000076325c5c7816 */ /* 0x000fe2000000005c */
[----:B------:R-:W1:Y:S01]  /*4010*/  LDC R118, c[0x0][0x294] ;  /* 0x0000a500ff767b82 */ /* 0x000e620000000800 */
[----:B------:R-:W-:Y:S01]  /*4020*/  FMUL.FTZ R16, R23, R122 ;  /* 0x0000007a17107220 */ /* 0x000fe20000410000 */
[----:B------:R-:W-:-:S03]  /*4030*/  VIADD R104, R21, 0x1 ;  /* 0x0000000115687836 */ /* 0x000fc60000000000 */
[----:B0-----:R-:W-:Y:S01]  /*4040*/  FMUL.FTZ R16, R16, R119 ;  /* 0x0000007710107220 */ /* 0x001fe20000410000 */
[----:B-1----:R-:W-:Y:S01]  /*4050*/  FSETP.GTU.FTZ.AND P2, PT, R5, R118, PT ;  /* 0x000000760500720b */ /* 0x002fe20003f5c000 */
[----:B------:R-:W-:-:S03]  /*4060*/  @P0 IMAD.U32 R5, R24, 0x10000, RZ ;  /* 0x0001000018050824 */ /* 0x000fc600078e00ff */
        /* <DEDUP_REMOVED lines=12> */
.L_x_7327:
[----:B------:R-:W-:-:S07]  /*4130*/  MOV R5, R8 ;  /* 0x0000000800057202 */ /* 0x000fce0000000f00 */
.L_x_7328:
[----:B------:R-:W-:Y:S05]  /*4140*/  BSYNC B2 ;  /* 0x0000000000027941 */ /* 0x000fea0003800000 */
.L_x_7326:
        /* <DEDUP_REMOVED lines=16> */
.L_x_7332:
[----:B------:R-:W-:Y:S05]  /*4250*/  BSYNC B3 ;  /* 0x0000000000037941 */ /* 0x000fea0003800000 */
.L_x_7331:
        /* <DEDUP_REMOVED lines=42> */
.L_x_7330:
[----:B------:R-:W-:Y:S05]  /*4500*/  BSYNC B2 ;  /* 0x0000000000027941 */ /* 0x000fea0003800000 */
.L_x_7329:
        /* <DEDUP_REMOVED lines=23> */
.L_x_7334:
[----:B------:R-:W-:-:S07]  /*4680*/  MOV R5, R8 ;  /* 0x0000000800057202 */ /* 0x000fce0000000f00 */
.L_x_7335:
[----:B------:R-:W-:Y:S05]  /*4690*/  BSYNC B2 ;  /* 0x0000000000027941 */ /* 0x000fea0003800000 */
.L_x_7333:
        /* <DEDUP_REMOVED lines=16> */
.L_x_7339:
[----:B------:R-:W-:Y:S05]  /*47a0*/  BSYNC B3 ;  /* 0x0000000000037941 */ /* 0x000fea0003800000 */
.L_x_7338:
        /* <DEDUP_REMOVED lines=42> */
.L_x_7337:
[----:B------:R-:W-:Y:S05]  /*4a50*/  BSYNC B2 ;  /* 0x0000000000027941 */ /* 0x000fea0003800000 */
.L_x_7336:
[----:B------:R-:W-:Y:S01]  /*4a60*/  I2FP.F32.U32 R92, R5 ;  /* 0x00000005005c7245 */ /* 0x000fe20000201000 */
[----:B------:R-:W-:Y:S01]  /*4a70*/  BSSY B2, `(.L_x_7340) ;  /* 0x0000016000027945 */ /* 0x000fe20003800000 */
[----:B------:R-:W-:Y:S01]  /*4a80*/  SHF.L.U32 R21, R93, 0x10, RZ ;  /* 0x000000105d157819 */ /* 0x000fe200000006ff */
[C---:B------:R-:W-:Y:S01]  /*4a90*/  VIADD R112, R111.reuse, 0x1 ;  /* 0x000000016f707836 */ /* 0x040fe20000000000 */
[----:B------:R-:W-:Y:S01]  /*4aa0*/  ISETP.NE.AND P2, PT, R111, 0x1, PT ;  /* 0x000000016f00780c */ /* 0x000fe20003f45270 */
[----:B------:R-:W-:Y:S02]  /*4ab0*/  FFMA.FTZ R5, R92, R123, 1.1641532182693481445e-10 ;  /* 0x2f0000005c057423 */ /* 0x000fe4000001007b */
[----:B------:R-:W-:-:S03]  /*4ac0*/  FMUL.FTZ R92, R21, R122 ;  /* 0x0000007a155c7220 */ /* 0x000fc60000410000 */
[----:B------:R-:W-:Y:S01]  /*4ad0*/  FSETP.GTU.FTZ.AND P1, PT, R5, R118, PT ;  /* 0x000000760500720b */ /* 0x000fe20003f3c000 */
[----:B------:R-:W-:Y:S01]  /*4ae0*/  FMUL.FTZ R92, R92, R119 ;  /* 0x000000775c5c7220 */ /* 0x000fe20000410000 */
[----:B------:R-:W-:-:S04]  /*4af0*/  PRMT R5, R93, 0x7632, R5 ;  /* 0x000076325d057816 */ /* 0x000fc80000000005 */
[----:B------:R-:W-:Y:S01]  /*4b00*/  FSEL R21, R92, RZ, !P1 ;  /* 0x000000ff5c157208 */ /* 0x000fe20004800000 */
[----:B------:R-:W-:-:S04]  /*4b10*/  @P0 IMAD.U32 R92, R25, 0x10000, RZ ;  /* 0x00010000195c0824 */ /* 0x000fc800078e00ff */
        /* <DEDUP_REMOVED lines=10> */
.L_x_7341:
[----:B------:R-:W-:-:S07]  /*4bc0*/  MOV R102, R8 ;  /* 0x0000000800667202 */ /* 0x000fce0000000f00 */
.L_x_7342:
[----:B------:R-:W-:Y:S05]  /*4bd0*/  BSYNC B2 ;  /* 0x0000000000027941 */ /* 0x000fea0003800000 */
.L_x_7340:
        /* <DEDUP_REMOVED lines=16> */
.L_x_7346:
[----:B------:R-:W-:Y:S05]  /*4ce0*/  BSYNC B3 ;  /* 0x0000000000037941 */ /* 0x000fea0003800000 */
.L_x_7345:
        /* <DEDUP_REMOVED lines=42> */
.L_x_7344:
[----:B------:R-:W-:Y:S05]  /*4f90*/  BSYNC B2 ;  /* 0x0000000000027941 */ /* 0x000fea0003800000 */
.L_x_7343:
[----:B------:R-:W-:Y:S01]  /*4fa0*/  I2FP.F32.U32 R92, R102 ;  /* 0x00000066005c7245 */ /* 0x000fe20000201000 */
[----:B------:R-:W-:Y:S01]  /*4fb0*/  BSSY B2, `(.L_x_7347) ;  /* 0x0000016000027945 */ /* 0x000fe20003800000 */
[----:B------:R-:W-:Y:S02]  /*4fc0*/  SHF.L.U32 R93, R5, 0x10, RZ ;  /* 0x00000010055d7819 */ /* 0x000fe400000006ff */
[----:B------:R-:W-:Y:S01]  /*4fd0*/  ISETP.NE.AND P3, PT, R112, 0x1, PT ;  /* 0x000000017000780c */ /* 0x000fe20003f65270 */
[----:B------:R-:W-:Y:S01]  /*4fe0*/  FFMA.FTZ R5, R92, R123, 1.1641532182693481445e-10 ;  /* 0x2f0000005c057423 */ /* 0x000fe2000001007b */
[----:B------:R-:W-:Y:S01]  /*4ff0*/  IADD3 R111, R112, 0x1, RZ ;  /* 0x00000001706f7810 */ /* 0x000fe20007ffe0ff */
[----:B------:R-:W-:Y:S01]  /*5000*/  FMUL.FTZ R92, R93, R122 ;  /* 0x0000007a5d5c7220 */ /* 0x000fe20000410000 */
[----:B------:R-:W-:Y:S02]  /*5010*/  @P0 PRMT R93, R25, 0x7632, R93 ;  /* 0x00007632195d0816 */ /* 0x000fe4000000005d */
[----:B------:R-:W-:Y:S01]  /*5020*/  FSETP.GTU.FTZ.AND P2, PT, R5, R118, PT ;  /* 0x000000760500720b */ /* 0x000fe20003f5c000 */
[----:B------:R-:W-:-:S02]  /*5030*/  FMUL.FTZ R92, R92, R119 ;  /* 0x000000775c5c7220 */ /* 0x000fc40000410000 */
[----:B------:R-:W-:-:S03]  /*5040*/  @P0 IMAD.U32 R93, R93, 0x10000, RZ ;  /* 0x000100005d5d0824 */ /* 0x000fc600078e00ff */
        /* <DEDUP_REMOVED lines=11> */
.L_x_7348:
[----:B------:R-:W-:-:S07]  /*5100*/  MOV R5, R8 ;  /* 0x0000000800057202 */ /* 0x000fce0000000f00 */
.L_x_7349:
[----:B------:R-:W-:Y:S05]  /*5110*/  BSYNC B2 ;  /* 0x0000000000027941 */ /* 0x000fea0003800000 */
.L_x_7347:
        /* <DEDUP_REMOVED lines=16> */
.L_x_7353:
[----:B------:R-:W-:Y:S05]  /*5220*/  BSYNC B3 ;  /* 0x0000000000037941 */ /* 0x000fea0003800000 */
.L_x_7352:
        /* <DEDUP_REMOVED lines=42> */
.L_x_7351:
[----:B------:R-:W-:Y:S05]  /*54d0*/  BSYNC B2 ;  /* 0x0000000000027941 */ /* 0x000fea0003800000 */
.L_x_7350:
        /* <DEDUP_REMOVED lines=22> */
.L_x_7355:
[----:B------:R-:W-:-:S07]  /*5640*/  IMAD.MOV.U32 R5, RZ, RZ, R8 ;  /* 0x000000ffff057224 */ /* 0x000fce00078e0008 */
.L_x_7356:
[----:B------:R-:W-:Y:S05]  /*5650*/  BSYNC B2 ;  /* 0x0000000000027941 */ /* 0x000fea0003800000 */
.L_x_7354:
        /* <DEDUP_REMOVED lines=16> */
.L_x_7360:
[----:B------:R-:W-:Y:S05]  /*5760*/  BSYNC B3 ;  /* 0x0000000000037941 */ /* 0x000fea0003800000 */
.L_x_7359:
        /* <DEDUP_REMOVED lines=42> */
.L_x_7358:
[----:B------:R-:W-:Y:S05]  /*5a10*/  BSYNC B2 ;  /* 0x0000000000027941 */ /* 0x000fea0003800000 */
.L_x_7357:
        /* <DEDUP_REMOVED lines=22> */
.L_x_7362:
[----:B------:R-:W-:-:S07]  /*5b80*/  MOV R5, R8 ;  /* 0x0000000800057202 */ /* 0x000fce0000000f00 */
.L_x_7363:
[----:B------:R-:W-:Y:S05]  /*5b90*/  BSYNC B2 ;  /* 0x0000000000027941 */ /* 0x000fea0003800000 */
.L_x_7361:
        /* <DEDUP_REMOVED lines=16> */
.L_x_7367:
[----:B------:R-:W-:Y:S05]  /*5ca0*/  BSYNC B3 ;  /* 0x0000000000037941 */ /* 0x000fea0003800000 */
.L_x_7366:
        /* <DEDUP_REMOVED lines=42> */
.L_x_7365:
[----:B------:R-:W-:Y:S05]  /*5f50*/  BSYNC B2 ;  /* 0x0000000000027941 */ /* 0x000fea0003800000 */
.L_x_7364:
[----:B------:R-:W-:Y:S01]  /*5f60*/  I2FP.F32.U32 R92, R5 ;  /* 0x00000005005c7245 */ /* 0x000fe20000201000 */
[C---:B------:R-:W-:Y:S01]  /*5f70*/  IMAD.U32 R93, R95.reuse, 0x10000, RZ ;  /* 0x000100005f5d7824 */ /* 0x040fe200078e00ff */
[----:B------:R-:W-:Y:S01]  /*5f80*/  ISETP.NE.AND P6, PT, R128, 0x1, PT ;  /* 0x000000018000780c */ /* 0x000fe20003fc5270 */
[----:B------:R-:W-:Y:S01]  /*5f90*/  BSSY B2, `(.L_x_7368) ;  /* 0x0000014000027945 */ /* 0x000fe20003800000 */
[----:B------:R-:W-:Y:S01]  /*5fa0*/  PRMT R95, R95, 0x7632, R95 ;  /* 0x000076325f5f7816 */ /* 0x000fe2000000005f */
[----:B------:R-:W-:Y:S01]  /*5fb0*/  FFMA.FTZ R5, R92, R123, 1.1641532182693481445e-10 ;  /* 0x2f0000005c057423 */ /* 0x000fe2000001007b */
[----:B------:R-:W-:-:S04]  /*5fc0*/  FMUL.FTZ R92, R93, R122 ;  /* 0x0000007a5d5c7220 */ /* 0x000fc80000410000 */
[----:B------:R-:W-:Y:S01]  /*5fd0*/  FMUL.FTZ R92, R92, R119 ;  /* 0x000000775c5c7220 */ /* 0x000fe20000410000 */
[----:B------:R-:W-:Y:S02]  /*5fe0*/  FSETP.GTU.FTZ.AND P5, PT, R5, R118, PT ;  /* 0x000000760500720b */ /* 0x000fe40003fbc000 */
[----:B------:R-:W-:Y:S02]  /*5ff0*/  @P0 SHF.L.U32 R5, R27, 0x10, RZ ;  /* 0x000000101b050819 */ /* 0x000fe400000006ff */
        /* <DEDUP_REMOVED lines=12> */
.L_x_7369:
[----:B------:R-:W-:-:S07]  /*60c0*/  IMAD.MOV.U32 R94, RZ, RZ, R8 ;  /* 0x000000ffff5e7224 */ /* 0x000fce00078e0008 */
.L_x_7370:
[----:B------:R-:W-:Y:S05]  /*60d0*/  BSYNC B2 ;  /* 0x0000000000027941 */ /* 0x000fea0003800000 */
.L_x_7368:
        /* <DEDUP_REMOVED lines=18> */
.L_x_7374:
[----:B------:R-:W-:Y:S05]  /*6200*/  BSYNC B3 ;  /* 0x0000000000037941 */ /* 0x000fea0003800000 */
.L_x_7373:
        /* <DEDUP_REMOVED lines=41> */
[----:B------:R-:W-:-:S07]  /*64a0*/  LOP3.LUT R9, R9, UR33, R92, 0x96, !PT ;  /* 0x0000002109097c12 */ /* 0x000fce000f8e965c */
.L_x_7372:
[----:B------:R-:W-:Y:S05]  /*64b0*/  BSYNC B2 ;  /* 0x0000000000027941 */ /* 0x000fea0003800000 */
.L_x_7371:
[----:B------:R-:W-:Y:S02]  /*64c0*/  SHF.L.U32 R95, R95, 0x10, RZ ;  /* 0x000000105f5f7819 */ /* 0x000fe400000006ff */
[----:B------:R-:W-:Y:S02]  /*64d0*/  I2FP.F32.U32 R92, R94 ;  /* 0x0000005e005c7245 */ /* 0x000fe40000201000 */
[----:B------:R-:W-:Y:S01]  /*64e0*/  SEL R128, RZ, 0x100, P4 ;  /* 0x00000100ff807807 */ /* 0x000fe20002000000 */
[----:B------:R-:W-:Y:S01]  /*64f0*/  FMUL.FTZ R94, R95, R122 ;  /* 0x0000007a5f5e7220 */ /* 0x000fe20000410000 */
[----:B------:R-:W-:Y:S01]  /*6500*/  SEL R129, RZ, 0x1, P3 ;  /* 0x00000001ff817807 */ /* 0x000fe20001800000 */
[----:B------:R-:W-:Y:S01]  /*6510*/  FFMA.FTZ R123, R92, R123, 1.1641532182693481445e-10 ;  /* 0x2f0000005c7b7423 */ /* 0x000fe2000001007b */
[----:B------:R-:W-:Y:S01]  /*6520*/  @P0 PRMT R92, R27, 0x7632, R92 ;  /* 0x000076321b5c0816 */ /* 0x000fe2000000005c */
[----:B------:R-:W-:Y:S01]  /*6530*/  FMUL.FTZ R94, R94, R119 ;  /* 0x000000775e5e7220 */ /* 0x000fe20000410000 */
[----:B------:R-:W-:-:S02]  /*6540*/  F2FP.BF16.F32.PACK_AB R93, R104, R21 ;  /* 0x00000015685d723e */ /* 0x000fc400000010ff */
[----:B------:R-:W-:Y:S01]  /*6550*/  FSETP.GTU.FTZ.AND P6, PT, R123, R118, PT ;  /* 0x000000767b00720b */ /* 0x000fe20003fdc000 */
[----:B------:R-:W-:-:S03]  /*6560*/  @P0 IMAD.U32 R92, R92, 0x10000, RZ ;  /* 0x000100005c5c0824 */ /* 0x000fc600078e00ff */
[----:B------:R-:W-:Y:S02]  /*6570*/  FSEL R123, R94, RZ, !P6 ;  /* 0x000000ff5e7b7208 */ /* 0x000fe40007000000 */
[----:B------:R-:W-:Y:S02]  /*6580*/  SEL R130, RZ, 0x1000000, P6 ;  /* 0x01000000ff827807 */ /* 0x000fe40003000000 */
[----:B------:R-:W-:Y:S01]  /*6590*/  F2FP.BF16.F32.PACK_AB R94, R111, R102 ;  /* 0x000000666f5e723e */ /* 0x000fe200000010ff */
[----:B------:R-:W-:Y:S01]  /*65a0*/  @P0 FADD.FTZ R123, R92, R123 ;  /* 0x0000007b5c7b0221 */ /* 0x000fe20000010000 */
[C---:B------:R-:W-:Y:S02]  /*65b0*/  LEA R118, P0, R124.reuse, UR12, 0x4 ;  /* 0x0000000c7c767c11 */ /* 0x040fe4000f8020ff */
[----:B------:R-:W-:Y:S02]  /*65c0*/  F2FP.BF16.F32.PACK_AB R92, R23, R16 ;  /* 0x00000010175c723e */ /* 0x000fe400000010ff */
[----:B------:R-:W-:-:S02]  /*65d0*/  LEA.HI.X R119, R124, UR13, RZ, 0x4, P0 ;  /* 0x0000000d7c777c11 */ /* 0x000fc400080f24ff */
[----:B------:R-:W-:Y:S02]  /*65e0*/  ISETP.NE.AND P0, PT, R127, RZ, PT ;  /* 0x000000ff7f00720c */ /* 0x000fe40003f05270 */
[----:B------:R-:W-:Y:S02]  /*65f0*/  SEL R127, RZ, 0x10000, P5 ;  /* 0x00010000ff7f7807 */ /* 0x000fe40002800000 */
[----:B------:R-:W-:Y:S02]  /*6600*/  ISETP.NE.AND P5, PT, R126, RZ, PT ;  /* 0x000000ff7e00720c */ /* 0x000fe40003fa5270 */
[----:B------:R-:W-:Y:S02]  /*6610*/  SEL R126, RZ, 0x1, P2 ;  /* 0x00000001ff7e7807 */ /* 0x000fe40001000000 */
        /* <DEDUP_REMOVED lines=17> */
.L_x_7318:
[----:B------:R-:W-:Y:S05]  /*6730*/  BSYNC B1 ;  /* 0x0000000000017941 */ /* 0x000fea0003800000 */
.L_x_7317:
        /* <DEDUP_REMOVED lines=23> */
.L_x_7378:
[----:B------:R-:W-:-:S07]  /*68b0*/  IMAD.MOV.U32 R18, RZ, RZ, R8 ;  /* 0x000000ffff127224 */ /* 0x000fce00078e0008 */
.L_x_7379:
[----:B------:R-:W-:Y:S05]  /*68c0*/  BSYNC B2 ;  /* 0x0000000000027941 */ /* 0x000fea0003800000 */
.L_x_7377:
        /* <DEDUP_REMOVED lines=16> */
.L_x_7383:
[----:B------:R-:W-:Y:S05]  /*69d0*/  BSYNC B3 ;  /* 0x0000000000037941 */ /* 0x000fea0003800000 */
.L_x_7382:
        /* <DEDUP_REMOVED lines=42> */
[----:B------:R-:W-:-:S07]  /*6c80*/  IMAD.MOV.U32 R6, RZ, RZ, R126 ;  /* 0x000000ffff067224 */ /* 0x000fce00078e007e */
.L_x_7381:
[----:B------:R-:W-:Y:S05]  /*6c90*/  BSYNC B2 ;  /* 0x0000000000027941 */ /* 0x000fea0003800000 */
.L_x_7380:
        /* <DEDUP_REMOVED lines=10> */
[----:B------:R-:W-:-:S03]  /*6d40*/  IADD3 R100, R96, 0x1, RZ ;  /* 0x0000000160647810 */ /* 0x000fc60007ffe0ff */
[----:B0-----:R-:W-:Y:S01]  /*6d50*/  FMUL.FTZ R18, R18, R119 ;  /* 0x0000007712127220 */ /* 0x001fe20000410000 */
        /* <DEDUP_REMOVED lines=14> */
.L_x_7385:
[----:B------:R-:W-:-:S07]  /*6e40*/  MOV R5, R8 ;  /* 0x0000000800057202 */ /* 0x000fce0000000f00 */
.L_x_7386:
[----:B------:R-:W-:Y:S05]  /*6e50*/  BSYNC B2 ;  /* 0x0000000000027941 */ /* 0x000fea0003800000 */
.L_x_7384:
        /* <DEDUP_REMOVED lines=16> */
.L_x_7390:
[----:B------:R-:W-:Y:S05]  /*6f60*/  BSYNC B3 ;  /* 0x0000000000037941 */ /* 0x000fea0003800000 */
.L_x_7389:
        /* <DEDUP_REMOVED lines=42> */
.L_x_7388:
[----:B------:R-:W-:Y:S05]  /*7210*/  BSYNC B2 ;  /* 0x0000000000027941 */ /* 0x000fea0003800000 */
.L_x_7387:
        /* <DEDUP_REMOVED lines=12> */
[----:B------:R-:W-:-:S05]  /*72e0*/  @P0 SHF.L.U32 R96, R5, 0x10, RZ ;  /* 0x0000001005600819 */ /* 0x000fca00000006ff */
        /* <DEDUP_REMOVED lines=10> */
.L_x_7392:
[----:B------:R-:W-:-:S07]  /*7390*/  IMAD.MOV.U32 R5, RZ, RZ, R8 ;  /* 0x000000ffff057224 */ /* 0x000fce00078e0008 */
.L_x_7393:
[----:B------:R-:W-:Y:S05]  /*73a0*/  BSYNC B2 ;  /* 0x0000000000027941 */ /* 0x000fea0003800000 */
.L_x_7391:
        /* <DEDUP_REMOVED lines=16> */
.L_x_7397:
[----:B------:R-:W-:Y:S05]  /*74b0*/  BSYNC B3 ;  /* 0x0000000000037941 */ /* 0x000fea0003800000 */
.L_x_7396:
        /* <DEDUP_REMOVED lines=42> */
.L_x_7395:
[----:B------:R-:W-:Y:S05]  /*7760*/  BSYNC B2 ;  /* 0x0000000000027941 */ /* 0x000fea0003800000 */
.L_x_7394:
[----:B------:R-:W-:Y:S01]  /*7770*/  I2FP.F32.U32 R92, R5 ;  /* 0x00000005005c7245 */ /* 0x000fe20000201000 */
[----:B------:R-:W-:Y:S01]  /*7780*/  BSSY B2, `(.L_x_7398) ;  /* 0x0000016000027945 */ /* 0x000fe20003800000 */
[----:B------:R-:W-:Y:S02]  /*7790*/  SHF.L.U32 R103, R93, 0x10, RZ ;  /* 0x000000105d677819 */ /* 0x000fe400000006ff */
[C---:B------:R-:W-:Y:S01]  /*77a0*/  ISETP.NE.AND P2, PT, R113.reuse, 0x1, PT ;  /* 0x000000017100780c */ /* 0x040fe20003f45270 */
[----:B------:R-:W-:Y:S01]  /*77b0*/  FFMA.FTZ R5, R92, R125, 1.1641532182693481445e-10 ;  /* 0x2f0000005c057423 */ /* 0x000fe2000001007d */
[----:B------:R-:W-:Y:S01]  /*77c0*/  IADD3 R114, R113, 0x1, RZ ;  /* 0x0000000171727810 */ /* 0x000fe20007ffe0ff */
[----:B------:R-:W-:-:S03]  /*77d0*/  FMUL.FTZ R92, R103, R122 ;  /* 0x0000007a675c7220 */ /* 0x000fc60000410000 */
[----:B------:R-:W-:Y:S01]  /*77e0*/  FSETP.GTU.FTZ.AND P1, PT, R5, R118, PT ;  /* 0x000000760500720b */ /* 0x000fe20003f3c000 */
[----:B------:R-:W-:Y:S01]  /*77f0*/  FMUL.FTZ R92, R92, R119 ;  /* 0x000000775c5c7220 */ /* 0x000fe20000410000 */
[----:B------:R-:W-:-:S04]  /*7800*/  @P0 IMAD.U32 R5, R25, 0x10000, RZ ;  /* 0x0001000019050824 */ /* 0x000fc800078e00ff */
        /* <DEDUP_REMOVED lines=12> */
.L_x_7399:
[----:B------:R-:W-:-:S07]  /*78d0*/  MOV R100, R8 ;  /* 0x0000000800647202 */ /* 0x000fce0000000f00 */
.L_x_7400:
[----:B------:R-:W-:Y:S05]  /*78e0*/  BSYNC B2 ;  /* 0x0000000000027941 */ /* 0x000fea0003800000 */
.L_x_7398:
        /* <DEDUP_REMOVED lines=16> */
.L_x_7404:
[----:B------:R-:W-:Y:S05]  /*79f0*/  BSYNC B3 ;  /* 0x0000000000037941 */ /* 0x000fea0003800000 */
.L_x_7403:
        /* <DEDUP_REMOVED lines=42> */
.L_x_7402:
[----:B------:R-:W-:Y:S05]  /*7ca0*/  BSYNC B2 ;  /* 0x0000000000027941 */ /* 0x000fea0003800000 */
.L_x_7401:
        /* <DEDUP_REMOVED lines=22> */
.L_x_7406:
[----:B------:R-:W-:-:S07]  /*7e10*/  IMAD.MOV.U32 R5, RZ, RZ, R8 ;  /* 0x000000ffff057224 */ /* 0x000fce00078e0008 */
.L_x_7407:
[----:B------:R-:W-:Y:S05]  /*7e20*/  BSYNC B2 ;  /* 0x0000000000027941 */ /* 0x000fea0003800000 */
.L_x_7405:
        /* <DEDUP_REMOVED lines=16> */
.L_x_7411:
[----:B------:R-:W-:Y:S05]  /*7f30*/  BSYNC B3 ;  /* 0x0000000000037941 */ /* 0x000fea0003800000 */
.L_x_7410:
        /* <DEDUP_REMOVED lines=42> */
.L_x_7409:
[----:B------:R-:W-:Y:S05]  /*81e0*/  BSYNC B2 ;  /* 0x0000000000027941 */ /* 0x000fea0003800000 */
.L_x_7408:
        /* <DEDUP_REMOVED lines=22> */
.L_x_7413:
[----:B------:R-:W-:-:S07]  /*8350*/  MOV R5, R8 ;  /* 0x0000000800057202 */ /* 0x000fce0000000f00 */
.L_x_7414:
[----:B------:R-:W-:Y:S05]  /*8360*/  BSYNC B2 ;  /* 0x0000000000027941 */ /* 0x000fea0003800000 */
.L_x_7412:
        /* <DEDUP_REMOVED lines=16> */
.L_x_7418:
[----:B------:R-:W-:Y:S05]  /*8470*/  BSYNC B3 ;  /* 0x0000000000037941 */ /* 0x000fea0003800000 */
.L_x_7417:
        /* <DEDUP_REMOVED lines=42> */
.L_x_7416:
[----:B------:R-:W-:Y:S05]  /*8720*/  BSYNC B2 ;  /* 0x0000000000027941 */ /* 0x000fea0003800000 */
.L_x_7415:
        /* <DEDUP_REMOVED lines=22> */
.L_x_7420:
[----:B------:R-:W-:-:S07]  /*8890*/  IMAD.MOV.U32 R5, RZ, RZ, R8 ;  /* 0x000000ffff057224 */ /* 0x000fce00078e0008 */
.L_x_7421:
[----:B------:R-:W-:Y:S05]  /*88a0*/  BSYNC B2 ;  /* 0x0000000000027941 */ /* 0x000fea0003800000 */
.L_x_7419:
        /* <DEDUP_REMOVED lines=16> */
.L_x_7425:
[----:B------:R-:W-:Y:S05]  /*89b0*/  BSYNC B3 ;  /* 0x0000000000037941 */ /* 0x000fea0003800000 */
.L_x_7424:
        /* <DEDUP_REMOVED lines=42> */
.L_x_7423:
[----:B------:R-:W-:Y:S05]  /*8c60*/  BSYNC B2 ;  /* 0x0000000000027941 */ /* 0x000fea0003800000 */
.L_x_7422:
[----:B------:R-:W-:Y:S01]  /*8c70*/  I2FP.F32.U32 R92, R5 ;  /* 0x00000005005c7245 */ /* 0x000fe20000201000 */
[----:B------:R-:W-:Y:S01]  /*8c80*/  BSSY B2, `(.L_x_7426) ;  /* 0x0000016000027945 */ /* 0x000fe20003800000 */
[C---:B------:R-:W-:Y:S02]  /*8c90*/  SHF.L.U32 R93, R95.reuse, 0x10, RZ ;  /* 0x000000105f5d7819 */ /* 0x040fe400000006ff */
        /* <DEDUP_REMOVED lines=19> */
.L_x_7427:
[----:B------:R-:W-:-:S07]  /*8dd0*/  MOV R94, R8 ;  /* 0x00000008005e7202 */ /* 0x000fce0000000f00 */
.L_x_7428:
[----:B------:R-:W-:Y:S05]  /*8de0*/  BSYNC B2 ;  /* 0x0000000000027941 */ /* 0x000fea0003800000 */
.L_x_7426:
        /* <DEDUP_REMOVED lines=15> */
[----:B------:R-:W-:Y:S01]  /*8ee0*/  @P0 IMAD.MOV R7, RZ, RZ, R4 ;  /* 0x000000ffff070224 */ /* 0x000fe200078e0204 */
[----:B------:R-:W-:-:S04]  /*8ef0*/  ISETP.NE.AND P0, PT, R6, RZ, PT ;  /* 0x000000ff0600720c */ /* 0x000fc80003f05270 */
[----:B------:R-:W-:-:S09]  /*8f00*/  @!P6 MOV R4, R7 ;  /* 0x000000070004e202 */ /* 0x000fd20000000f00 */
.L_x_7432:
[----:B------:R-:W-:Y:S05]  /*8f10*/  BSYNC B3 ;  /* 0x0000000000037941 */ /* 0x000fea0003800000 */
.L_x_7431:
[----:B------:R-:W-:Y:S01]  /*8f20*/  LOP3.LUT R6, R5, UR7, R4, 0x96, !PT ;  /* 0x0000000705067c12 */ /* 0x000fe2000f8e9604 */
[----:B------:R-:W-:-:S04]  /*8f30*/  IMAD.HI.U32 R5, R14, -0x326172a9, RZ ;  /* 0xcd9e8d570e057827 */ /* 0x000fc800078e00ff */
[----:B------:R-:W-:Y:S01]  /*8f40*/  IMAD R9, R14, -0x326172a9, RZ ;  /* 0xcd9e8d570e097824 */ /* 0x000fe200078e02ff */
[----:B------:R-:W-:Y:S01]  /*8f50*/  LOP3.LUT R5, R5, UR6, R12, 0x96, !PT ;  /* 0x0000000605057c12 */ /* 0x000fe2000f8e960c */
[----:B------:R-:W-:-:S04]  /*8f60*/  IMAD.WIDE.U32 R6, R6, -0x326172a9, RZ ;  /* 0xcd9e8d5706067825 */ /* 0x000fc800078e00ff */
[----:B------:R-:W-:Y:S01]  /*8f70*/  IMAD.WIDE.U32 R92, R5, -0x2daee0ad, RZ ;  /* 0xd2511f53055c7825 */ /* 0x000fe200078e00ff */
[----:B------:R-:W-:Y:S01]  /*8f80*/  LOP3.LUT R9, R7, UR17, R9, 0x96, !PT ;  /* 0x0000001107097c12 */ /* 0x000fe2000f8e9609 */
[----:B------:R-:W-:Y:S02]  /*8f90*/  HFMA2.MMA R5, -RZ, RZ, 0, 0 ;  /* 0x00000000ff057435 */ /* 0x000fe400000001ff */
        /* <DEDUP_REMOVED lines=34> */
.L_x_7430:
[----:B------:R-:W-:Y:S05]  /*91c0*/  BSYNC B2 ;  /* 0x0000000000027941 */ /* 0x000fea0003800000 */
.L_x_7429:
[----:B------:R-:W-:Y:S01]  /*91d0*/  I2FP.F32.U32 R92, R94 ;  /* 0x0000005e005c7245 */ /* 0x000fe20000201000 */
[----:B------:R-:W-:Y:S01]  /*91e0*/  IMAD.U32 R95, R95, 0x10000, RZ ;  /* 0x000100005f5f7824 */ /* 0x000fe200078e00ff */
[----:B------:R-:W-:Y:S02]  /*91f0*/  SEL R128, RZ, 0x100, P4 ;  /* 0x00000100ff807807 */ /* 0x000fe40002000000 */
[----:B------:R-:W-:Y:S01]  /*9200*/  SEL R129, RZ, 0x1, P3 ;  /* 0x00000001ff817807 */ /* 0x000fe20001800000 */
[----:B------:R-:W-:Y:S01]  /*9210*/  FMUL.FTZ R94, R95, R122 ;  /* 0x0000007a5f5e7220 */ /* 0x000fe20000410000 */
[----:B------:R-:W-:Y:S01]  /*9220*/  FFMA.FTZ R125, R92, R125, 1.1641532182693481445e-10 ;  /* 0x2f0000005c7d7423 */ /* 0x000fe2000001007d */
[----:B------:R-:W-:Y:S02]  /*9230*/  @P0 PRMT R92, R27, 0x7632, R92 ;  /* 0x000076321b5c0816 */ /* 0x000fe4000000005c */
[----:B------:R-:W-:Y:S01]  /*9240*/  FMUL.FTZ R94, R94, R119 ;  /* 0x000000775e5e7220 */ /* 0x000fe20000410000 */
[----:B------:R-:W-:-:S02]  /*9250*/  F2FP.BF16.F32.PACK_AB R93, R103, R96 ;  /* 0x00000060675d723e */ /* 0x000fc400000010ff */
[----:B------:R-:W-:Y:S02]  /*9260*/  FSETP.GTU.FTZ.AND P6, PT, R125, R118, PT ;  /* 0x000000767d00720b */ /* 0x000fe40003fdc000 */
[----:B------:R-:W-:Y:S02]  /*9270*/  @P0 SHF.L.U32 R92, R92, 0x10, RZ ;  /* 0x000000105c5c0819 */ /* 0x000fe400000006ff */
        /* <DEDUP_REMOVED lines=28> */
.L_x_7376:
[----:B------:R-:W-:Y:S05]  /*9440*/  BSYNC B1 ;  /* 0x0000000000017941 */ /* 0x000fea0003800000 */
.L_x_7375:
        /* <DEDUP_REMOVED lines=23> */
.L_x_7436:
[----:B------:R-:W-:-:S07]  /*95c0*/  MOV R20, R8 ;  /* 0x0000000800147202 */ /* 0x000fce0000000f00 */
.L_x_7437:
[----:B------:R-:W-:Y:S05]  /*95d0*/  BSYNC B2 ;  /* 0x0000000000027941 */ /* 0x000fea0003800000 */
.L_x_7435:
        /* <DEDUP_REMOVED lines=16> */
.L_x_7441:
[----:B------:R-:W-:Y:S05]  /*96e0*/  BSYNC B3 ;  /* 0x0000000000037941 */ /* 0x000fea0003800000 */
.L_x_7440:
        /* <DEDUP_REMOVED lines=43> */
.L_x_7439:
[----:B------:R-:W-:Y:S05]  /*99a0*/  BSYNC B2 ;  /* 0x0000000000027941 */ /* 0x000fea0003800000 */
.L_x_7438:
        /* <DEDUP_REMOVED lines=9> */
[----:B------:R-:W-:Y:S02]  /*9a40*/  @P0 SHF.L.U32 R5, R24, 0x10, RZ ;  /* 0x0000001018050819 */ /* 0x000fe400000006ff */
[----:B------:R-:W-:Y:S01]  /*9a50*/  FFMA.FTZ R20, R20, R127, 1.1641532182693481445e-10 ;  /* 0x2f00000014147423 */ /* 0x000fe2000001007f */
[----:B0-----:R-:W-:-:S04]  /*9a60*/  FMUL.FTZ R106, R106, R119 ;  /* 0x000000776a6a7220 */ /* 0x001fc80000410000 */
[----:B-1----:R-:W-:-:S04]  /*9a70*/  FSETP.GTU.FTZ.AND P2, PT, R20, R117, PT ;  /* 0x000000751400720b */ /* 0x002fc80003f5c000 */
[----:B------:R-:W-:Y:S01]  /*9a80*/  FSEL R20, R106, RZ, !P2 ;  /* 0x000000ff6a147208 */ /* 0x000fe20005000000 */
[----:B------:R-:W-:Y:S01]  /*9a90*/  VIADD R106, R98, 0x1 ;  /* 0x00000001626a7836 */ /* 0x000fe20000000000 */
        /* <DEDUP_REMOVED lines=11> */
.L_x_7443:
[----:B------:R-:W-:-:S07]  /*9b50*/  IMAD.MOV.U32 R5, RZ, RZ, R8 ;  /* 0x000000ffff057224 */ /* 0x000fce00078e0008 */
.L_x_7444:
[----:B------:R-:W-:Y:S05]  /*9b60*/  BSYNC B2 ;  /* 0x0000000000027941 */ /* 0x000fea0003800000 */
.L_x_7442:
        /* <DEDUP_REMOVED lines=16> */
.L_x_7448:
[----:B------:R-:W-:Y:S05]  /*9c70*/  BSYNC B3 ;  /* 0x0000000000037941 */ /* 0x000fea0003800000 */
.L_x_7447:
        /* <DEDUP_REMOVED lines=42> */
.L_x_7446:
[----:B------:R-:W-:Y:S05]  /*9f20*/  BSYNC B2 ;  /* 0x0000000000027941 */ /* 0x000fea0003800000 */
.L_x_7445:
[----:B------:R-:W-:Y:S01]  /*9f30*/  I2FP.F32.U32 R98, R5 ;  /* 0x0000000500627245 */ /* 0x000fe20000201000 */
[----:B------:R-:W-:Y:S01]  /*9f40*/  BSSY B2, `(.L_x_7449) ;  /* 0x0000017000027945 */ /* 0x000fe20003800000 */
[----:B------:R-:W-:Y:S02]  /*9f50*/  SHF.L.U32 R5, R92, 0x10, RZ ;  /* 0x000000105c057819 */ /* 0x000fe400000006ff */
[----:B------:R-:W-:Y:S01]  /*9f60*/  IADD3 R109, R106, 0x1, RZ ;  /* 0x000000016a6d7810 */ /* 0x000fe20007ffe0ff */
[----:B------:R-:W-:Y:S02]  /*9f70*/  FFMA.FTZ R98, R98, R127, 1.1641532182693481445e-10 ;  /* 0x2f00000062627423 */ /* 0x000fe4000001007f */
[----:B------:R-:W-:Y:S01]  /*9f80*/  FMUL.FTZ R92, R5, R122 ;  /* 0x0000007a055c7220 */ /* 0x000fe20000410000 */
[----:B------:R-:W-:Y:S02]  /*9f90*/  @P0 PRMT R5, R24, 0x7632, R5 ;  /* 0x0000763218050816 */ /* 0x000fe40000000005 */
[----:B------:R-:W-:Y:S01]  /*9fa0*/  FSETP.GTU.FTZ.AND P1, PT, R98, R117, PT ;  /* 0x000000756200720b */ /* 0x000fe20003f3c000 */
[----:B------:R-:W-:-:S02]  /*9fb0*/  FMUL.FTZ R92, R92, R119 ;  /* 0x000000775c5c7220 */ /* 0x000fc40000410000 */
[----:B------:R-:W-:Y:S01]  /*9fc0*/  @P0 IMAD.U32 R98, R5, 0x10000, RZ ;  /* 0x0001000005620824 */ /* 0x000fe200078e00ff */
        /* <DEDUP_REMOVED lines=13> */
.L_x_7450:
[----:B------:R-:W-:-:S07]  /*a0a0*/  MOV R5, R8 ;  /* 0x0000000800057202 */ /* 0x000fce0000000f00 */
.L_x_7451:
[----:B------:R-:W-:Y:S05]  /*a0b0*/  BSYNC B2 ;  /* 0x0000000000027941 */ /* 0x000fea0003800000 */
.L_x_7449:
        /* <DEDUP_REMOVED lines=16> */
.L_x_7455:
[----:B------:R-:W-:Y:S05]  /*a1c0*/  BSYNC B3 ;  /* 0x0000000000037941 */ /* 0x000fea0003800000 */
.L_x_7454:
        /* <DEDUP_REMOVED lines=42> */
.L_x_7453:
[----:B------:R-:W-:Y:S05]  /*a470*/  BSYNC B2 ;  /* 0x0000000000027941 */ /* 0x000fea0003800000 */
.L_x_7452:
[----:B------:R-:W-:Y:S01]  /*a480*/  I2FP.F32.U32 R92, R5 ;  /* 0x00000005005c7245 */ /* 0x000fe20000201000 */
[----:B------:R-:W-:Y:S01]  /*a490*/  IMAD.U32 R5, R93, 0x10000, RZ ;  /* 0x000100005d057824 */ /* 0x000fe200078e00ff */
[----:B------:R-:W-:Y:S01]  /*a4a0*/  ISETP.NE.AND P2, PT, R109, 0x1, PT ;  /* 0x000000016d00780c */ /* 0x000fe20003f45270 */
[----:B------:R-:W-:Y:S02]  /*a4b0*/  BSSY B2, `(.L_x_7456) ;  /* 0x0000014000027945 */ /* 0x000fe40003800000 */
[----:B------:R-:W-:Y:S01]  /*a4c0*/  FFMA.FTZ R92, R92, R127, 1.1641532182693481445e-10 ;  /* 0x2f0000005c5c7423 */ /* 0x000fe2000001007f */
[----:B------:R-:W-:Y:S01]  /*a4d0*/  FMUL.FTZ R98, R5, R122 ;  /* 0x0000007a05627220 */ /* 0x000fe20000410000 */
[----:B------:R-:W-:-:S03]  /*a4e0*/  @P0 SHF.L.U32 R5, R25, 0x10, RZ ;  /* 0x0000001019050819 */ /* 0x000fc600000006ff */
[----:B------:R-:W-:Y:S01]  /*a4f0*/  FMUL.FTZ R98, R98, R119 ;  /* 0x0000007762627220 */ /* 0x000fe20000410000 */
[----:B------:R-:W-:-:S04]  /*a500*/  FSETP.GTU.FTZ.AND P1, PT, R92, R117, PT ;  /* 0x000000755c00720b */ /* 0x000fc80003f3c000 */
[----:B------:R-:W-:-:S05]  /*a510*/  FSEL R98, R98, RZ, !P1 ;  /* 0x000000ff62627208 */ /* 0x000fca0004800000 */
[----:B------:R-:W-:Y:S01]  /*a520*/  @P0 FADD.FTZ R98, R5, R98 ;  /* 0x0000006205620221 */ /* 0x000fe20000010000 */
[----:B------:R-:W-:Y:S01]  /*a530*/  PRMT R5, R93, 0x7632, R5 ;  /* 0x000076325d057816 */ /* 0x000fe20000000005 */
        /* <DEDUP_REMOVED lines=10> */
.L_x_7457:
[----:B------:R-:W-:-:S07]  /*a5e0*/  IMAD.MOV.U32 R106, RZ, RZ, R8 ;  /* 0x000000ffff6a7224 */ /* 0x000fce00078e0008 */
.L_x_7458:
[----:B------:R-:W-:Y:S05]  /*a5f0*/  BSYNC B2 ;  /* 0x0000000000027941 */ /* 0x000fea0003800000 */
.L_x_7456:
        /* <DEDUP_REMOVED lines=16> */
.L_x_7462:
[----:B------:R-:W-:Y:S05]  /*a700*/  BSYNC B3 ;  /* 0x0000000000037941 */ /* 0x000fea0003800000 */
.L_x_7461:
        /* <DEDUP_REMOVED lines=38> */
[----:B------:R-:W-:-:S05]  /*a970*/  IMAD.WIDE.U32 R8, R9, -0x326172a9, RZ ;  /* 0xcd9e8d5709087825 */ /* 0x000fca00078e00ff */
[----:B------:R-:W-:Y:S01]  /*a980*/  LOP3.LUT R9, R9, UR33, R6, 0x96, !PT ;  /* 0x0000002109097c12 */ /* 0x000fe2000f8e9606 */
[----:B------:R-:W-:-:S05]  /*a990*/  IMAD.WIDE.U32 R6, R7, -0x2daee0ad, RZ ;  /* 0xd2511f5307067825 */ /* 0x000fca00078e00ff */
[----:B------:R-:W-:-:S07]  /*a9a0*/  LOP3.LUT R7, R7, UR34, R92, 0x96, !PT ;  /* 0x0000002207077c12 */ /* 0x000fce000f8e965c */
.L_x_7460:
[----:B------:R-:W-:Y:S05]  /*a9b0*/  BSYNC B2 ;  /* 0x0000000000027941 */ /* 0x000fea0003800000 */
.L_x_7459:
[----:B------:R-:W-:Y:S01]  /*a9c0*/  I2FP.F32.U32 R92, R106 ;  /* 0x0000006a005c7245 */ /* 0x000fe20000201000 */
[----:B------:R-:W-:Y:S01]  /*a9d0*/  BSSY B2, `(.L_x_7463) ;  /* 0x0000016000027945 */ /* 0x000fe20003800000 */
[----:B------:R-:W-:Y:S02]  /*a9e0*/  SHF.L.U32 R5, R5, 0x10, RZ ;  /* 0x0000001005057819 */ /* 0x000fe400000006ff */
[C---:B------:R-:W-:Y:S01]  /*a9f0*/  ISETP.NE.AND P3, PT, R93.reuse, 0x1, PT ;  /* 0x000000015d00780c */ /* 0x040fe20003f65270 */
        /* <DEDUP_REMOVED lines=18> */
.L_x_7464:
[----:B------:R-:W-:-:S07]  /*ab20*/  MOV R5, R8 ;  /* 0x0000000800057202 */ /* 0x000fce0000000f00 */
.L_x_7465:
[----:B------:R-:W-:Y:S05]  /*ab30*/  BSYNC B2 ;  /* 0x0000000000027941 */ /* 0x000fea0003800000 */
.L_x_7463:
        /* <DEDUP_REMOVED lines=16> */
.L_x_7469:
[----:B------:R-:W-:Y:S05]  /*ac40*/  BSYNC B3 ;  /* 0x0000000000037941 */ /* 0x000fea0003800000 */
.L_x_7468:
        /* <DEDUP_REMOVED lines=42> */
.L_x_7467:
[----:B------:R-:W-:Y:S05]  /*aef0*/  BSYNC B2 ;  /* 0x0000000000027941 */ /* 0x000fea0003800000 */
.L_x_7466:
[----:B------:R-:W-:Y:S01]  /*af00*/  I2FP.F32.U32 R92, R5 ;  /* 0x00000005005c7245 */ /* 0x000fe20000201000 */
[C---:B------:R-:W-:Y:S01]  /*af10*/  IMAD.U32 R5, R94.reuse, 0x10000, RZ ;  /* 0x000100005e057824 */ /* 0x040fe200078e00ff */
        /* <DEDUP_REMOVED lines=20> */
.L_x_7471:
[----:B------:R-:W-:-:S07]  /*b060*/  IMAD.MOV.U32 R5, RZ, RZ, R8 ;  /* 0x000000ffff057224 */ /* 0x000fce00078e0008 */
.L_x_7472:
[----:B------:R-:W-:Y:S05]  /*b070*/  BSYNC B2 ;  /* 0x0000000000027941 */ /* 0x000fea0003800000 */
.L_x_7470:
        /* <DEDUP_REMOVED lines=16> */
.L_x_7476:
[----:B------:R-:W-:Y:S05]  /*b180*/  BSYNC B3 ;  /* 0x0000000000037941 */ /* 0x000fea0003800000 */
.L_x_7475:
        /* <DEDUP_REMOVED lines=42> */
.L_x_7474:
[----:B------:R-:W-:Y:S05]  /*b430*/  BSYNC B2 ;  /* 0x0000000000027941 */ /* 0x000fea0003800000 */
.L_x_7473:
        /* <DEDUP_REMOVED lines=22> */
.L_x_7478:
[----:B------:R-:W-:-:S07]  /*b5a0*/  MOV R5, R8 ;  /* 0x0000000800057202 */ /* 0x000fce0000000f00 */
.L_x_7479:
[----:B------:R-:W-:Y:S05]  /*b5b0*/  BSYNC B2 ;  /* 0x0000000000027941 */ /* 0x000fea0003800000 */
.L_x_7477:
        /* <DEDUP_REMOVED lines=16> */
.L_x_7483:
[----:B------:R-:W-:Y:S05]  /*b6c0*/  BSYNC B3 ;  /* 0x0000000000037941 */ /* 0x000fea0003800000 */
.L_x_7482:
        /* <DEDUP_REMOVED lines=42> */
.L_x_7481:
[----:B------:R-:W-:Y:S05]  /*b970*/  BSYNC B2 ;  /* 0x0000000000027941 */ /* 0x000fea0003800000 */
.L_x_7480:
        /* <DEDUP_REMOVED lines=22> */
.L_x_7485:
[----:B------:R-:W-:-:S07]  /*bae0*/  IMAD.MOV.U32 R94, RZ, RZ, R8 ;  /* 0x000000ffff5e7224 */ /* 0x000fce00078e0008 */
.L_x_7486:
[----:B------:R-:W-:Y:S05]  /*baf0*/  BSYNC B2 ;  /* 0x0000000000027941 */ /* 0x000fea0003800000 */
.L_x_7484:
        /* <DEDUP_REMOVED lines=18> */
.L_x_7490:
[----:B------:R-:W-:Y:S05]  /*bc20*/  BSYNC B3 ;  /* 0x0000000000037941 */ /* 0x000fea0003800000 */
.L_x_7489:
        /* <DEDUP_REMOVED lines=42> */
.L_x_7488:
[----:B------:R-:W-:Y:S05]  /*bed0*/  BSYNC B2 ;  /* 0x0000000000027941 */ /* 0x000fea0003800000 */
.L_x_7487:
[----:B------:R-:W-:Y:S02]  /*bee0*/  SHF.L.U32 R95, R95, 0x10, RZ ;  /* 0x000000105f5f7819 */ /* 0x000fe400000006ff */
[----:B------:R-:W-:Y:S02]  /*bef0*/  I2FP.F32.U32 R92, R94 ;  /* 0x0000005e005c7245 */ /* 0x000fe40000201000 */
[----:B------:R-:W-:Y:S01]  /*bf00*/  @P0 PRMT R93, R27, 0x7632, R93 ;  /* 0x000076321b5d0816 */ /* 0x000fe2000000005d */
[----:B------:R-:W-:Y:S01]  /*bf10*/  FMUL.FTZ R122, R95, R122 ;  /* 0x0000007a5f7a7220 */ /* 0x000fe20000410000 */
[----:B------:R-:W-:Y:S01]  /*bf20*/  SEL R129, RZ, 0x10000, P5 ;  /* 0x00010000ff817807 */ /* 0x000fe20002800000 */
[----:B------:R-:W-:Y:S01]  /*bf30*/  FFMA.FTZ R92, R92, R127, 1.1641532182693481445e-10 ;  /* 0x2f0000005c5c7423 */ /* 0x000fe2000001007f */
[----:B------:R-:W-:Y:S01]  /*bf40*/  ISETP.NE.AND P5, PT, R118, RZ, PT ;  /* 0x000000ff7600720c */ /* 0x000fe20003fa5270 */
[----:B------:R-:W-:Y:S01]  /*bf50*/  FMUL.FTZ R122, R122, R119 ;  /* 0x000000777a7a7220 */ /* 0x000fe20000410000 */
[----:B------:R-:W-:Y:S01]  /*bf60*/  @P0 IMAD.U32 R94, R93, 0x10000, RZ ;  /* 0x000100005d5e0824 */ /* 0x000fe200078e00ff */
[----:B------:R-:W-:-:S02]  /*bf70*/  SEL R128, RZ, 0x1, P2 ;  /* 0x00000001ff807807 */ /* 0x000fc40001000000 */
[----:B------:R-:W-:Y:S02]  /*bf80*/  FSETP.GTU.FTZ.AND P6, PT, R92, R117, PT ;  /* 0x000000755c00720b */ /* 0x000fe40003fdc000 */
        /* <DEDUP_REMOVED lines=27> */
.L_x_7434:
[----:B------:R-:W-:Y:S05]  /*c140*/  BSYNC B1 ;  /* 0x0000000000017941 */ /* 0x000fea0003800000 */
.L_x_7433:
        /* <DEDUP_REMOVED lines=126> */
.L_x_7512:
        /* <DEDUP_REMOVED lines=27> */
[----:B------:R-:W-:Y:S01]  /*cae0*/  FADD.FTZ R94, R22, -R120 ;  /* 0x80000078165e7221 */ /* 0x000fe20000010000 */
[----:B------:R-:W0:Y:S01]  /*caf0*/  LDC.64 R118, c[0x0][0x2b8] ;  /* 0x0000ae00ff767b82 */ /* 0x000e220000000a00 */
[----:B------:R-:W-:Y:S01]  /*cb00*/  FFMA.FTZ R95, R76, R95, R84 ;  /* 0x0000005f4c5f7223 */ /* 0x000fe20000010054 */
[----:B------:R-:W-:Y:S01]  /*cb10*/  FFMA.FTZ R122, R77, R122, R85 ;  /* 0x0000007a4d7a7223 */ /* 0x000fe20000010055 */
[----:B------:R-:W-:Y:S01]  /*cb20*/  F2FP.BF16.F32.PACK_AB R92, R93, R92 ;  /* 0x0000005c5d5c723e */ /* 0x000fe200000010ff */
[----:B------:R-:W-:Y:S01]  /*cb30*/  FMUL.FTZ R93, R127, R94 ;  /* 0x0000005e7f5d7220 */ /* 0x000fe20000410000 */
[--C-:B------:R-:W-:Y:S01]  /*cb40*/  FADD.FTZ R94, R107, -R120.reuse ;  /* 0x800000786b5e7221 */ /* 0x100fe20000010000 */
[----:B------:R-:W-:-:S02]  /*cb50*/  FADD.FTZ R124, R121, -R120 ;  /* 0x80000078797c7221 */ /* 0x000fc40000010000 */
[----:B------:R-:W-:Y:S01]  /*cb60*/  FFMA.FTZ R93, R82, R93, R90 ;  /* 0x0000005d525d7223 */ /* 0x000fe2000001005a */
[C---:B------:R-:W-:Y:S01]  /*cb70*/  FMUL.FTZ R94, R127.reuse, R94 ;  /* 0x0000005e7f5e7220 */ /* 0x040fe20000410000 */
[----:B------:R-:W-:-:S03]  /*cb80*/  FMUL.FTZ R124, R127, R124 ;  /* 0x0000007c7f7c7220 */ /* 0x000fc60000410000 */
[----:B------:R-:W-:Y:S01]  /*cb90*/  FFMA.FTZ R94, R83, R94, R91 ;  /* 0x0000005e535e7223 */ /* 0x000fe2000001005b */
[----:B------:R-:W-:-:S04]  /*cba0*/  FFMA.FTZ R124, R79, R124, R87 ;  /* 0x0000007c4f7c7223 */ /* 0x000fc80000010057 */
[----:B------:R-:W-:Y:S02]  /*cbb0*/  F2FP.BF16.F32.PACK_AB R93, R94, R93 ;  /* 0x0000005d5e5d723e */ /* 0x000fe400000010ff */
[----:B------:R-:W-:Y:S01]  /*cbc0*/  F2FP.BF16.F32.PACK_AB R94, R122, R95 ;  /* 0x0000005f7a5e723e */ /* 0x000fe200000010ff */
[----:B------:R-:W-:Y:S01]  /*cbd0*/  FADD.FTZ R122, R110, -R120 ;  /* 0x800000786e7a7221 */ /* 0x000fe20000010000 */
[----:B0-----:R-:W-:-:S04]  /*cbe0*/  IMAD.WIDE.U32 R118, R2, 0x10, R118 ;  /* 0x0000001002767825 */ /* 0x001fc800078e0076 */
[----:B------:R-:W-:Y:S01]  /*cbf0*/  FMUL.FTZ R95, R127, R122 ;  /* 0x0000007a7f5f7220 */ /* 0x000fe20000410000 */
[----:B------:R-:W-:-:S03]  /*cc00*/  IADD3 R2, R2, 0x20, RZ ;  /* 0x0000002002027810 */ /* 0x000fc60007ffe0ff */
[----:B------:R-:W-:-:S05]  /*cc10*/  FFMA.FTZ R95, R78, R95, R86 ;  /* 0x0000005f4e5f7223 */ /* 0x000fca0000010056 */
[----:B------:R-:W-:-:S05]  /*cc20*/  F2FP.BF16.F32.PACK_AB R95, R124, R95 ;  /* 0x0000005f7c5f723e */ /* 0x000fca00000010ff */
[----:B------:R1:W-:Y:S02]  /*cc30*/  STG.E.128 desc[UR4][R118.64], R92 ;  /* 0x0000005c76007986 */ /* 0x0003e4000c101d04 */
.L_x_7493:
[----:B------:R-:W-:Y:S05]  /*cc40*/  BSYNC B1 ;  /* 0x0000000000017941 */ /* 0x000fea0003800000 */
.L_x_7492:
[----:B------:R-:W-:Y:S01]  /*cc50*/  ISETP.NE.AND P0, PT, R15, RZ, PT ;  /* 0x000000ff0f00720c */ /* 0x000fe20003f05270 */
[----:B------:R-:W-:-:S12]  /*cc60*/  BSSY B1, `(.L_x_7494) ;  /* 0x0000022000017945 */ /* 0x000fd80003800000 */
[----:B------:R-:W-:Y:S05]  /*cc70*/  @!P0 BRA `(.L_x_7495) ;  /* 0x0000000000808947 */ /* 0x000fea0003800000 */
[--C-:B01----:R-:W-:Y:S01]  /*cc80*/  FADD.FTZ R92, R16, -R120.reuse ;  /* 0x80000078105c7221 */ /* 0x103fe20000010000 */
        /* <DEDUP_REMOVED lines=27> */
[----:B------:R-:W-:-:S03]  /*ce40*/  VIADD R2, R2, 0x20 ;  /* 0x0000002002027836 */ /* 0x000fc60000000000 */
[----:B------:R-:W-:-:S05]  /*ce50*/  FFMA.FTZ R95, R62, R95, R70 ;  /* 0x0000005f3e5f7223 */ /* 0x000fca0000010046 */
[----:B------:R-:W-:-:S05]  /*ce60*/  F2FP.BF16.F32.PACK_AB R95, R124, R95 ;  /* 0x0000005f7c5f723e */ /* 0x000fca00000010ff */
[----:B------:R2:W-:Y:S02]  /*ce70*/  STG.E.128 desc[UR4][R118.64], R92 ;  /* 0x0000005c76007986 */ /* 0x0005e4000c101d04 */
.L_x_7495:
[----:B------:R-:W-:Y:S05]  /*ce80*/  BSYNC B1 ;  /* 0x0000000000017941 */ /* 0x000fea0003800000 */
.L_x_7494:
[----:B------:R-:W-:Y:S01]  /*ce90*/  ISETP.NE.AND P0, PT, R17, RZ, PT ;  /* 0x000000ff1100720c */ /* 0x000fe20003f05270 */
[----:B------:R-:W-:-:S12]  /*cea0*/  BSSY B1, `(.L_x_7496) ;  /* 0x0000022000017945 */ /* 0x000fd80003800000 */
[----:B------:R-:W-:Y:S05]  /*ceb0*/  @!P0 BRA `(.L_x_7497) ;  /* 0x0000000000808947 */ /* 0x000fea0003800000 */
[--C-:B012---:R-:W-:Y:S01]  /*cec0*/  FADD.FTZ R92, R18, -R120.reuse ;  /* 0x80000078125c7221 */ /* 0x107fe20000010000 */
        /* <DEDUP_REMOVED lines=31> */
.L_x_7497:
[----:B------:R-:W-:Y:S05]  /*d0c0*/  BSYNC B1 ;  /* 0x0000000000017941 */ /* 0x000fea0003800000 */
.L_x_7496:
        /* <DEDUP_REMOVED lines=34> */
.L_x_7499:
[----:B------:R-:W-:Y:S05]  /*d2f0*/  BSYNC B1 ;  /* 0x0000000000017941 */ /* 0x000fea0003800000 */
.L_x_7498:
[----:B01234-:R-:W0:Y:S02]  /*d300*/  LDC.64 R92, c[0x0][0x210] ;  /* 0x00008400ff5c7b82 */ /* 0x01fe240000000a00 */
[----:B0-----:R-:W-:-:S05]  /*d310*/  IMAD R10, R92, 0x4, R10 ;  /* 0x000000045c0a7824 */ /* 0x001fca00078e020a */
[----:B------:R-:W-:-:S13]  /*d320*/  ISETP.GE.AND P0, PT, R10, R93, PT ;  /* 0x0000005d0a00720c */ /* 0x000fda0003f06270 */
[----:B------:R-:W-:Y:S05]  /*d330*/  @!P0 BRA `(.L_x_7500) ;  /* 0xffffff3800348947 */ /* 0x000fea000383ffff */
[----:B------:R-:W-:Y:S05]  /*d340*/  BSYNC B0 ;  /* 0x0000000000007941 */ /* 0x000fea0003800000 */
.L_x_7258:
[----:B------:R-:W-:Y:S05]  /*d350*/  EXIT ;  /* 0x000000000000794d */ /* 0x000fea0003800000 */
.L_x_7491:
[----:B------:R-:W-:Y:S01]  /*d360*/  HFMA2.MMA R133, -RZ, RZ, 0, 1.847743988037109375e-06 ;  /* 0x0000001fff857435 */ /* 0x000fe200000001ff */
[----:B------:R-:W-:Y:S01]  /*d370*/  BSSY B1, `(.L_x_7501) ;  /* 0x0000007000017945 */ /* 0x000fe20003800000 */
[----:B------:R-:W-:Y:S01]  /*d380*/  MOV R131, R95 ;  /* 0x0000005f00837202 */ /* 0x000fe20000000f00 */
[----:B------:R-:W-:Y:S02]  /*d390*/  IMAD.MOV.U32 R126, RZ, RZ, 0x1 ;  /* 0x00000001ff7e7424 */ /* 0x000fe400078e00ff */
[----:B------:R-:W-:-:S07]  /*d3a0*/  IMAD.MOV.U32 R124, RZ, RZ, -0x1 ;  /* 0xffffffffff7c7424 */ /* 0x000fce00078e00ff */
[----:B-----5:R-:W-:Y:S05]  /*d3b0*/  WARPSYNC.COLLECTIVE R124, `(.L_x_7502) ;  /* 0x000000007c087348 */ /* 0x020fea0003c00000 */
[----:B------:R0:W1:Y:S02]  /*d3c0*/  SHFL.BFLY P4, R129, R131, R126, R133 ;  /* 0x0c00007e83817389 */ /* 0x0000640000080085 */
[----:B01---5:R-:W-:Y:S01]  /*d3d0*/  ENDCOLLECTIVE ;  /* 0x000000000000791b */ /* 0x023fe20003800000 */
.L_x_7502:
[----:B------:R-:W-:Y:S05]  /*d3e0*/  BSYNC B1 ;  /* 0x0000000000017941 */ /* 0x000fea0003800000 */
.L_x_7501:
        /* <DEDUP_REMOVED lines=9> */
.L_x_7503:
[----:B------:R-:W-:Y:S02]  /*d480*/  IMAD.MOV.U32 R126, RZ, RZ, 0x4 ;  /* 0x00000004ff7e7424 */ /* 0x000fe400078e00ff */
[----:B------:R-:W-:-:S04]  /*d490*/  IMAD.MOV.U32 R93, RZ, RZ, R129 ;  /* 0x000000ffff5d7224 */ /* 0x000fc800078e0081 */
[----:B------:R-:W-:-:S05]  /*d4a0*/  FADD.FTZ R118, R94, R93 ;  /* 0x0000005d5e767221 */ /* 0x000fca0000010000 */
[----:B------:R-:W-:-:S07]  /*d4b0*/  MOV R131, R118 ;  /* 0x0000007600837202 */ /* 0x000fce0000000f00 */
[----:B------:R-:W-:Y:S05]  /*d4c0*/  WARPSYNC.COLLECTIVE R124, `(.L_x_7504) ;  /* 0x000000007c087348 */ /* 0x000fea0003c00000 */
[----:B------:R0:W1:Y:S02]  /*d4d0*/  SHFL.BFLY P4, R129, R131, R126, R133 ;  /* 0x0c00007e83817389 */ /* 0x0000640000080085 */
[----:B01----:R-:W-:Y:S01]  /*d4e0*/  ENDCOLLECTIVE ;  /* 0x000000000000791b */ /* 0x003fe20003800000 */
.L_x_7504:
[----:B------:R-:W-:Y:S01]  /*d4f0*/  HFMA2.MMA R126, -RZ, RZ, 0, 4.76837158203125e-07 ;  /* 0x00000008ff7e7435 */ /* 0x000fe200000001ff */
[----:B------:R-:W-:-:S05]  /*d500*/  MOV R93, R129 ;  /* 0x00000081005d7202 */ /* 0x000fca0000000f00 */
[----:B------:R-:W-:-:S04]  /*d510*/  FADD.FTZ R120, R118, R93 ;  /* 0x0000005d76787221 */ /* 0x000fc80000010000 */
[----:B------:R-:W-:-:S07]  /*d520*/  IMAD.MOV.U32 R131, RZ, RZ, R120 ;  /* 0x000000ffff837224 */ /* 0x000fce00078e0078 */
[----:B------:R-:W-:Y:S05]  /*d530*/  WARPSYNC.COLLECTIVE R124, `(.L_x_7505) ;  /* 0x000000007c087348 */ /* 0x000fea0003c00000 */
[----:B------:R0:W1:Y:S02]  /*d540*/  SHFL.BFLY P4, R129, R131, R126, R133 ;  /* 0x0c00007e83817389 */ /* 0x0000640000080085 */
[----:B01----:R-:W-:Y:S01]  /*d550*/  ENDCOLLECTIVE ;  /* 0x000000000000791b */ /* 0x003fe20003800000 */
.L_x_7505:
        /* <DEDUP_REMOVED lines=8> */
.L_x_7506:
        /* <DEDUP_REMOVED lines=73> */
.L_x_7507:
[----:B------:R-:W-:Y:S02]  /*da70*/  IMAD.MOV.U32 R126, RZ, RZ, 0x2 ;  /* 0x00000002ff7e7424 */ /* 0x000fe400078e00ff */
[----:B------:R-:W-:-:S04]  /*da80*/  IMAD.MOV.U32 R95, RZ, RZ, R129 ;  /* 0x000000ffff5f7224 */ /* 0x000fc800078e0081 */
[----:B------:R-:W-:-:S05]  /*da90*/  FADD.FTZ R95, R92, R95 ;  /* 0x0000005f5c5f7221 */ /* 0x000fca0000010000 */
[----:B------:R-:W-:-:S07]  /*daa0*/  MOV R131, R95 ;  /* 0x0000005f00837202 */ /* 0x000fce0000000f00 */
[----:B------:R-:W-:Y:S05]  /*dab0*/  WARPSYNC.COLLECTIVE R124, `(.L_x_7508) ;  /* 0x000000007c087348 */ /* 0x000fea0003c00000 */
[----:B------:R0:W1:Y:S02]  /*dac0*/  SHFL.BFLY P4, R129, R131, R126, R133 ;  /* 0x0c00007e83817389 */ /* 0x0000640000080085 */
[----:B01----:R-:W-:Y:S01]  /*dad0*/  ENDCOLLECTIVE ;  /* 0x000000000000791b */ /* 0x003fe20003800000 */
.L_x_7508:
[----:B------:R-:W-:Y:S01]  /*dae0*/  HFMA2.MMA R126, -RZ, RZ, 0, 2.384185791015625e-07 ;  /* 0x00000004ff7e7435 */ /* 0x000fe200000001ff */
[----:B------:R-:W-:-:S05]  /*daf0*/  MOV R94, R129 ;  /* 0x00000081005e7202 */ /* 0x000fca0000000f00 */
[----:B------:R-:W-:-:S04]  /*db00*/  FADD.FTZ R94, R95, R94 ;  /* 0x0000005e5f5e7221 */ /* 0x000fc80000010000 */
[----:B------:R-:W-:-:S07]  /*db10*/  IMAD.MOV.U32 R131, RZ, RZ, R94 ;  /* 0x000000ffff837224 */ /* 0x000fce00078e005e */
[----:B------:R-:W-:Y:S05]  /*db20*/  WARPSYNC.COLLECTIVE R124, `(.L_x_7509) ;  /* 0x000000007c087348 */ /* 0x000fea0003c00000 */
[----:B------:R0:W1:Y:S02]  /*db30*/  SHFL.BFLY P4, R129, R131, R126, R133 ;  /* 0x0c00007e83817389 */ /* 0x0000640000080085 */
[----:B01----:R-:W-:Y:S01]  /*db40*/  ENDCOLLECTIVE ;  /* 0x000000000000791b */ /* 0x003fe20003800000 */
.L_x_7509:
[----:B------:R-:W-:Y:S02]  /*db50*/  IMAD.MOV.U32 R126, RZ, RZ, 0x8 ;  /* 0x00000008ff7e7424 */ /* 0x000fe400078e00ff */
[----:B------:R-:W-:-:S04]  /*db60*/  IMAD.MOV.U32 R127, RZ, RZ, R129 ;  /* 0x000000ffff7f7224 */ /* 0x000fc800078e0081 */
[----:B------:R-:W-:-:S05]  /*db70*/  FADD.FTZ R127, R94, R127 ;  /* 0x0000007f5e7f7221 */ /* 0x000fca0000010000 */
[----:B------:R-:W-:-:S07]  /*db80*/  MOV R131, R127 ;  /* 0x0000007f00837202 */ /* 0x000fce0000000f00 */
[----:B------:R-:W-:Y:S05]  /*db90*/  WARPSYNC.COLLECTIVE R124, `(.L_x_7510) ;  /* 0x000000007c087348 */ /* 0x000fea0003c00000 */
[----:B------:R0:W1:Y:S02]  /*dba0*/  SHFL.BFLY P4, R129, R131, R126, R133 ;  /* 0x0c00007e83817389 */ /* 0x0000640000080085 */
[----:B01----:R-:W-:Y:S01]  /*dbb0*/  ENDCOLLECTIVE ;  /* 0x000000000000791b */ /* 0x003fe20003800000 */
.L_x_7510:
[----:B------:R-:W-:Y:S01]  /*dbc0*/  HFMA2.MMA R126, -RZ, RZ, 0, 9.5367431640625e-07 ;  /* 0x00000010ff7e7435 */ /* 0x000fe200000001ff */
[----:B------:R-:W-:-:S05]  /*dbd0*/  MOV R118, R129 ;  /* 0x0000008100767202 */ /* 0x000fca0000000f00 */
[----:B------:R-:W-:-:S04]  /*dbe0*/  FADD.FTZ R118, R127, R118 ;  /* 0x000000767f767221 */ /* 0x000fc80000010000 */
[----:B------:R-:W-:-:S07]  /*dbf0*/  IMAD.MOV.U32 R131, RZ, RZ, R118 ;  /* 0x000000ffff837224 */ /* 0x000fce00078e0076 */
[----:B------:R-:W-:Y:S05]  /*dc00*/  WARPSYNC.COLLECTIVE R124, `(.L_x_7511) ;  /* 0x000000007c087348 */ /* 0x000fea0003c00000 */
[----:B------:R0:W1:Y:S02]  /*dc10*/  SHFL.BFLY P4, R129, R131, R126, R133 ;  /* 0x0c00007e83817389 */ /* 0x0000640000080085 */
[----:B01----:R-:W-:Y:S01]  /*dc20*/  ENDCOLLECTIVE ;  /* 0x000000000000791b */ /* 0x003fe20003800000 */
.L_x_7511:
[----:B------:R-:W-:Y:S05]  /*dc30*/  BRA `(.L_x_7512) ;  /* 0xffffffec003c7947 */ /* 0x000fea000383ffff */
.L_x_7513:
        /* <DEDUP_REMOVED lines=12> */
.L_x_30454:


//--------------------- .text._ZN10layer_norm13ln_fwd_kernelINS_13Kernel_traitsIf13__nv_bfloat16S2_S2_fjLj1024ELj1ELj4ELj1ELj16ENS_18Kernel_traits_baseILj1024EfS2_S2_S2_fjLj128EEEEELb1ELb0ELb0ELb1EEEvNS_9FwdParamsE --------------------------
	.section	.text._ZN10layer_norm13ln_fwd_kernelINS_13Kernel_traitsIf13__nv_bfloat16S2_S2_fjLj1024ELj1ELj4ELj1ELj16ENS_18Kernel_traits_baseILj1024EfS2_S2_S2_fjLj128EEEEELb1ELb0ELb0ELb1EEEvNS_9FwdParamsE,"ax",@progbits
	.align	128
        .global         _ZN10layer_norm13ln_fwd_kernelINS_13Kernel_traitsIf13__nv_bfloat16S2_S2_fjLj1024ELj1ELj4ELj1ELj16ENS_18Kernel_traits_baseILj1024EfS2_S2_S2_fjLj128EEEEELb1ELb0ELb0ELb1EEEvNS_9FwdParamsE
        .type           _ZN10layer_norm13ln_fwd_kernelINS_13Kernel_traitsIf13__nv_bfloat16S2_S2_fjLj1024ELj1ELj4ELj1ELj16ENS_18Kernel_traits_baseILj1024EfS2_S2_S2_fjLj128EEEEELb1ELb0ELb0ELb1EEEvNS_9FwdParamsE,@function
        .size           _ZN10layer_norm13ln_fwd_kernelINS_13Kernel_traitsIf13__nv_bfloat16S2_S2_fjLj1024ELj1ELj4ELj1ELj16ENS_18Kernel_traits_baseILj1024EfS2_S2_S2_fjLj128EEEEELb1ELb0ELb0ELb1EEEvNS_9FwdParamsE,(.L_x_30455 - _ZN10layer_norm13ln_fwd_kernelINS_13Kernel_traitsIf13__nv_bfloat16S2_S2_fjLj1024ELj1ELj4ELj1ELj16ENS_18Kernel_traits_baseILj1024EfS2_S2_S2_fjLj128EEEEELb1ELb0ELb0ELb1EEEvNS_9FwdParamsE)
        .other          _ZN10layer_norm13ln_fwd_kernelINS_13Kernel_traitsIf13__nv_bfloat16S2_S2_fjLj1024ELj1ELj4ELj1ELj16ENS_18Kernel_traits_baseILj1024EfS2_S2_S2_fjLj128EEEEELb1ELb0ELb0ELb1EEEvNS_9FwdParamsE,@"STO_CUDA_ENTRY STV_DEFAULT"
_ZN10layer_norm13ln_fwd_kernelINS_13Kernel_traitsIf13__nv_bfloat16S2_S2_fjLj1024ELj1ELj4ELj1ELj16ENS_18Kernel_traits_baseILj1024EfS2_S2_S2_fjLj128EEEEELb1ELb0ELb0ELb1EEEvNS_9FwdParamsE:
.text._ZN10layer_norm13ln_fwd_kernelINS_13Kernel_traitsIf13__nv_bfloat16S2_S2_fjLj1024ELj1ELj4ELj1ELj16ENS_18Kernel_traits_baseILj1024EfS2_S2_S2_fjLj128EEEEELb1ELb0ELb0ELb1EEEvNS_9FwdParamsE:
        /* <DEDUP_REMOVED lines=8> */
[----:B------:R-:W1:Y:S01]  /*0080*/  LDC R14, c[0x0][0x2ec] ;  /* 0x0000bb00ff0e7b82 */ /* 0x000e620000000800 */
[----:B------:R-:W2:Y:S01]  /*0090*/  S2R R11, SR_TID.X ;  /* 0x00000000000b7919 */ /* 0x000ea20000002100 */
[----:B------:R-:W2:Y:S01]  /*00a0*/  S2R R12, SR_CTAID.X ;  /* 0x00000000000c7919 */ /* 0x000ea20000002500 */
[----:B------:R-:W-:Y:S01]  /*00b0*/  ULDC UR8, c[0x0][0x0] ;  /* 0x0000000000087ab9 */ /* 0x000fe20000000800 */
[----:B------:R-:W-:-:S04]  /*00c0*/  ULDC.64 UR10, c[0x0][0x260] ;  /* 0x00009800000a7ab9 */ /* 0x000fc80000000a00 */
[----:B------:R-:W3:Y:S01]  /*00d0*/  @P0 LDC R9, c[0x0][0x2f0] ;  /* 0x0000bc00ff090b82 */ /* 0x000ee20000000800 */
[----:B------:R-:W4:Y:S01]  /*00e0*/  @P0 LDG.E.64 R2, desc[UR4][R2.64] ;  /* 0x0000000402020981 */ /* 0x000f22000c1e1b00 */
[----:B0-----:R-:W-:Y:S01]  /*00f0*/  @P0 MOV R6, R129 ;  /* 0x0000008100060202 */ /* 0x001fe20000000f00 */
[----:B-1----:R-:W-:-:S05]  /*0100*/  @P0 IMAD.MOV.U32 R7, RZ, RZ, R14 ;  /* 0x000000ffff070224 */ /* 0x002fca00078e000e */
[----:B------:R-:W3:Y:S01]  /*0110*/  @P0 LDG.E.64 R4, desc[UR4][R6.64] ;  /* 0x0000000406040981 */ /* 0x000ee2000c1e1b00 */
[----:B------:R-:W-:Y:S02]  /*0120*/  CS2R R88, SRZ ;  /* 0x0000000000587805 */ /* 0x000fe4000001ff00 */
[----:B------:R-:W-:Y:S02]  /*0130*/  CS2R R90, SRZ ;  /* 0x00000000005a7805 */ /* 0x000fe4000001ff00 */
[----:B------:R-:W-:Y:S02]  /*0140*/  CS2R R84, SRZ ;  /* 0x0000000000547805 */ /* 0x000fe4000001ff00 */
[----:B------:R-:W-:Y:S02]  /*0150*/  CS2R R86, SRZ ;  /* 0x0000000000567805 */ /* 0x000fe4000001ff00 */
[----:B------:R-:W-:Y:S02]  /*0160*/  CS2R R80, SRZ ;  /* 0x0000000000507805 */ /* 0x000fe4000001ff00 */
[----:B------:R-:W-:-:S02]  /*0170*/  CS2R R82, SRZ ;  /* 0x0000000000527805 */ /* 0x000fc4000001ff00 */
[----:B------:R-:W-:Y:S01]  /*0180*/  CS2R R76, SRZ ;  /* 0x00000000004c7805 */ /* 0x000fe2000001ff00 */
[----:B--2---:R-:W-:Y:S01]  /*0190*/  IMAD R10, R12, UR8, R11 ;  /* 0x000000080c0a7c24 */ /* 0x004fe2000f8e020b */
[----:B------:R-:W-:Y:S01]  /*01a0*/  ULDC.64 UR8, c[0x0][0x2c8] ;  /* 0x0000b20000087ab9 */ /* 0x000fe20000000a00 */
        /* <DEDUP_REMOVED lines=9> */
[----:B------:R-:W-:-:S05]  /*0240*/  SHF.R.U32.HI R0, RZ, 0x5, R11 ;  /* 0x00000005ff007819 */ /* 0x000fca000001160b */
[----:B------:R-:W-:Y:S01]  /*0250*/  IMAD R0, R12, 0x4, R0 ;  /* 0x000000040c007824 */ /* 0x000fe200078e0200 */
[----:B----4-:R-:W-:Y:S02]  /*0260*/  @P0 R2UR UR6, R2 ;  /* 0x00000000020602ca */ /* 0x010fe400000e0000 */
[----:B------:R-:W-:-:S11]  /*0270*/  @P0 R2UR UR7, R3 ;  /* 0x00000000030702ca */ /* 0x000fd600000e0000 */
[----:B------:R-:W-:Y:S02]  /*0280*/  UIADD3 UR16, UR6, -0x61c88647, URZ ;  /* 0x9e3779b906107890 */ /* 0x000fe4000fffe03f */
[----:B------:R-:W-:Y:S02]  /*0290*/  UIADD3 UR17, UR7, -0x4498517b, URZ ;  /* 0xbb67ae8507117890 */ /* 0x000fe4000fffe03f */
[----:B------:R-:W-:Y:S02]  /*02a0*/  UIADD3 UR18, UR6, 0x3c6ef372, URZ ;  /* 0x3c6ef37206127890 */ /* 0x000fe4000fffe03f */
[----:B------:R-:W-:Y:S01]  /*02b0*/  UIADD3 UR19, UR7, 0x76cf5d0a, URZ ;  /* 0x76cf5d0a07137890 */ /* 0x000fe2000fffe03f */
[----:B---3--:R-:W-:Y:S01]  /*02c0*/  @P0 IADD3 R129, P1, R4, R9, RZ ;  /* 0x0000000904810210 */ /* 0x008fe20007f3e0ff */
[----:B------:R-:W-:Y:S02]  /*02d0*/  UIADD3 UR21, UR7, 0x32370b8f, URZ ;  /* 0x32370b8f07157890 */ /* 0x000fe4000fffe03f */
[----:B------:R-:W-:Y:S01]  /*02e0*/  UIADD3 UR20, UR6, -0x255992d5, URZ ;  /* 0xdaa66d2b06147890 */ /* 0x000fe2000fffe03f */
[----:B------:R-:W-:Y:S01]  /*02f0*/  @P0 IADD3.X R14, RZ, R5, RZ, P1, !PT ;  /* 0x00000005ff0e0210 */ /* 0x000fe20000ffe4ff */
[----:B------:R-:W-:Y:S01]  /*0300*/  IMAD.WIDE.U32 R4, R10, -0x326172a9, RZ ;  /* 0xcd9e8d570a047825 */ /* 0x000fe200078e00ff */
[----:B------:R-:W-:Y:S01]  /*0310*/  UIADD3 UR22, UR6, 0x78dde6e4, URZ ;  /* 0x78dde6e406167890 */ /* 0x000fe2000fffe03f */
[----:B------:R-:W-:Y:S01]  /*0320*/  ISETP.NE.U32.AND P0, PT, RZ, UR8, PT ;  /* 0x00000008ff007c0c */ /* 0x000fe2000bf05070 */
[----:B------:R-:W-:Y:S01]  /*0330*/  UIADD3 UR23, UR7, -0x126145ec, URZ ;  /* 0xed9eba1407177890 */ /* 0x000fe2000fffe03f */
[--C-:B------:R-:W-:Y:S01]  /*0340*/  SHF.R.U32.HI R13, RZ, 0x2, R14.reuse ;  /* 0x00000002ff0d7819 */ /* 0x100fe2000001160e */
[----:B------:R-:W-:Y:S01]  /*0350*/  UIADD3 UR25, UR7, -0x56f99767, URZ ;  /* 0xa906689907197890 */ /* 0x000fe2000fffe03f */
[----:B------:R-:W-:Y:S01]  /*0360*/  SHF.R.U64 R14, R129, 0x2, R14 ;  /* 0x00000002810e7819 */ /* 0x000fe2000000120e */
[----:B------:R-:W-:-:S02]  /*0370*/  UIADD3 UR24, UR6, 0x1715609d, URZ ;  /* 0x1715609d06187890 */ /* 0x000fc4000fffe03f */
[----:B------:R-:W-:Y:S01]  /*0380*/  LOP3.LUT R6, R5, UR6, R13, 0x96, !PT ;  /* 0x0000000605067c12 */ /* 0x000fe2000f8e960d */
[----:B------:R-:W-:Y:S01]  /*0390*/  UIADD3 UR26, UR6, -0x4ab325aa, URZ ;  /* 0xb54cda56061a7890 */ /* 0x000fe2000fffe03f */
[----:B------:R-:W-:Y:S01]  /*03a0*/  ISETP.NE.AND.EX P0, PT, RZ, UR9, PT, P0 ;  /* 0x00000009ff007c0c */ /* 0x000fe2000bf05300 */
[----:B------:R-:W-:Y:S01]  /*03b0*/  IMAD.WIDE.U32 R2, R14, -0x2daee0ad, RZ ;  /* 0xd2511f530e027825 */ /* 0x000fe200078e00ff */
[----:B------:R-:W-:Y:S02]  /*03c0*/  UIADD3 UR27, UR7, 0x646e171e, URZ ;  /* 0x646e171e071b7890 */ /* 0x000fe4000fffe03f */
[----:B------:R-:W-:Y:S01]  /*03d0*/  UIADD3 UR29, UR7, 0x1fd5c5a3, URZ ;  /* 0x1fd5c5a3071d7890 */ /* 0x000fe2000fffe03f */
[----:B------:R-:W-:Y:S01]  /*03e0*/  IMAD.WIDE.U32 R6, R6, -0x2daee0ad, RZ ;  /* 0xd2511f5306067825 */ /* 0x000fe200078e00ff */
[----:B------:R-:W-:Y:S01]  /*03f0*/  LOP3.LUT R3, R3, UR7, RZ, 0x3c, !PT ;  /* 0x0000000703037c12 */ /* 0x000fe2000f8e3cff */
[----:B------:R-:W-:Y:S02]  /*0400*/  UIADD3 UR28, UR6, 0x5384540f, URZ ;  /* 0x5384540f061c7890 */ /* 0x000fe4000fffe03f */
[----:B------:R-:W-:Y:S01]  /*0410*/  UIADD3 UR30, UR6, -0xe443238, URZ ;  /* 0xf1bbcdc8061e7890 */ /* 0x000fe2000fffe03f */
[----:B------:R-:W-:Y:S01]  /*0420*/  LOP3.LUT R8, R7, UR17, R2, 0x96, !PT ;  /* 0x0000001107087c12 */ /* 0x000fe2000f8e9602 */
[----:B------:R-:W-:Y:S01]  /*0430*/  IMAD.WIDE.U32 R2, R3, -0x326172a9, RZ ;  /* 0xcd9e8d5703027825 */ /* 0x000fe200078e00ff */
[----:B------:R-:W-:-:S03]  /*0440*/  UIADD3 UR31, UR7, -0x24c28bd8, URZ ;  /* 0xdb3d7428071f7890 */ /* 0x000fc6000fffe03f */
        /* <DEDUP_REMOVED lines=24> */
[----:B------:R-:W-:-:S03]  /*05d0*/  SHF.L.U32 R7, R11, 0x5, RZ ;  /* 0x000000050b077819 */ /* 0x000fc600000006ff */
[----:B------:R-:W-:Y:S01]  /*05e0*/  IMAD.HI.U32 R5, R125, -0x326172a9, RZ ;  /* 0xcd9e8d577d057827 */ /* 0x000fe200078e00ff */
[----:B------:R-:W-:Y:S02]  /*05f0*/  LOP3.LUT R7, R7, 0x3e0, RZ, 0xc0, !PT ;  /* 0x000003e007077812 */ /* 0x000fe400078ec0ff */
[----:B------:R-:W-:Y:S02]  /*0600*/  LOP3.LUT R123, R3, UR28, R4, 0x96, !PT ;  /* 0x0000001c037b7c12 */ /* 0x000fe4000f8e9604 */
[----:B------:R-:W-:Y:S01]  /*0610*/  IADD3 R4, P2, R7, UR8, RZ ;  /* 0x0000000807047c10 */ /* 0x000fe2000ff5e0ff */
[----:B------:R-:W-:Y:S01]  /*0620*/  ULDC UR8, c[0x0][0x214] ;  /* 0x0000850000087ab9 */ /* 0x000fe20000000800 */
[----:B------:R-:W-:Y:S01]  /*0630*/  LOP3.LUT R122, R5, UR30, R2, 0x96, !PT ;  /* 0x0000001e057a7c12 */ /* 0x000fe2000f8e9602 */
[----:B------:R-:W-:Y:S01]  /*0640*/  IMAD.HI.U32 R3, R123, -0x2daee0ad, RZ ;  /* 0xd2511f537b037827 */ /* 0x000fe200078e00ff */
[----:B------:R-:W-:-:S03]  /*0650*/  IADD3 R2, P1, R7, UR10, RZ ;  /* 0x0000000a07027c10 */ /* 0x000fc6000ff3e0ff */
[----:B------:R-:W-:Y:S01]  /*0660*/  IMAD.X R5, RZ, RZ, UR9, P2 ;  /* 0x00000009ff057e24 */ /* 0x000fe200090e06ff */
[----:B------:R-:W-:Y:S02]  /*0670*/  LOP3.LUT R7, R3, UR31, R6, 0x96, !PT ;  /* 0x0000001f03077c12 */ /* 0x000fe4000f8e9606 */
[----:B------:R-:W-:Y:S02]  /*0680*/  IADD3.X R3, RZ, UR11, RZ, P1, !PT ;  /* 0x0000000bff037c10 */ /* 0x000fe40008ffe4ff */
[----:B------:R0:W5:Y:S01]  /*0690*/  @P0 LDG.E.128 R88, desc[UR4][R4.64] ;  /* 0x0000000404580981 */ /* 0x000162000c1e1d00 */
[----:B------:R-:W-:-:S03]  /*06a0*/  ISETP.GE.AND P1, PT, R0, UR8, PT ;  /* 0x0000000800007c0c */ /* 0x000fc6000bf26270 */
[----:B------:R0:W5:Y:S04]  /*06b0*/  @P0 LDG.E.128 R84, desc[UR4][R4.64+0x10] ;  /* 0x0000100404540981 */ /* 0x000168000c1e1d00 */
[----:B------:R0:W5:Y:S04]  /*06c0*/  @P0 LDG.E.128 R80, desc[UR4][R4.64+0x400] ;  /* 0x0004000404500981 */ /* 0x000168000c1e1d00 */
[----:B------:R0:W5:Y:S04]  /*06d0*/  @P0 LDG.E.128 R76, desc[UR4][R4.64+0x410] ;  /* 0x00041004044c0981 */ /* 0x000168000c1e1d00 */
[----:B------:R0:W5:Y:S04]  /*06e0*/  @P0 LDG.E.128 R72, desc[UR4][R4.64+0x800] ;  /* 0x0008000404480981 */ /* 0x000168000c1e1d00 */
[----:B------:R0:W5:Y:S04]  /*06f0*/  @P0 LDG.E.128 R68, desc[UR4][R4.64+0x810] ;  /* 0x0008100404440981 */ /* 0x000168000c1e1d00 */
[----:B------:R0:W5:Y:S04]  /*0700*/  @P0 LDG.E.128 R64, desc[UR4][R4.64+0xc00] ;  /* 0x000c000404400981 */ /* 0x000168000c1e1d00 */
[----:B------:R0:W5:Y:S01]  /*0710*/  @P0 LDG.E.128 R60, desc[UR4][R4.64+0xc10] ;  /* 0x000c1004043c0981 */ /* 0x000162000c1e1d00 */
[----:B------:R-:W-:Y:S05]  /*0720*/  @P1 EXIT ;  /* 0x000000000000194d */ /* 0x000fea0003800000 */
[----:B------:R-:W-:Y:S01]  /*0730*/  UIADD3 UR33, UR7, -0x695add53, URZ ;  /* 0x96a522ad07217890 */ /* 0x000fe2000fffe03f */
[----:B------:R-:W-:Y:S01]  /*0740*/  IMAD R123, R123, -0x2daee0ad, RZ ;  /* 0xd2511f537b7b7824 */ /* 0x000fe200078e02ff */
[----:B------:R-:W-:Y:S01]  /*0750*/  UIADD3 UR32, UR6, -0x700cb87f, URZ ;  /* 0x8ff3478106207890 */ /* 0x000fe2000fffe03f */
[----:B0-----:R-:W-:Y:S01]  /*0760*/  IMAD.HI.U32 R4, R122, -0x2daee0ad, RZ ;  /* 0xd2511f537a047827 */ /* 0x001fe200078e00ff */
[----:B------:R-:W-:Y:S01]  /*0770*/  ULDC.64 UR8, c[0x0][0x270] ;  /* 0x00009c0000087ab9 */ /* 0x000fe20000000a00 */
[----:B------:R-:W5:Y:S02]  /*0780*/  LDG.E.128 R56, desc[UR4][R2.64] ;  /* 0x0000000402387981 */ /* 0x000f64000c1e1d00 */
[----:B------:R-:W-:Y:S02]  /*0790*/  IMAD R125, R125, -0x326172a9, RZ ;  /* 0xcd9e8d577d7d7824 */ /* 0x000fe400078e02ff */
[C---:B------:R-:W-:Y:S01]  /*07a0*/  IMAD.HI.U32 R6, R7.reuse, -0x326172a9, RZ ;  /* 0xcd9e8d5707067827 */ /* 0x040fe200078e00ff */
[----:B------:R-:W-:Y:S01]  /*07b0*/  HFMA2.MMA R5, -RZ, RZ, 0, 0 ;  /* 0x00000000ff057435 */ /* 0x000fe200000001ff */
[----:B------:R-:W-:Y:S01]  /*07c0*/  BSSY B0, `(.L_x_7514) ;  /* 0x0000c4d000007945 */ /* 0x000fe20003800000 */
[----:B------:R-:W5:Y:S01]  /*07d0*/  LDG.E.128 R52, desc[UR4][R2.64+0x10] ;  /* 0x0000100402347981 */ /* 0x000f62000c1e1d00 */
[----:B------:R-:W-:Y:S01]  /*07e0*/  UISETP.NE.U32.AND UP0, UPT, UR8, URZ, UPT ;  /* 0x0000003f0800728c */ /* 0x000fe2000bf05070 */
[----:B------:R-:W-:Y:S01]  /*07f0*/  LOP3.LUT R123, R4, UR33, R123, 0x96, !PT ;  /* 0x00000021047b7c12 */ /* 0x000fe2000f8e967b */
[----:B------:R-:W-:Y:S01]  /*0800*/  IMAD.MOV.U32 R4, RZ, RZ, R13 ;  /* 0x000000ffff047224 */ /* 0x000fe200078e000d */
[----:B------:R-:W5:Y:S01]  /*0810*/  LDG.E.128 R48, desc[UR4][R2.64+0x400] ;  /* 0x0004000402307981 */ /* 0x000f62000c1e1d00 */
[----:B------:R-:W-:Y:S01]  /*0820*/  LOP3.LUT R125, R6, UR32, R125, 0x96, !PT ;  /* 0x00000020067d7c12 */ /* 0x000fe2000f8e967d */
[----:B------:R-:W-:Y:S01]  /*0830*/  IMAD R130, R7, -0x326172a9, RZ ;  /* 0xcd9e8d5707827824 */ /* 0x000fe200078e02ff */
[----:B------:R-:W-:Y:S01]  /*0840*/  LOP3.LUT R129, R129, 0x3, RZ, 0xc0, !PT ;  /* 0x0000000381817812 */ /* 0x000fe200078ec0ff */
[----:B------:R-:W5:Y:S01]  /*0850*/  LDG.E.128 R44, desc[UR4][R2.64+0x410] ;  /* 0x00041004022c7981 */ /* 0x000f62000c1e1d00 */
[----:B------:R-:W-:Y:S01]  /*0860*/  IMAD R122, R122, -0x2daee0ad, RZ ;  /* 0xd2511f537a7a7824 */ /* 0x000fe200078e02ff */
[----:B------:R-:W-:-:S02]  /*0870*/  ULDC.U8 UR8, c[0x0][0x2a0] ;  /* 0x0000a80000087ab9 */ /* 0x000fc40000000000 */
[----:B------:R-:W5:Y:S04]  /*0880*/  LDG.E.128 R40, desc[UR4][R2.64+0x800] ;  /* 0x0008000402287981 */ /* 0x000f68000c1e1d00 */
[----:B------:R-:W5:Y:S04]  /*0890*/  LDG.E.128 R36, desc[UR4][R2.64+0x810] ;  /* 0x0008100402247981 */ /* 0x000f68000c1e1d00 */
[----:B------:R-:W5:Y:S04]  /*08a0*/  LDG.E.128 R32, desc[UR4][R2.64+0xc00] ;  /* 0x000c000402207981 */ /* 0x000f68000c1e1d00 */
[----:B------:R0:W5:Y:S01]  /*08b0*/  LDG.E.128 R28, desc[UR4][R2.64+0xc10] ;  /* 0x000c1004021c7981 */ /* 0x000162000c1e1d00 */
[----:B------:R-:W-:Y:S01]  /*08c0*/  UISETP.NE.AND.EX UP0, UPT, UR9, URZ, UPT, UP0 ;  /* 0x0000003f0900728c */ /* 0x000fe2000bf05300 */
[----:B------:R-:W-:Y:S01]  /*08d0*/  ULDC UR10, c[0x0][0x218] ;  /* 0x00008600000a7ab9 */ /* 0x000fe20000000800 */
[----:B------:R-:W-:Y:S01]  /*08e0*/  UISETP.NE.AND UP1, UPT, UR8, URZ, UPT ;  /* 0x0000003f0800728c */ /* 0x000fe2000bf25270 */
[----:B------:R-:W-:Y:S01]  /*08f0*/  ULDC UR11, c[0x0][0x2d8] ;  /* 0x0000b600000b7ab9 */ /* 0x000fe20000000800 */
[----:B------:R-:W-:Y:S01]  /*0900*/  ULDC.64 UR12, c[0x0][0x230] ;  /* 0x00008c00000c7ab9 */ /* 0x000fe20000000a00 */
[----:B------:R-:W-:Y:S01]  /*0910*/  ULDC.64 UR14, c[0x0][0x2b8] ;  /* 0x0000ae00000e7ab9 */ /* 0x000fe20000000a00 */
[----:B0-----:R-:W-:Y:S01]  /*0920*/  IMAD.MOV.U32 R2, RZ, RZ, R10 ;  /* 0x000000ffff027224 */ /* 0x001fe200078e000a */
[----:B------:R-:W-:-:S07]  /*0930*/  MOV R3, R14 ;  /* 0x0000000e00037202 */ /* 0x000fce0000000f00 */
.L_x_7740:
[----:B0-----:R-:W0:Y:S01]  /*0940*/  S2R R12, SR_TID.X ;  /* 0x00000000000c7919 */ /* 0x001e220000002100 */
[----:B------:R-:W-:Y:S01]  /*0950*/  ISETP.NE.U32.AND P0, PT, RZ, UR12, PT ;  /* 0x0000000cff007c0c */ /* 0x000fe2000bf05070 */
[----:B------:R-:W1:Y:S01]  /*0960*/  LDC.64 R120, c[0x0][0x220] ;  /* 0x00008800ff787b82 */ /* 0x000e620000000a00 */
[----:B------:R-:W-:Y:S01]  /*0970*/  IMAD R6, R0, UR10, RZ ;  /* 0x0000000a00067c24 */ /* 0x000fe2000f8e02ff */
[----:B------:R-:W-:Y:S01]  /*0980*/  PLOP3.LUT P1, PT, PT, PT, UP0, 0x80, 0x0 ;  /* 0x000000000000781c */ /* 0x000fe20003f2f008 */
[----:B------:R-:W-:Y:S01]  /*0990*/  @UP0 ULDC.64 UR8, c[0x0][0x270] ;  /* 0x00009c0000080ab9 */ /* 0x000fe20000000a00 */
[----:B------:R-:W-:Y:S01]  /*09a0*/  ISETP.NE.AND.EX P0, PT, RZ, UR13, PT, P0 ;  /* 0x0000000dff007c0c */ /* 0x000fe2000bf05300 */
[----:B------:R-:W-:Y:S01]  /*09b0*/  IMAD.U32 R8, RZ, RZ, UR8 ;  /* 0x00000008ff087e24 */ /* 0x000fe2000f8e00ff */
[----:B------:R-:W-:Y:S02]  /*09c0*/  SHF.R.S32.HI R7, RZ, 0x1f, R6 ;  /* 0x0000001fff077819 */ /* 0x000fe40000011406 */
[----:B------:R-:W-:-:S02]  /*09d0*/  PLOP3.LUT P2, PT, PT, PT, UP0, 0x80, 0x0 ;  /* 0x000000000000781c */ /* 0x000fc40003f4f008 */
[----:B------:R-:W-:Y:S02]  /*09e0*/  LEA.HI R7, R7, R6, RZ, 0x3 ;  /* 0x0000000607077211 */ /* 0x000fe400078f18ff */
[----:B------:R-:W-:-:S05]  /*09f0*/  MOV R9, UR9 ;  /* 0x0000000900097c02 */ /* 0x000fca0008000f00 */
[----:B------:R-:W2:Y:S01]  /*0a00*/  @P0 LDC.64 R10, c[0x0][0x230] ;  /* 0x00008c00ff0a0b82 */ /* 0x000ea20000000a00 */
[----:B------:R-:W-:-:S06]  /*0a10*/  @P1 IMAD.WIDE R8, R0, 0x2, R8 ;  /* 0x0000000200081825 */ /* 0x000fcc00078e0208 */
[----:B------:R-:W3:Y:S01]  /*0a20*/  @P2 LDG.E.U16 R8, desc[UR4][R8.64] ;  /* 0x0000000408082981 */ /* 0x000ee2000c1e1500 */
[----:B0-----:R-:W-:-:S04]  /*0a30*/  LOP3.LUT R6, R12, 0x1f, RZ, 0xc0, !PT ;  /* 0x0000001f0c067812 */ /* 0x001fc800078ec0ff */
[----:B------:R-:W-:-:S05]  /*0a40*/  LEA.HI.SX32 R7, R7, R6, 0x1d ;  /* 0x0000000607077211 */ /* 0x000fca00078feaff */
[----:B-1----:R-:W-:-:S04]  /*0a50*/  IMAD.WIDE.U32 R12, R7, 0x10, R120 ;  /* 0x00000010070c7825 */ /* 0x002fc800078e0078 */
[----:B--2---:R-:W-:Y:S02]  /*0a60*/  @P0 IMAD.WIDE.U32 R10, R7, 0x10, R10 ;  /* 0x00000010070a0825 */ /* 0x004fe400078e000a */
[----:B-----5:R-:W5:Y:S04]  /*0a70*/  LDG.E.128 R12, desc[UR4][R12.64] ;  /* 0x000000040c0c7981 */ /* 0x020f68000c1e1d00 */
[----:B------:R0:W5:Y:S01]  /*0a80*/  @P0 LDG.E.128 R24, desc[UR4][R10.64] ;  /* 0x000000040a180981 */ /* 0x000162000c1e1d00 */
        /* <DEDUP_REMOVED lines=15> */
.L_x_7516:
[----:B------:R-:W-:-:S07]  /*0b80*/  IMAD.MOV.U32 R20, RZ, RZ, R130 ;  /* 0x000000ffff147224 */ /* 0x000fce00078e0082 */
.L_x_7517:
[----:B------:R-:W-:Y:S05]  /*0b90*/  BSYNC B1 ;  /* 0x0000000000017941 */ /* 0x000fea0003800000 */
.L_x_7515:
        /* <DEDUP_REMOVED lines=16> */
.L_x_7521:
[----:B------:R-:W-:Y:S05]  /*0ca0*/  BSYNC B2 ;  /* 0x0000000000027941 */ /* 0x000fea0003800000 */
.L_x_7520:
        /* <DEDUP_REMOVED lines=42> */
.L_x_7519:
[----:B------:R-:W-:Y:S05]  /*0f50*/  BSYNC B1 ;  /* 0x0000000000017941 */ /* 0x000fea0003800000 */
.L_x_7518:
[----:B------:R-:W0:Y:S01]  /*0f60*/  LDC R102, c[0x0][0x298] ;  /* 0x0000a600ff667b82 */ /* 0x000e220000000800 */
[----:B------:R-:W-:Y:S01]  /*0f70*/  HFMA2.MMA R104, -RZ, RZ, 0.1171875, 0 ;  /* 0x2f800000ff687435 */ /* 0x000fe200000001ff */
[----:B------:R-:W-:Y:S01]  /*0f80*/  I2FP.F32.U32 R9, R20 ;  /* 0x0000001400097245 */ /* 0x000fe20000201000 */
[----:B-----5:R-:W-:Y:S01]  /*0f90*/  IMAD.U32 R10, R12, 0x10000, RZ ;  /* 0x000100000c0a7824 */ /* 0x020fe200078e00ff */
[----:B------:R-:W-:Y:S01]  /*0fa0*/  ISETP.NE.AND P1, PT, R16, 0x1, PT ;  /* 0x000000011000780c */ /* 0x000fe20003f25270 */
[----:B------:R-:W-:Y:S01]  /*0fb0*/  BSSY B1, `(.L_x_7522) ;  /* 0x0000016000017945 */ /* 0x000fe20003800000 */
[----:B------:R-:W-:Y:S01]  /*0fc0*/  @P0 SHF.L.U32 R11, R24, 0x10, RZ ;  /* 0x00000010180b0819 */ /* 0x000fe200000006ff */
[----:B------:R-:W-:Y:S01]  /*0fd0*/  VIADD R17, R16, 0x1 ;  /* 0x0000000110117836 */ /* 0x000fe20000000000 */
[----:B------:R-:W1:Y:S01]  /*0fe0*/  LDC R103, c[0x0][0x294] ;  /* 0x0000a500ff677b82 */ /* 0x000e620000000800 */
[----:B------:R-:W-:Y:S02]  /*0ff0*/  PRMT R12, R12, 0x7632, R12 ;  /* 0x000076320c0c7816 */ /* 0x000fe4000000000c */
[----:B------:R-:W-:Y:S01]  /*1000*/  FFMA.FTZ R8, R9, R104, 1.1641532182693481445e-10 ;  /* 0x2f00000009087423 */ /* 0x000fe20000010068 */
[----:B------:R-:W-:-:S04]  /*1010*/  FMUL.FTZ R9, R10, R101 ;  /* 0x000000650a097220 */ /* 0x000fc80000410000 */
[----:B0-----:R-:W-:Y:S01]  /*1020*/  FMUL.FTZ R9, R9, R102 ;  /* 0x0000006609097220 */ /* 0x001fe20000410000 */
        /* <DEDUP_REMOVED lines=13> */
.L_x_7523:
[----:B------:R-:W-:-:S07]  /*1100*/  IMAD.MOV.U32 R9, RZ, RZ, R130 ;  /* 0x000000ffff097224 */ /* 0x000fce00078e0082 */
.L_x_7524:
[----:B------:R-:W-:Y:S05]  /*1110*/  BSYNC B1 ;  /* 0x0000000000017941 */ /* 0x000fea0003800000 */
.L_x_7522:
        /* <DEDUP_REMOVED lines=16> */
.L_x_7528:
[----:B------:R-:W-:Y:S05]  /*1220*/  BSYNC B2 ;  /* 0x0000000000027941 */ /* 0x000fea0003800000 */
.L_x_7527:
        /* <DEDUP_REMOVED lines=42> */
.L_x_7526:
[----:B------:R-:W-:Y:S05]  /*14d0*/  BSYNC B1 ;  /* 0x0000000000017941 */ /* 0x000fea0003800000 */
.L_x_7525:
        /* <DEDUP_REMOVED lines=23> */
.L_x_7530:
[----:B------:R-:W-:-:S07]  /*1650*/  MOV R12, R130 ;  /* 0x00000082000c7202 */ /* 0x000fce0000000f00 */
.L_x_7531:
[----:B------:R-:W-:Y:S05]  /*1660*/  BSYNC B1 ;  /* 0x0000000000017941 */ /* 0x000fea0003800000 */
.L_x_7529:
        /* <DEDUP_REMOVED lines=16> */
.L_x_7535:
[----:B------:R-:W-:Y:S05]  /*1770*/  BSYNC B2 ;  /* 0x0000000000027941 */ /* 0x000fea0003800000 */
.L_x_7534:
        /* <DEDUP_REMOVED lines=42> */
.L_x_7533:
[----:B------:R-:W-:Y:S05]  /*1a20*/  BSYNC B1 ;  /* 0x0000000000017941 */ /* 0x000fea0003800000 */
.L_x_7532:
[----:B------:R-:W-:Y:S01]  /*1a30*/  I2FP.F32.U32 R11, R12 ;  /* 0x0000000c000b7245 */ /* 0x000fe20000201000 */
[----:B------:R-:W-:Y:S01]  /*1a40*/  IMAD.U32 R12, R13, 0x10000, RZ ;  /* 0x000100000d0c7824 */ /* 0x000fe200078e00ff */
[----:B------:R-:W-:Y:S01]  /*1a50*/  ISETP.NE.AND P2, PT, R16, 0x1, PT ;  /* 0x000000011000780c */ /* 0x000fe20003f45270 */
[----:B------:R-:W-:Y:S01]  /*1a60*/  BSSY B1, `(.L_x_7536) ;  /* 0x0000014000017945 */ /* 0x000fe20003800000 */
[----:B------:R-:W-:Y:S01]  /*1a70*/  @P0 SHF.L.U32 R17, R25, 0x10, RZ ;  /* 0x0000001019110819 */ /* 0x000fe200000006ff */
[----:B------:R-:W-:Y:S01]  /*1a80*/  FFMA.FTZ R10, R11, R104, 1.1641532182693481445e-10 ;  /* 0x2f0000000b0a7423 */ /* 0x000fe20000010068 */
[----:B------:R-:W-:-:S04]  /*1a90*/  FMUL.FTZ R11, R12, R101 ;  /* 0x000000650c0b7220 */ /* 0x000fc80000410000 */
[----:B------:R-:W-:Y:S01]  /*1aa0*/  FMUL.FTZ R11, R11, R102 ;  /* 0x000000660b0b7220 */ /* 0x000fe20000410000 */
[----:B------:R-:W-:-:S04]  /*1ab0*/  FSETP.GTU.FTZ.AND P1, PT, R10, R103, PT ;  /* 0x000000670a00720b */ /* 0x000fc80003f3c000 */
[----:B------:R-:W-:Y:S02]  /*1ac0*/  FSEL R10, R11, RZ, !P1 ;  /* 0x000000ff0b0a7208 */ /* 0x000fe40004800000 */
[----:B------:R-:W-:-:S03]  /*1ad0*/  PRMT R11, R13, 0x7632, R11 ;  /* 0x000076320d0b7816 */ /* 0x000fc6000000000b */
        /* <DEDUP_REMOVED lines=11> */
.L_x_7537:
[----:B------:R-:W-:-:S07]  /*1b90*/  IMAD.MOV.U32 R92, RZ, RZ, R130 ;  /* 0x000000ffff5c7224 */ /* 0x000fce00078e0082 */
.L_x_7538:
[----:B------:R-:W-:Y:S05]  /*1ba0*/  BSYNC B1 ;  /* 0x0000000000017941 */ /* 0x000fea0003800000 */
.L_x_7536:
        /* <DEDUP_REMOVED lines=16> */
.L_x_7542:
[----:B------:R-:W-:Y:S05]  /*1cb0*/  BSYNC B2 ;  /* 0x0000000000027941 */ /* 0x000fea0003800000 */
.L_x_7541:
        /* <DEDUP_REMOVED lines=42> */
.L_x_7540:
[----:B------:R-:W-:Y:S05]  /*1f60*/  BSYNC B1 ;  /* 0x0000000000017941 */ /* 0x000fea0003800000 */
.L_x_7539:
        /* <DEDUP_REMOVED lines=22> */
.L_x_7544:
[----:B------:R-:W-:-:S07]  /*20d0*/  MOV R92, R130 ;  /* 0x00000082005c7202 */ /* 0x000fce0000000f00 */
.L_x_7545:
[----:B------:R-:W-:Y:S05]  /*20e0*/  BSYNC B1 ;  /* 0x0000000000017941 */ /* 0x000fea0003800000 */
.L_x_7543:
        /* <DEDUP_REMOVED lines=16> */
.L_x_7549:
[----:B------:R-:W-:Y:S05]  /*21f0*/  BSYNC B2 ;  /* 0x0000000000027941 */ /* 0x000fea0003800000 */
.L_x_7548:
        /* <DEDUP_REMOVED lines=42> */
.L_x_7547:
[----:B------:R-:W-:Y:S05]  /*24a0*/  BSYNC B1 ;  /* 0x0000000000017941 */ /* 0x000fea0003800000 */
.L_x_7546:
[----:B------:R-:W-:Y:S01]  /*24b0*/  I2FP.F32.U32 R13, R92 ;  /* 0x0000005c000d7245 */ /* 0x000fe20000201000 */
[----:B------:R-:W-:Y:S01]  /*24c0*/  IMAD.U32 R16, R14, 0x10000, RZ ;  /* 0x000100000e107824 */ /* 0x000fe200078e00ff */
        /* <DEDUP_REMOVED lines=20> */
.L_x_7551:
[----:B------:R-:W-:-:S07]  /*2610*/  IMAD.MOV.U32 R13, RZ, RZ, R130 ;  /* 0x000000ffff0d7224 */ /* 0x000fce00078e0082 */
.L_x_7552:
[----:B------:R-:W-:Y:S05]  /*2620*/  BSYNC B1 ;  /* 0x0000000000017941 */ /* 0x000fea0003800000 */
.L_x_7550:
        /* <DEDUP_REMOVED lines=16> */
.L_x_7556:
[----:B------:R-:W-:Y:S05]  /*2730*/  BSYNC B2 ;  /* 0x0000000000027941 */ /* 0x000fea0003800000 */
.L_x_7555:
        /* <DEDUP_REMOVED lines=42> */
.L_x_7554:
[----:B------:R-:W-:Y:S05]  /*29e0*/  BSYNC B1 ;  /* 0x0000000000017941 */ /* 0x000fea0003800000 */
.L_x_7553:
        /* <DEDUP_REMOVED lines=22> */
.L_x_7558:
[----:B------:R-:W-:-:S07]  /*2b50*/  MOV R14, R130 ;  /* 0x00000082000e7202 */ /* 0x000fce0000000f00 */
.L_x_7559:
[----:B------:R-:W-:Y:S05]  /*2b60*/  BSYNC B1 ;  /* 0x0000000000017941 */ /* 0x000fea0003800000 */
.L_x_7557:
        /* <DEDUP_REMOVED lines=16> */
.L_x_7563:
[----:B------:R-:W-:Y:S05]  /*2c70*/  BSYNC B2 ;  /* 0x0000000000027941 */ /* 0x000fea0003800000 */
.L_x_7562:
        /* <DEDUP_REMOVED lines=42> */
.L_x_7561:
[----:B------:R-:W-:Y:S05]  /*2f20*/  BSYNC B1 ;  /* 0x0000000000017941 */ /* 0x000fea0003800000 */
.L_x_7560:
        /* <DEDUP_REMOVED lines=22> */
.L_x_7565:
[----:B------:R-:W-:-:S07]  /*3090*/  IMAD.MOV.U32 R94, RZ, RZ, R130 ;  /* 0x000000ffff5e7224 */ /* 0x000fce00078e0082 */
.L_x_7566:
[----:B------:R-:W-:Y:S05]  /*30a0*/  BSYNC B1 ;  /* 0x0000000000017941 */ /* 0x000fea0003800000 */
.L_x_7564:
        /* <DEDUP_REMOVED lines=18> */
.L_x_7570:
[----:B------:R-:W-:Y:S05]  /*31d0*/  BSYNC B2 ;  /* 0x0000000000027941 */ /* 0x000fea0003800000 */
.L_x_7569:
        /* <DEDUP_REMOVED lines=42> */
.L_x_7568:
[----:B------:R-:W-:Y:S05]  /*3480*/  BSYNC B1 ;  /* 0x0000000000017941 */ /* 0x000fea0003800000 */
.L_x_7567:
[----:B------:R-:W-:Y:S01]  /*3490*/  I2FP.F32.U32 R17, R94 ;  /* 0x0000005e00117245 */ /* 0x000fe20000201000 */
[----:B------:R-:W0:Y:S01]  /*34a0*/  LDC.64 R116, c[0x0][0x238] ;  /* 0x00008e00ff747b82 */ /* 0x000e220000000a00 */
[----:B------:R-:W-:Y:S02]  /*34b0*/  SEL R93, RZ, 0x100, P4 ;  /* 0x00000100ff5d7807 */ /* 0x000fe40002000000 */
[----:B------:R-:W-:Y:S01]  /*34c0*/  SEL R96, RZ, 0x10000, P5 ;  /* 0x00010000ff607807 */ /* 0x000fe20002800000 */
[----:B------:R-:W-:Y:S01]  /*34d0*/  FFMA.FTZ R16, R17, R104, 1.1641532182693481445e-10 ;  /* 0x2f00000011107423 */ /* 0x000fe20000010068 */
[----:B------:R-:W-:Y:S02]  /*34e0*/  ISETP.NE.AND P5, PT, R23, RZ, PT ;  /* 0x000000ff1700720c */ /* 0x000fe40003fa5270 */
[----:B------:R-:W-:Y:S01]  /*34f0*/  ISETP.NE.AND P6, PT, R22, RZ, PT ;  /* 0x000000ff1600720c */ /* 0x000fe20003fc5270 */
[----:B------:R-:W1:Y:S01]  /*3500*/  LDC.64 R112, c[0x0][0x240] ;  /* 0x00009000ff707b82 */ /* 0x000e620000000a00 */
[----:B------:R-:W-:-:S02]  /*3510*/  FSETP.GTU.FTZ.AND P4, PT, R16, R103, PT ;  /* 0x000000671000720b */ /* 0x000fc40003f9c000 */
[----:B------:R-:W-:Y:S02]  /*3520*/  SHF.L.U32 R16, R15, 0x10, RZ ;  /* 0x000000100f107819 */ /* 0x000fe400000006ff */
[----:B------:R-:W-:Y:S02]  /*3530*/  SEL R17, RZ, 0x1, P2 ;  /* 0x00000001ff117807 */ /* 0x000fe40001000000 */
[----:B------:R-:W-:Y:S01]  /*3540*/  SEL R20, RZ, 0x1, P1 ;  /* 0x00000001ff147807 */ /* 0x000fe20000800000 */
[----:B------:R-:W2:Y:S01]  /*3550*/  @P0 LDC.64 R18, c[0x0][0x230] ;  /* 0x00008c00ff120b82 */ /* 0x000ea20000000a00 */
[----:B------:R-:W-:Y:S01]  /*3560*/  SEL R22, RZ, 0x1, P5 ;  /* 0x00000001ff167807 */ /* 0x000fe20002800000 */
[----:B------:R-:W-:Y:S01]  /*3570*/  FMUL.FTZ R15, R16, R101 ;  /* 0x00000065100f7220 */ /* 0x000fe20000410000 */
[----:B------:R-:W-:Y:S01]  /*3580*/  IMAD.WIDE.U32 R16, R17, 0x1000000, RZ ;  /* 0x0100000011107825 */ /* 0x000fe200078e00ff */
[----:B------:R-:W-:-:S03]  /*3590*/  @P0 PRMT R92, R27, 0x7632, R92 ;  /* 0x000076321b5c0816 */ /* 0x000fc6000000005c */
[----:B------:R-:W-:Y:S01]  /*35a0*/  FMUL.FTZ R15, R15, R102 ;  /* 0x000000660f0f7220 */ /* 0x000fe20000410000 */
[----:B------:R-:W-:Y:S01]  /*35b0*/  IMAD.WIDE.U32 R20, R20, 0x10000, RZ ;  /* 0x0001000014147825 */ /* 0x000fe200078e00ff */
[----:B------:R-:W-:Y:S02]  /*35c0*/  SEL R94, RZ, 0x1000000, P4 ;  /* 0x01000000ff5e7807 */ /* 0x000fe40002000000 */
[----:B------:R-:W-:Y:S01]  /*35d0*/  SEL R107, RZ, 0x1, P6 ;  /* 0x00000001ff6b7807 */ /* 0x000fe20003000000 */
[----:B------:R-:W-:Y:S01]  /*35e0*/  IMAD.WIDE.U32 R22, R22, 0x100, RZ ;  /* 0x0000010016167825 */ /* 0x000fe200078e00ff */
[----:B------:R-:W-:Y:S02]  /*35f0*/  FSEL R15, R15, RZ, !P4 ;  /* 0x000000ff0f0f7208 */ /* 0x000fe40006000000 */
[----:B------:R-:W-:Y:S01]  /*3600*/  LOP3.LUT R93, R93, R94, R96, 0xfe, !PT ;  /* 0x0000005e5d5d7212 */ /* 0x000fe200078efe60 */
[----:B------:R-:W-:Y:S01]  /*3610*/  @P0 IMAD.U32 R92, R92, 0x10000, RZ ;  /* 0x000100005c5c0824 */ /* 0x000fe200078e00ff */
[----:B------:R-:W-:Y:S01]  /*3620*/  LOP3.LUT R106, R22, R16, R20, 0xfe, !PT ;  /* 0x00000010166a7212 */ /* 0x000fe200078efe14 */
[----:B0-----:R-:W-:Y:S01]  /*3630*/  IMAD.WIDE.U32 R96, R7, 0x10, R116 ;  /* 0x0000001007607825 */ /* 0x001fe200078e0074 */
[----:B------:R-:W-:-:S03]  /*3640*/  SEL R16, RZ, 0x1, P3 ;  /* 0x00000001ff107807 */ /* 0x000fc60001800000 */
[----:B------:R-:W-:Y:S01]  /*3650*/  @P0 FADD.FTZ R15, R15, R92 ;  /* 0x0000005c0f0f0221 */ /* 0x000fe20000010000 */
[----:B------:R-:W-:Y:S01]  /*3660*/  LOP3.LUT R106, R106, R107, RZ, 0xfc, !PT ;  /* 0x0000006b6a6a7212 */ /* 0x000fe200078efcff */
[----:B-1----:R-:W-:Y:S01]  /*3670*/  IMAD.WIDE.U32 R98, R7, 0x8, R112 ;  /* 0x0000000807627825 */ /* 0x002fe200078e0070 */
[----:B------:R-:W-:Y:S02]  /*3680*/  LOP3.LUT R17, R17, R93, R16, 0xfe, !PT ;  /* 0x0000005d11117212 */ /* 0x000fe400078efe10 */
[----:B------:R-:W-:Y:S02]  /*3690*/  IADD3 R16, R7, 0x20, RZ ;  /* 0x0000002007107810 */ /* 0x000fe40007ffe0ff */
[----:B------:R-:W-:Y:S02]  /*36a0*/  F2FP.BF16.F32.PACK_AB R94, R13, R12 ;  /* 0x0000000c0d5e723e */ /* 0x000fe400000010ff */
[----:B------:R-:W-:Y:S01]  /*36b0*/  F2FP.BF16.F32.PACK_AB R93, R11, R10 ;  /* 0x0000000a0b5d723e */ /* 0x000fe200000010ff */
[----:B--2---:R-:W-:Y:S01]  /*36c0*/  @P0 IMAD.WIDE.U32 R18, R16, 0x10, R18 ;  /* 0x0000001010120825 */ /* 0x004fe200078e0012 */
        /* <DEDUP_REMOVED lines=20> */
.L_x_7572:
[----:B------:R-:W-:-:S07]  /*3810*/  IMAD.MOV.U32 R17, RZ, RZ, R130 ;  /* 0x000000ffff117224 */ /* 0x000fce00078e0082 */
.L_x_7573:
[----:B------:R-:W-:Y:S05]  /*3820*/  BSYNC B1 ;  /* 0x0000000000017941 */ /* 0x000fea0003800000 */
.L_x_7571:
        /* <DEDUP_REMOVED lines=16> */
.L_x_7577:
[----:B------:R-:W-:Y:S05]  /*3930*/  BSYNC B2 ;  /* 0x0000000000027941 */ /* 0x000fea0003800000 */
.L_x_7576:
        /* <DEDUP_REMOVED lines=42> */
.L_x_7575:
[----:B------:R-:W-:Y:S05]  /*3be0*/  BSYNC B1 ;  /* 0x0000000000017941 */ /* 0x000fea0003800000 */
.L_x_7574:
[----:B------:R-:W-:Y:S01]  /*3bf0*/  I2FP.F32.U32 R17, R17 ;  /* 0x0000001100117245 */ /* 0x000fe20000201000 */
[----:B------:R-:W-:Y:S01]  /*3c00*/  BSSY B1, `(.L_x_7578) ;  /* 0x0000017000017945 */ /* 0x000fe20003800000 */
[----:B-----5:R-:W-:Y:S02]  /*3c10*/  SHF.L.U32 R92, R20, 0x10, RZ ;  /* 0x00000010145c7819 */ /* 0x020fe400000006ff */
        /* <DEDUP_REMOVED lines=20> */
.L_x_7579:
[----:B------:R-:W-:-:S07]  /*3d60*/  MOV R18, R130 ;  /* 0x0000008200127202 */ /* 0x000fce0000000f00 */
.L_x_7580:
[----:B------:R-:W-:Y:S05]  /*3d70*/  BSYNC B1 ;  /* 0x0000000000017941 */ /* 0x000fea0003800000 */
.L_x_7578:
        /* <DEDUP_REMOVED lines=16> */
.L_x_7584:
[----:B------:R-:W-:Y:S05]  /*3e80*/  BSYNC B2 ;  /* 0x0000000000027941 */ /* 0x000fea0003800000 */
.L_x_7583:
        /* <DEDUP_REMOVED lines=42> */
.L_x_7582:
[----:B------:R-:W-:Y:S05]  /*4130*/  BSYNC B1 ;  /* 0x0000000000017941 */ /* 0x000fea0003800000 */
.L_x_7581:
        /* <DEDUP_REMOVED lines=23> */
.L_x_7586:
[----:B------:R-:W-:-:S07]  /*42b0*/  IMAD.MOV.U32 R19, RZ, RZ, R130 ;  /* 0x000000ffff137224 */ /* 0x000fce00078e0082 */
.L_x_7587:
[----:B------:R-:W-:Y:S05]  /*42c0*/  BSYNC B1 ;  /* 0x0000000000017941 */ /* 0x000fea0003800000 */
.L_x_7585:
        /* <DEDUP_REMOVED lines=16> */
.L_x_7591:
[----:B------:R-:W-:Y:S05]  /*43d0*/  BSYNC B2 ;  /* 0x0000000000027941 */ /* 0x000fea0003800000 */
.L_x_7590:
        /* <DEDUP_REMOVED lines=42> */
.L_x_7589:
[----:B------:R-:W-:Y:S05]  /*4680*/  BSYNC B1 ;  /* 0x0000000000017941 */ /* 0x000fea0003800000 */
.L_x_7588:
        /* <DEDUP_REMOVED lines=22> */
.L_x_7593:
[----:B------:R-:W-:-:S07]  /*47f0*/  MOV R20, R130 ;  /* 0x0000008200147202 */ /* 0x000fce0000000f00 */
.L_x_7594:
[----:B------:R-:W-:Y:S05]  /*4800*/  BSYNC B1 ;  /* 0x0000000000017941 */ /* 0x000fea0003800000 */
.L_x_7592:
        /* <DEDUP_REMOVED lines=16> */
.L_x_7598:
[----:B------:R-:W-:Y:S05]  /*4910*/  BSYNC B2 ;  /* 0x0000000000027941 */ /* 0x000fea0003800000 */
.L_x_7597:
        /* <DEDUP_REMOVED lines=42> */
.L_x_7596:
[----:B------:R-:W-:Y:S05]  /*4bc0*/  BSYNC B1 ;  /* 0x0000000000017941 */ /* 0x000fea0003800000 */
.L_x_7595:
        /* <DEDUP_REMOVED lines=22> */
.L_x_7600:
[----:B------:R-:W-:-:S07]  /*4d30*/  IMAD.MOV.U32 R21, RZ, RZ, R130 ;  /* 0x000000ffff157224 */ /* 0x000fce00078e0082 */
.L_x_7601:
[----:B------:R-:W-:Y:S05]  /*4d40*/  BSYNC B1 ;  /* 0x0000000000017941 */ /* 0x000fea0003800000 */
.L_x_7599:
        /* <DEDUP_REMOVED lines=16> */
.L_x_7605:
[----:B------:R-:W-:Y:S05]  /*4e50*/  BSYNC B2 ;  /* 0x0000000000027941 */ /* 0x000fea0003800000 */
.L_x_7604:
        /* <DEDUP_REMOVED lines=42> */
.L_x_7603:
[----:B------:R-:W-:Y:S05]  /*5100*/  BSYNC B1 ;  /* 0x0000000000017941 */ /* 0x000fea0003800000 */
.L_x_7602:
        /* <DEDUP_REMOVED lines=22> */
.L_x_7607:
[----:B------:R-:W-:-:S07]  /*5270*/  MOV R92, R130 ;  /* 0x00000082005c7202 */ /* 0x000fce0000000f00 */
.L_x_7608:
[----:B------:R-:W-:Y:S05]  /*5280*/  BSYNC B1 ;  /* 0x0000000000017941 */ /* 0x000fea0003800000 */
.L_x_7606:
        /* <DEDUP_REMOVED lines=16> */
.L_x_7612:
[----:B------:R-:W-:Y:S05]  /*5390*/  BSYNC B2 ;  /* 0x0000000000027941 */ /* 0x000fea0003800000 */
.L_x_7611:
        /* <DEDUP_REMOVED lines=42> */
.L_x_7610:
[----:B------:R-:W-:Y:S05]  /*5640*/  BSYNC B1 ;  /* 0x0000000000017941 */ /* 0x000fea0003800000 */
.L_x_7609:
        /* <DEDUP_REMOVED lines=22> */
.L_x_7614:
[----:B------:R-:W-:-:S07]  /*57b0*/  IMAD.MOV.U32 R92, RZ, RZ, R130 ;  /* 0x000000ffff5c7224 */ /* 0x000fce00078e0082 */
.L_x_7615:
[----:B------:R-:W-:Y:S05]  /*57c0*/  BSYNC B1 ;  /* 0x0000000000017941 */ /* 0x000fea0003800000 */
.L_x_7613:
        /* <DEDUP_REMOVED lines=16> */
.L_x_7619:
[----:B------:R-:W-:Y:S05]  /*58d0*/  BSYNC B2 ;  /* 0x0000000000027941 */ /* 0x000fea0003800000 */
.L_x_7618:
        /* <DEDUP_REMOVED lines=42> */
.L_x_7617:
[----:B------:R-:W-:Y:S05]  /*5b80*/  BSYNC B1 ;  /* 0x0000000000017941 */ /* 0x000fea0003800000 */
.L_x_7616:
        /* <DEDUP_REMOVED lines=22> */
.L_x_7621:
[----:B------:R-:W-:-:S07]  /*5cf0*/  MOV R92, R130 ;  /* 0x00000082005c7202 */ /* 0x000fce0000000f00 */
.L_x_7622:
[----:B------:R-:W-:Y:S05]  /*5d00*/  BSYNC B1 ;  /* 0x0000000000017941 */ /* 0x000fea0003800000 */
.L_x_7620:
        /* <DEDUP_REMOVED lines=18> */
.L_x_7626:
[----:B------:R-:W-:Y:S05]  /*5e30*/  BSYNC B2 ;  /* 0x0000000000027941 */ /* 0x000fea0003800000 */
.L_x_7625:
        /* <DEDUP_REMOVED lines=42> */
.L_x_7624:
[----:B------:R-:W-:Y:S05]  /*60e0*/  BSYNC B1 ;  /* 0x0000000000017941 */ /* 0x000fea0003800000 */
.L_x_7623:
[----:B------:R-:W-:Y:S01]  /*60f0*/  I2FP.F32.U32 R93, R92 ;  /* 0x0000005c005d7245 */ /* 0x000fe20000201000 */
[----:B------:R-:W-:Y:S01]  /*6100*/  IMAD.U32 R94, R23, 0x10000, RZ ;  /* 0x00010000175e7824 */ /* 0x000fe200078e00ff */
[----:B------:R-:W-:Y:S02]  /*6110*/  ISETP.NE.AND P6, PT, R105, RZ, PT ;  /* 0x000000ff6900720c */ /* 0x000fe40003fc5270 */
[----:B------:R-:W-:Y:S01]  /*6120*/  SEL R105, RZ, 0x100, P4 ;  /* 0x00000100ff697807 */ /* 0x000fe20002000000 */
[----:B------:R-:W-:Y:S01]  /*6130*/  FFMA.FTZ R92, R93, R104, 1.1641532182693481445e-10 ;  /* 0x2f0000005d5c7423 */ /* 0x000fe20000010068 */
[----:B------:R-:W-:Y:S01]  /*6140*/  SEL R108, RZ, 0x10000, P5 ;  /* 0x00010000ff6c7807 */ /* 0x000fe20002800000 */
[----:B------:R-:W-:Y:S01]  /*6150*/  FMUL.FTZ R23, R94, R101 ;  /* 0x000000655e177220 */ /* 0x000fe20000410000 */
[----:B------:R-:W-:Y:S02]  /*6160*/  ISETP.NE.AND P5, PT, R106, RZ, PT ;  /* 0x000000ff6a00720c */ /* 0x000fe40003fa5270 */
[----:B------:R-:W-:Y:S01]  /*6170*/  FSETP.GTU.FTZ.AND P4, PT, R92, R103, PT ;  /* 0x000000675c00720b */ /* 0x000fe20003f9c000 */
[----:B------:R-:W-:Y:S01]  /*6180*/  FMUL.FTZ R23, R23, R102 ;  /* 0x0000006617177220 */ /* 0x000fe20000410000 */
[----:B------:R-:W0:Y:S01]  /*6190*/  @P0 LDC.64 R92, c[0x0][0x230] ;  /* 0x00008c00ff5c0b82 */ /* 0x000e220000000a00 */
[----:B------:R-:W-:-:S02]  /*61a0*/  SEL R96, RZ, 0x1, P2 ;  /* 0x00000001ff607807 */ /* 0x000fc40001000000 */
[----:B------:R-:W-:Y:S02]  /*61b0*/  SEL R95, RZ, 0x1, P1 ;  /* 0x00000001ff5f7807 */ /* 0x000fe40000800000 */
[----:B------:R-:W-:Y:S01]  /*61c0*/  SEL R106, RZ, 0x1, P5 ;  /* 0x00000001ff6a7807 */ /* 0x000fe20002800000 */
[----:B------:R-:W-:Y:S01]  /*61d0*/  IMAD.WIDE.U32 R96, R96, 0x1000000, RZ ;  /* 0x0100000060607825 */ /* 0x000fe200078e00ff */
[----:B------:R-:W-:Y:S02]  /*61e0*/  @P0 PRMT R98, R27, 0x7632, R98 ;  /* 0x000076321b620816 */ /* 0x000fe40000000062 */
[----:B------:R-:W-:Y:S01]  /*61f0*/  SEL R109, RZ, 0x1000000, P4 ;  /* 0x01000000ff6d7807 */ /* 0x000fe20002000000 */
[----:B------:R-:W-:Y:S01]  /*6200*/  IMAD.WIDE.U32 R94, R95, 0x10000, RZ ;  /* 0x000100005f5e7825 */ /* 0x000fe200078e00ff */
[----:B------:R-:W-:Y:S02]  /*6210*/  @P0 SHF.L.U32 R98, R98, 0x10, RZ ;  /* 0x0000001062620819 */ /* 0x000fe400000006ff */
[----:B------:R-:W-:Y:S01]  /*6220*/  FSEL R23, R23, RZ, !P4 ;  /* 0x000000ff17177208 */ /* 0x000fe20006000000 */
[----:B------:R-:W-:Y:S01]  /*6230*/  IMAD.WIDE.U32 R106, R106, 0x100, RZ ;  /* 0x000001006a6a7825 */ /* 0x000fe200078e00ff */
[----:B------:R-:W-:-:S02]  /*6240*/  SEL R111, RZ, 0x1, P3 ;  /* 0x00000001ff6f7807 */ /* 0x000fc40001800000 */
[----:B------:R-:W-:Y:S01]  /*6250*/  SEL R99, RZ, 0x1, P6 ;  /* 0x00000001ff637807 */ /* 0x000fe20003000000 */
[----:B------:R-:W-:Y:S01]  /*6260*/  @P0 FADD.FTZ R23, R23, R98 ;  /* 0x0000006217170221 */ /* 0x000fe20000010000 */
[----:B------:R-:W-:Y:S02]  /*6270*/  LOP3.LUT R106, R106, R96, R94, 0xfe, !PT ;  /* 0x000000606a6a7212 */ /* 0x000fe400078efe5e */
[----:B------:R-:W-:Y:S01]  /*6280*/  LOP3.LUT R96, R105, R109, R108, 0xfe, !PT ;  /* 0x0000006d69607212 */ /* 0x000fe200078efe6c */
[----:B------:R-:W-:Y:S01]  /*6290*/  VIADD R105, R7, 0x40 ;  /* 0x0000004007697836 */ /* 0x000fe20000000000 */
[----:B------:R-:W-:Y:S01]  /*62a0*/  LOP3.LUT R106, R106, R99, RZ, 0xfc, !PT ;  /* 0x000000636a6a7212 */ /* 0x000fe200078efcff */
[----:B------:R-:W-:Y:S01]  /*62b0*/  IMAD.WIDE.U32 R108, R16, 0x10, R116 ;  /* 0x00000010106c7825 */ /* 0x000fe200078e0074 */
[----:B------:R-:W-:Y:S02]  /*62c0*/  LOP3.LUT R111, R97, R96, R111, 0xfe, !PT ;  /* 0x00000060616f7212 */ /* 0x000fe400078efe6f */
[----:B------:R-:W-:Y:S01]  /*62d0*/  F2FP.BF16.F32.PACK_AB R98, R22, R21 ;  /* 0x000000151662723e */ /* 0x000fe200000010ff */
[----:B0-----:R-:W-:Y:S01]  /*62e0*/  @P0 IMAD.WIDE.U32 R114, R105, 0x10, R92 ;  /* 0x0000001069720825 */ /* 0x001fe200078e005c */
[----:B------:R-:W-:-:S02]  /*62f0*/  F2FP.BF16.F32.PACK_AB R97, R20, R19 ;  /* 0x000000131461723e */ /* 0x000fc400000010ff */
[----:B------:R-:W-:Y:S01]  /*6300*/  F2FP.BF16.F32.PACK_AB R96, R18, R17 ;  /* 0x000000111260723e */ /* 0x000fe200000010ff */
[----:B------:R-:W-:Y:S01]  /*6310*/  IMAD.WIDE.U32 R92, R105, 0x10, R120 ;  /* 0x00000010695c7825 */ /* 0x000fe200078e0078 */
        /* <DEDUP_REMOVED lines=19> */
.L_x_7628:
[----:B------:R-:W-:-:S07]  /*6450*/  MOV R96, R130 ;  /* 0x0000008200607202 */ /* 0x000fce0000000f00 */
.L_x_7629:
[----:B------:R-:W-:Y:S05]  /*6460*/  BSYNC B1 ;  /* 0x0000000000017941 */ /* 0x000fea0003800000 */
.L_x_7627:
        /* <DEDUP_REMOVED lines=16> */
.L_x_7633:
[----:B------:R-:W-:Y:S05]  /*6570*/  BSYNC B2 ;  /* 0x0000000000027941 */ /* 0x000fea0003800000 */
.L_x_7632:
        /* <DEDUP_REMOVED lines=42> */
.L_x_7631:
[----:B------:R-:W-:Y:S05]  /*6820*/  BSYNC B1 ;  /* 0x0000000000017941 */ /* 0x000fea0003800000 */
.L_x_7630:
[----:B------:R-:W-:Y:S01]  /*6830*/  I2FP.F32.U32 R97, R96 ;  /* 0x0000006000617245 */ /* 0x000fe20000201000 */
[----:B-----5:R-:W-:Y:S01]  /*6840*/  IMAD.U32 R98, R92, 0x10000, RZ ;  /* 0x000100005c627824 */ /* 0x020fe200078e00ff */
        /* <DEDUP_REMOVED lines=21> */
.L_x_7635:
[----:B------:R-:W-:-:S07]  /*69a0*/  IMAD.MOV.U32 R96, RZ, RZ, R130 ;  /* 0x000000ffff607224 */ /* 0x000fce00078e0082 */
.L_x_7636:
[----:B------:R-:W-:Y:S05]  /*69b0*/  BSYNC B1 ;  /* 0x0000000000017941 */ /* 0x000fea0003800000 */
.L_x_7634:
        /* <DEDUP_REMOVED lines=16> */
.L_x_7640:
[----:B------:R-:W-:Y:S05]  /*6ac0*/  BSYNC B2 ;  /* 0x0000000000027941 */ /* 0x000fea0003800000 */
.L_x_7639:
        /* <DEDUP_REMOVED lines=42> */
.L_x_7638:
[----:B------:R-:W-:Y:S05]  /*6d70*/  BSYNC B1 ;  /* 0x0000000000017941 */ /* 0x000fea0003800000 */
.L_x_7637:
        /* <DEDUP_REMOVED lines=10> */
[----:B------:R-:W-:Y:S01]  /*6e20*/  @P0 IMAD.U32 R96, R96, 0x10000, RZ ;  /* 0x0001000060600824 */ /* 0x000fe200078e00ff */
        /* <DEDUP_REMOVED lines=12> */
.L_x_7642:
[----:B------:R-:W-:-:S07]  /*6ef0*/  MOV R92, R130 ;  /* 0x00000082005c7202 */ /* 0x000fce0000000f00 */
.L_x_7643:
[----:B------:R-:W-:Y:S05]  /*6f00*/  BSYNC B1 ;  /* 0x0000000000017941 */ /* 0x000fea0003800000 */
.L_x_7641:
        /* <DEDUP_REMOVED lines=16> */
.L_x_7647:
[----:B------:R-:W-:Y:S05]  /*7010*/  BSYNC B2 ;  /* 0x0000000000027941 */ /* 0x000fea0003800000 */
.L_x_7646:
        /* <DEDUP_REMOVED lines=42> */
.L_x_7645:
[----:B------:R-:W-:Y:S05]  /*72c0*/  BSYNC B1 ;  /* 0x0000000000017941 */ /* 0x000fea0003800000 */
.L_x_7644:
        /* <DEDUP_REMOVED lines=22> */
.L_x_7649:
[----:B------:R-:W-:-:S07]  /*7430*/  IMAD.MOV.U32 R99, RZ, RZ, R130 ;  /* 0x000000ffff637224 */ /* 0x000fce00078e0082 */
.L_x_7650:
[----:B------:R-:W-:Y:S05]  /*7440*/  BSYNC B1 ;  /* 0x0000000000017941 */ /* 0x000fea0003800000 */
.L_x_7648:
        /* <DEDUP_REMOVED lines=16> */
.L_x_7654:
[----:B------:R-:W-:Y:S05]  /*7550*/  BSYNC B2 ;  /* 0x0000000000027941 */ /* 0x000fea0003800000 */
.L_x_7653:
        /* <DEDUP_REMOVED lines=42> */
[----:B------:R-:W-:-:S07]  /*7800*/  LOP3.LUT R123, R93, UR33, R96, 0x96, !PT ;  /* 0x000000215d7b7c12 */ /* 0x000fce000f8e9660 */
.L_x_7652:
[----:B------:R-:W-:Y:S05]  /*7810*/  BSYNC B1 ;  /* 0x0000000000017941 */ /* 0x000fea0003800000 */
.L_x_7651:
        /* <DEDUP_REMOVED lines=22> */
.L_x_7656:
[----:B------:R-:W-:-:S07]  /*7980*/  IMAD.MOV.U32 R98, RZ, RZ, R130 ;  /* 0x000000ffff627224 */ /* 0x000fce00078e0082 */
.L_x_7657:
[----:B------:R-:W-:Y:S05]  /*7990*/  BSYNC B1 ;  /* 0x0000000000017941 */ /* 0x000fea0003800000 */
.L_x_7655:
        /* <DEDUP_REMOVED lines=16> */
.L_x_7661:
[----:B------:R-:W-:Y:S05]  /*7aa0*/  BSYNC B2 ;  /* 0x0000000000027941 */ /* 0x000fea0003800000 */
.L_x_7660:
        /* <DEDUP_REMOVED lines=43> */
.L_x_7659:
[----:B------:R-:W-:Y:S05]  /*7d60*/  BSYNC B1 ;  /* 0x0000000000017941 */ /* 0x000fea0003800000 */
.L_x_7658:
        /* <DEDUP_REMOVED lines=22> */
.L_x_7663:
[----:B------:R-:W-:-:S07]  /*7ed0*/  IMAD.MOV.U32 R111, RZ, RZ, R130 ;  /* 0x000000ffff6f7224 */ /* 0x000fce00078e0082 */
.L_x_7664:
[----:B------:R-:W-:Y:S05]  /*7ee0*/  BSYNC B1 ;  /* 0x0000000000017941 */ /* 0x000fea0003800000 */
.L_x_7662:
        /* <DEDUP_REMOVED lines=16> */
.L_x_7668:
[----:B------:R-:W-:Y:S05]  /*7ff0*/  BSYNC B2 ;  /* 0x0000000000027941 */ /* 0x000fea0003800000 */
.L_x_7667:
        /* <DEDUP_REMOVED lines=42> */
.L_x_7666:
[----:B------:R-:W-:Y:S05]  /*82a0*/  BSYNC B1 ;  /* 0x0000000000017941 */ /* 0x000fea0003800000 */
.L_x_7665:
        /* <DEDUP_REMOVED lines=22> */
.L_x_7670:
[----:B------:R-:W-:-:S07]  /*8410*/  MOV R94, R130 ;  /* 0x00000082005e7202 */ /* 0x000fce0000000f00 */
.L_x_7671:
[----:B------:R-:W-:Y:S05]  /*8420*/  BSYNC B1 ;  /* 0x0000000000017941 */ /* 0x000fea0003800000 */
.L_x_7669:
        /* <DEDUP_REMOVED lines=16> */
.L_x_7675:
[----:B------:R-:W-:Y:S05]  /*8530*/  BSYNC B2 ;  /* 0x0000000000027941 */ /* 0x000fea0003800000 */
.L_x_7674:
        /* <DEDUP_REMOVED lines=42> */
.L_x_7673:
[----:B------:R-:W-:Y:S05]  /*87e0*/  BSYNC B1 ;  /* 0x0000000000017941 */ /* 0x000fea0003800000 */
.L_x_7672:
        /* <DEDUP_REMOVED lines=22> */
.L_x_7677:
[----:B------:R-:W-:-:S07]  /*8950*/  IMAD.MOV.U32 R124, RZ, RZ, R130 ;  /* 0x000000ffff7c7224 */ /* 0x000fce00078e0082 */
.L_x_7678:
[----:B------:R-:W-:Y:S05]  /*8960*/  BSYNC B1 ;  /* 0x0000000000017941 */ /* 0x000fea0003800000 */
.L_x_7676:
        /* <DEDUP_REMOVED lines=18> */
.L_x_7682:
[----:B------:R-:W-:Y:S05]  /*8a90*/  BSYNC B2 ;  /* 0x0000000000027941 */ /* 0x000fea0003800000 */
.L_x_7681:
        /* <DEDUP_REMOVED lines=42> */
.L_x_7680:
[----:B------:R-:W-:Y:S05]  /*8d40*/  BSYNC B1 ;  /* 0x0000000000017941 */ /* 0x000fea0003800000 */
.L_x_7679:
[----:B------:R-:W-:Y:S01]  /*8d50*/  I2FP.F32.U32 R93, R124 ;  /* 0x0000007c005d7245 */ /* 0x000fe20000201000 */
[----:B------:R-:W-:Y:S01]  /*8d60*/  IMAD.WIDE.U32 R132, R105, 0x10, R116 ;  /* 0x0000001069847825 */ /* 0x000fe200078e0074 */
[----:B------:R-:W-:Y:S02]  /*8d70*/  SEL R129, RZ, 0x10000, P5 ;  /* 0x00010000ff817807 */ /* 0x000fe40002800000 */
[----:B------:R-:W-:Y:S01]  /*8d80*/  ISETP.NE.AND P5, PT, R118, RZ, PT ;  /* 0x000000ff7600720c */ /* 0x000fe20003fa5270 */
[----:B------:R-:W-:Y:S01]  /*8d90*/  FFMA.FTZ R92, R93, R104, 1.1641532182693481445e-10 ;  /* 0x2f0000005d5c7423 */ /* 0x000fe20000010068 */
[----:B------:R-:W-:Y:S02]  /*8da0*/  SEL R118, RZ, 0x100, P4 ;  /* 0x00000100ff767807 */ /* 0x000fe40002000000 */
[----:B------:R-:W-:Y:S02]  /*8db0*/  SHF.L.U32 R94, R119, 0x10, RZ ;  /* 0x00000010775e7819 */ /* 0x000fe400000006ff */
[----:B------:R-:W-:-:S02]  /*8dc0*/  FSETP.GTU.FTZ.AND P4, PT, R92, R103, PT ;  /* 0x000000675c00720b */ /* 0x000fc40003f9c000 */
[----:B------:R-:W0:Y:S01]  /*8dd0*/  @P0 LDC.64 R92, c[0x0][0x230] ;  /* 0x00008c00ff5c0b82 */ /* 0x000e220000000a00 */
[----:B------:R-:W-:Y:S01]  /*8de0*/  SEL R96, RZ, 0x1, P2 ;  /* 0x00000001ff607807 */ /* 0x000fe20001000000 */
[----:B------:R-:W-:Y:S01]  /*8df0*/  FMUL.FTZ R99, R94, R101 ;  /* 0x000000655e637220 */ /* 0x000fe20000410000 */
[----:B------:R-:W-:Y:S02]  /*8e00*/  SEL R126, RZ, 0x1, P1 ;  /* 0x00000001ff7e7807 */ /* 0x000fe40000800000 */
[----:B------:R-:W-:Y:S01]  /*8e10*/  SEL R95, RZ, 0x1, P5 ;  /* 0x00000001ff5f7807 */ /* 0x000fe20002800000 */
[----:B------:R-:W-:-:S04]  /*8e20*/  IMAD.WIDE.U32 R96, R96, 0x1000000, RZ ;  /* 0x0100000060607825 */ /* 0x000fc800078e00ff */
[----:B------:R-:W-:Y:S01]  /*8e30*/  FMUL.FTZ R99, R99, R102 ;  /* 0x0000006663637220 */ /* 0x000fe20000410000 */
[----:B------:R-:W-:Y:S01]  /*8e40*/  ISETP.NE.AND P6, PT, R115, RZ, PT ;  /* 0x000000ff7300720c */ /* 0x000fe20003fc5270 */
[----:B------:R-:W-:Y:S01]  /*8e50*/  IMAD.WIDE.U32 R126, R126, 0x10000, RZ ;  /* 0x000100007e7e7825 */ /* 0x000fe200078e00ff */
[----:B------:R-:W-:Y:S02]  /*8e60*/  @P0 PRMT R98, R27, 0x7632, R98 ;  /* 0x000076321b620816 */ /* 0x000fe40000000062 */
[----:B------:R-:W-:Y:S01]  /*8e70*/  SEL R124, RZ, 0x1000000, P4 ;  /* 0x01000000ff7c7807 */ /* 0x000fe20002000000 */
[----:B------:R-:W-:Y:S01]  /*8e80*/  IMAD.WIDE.U32 R94, R95, 0x100, RZ ;  /* 0x000001005f5e7825 */ /* 0x000fe200078e00ff */
[----:B------:R-:W-:Y:S02]  /*8e90*/  SEL R119, RZ, 0x1, P6 ;  /* 0x00000001ff777807 */ /* 0x000fe40003000000 */
[----:B------:R-:W-:Y:S01]  /*8ea0*/  FSEL R115, R99, RZ, !P4 ;  /* 0x000000ff63737208 */ /* 0x000fe20006000000 */
[----:B------:R-:W-:Y:S01]  /*8eb0*/  @P0 IMAD.U32 R98, R98, 0x10000, RZ ;  /* 0x0001000062620824 */ /* 0x000fe200078e00ff */
[----:B------:R-:W-:-:S02]  /*8ec0*/  LOP3.LUT R126, R94, R96, R126, 0xfe, !PT ;  /* 0x000000605e7e7212 */ /* 0x000fc400078efe7e */
[----:B------:R-:W-:Y:S01]  /*8ed0*/  LOP3.LUT R96, R118, R124, R129, 0xfe, !PT ;  /* 0x0000007c76607212 */ /* 0x000fe200078efe81 */
[----:B------:R-:W-:Y:S01]  /*8ee0*/  @P0 FADD.FTZ R115, R115, R98 ;  /* 0x0000006273730221 */ /* 0x000fe20000010000 */
[----:B------:R-:W-:Y:S02]  /*8ef0*/  SEL R129, RZ, 0x1, P3 ;  /* 0x00000001ff817807 */ /* 0x000fe40001800000 */
[----:B------:R-:W-:Y:S02]  /*8f00*/  LOP3.LUT R126, R126, R119, RZ, 0xfc, !PT ;  /* 0x000000777e7e7212 */ /* 0x000fe400078efcff */
[----:B------:R-:W-:Y:S02]  /*8f10*/  IADD3 R119, R7, 0x60, RZ ;  /* 0x0000006007777810 */ /* 0x000fe40007ffe0ff */
        /* <DEDUP_REMOVED lines=25> */
.L_x_7684:
[----:B------:R-:W-:-:S07]  /*90b0*/  IMAD.MOV.U32 R118, RZ, RZ, R130 ;  /* 0x000000ffff767224 */ /* 0x000fce00078e0082 */
.L_x_7685:
[----:B------:R-:W-:Y:S05]  /*90c0*/  BSYNC B1 ;  /* 0x0000000000017941 */ /* 0x000fea0003800000 */
.L_x_7683:
        /* <DEDUP_REMOVED lines=16> */
.L_x_7689:
[----:B------:R-:W-:Y:S05]  /*91d0*/  BSYNC B2 ;  /* 0x0000000000027941 */ /* 0x000fea0003800000 */
.L_x_7688:
        /* <DEDUP_REMOVED lines=42> */
.L_x_7687:
[----:B------:R-:W-:Y:S05]  /*9480*/  BSYNC B1 ;  /* 0x0000000000017941 */ /* 0x000fea0003800000 */
.L_x_7686:
[----:B------:R-:W-:Y:S01]  /*9490*/  I2FP.F32.U32 R97, R118 ;  /* 0x0000007600617245 */ /* 0x000fe20000201000 */
[----:B-----5:R-:W-:Y:S01]  /*94a0*/  @P0 IMAD.U32 R99, R24, 0x10000, RZ ;  /* 0x0001000018630824 */ /* 0x020fe200078e00ff */
        /* <DEDUP_REMOVED lines=8> */
[----:B------:R-:W-:-:S03]  /*9530*/  FMUL.FTZ R97, R97, R102 ;  /* 0x0000006661617220 */ /* 0x000fc60000410000 */
        /* <DEDUP_REMOVED lines=12> */
.L_x_7691:
[----:B------:R-:W-:-:S07]  /*9600*/  MOV R97, R130 ;  /* 0x0000008200617202 */ /* 0x000fce0000000f00 */
.L_x_7692:
[----:B------:R-:W-:Y:S05]  /*9610*/  BSYNC B1 ;  /* 0x0000000000017941 */ /* 0x000fea0003800000 */
.L_x_7690:
        /* <DEDUP_REMOVED lines=16> */
.L_x_7696:
[----:B------:R-:W-:Y:S05]  /*9720*/  BSYNC B2 ;  /* 0x0000000000027941 */ /* 0x000fea0003800000 */
.L_x_7695:
        /* <DEDUP_REMOVED lines=42> */
.L_x_7694:
[----:B------:R-:W-:Y:S05]  /*99d0*/  BSYNC B1 ;  /* 0x0000000000017941 */ /* 0x000fea0003800000 */
.L_x_7693:
        /* <DEDUP_REMOVED lines=23> */
.L_x_7698:
[----:B------:R-:W-:-:S07]  /*9b50*/  IMAD.MOV.U32 R92, RZ, RZ, R130 ;  /* 0x000000ffff5c7224 */ /* 0x000fce00078e0082 */
.L_x_7699:
[----:B------:R-:W-:Y:S05]  /*9b60*/  BSYNC B1 ;  /* 0x0000000000017941 */ /* 0x000fea0003800000 */
.L_x_7697:
        /* <DEDUP_REMOVED lines=16> */
.L_x_7703:
[----:B------:R-:W-:Y:S05]  /*9c70*/  BSYNC B2 ;  /* 0x0000000000027941 */ /* 0x000fea0003800000 */
.L_x_7702:
        /* <DEDUP_REMOVED lines=42> */
.L_x_7701:
[----:B------:R-:W-:Y:S05]  /*9f20*/  BSYNC B1 ;  /* 0x0000000000017941 */ /* 0x000fea0003800000 */
.L_x_7700:
[----:B------:R-:W-:Y:S01]  /*9f30*/  I2FP.F32.U32 R97, R92 ;  /* 0x0000005c00617245 */ /* 0x000fe20000201000 */
[----:B------:R-:W-:Y:S01]  /*9f40*/  BSSY B1, `(.L_x_7704) ;  /* 0x0000016000017945 */ /* 0x000fe20003800000 */
[----:B------:R-:W-:Y:S02]  /*9f50*/  SHF.L.U32 R98, R93, 0x10, RZ ;  /* 0x000000105d627819 */ /* 0x000fe400000006ff */
[C---:B------:R-:W-:Y:S01]  /*9f60*/  ISETP.NE.AND P2, PT, R120.reuse, 0x1, PT ;  /* 0x000000017800780c */ /* 0x040fe20003f45270 */
[----:B------:R-:W-:Y:S01]  /*9f70*/  FFMA.FTZ R92, R97, R104, 1.1641532182693481445e-10 ;  /* 0x2f000000615c7423 */ /* 0x000fe20000010068 */
[----:B------:R-:W-:Y:S01]  /*9f80*/  IADD3 R124, R120, 0x1, RZ ;  /* 0x00000001787c7810 */ /* 0x000fe20007ffe0ff */
[----:B------:R-:W-:Y:S01]  /*9f90*/  FMUL.FTZ R97, R98, R101 ;  /* 0x0000006562617220 */ /* 0x000fe20000410000 */
[----:B------:R-:W-:Y:S02]  /*9fa0*/  PRMT R98, R93, 0x7632, R98 ;  /* 0x000076325d627816 */ /* 0x000fe40000000062 */
        /* <DEDUP_REMOVED lines=14> */
.L_x_7705:
[----:B------:R-:W-:-:S07]  /*a090*/  MOV R118, R130 ;  /* 0x0000008200767202 */ /* 0x000fce0000000f00 */
.L_x_7706:
[----:B------:R-:W-:Y:S05]  /*a0a0*/  BSYNC B1 ;  /* 0x0000000000017941 */ /* 0x000fea0003800000 */
.L_x_7704:
        /* <DEDUP_REMOVED lines=16> */
.L_x_7710:
[----:B------:R-:W-:Y:S05]  /*a1b0*/  BSYNC B2 ;  /* 0x0000000000027941 */ /* 0x000fea0003800000 */
.L_x_7709:
        /* <DEDUP_REMOVED lines=42> */
.L_x_7708:
[----:B------:R-:W-:Y:S05]  /*a460*/  BSYNC B1 ;  /* 0x0000000000017941 */ /* 0x000fea0003800000 */
.L_x_7707:
        /* <DEDUP_REMOVED lines=22> */
.L_x_7712:
[----:B------:R-:W-:-:S07]  /*a5d0*/  IMAD.MOV.U32 R98, RZ, RZ, R130 ;  /* 0x000000ffff627224 */ /* 0x000fce00078e0082 */
.L_x_7713:
[----:B------:R-:W-:Y:S05]  /*a5e0*/  BSYNC B1 ;  /* 0x0000000000017941 */ /* 0x000fea0003800000 */
.L_x_7711:
        /* <DEDUP_REMOVED lines=16> */
.L_x_7717:
[----:B------:R-:W-:Y:S05]  /*a6f0*/  BSYNC B2 ;  /* 0x0000000000027941 */ /* 0x000fea0003800000 */
.L_x_7716:
        /* <DEDUP_REMOVED lines=43> */
.L_x_7715:
[----:B------:R-:W-:Y:S05]  /*a9b0*/  BSYNC B1 ;  /* 0x0000000000017941 */ /* 0x000fea0003800000 */
.L_x_7714:
        /* <DEDUP_REMOVED lines=22> */
.L_x_7719:
[----:B------:R-:W-:-:S07]  /*ab20*/  IMAD.MOV.U32 R127, RZ, RZ, R130 ;  /* 0x000000ffff7f7224 */ /* 0x000fce00078e0082 */
.L_x_7720:
[----:B------:R-:W-:Y:S05]  /*ab30*/  BSYNC B1 ;  /* 0x0000000000017941 */ /* 0x000fea0003800000 */
.L_x_7718:
        /* <DEDUP_REMOVED lines=16> */
.L_x_7724:
[----:B------:R-:W-:Y:S05]  /*ac40*/  BSYNC B2 ;  /* 0x0000000000027941 */ /* 0x000fea0003800000 */
.L_x_7723:
        /* <DEDUP_REMOVED lines=44> */
.L_x_7722:
[----:B------:R-:W-:Y:S05]  /*af10*/  BSYNC B1 ;  /* 0x0000000000017941 */ /* 0x000fea0003800000 */
.L_x_7721:
        /* <DEDUP_REMOVED lines=22> */
.L_x_7726:
[----:B------:R-:W-:-:S07]  /*b080*/  MOV R94, R130 ;  /* 0x00000082005e7202 */ /* 0x000fce0000000f00 */
.L_x_7727:
[----:B------:R-:W-:Y:S05]  /*b090*/  BSYNC B1 ;  /* 0x0000000000017941 */ /* 0x000fea0003800000 */
.L_x_7725:
        /* <DEDUP_REMOVED lines=16> */
.L_x_7731:
[----:B------:R-:W-:Y:S05]  /*b1a0*/  BSYNC B2 ;  /* 0x0000000000027941 */ /* 0x000fea0003800000 */
.L_x_7730:
        /* <DEDUP_REMOVED lines=44> */
.L_x_7729:
[----:B------:R-:W-:Y:S05]  /*b470*/  BSYNC B1 ;  /* 0x0000000000017941 */ /* 0x000fea0003800000 */
.L_x_7728:
        /* <DEDUP_REMOVED lines=22> */
.L_x_7733:
[----:B------:R-:W-:-:S07]  /*b5e0*/  IMAD.MOV.U32 R132, RZ, RZ, R130 ;  /* 0x000000ffff847224 */ /* 0x000fce00078e0082 */
.L_x_7734:
[----:B------:R-:W-:Y:S05]  /*b5f0*/  BSYNC B1 ;  /* 0x0000000000017941 */ /* 0x000fea0003800000 */
.L_x_7732:
        /* <DEDUP_REMOVED lines=18> */
.L_x_7738:
[----:B------:R-:W-:Y:S05]  /*b720*/  BSYNC B2 ;  /* 0x0000000000027941 */ /* 0x000fea0003800000 */
.L_x_7737:
        /* <DEDUP_REMOVED lines=43> */
.L_x_7736:
[----:B------:R-:W-:Y:S05]  /*b9e0*/  BSYNC B1 ;  /* 0x0000000000017941 */ /* 0x000fea0003800000 */
.L_x_7735:
[----:B------:R-:W-:Y:S01]  /*b9f0*/  FADD.FTZ R92, RZ, R8 ;  /* 0x00000008ff5c7221 */ /* 0x000fe20000010000 */
[----:B------:R-:W-:Y:S01]  /*ba00*/  SEL R94, RZ, 0x10000, P5 ;  /* 0x00010000ff5e7807 */ /* 0x000fe20002800000 */
[----:B------:R-:W-:Y:S01]  /*ba10*/  IMAD.WIDE.U32 R116, R119, 0x10, R116 ;  /* 0x0000001077747825 */ /* 0x000fe200078e0074 */
[----:B------:R-:W-:-:S03]  /*ba20*/  ISETP.NE.AND P5, PT, R128, RZ, PT ;  /* 0x000000ff8000720c */ /* 0x000fc60003fa5270 */
[----:B------:R-:W-:Y:S01]  /*ba30*/  FADD.FTZ R93, R92, R9 ;  /* 0x000000095c5d7221 */ /* 0x000fe20000010000 */
[----:B------:R-:W-:Y:S01]  /*ba40*/  ISETP.NE.AND P6, PT, R126, RZ, PT ;  /* 0x000000ff7e00720c */ /* 0x000fe20003fc5270 */
[----:B------:R-:W-:Y:S01]  /*ba50*/  IMAD.WIDE.U32 R112, R119, 0x8, R112 ;  /* 0x0000000877707825 */ /* 0x000fe200078e0070 */
[----:B------:R-:W-:-:S03]  /*ba60*/  SEL R133, RZ, 0x100, P4 ;  /* 0x00000100ff857807 */ /* 0x000fc60002000000 */
        /* <DEDUP_REMOVED lines=16> */
[----:B------:R-:W-:Y:S02]  /*bb70*/  IMAD.U32 R92, R131, 0x10000, RZ ;  /* 0x00010000835c7824 */ /* 0x000fe400078e00ff */
[----:B------:R-:W-:Y:S01]  /*bb80*/  FFMA.FTZ R104, R93, R104, 1.1641532182693481445e-10 ;  /* 0x2f0000005d687423 */ /* 0x000fe20000010068 */
[----:B------:R-:W-:Y:S01]  /*bb90*/  FADD.FTZ R120, R95, R106 ;  /* 0x0000006a5f787221 */ /* 0x000fe20000010000 */
[----:B------:R-:W-:Y:S01]  /*bba0*/  FMUL.FTZ R101, R92, R101 ;  /* 0x000000655c657220 */ /* 0x000fe20000410000 */
[----:B------:R-:W-:Y:S02]  /*bbb0*/  SEL R92, RZ, 0x1, P2 ;  /* 0x00000001ff5c7807 */ /* 0x000fe40001000000 */
[----:B------:R-:W-:Y:S01]  /*bbc0*/  FADD.FTZ R93, R120, R107 ;  /* 0x0000006b785d7221 */ /* 0x000fe20000010000 */
[----:B------:R-:W-:Y:S01]  /*bbd0*/  FSETP.GTU.FTZ.AND P2, PT, R104, R103, PT ;  /* 0x000000676800720b */ /* 0x000fe20003f5c000 */
[----:B------:R-:W-:Y:S01]  /*bbe0*/  FMUL.FTZ R101, R101, R102 ;  /* 0x0000006665657220 */ /* 0x000fe20000410000 */
[----:B------:R-:W-:Y:S01]  /*bbf0*/  SEL R120, RZ, 0x1, P1 ;  /* 0x00000001ff787807 */ /* 0x000fe20000800000 */
[----:B------:R-:W-:Y:S01]  /*bc00*/  FADD.FTZ R104, R93, R108 ;  /* 0x0000006c5d687221 */ /* 0x000fe20000010000 */
[----:B------:R-:W-:Y:S01]  /*bc10*/  SEL R102, RZ, 0x1, P5 ;  /* 0x00000001ff667807 */ /* 0x000fe20002800000 */
[----:B------:R-:W-:Y:S01]  /*bc20*/  IMAD.WIDE.U32 R92, R92, 0x1000000, RZ ;  /* 0x010000005c5c7825 */ /* 0x000fe200078e00ff */
[----:B------:R-:W-:-:S03]  /*bc30*/  @P0 PRMT R95, R27, 0x7632, R95 ;  /* 0x000076321b5f0816 */ /* 0x000fc6000000005f */
[----:B------:R-:W-:Y:S01]  /*bc40*/  FADD.FTZ R131, R104, R109 ;  /* 0x0000006d68837221 */ /* 0x000fe20000010000 */
[----:B------:R-:W-:Y:S01]  /*bc50*/  SEL R128, RZ, 0x1000000, P2 ;  /* 0x01000000ff807807 */ /* 0x000fe20001000000 */
[----:B------:R-:W-:Y:S01]  /*bc60*/  IMAD.WIDE.U32 R120, R120, 0x10000, RZ ;  /* 0x0001000078787825 */ /* 0x000fe200078e00ff */
[----:B------:R-:W-:-:S03]  /*bc70*/  @P0 SHF.L.U32 R104, R95, 0x10, RZ ;  /* 0x000000105f680819 */ /* 0x000fc600000006ff */
[----:B------:R-:W-:Y:S01]  /*bc80*/  FADD.FTZ R126, R131, R110 ;  /* 0x0000006e837e7221 */ /* 0x000fe20000010000 */
[----:B------:R-:W-:Y:S01]  /*bc90*/  FSEL R101, R101, RZ, !P2 ;  /* 0x000000ff65657208 */ /* 0x000fe20005000000 */
[----:B------:R-:W-:Y:S01]  /*bca0*/  IMAD.WIDE.U32 R102, R102, 0x100, RZ ;  /* 0x0000010066667825 */ /* 0x000fe200078e00ff */
[----:B------:R-:W-:-:S03]  /*bcb0*/  SEL R131, RZ, 0x1, P6 ;  /* 0x00000001ff837807 */ /* 0x000fc60003000000 */
[----:B------:R-:W-:Y:S01]  /*bcc0*/  FADD.FTZ R95, R126, R111 ;  /* 0x0000006f7e5f7221 */ /* 0x000fe20000010000 */
[----:B------:R-:W-:Y:S01]  /*bcd0*/  LOP3.LUT R94, R133, R128, R94, 0xfe, !PT ;  /* 0x00000080855e7212 */ /* 0x000fe200078efe5e */
[----:B------:R-:W-:Y:S01]  /*bce0*/  @P0 FADD.FTZ R101, R101, R104 ;  /* 0x0000006865650221 */ /* 0x000fe20000010000 */
[----:B------:R-:W-:Y:S01]  /*bcf0*/  LOP3.LUT R102, R102, R92, R120, 0xfe, !PT ;  /* 0x0000005c66667212 */ /* 0x000fe200078efe78 */
[----:B------:R-:W-:Y:S01]  /*bd00*/  FADD.FTZ R92, R95, R114 ;  /* 0x000000725f5c7221 */ /* 0x000fe20000010000 */
[----:B------:R-:W-:Y:S02]  /*bd10*/  SEL R133, RZ, 0x1, P3 ;  /* 0x00000001ff857807 */ /* 0x000fe40001800000 */
[----:B------:R-:W-:Y:S01]  /*bd20*/  LOP3.LUT R102, R102, R131, RZ, 0xfc, !PT ;  /* 0x0000008366667212 */ /* 0x000fe200078efcff */
[----:B------:R-:W-:Y:S01]  /*bd30*/  FADD.FTZ R95, R92, R115 ;  /* 0x000000735c5f7221 */ /* 0x000fe20000010000 */
[----:B------:R-:W-:Y:S02]  /*bd40*/  LOP3.LUT R131, R93, R94, R133, 0xfe, !PT ;  /* 0x0000005e5d837212 */ /* 0x000fe400078efe85 */
[----:B------:R-:W-:Y:S01]  /*bd50*/  F2FP.BF16.F32.PACK_AB R94, R127, R98 ;  /* 0x000000627f5e723e */ /* 0x000fe200000010ff */
[----:B------:R-:W-:Y:S01]  /*bd60*/  FADD.FTZ R104, R95, R96 ;  /* 0x000000605f687221 */ /* 0x000fe20000010000 */
[----:B------:R-:W-:-:S02]  /*bd70*/  F2FP.BF16.F32.PACK_AB R93, R118, R97 ;  /* 0x00000061765d723e */ /* 0x000fc400000010ff */
[----:B------:R-:W-:Y:S01]  /*bd80*/  F2FP.BF16.F32.PACK_AB R92, R99, R96 ;  /* 0x00000060635c723e */ /* 0x000fe200000010ff */
[----:B------:R-:W-:Y:S01]  /*bd90*/  FADD.FTZ R104, R104, R99 ;  /* 0x0000006368687221 */ /* 0x000fe20000010000 */
[----:B------:R-:W-:Y:S02]  /*bda0*/  F2FP.BF16.F32.PACK_AB R95, R101, R124 ;  /* 0x0000007c655f723e */ /* 0x000fe400000010ff */
        /* <DEDUP_REMOVED lines=96> */
.L_x_7752:
[----:B------:R-:W-:Y:S01]  /*c3b0*/  FMUL.FTZ R6, R103, R103 ;  /* 0x0000006767067220 */ /* 0x000fe20000410000 */
[----:B------:R-:W-:Y:S01]  /*c3c0*/  PLOP3.LUT P1, PT, PT, PT, UP1, 0x40, 0x0 ;  /* 0x000000000000781c */ /* 0x000fe20003f2e818 */
[----:B-1----:R-:W-:Y:S01]  /*c3d0*/  FADD.FTZ R113, R102, R113 ;  /* 0x0000007166717221 */ /* 0x002fe20000010000 */
[----:B------:R-:W-:Y:S01]  /*c3e0*/  PLOP3.LUT P2, PT, PT, PT, UP1, 0x40, 0x0 ;  /* 0x000000000000781c */ /* 0x000fe20003f4e818 */
[----:B------:R-:W1:Y:S01]  /*c3f0*/  @!P0 LDC.64 R94, c[0x0][0x250] ;  /* 0x00009400ff5e8b82 */ /* 0x000e620000000a00 */
[----:B------:R-:W-:Y:S01]  /*c400*/  FSEL R93, R6, RZ, !P1 ;  /* 0x000000ff065d7208 */ /* 0x000fe20004800000 */
[----:B------:R-:W-:Y:S01]  /*c410*/  FFMA.FTZ R92, R113, R92, UR11 ;  /* 0x0000000b715c7e23 */ /* 0x000fe2000801005c */
[----:B0-----:R-:W-:-:S03]  /*c420*/  FSEL R102, R103, RZ, P2 ;  /* 0x000000ff67667208 */ /* 0x001fc60001000000 */
[----:B------:R-:W-:Y:S02]  /*c430*/  FADD.FTZ R6, R92, R93 ;  /* 0x0000005d5c067221 */ /* 0x000fe40000010000 */
[----:B------:R-:W0:Y:S01]  /*c440*/  @!P0 LDC.64 R92, c[0x0][0x258] ;  /* 0x00009600ff5c8b82 */ /* 0x000e220000000a00 */
[C---:B------:R-:W-:Y:S01]  /*c450*/  FADD.FTZ R128, -R102.reuse, R15 ;  /* 0x0000000f66807221 */ /* 0x040fe20000010100 */
[C---:B------:R-:W-:Y:S01]  /*c460*/  FADD.FTZ R104, -R102.reuse, R8 ;  /* 0x0000000866687221 */ /* 0x040fe20000010100 */
[----:B------:R-:W2:Y:S01]  /*c470*/  MUFU.RSQ R15, R6 ;  /* 0x00000006000f7308 */ /* 0x000ea20000001400 */
[C---:B------:R-:W-:Y:S01]  /*c480*/  FADD.FTZ R112, -R102.reuse, R9 ;  /* 0x0000000966707221 */ /* 0x040fe20000010100 */
[C---:B------:R-:W-:Y:S01]  /*c490*/  FADD.FTZ R10, -R102.reuse, R10 ;  /* 0x0000000a660a7221 */ /* 0x040fe20000010100 */
[C---:B------:R-:W-:Y:S01]  /*c4a0*/  FADD.FTZ R14, -R102.reuse, R14 ;  /* 0x0000000e660e7221 */ /* 0x040fe20000010100 */
[C---:B------:R-:W-:Y:S01]  /*c4b0*/  FADD.FTZ R120, -R102.reuse, R12 ;  /* 0x0000000c66787221 */ /* 0x040fe20000010100 */
[----:B------:R-:W3:Y:S01]  /*c4c0*/  LDC.64 R8, c[0x0][0x2b8] ;  /* 0x0000ae00ff087b82 */ /* 0x000ee20000000a00 */
        /* <DEDUP_REMOVED lines=11> */
[C---:B--2---:R-:W-:Y:S01]  /*c580*/  FMUL.FTZ R11, R15.reuse, R10 ;  /* 0x0000000a0f0b7220 */ /* 0x044fe20000410000 */
        /* <DEDUP_REMOVED lines=18> */
[----:B------:R-:W-:Y:S01]  /*c6b0*/  FFMA.FTZ R14, R58, R11, R90 ;  /* 0x0000000b3a0e7223 */ /* 0x000fe2000001005a */
[----:B------:R-:W-:Y:S01]  /*c6c0*/  FADD.FTZ R102, -R102, R101 ;  /* 0x0000006566667221 */ /* 0x000fe20000010100 */
[----:B------:R-:W-:Y:S01]  /*c6d0*/  FFMA.FTZ R11, R54, R23, R86 ;  /* 0x00000017360b7223 */ /* 0x000fe20000010056 */
[----:B0-----:R-:W-:-:S04]  /*c6e0*/  @!P0 IMAD.WIDE R12, R0, 0x4, R92 ;  /* 0x00000004000c8825 */ /* 0x001fc800078e025c */
        /* <DEDUP_REMOVED lines=11> */
[----:B---3--:R-:W-:Y:S01]  /*c7a0*/  IMAD.WIDE.U32 R92, R16, 0x10, R8 ;  /* 0x00000010105c7825 */ /* 0x008fe200078e0008 */
[----:B------:R-:W-:-:S03]  /*c7b0*/  F2FP.BF16.F32.PACK_AB R10, R23, R10 ;  /* 0x0000000a170a723e */ /* 0x000fc600000010ff */
[----:B------:R-:W-:Y:S01]  /*c7c0*/  FFMA.FTZ R16, R40, R111, R72 ;  /* 0x0000006f28107223 */ /* 0x000fe20000010048 */
[----:B0-----:R-:W-:Y:S01]  /*c7d0*/  FMUL.FTZ R103, R15, R134 ;  /* 0x000000860f677220 */ /* 0x001fe20000410000 */
[----:B------:R-:W-:-:S04]  /*c7e0*/  IMAD.WIDE.U32 R94, R105, 0x10, R8 ;  /* 0x00000010695e7825 */ /* 0x000fc800078e0008 */
[----:B------:R-:W-:Y:S01]  /*c7f0*/  FFMA.FTZ R8, R56, R17, R88 ;  /* 0x0000001138087223 */ /* 0x000fe20000010058 */
[----:B------:R-:W-:Y:S01]  /*c800*/  FFMA.FTZ R23, R41, R142, R73 ;  /* 0x0000008e29177223 */ /* 0x000fe20000010049 */
[----:B------:R-:W-:Y:S01]  /*c810*/  FFMA.FTZ R103, R50, R103, R82 ;  /* 0x0000006732677223 */ /* 0x000fe20000010052 */
[----:B------:R-:W-:Y:S01]  /*c820*/  FFMA.FTZ R98, R51, R98, R83 ;  /* 0x0000006233627223 */ /* 0x000fe20000010053 */
[----:B------:R-:W-:Y:S01]  /*c830*/  FFMA.FTZ R121, R30, R121, R62 ;  /* 0x000000791e797223 */ /* 0x000fe2000001003e */
[----:B------:R-:W-:Y:S01]  /*c840*/  FFMA.FTZ R102, R31, R102, R63 ;  /* 0x000000661f667223 */ /* 0x000fe2000001003f */
[----:B-1----:R-:W-:Y:S01]  /*c850*/  FFMA.FTZ R13, R57, R112, R89 ;  /* 0x00000070390d7223 */ /* 0x002fe20000010059 */
        /* <DEDUP_REMOVED lines=10> */
[C---:B------:R-:W-:Y:S01]  /*c900*/  FMUL.FTZ R113, R15.reuse, R108 ;  /* 0x0000006c0f717220 */ /* 0x040fe20000410000 */
[----:B------:R-:W0:Y:S01]  /*c910*/  LDC.64 R102, c[0x0][0x210] ;  /* 0x00008400ff667b82 */ /* 0x000e220000000a00 */
[C---:B------:R-:W-:Y:S01]  /*c920*/  FMUL.FTZ R18, R15.reuse, R144 ;  /* 0x000000900f127220 */ /* 0x040fe20000410000 */
[C---:B------:R-:W-:Y:S01]  /*c930*/  FMUL.FTZ R107, R15.reuse, R136 ;  /* 0x000000880f6b7220 */ /* 0x040fe20000410000 */
[----:B------:R-:W-:Y:S01]  /*c940*/  FMUL.FTZ R100, R15, R22 ;  /* 0x000000160f647220 */ /* 0x000fe20000410000 */
[----:B------:R-:W-:Y:S01]  /*c950*/  F2FP.BF16.F32.PACK_AB R12, R17, R12 ;  /* 0x0000000c110c723e */ /* 0x000fe200000010ff */
[----:B------:R-:W-:Y:S01]  /*c960*/  FFMA.FTZ R17, R42, R113, R74 ;  /* 0x000000712a117223 */ /* 0x000fe2000001004a */
[----:B------:R-:W-:Y:S01]  /*c970*/  F2FP.BF16.F32.PACK_AB R9, R19, R14 ;  /* 0x0000000e1309723e */ /* 0x000fe200000010ff */
[----:B------:R-:W-:Y:S01]  /*c980*/  FFMA.FTZ R96, R43, R18, R75 ;  /* 0x000000122b607223 */ /* 0x000fe2000001004b */
        /* <DEDUP_REMOVED lines=16> */
[----:B------:R-:W-:Y:S01]  /*ca90*/  F2FP.BF16.F32.PACK_AB R17, R96, R17 ;  /* 0x000000116011723e */ /* 0x000fe200000010ff */
[----:B------:R-:W-:Y:S01]  /*caa0*/  FFMA.FTZ R15, R46, R109, R78 ;  /* 0x0000006d2e0f7223 */ /* 0x000fe2000001004e */
[----:B------:R-:W-:Y:S01]  /*cab0*/  FFMA.FTZ R140, R47, R140, R79 ;  /* 0x0000008c2f8c7223 */ /* 0x000fe2000001004f */
[----:B------:R-:W-:Y:S01]  /*cac0*/  F2FP.BF16.F32.PACK_AB R14, R19, R14 ;  /* 0x0000000e130e723e */ /* 0x000fe200000010ff */
[----:B------:R-:W-:Y:S01]  /*cad0*/  FFMA.FTZ R98, R32, R21, R64 ;  /* 0x0000001520627223 */ /* 0x000fe20000010040 */
[----:B------:R-:W-:Y:S01]  /*cae0*/  LEA R96, P0, R7, UR14, 0x4 ;  /* 0x0000000e07607c11 */ /* 0x000fe2000f8020ff */
        /* <DEDUP_REMOVED lines=10> */
[----:B0-----:R-:W-:Y:S01]  /*cb90*/  IMAD R0, R102, 0x4, R0 ;  /* 0x0000000466007824 */ /* 0x001fe200078e0200 */
[----:B------:R-:W-:-:S02]  /*cba0*/  F2FP.BF16.F32.PACK_AB R11, R128, R11 ;  /* 0x0000000b800b723e */ /* 0x000fc400000010ff */
[----:B------:R-:W-:Y:S02]  /*cbb0*/  LEA.HI.X R97, R7, UR15, RZ, 0x4, P0 ;  /* 0x0000000f07617c11 */ /* 0x000fe400080f24ff */
[----:B------:R-:W-:Y:S02]  /*cbc0*/  F2FP.BF16.F32.PACK_AB R15, R140, R15 ;  /* 0x0000000f8c0f723e */ /* 0x000fe400000010ff */
[----:B------:R-:W-:Y:S01]  /*cbd0*/  F2FP.BF16.F32.PACK_AB R19, R148, R19 ;  /* 0x000000139413723e */ /* 0x000fe200000010ff */
[----:B------:R0:W-:Y:S01]  /*cbe0*/  STG.E.128 desc[UR4][R96.64], R8 ;  /* 0x0000000860007986 */ /* 0x0001e2000c101d04 */
[----:B------:R-:W-:Y:S02]  /*cbf0*/  F2FP.BF16.F32.PACK_AB R18, R146, R115 ;  /* 0x000000739212723e */ /* 0x000fe400000010ff */
[----:B------:R-:W-:Y:S01]  /*cc00*/  F2FP.BF16.F32.PACK_AB R21, R20, R21 ;  /* 0x000000151415723e */ /* 0x000fe200000010ff */
[----:B------:R0:W-:Y:S01]  /*cc10*/  STG.E.128 desc[UR4][R92.64], R12 ;  /* 0x0000000c5c007986 */ /* 0x0001e2000c101d04 */
[----:B------:R-:W-:-:S02]  /*cc20*/  F2FP.BF16.F32.PACK_AB R22, R101, R100 ;  /* 0x000000646516723e */ /* 0x000fc400000010ff */
[----:B------:R-:W-:Y:S01]  /*cc30*/  F2FP.BF16.F32.PACK_AB R20, R99, R98 ;  /* 0x000000626314723e */ /* 0x000fe200000010ff */
[----:B------:R0:W-:Y:S01]  /*cc40*/  STG.E.128 desc[UR4][R94.64], R16 ;  /* 0x000000105e007986 */ /* 0x0001e2000c101d04 */
[----:B------:R-:W-:Y:S02]  /*cc50*/  LEA.HI.X R7, R119, UR15, RZ, 0x4, P1 ;  /* 0x0000000f77077c11 */ /* 0x000fe400088f24ff */
[----:B------:R-:W-:-:S03]  /*cc60*/  ISETP.GE.AND P0, PT, R0, R103, PT ;  /* 0x000000670000720c */ /* 0x000fc60003f06270 */
[----:B------:R0:W-:Y:S10]  /*cc70*/  STG.E.128 desc[UR4][R6.64], R20 ;  /* 0x0000001406007986 */ /* 0x0001f4000c101d04 */
[----:B------:R-:W-:Y:S05]  /*cc80*/  @!P0 BRA `(.L_x_7740) ;  /* 0xffffff3c002c8947 */ /* 0x000fea000383ffff */
[----:B------:R-:W-:Y:S05]  /*cc90*/  BSYNC B0 ;  /* 0x0000000000007941 */ /* 0x000fea0003800000 */
.L_x_7514:
[----:B------:R-:W-:Y:S05]  /*cca0*/  EXIT ;  /* 0x000000000000794d */ /* 0x000fea0003800000 */
.L_x_7739:
        /* <DEDUP_REMOVED lines=8> */
.L_x_7742:
[----:B------:R-:W-:Y:S05]  /*cd30*/  BSYNC B1 ;  /* 0x0000000000017941 */ /* 0x000fea0003800000 */
.L_x_7741:
        /* <DEDUP_REMOVED lines=9> */
.L_x_7743:
[----:B------:R-:W-:Y:S02]  /*cdd0*/  IMAD.MOV.U32 R112, RZ, RZ, 0x4 ;  /* 0x00000004ff707424 */ /* 0x000fe400078e00ff */
[----:B------:R-:W-:-:S04]  /*cde0*/  IMAD.MOV.U32 R92, RZ, RZ, R113 ;  /* 0x000000ffff5c7224 */ /* 0x000fc800078e0071 */
[----:B------:R-:W-:-:S05]  /*cdf0*/  FADD.FTZ R94, R93, R92 ;  /* 0x0000005c5d5e7221 */ /* 0x000fca0000010000 */
[----:B------:R-:W-:-:S07]  /*ce00*/  MOV R117, R94 ;  /* 0x0000005e00757202 */ /* 0x000fce0000000f00 */
[----:B------:R-:W-:Y:S05]  /*ce10*/  WARPSYNC.COLLECTIVE R104, `(.L_x_7744) ;  /* 0x0000000068087348 */ /* 0x000fea0003c00000 */
[----:B------:R0:W1:Y:S02]  /*ce20*/  SHFL.BFLY P1, R113, R117, R112, R121 ;  /* 0x0c00007075717389 */ /* 0x0000640000020079 */
[----:B01----:R-:W-:Y:S01]  /*ce30*/  ENDCOLLECTIVE ;  /* 0x000000000000791b */ /* 0x003fe20003800000 */
.L_x_7744:
[----:B------:R-:W-:Y:S01]  /*ce40*/  HFMA2.MMA R112, -RZ, RZ, 0, 4.76837158203125e-07 ;  /* 0x00000008ff707435 */ /* 0x000fe200000001ff */
[----:B------:R-:W-:-:S05]  /*ce50*/  MOV R95, R113 ;  /* 0x00000071005f7202 */ /* 0x000fca0000000f00 */
[----:B------:R-:W-:-:S04]  /*ce60*/  FADD.FTZ R95, R94, R95 ;  /* 0x0000005f5e5f7221 */ /* 0x000fc80000010000 */
[----:B------:R-:W-:-:S07]  /*ce70*/  IMAD.MOV.U32 R117, RZ, RZ, R95 ;  /* 0x000000ffff757224 */ /* 0x000fce00078e005f */
[----:B------:R-:W-:Y:S05]  /*ce80*/  WARPSYNC.COLLECTIVE R104, `(.L_x_7745) ;  /* 0x0000000068087348 */ /* 0x000fea0003c00000 */
[----:B------:R0:W1:Y:S02]  /*ce90*/  SHFL.BFLY P1, R113, R117, R112, R121 ;  /* 0x0c00007075717389 */ /* 0x0000640000020079 */
[----:B01----:R-:W-:Y:S01]  /*cea0*/  ENDCOLLECTIVE ;  /* 0x000000000000791b */ /* 0x003fe20003800000 */
.L_x_7745:
        /* <DEDUP_REMOVED lines=8> */
.L_x_7746:
        /* <DEDUP_REMOVED lines=72> */
.L_x_7747:
[----:B------:R-:W-:Y:S02]  /*d3b0*/  IMAD.MOV.U32 R112, RZ, RZ, 0x2 ;  /* 0x00000002ff707424 */ /* 0x000fe400078e00ff */
[----:B------:R-:W-:-:S04]  /*d3c0*/  IMAD.MOV.U32 R93, RZ, RZ, R113 ;  /* 0x000000ffff5d7224 */ /* 0x000fc800078e0071 */
[----:B------:R-:W-:-:S05]  /*d3d0*/  FADD.FTZ R93, R6, R93 ;  /* 0x0000005d065d7221 */ /* 0x000fca0000010000 */
[----:B------:R-:W-:-:S07]  /*d3e0*/  MOV R117, R93 ;  /* 0x0000005d00757202 */ /* 0x000fce0000000f00 */
[----:B------:R-:W-:Y:S05]  /*d3f0*/  WARPSYNC.COLLECTIVE R104, `(.L_x_7748) ;  /* 0x0000000068087348 */ /* 0x000fea0003c00000 */
[----:B------:R0:W1:Y:S02]  /*d400*/  SHFL.BFLY P1, R113, R117, R112, R121 ;  /* 0x0c00007075717389 */ /* 0x0000640000020079 */
[----:B01----:R-:W-:Y:S01]  /*d410*/  ENDCOLLECTIVE ;  /* 0x000000000000791b */ /* 0x003fe20003800000 */
.L_x_7748:
[----:B------:R-:W-:Y:S01]  /*d420*/  HFMA2.MMA R112, -RZ, RZ, 0, 2.384185791015625e-07 ;  /* 0x00000004ff707435 */ /* 0x000fe200000001ff */
[----:B------:R-:W-:-:S05]  /*d430*/  MOV R94, R113 ;  /* 0x00000071005e7202 */ /* 0x000fca0000000f00 */
[----:B------:R-:W-:-:S04]  /*d440*/  FADD.FTZ R94, R93, R94 ;  /* 0x0000005e5d5e7221 */ /* 0x000fc80000010000 */
[----:B------:R-:W-:-:S07]  /*d450*/  IMAD.MOV.U32 R117, RZ, RZ, R94 ;  /* 0x000000ffff757224 */ /* 0x000fce00078e005e */
[----:B------:R-:W-:Y:S05]  /*d460*/  WARPSYNC.COLLECTIVE R104, `(.L_x_7749) ;  /* 0x0000000068087348 */ /* 0x000fea0003c00000 */
[----:B------:R0:W1:Y:S02]  /*d470*/  SHFL.BFLY P1, R113, R117, R112, R121 ;  /* 0x0c00007075717389 */ /* 0x0000640000020079 */
[----:B01----:R-:W-:Y:S01]  /*d480*/  ENDCOLLECTIVE ;  /* 0x000000000000791b */ /* 0x003fe20003800000 */
.L_x_7749:
[----:B------:R-:W-:Y:S01]  /*d490*/  HFMA2.MMA R112, -RZ, RZ, 0, 4.76837158203125e-07 ;  /* 0x00000008ff707435 */ /* 0x000fe200000001ff */
[----:B------:R-:W-:-:S04]  /*d4a0*/  IMAD.MOV.U32 R95, RZ, RZ, R113 ;  /* 0x000000ffff5f7224 */ /* 0x000fc800078e0071 */
[----:B------:R-:W-:-:S05]  /*d4b0*/  FADD.FTZ R95, R94, R95 ;  /* 0x0000005f5e5f7221 */ /* 0x000fca0000010000 */
[----:B------:R-:W-:-:S07]  /*d4c0*/  MOV R117, R95 ;  /* 0x0000005f00757202 */ /* 0x000fce0000000f00 */
[----:B------:R-:W-:Y:S05]  /*d4d0*/  WARPSYNC.COLLECTIVE R104, `(.L_x_7750) ;  /* 0x0000000068087348 */ /* 0x000fea0003c00000 */
[----:B------:R0:W1:Y:S02]  /*d4e0*/  SHFL.BFLY P1, R113, R117, R112, R121 ;  /* 0x0c00007075717389 */ /* 0x0000640000020079 */
[----:B01----:R-:W-:Y:S01]  /*d4f0*/  ENDCOLLECTIVE ;  /* 0x000000000000791b */ /* 0x003fe20003800000 */
.L_x_7750:
[----:B------:R-:W-:Y:S01]  /*d500*/  HFMA2.MMA R112, -RZ, RZ, 0, 9.5367431640625e-07 ;  /* 0x00000010ff707435 */ /* 0x000fe200000001ff */
[----:B------:R-:W-:-:S04]  /*d510*/  IMAD.MOV.U32 R102, RZ, RZ, R113 ;  /* 0x000000ffff667224 */ /* 0x000fc800078e0071 */
[----:B------:R-:W-:-:S05]  /*d520*/  FADD.FTZ R102, R95, R102 ;  /* 0x000000665f667221 */ /* 0x000fca0000010000 */
[----:B------:R-:W-:-:S07]  /*d530*/  MOV R117, R102 ;  /* 0x0000006600757202 */ /* 0x000fce0000000f00 */
[----:B------:R-:W-:Y:S05]  /*d540*/  WARPSYNC.COLLECTIVE R104, `(.L_x_7751) ;  /* 0x0000000068087348 */ /* 0x000fea0003c00000 */
[----:B------:R0:W1:Y:S02]  /*d550*/  SHFL.BFLY P1, R113, R117, R112, R121 ;  /* 0x0c00007075717389 */ /* 0x0000640000020079 */
[----:B01----:R-:W-:Y:S01]  /*d560*/  ENDCOLLECTIVE ;  /* 0x000000000000791b */ /* 0x003fe20003800000 */
.L_x_7751:
[----:B------:R-:W-:Y:S05]  /*d570*/  BRA `(.L_x_7752) ;  /* 0xffffffec008c7947 */ /* 0x000fea000383ffff */
.L_x_7753:
        /* <DEDUP_REMOVED lines=16> */
.L_x_30455:


//--------------------- .text._ZN10layer_norm13ln_fwd_kernelINS_13Kernel_traitsIf13__nv_bfloat16S2_S2_fjLj1024ELj1ELj4ELj1ELj16ENS_18Kernel_traits_baseILj1024EfS2_S2_S2_fjLj128EEEEELb1ELb0ELb1ELb0EEEvNS_9FwdParamsE --------------------------
	.section	.text._ZN10layer_norm13ln_fwd_kernelINS_13Kernel_traitsIf13__nv_bfloat16S2_S2_fjLj1024ELj1ELj4ELj1ELj16ENS_18Kernel_traits_baseILj1024EfS2_S2_S2_fjLj128EEEEELb1ELb0ELb1ELb0EEEvNS_9FwdParamsE,"ax",@progbits
	.align	128
        .global         _ZN10layer_norm13ln_fwd_kernelINS_13Kernel_traitsIf13__nv_bfloat16S2_S2_fjLj1024ELj1ELj4ELj1ELj16ENS_18Kernel_traits_baseILj1024EfS2_S2_S2_fjLj128EEEEELb1ELb0ELb1ELb0EEEvNS_9FwdParamsE
        .type           _ZN10layer_norm13ln_fwd_kernelINS_13Kernel_traitsIf13__nv_bfloat16S2_S2_fjLj1024ELj1ELj4ELj1ELj16ENS_18Kernel_traits_baseILj1024EfS2_S2_S2_fjLj128EEEEELb1ELb0ELb1ELb0EEEvNS_9FwdParamsE,@function
        .size           _ZN10layer_norm13ln_fwd_kernelINS_13Kernel_traitsIf13__nv_bfloat16S2_S2_fjLj1024ELj1ELj4ELj1ELj16ENS_18Kernel_traits_baseILj1024EfS2_S2_S2_fjLj128EEEEELb1ELb0ELb1ELb0EEEvNS_9FwdParamsE,(.L_x_30456 - _ZN10layer_norm13ln_fwd_kernelINS_13Kernel_traitsIf13__nv_bfloat16S2_S2_fjLj1024ELj1ELj4ELj1ELj16ENS_18Kernel_traits_baseILj1024EfS2_S2_S2_fjLj128EEEEELb1ELb0ELb1ELb0EEEvNS_9FwdParamsE)
        .other          _ZN10layer_norm13ln_fwd_kernelINS_13Kernel_traitsIf13__nv_bfloat16S2_S2_fjLj1024ELj1ELj4ELj1ELj16ENS_18Kernel_traits_baseILj1024EfS2_S2_S2_fjLj128EEEEELb1ELb0ELb1ELb0EEEvNS_9FwdParamsE,@"STO_CUDA_ENTRY STV_DEFAULT"
_ZN10layer_norm13ln_fwd_kernelINS_13Kernel_traitsIf13__nv_bfloat16S2_S2_fjLj1024ELj1ELj4ELj1ELj16ENS_18Kernel_traits_baseILj1024EfS2_S2_S2_fjLj128EEEEELb1ELb0ELb1ELb0EEEvNS_9FwdParamsE:
.text._ZN10layer_norm13ln_fwd_kernelINS_13Kernel_traitsIf13__nv_bfloat16S2_S2_fjLj1024ELj1ELj4ELj1ELj16ENS_18Kernel_traits_baseILj1024EfS2_S2_S2_fjLj128EEEEELb1ELb0ELb1ELb0EEEvNS_9FwdParamsE:
        /* <DEDUP_REMOVED lines=18> */
[----:B------:R-:W-:Y:S01]  /*0120*/  BSSY B0, `(.L_x_7754) ;  /* 0x000005c000007945 */ /* 0x000fe20003800000 */
[----:B--2---:R-:W-:Y:S02]  /*0130*/  @P0 R2UR UR4, R2 ;  /* 0x00000000020402ca */ /* 0x004fe400000e0000 */
[----:B------:R-:W-:Y:S01]  /*0140*/  @P0 R2UR UR5, R3 ;  /* 0x00000000030502ca */ /* 0x000fe200000e0000 */
[----:B0-----:R-:W-:Y:S01]  /*0150*/  IMAD R2, R17, UR8, R0 ;  /* 0x0000000811027c24 */ /* 0x001fe2000f8e0200 */
        /* <DEDUP_REMOVED lines=42> */
[----:B------:R-:W-:Y:S02]  /*0400*/  LOP3.LUT R5, R0, 0x1f, RZ, 0xc0, !PT ;  /* 0x0000001f00057812 */ /* 0x000fe400078ec0ff */
[----:B------:R-:W-:Y:S02]  /*0410*/  LOP3.LUT R14, R9, UR24, R14, 0x96, !PT ;  /* 0x00000018090e7c12 */ /* 0x000fe4000f8e960e */
[----:B------:R-:W-:Y:S02]  /*0420*/  LOP3.LUT R12, R7, UR25, R12, 0x96, !PT ;  /* 0x00000019070c7c12 */ /* 0x000fe4000f8e960c */
[----:B----4-:R-:W-:Y:S01]  /*0430*/  SHF.R.S32.HI R7, RZ, 0x1f, R16 ;  /* 0x0000001fff077819 */ /* 0x010fe20000011410 */
[----:B------:R-:W-:Y:S01]  /*0440*/  UIADD3 UR27, UR5, 0x1fd5c5a3, URZ ;  /* 0x1fd5c5a3051b7890 */ /* 0x000fe2000fffe03f */
[----:B------:R-:W-:Y:S01]  /*0450*/  MOV R11, R5 ;  /* 0x00000005000b7202 */ /* 0x000fe20000000f00 */
[----:B------:R-:W-:Y:S01]  /*0460*/  IMAD.WIDE.U32 R14, R14, -0x2daee0ad, RZ ;  /* 0xd2511f530e0e7825 */ /* 0x000fe200078e00ff */
[----:B------:R-:W-:-:S02]  /*0470*/  LEA.HI R7, R7, R16, RZ, 0x3 ;  /* 0x0000001007077211 */ /* 0x000fc400078f18ff */
[----:B------:R-:W-:Y:S02]  /*0480*/  LOP3.LUT R16, R11, 0x1f, RZ, 0x3c, !PT ;  /* 0x0000001f0b107812 */ /* 0x000fe400078e3cff */
[----:B------:R-:W-:Y:S02]  /*0490*/  LOP3.LUT R19, R15, UR27, R6, 0x96, !PT ;  /* 0x0000001b0f137c12 */ /* 0x000fe4000f8e9606 */
[----:B------:R-:W-:-:S04]  /*04a0*/  LEA.HI.SX32 R6, R7, R16, 0x1d ;  /* 0x0000001007067211 */ /* 0x000fc800078feaff */
[----:B------:R-:W-:Y:S01]  /*04b0*/  LOP3.LUT P1, RZ, R6, 0xffffffe0, RZ, 0xc0, !PT ;  /* 0xffffffe006ff7812 */ /* 0x000fe2000782c0ff */
[----:B------:R-:W-:Y:S01]  /*04c0*/  UIADD3 UR26, UR4, 0x5384540f, URZ ;  /* 0x5384540f041a7890 */ /* 0x000fe2000fffe03f */
[----:B------:R-:W-:Y:S01]  /*04d0*/  IMAD.WIDE.U32 R12, R12, -0x326172a9, RZ ;  /* 0xcd9e8d570c0c7825 */ /* 0x000fe200078e00ff */
[----:B------:R-:W-:Y:S01]  /*04e0*/  UIADD3 UR28, UR4, -0xe443238, URZ ;  /* 0xf1bbcdc8041c7890 */ /* 0x000fe2000fffe03f */
[----:B------:R-:W-:Y:S02]  /*04f0*/  SHF.R.U32.HI R7, RZ, 0x5, R0 ;  /* 0x00000005ff077819 */ /* 0x000fe40000011600 */
[----:B------:R-:W-:Y:S01]  /*0500*/  IMAD.HI.U32 R9, R19, -0x326172a9, RZ ;  /* 0xcd9e8d5713097827 */ /* 0x000fe200078e00ff */
[----:B------:R-:W-:Y:S01]  /*0510*/  LOP3.LUT R18, R13, UR26, R8, 0x96, !PT ;  /* 0x0000001a0d127c12 */ /* 0x000fe2000f8e9608 */
[----:B------:R-:W-:Y:S01]  /*0520*/  UIADD3 UR29, UR5, -0x24c28bd8, URZ ;  /* 0xdb3d7428051d7890 */ /* 0x000fe2000fffe03f */
[C---:B------:R-:W-:Y:S01]  /*0530*/  ISETP.GE.U32.AND P5, PT, R6.reuse, 0x40, PT ;  /* 0x000000400600780c */ /* 0x040fe20003fa6070 */
[----:B------:R-:W-:Y:S01]  /*0540*/  UIADD3 UR30, UR4, -0x700cb87f, URZ ;  /* 0x8ff34781041e7890 */ /* 0x000fe2000fffe03f */
[C---:B------:R-:W-:Y:S01]  /*0550*/  ISETP.GE.U32.AND P4, PT, R6.reuse, 0x60, PT ;  /* 0x000000600600780c */ /* 0x040fe20003f86070 */
[----:B------:R-:W-:Y:S01]  /*0560*/  UIADD3 UR31, UR5, -0x695add53, URZ ;  /* 0x96a522ad051f7890 */ /* 0x000fe2000fffe03f */
[----:B------:R-:W-:Y:S01]  /*0570*/  IMAD R7, R17, 0x4, R7 ;  /* 0x0000000411077824 */ /* 0x000fe200078e0207 */
[----:B------:R-:W-:Y:S01]  /*0580*/  ISETP.GE.U32.AND P0, PT, R6, 0x80, PT ;  /* 0x000000800600780c */ /* 0x000fe20003f06070 */
[----:B------:R-:W-:Y:S01]  /*0590*/  IMAD.HI.U32 R17, R18, -0x2daee0ad, RZ ;  /* 0xd2511f5312117827 */ /* 0x000fe200078e00ff */
[----:B------:R-:W-:-:S02]  /*05a0*/  P2R R106, PR, RZ, 0x20 ;  /* 0x00000020ff6a7803 */ /* 0x000fc40000000000 */
        /* <DEDUP_REMOVED lines=19> */
.L_x_7755:
[----:B------:R-:W-:Y:S05]  /*06e0*/  BSYNC B0 ;  /* 0x0000000000007941 */ /* 0x000fea0003800000 */
.L_x_7754:
        /* <DEDUP_REMOVED lines=18> */
.L_x_7757:
[----:B------:R-:W-:Y:S05]  /*0810*/  BSYNC B0 ;  /* 0x0000000000007941 */ /* 0x000fea0003800000 */
.L_x_7756:
        /* <DEDUP_REMOVED lines=18> */
.L_x_7759:
[----:B------:R-:W-:Y:S05]  /*0940*/  BSYNC B0 ;  /* 0x0000000000007941 */ /* 0x000fea0003800000 */
.L_x_7758:
        /* <DEDUP_REMOVED lines=17> */
.L_x_7761:
[----:B------:R-:W-:Y:S05]  /*0a60*/  BSYNC B0 ;  /* 0x0000000000007941 */ /* 0x000fea0003800000 */
.L_x_7760:
[----:B------:R-:W-:Y:S01]  /*0a70*/  ULDC UR8, c[0x0][0x214] ;  /* 0x0000850000087ab9 */ /* 0x000fe20000000800 */
[----:B------:R-:W-:Y:S02]  /*0a80*/  LOP3.LUT R17, R17, UR29, R14, 0x96, !PT ;  /* 0x0000001d11117c12 */ /* 0x000fe4000f8e960e */
[----:B------:R-:W-:-:S13]  /*0a90*/  ISETP.GE.AND P2, PT, R7, UR8, PT ;  /* 0x0000000807007c0c */ /* 0x000fda000bf46270 */
[----:B------:R-:W-:Y:S05]  /*0aa0*/  @P2 EXIT ;  /* 0x000000000000294d */ /* 0x000fea0003800000 */
[----:B0123--:R-:W-:Y:S01]  /*0ab0*/  IMAD R8, R19, -0x326172a9, RZ ;  /* 0xcd9e8d5713087824 */ /* 0x00ffe200078e02ff */
[----:B------:R-:W-:Y:S01]  /*0ac0*/  BSSY B0, `(.L_x_7762) ;  /* 0x0000e24000007945 */ /* 0x000fe20003800000 */
[----:B------:R-:W-:Y:S01]  /*0ad0*/  IMAD.HI.U32 R11, R17, -0x326172a9, RZ ;  /* 0xcd9e8d57110b7827 */ /* 0x000fe200078e00ff */
[----:B------:R-:W-:Y:S01]  /*0ae0*/  ULDC.U8 UR8, c[0x0][0x2a0] ;  /* 0x0000a80000087ab9 */ /* 0x000fe20000000000 */
[----:B------:R-:W-:Y:S01]  /*0af0*/  LOP3.LUT R10, R10, 0x3, RZ, 0xc0, !PT ;  /* 0x000000030a0a7812 */ /* 0x000fe200078ec0ff */
[----:B------:R-:W-:Y:S01]  /*0b00*/  UISETP.NE.AND UP0, UPT, UR8, URZ, UPT ;  /* 0x0000003f0800728c */ /* 0x000fe2000bf05270 */
[----:B------:R-:W-:Y:S01]  /*0b10*/  IMAD R9, R18, -0x2daee0ad, RZ ;  /* 0xd2511f5312097824 */ /* 0x000fe200078e02ff */
[----:B------:R-:W-:Y:S01]  /*0b20*/  LOP3.LUT R8, R11, UR30, R8, 0x96, !PT ;  /* 0x0000001e0b087c12 */ /* 0x000fe2000f8e9608 */
[C---:B------:R-:W-:Y:S01]  /*0b30*/  IMAD.HI.U32 R12, R16.reuse, -0x2daee0ad, RZ ;  /* 0xd2511f53100c7827 */ /* 0x040fe200078e00ff */
[----:B------:R-:W-:Y:S01]  /*0b40*/  ULDC UR10, c[0x0][0x294] ;  /* 0x0000a500000a7ab9 */ /* 0x000fe20000000800 */
[----:B------:R-:W-:Y:S01]  /*0b50*/  ULDC UR11, c[0x0][0x2d8] ;  /* 0x0000b600000b7ab9 */ /* 0x000fe20000000800 */
[----:B------:R-:W-:Y:S01]  /*0b60*/  ULDC.64 UR12, c[0x0][0x298] ;  /* 0x0000a600000c7ab9 */ /* 0x000fe20000000a00 */
[----:B------:R-:W-:Y:S01]  /*0b70*/  IMAD R14, R16, -0x2daee0ad, RZ ;  /* 0xd2511f53100e7824 */ /* 0x000fe200078e02ff */
[----:B------:R-:W-:Y:S01]  /*0b80*/  LOP3.LUT R9, R12, UR31, R9, 0x96, !PT ;  /* 0x0000001f0c097c12 */ /* 0x000fe2000f8e9609 */
[----:B------:R-:W-:Y:S01]  /*0b90*/  IMAD R12, R17, -0x326172a9, RZ ;  /* 0xcd9e8d57110c7824 */ /* 0x000fe200078e02ff */
[----:B------:R-:W-:Y:S01]  /*0ba0*/  ULDC.64 UR8, c[0x0][0x230] ;  /* 0x00008c0000087ab9 */ /* 0x000fe20000000a00 */
[----:B------:R-:W-:-:S07]  /*0bb0*/  IMAD.MOV.U32 R11, RZ, RZ, RZ ;  /* 0x000000ffff0b7224 */ /* 0x000fce00078e00ff */
.L_x_8106:
[----:B------:R-:W0:Y:S08]  /*0bc0*/  LDC.64 R96, c[0x0][0x280] ;  /* 0x0000a000ff607b82 */ /* 0x000e300000000a00 */
[----:B------:R-:W1:Y:S01]  /*0bd0*/  LDC R138, c[0x0][0x218] ;  /* 0x00008600ff8a7b82 */ /* 0x000e620000000800 */
[----:B0-----:R-:W-:-:S07]  /*0be0*/  IMAD.WIDE R98, R7, 0x4, R96 ;  /* 0x0000000407627825 */ /* 0x001fce00078e0260 */
[----:B------:R-:W0:Y:S01]  /*0bf0*/  LDC.64 R96, c[0x0][0x288] ;  /* 0x0000a200ff607b82 */ /* 0x000e220000000a00 */
[----:B------:R-:W2:Y:S01]  /*0c00*/  LDG.E R141, desc[UR6][R98.64] ;  /* 0x00000006628d7981 */ /* 0x000ea2000c1e1900 */
[----:B0-----:R-:W-:-:S05]  /*0c10*/  IMAD.WIDE R96, R7, 0x4, R96 ;  /* 0x0000000407607825 */ /* 0x001fca00078e0260 */
[----:B-----5:R0:W5:Y:S01]  /*0c20*/  LDG.E R136, desc[UR6][R96.64] ;  /* 0x0000000660887981 */ /* 0x020162000c1e1900 */
[----:B-1----:R-:W-:Y:S01]  /*0c30*/  IMAD R132, R7, R138, RZ ;  /* 0x0000008a07847224 */ /* 0x002fe200078e02ff */
[----:B------:R-:W-:Y:S01]  /*0c40*/  HFMA2.MMA R137, -RZ, RZ, 0, 0 ;  /* 0x00000000ff897435 */ /* 0x000fe200000001ff */
[----:B------:R-:W-:Y:S01]  /*0c50*/  BSSY B1, `(.L_x_7763) ;  /* 0x0000340000017945 */ /* 0x000fe20003800000 */
[----:B------:R-:W-:Y:S02]  /*0c60*/  SHF.R.S32.HI R140, RZ, 0x1f, R7 ;  /* 0x0000001fff8c7819 */ /* 0x000fe40000011407 */
[----:B--2---:R-:W-:-:S13]  /*0c70*/  ISETP.GE.AND P2, PT, R141, 0x1, PT ;  /* 0x000000018d00780c */ /* 0x004fda0003f46270 */
[----:B------:R-:W-:-:S04]  /*0c80*/  @P2 VIADD R133, R141, 0xffffffff ;  /* 0xffffffff8d852836 */ /* 0x000fc80000000000 */
        /* <DEDUP_REMOVED lines=26> */
.L_x_7766:
        /* <DEDUP_REMOVED lines=12> */
.L_x_7769:
[----:B------:R-:W-:-:S07]  /*0ef0*/  MOV R16, R12 ;  /* 0x0000000c00107202 */ /* 0x000fce0000000f00 */
.L_x_7770:
[----:B------:R-:W-:Y:S05]  /*0f00*/  BSYNC B3 ;  /* 0x0000000000037941 */ /* 0x000fea0003800000 */
.L_x_7768:
        /* <DEDUP_REMOVED lines=16> */
.L_x_7774:
[----:B------:R-:W-:Y:S05]  /*1010*/  BSYNC B4 ;  /* 0x0000000000047941 */ /* 0x000fea0003800000 */
.L_x_7773:
        /* <DEDUP_REMOVED lines=42> */
.L_x_7772:
[----:B------:R-:W-:Y:S05]  /*12c0*/  BSYNC B3 ;  /* 0x0000000000037941 */ /* 0x000fea0003800000 */
.L_x_7771:
[----:B------:R-:W-:Y:S01]  /*12d0*/  HFMA2.MMA R15, -RZ, RZ, 0.1171875, 0 ;  /* 0x2f800000ff0f7435 */ /* 0x000fe200000001ff */
[----:B------:R-:W-:Y:S01]  /*12e0*/  I2FP.F32.U32 R10, R16 ;  /* 0x00000010000a7245 */ /* 0x000fe20000201000 */
[----:B-----5:R-:W-:-:S04]  /*12f0*/  IMAD.U32 R13, R88, 0x10000, RZ ;  /* 0x00010000580d7824 */ /* 0x020fc800078e00ff */
[----:B------:R-:W-:-:S04]  /*1300*/  FMUL.FTZ R13, R13, UR13 ;  /* 0x0000000d0d0d7c20 */ /* 0x000fc80008410000 */
[----:B------:R-:W-:Y:S01]  /*1310*/  FFMA.FTZ R10, R10, R15, 1.1641532182693481445e-10 ;  /* 0x2f0000000a0a7423 */ /* 0x000fe2000001000f */
[----:B------:R-:W-:-:S04]  /*1320*/  FMUL.FTZ R13, R13, UR12 ;  /* 0x0000000c0d0d7c20 */ /* 0x000fc80008410000 */
[----:B------:R-:W-:Y:S01]  /*1330*/  FSETP.GTU.FTZ.AND P5, PT, R10, UR10, PT ;  /* 0x0000000a0a007c0b */ /* 0x000fe2000bfbc000 */
[----:B------:R-:W-:-:S03]  /*1340*/  @P3 IMAD.U32 R10, R92, 0x10000, RZ ;  /* 0x000100005c0a3824 */ /* 0x000fc600078e00ff */
[----:B------:R-:W-:Y:S02]  /*1350*/  FSEL R13, R13, RZ, !P5 ;  /* 0x000000ff0d0d7208 */ /* 0x000fe40006800000 */
[----:B------:R-:W-:-:S03]  /*1360*/  SEL R15, RZ, 0x1, P5 ;  /* 0x00000001ff0f7807 */ /* 0x000fc60002800000 */
[----:B------:R-:W-:-:S07]  /*1370*/  @P3 FADD.FTZ R13, R10, R13 ;  /* 0x0000000d0a0d3221 */ /* 0x000fce0000010000 */
.L_x_7767:
[----:B------:R-:W-:Y:S05]  /*1380*/  BSYNC B2 ;  /* 0x0000000000027941 */ /* 0x000fea0003800000 */
.L_x_7765:
        /* <DEDUP_REMOVED lines=9> */
.L_x_7776:
        /* <DEDUP_REMOVED lines=12> */
.L_x_7779:
[----:B------:R-:W-:-:S07]  /*14e0*/  IMAD.MOV.U32 R10, RZ, RZ, R12 ;  /* 0x000000ffff0a7224 */ /* 0x000fce00078e000c */
.L_x_7780:
[----:B------:R-:W-:Y:S05]  /*14f0*/  BSYNC B3 ;  /* 0x0000000000037941 */ /* 0x000fea0003800000 */
.L_x_7778:
        /* <DEDUP_REMOVED lines=16> */
.L_x_7784:
[----:B------:R-:W-:Y:S05]  /*1600*/  BSYNC B4 ;  /* 0x0000000000047941 */ /* 0x000fea0003800000 */
.L_x_7783:
        /* <DEDUP_REMOVED lines=44> */
.L_x_7782:
[----:B------:R-:W-:Y:S05]  /*18d0*/  BSYNC B3 ;  /* 0x0000000000037941 */ /* 0x000fea0003800000 */
.L_x_7781:
        /* <DEDUP_REMOVED lines=13> */
.L_x_7777:
[----:B------:R-:W-:Y:S05]  /*19b0*/  BSYNC B2 ;  /* 0x0000000000027941 */ /* 0x000fea0003800000 */
.L_x_7775:
        /* <DEDUP_REMOVED lines=8> */
.L_x_7786:
        /* <DEDUP_REMOVED lines=12> */
.L_x_7789:
[----:B------:R-:W-:-:S07]  /*1b00*/  MOV R10, R12 ;  /* 0x0000000c000a7202 */ /* 0x000fce0000000f00 */
.L_x_7790:
[----:B------:R-:W-:Y:S05]  /*1b10*/  BSYNC B3 ;  /* 0x0000000000037941 */ /* 0x000fea0003800000 */
.L_x_7788:
        /* <DEDUP_REMOVED lines=16> */
.L_x_7794:
[----:B------:R-:W-:Y:S05]  /*1c20*/  BSYNC B4 ;  /* 0x0000000000047941 */ /* 0x000fea0003800000 */
.L_x_7793:
        /* <DEDUP_REMOVED lines=44> */
.L_x_7792:
[----:B------:R-:W-:Y:S05]  /*1ef0*/  BSYNC B3 ;  /* 0x0000000000037941 */ /* 0x000fea0003800000 */
.L_x_7791:
[----:B------:R-:W-:Y:S01]  /*1f00*/  I2FP.F32.U32 R10, R10 ;  /* 0x0000000a000a7245 */ /* 0x000fe20000201000 */
[----:B------:R-:W-:Y:S01]  /*1f10*/  IMAD.MOV.U32 R19, RZ, RZ, 0x2f800000 ;  /* 0x2f800000ff137424 */ /* 0x000fe200078e00ff */
[----:B-----5:R-:W-:Y:S01]  /*1f20*/  SHF.L.U32 R18, R89, 0x10, RZ ;  /* 0x0000001059127819 */ /* 0x020fe200000006ff */
[----:B------:R-:W-:Y:S02]  /*1f30*/  @P3 IMAD.U32 R21, R93, 0x10000, RZ ;  /* 0x000100005d153824 */ /* 0x000fe400078e00ff */
[----:B------:R-:W-:Y:S02]  /*1f40*/  FFMA.FTZ R10, R10, R19, 1.1641532182693481445e-10 ;  /* 0x2f0000000a0a7423 */ /* 0x000fe40000010013 */
[----:B------:R-:W-:-:S03]  /*1f50*/  FMUL.FTZ R18, R18, UR13 ;  /* 0x0000000d12127c20 */ /* 0x000fc60008410000 */
[----:B------:R-:W-:Y:S01]  /*1f60*/  FSETP.GTU.FTZ.AND P5, PT, R10, UR10, PT ;  /* 0x0000000a0a007c0b */ /* 0x000fe2000bfbc000 */
[----:B------:R-:W-:-:S03]  /*1f70*/  FMUL.FTZ R18, R18, UR12 ;  /* 0x0000000c12127c20 */ /* 0x000fc60008410000 */
[----:B------:R-:W-:Y:S02]  /*1f80*/  SEL R19, RZ, 0x1, P5 ;  /* 0x00000001ff137807 */ /* 0x000fe40002800000 */
[----:B------:R-:W-:-:S05]  /*1f90*/  FSEL R18, R18, RZ, !P5 ;  /* 0x000000ff12127208 */ /* 0x000fca0006800000 */
[----:B------:R-:W-:-:S07]  /*1fa0*/  @P3 FADD.FTZ R18, R21, R18 ;  /* 0x0000001215123221 */ /* 0x000fce0000010000 */
.L_x_7787:
[----:B------:R-:W-:Y:S05]  /*1fb0*/  BSYNC B2 ;  /* 0x0000000000027941 */ /* 0x000fea0003800000 */
.L_x_7785:
        /* <DEDUP_REMOVED lines=9> */
.L_x_7796:
        /* <DEDUP_REMOVED lines=12> */
.L_x_7799:
[----:B------:R-:W-:-:S07]  /*2110*/  IMAD.MOV.U32 R10, RZ, RZ, R12 ;  /* 0x000000ffff0a7224 */ /* 0x000fce00078e000c */
.L_x_7800:
[----:B------:R-:W-:Y:S05]  /*2120*/  BSYNC B3 ;  /* 0x0000000000037941 */ /* 0x000fea0003800000 */
.L_x_7798:
        /* <DEDUP_REMOVED lines=16> */
.L_x_7804:
[----:B------:R-:W-:Y:S05]  /*2230*/  BSYNC B4 ;  /* 0x0000000000047941 */ /* 0x000fea0003800000 */
.L_x_7803:
        /* <DEDUP_REMOVED lines=44> */
.L_x_7802:
[----:B------:R-:W-:Y:S05]  /*2500*/  BSYNC B3 ;  /* 0x0000000000037941 */ /* 0x000fea0003800000 */
.L_x_7801:
        /* <DEDUP_REMOVED lines=13> */
.L_x_7797:
[----:B------:R-:W-:Y:S05]  /*25e0*/  BSYNC B2 ;  /* 0x0000000000027941 */ /* 0x000fea0003800000 */
.L_x_7795:
        /* <DEDUP_REMOVED lines=8> */
.L_x_7806:
        /* <DEDUP_REMOVED lines=12> */
.L_x_7809:
[----:B------:R-:W-:-:S07]  /*2730*/  IMAD.MOV.U32 R10, RZ, RZ, R12 ;  /* 0x000000ffff0a7224 */ /* 0x000fce00078e000c */
.L_x_7810:
[----:B------:R-:W-:Y:S05]  /*2740*/  BSYNC B3 ;  /* 0x0000000000037941 */ /* 0x000fea0003800000 */
.L_x_7808:
        /* <DEDUP_REMOVED lines=16> */
.L_x_7814:
[----:B------:R-:W-:Y:S05]  /*2850*/  BSYNC B4 ;  /* 0x0000000000047941 */ /* 0x000fea0003800000 */
.L_x_7813:
        /* <DEDUP_REMOVED lines=44> */
.L_x_7812:
[----:B------:R-:W-:Y:S05]  /*2b20*/  BSYNC B3 ;  /* 0x0000000000037941 */ /* 0x000fea0003800000 */
.L_x_7811:
        /* <DEDUP_REMOVED lines=10> */
[----:B------:R-:W-:-:S07]  /*2bd0*/  @P3 FADD.FTZ R22, R99, R22 ;  /* 0x0000001663163221 */ /* 0x000fce0000010000 */
.L_x_7807:
[----:B------:R-:W-:Y:S05]  /*2be0*/  BSYNC B2 ;  /* 0x0000000000027941 */ /* 0x000fea0003800000 */
.L_x_7805:
        /* <DEDUP_REMOVED lines=9> */
.L_x_7816:
        /* <DEDUP_REMOVED lines=12> */
.L_x_7819:
[----:B------:R-:W-:-:S07]  /*2d40*/  MOV R10, R12 ;  /* 0x0000000c000a7202 */ /* 0x000fce0000000f00 */
.L_x_7820:
[----:B------:R-:W-:Y:S05]  /*2d50*/  BSYNC B3 ;  /* 0x0000000000037941 */ /* 0x000fea0003800000 */
.L_x_7818:
        /* <DEDUP_REMOVED lines=16> */
.L_x_7824:
[----:B------:R-:W-:Y:S05]  /*2e60*/  BSYNC B4 ;  /* 0x0000000000047941 */ /* 0x000fea0003800000 */
.L_x_7823:
        /* <DEDUP_REMOVED lines=44> */
.L_x_7822:
[----:B------:R-:W-:Y:S05]  /*3130*/  BSYNC B3 ;  /* 0x0000000000037941 */ /* 0x000fea0003800000 */
.L_x_7821:
        /* <DEDUP_REMOVED lines=13> */
.L_x_7817:
[----:B------:R-:W-:Y:S05]  /*3210*/  BSYNC B2 ;  /* 0x0000000000027941 */ /* 0x000fea0003800000 */
.L_x_7815:
        /* <DEDUP_REMOVED lines=8> */
.L_x_7826:
        /* <DEDUP_REMOVED lines=12> */
.L_x_7829:
[----:B------:R-:W-:-:S07]  /*3360*/  IMAD.MOV.U32 R10, RZ, RZ, R12 ;  /* 0x000000ffff0a7224 */ /* 0x000fce00078e000c */
.L_x_7830:
[----:B------:R-:W-:Y:S05]  /*3370*/  BSYNC B3 ;  /* 0x0000000000037941 */ /* 0x000fea0003800000 */
.L_x_7828:
        /* <DEDUP_REMOVED lines=16> */
.L_x_7834:
[----:B------:R-:W-:Y:S05]  /*3480*/  BSYNC B4 ;  /* 0x0000000000047941 */ /* 0x000fea0003800000 */
.L_x_7833:
        /* <DEDUP_REMOVED lines=44> */
.L_x_7832:
[----:B------:R-:W-:Y:S05]  /*3750*/  BSYNC B3 ;  /* 0x0000000000037941 */ /* 0x000fea0003800000 */
.L_x_7831:
[----:B------:R-:W-:Y:S01]  /*3760*/  HFMA2.MMA R99, -RZ, RZ, 0.1171875, 0 ;  /* 0x2f800000ff637435 */ /* 0x000fe200000001ff */
[----:B------:R-:W-:Y:S01]  /*3770*/  I2FP.F32.U32 R10, R10 ;  /* 0x0000000a000a7245 */ /* 0x000fe20000201000 */
[----:B-----5:R-:W-:-:S04]  /*3780*/  IMAD.U32 R96, R91, 0x10000, RZ ;  /* 0x000100005b607824 */ /* 0x020fc800078e00ff */
[----:B------:R-:W-:-:S04]  /*3790*/  FMUL.FTZ R96, R96, UR13 ;  /* 0x0000000d60607c20 */ /* 0x000fc80008410000 */
[----:B------:R-:W-:Y:S01]  /*37a0*/  FFMA.FTZ R10, R10, R99, 1.1641532182693481445e-10 ;  /* 0x2f0000000a0a7423 */ /* 0x000fe20000010063 */
[----:B------:R-:W-:Y:S01]  /*37b0*/  FMUL.FTZ R96, R96, UR12 ;  /* 0x0000000c60607c20 */ /* 0x000fe20008410000 */
[----:B------:R-:W-:-:S03]  /*37c0*/  @P3 IMAD.U32 R99, R95, 0x10000, RZ ;  /* 0x000100005f633824 */ /* 0x000fc600078e00ff */
[----:B------:R-:W-:-:S04]  /*37d0*/  FSETP.GTU.FTZ.AND P5, PT, R10, UR10, PT ;  /* 0x0000000a0a007c0b */ /* 0x000fc8000bfbc000 */
[----:B------:R-:W-:Y:S02]  /*37e0*/  FSEL R102, R96, RZ, !P5 ;  /* 0x000000ff60667208 */ /* 0x000fe40006800000 */
[----:B------:R-:W-:-:S03]  /*37f0*/  SEL R103, RZ, 0x1, P5 ;  /* 0x00000001ff677807 */ /* 0x000fc60002800000 */
[----:B------:R-:W-:-:S07]  /*3800*/  @P3 FADD.FTZ R102, R99, R102 ;  /* 0x0000006663663221 */ /* 0x000fce0000010000 */
.L_x_7827:
[----:B------:R-:W-:Y:S05]  /*3810*/  BSYNC B2 ;  /* 0x0000000000027941 */ /* 0x000fea0003800000 */
.L_x_7825:
        /* <DEDUP_REMOVED lines=9> */
.L_x_7836:
        /* <DEDUP_REMOVED lines=12> */
.L_x_7839:
[----:B------:R-:W-:-:S07]  /*3970*/  IMAD.MOV.U32 R132, RZ, RZ, R12 ;  /* 0x000000ffff847224 */ /* 0x000fce00078e000c */
.L_x_7840:
[----:B------:R-:W-:Y:S05]  /*3980*/  BSYNC B3 ;  /* 0x0000000000037941 */ /* 0x000fea0003800000 */
.L_x_7838:
        /* <DEDUP_REMOVED lines=16> */
.L_x_7844:
[----:B------:R-:W-:Y:S05]  /*3a90*/  BSYNC B4 ;  /* 0x0000000000047941 */ /* 0x000fea0003800000 */
.L_x_7843:
        /* <DEDUP_REMOVED lines=44> */
.L_x_7842:
[----:B------:R-:W-:Y:S05]  /*3d60*/  BSYNC B3 ;  /* 0x0000000000037941 */ /* 0x000fea0003800000 */
.L_x_7841:
        /* <DEDUP_REMOVED lines=13> */
.L_x_7837:
[----:B------:R-:W-:Y:S05]  /*3e40*/  BSYNC B2 ;  /* 0x0000000000027941 */ /* 0x000fea0003800000 */
.L_x_7835:
        /* <DEDUP_REMOVED lines=29> */
.L_x_7846:
[----:B------:R-:W-:Y:S05]  /*4020*/  BSYNC B2 ;  /* 0x0000000000027941 */ /* 0x000fea0003800000 */
.L_x_7845:
[----:B------:R-:W-:Y:S01]  /*4030*/  IADD3 R139, R139, 0x20, RZ ;  /* 0x000000208b8b7810 */ /* 0x000fe20007ffe0ff */
[----:B------:R-:W-:-:S07]  /*4040*/  VIADD R137, R137, 0x20 ;  /* 0x0000002089897836 */ /* 0x000fce0000000000 */
.L_x_7764:
[----:B------:R-:W-:Y:S05]  /*4050*/  BSYNC B1 ;  /* 0x0000000000017941 */ /* 0x000fea0003800000 */
.L_x_7763:
        /* <DEDUP_REMOVED lines=20> */
.L_x_7850:
        /* <DEDUP_REMOVED lines=12> */
.L_x_7853:
[----:B------:R-:W-:-:S07]  /*4260*/  MOV R107, R12 ;  /* 0x0000000c006b7202 */ /* 0x000fce0000000f00 */
.L_x_7854:
[----:B------:R-:W-:Y:S05]  /*4270*/  BSYNC B3 ;  /* 0x0000000000037941 */ /* 0x000fea0003800000 */
.L_x_7852:
        /* <DEDUP_REMOVED lines=16> */
.L_x_7858:
[----:B------:R-:W-:Y:S05]  /*4380*/  BSYNC B4 ;  /* 0x0000000000047941 */ /* 0x000fea0003800000 */
.L_x_7857:
        /* <DEDUP_REMOVED lines=43> */
.L_x_7856:
[----:B------:R-:W-:Y:S05]  /*4640*/  BSYNC B3 ;  /* 0x0000000000037941 */ /* 0x000fea0003800000 */
.L_x_7855:
        /* <DEDUP_REMOVED lines=11> */
.L_x_7851:
[----:B------:R-:W-:Y:S05]  /*4700*/  BSYNC B2 ;  /* 0x0000000000027941 */ /* 0x000fea0003800000 */
.L_x_7849:
        /* <DEDUP_REMOVED lines=9> */
.L_x_7860:
        /* <DEDUP_REMOVED lines=12> */
.L_x_7863:
[----:B------:R-:W-:-:S07]  /*4860*/  IMAD.MOV.U32 R10, RZ, RZ, R12 ;  /* 0x000000ffff0a7224 */ /* 0x000fce00078e000c */
.L_x_7864:
[----:B------:R-:W-:Y:S05]  /*4870*/  BSYNC B3 ;  /* 0x0000000000037941 */ /* 0x000fea0003800000 */
.L_x_7862:
        /* <DEDUP_REMOVED lines=16> */
.L_x_7868:
[----:B------:R-:W-:Y:S05]  /*4980*/  BSYNC B4 ;  /* 0x0000000000047941 */ /* 0x000fea0003800000 */
.L_x_7867:
        /* <DEDUP_REMOVED lines=44> */
.L_x_7866:
[----:B------:R-:W-:Y:S05]  /*4c50*/  BSYNC B3 ;  /* 0x0000000000037941 */ /* 0x000fea0003800000 */
.L_x_7865:
        /* <DEDUP_REMOVED lines=13> */
.L_x_7861:
[----:B------:R-:W-:Y:S05]  /*4d30*/  BSYNC B2 ;  /* 0x0000000000027941 */ /* 0x000fea0003800000 */
.L_x_7859:
        /* <DEDUP_REMOVED lines=8> */
.L_x_7870:
        /* <DEDUP_REMOVED lines=12> */
.L_x_7873:
[----:B------:R-:W-:-:S07]  /*4e80*/  IMAD.MOV.U32 R10, RZ, RZ, R12 ;  /* 0x000000ffff0a7224 */ /* 0x000fce00078e000c */
.L_x_7874:
[----:B------:R-:W-:Y:S05]  /*4e90*/  BSYNC B3 ;  /* 0x0000000000037941 */ /* 0x000fea0003800000 */
.L_x_7872:
        /* <DEDUP_REMOVED lines=16> */
.L_x_7878:
[----:B------:R-:W-:Y:S05]  /*4fa0*/  BSYNC B4 ;  /* 0x0000000000047941 */ /* 0x000fea0003800000 */
.L_x_7877:
        /* <DEDUP_REMOVED lines=44> */
.L_x_7876:
[----:B------:R-:W-:Y:S05]  /*5270*/  BSYNC B3 ;  /* 0x0000000000037941 */ /* 0x000fea0003800000 */
.L_x_7875:
        /* <DEDUP_REMOVED lines=11> */
.L_x_7871:
[----:B------:R-:W-:Y:S05]  /*5330*/  BSYNC B2 ;  /* 0x0000000000027941 */ /* 0x000fea0003800000 */
.L_x_7869:
        /* <DEDUP_REMOVED lines=9> */
.L_x_7880:
        /* <DEDUP_REMOVED lines=12> */
.L_x_7883:
[----:B------:R-:W-:-:S07]  /*5490*/  IMAD.MOV.U32 R10, RZ, RZ, R12 ;  /* 0x000000ffff0a7224 */ /* 0x000fce00078e000c */
.L_x_7884:
[----:B------:R-:W-:Y:S05]  /*54a0*/  BSYNC B3 ;  /* 0x0000000000037941 */ /* 0x000fea0003800000 */
.L_x_7882:
        /* <DEDUP_REMOVED lines=16> */
.L_x_7888:
[----:B------:R-:W-:Y:S05]  /*55b0*/  BSYNC B4 ;  /* 0x0000000000047941 */ /* 0x000fea0003800000 */
.L_x_7887:
        /* <DEDUP_REMOVED lines=44> */
.L_x_7886:
[----:B------:R-:W-:Y:S05]  /*5880*/  BSYNC B3 ;  /* 0x0000000000037941 */ /* 0x000fea0003800000 */
.L_x_7885:
        /* <DEDUP_REMOVED lines=13> */
.L_x_7881:
[----:B------:R-:W-:Y:S05]  /*5960*/  BSYNC B2 ;  /* 0x0000000000027941 */ /* 0x000fea0003800000 */
.L_x_7879:
        /* <DEDUP_REMOVED lines=8> */
.L_x_7890:
        /* <DEDUP_REMOVED lines=12> */
.L_x_7893:
[----:B------:R-:W-:-:S07]  /*5ab0*/  IMAD.MOV.U32 R10, RZ, RZ, R12 ;  /* 0x000000ffff0a7224 */ /* 0x000fce00078e000c */
.L_x_7894:
[----:B------:R-:W-:Y:S05]  /*5ac0*/  BSYNC B3 ;  /* 0x0000000000037941 */ /* 0x000fea0003800000 */
.L_x_7892:
        /* <DEDUP_REMOVED lines=16> */
.L_x_7898:
[----:B------:R-:W-:Y:S05]  /*5bd0*/  BSYNC B4 ;  /* 0x0000000000047941 */ /* 0x000fea0003800000 */
.L_x_7897:
        /* <DEDUP_REMOVED lines=44> */
.L_x_7896:
[----:B------:R-:W-:Y:S05]  /*5ea0*/  BSYNC B3 ;  /* 0x0000000000037941 */ /* 0x000fea0003800000 */
.L_x_7895:
        /* <DEDUP_REMOVED lines=11> */
.L_x_7891:
[----:B------:R-:W-:Y:S05]  /*5f60*/  BSYNC B2 ;  /* 0x0000000000027941 */ /* 0x000fea0003800000 */
.L_x_7889:
        /* <DEDUP_REMOVED lines=9> */
.L_x_7900:
        /* <DEDUP_REMOVED lines=12> */
.L_x_7903:
[----:B------:R-:W-:-:S07]  /*60c0*/  IMAD.MOV.U32 R10, RZ, RZ, R12 ;  /* 0x000000ffff0a7224 */ /* 0x000fce00078e000c */
.L_x_7904:
[----:B------:R-:W-:Y:S05]  /*60d0*/  BSYNC B3 ;  /* 0x0000000000037941 */ /* 0x000fea0003800000 */
.L_x_7902:
        /* <DEDUP_REMOVED lines=16> */
.L_x_7908:
[----:B------:R-:W-:Y:S05]  /*61e0*/  BSYNC B4 ;  /* 0x0000000000047941 */ /* 0x000fea0003800000 */
.L_x_7907:
        /* <DEDUP_REMOVED lines=44> */
.L_x_7906:
[----:B------:R-:W-:Y:S05]  /*64b0*/  BSYNC B3 ;  /* 0x0000000000037941 */ /* 0x000fea0003800000 */
.L_x_7905:
        /* <DEDUP_REMOVED lines=13> */
.L_x_7901:
[----:B------:R-:W-:Y:S05]  /*6590*/  BSYNC B2 ;  /* 0x0000000000027941 */ /* 0x000fea0003800000 */
.L_x_7899:
        /* <DEDUP_REMOVED lines=8> */
.L_x_7910:
        /* <DEDUP_REMOVED lines=12> */
.L_x_7913:
[----:B------:R-:W-:-:S07]  /*66e0*/  IMAD.MOV.U32 R10, RZ, RZ, R12 ;  /* 0x000000ffff0a7224 */ /* 0x000fce00078e000c */
.L_x_7914:
[----:B------:R-:W-:Y:S05]  /*66f0*/  BSYNC B3 ;  /* 0x0000000000037941 */ /* 0x000fea0003800000 */
.L_x_7912:
        /* <DEDUP_REMOVED lines=16> */
.L_x_7918:
[----:B------:R-:W-:Y:S05]  /*6800*/  BSYNC B4 ;  /* 0x0000000000047941 */ /* 0x000fea0003800000 */
.L_x_7917:
        /* <DEDUP_REMOVED lines=44> */
.L_x_7916:
[----:B------:R-:W-:Y:S05]  /*6ad0*/  BSYNC B3 ;  /* 0x0000000000037941 */ /* 0x000fea0003800000 */
.L_x_7915:
        /* <DEDUP_REMOVED lines=11> */
.L_x_7911:
[----:B------:R-:W-:Y:S05]  /*6b90*/  BSYNC B2 ;  /* 0x0000000000027941 */ /* 0x000fea0003800000 */
.L_x_7909:
        /* <DEDUP_REMOVED lines=9> */
.L_x_7920:
        /* <DEDUP_REMOVED lines=12> */
.L_x_7923:
[----:B------:R-:W-:-:S07]  /*6cf0*/  IMAD.MOV.U32 R104, RZ, RZ, R12 ;  /* 0x000000ffff687224 */ /* 0x000fce00078e000c */
.L_x_7924:
[----:B------:R-:W-:Y:S05]  /*6d00*/  BSYNC B3 ;  /* 0x0000000000037941 */ /* 0x000fea0003800000 */
.L_x_7922:
        /* <DEDUP_REMOVED lines=16> */
.L_x_7928:
[----:B------:R-:W-:Y:S05]  /*6e10*/  BSYNC B4 ;  /* 0x0000000000047941 */ /* 0x000fea0003800000 */
.L_x_7927:
        /* <DEDUP_REMOVED lines=44> */
.L_x_7926:
[----:B------:R-:W-:Y:S05]  /*70e0*/  BSYNC B3 ;  /* 0x0000000000037941 */ /* 0x000fea0003800000 */
.L_x_7925:
        /* <DEDUP_REMOVED lines=13> */
.L_x_7921:
[----:B------:R-:W-:Y:S05]  /*71c0*/  BSYNC B2 ;  /* 0x0000000000027941 */ /* 0x000fea0003800000 */
.L_x_7919:
        /* <DEDUP_REMOVED lines=29> */
.L_x_7930:
[----:B------:R-:W-:Y:S05]  /*73a0*/  BSYNC B2 ;  /* 0x0000000000027941 */ /* 0x000fea0003800000 */
.L_x_7929:
[----:B------:R-:W-:Y:S01]  /*73b0*/  IADD3 R139, R139, 0x20, RZ ;  /* 0x000000208b8b7810 */ /* 0x000fe20007ffe0ff */
[----:B------:R-:W-:-:S07]  /*73c0*/  VIADD R137, R137, 0x20 ;  /* 0x0000002089897836 */ /* 0x000fce0000000000 */
.L_x_7848:
[----:B------:R-:W-:Y:S05]  /*73d0*/  BSYNC B1 ;  /* 0x0000000000017941 */ /* 0x000fea0003800000 */
.L_x_7847:
        /* <DEDUP_REMOVED lines=20> */
.L_x_7934:
        /* <DEDUP_REMOVED lines=12> */
.L_x_7937:
[----:B------:R-:W-:-:S07]  /*75e0*/  MOV R116, R12 ;  /* 0x0000000c00747202 */ /* 0x000fce0000000f00 */
.L_x_7938:
[----:B------:R-:W-:Y:S05]  /*75f0*/  BSYNC B3 ;  /* 0x0000000000037941 */ /* 0x000fea0003800000 */
.L_x_7936:
        /* <DEDUP_REMOVED lines=16> */
.L_x_7942:
[----:B------:R-:W-:Y:S05]  /*7700*/  BSYNC B4 ;  /* 0x0000000000047941 */ /* 0x000fea0003800000 */
.L_x_7941:
        /* <DEDUP_REMOVED lines=43> */
.L_x_7940:
[----:B------:R-:W-:Y:S05]  /*79c0*/  BSYNC B3 ;  /* 0x0000000000037941 */ /* 0x000fea0003800000 */
.L_x_7939:
        /* <DEDUP_REMOVED lines=9> */
[----:B------:R-:W-:-:S03]  /*7a60*/  SEL R15, RZ, 0x1, P5 ;  /* 0x00000001ff0f7807 */ /* 0x000fc60002800000 */
[----:B------:R-:W-:-:S07]  /*7a70*/  @P3 FADD.FTZ R116, R97, R116 ;  /* 0x0000007461743221 */ /* 0x000fce0000010000 */
.L_x_7935:
[----:B------:R-:W-:Y:S05]  /*7a80*/  BSYNC B2 ;  /* 0x0000000000027941 */ /* 0x000fea0003800000 */
.L_x_7933:
        /* <DEDUP_REMOVED lines=9> */
.L_x_7944:
        /* <DEDUP_REMOVED lines=12> */
.L_x_7947:
[----:B------:R-:W-:-:S07]  /*7be0*/  IMAD.MOV.U32 R10, RZ, RZ, R12 ;  /* 0x000000ffff0a7224 */ /* 0x000fce00078e000c */
.L_x_7948:
[----:B------:R-:W-:Y:S05]  /*7bf0*/  BSYNC B3 ;  /* 0x0000000000037941 */ /* 0x000fea0003800000 */
.L_x_7946:
        /* <DEDUP_REMOVED lines=16> */
.L_x_7952:
[----:B------:R-:W-:Y:S05]  /*7d00*/  BSYNC B4 ;  /* 0x0000000000047941 */ /* 0x000fea0003800000 */
.L_x_7951:
        /* <DEDUP_REMOVED lines=44> */
.L_x_7950:
[----:B------:R-:W-:Y:S05]  /*7fd0*/  BSYNC B3 ;  /* 0x0000000000037941 */ /* 0x000fea0003800000 */
.L_x_7949:
        /* <DEDUP_REMOVED lines=13> */
.L_x_7945:
[----:B------:R-:W-:Y:S05]  /*80b0*/  BSYNC B2 ;  /* 0x0000000000027941 */ /* 0x000fea0003800000 */
.L_x_7943:
        /* <DEDUP_REMOVED lines=8> */
.L_x_7954:
        /* <DEDUP_REMOVED lines=12> */
.L_x_7957:
[----:B------:R-:W-:-:S07]  /*8200*/  IMAD.MOV.U32 R10, RZ, RZ, R12 ;  /* 0x000000ffff0a7224 */ /* 0x000fce00078e000c */
.L_x_7958:
[----:B------:R-:W-:Y:S05]  /*8210*/  BSYNC B3 ;  /* 0x0000000000037941 */ /* 0x000fea0003800000 */
.L_x_7956:
        /* <DEDUP_REMOVED lines=16> */
.L_x_7962:
[----:B------:R-:W-:Y:S05]  /*8320*/  BSYNC B4 ;  /* 0x0000000000047941 */ /* 0x000fea0003800000 */
.L_x_7961:
        /* <DEDUP_REMOVED lines=44> */
.L_x_7960:
[----:B------:R-:W-:Y:S05]  /*85f0*/  BSYNC B3 ;  /* 0x0000000000037941 */ /* 0x000fea0003800000 */
.L_x_7959:
        /* <DEDUP_REMOVED lines=11> */
.L_x_7955:
[----:B------:R-:W-:Y:S05]  /*86b0*/  BSYNC B2 ;  /* 0x0000000000027941 */ /* 0x000fea0003800000 */
.L_x_7953:
        /* <DEDUP_REMOVED lines=9> */
.L_x_7964:
        /* <DEDUP_REMOVED lines=12> */
.L_x_7967:
[----:B------:R-:W-:-:S07]  /*8810*/  IMAD.MOV.U32 R10, RZ, RZ, R12 ;  /* 0x000000ffff0a7224 */ /* 0x000fce00078e000c */
.L_x_7968:
[----:B------:R-:W-:Y:S05]  /*8820*/  BSYNC B3 ;  /* 0x0000000000037941 */ /* 0x000fea0003800000 */
.L_x_7966:
        /* <DEDUP_REMOVED lines=16> */
.L_x_7972:
[----:B------:R-:W-:Y:S05]  /*8930*/  BSYNC B4 ;  /* 0x0000000000047941 */ /* 0x000fea0003800000 */
.L_x_7971:
        /* <DEDUP_REMOVED lines=44> */
.L_x_7970:
[----:B------:R-:W-:Y:S05]  /*8c00*/  BSYNC B3 ;  /* 0x0000000000037941 */ /* 0x000fea0003800000 */
.L_x_7969:
        /* <DEDUP_REMOVED lines=13> */
.L_x_7965:
[----:B------:R-:W-:Y:S05]  /*8ce0*/  BSYNC B2 ;  /* 0x0000000000027941 */ /* 0x000fea0003800000 */
.L_x_7963:
        /* <DEDUP_REMOVED lines=8> */
.L_x_7974:
        /* <DEDUP_REMOVED lines=12> */
.L_x_7977:
[----:B------:R-:W-:-:S07]  /*8e30*/  IMAD.MOV.U32 R10, RZ, RZ, R12 ;  /* 0x000000ffff0a7224 */ /* 0x000fce00078e000c */
.L_x_7978:
[----:B------:R-:W-:Y:S05]  /*8e40*/  BSYNC B3 ;  /* 0x0000000000037941 */ /* 0x000fea0003800000 */
.L_x_7976:
        /* <DEDUP_REMOVED lines=16> */
.L_x_7982:
[----:B------:R-:W-:Y:S05]  /*8f50*/  BSYNC B4 ;  /* 0x0000000000047941 */ /* 0x000fea0003800000 */
.L_x_7981:
        /* <DEDUP_REMOVED lines=44> */
.L_x_7980:
[----:B------:R-:W-:Y:S05]  /*9220*/  BSYNC B3 ;  /* 0x0000000000037941 */ /* 0x000fea0003800000 */
.L_x_7979:
        /* <DEDUP_REMOVED lines=11> */
.L_x_7975:
[----:B------:R-:W-:Y:S05]  /*92e0*/  BSYNC B2 ;  /* 0x0000000000027941 */ /* 0x000fea0003800000 */
.L_x_7973:
        /* <DEDUP_REMOVED lines=9> */
.L_x_7984:
        /* <DEDUP_REMOVED lines=12> */
.L_x_7987:
[----:B------:R-:W-:-:S07]  /*9440*/  IMAD.MOV.U32 R10, RZ, RZ, R12 ;  /* 0x000000ffff0a7224 */ /* 0x000fce00078e000c */
.L_x_7988:
[----:B------:R-:W-:Y:S05]  /*9450*/  BSYNC B3 ;  /* 0x0000000000037941 */ /* 0x000fea0003800000 */
.L_x_7986:
        /* <DEDUP_REMOVED lines=16> */
.L_x_7992:
[----:B------:R-:W-:Y:S05]  /*9560*/  BSYNC B4 ;  /* 0x0000000000047941 */ /* 0x000fea0003800000 */
.L_x_7991:
        /* <DEDUP_REMOVED lines=44> */
.L_x_7990:
[----:B------:R-:W-:Y:S05]  /*9830*/  BSYNC B3 ;  /* 0x0000000000037941 */ /* 0x000fea0003800000 */
.L_x_7989:
        /* <DEDUP_REMOVED lines=13> */
.L_x_7985:
[----:B------:R-:W-:Y:S05]  /*9910*/  BSYNC B2 ;  /* 0x0000000000027941 */ /* 0x000fea0003800000 */
.L_x_7983:
        /* <DEDUP_REMOVED lines=8> */
.L_x_7994:
        /* <DEDUP_REMOVED lines=12> */
.L_x_7997:
[----:B------:R-:W-:-:S07]  /*9a60*/  IMAD.MOV.U32 R10, RZ, RZ, R12 ;  /* 0x000000ffff0a7224 */ /* 0x000fce00078e000c */
.L_x_7998:
[----:B------:R-:W-:Y:S05]  /*9a70*/  BSYNC B3 ;  /* 0x0000000000037941 */ /* 0x000fea0003800000 */
.L_x_7996:
        /* <DEDUP_REMOVED lines=16> */
.L_x_8002:
[----:B------:R-:W-:Y:S05]  /*9b80*/  BSYNC B4 ;  /* 0x0000000000047941 */ /* 0x000fea0003800000 */
.L_x_8001:
        /* <DEDUP_REMOVED lines=44> */
.L_x_8000:
[----:B------:R-:W-:Y:S05]  /*9e50*/  BSYNC B3 ;  /* 0x0000000000037941 */ /* 0x000fea0003800000 */
.L_x_7999:
        /* <DEDUP_REMOVED lines=11> */
.L_x_7995:
[----:B------:R-:W-:Y:S05]  /*9f10*/  BSYNC B2 ;  /* 0x0000000000027941 */ /* 0x000fea0003800000 */
.L_x_7993:
        /* <DEDUP_REMOVED lines=9> */
.L_x_8004:
        /* <DEDUP_REMOVED lines=12> */
.L_x_8007:
[----:B------:R-:W-:-:S07]  /*a070*/  IMAD.MOV.U32 R104, RZ, RZ, R12 ;  /* 0x000000ffff687224 */ /* 0x000fce00078e000c */
.L_x_8008:
[----:B------:R-:W-:Y:S05]  /*a080*/  BSYNC B3 ;  /* 0x0000000000037941 */ /* 0x000fea0003800000 */
.L_x_8006:
        /* <DEDUP_REMOVED lines=16> */
.L_x_8012:
[----:B------:R-:W-:Y:S05]  /*a190*/  BSYNC B4 ;  /* 0x0000000000047941 */ /* 0x000fea0003800000 */
.L_x_8011:
        /* <DEDUP_REMOVED lines=44> */
.L_x_8010:
[----:B------:R-:W-:Y:S05]  /*a460*/  BSYNC B3 ;  /* 0x0000000000037941 */ /* 0x000fea0003800000 */
.L_x_8009:
        /* <DEDUP_REMOVED lines=13> */
.L_x_8005:
[----:B------:R-:W-:Y:S05]  /*a540*/  BSYNC B2 ;  /* 0x0000000000027941 */ /* 0x000fea0003800000 */
.L_x_8003:
        /* <DEDUP_REMOVED lines=29> */
.L_x_8014:
[----:B------:R-:W-:Y:S05]  /*a720*/  BSYNC B2 ;  /* 0x0000000000027941 */ /* 0x000fea0003800000 */
.L_x_8013:
[----:B------:R-:W-:Y:S01]  /*a730*/  IADD3 R139, R139, 0x20, RZ ;  /* 0x000000208b8b7810 */ /* 0x000fe20007ffe0ff */
[----:B------:R-:W-:-:S07]  /*a740*/  VIADD R137, R137, 0x20 ;  /* 0x0000002089897836 */ /* 0x000fce0000000000 */
.L_x_7932:
[----:B------:R-:W-:Y:S05]  /*a750*/  BSYNC B1 ;  /* 0x0000000000017941 */ /* 0x000fea0003800000 */
.L_x_7931:
        /* <DEDUP_REMOVED lines=19> */
.L_x_8018:
        /* <DEDUP_REMOVED lines=12> */
.L_x_8021:
[----:B------:R-:W-:-:S07]  /*a950*/  MOV R124, R12 ;  /* 0x0000000c007c7202 */ /* 0x000fce0000000f00 */
.L_x_8022:
[----:B------:R-:W-:Y:S05]  /*a960*/  BSYNC B3 ;  /* 0x0000000000037941 */ /* 0x000fea0003800000 */
.L_x_8020:
        /* <DEDUP_REMOVED lines=16> */
.L_x_8026:
[----:B------:R-:W-:Y:S05]  /*aa70*/  BSYNC B4 ;  /* 0x0000000000047941 */ /* 0x000fea0003800000 */
.L_x_8025:
        /* <DEDUP_REMOVED lines=43> */
.L_x_8024:
[----:B------:R-:W-:Y:S05]  /*ad30*/  BSYNC B3 ;  /* 0x0000000000037941 */ /* 0x000fea0003800000 */
.L_x_8023:
        /* <DEDUP_REMOVED lines=11> */
.L_x_8019:
[----:B------:R-:W-:Y:S05]  /*adf0*/  BSYNC B2 ;  /* 0x0000000000027941 */ /* 0x000fea0003800000 */
.L_x_8017:
        /* <DEDUP_REMOVED lines=9> */
.L_x_8028:
        /* <DEDUP_REMOVED lines=12> */
.L_x_8031:
[----:B------:R-:W-:-:S07]  /*af50*/  IMAD.MOV.U32 R10, RZ, RZ, R12 ;  /* 0x000000ffff0a7224 */ /* 0x000fce00078e000c */
.L_x_8032:
[----:B------:R-:W-:Y:S05]  /*af60*/  BSYNC B3 ;  /* 0x0000000000037941 */ /* 0x000fea0003800000 */
.L_x_8030:
        /* <DEDUP_REMOVED lines=16> */
.L_x_8036:
[----:B------:R-:W-:Y:S05]  /*b070*/  BSYNC B4 ;  /* 0x0000000000047941 */ /* 0x000fea0003800000 */
.L_x_8035:
        /* <DEDUP_REMOVED lines=44> */
.L_x_8034:
[----:B------:R-:W-:Y:S05]  /*b340*/  BSYNC B3 ;  /* 0x0000000000037941 */ /* 0x000fea0003800000 */
.L_x_8033:
        /* <DEDUP_REMOVED lines=13> */
.L_x_8029:
[----:B------:R-:W-:Y:S05]  /*b420*/  BSYNC B2 ;  /* 0x0000000000027941 */ /* 0x000fea0003800000 */
.L_x_8027:
        /* <DEDUP_REMOVED lines=8> */
.L_x_8038:
        /* <DEDUP_REMOVED lines=12> */
.L_x_8041:
[----:B------:R-:W-:-:S07]  /*b570*/  IMAD.MOV.U32 R10, RZ, RZ, R12 ;  /* 0x000000ffff0a7224 */ /* 0x000fce00078e000c */
.L_x_8042:
[----:B------:R-:W-:Y:S05]  /*b580*/  BSYNC B3 ;  /* 0x0000000000037941 */ /* 0x000fea0003800000 */
.L_x_8040:
        /* <DEDUP_REMOVED lines=16> */
.L_x_8046:
[----:B------:R-:W-:Y:S05]  /*b690*/  BSYNC B4 ;  /* 0x0000000000047941 */ /* 0x000fea0003800000 */
.L_x_8045:
        /* <DEDUP_REMOVED lines=44> */
.L_x_8044:
[----:B------:R-:W-:Y:S05]  /*b960*/  BSYNC B3 ;  /* 0x0000000000037941 */ /* 0x000fea0003800000 */
.L_x_8043:
        /* <DEDUP_REMOVED lines=11> */
.L_x_8039:
[----:B------:R-:W-:Y:S05]  /*ba20*/  BSYNC B2 ;  /* 0x0000000000027941 */ /* 0x000fea0003800000 */
.L_x_8037:
        /* <DEDUP_REMOVED lines=9> */
.L_x_8048:
        /* <DEDUP_REMOVED lines=12> */
.L_x_8051:
[----:B------:R-:W-:-:S07]  /*bb80*/  IMAD.MOV.U32 R10, RZ, RZ, R12 ;  /* 0x000000ffff0a7224 */ /* 0x000fce00078e000c */
.L_x_8052:
[----:B------:R-:W-:Y:S05]  /*bb90*/  BSYNC B3 ;  /* 0x0000000000037941 */ /* 0x000fea0003800000 */
.L_x_8050:
        /* <DEDUP_REMOVED lines=16> */
.L_x_8056:
[----:B------:R-:W-:Y:S05]  /*bca0*/  BSYNC B4 ;  /* 0x0000000000047941 */ /* 0x000fea0003800000 */
.L_x_8055:
        /* <DEDUP_REMOVED lines=44> */
.L_x_8054:
[----:B------:R-:W-:Y:S05]  /*bf70*/  BSYNC B3 ;  /* 0x0000000000037941 */ /* 0x000fea0003800000 */
.L_x_8053:
        /* <DEDUP_REMOVED lines=13> */
.L_x_8049:
[----:B------:R-:W-:Y:S05]  /*c050*/  BSYNC B2 ;  /* 0x0000000000027941 */ /* 0x000fea0003800000 */
.L_x_8047:
        /* <DEDUP_REMOVED lines=8> */
.L_x_8058:
        /* <DEDUP_REMOVED lines=12> */
.L_x_8061:
[----:B------:R-:W-:-:S07]  /*c1a0*/  IMAD.MOV.U32 R10, RZ, RZ, R12 ;  /* 0x000000ffff0a7224 */ /* 0x000fce00078e000c */
.L_x_8062:
[----:B------:R-:W-:Y:S05]  /*c1b0*/  BSYNC B3 ;  /* 0x0000000000037941 */ /* 0x000fea0003800000 */
.L_x_8060:
        /* <DEDUP_REMOVED lines=16> */
.L_x_8066:
[----:B------:R-:W-:Y:S05]  /*c2c0*/  BSYNC B4 ;  /* 0x0000000000047941 */ /* 0x000fea0003800000 */
.L_x_8065:
        /* <DEDUP_REMOVED lines=44> */
.L_x_8064:
[----:B------:R-:W-:Y:S05]  /*c590*/  BSYNC B3 ;  /* 0x0000000000037941 */ /* 0x000fea0003800000 */
.L_x_8063:
        /* <DEDUP_REMOVED lines=11> */
.L_x_8059:
[----:B------:R-:W-:Y:S05]  /*c650*/  BSYNC B2 ;  /* 0x0000000000027941 */ /* 0x000fea0003800000 */
.L_x_8057:
        /* <DEDUP_REMOVED lines=9> */
.L_x_8068:
        /* <DEDUP_REMOVED lines=12> */
.L_x_8071:
[----:B------:R-:W-:-:S07]  /*c7b0*/  IMAD.MOV.U32 R10, RZ, RZ, R12 ;  /* 0x000000ffff0a7224 */ /* 0x000fce00078e000c */
.L_x_8072:
[----:B------:R-:W-:Y:S05]  /*c7c0*/  BSYNC B3 ;  /* 0x0000000000037941 */ /* 0x000fea0003800000 */
.L_x_8070:
        /* <DEDUP_REMOVED lines=16> */
.L_x_8076:
[----:B------:R-:W-:Y:S05]  /*c8d0*/  BSYNC B4 ;  /* 0x0000000000047941 */ /* 0x000fea0003800000 */
.L_x_8075:
        /* <DEDUP_REMOVED lines=44> */
.L_x_8074:
[----:B------:R-:W-:Y:S05]  /*cba0*/  BSYNC B3 ;  /* 0x0000000000037941 */ /* 0x000fea0003800000 */
.L_x_8073:
        /* <DEDUP_REMOVED lines=13> */
.L_x_8069:
[----:B------:R-:W-:Y:S05]  /*cc80*/  BSYNC B2 ;  /* 0x0000000000027941 */ /* 0x000fea0003800000 */
.L_x_8067:
        /* <DEDUP_REMOVED lines=8> */
.L_x_8078:
        /* <DEDUP_REMOVED lines=12> */
.L_x_8081:
[----:B------:R-:W-:-:S07]  /*cdd0*/  IMAD.MOV.U32 R10, RZ, RZ, R12 ;  /* 0x000000ffff0a7224 */ /* 0x000fce00078e000c */
.L_x_8082:
[----:B------:R-:W-:Y:S05]  /*cde0*/  BSYNC B3 ;  /* 0x0000000000037941 */ /* 0x000fea0003800000 */
.L_x_8080:
        /* <DEDUP_REMOVED lines=16> */
.L_x_8086:
[----:B------:R-:W-:Y:S05]  /*cef0*/  BSYNC B4 ;  /* 0x0000000000047941 */ /* 0x000fea0003800000 */
.L_x_8085:
        /* <DEDUP_REMOVED lines=44> */
.L_x_8084:
[----:B------:R-:W-:Y:S05]  /*d1c0*/  BSYNC B3 ;  /* 0x0000000000037941 */ /* 0x000fea0003800000 */
.L_x_8083:
        /* <DEDUP_REMOVED lines=11> */
.L_x_8079:
[----:B------:R-:W-:Y:S05]  /*d280*/  BSYNC B2 ;  /* 0x0000000000027941 */ /* 0x000fea0003800000 */
.L_x_8077:
        /* <DEDUP_REMOVED lines=9> */
.L_x_8088:
        /* <DEDUP_REMOVED lines=12> */
.L_x_8091:
[----:B------:R-:W-:-:S07]  /*d3e0*/  IMAD.MOV.U32 R104, RZ, RZ, R12 ;  /* 0x000000ffff687224 */ /* 0x000fce00078e000c */
.L_x_8092:
[----:B------:R-:W-:Y:S05]  /*d3f0*/  BSYNC B3 ;  /* 0x0000000000037941 */ /* 0x000fea0003800000 */
.L_x_8090:
        /* <DEDUP_REMOVED lines=16> */
.L_x_8096:
[----:B------:R-:W-:Y:S05]  /*d500*/  BSYNC B4 ;  /* 0x0000000000047941 */ /* 0x000fea0003800000 */
.L_x_8095:
        /* <DEDUP_REMOVED lines=44> */
.L_x_8094:
[----:B------:R-:W-:Y:S05]  /*d7d0*/  BSYNC B3 ;  /* 0x0000000000037941 */ /* 0x000fea0003800000 */
.L_x_8093:
        /* <DEDUP_REMOVED lines=13> */
.L_x_8089:
[----:B------:R-:W-:Y:S05]  /*d8b0*/  BSYNC B2 ;  /* 0x0000000000027941 */ /* 0x000fea0003800000 */
.L_x_8087:
        /* <DEDUP_REMOVED lines=28> */
.L_x_8016:
[----:B------:R-:W-:Y:S05]  /*da80*/  BSYNC B1 ;  /* 0x0000000000017941 */ /* 0x000fea0003800000 */
.L_x_8015:
        /* <DEDUP_REMOVED lines=125> */
.L_x_8118:
        /* <DEDUP_REMOVED lines=60> */
.L_x_8101:
[----:B------:R-:W-:Y:S05]  /*e620*/  BSYNC B2 ;  /* 0x0000000000027941 */ /* 0x000fea0003800000 */
.L_x_8100:
        /* <DEDUP_REMOVED lines=35> */
.L_x_8103:
[----:B------:R-:W-:Y:S05]  /*e860*/  BSYNC B2 ;  /* 0x0000000000027941 */ /* 0x000fea0003800000 */
.L_x_8102:
        /* <DEDUP_REMOVED lines=35> */
.L_x_8105:
[----:B------:R-:W-:Y:S05]  /*eaa0*/  BSYNC B2 ;  /* 0x0000000000027941 */ /* 0x000fea0003800000 */
.L_x_8104:
        /* <DEDUP_REMOVED lines=32> */
.L_x_8099:
[----:B------:R-:W-:Y:S05]  /*ecb0*/  BSYNC B1 ;  /* 0x0000000000017941 */ /* 0x000fea0003800000 */
.L_x_8098:
[----:B0123--:R-:W0:Y:S02]  /*ecc0*/  LDC.64 R96, c[0x0][0x210] ;  /* 0x00008400ff607b82 */ /* 0x00fe240000000a00 */
[----:B0-----:R-:W-:-:S04]  /*ecd0*/  LEA R7, R96, R7, 0x2 ;  /* 0x0000000760077211 */ /* 0x001fc800078e10ff */
[----:B------:R-:W-:-:S13]  /*ece0*/  ISETP.GE.AND P2, PT, R7, R97, PT ;  /* 0x000000610700720c */ /* 0x000fda0003f46270 */
[----:B------:R-:W-:Y:S05]  /*ecf0*/  @!P2 BRA `(.L_x_8106) ;  /* 0xffffff1c00b0a947 */ /* 0x000fea000383ffff */
[----:B------:R-:W-:Y:S05]  /*ed00*/  BSYNC B0 ;  /* 0x0000000000007941 */ /* 0x000fea0003800000 */
.L_x_7762:
[----:B------:R-:W-:Y:S05]  /*ed10*/  EXIT ;  /* 0x000000000000794d */ /* 0x000fea0003800000 */
.L_x_8097:
        /* <DEDUP_REMOVED lines=8> */
.L_x_8108:
[----:B------:R-:W-:Y:S05]  /*eda0*/  BSYNC B1 ;  /* 0x0000000000017941 */ /* 0x000fea0003800000 */
.L_x_8107:
        /* <DEDUP_REMOVED lines=10> */
.L_x_8109:
[----:B------:R-:W-:Y:S01]  /*ee50*/  HFMA2.MMA R141, -RZ, RZ, 0, 2.384185791015625e-07 ;  /* 0x00000004ff8d7435 */ /* 0x000fe200000001ff */
[----:B------:R-:W-:-:S05]  /*ee60*/  MOV R99, R139 ;  /* 0x0000008b00637202 */ /* 0x000fca0000000f00 */
[----:B------:R-:W-:-:S04]  /*ee70*/  FADD.FTZ R99, R98, R99 ;  /* 0x0000006362637221 */ /* 0x000fc80000010000 */
[----:B------:R-:W-:-:S07]  /*ee80*/  IMAD.MOV.U32 R142, RZ, RZ, R99 ;  /* 0x000000ffff8e7224 */ /* 0x000fce00078e0063 */
[----:B------:R-:W-:Y:S05]  /*ee90*/  WARPSYNC.COLLECTIVE R137, `(.L_x_8110) ;  /* 0x0000000089087348 */ /* 0x000fea0003c00000 */
[----:B------:R0:W1:Y:S02]  /*eea0*/  SHFL.BFLY P6, R139, R142, R141, R144 ;  /* 0x0c00008d8e8b7389 */ /* 0x00006400000c0090 */
[----:B01----:R-:W-:Y:S01]  /*eeb0*/  ENDCOLLECTIVE ;  /* 0x000000000000791b */ /* 0x003fe20003800000 */
.L_x_8110:
[----:B------:R-:W-:Y:S02]  /*eec0*/  IMAD.MOV.U32 R141, RZ, RZ, 0x8 ;  /* 0x00000008ff8d7424 */ /* 0x000fe400078e00ff */
[----:B------:R-:W-:-:S04]  /*eed0*/  IMAD.MOV.U32 R96, RZ, RZ, R139 ;  /* 0x000000ffff607224 */ /* 0x000fc800078e008b */
[----:B------:R-:W-:-:S05]  /*eee0*/  FADD.FTZ R134, R99, R96 ;  /* 0x0000006063867221 */ /* 0x000fca0000010000 */
[----:B------:R-:W-:-:S07]  /*eef0*/  MOV R142, R134 ;  /* 0x00000086008e7202 */ /* 0x000fce0000000f00 */
[----:B------:R-:W-:Y:S05]  /*ef00*/  WARPSYNC.COLLECTIVE R137, `(.L_x_8111) ;  /* 0x0000000089087348 */ /* 0x000fea0003c00000 */
[----:B------:R0:W1:Y:S02]  /*ef10*/  SHFL.BFLY P6, R139, R142, R141, R144 ;  /* 0x0c00008d8e8b7389 */ /* 0x00006400000c0090 */
[----:B01----:R-:W-:Y:S01]  /*ef20*/  ENDCOLLECTIVE ;  /* 0x000000000000791b */ /* 0x003fe20003800000 */
.L_x_8111:
[----:B------:R-:W-:Y:S01]  /*ef30*/  HFMA2.MMA R141, -RZ, RZ, 0, 9.5367431640625e-07 ;  /* 0x00000010ff8d7435 */ /* 0x000fe200000001ff */
[----:B------:R-:W-:-:S05]  /*ef40*/  MOV R133, R139 ;  /* 0x0000008b00857202 */ /* 0x000fca0000000f00 */
[----:B------:R-:W-:-:S04]  /*ef50*/  FADD.FTZ R135, R134, R133 ;  /* 0x0000008586877221 */ /* 0x000fc80000010000 */
[----:B------:R-:W-:-:S07]  /*ef60*/  IMAD.MOV.U32 R142, RZ, RZ, R135 ;  /* 0x000000ffff8e7224 */ /* 0x000fce00078e0087 */
[----:B------:R-:W-:Y:S05]  /*ef70*/  WARPSYNC.COLLECTIVE R137, `(.L_x_8112) ;  /* 0x0000000089087348 */ /* 0x000fea0003c00000 */
[----:B------:R0:W1:Y:S02]  /*ef80*/  SHFL.BFLY P6, R139, R142, R141, R144 ;  /* 0x0c00008d8e8b7389 */ /* 0x00006400000c0090 */
[----:B01----:R-:W-:Y:S01]  /*ef90*/  ENDCOLLECTIVE ;  /* 0x000000000000791b */ /* 0x003fe20003800000 */
.L_x_8112:
        /* <DEDUP_REMOVED lines=73> */
.L_x_8113:
[----:B------:R-:W-:Y:S01]  /*f430*/  HFMA2.MMA R141, -RZ, RZ, 0, 1.1920928955078125e-07 ;  /* 0x00000002ff8d7435 */ /* 0x000fe200000001ff */
[----:B------:R-:W-:-:S05]  /*f440*/  MOV R97, R139 ;  /* 0x0000008b00617202 */ /* 0x000fca0000000f00 */
[----:B------:R-:W-:-:S04]  /*f450*/  FADD.FTZ R97, R96, R97 ;  /* 0x0000006160617221 */ /* 0x000fc80000010000 */
[----:B------:R-:W-:-:S07]  /*f460*/  IMAD.MOV.U32 R142, RZ, RZ, R97 ;  /* 0x000000ffff8e7224 */ /* 0x000fce00078e0061 */
[----:B------:R-:W-:Y:S05]  /*f470*/  WARPSYNC.COLLECTIVE R137, `(.L_x_8114) ;  /* 0x0000000089087348 */ /* 0x000fea0003c00000 */
[----:B------:R0:W1:Y:S02]  /*f480*/  SHFL.BFLY P6, R139, R142, R141, R144 ;  /* 0x0c00008d8e8b7389 */ /* 0x00006400000c0090 */
[----:B01----:R-:W-:Y:S01]  /*f490*/  ENDCOLLECTIVE ;  /* 0x000000000000791b */ /* 0x003fe20003800000 */
.L_x_8114:
[----:B------:R-:W-:Y:S02]  /*f4a0*/  IMAD.MOV.U32 R141, RZ, RZ, 0x4 ;  /* 0x00000004ff8d7424 */ /* 0x000fe400078e00ff */
[----:B------:R-:W-:-:S04]  /*f4b0*/  IMAD.MOV.U32 R98, RZ, RZ, R139 ;  /* 0x000000ffff627224 */ /* 0x000fc800078e008b */
[----:B------:R-:W-:-:S05]  /*f4c0*/  FADD.FTZ R98, R97, R98 ;  /* 0x0000006261627221 */ /* 0x000fca0000010000 */
[----:B------:R-:W-:-:S07]  /*f4d0*/  MOV R142, R98 ;  /* 0x00000062008e7202 */ /* 0x000fce0000000f00 */
[----:B------:R-:W-:Y:S05]  /*f4e0*/  WARPSYNC.COLLECTIVE R137, `(.L_x_8115) ;  /* 0x0000000089087348 */ /* 0x000fea0003c00000 */
[----:B------:R0:W1:Y:S02]  /*f4f0*/  SHFL.BFLY P6, R139, R142, R141, R144 ;  /* 0x0c00008d8e8b7389 */ /* 0x00006400000c0090 */
[----:B01----:R-:W-:Y:S01]  /*f500*/  ENDCOLLECTIVE ;  /* 0x000000000000791b */ /* 0x003fe20003800000 */
.L_x_8115:
[----:B------:R-:W-:Y:S01]  /*f510*/  HFMA2.MMA R141, -RZ, RZ, 0, 4.76837158203125e-07 ;  /* 0x00000008ff8d7435 */ /* 0x000fe200000001ff */
[----:B------:R-:W-:-:S05]  /*f520*/  MOV R99, R139 ;  /* 0x0000008b00637202 */ /* 0x000fca0000000f00 */
[----:B------:R-:W-:-:S04]  /*f530*/  FADD.FTZ R99, R98, R99 ;  /* 0x0000006362637221 */ /* 0x000fc80000010000 */
[----:B------:R-:W-:-:S07]  /*f540*/  IMAD.MOV.U32 R142, RZ, RZ, R99 ;  /* 0x000000ffff8e7224 */ /* 0x000fce00078e0063 */
[----:B------:R-:W-:Y:S05]  /*f550*/  WARPSYNC.COLLECTIVE R137, `(.L_x_8116) ;  /* 0x0000000089087348 */ /* 0x000fea0003c00000 */
[----:B------:R0:W1:Y:S02]  /*f560*/  SHFL.BFLY P6, R139, R142, R141, R144 ;  /* 0x0c00008d8e8b7389 */ /* 0x00006400000c0090 */
[----:B01----:R-:W-:Y:S01]  /*f570*/  ENDCOLLECTIVE ;  /* 0x000000000000791b */ /* 0x003fe20003800000 */
.L_x_8116:
[----:B------:R-:W-:Y:S02]  /*f580*/  IMAD.MOV.U32 R141, RZ, RZ, 0x10 ;  /* 0x00000010ff8d7424 */ /* 0x000fe400078e00ff */
[----:B------:R-:W-:-:S04]  /*f590*/  IMAD.MOV.U32 R134, RZ, RZ, R139 ;  /* 0x000000ffff867224 */ /* 0x000fc800078e008b */
[----:B------:R-:W-:-:S05]  /*f5a0*/  FADD.FTZ R134, R99, R134 ;  /* 0x0000008663867221 */ /* 0x000fca0000010000 */
[----:B------:R-:W-:-:S07]  /*f5b0*/  MOV R142, R134 ;  /* 0x00000086008e7202 */ /* 0x000fce0000000f00 */
[----:B------:R-:W-:Y:S05]  /*f5c0*/  WARPSYNC.COLLECTIVE R137, `(.L_x_8117) ;  /* 0x0000000089087348 */ /* 0x000fea0003c00000 */
[----:B------:R0:W1:Y:S02]  /*f5d0*/  SHFL.BFLY P6, R139, R142, R141, R144 ;  /* 0x0c00008d8e8b7389 */ /* 0x00006400000c0090 */
[----:B01----:R-:W-:Y:S01]  /*f5e0*/  ENDCOLLECTIVE ;  /* 0x000000000000791b */ /* 0x003fe20003800000 */
.L_x_8117:
[----:B------:R-:W-:Y:S01]  /*f5f0*/  MOV R135, R139 ;  /* 0x0000008b00877202 */ /* 0x000fe20000000f00 */
[----:B------:R-:W-:Y:S06]  /*f600*/  BRA `(.L_x_8118) ;  /* 0xffffffec00147947 */ /* 0x000fec000383ffff */
.L_x_8119:
        /* <DEDUP_REMOVED lines=15> */
.L_x_30456:


//--------------------- .text._ZN10layer_norm13ln_fwd_kernelINS_13Kernel_traitsIf13__nv_bfloat16S2_S2_fjLj1024ELj1ELj4ELj1ELj16ENS_18Kernel_traits_baseILj1024EfS2_S2_S2_fjLj128EEEEELb1ELb0ELb1ELb1EEEvNS_9FwdParamsE --------------------------
	.section	.text._ZN10layer_norm13ln_fwd_kernelINS_13Kernel_traitsIf13__nv_bfloat16S2_S2_fjLj1024ELj1ELj4ELj1ELj16ENS_18Kernel_traits_baseILj1024EfS2_S2_S2_fjLj128EEEEELb1ELb0ELb1ELb1EEEvNS_9FwdParamsE,"ax",@progbits
	.align	128
        .global         _ZN10layer_norm13ln_fwd_kernelINS_13Kernel_traitsIf13__nv_bfloat16S2_S2_fjLj1024ELj1ELj4ELj1ELj16ENS_18Kernel_traits_baseILj1024EfS2_S2_S2_fjLj128EEEEELb1ELb0ELb1ELb1EEEvNS_9FwdParamsE
        .type           _ZN10layer_norm13ln_fwd_kernelINS_13Kernel_traitsIf13__nv_bfloat16S2_S2_fjLj1024ELj1ELj4ELj1ELj16ENS_18Kernel_traits_baseILj1024EfS2_S2_S2_fjLj128EEEEELb1ELb0ELb1ELb1EEEvNS_9FwdParamsE,@function
        .size           _ZN10layer_norm13ln_fwd_kernelINS_13Kernel_traitsIf13__nv_bfloat16S2_S2_fjLj1024ELj1ELj4ELj1ELj16ENS_18Kernel_traits_baseILj1024EfS2_S2_S2_fjLj128EEEEELb1ELb0ELb1ELb1EEEvNS_9FwdParamsE,(.L_x_30457 - _ZN10layer_norm13ln_fwd_kernelINS_13Kernel_traitsIf13__nv_bfloat16S2_S2_fjLj1024ELj1ELj4ELj1ELj16ENS_18Kernel_traits_baseILj1024EfS2_S2_S2_fjLj128EEEEELb1ELb0ELb1ELb1EEEvNS_9FwdParamsE)
        .other          _ZN10layer_norm13ln_fwd_kernelINS_13Kernel_traitsIf13__nv_bfloat16S2_S2_fjLj1024ELj1ELj4ELj1ELj16ENS_18Kernel_traits_baseILj1024EfS2_S2_S2_fjLj128EEEEELb1ELb0ELb1ELb1EEEvNS_9FwdParamsE,@"STO_CUDA_ENTRY STV_DEFAULT"
_ZN10layer_norm13ln_fwd_kernelINS_13Kernel_traitsIf13__nv_bfloat16S2_S2_fjLj1024ELj1ELj4ELj1ELj16ENS_18Kernel_traits_baseILj1024EfS2_S2_S2_fjLj128EEEEELb1ELb0ELb1ELb1EEEvNS_9FwdParamsE:
.text._ZN10layer_norm13ln_fwd_kernelINS_13Kernel_traitsIf13__nv_bfloat16S2_S2_fjLj1024ELj1ELj4ELj1ELj16ENS_18Kernel_traits_baseILj1024EfS2_S2_S2_fjLj128EEEEELb1ELb0ELb1ELb1EEEvNS_9FwdParamsE:
        /* <DEDUP_REMOVED lines=10> */
[----:B------:R-:W2:Y:S01]  /*00a0*/  S2R R11, SR_CTAID.X ;  /* 0x00000000000b7919 */ /* 0x000ea20000002500 */
[----:B------:R-:W-:-:S03]  /*00b0*/  ULDC UR8, c[0x0][0x0] ;  /* 0x0000000000087ab9 */ /* 0x000fc60000000800 */
[----:B------:R-:W3:Y:S01]  /*00c0*/  @P0 LDC R9, c[0x0][0x2f0] ;  /* 0x0000bc00ff090b82 */ /* 0x000ee20000000800 */
[----:B------:R-:W-:Y:S01]  /*00d0*/  ULDC.64 UR10, c[0x0][0x260] ;  /* 0x00009800000a7ab9 */ /* 0x000fe20000000a00 */
        /* <DEDUP_REMOVED lines=10> */
[----:B------:R-:W-:Y:S02]  /*0180*/  CS2R R32, SRZ ;  /* 0x0000000000207805 */ /* 0x000fe4000001ff00 */
[----:B------:R-:W-:Y:S01]  /*0190*/  CS2R R34, SRZ ;  /* 0x0000000000227805 */ /* 0x000fe2000001ff00 */
[----:B--2---:R-:W-:Y:S01]  /*01a0*/  IMAD R10, R11, UR8, R0 ;  /* 0x000000080b0a7c24 */ /* 0x004fe2000f8e0200 */
[----:B------:R-:W-:Y:S01]  /*01b0*/  ULDC.64 UR8, c[0x0][0x2c8] ;  /* 0x0000b20000087ab9 */ /* 0x000fe20000000a00 */
        /* <DEDUP_REMOVED lines=8> */
[----:B----4-:R-:W-:Y:S02]  /*0240*/  @P0 R2UR UR4, R2 ;  /* 0x00000000020402ca */ /* 0x010fe400000e0000 */
[----:B------:R-:W-:-:S11]  /*0250*/  @P0 R2UR UR5, R3 ;  /* 0x00000000030502ca */ /* 0x000fd600000e0000 */
[----:B------:R-:W-:Y:S02]  /*0260*/  UIADD3 UR14, UR4, -0x61c88647, URZ ;  /* 0x9e3779b9040e7890 */ /* 0x000fe4000fffe03f */
[----:B------:R-:W-:Y:S02]  /*0270*/  UIADD3 UR15, UR5, -0x4498517b, URZ ;  /* 0xbb67ae85050f7890 */ /* 0x000fe4000fffe03f */
[----:B------:R-:W-:Y:S01]  /*0280*/  UIADD3 UR16, UR4, 0x3c6ef372, URZ ;  /* 0x3c6ef37204107890 */ /* 0x000fe2000fffe03f */
[----:B---3--:R-:W-:Y:S01]  /*0290*/  @P0 IADD3 R108, P1, R4, R9, RZ ;  /* 0x00000009046c0210 */ /* 0x008fe20007f3e0ff */
[----:B------:R-:W-:Y:S02]  /*02a0*/  UIADD3 UR17, UR5, 0x76cf5d0a, URZ ;  /* 0x76cf5d0a05117890 */ /* 0x000fe4000fffe03f */
[----:B------:R-:W-:Y:S02]  /*02b0*/  UIADD3 UR19, UR5, 0x32370b8f, URZ ;  /* 0x32370b8f05137890 */ /* 0x000fe4000fffe03f */
[----:B------:R-:W-:Y:S01]  /*02c0*/  @P0 IMAD.X R109, RZ, RZ, R5, P1 ;  /* 0x000000ffff6d0224 */ /* 0x000fe200008e0605 */
[----:B------:R-:W-:Y:S01]  /*02d0*/  UIADD3 UR18, UR4, -0x255992d5, URZ ;  /* 0xdaa66d2b04127890 */ /* 0x000fe2000fffe03f */
        /* <DEDUP_REMOVED lines=43> */
[----:B------:R-:W-:Y:S01]  /*0590*/  IMAD.SHL.U32 R5, R0, 0x20, RZ ;  /* 0x0000002000057824 */ /* 0x000fe200078e00ff */
[----:B------:R-:W-:Y:S01]  /*05a0*/  LOP3.LUT R14, R7, UR27, R2, 0x96, !PT ;  /* 0x0000001b070e7c12 */ /* 0x000fe2000f8e9602 */
[----:B------:R-:W-:Y:S01]  /*05b0*/  IMAD.WIDE.U32 R8, R8, -0x326172a9, RZ ;  /* 0xcd9e8d5708087825 */ /* 0x000fe200078e00ff */
[----:B------:R-:W-:Y:S02]  /*05c0*/  SHF.R.U32.HI R2, RZ, 0x5, R0 ;  /* 0x00000005ff027819 */ /* 0x000fe40000011600 */
[----:B------:R-:W-:Y:S01]  /*05d0*/  LOP3.LUT R5, R5, 0x3e0, RZ, 0xc0, !PT ;  /* 0x000003e005057812 */ /* 0x000fe200078ec0ff */
[----:B------:R-:W-:Y:S01]  /*05e0*/  IMAD.HI.U32 R3, R14, -0x326172a9, RZ ;  /* 0xcd9e8d570e037827 */ /* 0x000fe200078e00ff */
[----:B------:R-:W-:Y:S02]  /*05f0*/  LOP3.LUT R7, R9, UR26, R4, 0x96, !PT ;  /* 0x0000001a09077c12 */ /* 0x000fe4000f8e9604 */
[----:B------:R-:W-:Y:S01]  /*0600*/  IADD3 R4, P2, R5, UR8, RZ ;  /* 0x0000000805047c10 */ /* 0x000fe2000ff5e0ff */
[----:B------:R-:W-:Y:S01]  /*0610*/  ULDC UR8, c[0x0][0x214] ;  /* 0x0000850000087ab9 */ /* 0x000fe20000000800 */
[----:B------:R-:W-:-:S02]  /*0620*/  LEA R2, R11, R2, 0x2 ;  /* 0x000000020b027211 */ /* 0x000fc400078e10ff */
[----:B------:R-:W-:Y:S01]  /*0630*/  LOP3.LUT R11, R3, UR28, R8, 0x96, !PT ;  /* 0x0000001c030b7c12 */ /* 0x000fe2000f8e9608 */
[----:B------:R-:W-:Y:S01]  /*0640*/  IMAD.HI.U32 R3, R7, -0x2daee0ad, RZ ;  /* 0xd2511f5307037827 */ /* 0x000fe200078e00ff */
[----:B------:R-:W-:-:S03]  /*0650*/  IADD3 R8, P1, R5, UR10, RZ ;  /* 0x0000000a05087c10 */ /* 0x000fc6000ff3e0ff */
[----:B------:R-:W-:Y:S01]  /*0660*/  IMAD.X R5, RZ, RZ, UR9, P2 ;  /* 0x00000009ff057e24 */ /* 0x000fe200090e06ff */
[----:B------:R-:W-:Y:S02]  /*0670*/  IADD3.X R9, RZ, UR11, RZ, P1, !PT ;  /* 0x0000000bff097c10 */ /* 0x000fe40008ffe4ff */
[----:B------:R-:W-:Y:S02]  /*0680*/  ISETP.GE.AND P1, PT, R2, UR8, PT ;  /* 0x0000000802007c0c */ /* 0x000fe4000bf26270 */
[----:B------:R0:W5:Y:S01]  /*0690*/  @P0 LDG.E.128 R20, desc[UR6][R4.64] ;  /* 0x0000000604140981 */ /* 0x000162000c1e1d00 */
[----:B------:R-:W-:-:S03]  /*06a0*/  LOP3.LUT R15, R3, UR29, R6, 0x96, !PT ;  /* 0x0000001d030f7c12 */ /* 0x000fc6000f8e9606 */
        /* <DEDUP_REMOVED lines=9> */
[----:B0-----:R-:W-:Y:S01]  /*0740*/  IMAD R4, R7, -0x2daee0ad, RZ ;  /* 0xd2511f5307047824 */ /* 0x001fe200078e02ff */
[----:B------:R-:W-:Y:S01]  /*0750*/  UIADD3 UR30, UR4, -0x700cb87f, URZ ;  /* 0x8ff34781041e7890 */ /* 0x000fe2000fffe03f */
[----:B------:R-:W-:Y:S01]  /*0760*/  IMAD.HI.U32 R5, R11, -0x2daee0ad, RZ ;  /* 0xd2511f530b057827 */ /* 0x000fe200078e00ff */
[----:B------:R-:W5:Y:S03]  /*0770*/  LDG.E.128 R52, desc[UR6][R8.64] ;  /* 0x0000000608347981 */ /* 0x000f66000c1e1d00 */
[----:B------:R-:W-:Y:S01]  /*0780*/  IMAD R3, R14, -0x326172a9, RZ ;  /* 0xcd9e8d570e037824 */ /* 0x000fe200078e02ff */
[----:B------:R-:W5:Y:S01]  /*0790*/  LDG.E.128 R56, desc[UR6][R8.64+0x10] ;  /* 0x0000100608387981 */ /* 0x000f62000c1e1d00 */
[----:B------:R-:W-:Y:S01]  /*07a0*/  IMAD.HI.U32 R6, R15, -0x326172a9, RZ ;  /* 0xcd9e8d570f067827 */ /* 0x000fe200078e00ff */
[----:B------:R-:W-:Y:S01]  /*07b0*/  LOP3.LUT R4, R5, UR31, R4, 0x96, !PT ;  /* 0x0000001f05047c12 */ /* 0x000fe2000f8e9604 */
[----:B------:R-:W-:Y:S01]  /*07c0*/  BSSY B0, `(.L_x_8120) ;  /* 0x0000e01000007945 */ /* 0x000fe20003800000 */
[----:B------:R-:W5:Y:S01]  /*07d0*/  LDG.E.128 R60, desc[UR6][R8.64+0x400] ;  /* 0x00040006083c7981 */ /* 0x000f62000c1e1d00 */
[----:B------:R-:W-:Y:S01]  /*07e0*/  IMAD.MOV.U32 R5, RZ, RZ, R10 ;  /* 0x000000ffff057224 */ /* 0x000fe200078e000a */
[----:B------:R-:W-:Y:S01]  /*07f0*/  LOP3.LUT R3, R6, UR30, R3, 0x96, !PT ;  /* 0x0000001e06037c12 */ /* 0x000fe2000f8e9603 */
[----:B------:R-:W-:Y:S01]  /*0800*/  IMAD R10, R11, -0x2daee0ad, RZ ;  /* 0xd2511f530b0a7824 */ /* 0x000fe200078e02ff */
[----:B------:R-:W5:Y:S01]  /*0810*/  LDG.E.128 R64, desc[UR6][R8.64+0x410] ;  /* 0x0004100608407981 */ /* 0x000f62000c1e1d00 */
[----:B------:R-:W-:Y:S01]  /*0820*/  IMAD.MOV.U32 R6, RZ, RZ, R12 ;  /* 0x000000ffff067224 */ /* 0x000fe200078e000c */
[----:B------:R-:W-:Y:S01]  /*0830*/  MOV R7, R13 ;  /* 0x0000000d00077202 */ /* 0x000fe20000000f00 */
[----:B------:R-:W-:Y:S01]  /*0840*/  ULDC.U8 UR8, c[0x0][0x2a0] ;  /* 0x0000a80000087ab9 */ /* 0x000fe20000000000 */
[----:B------:R-:W5:Y:S01]  /*0850*/  LDG.E.128 R68, desc[UR6][R8.64+0x800] ;  /* 0x0008000608447981 */ /* 0x000f62000c1e1d00 */
[----:B------:R-:W-:Y:S01]  /*0860*/  LOP3.LUT R108, R108, 0x3, RZ, 0xc0, !PT ;  /* 0x000000036c6c7812 */ /* 0x000fe200078ec0ff */
[----:B------:R-:W-:Y:S01]  /*0870*/  ULDC UR10, c[0x0][0x294] ;  /* 0x0000a500000a7ab9 */ /* 0x000fe20000000800 */
[----:B------:R-:W-:Y:S01]  /*0880*/  LOP3.LUT R11, R0, 0x1f, RZ, 0xc0, !PT ;  /* 0x0000001f000b7812 */ /* 0x000fe200078ec0ff */
[----:B------:R-:W5:Y:S01]  /*0890*/  LDG.E.128 R72, desc[UR6][R8.64+0x810] ;  /* 0x0008100608487981 */ /* 0x000f62000c1e1d00 */
[----:B------:R-:W-:Y:S01]  /*08a0*/  ISETP.NE.AND P1, PT, RZ, UR8, PT ;  /* 0x00000008ff007c0c */ /* 0x000fe2000bf25270 */
[----:B------:R-:W-:Y:S01]  /*08b0*/  ULDC UR11, c[0x0][0x2d8] ;  /* 0x0000b600000b7ab9 */ /* 0x000fe20000000800 */
[----:B------:R-:W-:Y:S01]  /*08c0*/  ULDC.64 UR12, c[0x0][0x298] ;  /* 0x0000a600000c7ab9 */ /* 0x000fe20000000a00 */
[----:B------:R-:W5:Y:S01]  /*08d0*/  LDG.E.128 R76, desc[UR6][R8.64+0xc00] ;  /* 0x000c0006084c7981 */ /* 0x000f62000c1e1d00 */
[----:B------:R-:W-:-:S03]  /*08e0*/  ULDC.64 UR8, c[0x0][0x230] ;  /* 0x00008c0000087ab9 */ /* 0x000fc60000000a00 */
[----:B------:R0:W5:Y:S02]  /*08f0*/  LDG.E.128 R80, desc[UR6][R8.64+0xc10] ;  /* 0x000c100608507981 */ /* 0x000164000c1e1d00 */
[----:B0-----:R-:W-:Y:S02]  /*0900*/  IMAD R8, R15, -0x326172a9, RZ ;  /* 0xcd9e8d570f087824 */ /* 0x001fe400078e02ff */
[----:B------:R-:W-:-:S07]  /*0910*/  IMAD.MOV.U32 R9, RZ, RZ, RZ ;  /* 0x000000ffff097224 */ /* 0x000fce00078e00ff */
.L_x_8452:
        /* <DEDUP_REMOVED lines=12> */
[----:B------:R-:W-:-:S04]  /*09e0*/  LEA.HI R92, R95, R92, RZ, 0x3 ;  /* 0x0000005c5f5c7211 */ /* 0x000fc800078f18ff */
[----:B------:R-:W-:Y:S02]  /*09f0*/  LEA.HI.SX32 R139, R92, R11, 0x1d ;  /* 0x0000000b5c8b7211 */ /* 0x000fe400078feaff */
[----:B-----5:R1:W5:Y:S03]  /*0a00*/  LDG.E R92, desc[UR6][R96.64] ;  /* 0x00000006605c7981 */ /* 0x020366000c1e1900 */
        /* <DEDUP_REMOVED lines=22> */
.L_x_8122:
        /* <DEDUP_REMOVED lines=12> */
.L_x_8125:
[----:B------:R-:W-:-:S07]  /*0c30*/  MOV R12, R8 ;  /* 0x00000008000c7202 */ /* 0x000fce0000000f00 */
.L_x_8126:
[----:B------:R-:W-:Y:S05]  /*0c40*/  BSYNC B2 ;  /* 0x0000000000027941 */ /* 0x000fea0003800000 */
.L_x_8124:
        /* <DEDUP_REMOVED lines=16> */
.L_x_8130:
[----:B------:R-:W-:Y:S05]  /*0d50*/  BSYNC B3 ;  /* 0x0000000000037941 */ /* 0x000fea0003800000 */
.L_x_8129:
        /* <DEDUP_REMOVED lines=44> */
.L_x_8128:
[----:B------:R-:W-:Y:S05]  /*1020*/  BSYNC B2 ;  /* 0x0000000000027941 */ /* 0x000fea0003800000 */
.L_x_8127:
        /* <DEDUP_REMOVED lines=11> */
.L_x_8123:
[----:B------:R-:W-:Y:S05]  /*10e0*/  BSYNC B1 ;  /* 0x0000000000017941 */ /* 0x000fea0003800000 */
.L_x_8121:
        /* <DEDUP_REMOVED lines=9> */
.L_x_8132:
        /* <DEDUP_REMOVED lines=12> */
.L_x_8135:
[----:B------:R-:W-:-:S07]  /*1240*/  IMAD.MOV.U32 R13, RZ, RZ, R8 ;  /* 0x000000ffff0d7224 */ /* 0x000fce00078e0008 */
.L_x_8136:
[----:B------:R-:W-:Y:S05]  /*1250*/  BSYNC B2 ;  /* 0x0000000000027941 */ /* 0x000fea0003800000 */
.L_x_8134:
        /* <DEDUP_REMOVED lines=16> */
.L_x_8140:
[----:B------:R-:W-:Y:S05]  /*1360*/  BSYNC B3 ;  /* 0x0000000000037941 */ /* 0x000fea0003800000 */
.L_x_8139:
        /* <DEDUP_REMOVED lines=44> */
.L_x_8138:
[----:B------:R-:W-:Y:S05]  /*1630*/  BSYNC B2 ;  /* 0x0000000000027941 */ /* 0x000fea0003800000 */
.L_x_8137:
        /* <DEDUP_REMOVED lines=13> */
.L_x_8133:
[----:B------:R-:W-:Y:S05]  /*1710*/  BSYNC B1 ;  /* 0x0000000000017941 */ /* 0x000fea0003800000 */
.L_x_8131:
        /* <DEDUP_REMOVED lines=8> */
.L_x_8142:
        /* <DEDUP_REMOVED lines=12> */
.L_x_8145:
[----:B------:R-:W-:-:S07]  /*1860*/  IMAD.MOV.U32 R14, RZ, RZ, R8 ;  /* 0x000000ffff0e7224 */ /* 0x000fce00078e0008 */
.L_x_8146:
[----:B------:R-:W-:Y:S05]  /*1870*/  BSYNC B2 ;  /* 0x0000000000027941 */ /* 0x000fea0003800000 */
.L_x_8144:
        /* <DEDUP_REMOVED lines=16> */
.L_x_8150:
[----:B------:R-:W-:Y:S05]  /*1980*/  BSYNC B3 ;  /* 0x0000000000037941 */ /* 0x000fea0003800000 */
.L_x_8149:
        /* <DEDUP_REMOVED lines=44> */
.L_x_8148:
[----:B------:R-:W-:Y:S05]  /*1c50*/  BSYNC B2 ;  /* 0x0000000000027941 */ /* 0x000fea0003800000 */
.L_x_8147:
        /* <DEDUP_REMOVED lines=11> */
.L_x_8143:
[----:B------:R-:W-:Y:S05]  /*1d10*/  BSYNC B1 ;  /* 0x0000000000017941 */ /* 0x000fea0003800000 */
.L_x_8141:
        /* <DEDUP_REMOVED lines=9> */
.L_x_8152:
        /* <DEDUP_REMOVED lines=12> */
.L_x_8155:
[----:B------:R-:W-:-:S07]  /*1e70*/  MOV R15, R8 ;  /* 0x00000008000f7202 */ /* 0x000fce0000000f00 */
.L_x_8156:
[----:B------:R-:W-:Y:S05]  /*1e80*/  BSYNC B2 ;  /* 0x0000000000027941 */ /* 0x000fea0003800000 */
.L_x_8154:
        /* <DEDUP_REMOVED lines=16> */
.L_x_8160:
[----:B------:R-:W-:Y:S05]  /*1f90*/  BSYNC B3 ;  /* 0x0000000000037941 */ /* 0x000fea0003800000 */
.L_x_8159:
        /* <DEDUP_REMOVED lines=44> */
.L_x_8158:
[----:B------:R-:W-:Y:S05]  /*2260*/  BSYNC B2 ;  /* 0x0000000000027941 */ /* 0x000fea0003800000 */
.L_x_8157:
        /* <DEDUP_REMOVED lines=13> */
.L_x_8153:
[----:B------:R-:W-:Y:S05]  /*2340*/  BSYNC B1 ;  /* 0x0000000000017941 */ /* 0x000fea0003800000 */
.L_x_8151:
        /* <DEDUP_REMOVED lines=8> */
.L_x_8162:
        /* <DEDUP_REMOVED lines=12> */
.L_x_8165:
[----:B------:R-:W-:-:S07]  /*2490*/  MOV R16, R8 ;  /* 0x0000000800107202 */ /* 0x000fce0000000f00 */
.L_x_8166:
[----:B------:R-:W-:Y:S05]  /*24a0*/  BSYNC B2 ;  /* 0x0000000000027941 */ /* 0x000fea0003800000 */
.L_x_8164:
        /* <DEDUP_REMOVED lines=16> */
.L_x_8170:
[----:B------:R-:W-:Y:S05]  /*25b0*/  BSYNC B3 ;  /* 0x0000000000037941 */ /* 0x000fea0003800000 */
.L_x_8169:
        /* <DEDUP_REMOVED lines=44> */
.L_x_8168:
[----:B------:R-:W-:Y:S05]  /*2880*/  BSYNC B2 ;  /* 0x0000000000027941 */ /* 0x000fea0003800000 */
.L_x_8167:
        /* <DEDUP_REMOVED lines=11> */
.L_x_8163:
[----:B------:R-:W-:Y:S05]  /*2940*/  BSYNC B1 ;  /* 0x0000000000017941 */ /* 0x000fea0003800000 */
.L_x_8161:
        /* <DEDUP_REMOVED lines=9> */
.L_x_8172:
        /* <DEDUP_REMOVED lines=12> */
.L_x_8175:
[----:B------:R-:W-:-:S07]  /*2aa0*/  MOV R17, R8 ;  /* 0x0000000800117202 */ /* 0x000fce0000000f00 */
.L_x_8176:
[----:B------:R-:W-:Y:S05]  /*2ab0*/  BSYNC B2 ;  /* 0x0000000000027941 */ /* 0x000fea0003800000 */
.L_x_8174:
        /* <DEDUP_REMOVED lines=16> */
.L_x_8180:
[----:B------:R-:W-:Y:S05]  /*2bc0*/  BSYNC B3 ;  /* 0x0000000000037941 */ /* 0x000fea0003800000 */
.L_x_8179:
        /* <DEDUP_REMOVED lines=44> */
.L_x_8178:
[----:B------:R-:W-:Y:S05]  /*2e90*/  BSYNC B2 ;  /* 0x0000000000027941 */ /* 0x000fea0003800000 */
.L_x_8177:
        /* <DEDUP_REMOVED lines=13> */
.L_x_8173:
[----:B------:R-:W-:Y:S05]  /*2f70*/  BSYNC B1 ;  /* 0x0000000000017941 */ /* 0x000fea0003800000 */
.L_x_8171:
        /* <DEDUP_REMOVED lines=8> */
.L_x_8182:
        /* <DEDUP_REMOVED lines=12> */
.L_x_8185:
[----:B------:R-:W-:-:S07]  /*30c0*/  MOV R18, R8 ;  /* 0x0000000800127202 */ /* 0x000fce0000000f00 */
.L_x_8186:
[----:B------:R-:W-:Y:S05]  /*30d0*/  BSYNC B2 ;  /* 0x0000000000027941 */ /* 0x000fea0003800000 */
.L_x_8184:
        /* <DEDUP_REMOVED lines=16> */
.L_x_8190:
[----:B------:R-:W-:Y:S05]  /*31e0*/  BSYNC B3 ;  /* 0x0000000000037941 */ /* 0x000fea0003800000 */
.L_x_8189:
        /* <DEDUP_REMOVED lines=44> */
.L_x_8188:
[----:B------:R-:W-:Y:S05]  /*34b0*/  BSYNC B2 ;  /* 0x0000000000027941 */ /* 0x000fea0003800000 */
.L_x_8187:
        /* <DEDUP_REMOVED lines=11> */
.L_x_8183:
[----:B------:R-:W-:Y:S05]  /*3570*/  BSYNC B1 ;  /* 0x0000000000017941 */ /* 0x000fea0003800000 */
.L_x_8181:
        /* <DEDUP_REMOVED lines=9> */
.L_x_8192:
        /* <DEDUP_REMOVED lines=12> */
.L_x_8195:
[----:B------:R-:W-:-:S07]  /*36d0*/  MOV R19, R8 ;  /* 0x0000000800137202 */ /* 0x000fce0000000f00 */
.L_x_8196:
[----:B------:R-:W-:Y:S05]  /*36e0*/  BSYNC B2 ;  /* 0x0000000000027941 */ /* 0x000fea0003800000 */
.L_x_8194:
        /* <DEDUP_REMOVED lines=16> */
.L_x_8200:
[----:B------:R-:W-:Y:S05]  /*37f0*/  BSYNC B3 ;  /* 0x0000000000037941 */ /* 0x000fea0003800000 */
.L_x_8199:
        /* <DEDUP_REMOVED lines=44> */
.L_x_8198:
[----:B------:R-:W-:Y:S05]  /*3ac0*/  BSYNC B2 ;  /* 0x0000000000027941 */ /* 0x000fea0003800000 */
.L_x_8197:
        /* <DEDUP_REMOVED lines=13> */
.L_x_8193:
[----:B------:R-:W-:Y:S05]  /*3ba0*/  BSYNC B1 ;  /* 0x0000000000017941 */ /* 0x000fea0003800000 */
.L_x_8191:
        /* <DEDUP_REMOVED lines=35> */
.L_x_8202:
[----:B------:R-:W-:Y:S05]  /*3de0*/  BSYNC B1 ;  /* 0x0000000000017941 */ /* 0x000fea0003800000 */
.L_x_8201:
        /* <DEDUP_REMOVED lines=10> */
.L_x_8204:
        /* <DEDUP_REMOVED lines=12> */
.L_x_8207:
[----:B------:R-:W-:-:S07]  /*3f50*/  IMAD.MOV.U32 R12, RZ, RZ, R8 ;  /* 0x000000ffff0c7224 */ /* 0x000fce00078e0008 */
.L_x_8208:
[----:B------:R-:W-:Y:S05]  /*3f60*/  BSYNC B2 ;  /* 0x0000000000027941 */ /* 0x000fea0003800000 */
.L_x_8206:
        /* <DEDUP_REMOVED lines=16> */
.L_x_8212:
[----:B------:R-:W-:Y:S05]  /*4070*/  BSYNC B3 ;  /* 0x0000000000037941 */ /* 0x000fea0003800000 */
.L_x_8211:
        /* <DEDUP_REMOVED lines=8> */
[----:B--2---:R-:W-:Y:S01]  /*4100*/  IMAD.WIDE.U32 R108, R3, -0x2daee0ad, RZ ;  /* 0xd2511f53036c7825 */ /* 0x004fe200078e00ff */
        /* <DEDUP_REMOVED lines=35> */
.L_x_8210:
[----:B------:R-:W-:Y:S05]  /*4340*/  BSYNC B2 ;  /* 0x0000000000027941 */ /* 0x000fea0003800000 */
.L_x_8209:
        /* <DEDUP_REMOVED lines=11> */
.L_x_8205:
[----:B------:R-:W-:Y:S05]  /*4400*/  BSYNC B1 ;  /* 0x0000000000017941 */ /* 0x000fea0003800000 */
.L_x_8203:
        /* <DEDUP_REMOVED lines=9> */
.L_x_8214:
        /* <DEDUP_REMOVED lines=12> */
.L_x_8217:
[----:B------:R-:W-:-:S07]  /*4560*/  IMAD.MOV.U32 R13, RZ, RZ, R8 ;  /* 0x000000ffff0d7224 */ /* 0x000fce00078e0008 */
.L_x_8218:
[----:B------:R-:W-:Y:S05]  /*4570*/  BSYNC B2 ;  /* 0x0000000000027941 */ /* 0x000fea0003800000 */
.L_x_8216:
        /* <DEDUP_REMOVED lines=16> */
.L_x_8222:
[----:B------:R-:W-:Y:S05]  /*4680*/  BSYNC B3 ;  /* 0x0000000000037941 */ /* 0x000fea0003800000 */
.L_x_8221:
        /* <DEDUP_REMOVED lines=44> */
.L_x_8220:
[----:B------:R-:W-:Y:S05]  /*4950*/  BSYNC B2 ;  /* 0x0000000000027941 */ /* 0x000fea0003800000 */
.L_x_8219:
        /* <DEDUP_REMOVED lines=13> */
.L_x_8215:
[----:B------:R-:W-:Y:S05]  /*4a30*/  BSYNC B1 ;  /* 0x0000000000017941 */ /* 0x000fea0003800000 */
.L_x_8213:
        /* <DEDUP_REMOVED lines=8> */
.L_x_8224:
        /* <DEDUP_REMOVED lines=12> */
.L_x_8227:
[----:B------:R-:W-:-:S07]  /*4b80*/  IMAD.MOV.U32 R14, RZ, RZ, R8 ;  /* 0x000000ffff0e7224 */ /* 0x000fce00078e0008 */
.L_x_8228:
[----:B------:R-:W-:Y:S05]  /*4b90*/  BSYNC B2 ;  /* 0x0000000000027941 */ /* 0x000fea0003800000 */
.L_x_8226:
        /* <DEDUP_REMOVED lines=16> */
.L_x_8232:
[----:B------:R-:W-:Y:S05]  /*4ca0*/  BSYNC B3 ;  /* 0x0000000000037941 */ /* 0x000fea0003800000 */
.L_x_8231:
        /* <DEDUP_REMOVED lines=44> */
.L_x_8230:
[----:B------:R-:W-:Y:S05]  /*4f70*/  BSYNC B2 ;  /* 0x0000000000027941 */ /* 0x000fea0003800000 */
.L_x_8229:
        /* <DEDUP_REMOVED lines=11> */
.L_x_8225:
[----:B------:R-:W-:Y:S05]  /*5030*/  BSYNC B1 ;  /* 0x0000000000017941 */ /* 0x000fea0003800000 */
.L_x_8223:
[----:B------:R-:W-:Y:S04]  /*5040*/  BSSY B1, `(.L_x_8233) ;  /* 0x0000062000017945 */ /* 0x000fe80003800000 */
[----:B------:R-:W-:Y:S05]  /*5050*/  @P3 BRA `(.L_x_8234) ;  /* 0x00000000001c3947 */ /* 0x000fea0003800000 */
[----:B--2---:R-:W-:Y:S01]  /*5060*/  IMAD.MOV.U32 R111, RZ, RZ, RZ ;  /* 0x000000ffff6f7224 */ /* 0x004fe200078e00ff */
[----:B------:R-:W-:Y:S01]  /*5070*/  MOV R97, R96 ;  /* 0x0000006000617202 */ /* 0x000fe20000000f00 */
[----:B------:R-:W-:Y:S06]  /*5080*/  @!P0 BRA `(.L_x_8235) ;  /* 0x0000000400748947 */ /* 0x000fec0003800000 */
[----:B-----5:R-:W-:Y:S01]  /*5090*/  PRMT R111, R89, 0x7632, R111 ;  /* 0x00007632596f7816 */ /* 0x020fe2000000006f */
[----:B------:R-:W-:-:S03]  /*50a0*/  IMAD.MOV.U32 R97, RZ, RZ, R96 ;  /* 0x000000ffff617224 */ /* 0x000fc600078e0060 */
[----:B------:R-:W-:Y:S01]  /*50b0*/  SHF.L.U32 R111, R111, 0x10, RZ ;  /* 0x000000106f6f7819 */ /* 0x000fe200000006ff */
[----:B------:R-:W-:Y:S06]  /*50c0*/  BRA `(.L_x_8235) ;  /* 0x0000000400647947 */ /* 0x000fec0003800000 */
.L_x_8234:
        /* <DEDUP_REMOVED lines=12> */
.L_x_8237:
[----:B------:R-:W-:-:S07]  /*5190*/  IMAD.MOV.U32 R15, RZ, RZ, R8 ;  /* 0x000000ffff0f7224 */ /* 0x000fce00078e0008 */
.L_x_8238:
[----:B------:R-:W-:Y:S05]  /*51a0*/  BSYNC B2 ;  /* 0x0000000000027941 */ /* 0x000fea0003800000 */
.L_x_8236:
        /* <DEDUP_REMOVED lines=16> */
.L_x_8242:
[----:B------:R-:W-:Y:S05]  /*52b0*/  BSYNC B3 ;  /* 0x0000000000037941 */ /* 0x000fea0003800000 */
.L_x_8241:
        /* <DEDUP_REMOVED lines=44> */
.L_x_8240:
[----:B------:R-:W-:Y:S05]  /*5580*/  BSYNC B2 ;  /* 0x0000000000027941 */ /* 0x000fea0003800000 */
.L_x_8239:
        /* <DEDUP_REMOVED lines=10> */
[----:B--2---:R-:W-:Y:S02]  /*5630*/  FSEL R111, R96, RZ, !P4 ;  /* 0x000000ff606f7208 */ /* 0x004fe40006000000 */
[----:B------:R-:W-:-:S03]  /*5640*/  SEL R15, RZ, 0x1, P4 ;  /* 0x00000001ff0f7807 */ /* 0x000fc60002000000 */
[----:B------:R-:W-:-:S07]  /*5650*/  @P0 FADD.FTZ R111, R111, R98 ;  /* 0x000000626f6f0221 */ /* 0x000fce0000010000 */
.L_x_8235:
[----:B------:R-:W-:Y:S05]  /*5660*/  BSYNC B1 ;  /* 0x0000000000017941 */ /* 0x000fea0003800000 */
.L_x_8233:
        /* <DEDUP_REMOVED lines=8> */
.L_x_8244:
        /* <DEDUP_REMOVED lines=12> */
.L_x_8247:
[----:B------:R-:W-:-:S07]  /*57b0*/  IMAD.MOV.U32 R16, RZ, RZ, R8 ;  /* 0x000000ffff107224 */ /* 0x000fce00078e0008 */
.L_x_8248:
[----:B------:R-:W-:Y:S05]  /*57c0*/  BSYNC B2 ;  /* 0x0000000000027941 */ /* 0x000fea0003800000 */
.L_x_8246:
        /* <DEDUP_REMOVED lines=16> */
.L_x_8252:
[----:B------:R-:W-:Y:S05]  /*58d0*/  BSYNC B3 ;  /* 0x0000000000037941 */ /* 0x000fea0003800000 */
.L_x_8251:
        /* <DEDUP_REMOVED lines=44> */
.L_x_8250:
[----:B------:R-:W-:Y:S05]  /*5ba0*/  BSYNC B2 ;  /* 0x0000000000027941 */ /* 0x000fea0003800000 */
.L_x_8249:
        /* <DEDUP_REMOVED lines=11> */
.L_x_8245:
[----:B------:R-:W-:Y:S05]  /*5c60*/  BSYNC B1 ;  /* 0x0000000000017941 */ /* 0x000fea0003800000 */
.L_x_8243:
        /* <DEDUP_REMOVED lines=9> */
.L_x_8254:
        /* <DEDUP_REMOVED lines=12> */
.L_x_8257:
[----:B------:R-:W-:-:S07]  /*5dc0*/  IMAD.MOV.U32 R17, RZ, RZ, R8 ;  /* 0x000000ffff117224 */ /* 0x000fce00078e0008 */
.L_x_8258:
[----:B------:R-:W-:Y:S05]  /*5dd0*/  BSYNC B2 ;  /* 0x0000000000027941 */ /* 0x000fea0003800000 */
.L_x_8256:
        /* <DEDUP_REMOVED lines=16> */
.L_x_8262:
[----:B------:R-:W-:Y:S05]  /*5ee0*/  BSYNC B3 ;  /* 0x0000000000037941 */ /* 0x000fea0003800000 */
.L_x_8261:
        /* <DEDUP_REMOVED lines=44> */
.L_x_8260:
[----:B------:R-:W-:Y:S05]  /*61b0*/  BSYNC B2 ;  /* 0x0000000000027941 */ /* 0x000fea0003800000 */
.L_x_8259:
        /* <DEDUP_REMOVED lines=13> */
.L_x_8255:
[----:B------:R-:W-:Y:S05]  /*6290*/  BSYNC B1 ;  /* 0x0000000000017941 */ /* 0x000fea0003800000 */
.L_x_8253:
        /* <DEDUP_REMOVED lines=8> */
.L_x_8264:
        /* <DEDUP_REMOVED lines=12> */
.L_x_8267:
[----:B------:R-:W-:-:S07]  /*63e0*/  IMAD.MOV.U32 R18, RZ, RZ, R8 ;  /* 0x000000ffff127224 */ /* 0x000fce00078e0008 */
.L_x_8268:
[----:B------:R-:W-:Y:S05]  /*63f0*/  BSYNC B2 ;  /* 0x0000000000027941 */ /* 0x000fea0003800000 */
.L_x_8266:
        /* <DEDUP_REMOVED lines=16> */
.L_x_8272:
[----:B------:R-:W-:Y:S05]  /*6500*/  BSYNC B3 ;  /* 0x0000000000037941 */ /* 0x000fea0003800000 */
.L_x_8271:
        /* <DEDUP_REMOVED lines=44> */
.L_x_8270:
[----:B------:R-:W-:Y:S05]  /*67d0*/  BSYNC B2 ;  /* 0x0000000000027941 */ /* 0x000fea0003800000 */
.L_x_8269:
        /* <DEDUP_REMOVED lines=11> */
.L_x_8265:
[----:B------:R-:W-:Y:S05]  /*6890*/  BSYNC B1 ;  /* 0x0000000000017941 */ /* 0x000fea0003800000 */
.L_x_8263:
        /* <DEDUP_REMOVED lines=9> */
.L_x_8274:
        /* <DEDUP_REMOVED lines=12> */
.L_x_8277:
[----:B------:R-:W-:-:S07]  /*69f0*/  IMAD.MOV.U32 R19, RZ, RZ, R8 ;  /* 0x000000ffff137224 */ /* 0x000fce00078e0008 */
.L_x_8278:
[----:B------:R-:W-:Y:S05]  /*6a00*/  BSYNC B2 ;  /* 0x0000000000027941 */ /* 0x000fea0003800000 */
.L_x_8276:
        /* <DEDUP_REMOVED lines=16> */
.L_x_8282:
[----:B------:R-:W-:Y:S05]  /*6b10*/  BSYNC B3 ;  /* 0x0000000000037941 */ /* 0x000fea0003800000 */
.L_x_8281:
        /* <DEDUP_REMOVED lines=44> */
.L_x_8280:
[----:B------:R-:W-:Y:S05]  /*6de0*/  BSYNC B2 ;  /* 0x0000000000027941 */ /* 0x000fea0003800000 */
.L_x_8279:
        /* <DEDUP_REMOVED lines=13> */
.L_x_8275:
[----:B------:R-:W-:Y:S05]  /*6ec0*/  BSYNC B1 ;  /* 0x0000000000017941 */ /* 0x000fea0003800000 */
.L_x_8273:
        /* <DEDUP_REMOVED lines=34> */
.L_x_8284:
[----:B------:R-:W-:Y:S05]  /*70f0*/  BSYNC B1 ;  /* 0x0000000000017941 */ /* 0x000fea0003800000 */
.L_x_8283:
        /* <DEDUP_REMOVED lines=10> */
.L_x_8286:
        /* <DEDUP_REMOVED lines=12> */
.L_x_8289:
[----:B------:R-:W-:-:S07]  /*7260*/  MOV R12, R8 ;  /* 0x00000008000c7202 */ /* 0x000fce0000000f00 */
.L_x_8290:
[----:B------:R-:W-:Y:S05]  /*7270*/  BSYNC B2 ;  /* 0x0000000000027941 */ /* 0x000fea0003800000 */
.L_x_8288:
        /* <DEDUP_REMOVED lines=16> */
.L_x_8294:
[----:B------:R-:W-:Y:S05]  /*7380*/  BSYNC B3 ;  /* 0x0000000000037941 */ /* 0x000fea0003800000 */
.L_x_8293:
        /* <DEDUP_REMOVED lines=44> */
.L_x_8292:
[----:B------:R-:W-:Y:S05]  /*7650*/  BSYNC B2 ;  /* 0x0000000000027941 */ /* 0x000fea0003800000 */
.L_x_8291:
        /* <DEDUP_REMOVED lines=11> */
.L_x_8287:
[----:B------:R-:W-:Y:S05]  /*7710*/  BSYNC B1 ;  /* 0x0000000000017941 */ /* 0x000fea0003800000 */
.L_x_8285:
        /* <DEDUP_REMOVED lines=9> */
.L_x_8296:
        /* <DEDUP_REMOVED lines=12> */
.L_x_8299:
[----:B------:R-:W-:-:S07]  /*7870*/  MOV R13, R8 ;  /* 0x00000008000d7202 */ /* 0x000fce0000000f00 */
.L_x_8300:
[----:B------:R-:W-:Y:S05]  /*7880*/  BSYNC B2 ;  /* 0x0000000000027941 */ /* 0x000fea0003800000 */
.L_x_8298:
        /* <DEDUP_REMOVED lines=16> */
.L_x_8304:
[----:B------:R-:W-:Y:S05]  /*7990*/  BSYNC B3 ;  /* 0x0000000000037941 */ /* 0x000fea0003800000 */
.L_x_8303:
        /* <DEDUP_REMOVED lines=44> */
.L_x_8302:
[----:B------:R-:W-:Y:S05]  /*7c60*/  BSYNC B2 ;  /* 0x0000000000027941 */ /* 0x000fea0003800000 */
.L_x_8301:
        /* <DEDUP_REMOVED lines=13> */
.L_x_8297:
[----:B------:R-:W-:Y:S05]  /*7d40*/  BSYNC B1 ;  /* 0x0000000000017941 */ /* 0x000fea0003800000 */
.L_x_8295:
        /* <DEDUP_REMOVED lines=8> */
.L_x_8306:
        /* <DEDUP_REMOVED lines=12> */
.L_x_8309:
[----:B------:R-:W-:-:S07]  /*7e90*/  MOV R14, R8 ;  /* 0x00000008000e7202 */ /* 0x000fce0000000f00 */
.L_x_8310:
[----:B------:R-:W-:Y:S05]  /*7ea0*/  BSYNC B2 ;  /* 0x0000000000027941 */ /* 0x000fea0003800000 */
.L_x_8308:
        /* <DEDUP_REMOVED lines=16> */
.L_x_8314:
[----:B------:R-:W-:Y:S05]  /*7fb0*/  BSYNC B3 ;  /* 0x0000000000037941 */ /* 0x000fea0003800000 */
.L_x_8313:
[----:B------:R-:W-:Y:S01]  /*7fc0*/  IMAD.HI.U32 R4, R5, -0x326172a9, RZ ;  /* 0xcd9e8d5705047827 */ /* 0x000fe200078e00ff */
[----:B------:R-:W-:-:S03]  /*7fd0*/  LOP3.LUT R8, R8, UR5, R9, 0x96, !PT ;  /* 0x0000000508087c12 */ /* 0x000fc6000f8e9609 */
[----:B------:R-:W-:Y:S01]  /*7fe0*/  IMAD R3, R5, -0x326172a9, RZ ;  /* 0xcd9e8d5705037824 */ /* 0x000fe200078e02ff */
[----:B------:R-:W-:Y:S01]  /*7ff0*/  LOP3.LUT R4, R4, UR4, R7, 0x96, !PT ;  /* 0x0000000404047c12 */ /* 0x000fe2000f8e9607 */
[----:B-1----:R-:W-:-:S04]  /*8000*/  IMAD.WIDE.U32 R120, R8, -0x326172a9, RZ ;  /* 0xcd9e8d5708787825 */ /* 0x002fc800078e00ff */
        /* <DEDUP_REMOVED lines=39> */
.L_x_8312:
[----:B------:R-:W-:Y:S05]  /*8280*/  BSYNC B2 ;  /* 0x0000000000027941 */ /* 0x000fea0003800000 */
.L_x_8311:
        /* <DEDUP_REMOVED lines=11> */
.L_x_8307:
[----:B------:R-:W-:Y:S05]  /*8340*/  BSYNC B1 ;  /* 0x0000000000017941 */ /* 0x000fea0003800000 */
.L_x_8305:
        /* <DEDUP_REMOVED lines=9> */
.L_x_8316:
        /* <DEDUP_REMOVED lines=12> */
.L_x_8319:
[----:B------:R-:W-:-:S07]  /*84a0*/  MOV R15, R8 ;  /* 0x00000008000f7202 */ /* 0x000fce0000000f00 */
.L_x_8320:
[----:B------:R-:W-:Y:S05]  /*84b0*/  BSYNC B2 ;  /* 0x0000000000027941 */ /* 0x000fea0003800000 */
.L_x_8318:
        /* <DEDUP_REMOVED lines=16> */
.L_x_8324:
[----:B------:R-:W-:Y:S05]  /*85c0*/  BSYNC B3 ;  /* 0x0000000000037941 */ /* 0x000fea0003800000 */
.L_x_8323:
        /* <DEDUP_REMOVED lines=44> */
.L_x_8322:
[----:B------:R-:W-:Y:S05]  /*8890*/  BSYNC B2 ;  /* 0x0000000000027941 */ /* 0x000fea0003800000 */
.L_x_8321:
        /* <DEDUP_REMOVED lines=13> */
.L_x_8317:
[----:B------:R-:W-:Y:S05]  /*8970*/  BSYNC B1 ;  /* 0x0000000000017941 */ /* 0x000fea0003800000 */
.L_x_8315:
        /* <DEDUP_REMOVED lines=8> */
.L_x_8326:
        /* <DEDUP_REMOVED lines=12> */
.L_x_8329:
[----:B------:R-:W-:-:S07]  /*8ac0*/  MOV R16, R8 ;  /* 0x0000000800107202 */ /* 0x000fce0000000f00 */
.L_x_8330:
[----:B------:R-:W-:Y:S05]  /*8ad0*/  BSYNC B2 ;  /* 0x0000000000027941 */ /* 0x000fea0003800000 */
.L_x_8328:
        /* <DEDUP_REMOVED lines=16> */
.L_x_8334:
[----:B------:R-:W-:Y:S05]  /*8be0*/  BSYNC B3 ;  /* 0x0000000000037941 */ /* 0x000fea0003800000 */
.L_x_8333:
        /* <DEDUP_REMOVED lines=44> */
.L_x_8332:
[----:B------:R-:W-:Y:S05]  /*8eb0*/  BSYNC B2 ;  /* 0x0000000000027941 */ /* 0x000fea0003800000 */
.L_x_8331:
        /* <DEDUP_REMOVED lines=11> */
.L_x_8327:
[----:B------:R-:W-:Y:S05]  /*8f70*/  BSYNC B1 ;  /* 0x0000000000017941 */ /* 0x000fea0003800000 */
.L_x_8325:
        /* <DEDUP_REMOVED lines=9> */
.L_x_8336:
        /* <DEDUP_REMOVED lines=12> */
.L_x_8339:
[----:B------:R-:W-:-:S07]  /*90d0*/  MOV R17, R8 ;  /* 0x0000000800117202 */ /* 0x000fce0000000f00 */
.L_x_8340:
[----:B------:R-:W-:Y:S05]  /*90e0*/  BSYNC B2 ;  /* 0x0000000000027941 */ /* 0x000fea0003800000 */
.L_x_8338:
        /* <DEDUP_REMOVED lines=16> */
.L_x_8344:
[----:B------:R-:W-:Y:S05]  /*91f0*/  BSYNC B3 ;  /* 0x0000000000037941 */ /* 0x000fea0003800000 */
.L_x_8343:
        /* <DEDUP_REMOVED lines=44> */
.L_x_8342:
[----:B------:R-:W-:Y:S05]  /*94c0*/  BSYNC B2 ;  /* 0x0000000000027941 */ /* 0x000fea0003800000 */
.L_x_8341:
        /* <DEDUP_REMOVED lines=13> */
.L_x_8337:
[----:B------:R-:W-:Y:S05]  /*95a0*/  BSYNC B1 ;  /* 0x0000000000017941 */ /* 0x000fea0003800000 */
.L_x_8335:
        /* <DEDUP_REMOVED lines=8> */
.L_x_8346:
        /* <DEDUP_REMOVED lines=12> */
.L_x_8349:
[----:B------:R-:W-:-:S07]  /*96f0*/  MOV R18, R8 ;  /* 0x0000000800127202 */ /* 0x000fce0000000f00 */
.L_x_8350:
[----:B------:R-:W-:Y:S05]  /*9700*/  BSYNC B2 ;  /* 0x0000000000027941 */ /* 0x000fea0003800000 */
.L_x_8348:
        /* <DEDUP_REMOVED lines=16> */
.L_x_8354:
[----:B------:R-:W-:Y:S05]  /*9810*/  BSYNC B3 ;  /* 0x0000000000037941 */ /* 0x000fea0003800000 */
.L_x_8353:
        /* <DEDUP_REMOVED lines=44> */
.L_x_8352:
[----:B------:R-:W-:Y:S05]  /*9ae0*/  BSYNC B2 ;  /* 0x0000000000027941 */ /* 0x000fea0003800000 */
.L_x_8351:
        /* <DEDUP_REMOVED lines=11> */
.L_x_8347:
[----:B------:R-:W-:Y:S05]  /*9ba0*/  BSYNC B1 ;  /* 0x0000000000017941 */ /* 0x000fea0003800000 */
.L_x_8345:
        /* <DEDUP_REMOVED lines=9> */
.L_x_8356:
        /* <DEDUP_REMOVED lines=12> */
.L_x_8359:
[----:B------:R-:W-:-:S07]  /*9d00*/  MOV R19, R8 ;  /* 0x0000000800137202 */ /* 0x000fce0000000f00 */
.L_x_8360:
[----:B------:R-:W-:Y:S05]  /*9d10*/  BSYNC B2 ;  /* 0x0000000000027941 */ /* 0x000fea0003800000 */
.L_x_8358:
        /* <DEDUP_REMOVED lines=16> */
.L_x_8364:
[----:B------:R-:W-:Y:S05]  /*9e20*/  BSYNC B3 ;  /* 0x0000000000037941 */ /* 0x000fea0003800000 */
.L_x_8363:
        /* <DEDUP_REMOVED lines=44> */
.L_x_8362:
[----:B------:R-:W-:Y:S05]  /*a0f0*/  BSYNC B2 ;  /* 0x0000000000027941 */ /* 0x000fea0003800000 */
.L_x_8361:
        /* <DEDUP_REMOVED lines=13> */
.L_x_8357:
[----:B------:R-:W-:Y:S05]  /*a1d0*/  BSYNC B1 ;  /* 0x0000000000017941 */ /* 0x000fea0003800000 */
.L_x_8355:
        /* <DEDUP_REMOVED lines=34> */
.L_x_8366:
[----:B------:R-:W-:Y:S05]  /*a400*/  BSYNC B1 ;  /* 0x0000000000017941 */ /* 0x000fea0003800000 */
.L_x_8365:
        /* <DEDUP_REMOVED lines=10> */
.L_x_8368:
        /* <DEDUP_REMOVED lines=12> */
.L_x_8371:
[----:B------:R-:W-:-:S07]  /*a570*/  IMAD.MOV.U32 R12, RZ, RZ, R8 ;  /* 0x000000ffff0c7224 */ /* 0x000fce00078e0008 */
.L_x_8372:
[----:B------:R-:W-:Y:S05]  /*a580*/  BSYNC B2 ;  /* 0x0000000000027941 */ /* 0x000fea0003800000 */
.L_x_8370:
        /* <DEDUP_REMOVED lines=16> */
.L_x_8376:
[----:B------:R-:W-:Y:S05]  /*a690*/  BSYNC B3 ;  /* 0x0000000000037941 */ /* 0x000fea0003800000 */
.L_x_8375:
[----:B------:R-:W-:Y:S01]  /*a6a0*/  IMAD.HI.U32 R4, R5, -0x326172a9, RZ ;  /* 0xcd9e8d5705047827 */ /* 0x000fe200078e00ff */
[----:B------:R-:W-:-:S03]  /*a6b0*/  LOP3.LUT R8, R8, UR5, R9, 0x96, !PT ;  /* 0x0000000508087c12 */ /* 0x000fc6000f8e9609 */
[----:B------:R-:W-:Y:S01]  /*a6c0*/  IMAD R3, R5, -0x326172a9, RZ ;  /* 0xcd9e8d5705037824 */ /* 0x000fe200078e02ff */
[----:B------:R-:W-:Y:S01]  /*a6d0*/  LOP3.LUT R4, R4, UR4, R7, 0x96, !PT ;  /* 0x0000000404047c12 */ /* 0x000fe2000f8e9607 */
[----:B------:R-:W-:-:S04]  /*a6e0*/  IMAD.WIDE.U32 R96, R8, -0x326172a9, RZ ;  /* 0xcd9e8d5708607825 */ /* 0x000fc800078e00ff */
[----:B------:R-:W-:Y:S01]  /*a6f0*/  IMAD R99, R6, -0x2daee0ad, RZ ;  /* 0xd2511f5306637824 */ /* 0x000fe200078e02ff */
[----:B------:R-:W-:Y:S01]  /*a700*/  LOP3.LUT R3, R97, UR14, R3, 0x96, !PT ;  /* 0x0000000e61037c12 */ /* 0x000fe2000f8e9603 */
[----:B-1----:R-:W-:-:S04]  /*a710*/  IMAD.WIDE.U32 R122, R4, -0x2daee0ad, RZ ;  /* 0xd2511f53047a7825 */ /* 0x002fc800078e00ff */
        /* <DEDUP_REMOVED lines=36> */
.L_x_8374:
[----:B------:R-:W-:Y:S05]  /*a960*/  BSYNC B2 ;  /* 0x0000000000027941 */ /* 0x000fea0003800000 */
.L_x_8373:
[----:B------:R-:W-:Y:S01]  /*a970*/  HFMA2.MMA R97, -RZ, RZ, 0.1171875, 0 ;  /* 0x2f800000ff617435 */ /* 0x000fe200000001ff */
[----:B------:R-:W-:Y:S01]  /*a980*/  I2FP.F32.U32 R12, R12 ;  /* 0x0000000c000c7245 */ /* 0x000fe20000201000 */
[----:B-----5:R-:W-:Y:S01]  /*a990*/  IMAD.U32 R98, R84, 0x10000, RZ ;  /* 0x0001000054627824 */ /* 0x020fe200078e00ff */
[----:B------:R-:W-:-:S03]  /*a9a0*/  @P0 SHF.L.U32 R108, R88, 0x10, RZ ;  /* 0x00000010586c0819 */ /* 0x000fc600000006ff */
[----:B------:R-:W-:-:S04]  /*a9b0*/  FMUL.FTZ R98, R98, UR13 ;  /* 0x0000000d62627c20 */ /* 0x000fc80008410000 */
[----:B------:R-:W-:Y:S01]  /*a9c0*/  FFMA.FTZ R12, R12, R97, 1.1641532182693481445e-10 ;  /* 0x2f0000000c0c7423 */ /* 0x000fe20000010061 */
[----:B------:R-:W-:-:S04]  /*a9d0*/  FMUL.FTZ R98, R98, UR12 ;  /* 0x0000000c62627c20 */ /* 0x000fc80008410000 */
[----:B------:R-:W-:-:S04]  /*a9e0*/  FSETP.GTU.FTZ.AND P4, PT, R12, UR10, PT ;  /* 0x0000000a0c007c0b */ /* 0x000fc8000bf9c000 */
[----:B------:R-:W-:Y:S02]  /*a9f0*/  FSEL R129, R98, RZ, !P4 ;  /* 0x000000ff62817208 */ /* 0x000fe40006000000 */
[----:B------:R-:W-:-:S03]  /*aa00*/  SEL R12, RZ, 0x1, P4 ;  /* 0x00000001ff0c7807 */ /* 0x000fc60002000000 */
[----:B------:R-:W-:-:S07]  /*aa10*/  @P0 FADD.FTZ R129, R108, R129 ;  /* 0x000000816c810221 */ /* 0x000fce0000010000 */
.L_x_8369:
[----:B------:R-:W-:Y:S05]  /*aa20*/  BSYNC B1 ;  /* 0x0000000000017941 */ /* 0x000fea0003800000 */
.L_x_8367:
        /* <DEDUP_REMOVED lines=9> */
.L_x_8378:
        /* <DEDUP_REMOVED lines=12> */
.L_x_8381:
[----:B------:R-:W-:-:S07]  /*ab80*/  IMAD.MOV.U32 R13, RZ, RZ, R8 ;  /* 0x000000ffff0d7224 */ /* 0x000fce00078e0008 */
.L_x_8382:
[----:B------:R-:W-:Y:S05]  /*ab90*/  BSYNC B2 ;  /* 0x0000000000027941 */ /* 0x000fea0003800000 */
.L_x_8380:
        /* <DEDUP_REMOVED lines=16> */
.L_x_8386:
[----:B------:R-:W-:Y:S05]  /*aca0*/  BSYNC B3 ;  /* 0x0000000000037941 */ /* 0x000fea0003800000 */
.L_x_8385:
        /* <DEDUP_REMOVED lines=44> */
.L_x_8384:
[----:B------:R-:W-:Y:S05]  /*af70*/  BSYNC B2 ;  /* 0x0000000000027941 */ /* 0x000fea0003800000 */
.L_x_8383:
        /* <DEDUP_REMOVED lines=13> */
.L_x_8379:
[----:B------:R-:W-:Y:S05]  /*b050*/  BSYNC B1 ;  /* 0x0000000000017941 */ /* 0x000fea0003800000 */
.L_x_8377:
        /* <DEDUP_REMOVED lines=8> */
.L_x_8388:
        /* <DEDUP_REMOVED lines=12> */
.L_x_8391:
[----:B------:R-:W-:-:S07]  /*b1a0*/  IMAD.MOV.U32 R14, RZ, RZ, R8 ;  /* 0x000000ffff0e7224 */ /* 0x000fce00078e0008 */
.L_x_8392:
[----:B------:R-:W-:Y:S05]  /*b1b0*/  BSYNC B2 ;  /* 0x0000000000027941 */ /* 0x000fea0003800000 */
.L_x_8390:
        /* <DEDUP_REMOVED lines=16> */
.L_x_8396:
[----:B------:R-:W-:Y:S05]  /*b2c0*/  BSYNC B3 ;  /* 0x0000000000037941 */ /* 0x000fea0003800000 */
.L_x_8395:
        /* <DEDUP_REMOVED lines=44> */
.L_x_8394:
[----:B------:R-:W-:Y:S05]  /*b590*/  BSYNC B2 ;  /* 0x0000000000027941 */ /* 0x000fea0003800000 */
.L_x_8393:
        /* <DEDUP_REMOVED lines=11> */
.L_x_8389:
[----:B------:R-:W-:Y:S05]  /*b650*/  BSYNC B1 ;  /* 0x0000000000017941 */ /* 0x000fea0003800000 */
.L_x_8387:
        /* <DEDUP_REMOVED lines=9> */
.L_x_8398:
        /* <DEDUP_REMOVED lines=12> */
.L_x_8401:
[----:B------:R-:W-:-:S07]  /*b7b0*/  IMAD.MOV.U32 R15, RZ, RZ, R8 ;  /* 0x000000ffff0f7224 */ /* 0x000fce00078e0008 */
.L_x_8402:
[----:B------:R-:W-:Y:S05]  /*b7c0*/  BSYNC B2 ;  /* 0x0000000000027941 */ /* 0x000fea0003800000 */
.L_x_8400:
        /* <DEDUP_REMOVED lines=16> */
.L_x_8406:
[----:B------:R-:W-:Y:S05]  /*b8d0*/  BSYNC B3 ;  /* 0x0000000000037941 */ /* 0x000fea0003800000 */
.L_x_8405:
        /* <DEDUP_REMOVED lines=44> */
.L_x_8404:
[----:B------:R-:W-:Y:S05]  /*bba0*/  BSYNC B2 ;  /* 0x0000000000027941 */ /* 0x000fea0003800000 */
.L_x_8403:
        /* <DEDUP_REMOVED lines=13> */
.L_x_8399:
[----:B------:R-:W-:Y:S05]  /*bc80*/  BSYNC B1 ;  /* 0x0000000000017941 */ /* 0x000fea0003800000 */
.L_x_8397:
        /* <DEDUP_REMOVED lines=8> */
.L_x_8408:
        /* <DEDUP_REMOVED lines=12> */
.L_x_8411:
[----:B------:R-:W-:-:S07]  /*bdd0*/  IMAD.MOV.U32 R16, RZ, RZ, R8 ;  /* 0x000000ffff107224 */ /* 0x000fce00078e0008 */
.L_x_8412:
[----:B------:R-:W-:Y:S05]  /*bde0*/  BSYNC B2 ;  /* 0x0000000000027941 */ /* 0x000fea0003800000 */
.L_x_8410:
        /* <DEDUP_REMOVED lines=16> */
.L_x_8416:
[----:B------:R-:W-:Y:S05]  /*bef0*/  BSYNC B3 ;  /* 0x0000000000037941 */ /* 0x000fea0003800000 */
.L_x_8415:
        /* <DEDUP_REMOVED lines=44> */
.L_x_8414:
[----:B------:R-:W-:Y:S05]  /*c1c0*/  BSYNC B2 ;  /* 0x0000000000027941 */ /* 0x000fea0003800000 */
.L_x_8413:
        /* <DEDUP_REMOVED lines=11> */
.L_x_8409:
[----:B------:R-:W-:Y:S05]  /*c280*/  BSYNC B1 ;  /* 0x0000000000017941 */ /* 0x000fea0003800000 */
.L_x_8407:
        /* <DEDUP_REMOVED lines=9> */
.L_x_8418:
        /* <DEDUP_REMOVED lines=12> */
.L_x_8421:
[----:B------:R-:W-:-:S07]  /*c3e0*/  IMAD.MOV.U32 R17, RZ, RZ, R8 ;  /* 0x000000ffff117224 */ /* 0x000fce00078e0008 */
.L_x_8422:
[----:B------:R-:W-:Y:S05]  /*c3f0*/  BSYNC B2 ;  /* 0x0000000000027941 */ /* 0x000fea0003800000 */
.L_x_8420:
        /* <DEDUP_REMOVED lines=16> */
.L_x_8426:
[----:B------:R-:W-:Y:S05]  /*c500*/  BSYNC B3 ;  /* 0x0000000000037941 */ /* 0x000fea0003800000 */
.L_x_8425:
        /* <DEDUP_REMOVED lines=44> */
.L_x_8424:
[----:B------:R-:W-:Y:S05]  /*c7d0*/  BSYNC B2 ;  /* 0x0000000000027941 */ /* 0x000fea0003800000 */
.L_x_8423:
        /* <DEDUP_REMOVED lines=13> */
.L_x_8419:
[----:B------:R-:W-:Y:S05]  /*c8b0*/  BSYNC B1 ;  /* 0x0000000000017941 */ /* 0x000fea0003800000 */
.L_x_8417:
        /* <DEDUP_REMOVED lines=8> */
.L_x_8428:
        /* <DEDUP_REMOVED lines=12> */
.L_x_8431:
[----:B------:R-:W-:-:S07]  /*ca00*/  IMAD.MOV.U32 R18, RZ, RZ, R8 ;  /* 0x000000ffff127224 */ /* 0x000fce00078e0008 */
.L_x_8432:
[----:B------:R-:W-:Y:S05]  /*ca10*/  BSYNC B2 ;  /* 0x0000000000027941 */ /* 0x000fea0003800000 */
.L_x_8430:
        /* <DEDUP_REMOVED lines=16> */
.L_x_8436:
[----:B------:R-:W-:Y:S05]  /*cb20*/  BSYNC B3 ;  /* 0x0000000000037941 */ /* 0x000fea0003800000 */
.L_x_8435:
        /* <DEDUP_REMOVED lines=44> */
.L_x_8434:
[----:B------:R-:W-:Y:S05]  /*cdf0*/  BSYNC B2 ;  /* 0x0000000000027941 */ /* 0x000fea0003800000 */
.L_x_8433:
        /* <DEDUP_REMOVED lines=11> */
.L_x_8429:
[----:B------:R-:W-:Y:S05]  /*ceb0*/  BSYNC B1 ;  /* 0x0000000000017941 */ /* 0x000fea0003800000 */
.L_x_8427:
[----:B------:R-:W-:Y:S04]  /*cec0*/  BSSY B1, `(.L_x_8437) ;  /* 0x0000062000017945 */ /* 0x000fe80003800000 */
[----:B------:R-:W-:Y:S05]  /*ced0*/  @P3 BRA `(.L_x_8438) ;  /* 0x00000000001c3947 */ /* 0x000fea0003800000 */
[----:B-1----:R-:W-:Y:S01]  /*cee0*/  IMAD.MOV.U32 R130, RZ, RZ, RZ ;  /* 0x000000ffff827224 */ /* 0x002fe200078e00ff */
[----:B------:R-:W-:Y:S01]  /*cef0*/  MOV R108, R96 ;  /* 0x00000060006c7202 */ /* 0x000fe20000000f00 */
[----:B------:R-:W-:Y:S06]  /*cf00*/  @!P0 BRA `(.L_x_8439) ;  /* 0x0000000400748947 */ /* 0x000fec0003800000 */
[----:B-----5:R-:W-:Y:S01]  /*cf10*/  PRMT R130, R91, 0x7632, R130 ;  /* 0x000076325b827816 */ /* 0x020fe20000000082 */
[----:B------:R-:W-:-:S03]  /*cf20*/  IMAD.MOV.U32 R108, RZ, RZ, R96 ;  /* 0x000000ffff6c7224 */ /* 0x000fc600078e0060 */
[----:B------:R-:W-:Y:S01]  /*cf30*/  SHF.L.U32 R130, R130, 0x10, RZ ;  /* 0x0000001082827819 */ /* 0x000fe200000006ff */
[----:B------:R-:W-:Y:S06]  /*cf40*/  BRA `(.L_x_8439) ;  /* 0x0000000400647947 */ /* 0x000fec0003800000 */
.L_x_8438:
        /* <DEDUP_REMOVED lines=12> */
.L_x_8441:
[----:B------:R-:W-:-:S07]  /*d010*/  IMAD.MOV.U32 R19, RZ, RZ, R8 ;  /* 0x000000ffff137224 */ /* 0x000fce00078e0008 */
.L_x_8442:
[----:B------:R-:W-:Y:S05]  /*d020*/  BSYNC B2 ;  /* 0x0000000000027941 */ /* 0x000fea0003800000 */
.L_x_8440:
        /* <DEDUP_REMOVED lines=16> */
.L_x_8446:
[----:B------:R-:W-:Y:S05]  /*d130*/  BSYNC B3 ;  /* 0x0000000000037941 */ /* 0x000fea0003800000 */
.L_x_8445:
        /* <DEDUP_REMOVED lines=44> */
.L_x_8444:
[----:B------:R-:W-:Y:S05]  /*d400*/  BSYNC B2 ;  /* 0x0000000000027941 */ /* 0x000fea0003800000 */
.L_x_8443:
        /* <DEDUP_REMOVED lines=10> */
[----:B-1----:R-:W-:Y:S02]  /*d4b0*/  FSEL R130, R96, RZ, !P3 ;  /* 0x000000ff60827208 */ /* 0x002fe40005800000 */
[----:B------:R-:W-:-:S03]  /*d4c0*/  SEL R19, RZ, 0x1, P3 ;  /* 0x00000001ff137807 */ /* 0x000fc60001800000 */
[----:B------:R-:W-:-:S07]  /*d4d0*/  @P0 FADD.FTZ R130, R130, R97 ;  /* 0x0000006182820221 */ /* 0x000fce0000010000 */
.L_x_8439:
[----:B------:R-:W-:Y:S05]  /*d4e0*/  BSYNC B1 ;  /* 0x0000000000017941 */ /* 0x000fea0003800000 */
.L_x_8437:
[----:B------:R-:W-:Y:S01]  /*d4f0*/  FADD.FTZ R97, RZ, R95 ;  /* 0x0000005fff617221 */ /* 0x000fe20000010000 */
[----:B------:R-:W-:Y:S01]  /*d500*/  IMAD.WIDE.U32 R118, R139, 0x10, R118 ;  /* 0x000000108b767825 */ /* 0x000fe200078e0076 */
[----:B------:R-:W-:Y:S01]  /*d510*/  F2FP.BF16.F32.PACK_AB R99, R130, R127 ;  /* 0x0000007f8263723e */ /* 0x000fe200000010ff */
[----:B------:R-:W-:Y:S02]  /*d520*/  BSSY B1, `(.L_x_8447) ;  /* 0x0000039000017945 */ /* 0x000fe40003800000 */
[----:B------:R-:W-:Y:S01]  /*d530*/  FADD.FTZ R96, R97, R100 ;  /* 0x0000006461607221 */ /* 0x000fe20000010000 */
[----:B------:R-:W-:Y:S02]  /*d540*/  F2FP.BF16.F32.PACK_AB R98, R136, R135 ;  /* 0x000000878862723e */ /* 0x000fe400000010ff */
[----:B------:R-:W-:Y:S01]  /*d550*/  LOP3.LUT P0, RZ, R0, 0x1f, RZ, 0xc0, !PT ;  /* 0x0000001f00ff7812 */ /* 0x000fe2000780c0ff */
        /* <DEDUP_REMOVED lines=53> */
.L_x_8448:
[----:B------:R-:W-:Y:S05]  /*d8b0*/  BSYNC B1 ;  /* 0x0000000000017941 */ /* 0x000fea0003800000 */
.L_x_8447:
        /* <DEDUP_REMOVED lines=88> */
.L_x_8464:
        /* <DEDUP_REMOVED lines=19> */
[C---:B0-----:R-:W-:Y:S01]  /*df70*/  FADD.FTZ R122, -R123.reuse, R116 ;  /* 0x000000747b7a7221 */ /* 0x041fe20000010100 */
        /* <DEDUP_REMOVED lines=11> */
[C---:B------:R-:W-:Y:S01]  /*e030*/  FADD.FTZ R132, -R123.reuse, R132 ;  /* 0x000000847b847221 */ /* 0x040fe20000010100 */
[----:B------:R-:W-:Y:S01]  /*e040*/  LOP3.LUT R11, R0, 0x1f, RZ, 0xc0, !PT ;  /* 0x0000001f000b7812 */ /* 0x000fe200078ec0ff */
[C---:B------:R-:W-:Y:S01]  /*e050*/  FADD.FTZ R120, -R123.reuse, R120 ;  /* 0x000000787b787221 */ /* 0x040fe20000010100 */
[----:B------:R-:W-:Y:S01]  /*e060*/  FADD.FTZ R158, -R123, R115 ;  /* 0x000000737b9e7221 */ /* 0x000fe20000010100 */
        /* <DEDUP_REMOVED lines=13> */
[----:B------:R-:W-:Y:S01]  /*e140*/  LEA.HI.SX32 R111, R110, R11, 0x1d ;  /* 0x0000000b6e6f7211 */ /* 0x000fe200078feaff */
        /* <DEDUP_REMOVED lines=25> */
[----:B------:R-:W-:Y:S01]  /*e2e0*/  IADD3 R115, R111, 0x40, RZ ;  /* 0x000000406f737810 */ /* 0x000fe20007ffe0ff */
        /* <DEDUP_REMOVED lines=17> */
[C---:B------:R-:W-:Y:S01]  /*e400*/  VIADD R113, R111.reuse, 0x20 ;  /* 0x000000206f717836 */ /* 0x040fe20000000000 */
[----:B------:R-:W-:Y:S01]  /*e410*/  F2FP.BF16.F32.PACK_AB R95, R132, R95 ;  /* 0x0000005f845f723e */ /* 0x000fe200000010ff */
[----:B------:R-:W-:-:S02]  /*e420*/  VIADD R119, R111, 0x60 ;  /* 0x000000606f777836 */ /* 0x000fc40000000000 */
        /* <DEDUP_REMOVED lines=53> */
.L_x_8451:
[----:B------:R-:W-:Y:S05]  /*e780*/  BSYNC B1 ;  /* 0x0000000000017941 */ /* 0x000fea0003800000 */
.L_x_8450:
[----:B-1----:R-:W1:Y:S02]  /*e790*/  LDC.64 R92, c[0x0][0x210] ;  /* 0x00008400ff5c7b82 */ /* 0x002e640000000a00 */
[----:B-1----:R-:W-:-:S04]  /*e7a0*/  LEA R2, R92, R2, 0x2 ;  /* 0x000000025c027211 */ /* 0x002fc800078e10ff */
[----:B------:R-:W-:-:S13]  /*e7b0*/  ISETP.GE.AND P0, PT, R2, R93, PT ;  /* 0x0000005d0200720c */ /* 0x000fda0003f06270 */
[----:B------:R-:W-:Y:S05]  /*e7c0*/  @!P0 BRA `(.L_x_8452) ;  /* 0xffffff2000548947 */ /* 0x000fea000383ffff */
[----:B------:R-:W-:Y:S05]  /*e7d0*/  BSYNC B0 ;  /* 0x0000000000007941 */ /* 0x000fea0003800000 */
.L_x_8120:
[----:B------:R-:W-:Y:S05]  /*e7e0*/  EXIT ;  /* 0x000000000000794d */ /* 0x000fea0003800000 */
.L_x_8449:
[----:B------:R-:W-:Y:S01]  /*e7f0*/  HFMA2.MMA R139, -RZ, RZ, 0, 5.9604644775390625e-08 ;  /* 0x00000001ff8b7435 */ /* 0x000fe200000001ff */
[----:B------:R-:W-:Y:S01]  /*e800*/  BSSY B1, `(.L_x_8453) ;  /* 0x0000007000017945 */ /* 0x000fe20003800000 */
[----:B------:R-:W-:Y:S01]  /*e810*/  IMAD.MOV.U32 R140, RZ, RZ, R131 ;  /* 0x000000ffff8c7224 */ /* 0x000fe200078e0083 */
[----:B------:R-:W-:Y:S01]  /*e820*/  MOV R137, 0xffffffff ;  /* 0xffffffff00897802 */ /* 0x000fe20000000f00 */
[----:B------:R-:W-:-:S07]  /*e830*/  IMAD.MOV.U32 R142, RZ, RZ, 0x1f ;  /* 0x0000001fff8e7424 */ /* 0x000fce00078e00ff */
[----:B01---5:R-:W-:Y:S05]  /*e840*/  WARPSYNC.COLLECTIVE R137, `(.L_x_8454) ;  /* 0x0000000089087348 */ /* 0x023fea0003c00000 */
[----:B------:R2:W3:Y:S02]  /*e850*/  SHFL.BFLY P2, R138, R140, R139, R142 ;  /* 0x0c00008b8c8a7389 */ /* 0x0004e4000004008e */
[----:B0123-5:R-:W-:Y:S01]  /*e860*/  ENDCOLLECTIVE ;  /* 0x000000000000791b */ /* 0x02ffe20003800000 */
.L_x_8454:
[----:B------:R-:W-:Y:S05]  /*e870*/  BSYNC B1 ;  /* 0x0000000000017941 */ /* 0x000fea0003800000 */
.L_x_8453:
        /* <DEDUP_REMOVED lines=10> */
.L_x_8455:
[----:B------:R-:W-:Y:S01]  /*e920*/  HFMA2.MMA R139, -RZ, RZ, 0, 2.384185791015625e-07 ;  /* 0x00000004ff8b7435 */ /* 0x000fe200000001ff */
[----:B------:R-:W-:-:S05]  /*e930*/  MOV R96, R138 ;  /* 0x0000008a00607202 */ /* 0x000fca0000000f00 */
[----:B------:R-:W-:-:S04]  /*e940*/  FADD.FTZ R98, R97, R96 ;  /* 0x0000006061627221 */ /* 0x000fc80000010000 */
[----:B------:R-:W-:-:S07]  /*e950*/  IMAD.MOV.U32 R140, RZ, RZ, R98 ;  /* 0x000000ffff8c7224 */ /* 0x000fce00078e0062 */
[----:B------:R-:W-:Y:S05]  /*e960*/  WARPSYNC.COLLECTIVE R137, `(.L_x_8456) ;  /* 0x0000000089087348 */ /* 0x000fea0003c00000 */
[----:B------:R0:W1:Y:S02]  /*e970*/  SHFL.BFLY P2, R138, R140, R139, R142 ;  /* 0x0c00008b8c8a7389 */ /* 0x000064000004008e */
[----:B01----:R-:W-:Y:S01]  /*e980*/  ENDCOLLECTIVE ;  /* 0x000000000000791b */ /* 0x003fe20003800000 */
.L_x_8456:
[----:B------:R-:W-:Y:S02]  /*e990*/  IMAD.MOV.U32 R139, RZ, RZ, 0x8 ;  /* 0x00000008ff8b7424 */ /* 0x000fe400078e00ff */
[----:B------:R-:W-:-:S04]  /*e9a0*/  IMAD.MOV.U32 R99, RZ, RZ, R138 ;  /* 0x000000ffff637224 */ /* 0x000fc800078e008a */
[----:B------:R-:W-:-:S05]  /*e9b0*/  FADD.FTZ R99, R98, R99 ;  /* 0x0000006362637221 */ /* 0x000fca0000010000 */
[----:B------:R-:W-:-:S07]  /*e9c0*/  MOV R140, R99 ;  /* 0x00000063008c7202 */ /* 0x000fce0000000f00 */
[----:B------:R-:W-:Y:S05]  /*e9d0*/  WARPSYNC.COLLECTIVE R137, `(.L_x_8457) ;  /* 0x0000000089087348 */ /* 0x000fea0003c00000 */
[----:B------:R0:W1:Y:S02]  /*e9e0*/  SHFL.BFLY P2, R138, R140, R139, R142 ;  /* 0x0c00008b8c8a7389 */ /* 0x000064000004008e */
[----:B01----:R-:W-:Y:S01]  /*e9f0*/  ENDCOLLECTIVE ;  /* 0x000000000000791b */ /* 0x003fe20003800000 */
.L_x_8457:
[----:B------:R-:W-:Y:S01]  /*ea00*/  HFMA2.MMA R139, -RZ, RZ, 0, 9.5367431640625e-07 ;  /* 0x00000010ff8b7435 */ /* 0x000fe200000001ff */
[----:B------:R-:W-:-:S05]  /*ea10*/  MOV R96, R138 ;  /* 0x0000008a00607202 */ /* 0x000fca0000000f00 */
[----:B------:R-:W-:-:S04]  /*ea20*/  FADD.FTZ R119, R99, R96 ;  /* 0x0000006063777221 */ /* 0x000fc80000010000 */
[----:B------:R-:W-:-:S07]  /*ea30*/  IMAD.MOV.U32 R140, RZ, RZ, R119 ;  /* 0x000000ffff8c7224 */ /* 0x000fce00078e0077 */
[----:B------:R-:W-:Y:S05]  /*ea40*/  WARPSYNC.COLLECTIVE R137, `(.L_x_8458) ;  /* 0x0000000089087348 */ /* 0x000fea0003c00000 */
[----:B------:R0:W1:Y:S02]  /*ea50*/  SHFL.BFLY P2, R138, R140, R139, R142 ;  /* 0x0c00008b8c8a7389 */ /* 0x000064000004008e */
[----:B01----:R-:W-:Y:S01]  /*ea60*/  ENDCOLLECTIVE ;  /* 0x000000000000791b */ /* 0x003fe20003800000 */
.L_x_8458:
[----:B------:R-:W-:Y:S02]  /*ea70*/  IMAD.MOV.U32 R139, RZ, RZ, 0x1 ;  /* 0x00000001ff8b7424 */ /* 0x000fe400078e00ff */
        /* <DEDUP_REMOVED lines=71> */
.L_x_8459:
[----:B------:R-:W-:Y:S01]  /*eef0*/  HFMA2.MMA R139, -RZ, RZ, 0, 1.1920928955078125e-07 ;  /* 0x00000002ff8b7435 */ /* 0x000fe200000001ff */
[----:B------:R-:W-:-:S05]  /*ef00*/  MOV R97, R138 ;  /* 0x0000008a00617202 */ /* 0x000fca0000000f00 */
[----:B------:R-:W-:-:S04]  /*ef10*/  FADD.FTZ R97, R96, R97 ;  /* 0x0000006160617221 */ /* 0x000fc80000010000 */
[----:B------:R-:W-:-:S07]  /*ef20*/  IMAD.MOV.U32 R140, RZ, RZ, R97 ;  /* 0x000000ffff8c7224 */ /* 0x000fce00078e0061 */
[----:B------:R-:W-:Y:S05]  /*ef30*/  WARPSYNC.COLLECTIVE R137, `(.L_x_8460) ;  /* 0x0000000089087348 */ /* 0x000fea0003c00000 */
[----:B------:R0:W1:Y:S02]  /*ef40*/  SHFL.BFLY P2, R138, R140, R139, R142 ;  /* 0x0c00008b8c8a7389 */ /* 0x000064000004008e */
[----:B01----:R-:W-:Y:S01]  /*ef50*/  ENDCOLLECTIVE ;  /* 0x000000000000791b */ /* 0x003fe20003800000 */
.L_x_8460:
[----:B------:R-:W-:Y:S02]  /*ef60*/  IMAD.MOV.U32 R139, RZ, RZ, 0x4 ;  /* 0x00000004ff8b7424 */ /* 0x000fe400078e00ff */
[----:B------:R-:W-:-:S04]  /*ef70*/  IMAD.MOV.U32 R98, RZ, RZ, R138 ;  /* 0x000000ffff627224 */ /* 0x000fc800078e008a */
[----:B------:R-:W-:-:S05]  /*ef80*/  FADD.FTZ R98, R97, R98 ;  /* 0x0000006261627221 */ /* 0x000fca0000010000 */
[----:B------:R-:W-:-:S07]  /*ef90*/  MOV R140, R98 ;  /* 0x00000062008c7202 */ /* 0x000fce0000000f00 */
[----:B------:R-:W-:Y:S05]  /*efa0*/  WARPSYNC.COLLECTIVE R137, `(.L_x_8461) ;  /* 0x0000000089087348 */ /* 0x000fea0003c00000 */
[----:B------:R0:W1:Y:S02]  /*efb0*/  SHFL.BFLY P2, R138, R140, R139, R142 ;  /* 0x0c00008b8c8a7389 */ /* 0x000064000004008e */
[----:B01----:R-:W-:Y:S01]  /*efc0*/  ENDCOLLECTIVE ;  /* 0x000000000000791b */ /* 0x003fe20003800000 */
.L_x_8461:
[----:B------:R-:W-:Y:S01]  /*efd0*/  HFMA2.MMA R139, -RZ, RZ, 0, 4.76837158203125e-07 ;  /* 0x00000008ff8b7435 */ /* 0x000fe200000001ff */
[----:B------:R-:W-:-:S05]  /*efe0*/  MOV R99, R138 ;  /* 0x0000008a00637202 */ /* 0x000fca0000000f00 */
[----:B------:R-:W-:-:S04]  /*eff0*/  FADD.FTZ R99, R98, R99 ;  /* 0x0000006362637221 */ /* 0x000fc80000010000 */
[----:B------:R-:W-:-:S07]  /*f000*/  IMAD.MOV.U32 R140, RZ, RZ, R99 ;  /* 0x000000ffff8c7224 */ /* 0x000fce00078e0063 */
[----:B------:R-:W-:Y:S05]  /*f010*/  WARPSYNC.COLLECTIVE R137, `(.L_x_8462) ;  /* 0x0000000089087348 */ /* 0x000fea0003c00000 */
[----:B------:R0:W1:Y:S02]  /*f020*/  SHFL.BFLY P2, R138, R140, R139, R142 ;  /* 0x0c00008b8c8a7389 */ /* 0x000064000004008e */
[----:B01----:R-:W-:Y:S01]  /*f030*/  ENDCOLLECTIVE ;  /* 0x000000000000791b */ /* 0x003fe20003800000 */
.L_x_8462:
[----:B------:R-:W-:Y:S02]  /*f040*/  IMAD.MOV.U32 R139, RZ, RZ, 0x10 ;  /* 0x00000010ff8b7424 */ /* 0x000fe400078e00ff */
[----:B------:R-:W-:-:S04]  /*f050*/  IMAD.MOV.U32 R122, RZ, RZ, R138 ;  /* 0x000000ffff7a7224 */ /* 0x000fc800078e008a */
[----:B------:R-:W-:-:S05]  /*f060*/  FADD.FTZ R122, R99, R122 ;  /* 0x0000007a637a7221 */ /* 0x000fca0000010000 */
[----:B------:R-:W-:-:S07]  /*f070*/  MOV R140, R122 ;  /* 0x0000007a008c7202 */ /* 0x000fce0000000f00 */
[----:B------:R-:W-:Y:S05]  /*f080*/  WARPSYNC.COLLECTIVE R137, `(.L_x_8463) ;  /* 0x0000000089087348 */ /* 0x000fea0003c00000 */
[----:B------:R0:W1:Y:S02]  /*f090*/  SHFL.BFLY P2, R138, R140, R139, R142 ;  /* 0x0c00008b8c8a7389 */ /* 0x000064000004008e */
[----:B01----:R-:W-:Y:S01]  /*f0a0*/  ENDCOLLECTIVE ;  /* 0x000000000000791b */ /* 0x003fe20003800000 */
.L_x_8463:
[----:B------:R-:W-:Y:S01]  /*f0b0*/  MOV R119, R138 ;  /* 0x0000008a00777202 */ /* 0x000fe20000000f00 */
[----:B------:R-:W-:Y:S06]  /*f0c0*/  BRA `(.L_x_8464) ;  /* 0xffffffec005c7947 */ /* 0x000fec000383ffff */
.L_x_8465:
        /* <DEDUP_REMOVED lines=11> */
.L_x_30457:


//--------------------- .text._ZN10layer_norm13ln_fwd_kernelINS_13Kernel_traitsIf13__nv_bfloat16S2_S2_fjLj1024ELj1ELj4ELj1ELj16ENS_18Kernel_traits_baseILj1024EfS2_S2_S2_fjLj128EEEEELb1ELb1ELb0ELb0EEEvNS_9FwdParamsE --------------------------
	.section	.text._ZN10layer_norm13ln_fwd_kernelINS_13Kernel_traitsIf13__nv_bfloat16S2_S2_fjLj1024ELj1ELj4ELj1ELj16ENS_18Kernel_traits_baseILj1024EfS2_S2_S2_fjLj128EEEEELb1ELb1ELb0ELb0EEEvNS_9FwdParamsE,"ax",@progbits
	.align	128
        .global         _ZN10layer_norm13ln_fwd_kernelINS_13Kernel_traitsIf13__nv_bfloat16S2_S2_fjLj1024ELj1ELj4ELj1ELj16ENS_18Kernel_traits_baseILj1024EfS2_S2_S2_fjLj128EEEEELb1ELb1ELb0ELb0EEEvNS_9FwdParamsE
        .type           _ZN10layer_norm13ln_fwd_kernelINS_13Kernel_traitsIf13__nv_bfloat16S2_S2_fjLj1024ELj1ELj4ELj1ELj16ENS_18Kernel_traits_baseILj1024EfS2_S2_S2_fjLj128EEEEELb1ELb1ELb0ELb0EEEvNS_9FwdParamsE,@function
        .size           _ZN10layer_norm13ln_fwd_kernelINS_13Kernel_traitsIf13__nv_bfloat16S2_S2_fjLj1024ELj1ELj4ELj1ELj16ENS_18Kernel_traits_baseILj1024EfS2_S2_S2_fjLj128EEEEELb1ELb1ELb0ELb0EEEvNS_9FwdParamsE,(.L_x_30458 - _ZN10layer_norm13ln_fwd_kernelINS_13Kernel_traitsIf13__nv_bfloat16S2_S2_fjLj1024ELj1ELj4ELj1ELj16ENS_18Kernel_traits_baseILj1024EfS2_S2_S2_fjLj128EEEEELb1ELb1ELb0ELb0EEEvNS_9FwdParamsE)
        .other          _ZN10layer_norm13ln_fwd_kernelINS_13Kernel_traitsIf13__nv_bfloat16S2_S2_fjLj1024ELj1ELj4ELj1ELj16ENS_18Kernel_traits_baseILj1024EfS2_S2_S2_fjLj128EEEEELb1ELb1ELb0ELb0EEEvNS_9FwdParamsE,@"STO_CUDA_ENTRY STV_DEFAULT"
_ZN10layer_norm13ln_fwd_kernelINS_13Kernel_traitsIf13__nv_bfloat16S2_S2_fjLj1024ELj1ELj4ELj1ELj16ENS_18Kernel_traits_baseILj1024EfS2_S2_S2_fjLj128EEEEELb1ELb1ELb0ELb0EEEvNS_9FwdParamsE:
.text._ZN10layer_norm13ln_fwd_kernelINS_13Kernel_traitsIf13__nv_bfloat16S2_S2_fjLj1024ELj1ELj4ELj1ELj16ENS_18Kernel_traits_baseILj1024EfS2_S2_S2_fjLj128EEEEELb1ELb1ELb0ELb0EEEvNS_9FwdParamsE:
        /* <DEDUP_REMOVED lines=53> */
[----:B------:R-:W-:-:S04]  /*0350*/  LOP3.LUT R7, R5, UR23, R8, 0x96, !PT ;  /* 0x0000001705077c12 */ /* 0x000fc8000f8e9608 */
[----:B------:R-:W-:Y:S01]  /*0360*/  LOP3.LUT R8, R3, UR24, R6, 0x96, !PT ;  /* 0x0000001803087c12 */ /* 0x000fe2000f8e9606 */
[----:B------:R-:W-:-:S04]  /*0370*/  UIADD3 UR25, UR6, 0x1715609d, URZ ;  /* 0x1715609d06197890 */ /* 0x000fc8000fffe03f */
        /* <DEDUP_REMOVED lines=9> */
[----:B------:R-:W-:Y:S02]  /*0410*/  LOP3.LUT R6, R5, UR28, R6, 0x96, !PT ;  /* 0x0000001c05067c12 */ /* 0x000fe4000f8e9606 */
[----:B----4-:R-:W-:Y:S02]  /*0420*/  SHF.R.S32.HI R5, RZ, 0x1f, R18 ;  /* 0x0000001fff057819 */ /* 0x010fe40000011412 */
[----:B------:R-:W-:Y:S02]  /*0430*/  LOP3.LUT R2, R15, UR27, R8, 0x96, !PT ;  /* 0x0000001b0f027c12 */ /* 0x000fe4000f8e9608 */
[----:B------:R-:W-:Y:S02]  /*0440*/  LEA.HI R5, R5, R18, RZ, 0x3 ;  /* 0x0000001205057211 */ /* 0x000fe400078f18ff */
        /* <DEDUP_REMOVED lines=19> */
[----:B------:R-:W-:Y:S01]  /*0580*/  IMAD.HI.U32 R15, R18, -0x2daee0ad, RZ ;  /* 0xd2511f53120f7827 */ /* 0x000fe200078e00ff */
[----:B------:R-:W-:-:S02]  /*0590*/  P2R R122, PR, RZ, 0x10 ;  /* 0x00000010ff7a7803 */ /* 0x000fc40000000000 */
[----:B------:R-:W-:Y:S02]  /*05a0*/  P2R R14, PR, RZ, 0x8 ;  /* 0x00000008ff0e7803 */ /* 0x000fe40000000000 */
[----:B------:R-:W-:Y:S02]  /*05b0*/  LEA R8, R17, R8, 0x2 ;  /* 0x0000000811087211 */ /* 0x000fe400078e10ff */
[----:B------:R-:W-:Y:S02]  /*05c0*/  P2R R120, PR, RZ, 0x4 ;  /* 0x00000004ff787803 */ /* 0x000fe40000000000 */
[----:B------:R-:W-:Y:S01]  /*05d0*/  LOP3.LUT R116, R5, UR31, R6, 0x96, !PT ;  /* 0x0000001f05747c12 */ /* 0x000fe2000f8e9606 */
        /* <DEDUP_REMOVED lines=22> */
.L_x_8467:
[----:B------:R-:W-:Y:S05]  /*0740*/  BSYNC B0 ;  /* 0x0000000000007941 */ /* 0x000fea0003800000 */
.L_x_8466:
        /* <DEDUP_REMOVED lines=22> */
[----:B------:R-:W-:-:S07]  /*08b0*/  VIADD R13, R13, 0x20 ;  /* 0x000000200d0d7836 */ /* 0x000fce0000000000 */
.L_x_8469:
[----:B------:R-:W-:Y:S05]  /*08c0*/  BSYNC B0 ;  /* 0x0000000000007941 */ /* 0x000fea0003800000 */
.L_x_8468:
        /* <DEDUP_REMOVED lines=23> */
.L_x_8471:
[----:B------:R-:W-:Y:S05]  /*0a40*/  BSYNC B0 ;  /* 0x0000000000007941 */ /* 0x000fea0003800000 */
.L_x_8470:
        /* <DEDUP_REMOVED lines=22> */
.L_x_8473:
[----:B------:R-:W-:Y:S05]  /*0bb0*/  BSYNC B0 ;  /* 0x0000000000007941 */ /* 0x000fea0003800000 */
.L_x_8472:
[----:B------:R-:W-:Y:S01]  /*0bc0*/  ULDC UR8, c[0x0][0x214] ;  /* 0x0000850000087ab9 */ /* 0x000fe20000000800 */
[----:B------:R-:W-:Y:S02]  /*0bd0*/  LOP3.LUT R15, R15, UR32, R2, 0x96, !PT ;  /* 0x000000200f0f7c12 */ /* 0x000fe4000f8e9602 */
[----:B------:R-:W-:-:S13]  /*0be0*/  ISETP.GE.AND P0, PT, R8, UR8, PT ;  /* 0x0000000808007c0c */ /* 0x000fda000bf06270 */
[----:B------:R-:W-:Y:S05]  /*0bf0*/  @P0 EXIT ;  /* 0x000000000000094d */ /* 0x000fea0003800000 */
[----:B0123--:R-:W-:Y:S01]  /*0c00*/  IMAD R5, R18, -0x2daee0ad, RZ ;  /* 0xd2511f5312057824 */ /* 0x00ffe200078e02ff */
[----:B------:R-:W-:Y:S01]  /*0c10*/  ULDC.64 UR8, c[0x0][0x270] ;  /* 0x00009c0000087ab9 */ /* 0x000fe20000000a00 */
[----:B------:R-:W-:Y:S01]  /*0c20*/  IMAD.HI.U32 R2, R116, -0x2daee0ad, RZ ;  /* 0xd2511f5374027827 */ /* 0x000fe200078e00ff */
[----:B------:R-:W-:Y:S01]  /*0c30*/  BSSY B0, `(.L_x_8474) ;  /* 0x0000ca0000007945 */ /* 0x000fe20003800000 */
[----:B------:R-:W-:Y:S01]  /*0c40*/  UISETP.NE.U32.AND UP0, UPT, UR8, URZ, UPT ;  /* 0x0000003f0800728c */ /* 0x000fe2000bf05070 */
[----:B------:R-:W-:Y:S01]  /*0c50*/  LOP3.LUT R3, R0, 0x3, RZ, 0xc0, !PT ;  /* 0x0000000300037812 */ /* 0x000fe200078ec0ff */
[----:B------:R-:W-:Y:S01]  /*0c60*/  IMAD R7, R19, -0x326172a9, RZ ;  /* 0xcd9e8d5713077824 */ /* 0x000fe200078e02ff */
[----:B------:R-:W-:Y:S01]  /*0c70*/  LOP3.LUT R5, R2, UR34, R5, 0x96, !PT ;  /* 0x0000002202057c12 */ /* 0x000fe2000f8e9605 */
[C---:B------:R-:W-:Y:S01]  /*0c80*/  IMAD.HI.U32 R4, R15.reuse, -0x326172a9, RZ ;  /* 0xcd9e8d570f047827 */ /* 0x040fe200078e00ff */
        /* <DEDUP_REMOVED lines=12> */
.L_x_8716:
        /* <DEDUP_REMOVED lines=39> */
.L_x_8478:
[----:B------:R-:W-:-:S07]  /*0fc0*/  MOV R0, R6 ;  /* 0x0000000600007202 */ /* 0x000fce0000000f00 */
.L_x_8479:
[----:B------:R-:W-:Y:S05]  /*0fd0*/  BSYNC B2 ;  /* 0x0000000000027941 */ /* 0x000fea0003800000 */
.L_x_8477:
        /* <DEDUP_REMOVED lines=16> */
.L_x_8483:
[----:B------:R-:W-:Y:S05]  /*10e0*/  BSYNC B3 ;  /* 0x0000000000037941 */ /* 0x000fea0003800000 */
.L_x_8482:
        /* <DEDUP_REMOVED lines=42> */
.L_x_8481:
[----:B------:R-:W-:Y:S05]  /*1390*/  BSYNC B2 ;  /* 0x0000000000027941 */ /* 0x000fea0003800000 */
.L_x_8480:
[----:B------:R-:W0:Y:S01]  /*13a0*/  LDC R157, c[0x0][0x298] ;  /* 0x0000a600ff9d7b82 */ /* 0x000e220000000800 */
[----:B------:R-:W-:Y:S01]  /*13b0*/  HFMA2.MMA R155, -RZ, RZ, 0.1171875, 0 ;  /* 0x2f800000ff9b7435 */ /* 0x000fe200000001ff */
[----:B------:R-:W-:Y:S01]  /*13c0*/  I2FP.F32.U32 R0, R0 ;  /* 0x0000000000007245 */ /* 0x000fe20000201000 */
[----:B-----5:R-:W-:Y:S01]  /*13d0*/  IMAD.U32 R124, R116, 0x10000, RZ ;  /* 0x00010000747c7824 */ /* 0x020fe200078e00ff */
[----:B------:R-:W-:Y:S01]  /*13e0*/  BSSY B2, `(.L_x_8484) ;  /* 0x0000018000027945 */ /* 0x000fe20003800000 */
[----:B------:R-:W-:Y:S01]  /*13f0*/  @P0 IMAD.U32 R125, R16, 0x10000, RZ ;  /* 0x00010000107d0824 */ /* 0x000fe200078e00ff */
[----:B------:R-:W-:Y:S01]  /*1400*/  PRMT R116, R116, 0x7632, R116 ;  /* 0x0000763274747816 */ /* 0x000fe20000000074 */
[----:B------:R-:W-:Y:S01]  /*1410*/  FMUL.FTZ R124, R124, R153 ;  /* 0x000000997c7c7220 */ /* 0x000fe20000410000 */
[----:B------:R-:W1:Y:S01]  /*1420*/  LDC R156, c[0x0][0x294] ;  /* 0x0000a500ff9c7b82 */ /* 0x000e620000000800 */
[----:B------:R-:W-:Y:S02]  /*1430*/  IADD3 R133, R132, 0x1, RZ ;  /* 0x0000000184857810 */ /* 0x000fe40007ffe0ff */
[----:B------:R-:W-:Y:S01]  /*1440*/  FFMA.FTZ R3, R0, R155, 1.1641532182693481445e-10 ;  /* 0x2f00000000037423 */ /* 0x000fe2000001009b */
[----:B0-----:R-:W-:-:S04]  /*1450*/  FMUL.FTZ R124, R124, R157 ;  /* 0x0000009d7c7c7220 */ /* 0x001fc80000410000 */
        /* <DEDUP_REMOVED lines=15> */
.L_x_8485:
[----:B------:R-:W-:-:S07]  /*1550*/  IMAD.MOV.U32 R3, RZ, RZ, R6 ;  /* 0x000000ffff037224 */ /* 0x000fce00078e0006 */
.L_x_8486:
[----:B------:R-:W-:Y:S05]  /*1560*/  BSYNC B2 ;  /* 0x0000000000027941 */ /* 0x000fea0003800000 */
.L_x_8484:
        /* <DEDUP_REMOVED lines=16> */
.L_x_8490:
[----:B------:R-:W-:Y:S05]  /*1670*/  BSYNC B3 ;  /* 0x0000000000037941 */ /* 0x000fea0003800000 */
.L_x_8489:
        /* <DEDUP_REMOVED lines=42> */
.L_x_8488:
[----:B------:R-:W-:Y:S05]  /*1920*/  BSYNC B2 ;  /* 0x0000000000027941 */ /* 0x000fea0003800000 */
.L_x_8487:
        /* <DEDUP_REMOVED lines=24> */
.L_x_8492:
[----:B------:R-:W-:-:S07]  /*1ab0*/  IMAD.MOV.U32 R3, RZ, RZ, R6 ;  /* 0x000000ffff037224 */ /* 0x000fce00078e0006 */
.L_x_8493:
[----:B------:R-:W-:Y:S05]  /*1ac0*/  BSYNC B2 ;  /* 0x0000000000027941 */ /* 0x000fea0003800000 */
.L_x_8491:
        /* <DEDUP_REMOVED lines=16> */
.L_x_8497:
[----:B------:R-:W-:Y:S05]  /*1bd0*/  BSYNC B3 ;  /* 0x0000000000037941 */ /* 0x000fea0003800000 */
.L_x_8496:
        /* <DEDUP_REMOVED lines=42> */
.L_x_8495:
[----:B------:R-:W-:Y:S05]  /*1e80*/  BSYNC B2 ;  /* 0x0000000000027941 */ /* 0x000fea0003800000 */
.L_x_8494:
[----:B------:R-:W-:Y:S01]  /*1e90*/  I2FP.F32.U32 R116, R3 ;  /* 0x0000000300747245 */ /* 0x000fe20000201000 */
[----:B------:R-:W-:Y:S01]  /*1ea0*/  IMAD.U32 R124, R117, 0x10000, RZ ;  /* 0x00010000757c7824 */ /* 0x000fe200078e00ff */
[----:B------:R-:W-:Y:S01]  /*1eb0*/  ISETP.NE.AND P2, PT, R132, 0x1, PT ;  /* 0x000000018400780c */ /* 0x000fe20003f45270 */
[----:B------:R-:W-:Y:S01]  /*1ec0*/  @P0 IMAD.U32 R133, R17, 0x10000, RZ ;  /* 0x0001000011850824 */ /* 0x000fe200078e00ff */
[----:B------:R-:W-:Y:S01]  /*1ed0*/  BSSY B2, `(.L_x_8498) ;  /* 0x0000014000027945 */ /* 0x000fe20003800000 */
[----:B------:R-:W-:Y:S01]  /*1ee0*/  FFMA.FTZ R3, R116, R155, 1.1641532182693481445e-10 ;  /* 0x2f00000074037423 */ /* 0x000fe2000001009b */
[----:B------:R-:W-:-:S04]  /*1ef0*/  FMUL.FTZ R124, R124, R153 ;  /* 0x000000997c7c7220 */ /* 0x000fc80000410000 */
[----:B------:R-:W-:Y:S01]  /*1f00*/  FMUL.FTZ R124, R124, R157 ;  /* 0x0000009d7c7c7220 */ /* 0x000fe20000410000 */
[----:B------:R-:W-:-:S04]  /*1f10*/  FSETP.GTU.FTZ.AND P1, PT, R3, R156, PT ;  /* 0x0000009c0300720b */ /* 0x000fc80003f3c000 */
[----:B------:R-:W-:-:S05]  /*1f20*/  FSEL R3, R124, RZ, !P1 ;  /* 0x000000ff7c037208 */ /* 0x000fca0004800000 */
[----:B------:R-:W-:Y:S01]  /*1f30*/  FMUL.FTZ R124, R98, R3 ;  /* 0x00000003627c7220 */ /* 0x000fe20000410000 */
[----:B------:R-:W-:Y:S02]  /*1f40*/  PRMT R3, R117, 0x7632, R3 ;  /* 0x0000763275037816 */ /* 0x000fe40000000003 */
[----:B------:R-:W-:Y:S01]  /*1f50*/  IADD3 R117, R132, 0x1, RZ ;  /* 0x0000000184757810 */ /* 0x000fe20007ffe0ff */
        /* <DEDUP_REMOVED lines=10> */
.L_x_8499:
[----:B------:R-:W-:-:S07]  /*2000*/  IMAD.MOV.U32 R141, RZ, RZ, R6 ;  /* 0x000000ffff8d7224 */ /* 0x000fce00078e0006 */
.L_x_8500:
[----:B------:R-:W-:Y:S05]  /*2010*/  BSYNC B2 ;  /* 0x0000000000027941 */ /* 0x000fea0003800000 */
.L_x_8498:
        /* <DEDUP_REMOVED lines=16> */
.L_x_8504:
[----:B------:R-:W-:Y:S05]  /*2120*/  BSYNC B3 ;  /* 0x0000000000037941 */ /* 0x000fea0003800000 */
.L_x_8503:
        /* <DEDUP_REMOVED lines=42> */
.L_x_8502:
[----:B------:R-:W-:Y:S05]  /*23d0*/  BSYNC B2 ;  /* 0x0000000000027941 */ /* 0x000fea0003800000 */
.L_x_8501:
        /* <DEDUP_REMOVED lines=23> */
.L_x_8506:
[----:B------:R-:W-:-:S07]  /*2550*/  IMAD.MOV.U32 R3, RZ, RZ, R6 ;  /* 0x000000ffff037224 */ /* 0x000fce00078e0006 */
.L_x_8507:
[----:B------:R-:W-:Y:S05]  /*2560*/  BSYNC B2 ;  /* 0x0000000000027941 */ /* 0x000fea0003800000 */
.L_x_8505:
        /* <DEDUP_REMOVED lines=16> */
.L_x_8511:
[----:B------:R-:W-:Y:S05]  /*2670*/  BSYNC B3 ;  /* 0x0000000000037941 */ /* 0x000fea0003800000 */
.L_x_8510:
        /* <DEDUP_REMOVED lines=42> */
.L_x_8509:
[----:B------:R-:W-:Y:S05]  /*2920*/  BSYNC B2 ;  /* 0x0000000000027941 */ /* 0x000fea0003800000 */
.L_x_8508:
[----:B------:R-:W-:Y:S01]  /*2930*/  I2FP.F32.U32 R116, R3 ;  /* 0x0000000300747245 */ /* 0x000fe20000201000 */
[----:B------:R-:W-:Y:S01]  /*2940*/  IMAD.U32 R132, R118, 0x10000, RZ ;  /* 0x0001000076847824 */ /* 0x000fe200078e00ff */
[----:B------:R-:W-:Y:S01]  /*2950*/  ISETP.NE.AND P4, PT, R141, 0x1, PT ;  /* 0x000000018d00780c */ /* 0x000fe20003f85270 */
[----:B------:R-:W-:Y:S01]  /*2960*/  @P0 IMAD.U32 R117, R18, 0x10000, RZ ;  /* 0x0001000012750824 */ /* 0x000fe200078e00ff */
[----:B------:R-:W-:Y:S01]  /*2970*/  BSSY B2, `(.L_x_8512) ;  /* 0x0000014000027945 */ /* 0x000fe20003800000 */
[----:B------:R-:W-:Y:S01]  /*2980*/  FFMA.FTZ R3, R116, R155, 1.1641532182693481445e-10 ;  /* 0x2f00000074037423 */ /* 0x000fe2000001009b */
[----:B------:R-:W-:Y:S01]  /*2990*/  FMUL.FTZ R132, R132, R153 ;  /* 0x0000009984847220 */ /* 0x000fe20000410000 */
[----:B------:R-:W-:-:S03]  /*29a0*/  PRMT R118, R118, 0x7632, R118 ;  /* 0x0000763276767816 */ /* 0x000fc60000000076 */
[----:B------:R-:W-:Y:S01]  /*29b0*/  FMUL.FTZ R132, R132, R157 ;  /* 0x0000009d84847220 */ /* 0x000fe20000410000 */
[----:B------:R-:W-:-:S04]  /*29c0*/  FSETP.GTU.FTZ.AND P3, PT, R3, R156, PT ;  /* 0x0000009c0300720b */ /* 0x000fc80003f7c000 */
        /* <DEDUP_REMOVED lines=13> */
.L_x_8513:
[----:B------:R-:W-:-:S07]  /*2aa0*/  IMAD.MOV.U32 R3, RZ, RZ, R6 ;  /* 0x000000ffff037224 */ /* 0x000fce00078e0006 */
.L_x_8514:
[----:B------:R-:W-:Y:S05]  /*2ab0*/  BSYNC B2 ;  /* 0x0000000000027941 */ /* 0x000fea0003800000 */
.L_x_8512:
        /* <DEDUP_REMOVED lines=16> */
.L_x_8518:
[----:B------:R-:W-:Y:S05]  /*2bc0*/  BSYNC B3 ;  /* 0x0000000000037941 */ /* 0x000fea0003800000 */
.L_x_8517:
        /* <DEDUP_REMOVED lines=40> */
[----:B------:R-:W-:-:S05]  /*2e50*/  IMAD.WIDE.U32 R4, R5, -0x2daee0ad, RZ ;  /* 0xd2511f5305047825 */ /* 0x000fca00078e00ff */
[----:B------:R-:W-:-:S07]  /*2e60*/  LOP3.LUT R5, R5, UR34, R116, 0x96, !PT ;  /* 0x0000002205057c12 */ /* 0x000fce000f8e9674 */
.L_x_8516:
[----:B------:R-:W-:Y:S05]  /*2e70*/  BSYNC B2 ;  /* 0x0000000000027941 */ /* 0x000fea0003800000 */
.L_x_8515:
[----:B------:R-:W-:Y:S01]  /*2e80*/  I2FP.F32.U32 R116, R3 ;  /* 0x0000000300747245 */ /* 0x000fe20000201000 */
[----:B------:R-:W-:Y:S01]  /*2e90*/  IMAD.U32 R118, R118, 0x10000, RZ ;  /* 0x0001000076767824 */ /* 0x000fe200078e00ff */
[C---:B------:R-:W-:Y:S01]  /*2ea0*/  ISETP.NE.AND P5, PT, R117.reuse, 0x1, PT ;  /* 0x000000017500780c */ /* 0x040fe20003fa5270 */
[----:B------:R-:W-:Y:S01]  /*2eb0*/  BSSY B2, `(.L_x_8519) ;  /* 0x0000015000027945 */ /* 0x000fe20003800000 */
[----:B------:R-:W-:Y:S01]  /*2ec0*/  IADD3 R159, R117, 0x1, RZ ;  /* 0x00000001759f7810 */ /* 0x000fe20007ffe0ff */
[----:B------:R-:W-:Y:S01]  /*2ed0*/  FMUL.FTZ R118, R118, R153 ;  /* 0x0000009976767220 */ /* 0x000fe20000410000 */
[----:B------:R-:W-:Y:S01]  /*2ee0*/  FFMA.FTZ R3, R116, R155, 1.1641532182693481445e-10 ;  /* 0x2f00000074037423 */ /* 0x000fe2000001009b */
[----:B------:R-:W-:Y:S02]  /*2ef0*/  @P0 PRMT R116, R18, 0x7632, R116 ;  /* 0x0000763212740816 */ /* 0x000fe40000000074 */
[----:B------:R-:W-:Y:S02]  /*2f00*/  FMUL.FTZ R118, R118, R157 ;  /* 0x0000009d76767220 */ /* 0x000fe40000410000 */
        /* <DEDUP_REMOVED lines=14> */
.L_x_8520:
[----:B------:R-:W-:-:S07]  /*2ff0*/  IMAD.MOV.U32 R3, RZ, RZ, R6 ;  /* 0x000000ffff037224 */ /* 0x000fce00078e0006 */
.L_x_8521:
[----:B------:R-:W-:Y:S05]  /*3000*/  BSYNC B2 ;  /* 0x0000000000027941 */ /* 0x000fea0003800000 */
.L_x_8519:
        /* <DEDUP_REMOVED lines=16> */
.L_x_8525:
[----:B------:R-:W-:Y:S05]  /*3110*/  BSYNC B3 ;  /* 0x0000000000037941 */ /* 0x000fea0003800000 */
.L_x_8524:
        /* <DEDUP_REMOVED lines=42> */
.L_x_8523:
[----:B------:R-:W-:Y:S05]  /*33c0*/  BSYNC B2 ;  /* 0x0000000000027941 */ /* 0x000fea0003800000 */
.L_x_8522:
        /* <DEDUP_REMOVED lines=23> */
.L_x_8527:
[----:B------:R-:W-:-:S07]  /*3540*/  IMAD.MOV.U32 R118, RZ, RZ, R6 ;  /* 0x000000ffff767224 */ /* 0x000fce00078e0006 */
.L_x_8528:
[----:B------:R-:W-:Y:S05]  /*3550*/  BSYNC B2 ;  /* 0x0000000000027941 */ /* 0x000fea0003800000 */
.L_x_8526:
        /* <DEDUP_REMOVED lines=16> */
[----:B------:R-:W-:Y:S02]  /*3660*/  ISETP.NE.AND P0, PT, R4, RZ, PT ;  /* 0x000000ff0400720c */ /* 0x000fe40003f05270 */
[----:B------:R-:W-:-:S11]  /*3670*/  @!P6 MOV R2, R5 ;  /* 0x000000050002e202 */ /* 0x000fd60000000f00 */
.L_x_8532:
[----:B------:R-:W-:Y:S05]  /*3680*/  BSYNC B3 ;  /* 0x0000000000037941 */ /* 0x000fea0003800000 */
.L_x_8531:
        /* <DEDUP_REMOVED lines=42> */
.L_x_8530:
[----:B------:R-:W-:Y:S05]  /*3930*/  BSYNC B2 ;  /* 0x0000000000027941 */ /* 0x000fea0003800000 */
.L_x_8529:
        /* <DEDUP_REMOVED lines=10> */
[----:B------:R-:W-:Y:S02]  /*39e0*/  @P0 PRMT R116, R19, 0x7632, R116 ;  /* 0x0000763213740816 */ /* 0x000fe40000000074 */
[----:B------:R-:W-:Y:S01]  /*39f0*/  FSEL R118, R118, RZ, !P4 ;  /* 0x000000ff76767208 */ /* 0x000fe20006000000 */
[----:B------:R-:W-:Y:S01]  /*3a00*/  IMAD.WIDE.U32 R162, R162, 0x1000000, RZ ;  /* 0x01000000a2a27825 */ /* 0x000fe200078e00ff */
[----:B------:R-:W-:Y:S02]  /*3a10*/  SEL R160, RZ, 0x1000000, P4 ;  /* 0x01000000ffa07807 */ /* 0x000fe40002000000 */
[----:B------:R-:W-:Y:S01]  /*3a20*/  ISETP.NE.AND P6, PT, R149, RZ, PT ;  /* 0x000000ff9500720c */ /* 0x000fe20003fc5270 */
[----:B------:R-:W-:Y:S01]  /*3a30*/  @P0 IMAD.U32 R116, R116, 0x10000, RZ ;  /* 0x0001000074740824 */ /* 0x000fe200078e00ff */
[----:B------:R-:W-:Y:S01]  /*3a40*/  SEL R155, RZ, 0x1, P3 ;  /* 0x00000001ff9b7807 */ /* 0x000fe20001800000 */
[----:B------:R-:W-:Y:S01]  /*3a50*/  FMUL.FTZ R149, R95, R118 ;  /* 0x000000765f957220 */ /* 0x000fe20000410000 */
[----:B------:R-:W-:-:S02]  /*3a60*/  LOP3.LUT R158, R158, R160, R159, 0xfe, !PT ;  /* 0x000000a09e9e7212 */ /* 0x000fc400078efe9f */
[----:B------:R-:W-:Y:S01]  /*3a70*/  SEL R160, RZ, 0x1, P1 ;  /* 0x00000001ffa07807 */ /* 0x000fe20000800000 */
[----:B------:R-:W-:Y:S01]  /*3a80*/  @P0 FADD.FTZ R149, R116, R149 ;  /* 0x0000009574950221 */ /* 0x000fe20000010000 */
[----:B------:R-:W-:Y:S02]  /*3a90*/  LOP3.LUT R155, R163, R158, R155, 0xfe, !PT ;  /* 0x0000009ea39b7212 */ /* 0x000fe400078efe9b */
        /* <DEDUP_REMOVED lines=18> */
.L_x_8476:
[----:B------:R-:W-:Y:S05]  /*3bc0*/  BSYNC B1 ;  /* 0x0000000000017941 */ /* 0x000fea0003800000 */
.L_x_8475:
        /* <DEDUP_REMOVED lines=23> */
.L_x_8536:
[----:B------:R-:W-:-:S07]  /*3d40*/  IMAD.MOV.U32 R13, RZ, RZ, R6 ;  /* 0x000000ffff0d7224 */ /* 0x000fce00078e0006 */
.L_x_8537:
[----:B------:R-:W-:Y:S05]  /*3d50*/  BSYNC B2 ;  /* 0x0000000000027941 */ /* 0x000fea0003800000 */
.L_x_8535:
        /* <DEDUP_REMOVED lines=16> */
.L_x_8541:
[----:B------:R-:W-:Y:S05]  /*3e60*/  BSYNC B3 ;  /* 0x0000000000037941 */ /* 0x000fea0003800000 */
.L_x_8540:
        /* <DEDUP_REMOVED lines=42> */
.L_x_8539:
[----:B------:R-:W-:Y:S05]  /*4110*/  BSYNC B2 ;  /* 0x0000000000027941 */ /* 0x000fea0003800000 */
.L_x_8538:
[----:B------:R-:W0:Y:S01]  /*4120*/  LDC R150, c[0x0][0x298] ;  /* 0x0000a600ff967b82 */ /* 0x000e220000000800 */
[----:B------:R-:W-:Y:S01]  /*4130*/  HFMA2.MMA R157, -RZ, RZ, 0.1171875, 0 ;  /* 0x2f800000ff9d7435 */ /* 0x000fe200000001ff */
[----:B------:R-:W-:Y:S01]  /*4140*/  I2FP.F32.U32 R126, R13 ;  /* 0x0000000d007e7245 */ /* 0x000fe20000201000 */
[C---:B-----5:R-:W-:Y:S01]  /*4150*/  IMAD.U32 R144, R116.reuse, 0x10000, RZ ;  /* 0x0001000074907824 */ /* 0x060fe200078e00ff */
[----:B------:R-:W-:Y:S01]  /*4160*/  BSSY B2, `(.L_x_8542) ;  /* 0x0000018000027945 */ /* 0x000fe20003800000 */
[----:B------:R-:W-:Y:S01]  /*4170*/  PRMT R116, R116, 0x7632, R116 ;  /* 0x0000763274747816 */ /* 0x000fe20000000074 */
[----:B------:R-:W-:Y:S02]  /*4180*/  VIADD R135, R134, 0x1 ;  /* 0x0000000186877836 */ /* 0x000fe40000000000 */
[----:B------:R-:W-:Y:S01]  /*4190*/  FMUL.FTZ R13, R144, R153 ;  /* 0x00000099900d7220 */ /* 0x000fe20000410000 */
[----:B------:R-:W1:Y:S02]  /*41a0*/  LDC R156, c[0x0][0x294] ;  /* 0x0000a500ff9c7b82 */ /* 0x000e640000000800 */
[----:B------:R-:W-:Y:S01]  /*41b0*/  FFMA.FTZ R3, R126, R157, 1.1641532182693481445e-10 ;  /* 0x2f0000007e037423 */ /* 0x000fe2000001009d */
[----:B------:R-:W-:Y:S01]  /*41c0*/  @P0 SHF.L.U32 R126, R16, 0x10, RZ ;  /* 0x00000010107e0819 */ /* 0x000fe200000006ff */
        /* <DEDUP_REMOVED lines=16> */
.L_x_8543:
[----:B------:R-:W-:-:S07]  /*42d0*/  IMAD.MOV.U32 R3, RZ, RZ, R6 ;  /* 0x000000ffff037224 */ /* 0x000fce00078e0006 */
.L_x_8544:
[----:B------:R-:W-:Y:S05]  /*42e0*/  BSYNC B2 ;  /* 0x0000000000027941 */ /* 0x000fea0003800000 */
.L_x_8542:
        /* <DEDUP_REMOVED lines=16> */
.L_x_8548:
[----:B------:R-:W-:Y:S05]  /*43f0*/  BSYNC B3 ;  /* 0x0000000000037941 */ /* 0x000fea0003800000 */
.L_x_8547:
        /* <DEDUP_REMOVED lines=42> */
.L_x_8546:
[----:B------:R-:W-:Y:S05]  /*46a0*/  BSYNC B2 ;  /* 0x0000000000027941 */ /* 0x000fea0003800000 */
.L_x_8545:
[----:B------:R-:W-:Y:S01]  /*46b0*/  I2FP.F32.U32 R126, R3 ;  /* 0x00000003007e7245 */ /* 0x000fe20000201000 */
[----:B------:R-:W-:Y:S01]  /*46c0*/  BSSY B2, `(.L_x_8549) ;  /* 0x0000018000027945 */ /* 0x000fe20003800000 */
[----:B------:R-:W-:Y:S02]  /*46d0*/  SHF.L.U32 R116, R116, 0x10, RZ ;  /* 0x0000001074747819 */ /* 0x000fe400000006ff */
[----:B------:R-:W-:Y:S01]  /*46e0*/  IADD3 R143, R135, 0x1, RZ ;  /* 0x00000001878f7810 */ /* 0x000fe20007ffe0ff */
        /* <DEDUP_REMOVED lines=20> */
.L_x_8550:
[----:B------:R-:W-:-:S07]  /*4830*/  MOV R3, R6 ;  /* 0x0000000600037202 */ /* 0x000fce0000000f00 */
.L_x_8551:
[----:B------:R-:W-:Y:S05]  /*4840*/  BSYNC B2 ;  /* 0x0000000000027941 */ /* 0x000fea0003800000 */
.L_x_8549:
        /* <DEDUP_REMOVED lines=16> */
.L_x_8555:
[----:B------:R-:W-:Y:S05]  /*4950*/  BSYNC B3 ;  /* 0x0000000000037941 */ /* 0x000fea0003800000 */
.L_x_8554:
        /* <DEDUP_REMOVED lines=42> */
.L_x_8553:
[----:B------:R-:W-:Y:S05]  /*4c00*/  BSYNC B2 ;  /* 0x0000000000027941 */ /* 0x000fea0003800000 */
.L_x_8552:
        /* <DEDUP_REMOVED lines=23> */
.L_x_8557:
[----:B------:R-:W-:-:S07]  /*4d80*/  IMAD.MOV.U32 R134, RZ, RZ, R6 ;  /* 0x000000ffff867224 */ /* 0x000fce00078e0006 */
.L_x_8558:
[----:B------:R-:W-:Y:S05]  /*4d90*/  BSYNC B2 ;  /* 0x0000000000027941 */ /* 0x000fea0003800000 */
.L_x_8556:
        /* <DEDUP_REMOVED lines=16> */
.L_x_8562:
[----:B------:R-:W-:Y:S05]  /*4ea0*/  BSYNC B3 ;  /* 0x0000000000037941 */ /* 0x000fea0003800000 */
.L_x_8561:
        /* <DEDUP_REMOVED lines=42> */
.L_x_8560:
[----:B------:R-:W-:Y:S05]  /*5150*/  BSYNC B2 ;  /* 0x0000000000027941 */ /* 0x000fea0003800000 */
.L_x_8559:
[----:B------:R-:W-:Y:S01]  /*5160*/  SHF.L.U32 R144, R3, 0x10, RZ ;  /* 0x0000001003907819 */ /* 0x000fe200000006ff */
[----:B------:R-:W-:Y:S01]  /*5170*/  BSSY B2, `(.L_x_8563) ;  /* 0x0000017000027945 */ /* 0x000fe20003800000 */
[----:B------:R-:W-:Y:S02]  /*5180*/  I2FP.F32.U32 R116, R134 ;  /* 0x0000008600747245 */ /* 0x000fe40000201000 */
[C---:B------:R-:W-:Y:S01]  /*5190*/  ISETP.NE.AND P3, PT, R135.reuse, 0x1, PT ;  /* 0x000000018700780c */ /* 0x040fe20003f65270 */
[----:B------:R-:W-:Y:S01]  /*51a0*/  FMUL.FTZ R117, R144, R153 ;  /* 0x0000009990757220 */ /* 0x000fe20000410000 */
[----:B------:R-:W-:Y:S01]  /*51b0*/  IADD3 R143, R135, 0x1, RZ ;  /* 0x00000001878f7810 */ /* 0x000fe20007ffe0ff */
[----:B------:R-:W-:Y:S01]  /*51c0*/  FFMA.FTZ R3, R116, R157, 1.1641532182693481445e-10 ;  /* 0x2f00000074037423 */ /* 0x000fe2000001009d */
[----:B------:R-:W-:Y:S01]  /*51d0*/  @P0 PRMT R116, R17, 0x7632, R116 ;  /* 0x0000763211740816 */ /* 0x000fe20000000074 */
[----:B------:R-:W-:-:S03]  /*51e0*/  FMUL.FTZ R117, R117, R150 ;  /* 0x0000009675757220 */ /* 0x000fc60000410000 */
        /* <DEDUP_REMOVED lines=14> */
.L_x_8564:
[----:B------:R-:W-:-:S07]  /*52d0*/  MOV R3, R6 ;  /* 0x0000000600037202 */ /* 0x000fce0000000f00 */
.L_x_8565:
[----:B------:R-:W-:Y:S05]  /*52e0*/  BSYNC B2 ;  /* 0x0000000000027941 */ /* 0x000fea0003800000 */
.L_x_8563:
        /* <DEDUP_REMOVED lines=16> */
.L_x_8569:
[----:B------:R-:W-:Y:S05]  /*53f0*/  BSYNC B3 ;  /* 0x0000000000037941 */ /* 0x000fea0003800000 */
.L_x_8568:
        /* <DEDUP_REMOVED lines=42> */
.L_x_8567:
[----:B------:R-:W-:Y:S05]  /*56a0*/  BSYNC B2 ;  /* 0x0000000000027941 */ /* 0x000fea0003800000 */
.L_x_8566:
[----:B------:R-:W-:Y:S01]  /*56b0*/  I2FP.F32.U32 R116, R3 ;  /* 0x0000000300747245 */ /* 0x000fe20000201000 */
[C---:B------:R-:W-:Y:S01]  /*56c0*/  IMAD.U32 R144, R118.reuse, 0x10000, RZ ;  /* 0x0001000076907824 */ /* 0x040fe200078e00ff */
[C---:B------:R-:W-:Y:S01]  /*56d0*/  ISETP.NE.AND P4, PT, R143.reuse, 0x1, PT ;  /* 0x000000018f00780c */ /* 0x040fe20003f85270 */
        /* <DEDUP_REMOVED lines=20> */
.L_x_8571:
[----:B------:R-:W-:-:S07]  /*5820*/  IMAD.MOV.U32 R3, RZ, RZ, R6 ;  /* 0x000000ffff037224 */ /* 0x000fce00078e0006 */
.L_x_8572:
[----:B------:R-:W-:Y:S05]  /*5830*/  BSYNC B2 ;  /* 0x0000000000027941 */ /* 0x000fea0003800000 */
.L_x_8570:
        /* <DEDUP_REMOVED lines=16> */
.L_x_8576:
[----:B------:R-:W-:Y:S05]  /*5940*/  BSYNC B3 ;  /* 0x0000000000037941 */ /* 0x000fea0003800000 */
.L_x_8575:
        /* <DEDUP_REMOVED lines=42> */
.L_x_8574:
[----:B------:R-:W-:Y:S05]  /*5bf0*/  BSYNC B2 ;  /* 0x0000000000027941 */ /* 0x000fea0003800000 */
.L_x_8573:
[----:B------:R-:W-:Y:S01]  /*5c00*/  I2FP.F32.U32 R116, R3 ;  /* 0x0000000300747245 */ /* 0x000fe20000201000 */
[----:B------:R-:W-:Y:S01]  /*5c10*/  BSSY B2, `(.L_x_8577) ;  /* 0x0000017000027945 */ /* 0x000fe20003800000 */
[----:B------:R-:W-:Y:S02]  /*5c20*/  SHF.L.U32 R118, R118, 0x10, RZ ;  /* 0x0000001076767819 */ /* 0x000fe400000006ff */
[----:B------:R-:W-:Y:S01]  /*5c30*/  ISETP.NE.AND P5, PT, R160, 0x1, PT ;  /* 0x00000001a000780c */ /* 0x000fe20003fa5270 */
[----:B------:R-:W-:Y:S01]  /*5c40*/  FFMA.FTZ R3, R116, R157, 1.1641532182693481445e-10 ;  /* 0x2f00000074037423 */ /* 0x000fe2000001009d */
[----:B------:R-:W-:Y:S01]  /*5c50*/  IADD3 R161, R160, 0x1, RZ ;  /* 0x00000001a0a17810 */ /* 0x000fe20007ffe0ff */
[----:B------:R-:W-:-:S03]  /*5c60*/  FMUL.FTZ R117, R118, R153 ;  /* 0x0000009976757220 */ /* 0x000fc60000410000 */
[----:B------:R-:W-:Y:S01]  /*5c70*/  FSETP.GTU.FTZ.AND P4, PT, R3, R156, PT ;  /* 0x0000009c0300720b */ /* 0x000fe20003f9c000 */
[----:B------:R-:W-:Y:S01]  /*5c80*/  FMUL.FTZ R117, R117, R150 ;  /* 0x0000009675757220 */ /* 0x000fe20000410000 */
[----:B------:R-:W-:-:S04]  /*5c90*/  @P0 PRMT R3, R18, 0x7632, R3 ;  /* 0x0000763212030816 */ /* 0x000fc80000000003 */
        /* <DEDUP_REMOVED lines=13> */
.L_x_8578:
[----:B------:R-:W-:-:S07]  /*5d70*/  MOV R3, R6 ;  /* 0x0000000600037202 */ /* 0x000fce0000000f00 */
.L_x_8579:
[----:B------:R-:W-:Y:S05]  /*5d80*/  BSYNC B2 ;  /* 0x0000000000027941 */ /* 0x000fea0003800000 */
.L_x_8577:
        /* <DEDUP_REMOVED lines=16> */
.L_x_8583:
[----:B------:R-:W-:Y:S05]  /*5e90*/  BSYNC B3 ;  /* 0x0000000000037941 */ /* 0x000fea0003800000 */
.L_x_8582:
        /* <DEDUP_REMOVED lines=42> */
.L_x_8581:
[----:B------:R-:W-:Y:S05]  /*6140*/  BSYNC B2 ;  /* 0x0000000000027941 */ /* 0x000fea0003800000 */
.L_x_8580:
[----:B------:R-:W-:Y:S01]  /*6150*/  I2FP.F32.U32 R116, R3 ;  /* 0x0000000300747245 */ /* 0x000fe20000201000 */
[----:B------:R-:W-:Y:S01]  /*6160*/  IMAD.U32 R118, R119, 0x10000, RZ ;  /* 0x0001000077767824 */ /* 0x000fe200078e00ff */
[----:B------:R-:W-:Y:S01]  /*6170*/  ISETP.NE.AND P6, PT, R161, 0x1, PT ;  /* 0x00000001a100780c */ /* 0x000fe20003fc5270 */
[----:B------:R-:W-:Y:S01]  /*6180*/  BSSY B2, `(.L_x_8584) ;  /* 0x0000015000027945 */ /* 0x000fe20003800000 */
[----:B------:R-:W-:Y:S01]  /*6190*/  PRMT R119, R119, 0x7632, R119 ;  /* 0x0000763277777816 */ /* 0x000fe20000000077 */
[----:B------:R-:W-:Y:S01]  /*61a0*/  FFMA.FTZ R3, R116, R157, 1.1641532182693481445e-10 ;  /* 0x2f00000074037423 */ /* 0x000fe2000001009d */
[----:B------:R-:W-:Y:S01]  /*61b0*/  FMUL.FTZ R117, R118, R153 ;  /* 0x0000009976757220 */ /* 0x000fe20000410000 */
[----:B------:R-:W-:-:S03]  /*61c0*/  @P0 SHF.L.U32 R116, R19, 0x10, RZ ;  /* 0x0000001013740819 */ /* 0x000fc600000006ff */
[----:B------:R-:W-:Y:S01]  /*61d0*/  FMUL.FTZ R117, R117, R150 ;  /* 0x0000009675757220 */ /* 0x000fe20000410000 */
[----:B------:R-:W-:Y:S01]  /*61e0*/  FSETP.GTU.FTZ.AND P5, PT, R3, R156, PT ;  /* 0x0000009c0300720b */ /* 0x000fe20003fbc000 */
[----:B------:R-:W-:-:S03]  /*61f0*/  VIADD R3, R161, 0x1 ;  /* 0x00000001a1037836 */ /* 0x000fc60000000000 */
        /* <DEDUP_REMOVED lines=12> */
.L_x_8585:
[----:B------:R-:W-:-:S07]  /*62c0*/  IMAD.MOV.U32 R118, RZ, RZ, R6 ;  /* 0x000000ffff767224 */ /* 0x000fce00078e0006 */
.L_x_8586:
[----:B------:R-:W-:Y:S05]  /*62d0*/  BSYNC B2 ;  /* 0x0000000000027941 */ /* 0x000fea0003800000 */
.L_x_8584:
        /* <DEDUP_REMOVED lines=18> */
.L_x_8590:
[----:B------:R-:W-:Y:S05]  /*6400*/  BSYNC B3 ;  /* 0x0000000000037941 */ /* 0x000fea0003800000 */
.L_x_8589:
        /* <DEDUP_REMOVED lines=42> */
.L_x_8588:
[----:B------:R-:W-:Y:S05]  /*66b0*/  BSYNC B2 ;  /* 0x0000000000027941 */ /* 0x000fea0003800000 */
.L_x_8587:
[----:B------:R-:W-:Y:S02]  /*66c0*/  I2FP.F32.U32 R116, R118 ;  /* 0x0000007600747245 */ /* 0x000fe40000201000 */
[----:B------:R-:W-:Y:S02]  /*66d0*/  SHF.L.U32 R118, R119, 0x10, RZ ;  /* 0x0000001077767819 */ /* 0x000fe400000006ff */
[----:B------:R-:W-:Y:S01]  /*66e0*/  ISETP.NE.AND P6, PT, R158, RZ, PT ;  /* 0x000000ff9e00720c */ /* 0x000fe20003fc5270 */
[----:B------:R-:W-:Y:S01]  /*66f0*/  FFMA.FTZ R157, R116, R157, 1.1641532182693481445e-10 ;  /* 0x2f000000749d7423 */ /* 0x000fe2000001009d */
[----:B------:R-:W-:Y:S01]  /*6700*/  SEL R158, RZ, 0x10000, P5 ;  /* 0x00010000ff9e7807 */ /* 0x000fe20002800000 */
[----:B------:R-:W-:Y:S01]  /*6710*/  FMUL.FTZ R117, R118, R153 ;  /* 0x0000009976757220 */ /* 0x000fe20000410000 */
[----:B------:R-:W-:Y:S02]  /*6720*/  SEL R162, RZ, 0x1, P2 ;  /* 0x00000001ffa27807 */ /* 0x000fe40001000000 */
[----:B------:R-:W-:Y:S01]  /*6730*/  FSETP.GTU.FTZ.AND P5, PT, R157, R156, PT ;  /* 0x0000009c9d00720b */ /* 0x000fe20003fbc000 */
[----:B------:R-:W-:Y:S01]  /*6740*/  FMUL.FTZ R117, R117, R150 ;  /* 0x0000009675757220 */ /* 0x000fe20000410000 */
[----:B------:R-:W-:Y:S01]  /*6750*/  @P0 PRMT R116, R19, 0x7632, R116 ;  /* 0x0000763213740816 */ /* 0x000fe20000000074 */
[----:B------:R-:W-:Y:S01]  /*6760*/  IMAD.WIDE.U32 R162, R162, 0x1000000, RZ ;  /* 0x01000000a2a27825 */ /* 0x000fe200078e00ff */
[----:B------:R-:W-:-:S02]  /*6770*/  SEL R161, RZ, 0x100, P4 ;  /* 0x00000100ffa17807 */ /* 0x000fc40002000000 */
[----:B------:R-:W-:Y:S01]  /*6780*/  FSEL R150, R117, RZ, !P5 ;  /* 0x000000ff75967208 */ /* 0x000fe20006800000 */
[----:B------:R-:W-:Y:S01]  /*6790*/  @P0 IMAD.U32 R117, R116, 0x10000, RZ ;  /* 0x0001000074750824 */ /* 0x000fe200078e00ff */
[----:B------:R-:W-:Y:S02]  /*67a0*/  SEL R160, RZ, 0x1000000, P5 ;  /* 0x01000000ffa07807 */ /* 0x000fe40002800000 */
[----:B------:R-:W-:Y:S01]  /*67b0*/  ISETP.NE.AND P4, PT, R159, RZ, PT ;  /* 0x000000ff9f00720c */ /* 0x000fe20003f85270 */
[----:B------:R-:W-:Y:S01]  /*67c0*/  FMUL.FTZ R150, R71, R150 ;  /* 0x0000009647967220 */ /* 0x000fe20000410000 */
[----:B------:R-:W-:Y:S02]  /*67d0*/  SEL R159, RZ, 0x1, P3 ;  /* 0x00000001ff9f7807 */ /* 0x000fe40001800000 */
[----:B------:R-:W-:Y:S01]  /*67e0*/  LOP3.LUT R158, R161, R160, R158, 0xfe, !PT ;  /* 0x000000a0a19e7212 */ /* 0x000fe200078efe9e */
[----:B------:R-:W-:Y:S01]  /*67f0*/  @P0 FADD.FTZ R150, R117, R150 ;  /* 0x0000009675960221 */ /* 0x000fe20000010000 */
[----:B------:R-:W-:-:S02]  /*6800*/  SEL R160, RZ, 0x1, P1 ;  /* 0x00000001ffa07807 */ /* 0x000fc40000800000 */
[----:B------:R-:W-:Y:S02]  /*6810*/  LOP3.LUT R163, R163, R158, R159, 0xfe, !PT ;  /* 0x0000009ea3a37212 */ /* 0x000fe400078efe9f */
[----:B------:R-:W-:Y:S01]  /*6820*/  SEL R158, RZ, 0x1, P4 ;  /* 0x00000001ff9e7807 */ /* 0x000fe20002000000 */
[----:B------:R-:W-:Y:S01]  /*6830*/  IMAD.WIDE.U32 R160, R160, 0x10000, RZ ;  /* 0x00010000a0a07825 */ /* 0x000fe200078e00ff */
[C---:B------:R-:W-:Y:S02]  /*6840*/  LEA R156, P0, R155.reuse, UR12, 0x4 ;  /* 0x0000000c9b9c7c11 */ /* 0x040fe4000f8020ff */
        /* <DEDUP_REMOVED lines=15> */
.L_x_8534:
[----:B------:R-:W-:Y:S05]  /*6940*/  BSYNC B1 ;  /* 0x0000000000017941 */ /* 0x000fea0003800000 */
.L_x_8533:
        /* <DEDUP_REMOVED lines=23> */
.L_x_8594:
[----:B------:R-:W-:-:S07]  /*6ac0*/  IMAD.MOV.U32 R15, RZ, RZ, R6 ;  /* 0x000000ffff0f7224 */ /* 0x000fce00078e0006 */
.L_x_8595:
[----:B------:R-:W-:Y:S05]  /*6ad0*/  BSYNC B2 ;  /* 0x0000000000027941 */ /* 0x000fea0003800000 */
.L_x_8593:
        /* <DEDUP_REMOVED lines=16> */
.L_x_8599:
[----:B------:R-:W-:Y:S05]  /*6be0*/  BSYNC B3 ;  /* 0x0000000000037941 */ /* 0x000fea0003800000 */
.L_x_8598:
        /* <DEDUP_REMOVED lines=42> */
.L_x_8597:
[----:B------:R-:W-:Y:S05]  /*6e90*/  BSYNC B2 ;  /* 0x0000000000027941 */ /* 0x000fea0003800000 */
.L_x_8596:
        /* <DEDUP_REMOVED lines=27> */
.L_x_8601:
[----:B------:R-:W-:-:S07]  /*7050*/  IMAD.MOV.U32 R3, RZ, RZ, R6 ;  /* 0x000000ffff037224 */ /* 0x000fce00078e0006 */
.L_x_8602:
[----:B------:R-:W-:Y:S05]  /*7060*/  BSYNC B2 ;  /* 0x0000000000027941 */ /* 0x000fea0003800000 */
.L_x_8600:
        /* <DEDUP_REMOVED lines=16> */
.L_x_8606:
[----:B------:R-:W-:Y:S05]  /*7170*/  BSYNC B3 ;  /* 0x0000000000037941 */ /* 0x000fea0003800000 */
.L_x_8605:
        /* <DEDUP_REMOVED lines=42> */
.L_x_8604:
[----:B------:R-:W-:Y:S05]  /*7420*/  BSYNC B2 ;  /* 0x0000000000027941 */ /* 0x000fea0003800000 */
.L_x_8603:
        /* <DEDUP_REMOVED lines=24> */
.L_x_8608:
[----:B------:R-:W-:-:S07]  /*75b0*/  MOV R3, R6 ;  /* 0x0000000600037202 */ /* 0x000fce0000000f00 */
.L_x_8609:
[----:B------:R-:W-:Y:S05]  /*75c0*/  BSYNC B2 ;  /* 0x0000000000027941 */ /* 0x000fea0003800000 */
.L_x_8607:
        /* <DEDUP_REMOVED lines=16> */
.L_x_8613:
[----:B------:R-:W-:Y:S05]  /*76d0*/  BSYNC B3 ;  /* 0x0000000000037941 */ /* 0x000fea0003800000 */
.L_x_8612:
        /* <DEDUP_REMOVED lines=42> */
.L_x_8611:
[----:B------:R-:W-:Y:S05]  /*7980*/  BSYNC B2 ;  /* 0x0000000000027941 */ /* 0x000fea0003800000 */
.L_x_8610:
        /* <DEDUP_REMOVED lines=23> */
.L_x_8615:
[----:B------:R-:W-:-:S07]  /*7b00*/  IMAD.MOV.U32 R136, RZ, RZ, R6 ;  /* 0x000000ffff887224 */ /* 0x000fce00078e0006 */
.L_x_8616:
[----:B------:R-:W-:Y:S05]  /*7b10*/  BSYNC B2 ;  /* 0x0000000000027941 */ /* 0x000fea0003800000 */
.L_x_8614:
        /* <DEDUP_REMOVED lines=16> */
.L_x_8620:
[----:B------:R-:W-:Y:S05]  /*7c20*/  BSYNC B3 ;  /* 0x0000000000037941 */ /* 0x000fea0003800000 */
.L_x_8619:
        /* <DEDUP_REMOVED lines=42> */
.L_x_8618:
[----:B------:R-:W-:Y:S05]  /*7ed0*/  BSYNC B2 ;  /* 0x0000000000027941 */ /* 0x000fea0003800000 */
.L_x_8617:
        /* <DEDUP_REMOVED lines=23> */
.L_x_8622:
[----:B------:R-:W-:-:S07]  /*8050*/  MOV R3, R6 ;  /* 0x0000000600037202 */ /* 0x000fce0000000f00 */
.L_x_8623:
[----:B------:R-:W-:Y:S05]  /*8060*/  BSYNC B2 ;  /* 0x0000000000027941 */ /* 0x000fea0003800000 */
.L_x_8621:
        /* <DEDUP_REMOVED lines=16> */
.L_x_8627:
[----:B------:R-:W-:Y:S05]  /*8170*/  BSYNC B3 ;  /* 0x0000000000037941 */ /* 0x000fea0003800000 */
.L_x_8626:
        /* <DEDUP_REMOVED lines=42> */
.L_x_8625:
[----:B------:R-:W-:Y:S05]  /*8420*/  BSYNC B2 ;  /* 0x0000000000027941 */ /* 0x000fea0003800000 */
.L_x_8624:
        /* <DEDUP_REMOVED lines=23> */
.L_x_8629:
[----:B------:R-:W-:-:S07]  /*85a0*/  IMAD.MOV.U32 R3, RZ, RZ, R6 ;  /* 0x000000ffff037224 */ /* 0x000fce00078e0006 */
.L_x_8630:
[----:B------:R-:W-:Y:S05]  /*85b0*/  BSYNC B2 ;  /* 0x0000000000027941 */ /* 0x000fea0003800000 */
.L_x_8628:
        /* <DEDUP_REMOVED lines=16> */
.L_x_8634:
[----:B------:R-:W-:Y:S05]  /*86c0*/  BSYNC B3 ;  /* 0x0000000000037941 */ /* 0x000fea0003800000 */
.L_x_8633:
        /* <DEDUP_REMOVED lines=42> */
.L_x_8632:
[----:B------:R-:W-:Y:S05]  /*8970*/  BSYNC B2 ;  /* 0x0000000000027941 */ /* 0x000fea0003800000 */
.L_x_8631:
        /* <DEDUP_REMOVED lines=23> */
.L_x_8636:
[----:B------:R-:W-:-:S07]  /*8af0*/  MOV R3, R6 ;  /* 0x0000000600037202 */ /* 0x000fce0000000f00 */
.L_x_8637:
[----:B------:R-:W-:Y:S05]  /*8b00*/  BSYNC B2 ;  /* 0x0000000000027941 */ /* 0x000fea0003800000 */
.L_x_8635:
        /* <DEDUP_REMOVED lines=16> */
.L_x_8641:
[----:B------:R-:W-:Y:S05]  /*8c10*/  BSYNC B3 ;  /* 0x0000000000037941 */ /* 0x000fea0003800000 */
.L_x_8640:
        /* <DEDUP_REMOVED lines=42> */
.L_x_8639:
[----:B------:R-:W-:Y:S05]  /*8ec0*/  BSYNC B2 ;  /* 0x0000000000027941 */ /* 0x000fea0003800000 */
.L_x_8638:
        /* <DEDUP_REMOVED lines=23> */
.L_x_8643:
[----:B------:R-:W-:-:S07]  /*9040*/  IMAD.MOV.U32 R118, RZ, RZ, R6 ;  /* 0x000000ffff767224 */ /* 0x000fce00078e0006 */
.L_x_8644:
[----:B------:R-:W-:Y:S05]  /*9050*/  BSYNC B2 ;  /* 0x0000000000027941 */ /* 0x000fea0003800000 */
.L_x_8642:
        /* <DEDUP_REMOVED lines=18> */
.L_x_8648:
[----:B------:R-:W-:Y:S05]  /*9180*/  BSYNC B3 ;  /* 0x0000000000037941 */ /* 0x000fea0003800000 */
.L_x_8647:
        /* <DEDUP_REMOVED lines=42> */
.L_x_8646:
[----:B------:R-:W-:Y:S05]  /*9430*/  BSYNC B2 ;  /* 0x0000000000027941 */ /* 0x000fea0003800000 */
.L_x_8645:
        /* <DEDUP_REMOVED lines=40> */
.L_x_8592:
[----:B------:R-:W-:Y:S05]  /*96c0*/  BSYNC B1 ;  /* 0x0000000000017941 */ /* 0x000fea0003800000 */
.L_x_8591:
        /* <DEDUP_REMOVED lines=23> */
.L_x_8652:
[----:B------:R-:W-:-:S07]  /*9840*/  IMAD.MOV.U32 R121, RZ, RZ, R6 ;  /* 0x000000ffff797224 */ /* 0x000fce00078e0006 */
.L_x_8653:
[----:B------:R-:W-:Y:S05]  /*9850*/  BSYNC B2 ;  /* 0x0000000000027941 */ /* 0x000fea0003800000 */
.L_x_8651:
        /* <DEDUP_REMOVED lines=16> */
.L_x_8657:
[----:B------:R-:W-:Y:S05]  /*9960*/  BSYNC B3 ;  /* 0x0000000000037941 */ /* 0x000fea0003800000 */
.L_x_8656:
        /* <DEDUP_REMOVED lines=42> */
.L_x_8655:
[----:B------:R-:W-:Y:S05]  /*9c10*/  BSYNC B2 ;  /* 0x0000000000027941 */ /* 0x000fea0003800000 */
.L_x_8654:
[----:B------:R-:W0:Y:S01]  /*9c20*/  LDC R156, c[0x0][0x298] ;  /* 0x0000a600ff9c7b82 */ /* 0x000e220000000800 */
[----:B------:R-:W-:Y:S01]  /*9c30*/  HFMA2.MMA R158, -RZ, RZ, 0.1171875, 0 ;  /* 0x2f800000ff9e7435 */ /* 0x000fe200000001ff */
[----:B------:R-:W-:Y:S01]  /*9c40*/  I2FP.F32.U32 R3, R121 ;  /* 0x0000007900037245 */ /* 0x000fe20000201000 */
[C---:B-----5:R-:W-:Y:S01]  /*9c50*/  IMAD.U32 R148, R116.reuse, 0x10000, RZ ;  /* 0x0001000074947824 */ /* 0x060fe200078e00ff */
[----:B------:R-:W-:Y:S01]  /*9c60*/  BSSY B2, `(.L_x_8658) ;  /* 0x0000018000027945 */ /* 0x000fe20003800000 */
[----:B------:R-:W-:Y:S01]  /*9c70*/  PRMT R116, R116, 0x7632, R116 ;  /* 0x0000763274747816 */ /* 0x000fe20000000074 */
[----:B------:R-:W-:Y:S02]  /*9c80*/  VIADD R131, R138, 0x1 ;  /* 0x000000018a837836 */ /* 0x000fe40000000000 */
[----:B------:R-:W1:Y:S03]  /*9c90*/  LDC R157, c[0x0][0x294] ;  /* 0x0000a500ff9d7b82 */ /* 0x000e660000000800 */
[----:B------:R-:W-:Y:S01]  /*9ca0*/  FFMA.FTZ R130, R3, R158, 1.1641532182693481445e-10 ;  /* 0x2f00000003827423 */ /* 0x000fe2000001009e */
[----:B------:R-:W-:-:S04]  /*9cb0*/  FMUL.FTZ R3, R148, R153 ;  /* 0x0000009994037220 */ /* 0x000fc80000410000 */
[----:B0-----:R-:W-:Y:S01]  /*9cc0*/  FMUL.FTZ R3, R3, R156 ;  /* 0x0000009c03037220 */ /* 0x001fe20000410000 */
[----:B-1----:R-:W-:Y:S02]  /*9cd0*/  FSETP.GTU.FTZ.AND P1, PT, R130, R157, PT ;  /* 0x0000009d8200720b */ /* 0x002fe40003f3c000 */
        /* <DEDUP_REMOVED lines=15> */
.L_x_8659:
[----:B------:R-:W-:-:S07]  /*9dd0*/  IMAD.MOV.U32 R3, RZ, RZ, R6 ;  /* 0x000000ffff037224 */ /* 0x000fce00078e0006 */
.L_x_8660:
[----:B------:R-:W-:Y:S05]  /*9de0*/  BSYNC B2 ;  /* 0x0000000000027941 */ /* 0x000fea0003800000 */
.L_x_8658:
        /* <DEDUP_REMOVED lines=16> */
.L_x_8664:
[----:B------:R-:W-:Y:S05]  /*9ef0*/  BSYNC B3 ;  /* 0x0000000000037941 */ /* 0x000fea0003800000 */
.L_x_8663:
        /* <DEDUP_REMOVED lines=42> */
.L_x_8662:
[----:B------:R-:W-:Y:S05]  /*a1a0*/  BSYNC B2 ;  /* 0x0000000000027941 */ /* 0x000fea0003800000 */
.L_x_8661:
        /* <DEDUP_REMOVED lines=24> */
.L_x_8666:
[----:B------:R-:W-:-:S07]  /*a330*/  MOV R3, R6 ;  /* 0x0000000600037202 */ /* 0x000fce0000000f00 */
.L_x_8667:
[----:B------:R-:W-:Y:S05]  /*a340*/  BSYNC B2 ;  /* 0x0000000000027941 */ /* 0x000fea0003800000 */
.L_x_8665:
        /* <DEDUP_REMOVED lines=16> */
.L_x_8671:
[----:B------:R-:W-:Y:S05]  /*a450*/  BSYNC B3 ;  /* 0x0000000000037941 */ /* 0x000fea0003800000 */
.L_x_8670:
        /* <DEDUP_REMOVED lines=42> */
.L_x_8669:
[----:B------:R-:W-:Y:S05]  /*a700*/  BSYNC B2 ;  /* 0x0000000000027941 */ /* 0x000fea0003800000 */
.L_x_8668:
        /* <DEDUP_REMOVED lines=10> */
[----:B------:R-:W-:-:S05]  /*a7b0*/  FSEL R3, R3, RZ, !P1 ;  /* 0x000000ff03037208 */ /* 0x000fca0004800000 */
[----:B------:R-:W-:Y:S01]  /*a7c0*/  FMUL.FTZ R131, R26, R3 ;  /* 0x000000031a837220 */ /* 0x000fe20000410000 */
        /* <DEDUP_REMOVED lines=11> */
.L_x_8673:
[----:B------:R-:W-:-:S07]  /*a880*/  IMAD.MOV.U32 R138, RZ, RZ, R6 ;  /* 0x000000ffff8a7224 */ /* 0x000fce00078e0006 */
.L_x_8674:
[----:B------:R-:W-:Y:S05]  /*a890*/  BSYNC B2 ;  /* 0x0000000000027941 */ /* 0x000fea0003800000 */
.L_x_8672:
        /* <DEDUP_REMOVED lines=16> */
.L_x_8678:
[----:B------:R-:W-:Y:S05]  /*a9a0*/  BSYNC B3 ;  /* 0x0000000000037941 */ /* 0x000fea0003800000 */
.L_x_8677:
        /* <DEDUP_REMOVED lines=42> */
.L_x_8676:
[----:B------:R-:W-:Y:S05]  /*ac50*/  BSYNC B2 ;  /* 0x0000000000027941 */ /* 0x000fea0003800000 */
.L_x_8675:
[----:B------:R-:W-:Y:S01]  /*ac60*/  SHF.L.U32 R116, R3, 0x10, RZ ;  /* 0x0000001003747819 */ /* 0x000fe200000006ff */
[----:B------:R-:W-:Y:S01]  /*ac70*/  BSSY B2, `(.L_x_8679) ;  /* 0x0000017000027945 */ /* 0x000fe20003800000 */
[----:B------:R-:W-:Y:S02]  /*ac80*/  I2FP.F32.U32 R3, R138 ;  /* 0x0000008a00037245 */ /* 0x000fe40000201000 */
[----:B------:R-:W-:Y:S01]  /*ac90*/  ISETP.NE.AND P3, PT, R147, 0x1, PT ;  /* 0x000000019300780c */ /* 0x000fe20003f65270 */
[----:B------:R-:W-:Y:S02]  /*aca0*/  FMUL.FTZ R117, R116, R153 ;  /* 0x0000009974757220 */ /* 0x000fe40000410000 */
[----:B------:R-:W-:Y:S01]  /*acb0*/  FFMA.FTZ R116, R3, R158, 1.1641532182693481445e-10 ;  /* 0x2f00000003747423 */ /* 0x000fe2000001009e */
[----:B------:R-:W-:Y:S01]  /*acc0*/  @P0 PRMT R3, R17, 0x7632, R3 ;  /* 0x0000763211030816 */ /* 0x000fe20000000003 */
[----:B------:R-:W-:-:S03]  /*acd0*/  FMUL.FTZ R117, R117, R156 ;  /* 0x0000009c75757220 */ /* 0x000fc60000410000 */
[----:B------:R-:W-:Y:S01]  /*ace0*/  FSETP.GTU.FTZ.AND P2, PT, R116, R157, PT ;  /* 0x0000009d7400720b */ /* 0x000fe20003f5c000 */
[----:B------:R-:W-:-:S03]  /*acf0*/  @P0 IMAD.U32 R3, R3, 0x10000, RZ ;  /* 0x0001000003030824 */ /* 0x000fc600078e00ff */
[----:B------:R-:W-:Y:S02]  /*ad00*/  FSEL R138, R117, RZ, !P2 ;  /* 0x000000ff758a7208 */ /* 0x000fe40005000000 */
[----:B------:R-:W-:-:S03]  /*ad10*/  IADD3 R117, R147, 0x1, RZ ;  /* 0x0000000193757810 */ /* 0x000fc60007ffe0ff */
        /* <DEDUP_REMOVED lines=11> */
.L_x_8680:
[----:B------:R-:W-:-:S07]  /*add0*/  MOV R3, R6 ;  /* 0x0000000600037202 */ /* 0x000fce0000000f00 */
.L_x_8681:
[----:B------:R-:W-:Y:S05]  /*ade0*/  BSYNC B2 ;  /* 0x0000000000027941 */ /* 0x000fea0003800000 */
.L_x_8679:
        /* <DEDUP_REMOVED lines=16> */
.L_x_8685:
[----:B------:R-:W-:Y:S05]  /*aef0*/  BSYNC B3 ;  /* 0x0000000000037941 */ /* 0x000fea0003800000 */
.L_x_8684:
        /* <DEDUP_REMOVED lines=42> */
.L_x_8683:
[----:B------:R-:W-:Y:S05]  /*b1a0*/  BSYNC B2 ;  /* 0x0000000000027941 */ /* 0x000fea0003800000 */
.L_x_8682:
        /* <DEDUP_REMOVED lines=23> */
.L_x_8687:
[----:B------:R-:W-:-:S07]  /*b320*/  IMAD.MOV.U32 R3, RZ, RZ, R6 ;  /* 0x000000ffff037224 */ /* 0x000fce00078e0006 */
.L_x_8688:
[----:B------:R-:W-:Y:S05]  /*b330*/  BSYNC B2 ;  /* 0x0000000000027941 */ /* 0x000fea0003800000 */
.L_x_8686:
        /* <DEDUP_REMOVED lines=16> */
.L_x_8692:
[----:B------:R-:W-:Y:S05]  /*b440*/  BSYNC B3 ;  /* 0x0000000000037941 */ /* 0x000fea0003800000 */
.L_x_8691:
        /* <DEDUP_REMOVED lines=42> */
.L_x_8690:
[----:B------:R-:W-:Y:S05]  /*b6f0*/  BSYNC B2 ;  /* 0x0000000000027941 */ /* 0x000fea0003800000 */
.L_x_8689:
        /* <DEDUP_REMOVED lines=8> */
[----:B------:R-:W-:-:S05]  /*b780*/  FMUL.FTZ R3, R3, R156 ;  /* 0x0000009c03037220 */ /* 0x000fca0000410000 */
[----:B------:R-:W-:Y:S02]  /*b790*/  FSEL R148, R3, RZ, !P4 ;  /* 0x000000ff03947208 */ /* 0x000fe40006000000 */
[----:B------:R-:W-:-:S03]  /*b7a0*/  @P0 PRMT R3, R18, 0x7632, R3 ;  /* 0x0000763212030816 */ /* 0x000fc60000000003 */
[----:B------:R-:W-:Y:S02]  /*b7b0*/  FMUL.FTZ R148, R21, R148 ;  /* 0x0000009415947220 */ /* 0x000fe40000410000 */
        /* <DEDUP_REMOVED lines=11> */
.L_x_8694:
[----:B------:R-:W-:-:S07]  /*b870*/  MOV R3, R6 ;  /* 0x0000000600037202 */ /* 0x000fce0000000f00 */
.L_x_8695:
[----:B------:R-:W-:Y:S05]  /*b880*/  BSYNC B2 ;  /* 0x0000000000027941 */ /* 0x000fea0003800000 */
.L_x_8693:
        /* <DEDUP_REMOVED lines=16> */
.L_x_8699:
[----:B------:R-:W-:Y:S05]  /*b990*/  BSYNC B3 ;  /* 0x0000000000037941 */ /* 0x000fea0003800000 */
.L_x_8698:
        /* <DEDUP_REMOVED lines=42> */
.L_x_8697:
[----:B------:R-:W-:Y:S05]  /*bc40*/  BSYNC B2 ;  /* 0x0000000000027941 */ /* 0x000fea0003800000 */
.L_x_8696:
[----:B------:R-:W-:Y:S01]  /*bc50*/  I2FP.F32.U32 R3, R3 ;  /* 0x0000000300037245 */ /* 0x000fe20000201000 */
[----:B------:R-:W-:Y:S01]  /*bc60*/  IMAD.U32 R118, R119, 0x10000, RZ ;  /* 0x0001000077767824 */ /* 0x000fe200078e00ff */
        /* <DEDUP_REMOVED lines=21> */
.L_x_8701:
[----:B------:R-:W-:-:S07]  /*bdc0*/  IMAD.MOV.U32 R118, RZ, RZ, R6 ;  /* 0x000000ffff767224 */ /* 0x000fce00078e0006 */
.L_x_8702:
[----:B------:R-:W-:Y:S05]  /*bdd0*/  BSYNC B2 ;  /* 0x0000000000027941 */ /* 0x000fea0003800000 */
.L_x_8700:
        /* <DEDUP_REMOVED lines=18> */
.L_x_8706:
[----:B------:R-:W-:Y:S05]  /*bf00*/  BSYNC B3 ;  /* 0x0000000000037941 */ /* 0x000fea0003800000 */
.L_x_8705:
        /* <DEDUP_REMOVED lines=42> */
.L_x_8704:
[----:B------:R-:W-:Y:S05]  /*c1b0*/  BSYNC B2 ;  /* 0x0000000000027941 */ /* 0x000fea0003800000 */
.L_x_8703:
[----:B------:R-:W-:Y:S02]  /*c1c0*/  SHF.L.U32 R116, R119, 0x10, RZ ;  /* 0x0000001077747819 */ /* 0x000fe400000006ff */
[----:B------:R-:W-:Y:S02]  /*c1d0*/  I2FP.F32.U32 R117, R118 ;  /* 0x0000007600757245 */ /* 0x000fe40000201000 */
[----:B------:R-:W-:Y:S01]  /*c1e0*/  SEL R160, RZ, 0x10000, P5 ;  /* 0x00010000ffa07807 */ /* 0x000fe20002800000 */
[----:B------:R-:W-:Y:S01]  /*c1f0*/  FMUL.FTZ R153, R116, R153 ;  /* 0x0000009974997220 */ /* 0x000fe20000410000 */
[----:B------:R-:W-:Y:S01]  /*c200*/  ISETP.NE.AND P5, PT, R159, RZ, PT ;  /* 0x000000ff9f00720c */ /* 0x000fe20003fa5270 */
[----:B------:R-:W-:Y:S01]  /*c210*/  FFMA.FTZ R158, R117, R158, 1.1641532182693481445e-10 ;  /* 0x2f000000759e7423 */ /* 0x000fe2000001009e */
[----:B------:R-:W-:Y:S01]  /*c220*/  SEL R159, RZ, 0x100, P4 ;  /* 0x00000100ff9f7807 */ /* 0x000fe20002000000 */
[----:B------:R-:W-:Y:S01]  /*c230*/  FMUL.FTZ R153, R153, R156 ;  /* 0x0000009c99997220 */ /* 0x000fe20000410000 */
[----:B------:R-:W-:-:S02]  /*c240*/  ISETP.NE.AND P6, PT, R154, RZ, PT ;  /* 0x000000ff9a00720c */ /* 0x000fc40003fc5270 */
[----:B------:R-:W-:Y:S02]  /*c250*/  FSETP.GTU.FTZ.AND P4, PT, R158, R157, PT ;  /* 0x0000009d9e00720b */ /* 0x000fe40003f9c000 */
[----:B------:R-:W-:Y:S02]  /*c260*/  @P0 PRMT R116, R19, 0x7632, R116 ;  /* 0x0000763213740816 */ /* 0x000fe40000000074 */
[----:B------:R-:W-:Y:S02]  /*c270*/  FSEL R154, R153, RZ, !P4 ;  /* 0x000000ff999a7208 */ /* 0x000fe40006000000 */
[----:B------:R-:W-:Y:S01]  /*c280*/  SEL R162, RZ, 0x1, P2 ;  /* 0x00000001ffa27807 */ /* 0x000fe20001000000 */
[----:B------:R-:W-:Y:S01]  /*c290*/  @P0 IMAD.U32 R117, R116, 0x10000, RZ ;  /* 0x0001000074750824 */ /* 0x000fe200078e00ff */
[----:B------:R-:W-:Y:S01]  /*c2a0*/  SEL R158, RZ, 0x1000000, P4 ;  /* 0x01000000ff9e7807 */ /* 0x000fe20002000000 */
[----:B------:R-:W-:Y:S01]  /*c2b0*/  FMUL.FTZ R154, R23, R154 ;  /* 0x0000009a179a7220 */ /* 0x000fe20000410000 */
[----:B------:R-:W-:Y:S01]  /*c2c0*/  SEL R153, RZ, 0x1, P3 ;  /* 0x00000001ff997807 */ /* 0x000fe20001800000 */
[----:B------:R-:W-:Y:S01]  /*c2d0*/  IMAD.WIDE.U32 R162, R162, 0x1000000, RZ ;  /* 0x01000000a2a27825 */ /* 0x000fe200078e00ff */
[----:B------:R-:W-:-:S03]  /*c2e0*/  LOP3.LUT R159, R159, R158, R160, 0xfe, !PT ;  /* 0x0000009e9f9f7212 */ /* 0x000fc600078efea0 */
[----:B------:R-:W-:Y:S01]  /*c2f0*/  @P0 FADD.FTZ R154, R117, R154 ;  /* 0x0000009a759a0221 */ /* 0x000fe20000010000 */
[----:B------:R-:W-:Y:S02]  /*c300*/  SEL R160, RZ, 0x1, P1 ;  /* 0x00000001ffa07807 */ /* 0x000fe40000800000 */
[----:B------:R-:W-:Y:S02]  /*c310*/  SEL R158, RZ, 0x1, P5 ;  /* 0x00000001ff9e7807 */ /* 0x000fe40002800000 */
[----:B------:R-:W-:Y:S01]  /*c320*/  LEA R156, P0, R155, UR12, 0x4 ;  /* 0x0000000c9b9c7c11 */ /* 0x000fe2000f8020ff */
[----:B------:R-:W-:Y:S01]  /*c330*/  IMAD.WIDE.U32 R160, R160, 0x10000, RZ ;  /* 0x00010000a0a07825 */ /* 0x000fe200078e00ff */
[----:B------:R-:W-:Y:S02]  /*c340*/  LOP3.LUT R153, R163, R159, R153, 0xfe, !PT ;  /* 0x0000009fa3997212 */ /* 0x000fe400078efe99 */
[----:B------:R-:W-:Y:S01]  /*c350*/  LEA.HI.X R157, R155, UR13, RZ, 0x4, P0 ;  /* 0x0000000d9b9d7c11 */ /* 0x000fe200080f24ff */
[----:B------:R-:W-:Y:S01]  /*c360*/  IMAD.WIDE.U32 R158, R158, 0x100, RZ ;  /* 0x000001009e9e7825 */ /* 0x000fe200078e00ff */
[----:B------:R-:W-:-:S02]  /*c370*/  F2FP.BF16.F32.PACK_AB R118, R148, R139 ;  /* 0x0000008b9476723e */ /* 0x000fc400000010ff */
[----:B------:R-:W-:Y:S02]  /*c380*/  F2FP.BF16.F32.PACK_AB R117, R138, R131 ;  /* 0x000000838a75723e */ /* 0x000fe400000010ff */
[----:B------:R-:W-:Y:S02]  /*c390*/  F2FP.BF16.F32.PACK_AB R116, R130, R121 ;  /* 0x000000798274723e */ /* 0x000fe400000010ff */
[----:B------:R-:W-:Y:S02]  /*c3a0*/  F2FP.BF16.F32.PACK_AB R119, R154, R147 ;  /* 0x000000939a77723e */ /* 0x000fe400000010ff */
[----:B------:R-:W-:Y:S02]  /*c3b0*/  LOP3.LUT R162, R158, R162, R160, 0xfe, !PT ;  /* 0x000000a29ea27212 */ /* 0x000fe400078efea0 */
[----:B------:R-:W-:Y:S01]  /*c3c0*/  LEA R158, P0, R155, UR14, 0x3 ;  /* 0x0000000e9b9e7c11 */ /* 0x000fe2000f8018ff */
[----:B------:R0:W-:Y:S01]  /*c3d0*/  STG.E.128 desc[UR4][R156.64], R116 ;  /* 0x000000749c007986 */ /* 0x0001e2000c101d04 */
[----:B------:R-:W-:-:S02]  /*c3e0*/  LOP3.LUT R161, R159, R153, R161, 0xfe, !PT ;  /* 0x000000999fa17212 */ /* 0x000fc400078efea1 */
[----:B------:R-:W-:Y:S02]  /*c3f0*/  LEA.HI.X R159, R155, UR15, RZ, 0x3, P0 ;  /* 0x0000000f9b9f7c11 */ /* 0x000fe400080f1cff */
[----:B0-----:R-:W-:-:S04]  /*c400*/  SEL R117, RZ, 0x1, P6 ;  /* 0x00000001ff757807 */ /* 0x001fc80003000000 */
[----:B------:R-:W-:-:S05]  /*c410*/  LOP3.LUT R160, R162, R117, RZ, 0xfc, !PT ;  /* 0x00000075a2a07212 */ /* 0x000fca00078efcff */
[----:B------:R3:W-:Y:S02]  /*c420*/  STG.E.64 desc[UR4][R158.64], R160 ;  /* 0x000000a09e007986 */ /* 0x0007e4000c101b04 */
.L_x_8650:
[----:B------:R-:W-:Y:S05]  /*c430*/  BSYNC B1 ;  /* 0x0000000000017941 */ /* 0x000fea0003800000 */
.L_x_8649:
[----:B012---:R-:W-:Y:S01]  /*c440*/  FADD.FTZ R116, RZ, R0 ;  /* 0x00000000ff747221 */ /* 0x007fe20000010000 */
        /* <DEDUP_REMOVED lines=125> */
.L_x_8728:
        /* <DEDUP_REMOVED lines=27> */
[--C-:B------:R-:W-:Y:S01]  /*cdd0*/  FADD.FTZ R118, R124, -R151.reuse ;  /* 0x800000977c767221 */ /* 0x100fe20000010000 */
[C---:B------:R-:W-:Y:S01]  /*cde0*/  FMUL.FTZ R158, R153.reuse, R158 ;  /* 0x0000009e999e7220 */ /* 0x040fe20000410000 */
[C---:B------:R-:W-:Y:S01]  /*cdf0*/  FMUL.FTZ R155, R153.reuse, R162 ;  /* 0x000000a2999b7220 */ /* 0x040fe20000410000 */
[----:B------:R-:W-:Y:S01]  /*ce00*/  FMUL.FTZ R164, R153, R164 ;  /* 0x000000a499a47220 */ /* 0x000fe20000410000 */
[----:B------:R-:W-:Y:S01]  /*ce10*/  F2FP.BF16.F32.PACK_AB R116, R117, R116 ;  /* 0x000000747574723e */ /* 0x000fe200000010ff */
[----:B------:R-:W-:Y:S01]  /*ce20*/  FMUL.FTZ R117, R153, R118 ;  /* 0x0000007699757220 */ /* 0x000fe20000410000 */
[----:B------:R-:W-:Y:S01]  /*ce30*/  FADD.FTZ R118, R132, -R151 ;  /* 0x8000009784767221 */ /* 0x000fe20000010000 */
[----:B------:R-:W-:Y:S01]  /*ce40*/  FFMA.FTZ R158, R107, R158, R115 ;  /* 0x0000009e6b9e7223 */ /* 0x000fe20000010073 */
[----:B------:R-:W-:Y:S01]  /*ce50*/  FFMA.FTZ R155, R102, R155, R110 ;  /* 0x0000009b669b7223 */ /* 0x000fe2000001006e */
[----:B------:R-:W-:Y:S01]  /*ce60*/  FFMA.FTZ R117, R106, R117, R114 ;  /* 0x000000756a757223 */ /* 0x000fe20000010072 */
[----:B------:R-:W-:Y:S01]  /*ce70*/  FMUL.FTZ R119, R153, R118 ;  /* 0x0000007699777220 */ /* 0x000fe20000410000 */
[----:B------:R-:W-:Y:S01]  /*ce80*/  FADD.FTZ R118, R141, -R151 ;  /* 0x800000978d767221 */ /* 0x000fe20000010000 */
[----:B------:R-:W-:-:S02]  /*ce90*/  FFMA.FTZ R164, R103, R164, R111 ;  /* 0x000000a467a47223 */ /* 0x000fc4000001006f */
[----:B------:R-:W-:Y:S01]  /*cea0*/  F2FP.BF16.F32.PACK_AB R117, R158, R117 ;  /* 0x000000759e75723e */ /* 0x000fe200000010ff */
[----:B------:R-:W-:Y:S01]  /*ceb0*/  FMUL.FTZ R160, R153, R118 ;  /* 0x0000007699a07220 */ /* 0x000fe20000410000 */
[----:B------:R-:W-:Y:S01]  /*cec0*/  FFMA.FTZ R118, R100, R119, R108 ;  /* 0x0000007764767223 */ /* 0x000fe2000001006c */
[C---:B0-----:R-:W-:Y:S01]  /*ced0*/  IMAD.WIDE.U32 R156, R140.reuse, 0x10, R156 ;  /* 0x000000108c9c7825 */ /* 0x041fe200078e009c */
[----:B------:R-:W-:-:S03]  /*cee0*/  IADD3 R140, R140, 0x20, RZ ;  /* 0x000000208c8c7810 */ /* 0x000fc60007ffe0ff */
[----:B------:R-:W-:-:S05]  /*cef0*/  FFMA.FTZ R119, R101, R160, R109 ;  /* 0x000000a065777223 */ /* 0x000fca000001006d */
[----:B------:R-:W-:Y:S02]  /*cf00*/  F2FP.BF16.F32.PACK_AB R118, R119, R118 ;  /* 0x000000767776723e */ /* 0x000fe400000010ff */
[----:B------:R-:W-:-:S05]  /*cf10*/  F2FP.BF16.F32.PACK_AB R119, R164, R155 ;  /* 0x0000009ba477723e */ /* 0x000fca00000010ff */
[----:B------:R1:W-:Y:S02]  /*cf20*/  STG.E.128 desc[UR4][R156.64], R116 ;  /* 0x000000749c007986 */ /* 0x0003e4000c101d04 */
.L_x_8709:
[----:B------:R-:W-:Y:S05]  /*cf30*/  BSYNC B1 ;  /* 0x0000000000017941 */ /* 0x000fea0003800000 */
.L_x_8708:
        /* <DEDUP_REMOVED lines=29> */
[----:B0-----:R-:W-:-:S04]  /*d110*/  IMAD.WIDE.U32 R156, R140, 0x10, R156 ;  /* 0x000000108c9c7825 */ /* 0x001fc800078e009c */
[----:B------:R-:W-:Y:S01]  /*d120*/  FFMA.FTZ R119, R77, R160, R85 ;  /* 0x000000a04d777223 */ /* 0x000fe20000010055 */
[----:B------:R-:W-:-:S04]  /*d130*/  VIADD R140, R140, 0x20 ;  /* 0x000000208c8c7836 */ /* 0x000fc80000000000 */
[----:B------:R-:W-:Y:S02]  /*d140*/  F2FP.BF16.F32.PACK_AB R118, R119, R118 ;  /* 0x000000767776723e */ /* 0x000fe400000010ff */
[----:B------:R-:W-:-:S05]  /*d150*/  F2FP.BF16.F32.PACK_AB R119, R164, R155 ;  /* 0x0000009ba477723e */ /* 0x000fca00000010ff */
[----:B------:R2:W-:Y:S02]  /*d160*/  STG.E.128 desc[UR4][R156.64], R116 ;  /* 0x000000749c007986 */ /* 0x0005e4000c101d04 */
.L_x_8711:
[----:B------:R-:W-:Y:S05]  /*d170*/  BSYNC B1 ;  /* 0x0000000000017941 */ /* 0x000fea0003800000 */
.L_x_8710:
        /* <DEDUP_REMOVED lines=35> */
.L_x_8713:
[----:B------:R-:W-:Y:S05]  /*d3b0*/  BSYNC B1 ;  /* 0x0000000000017941 */ /* 0x000fea0003800000 */
.L_x_8712:
        /* <DEDUP_REMOVED lines=34> */
.L_x_8715:
[----:B------:R-:W-:Y:S05]  /*d5e0*/  BSYNC B1 ;  /* 0x0000000000017941 */ /* 0x000fea0003800000 */
.L_x_8714:
[----:B01234-:R-:W0:Y:S02]  /*d5f0*/  LDC.64 R116, c[0x0][0x210] ;  /* 0x00008400ff747b82 */ /* 0x01fe240000000a00 */
[----:B0-----:R-:W-:-:S05]  /*d600*/  IMAD R8, R116, 0x4, R8 ;  /* 0x0000000474087824 */ /* 0x001fca00078e0208 */
[----:B------:R-:W-:-:S13]  /*d610*/  ISETP.GE.AND P0, PT, R8, R117, PT ;  /* 0x000000750800720c */ /* 0x000fda0003f06270 */
[----:B------:R-:W-:Y:S05]  /*d620*/  @!P0 BRA `(.L_x_8716) ;  /* 0xffffff3400c88947 */ /* 0x000fea000383ffff */
[----:B------:R-:W-:Y:S05]  /*d630*/  BSYNC B0 ;  /* 0x0000000000007941 */ /* 0x000fea0003800000 */
.L_x_8474:
[----:B------:R-:W-:Y:S05]  /*d640*/  EXIT ;  /* 0x000000000000794d */ /* 0x000fea0003800000 */
.L_x_8707:
[----:B------:R-:W-:Y:S01]  /*d650*/  HFMA2.MMA R162, -RZ, RZ, 0, 1.847743988037109375e-06 ;  /* 0x0000001fffa27435 */ /* 0x000fe200000001ff */
[----:B------:R-:W-:Y:S01]  /*d660*/  BSSY B1, `(.L_x_8717) ;  /* 0x0000007000017945 */ /* 0x000fe20003800000 */
[----:B---3--:R-:W-:Y:S01]  /*d670*/  MOV R160, R116 ;  /* 0x0000007400a07202 */ /* 0x008fe20000000f00 */
[----:B------:R-:W-:Y:S02]  /*d680*/  IMAD.MOV.U32 R159, RZ, RZ, 0x1 ;  /* 0x00000001ff9f7424 */ /* 0x000fe400078e00ff */
[----:B------:R-:W-:-:S07]  /*d690*/  IMAD.MOV.U32 R157, RZ, RZ, -0x1 ;  /* 0xffffffffff9d7424 */ /* 0x000fce00078e00ff */
[----:B-----5:R-:W-:Y:S05]  /*d6a0*/  WARPSYNC.COLLECTIVE R157, `(.L_x_8718) ;  /* 0x000000009d087348 */ /* 0x020fea0003c00000 */
[----:B------:R0:W1:Y:S02]  /*d6b0*/  SHFL.BFLY P4, R153, R160, R159, R162 ;  /* 0x0c00009fa0997389 */ /* 0x00006400000800a2 */
[----:B01---5:R-:W-:Y:S01]  /*d6c0*/  ENDCOLLECTIVE ;  /* 0x000000000000791b */ /* 0x023fe20003800000 */
.L_x_8718:
[----:B------:R-:W-:Y:S05]  /*d6d0*/  BSYNC B1 ;  /* 0x0000000000017941 */ /* 0x000fea0003800000 */
.L_x_8717:
        /* <DEDUP_REMOVED lines=9> */
.L_x_8719:
[----:B------:R-:W-:Y:S02]  /*d770*/  IMAD.MOV.U32 R159, RZ, RZ, 0x4 ;  /* 0x00000004ff9f7424 */ /* 0x000fe400078e00ff */
[----:B------:R-:W-:-:S04]  /*d780*/  IMAD.MOV.U32 R117, RZ, RZ, R153 ;  /* 0x000000ffff757224 */ /* 0x000fc800078e0099 */
[----:B------:R-:W-:-:S05]  /*d790*/  FADD.FTZ R119, R118, R117 ;  /* 0x0000007576777221 */ /* 0x000fca0000010000 */
[----:B------:R-:W-:-:S07]  /*d7a0*/  MOV R160, R119 ;  /* 0x0000007700a07202 */ /* 0x000fce0000000f00 */
[----:B------:R-:W-:Y:S05]  /*d7b0*/  WARPSYNC.COLLECTIVE R157, `(.L_x_8720) ;  /* 0x000000009d087348 */ /* 0x000fea0003c00000 */
[----:B------:R0:W1:Y:S02]  /*d7c0*/  SHFL.BFLY P4, R153, R160, R159, R162 ;  /* 0x0c00009fa0997389 */ /* 0x00006400000800a2 */
[----:B01----:R-:W-:Y:S01]  /*d7d0*/  ENDCOLLECTIVE ;  /* 0x000000000000791b */ /* 0x003fe20003800000 */
.L_x_8720:
[----:B------:R-:W-:Y:S01]  /*d7e0*/  HFMA2.MMA R159, -RZ, RZ, 0, 4.76837158203125e-07 ;  /* 0x00000008ff9f7435 */ /* 0x000fe200000001ff */
[----:B------:R-:W-:-:S05]  /*d7f0*/  MOV R156, R153 ;  /* 0x00000099009c7202 */ /* 0x000fca0000000f00 */
[----:B------:R-:W-:-:S04]  /*d800*/  FADD.FTZ R156, R119, R156 ;  /* 0x0000009c779c7221 */ /* 0x000fc80000010000 */
[----:B------:R-:W-:-:S07]  /*d810*/  IMAD.MOV.U32 R160, RZ, RZ, R156 ;  /* 0x000000ffffa07224 */ /* 0x000fce00078e009c */
[----:B------:R-:W-:Y:S05]  /*d820*/  WARPSYNC.COLLECTIVE R157, `(.L_x_8721) ;  /* 0x000000009d087348 */ /* 0x000fea0003c00000 */
[----:B------:R0:W1:Y:S02]  /*d830*/  SHFL.BFLY P4, R153, R160, R159, R162 ;  /* 0x0c00009fa0997389 */ /* 0x00006400000800a2 */
[----:B01----:R-:W-:Y:S01]  /*d840*/  ENDCOLLECTIVE ;  /* 0x000000000000791b */ /* 0x003fe20003800000 */
.L_x_8721:
        /* <DEDUP_REMOVED lines=8> */
.L_x_8722:
        /* <DEDUP_REMOVED lines=73> */
.L_x_8723:
[----:B------:R-:W-:Y:S02]  /*dd60*/  IMAD.MOV.U32 R159, RZ, RZ, 0x2 ;  /* 0x00000002ff9f7424 */ /* 0x000fe400078e00ff */
[----:B------:R-:W-:-:S04]  /*dd70*/  IMAD.MOV.U32 R119, RZ, RZ, R153 ;  /* 0x000000ffff777224 */ /* 0x000fc800078e0099 */
[----:B------:R-:W-:-:S05]  /*dd80*/  FADD.FTZ R119, R116, R119 ;  /* 0x0000007774777221 */ /* 0x000fca0000010000 */
[----:B------:R-:W-:-:S07]  /*dd90*/  MOV R160, R119 ;  /* 0x0000007700a07202 */ /* 0x000fce0000000f00 */
[----:B------:R-:W-:Y:S05]  /*dda0*/  WARPSYNC.COLLECTIVE R157, `(.L_x_8724) ;  /* 0x000000009d087348 */ /* 0x000fea0003c00000 */
[----:B------:R0:W1:Y:S02]  /*ddb0*/  SHFL.BFLY P4, R153, R160, R159, R162 ;  /* 0x0c00009fa0997389 */ /* 0x00006400000800a2 */
[----:B01----:R-:W-:Y:S01]  /*ddc0*/  ENDCOLLECTIVE ;  /* 0x000000000000791b */ /* 0x003fe20003800000 */
.L_x_8724:
[----:B------:R-:W-:Y:S01]  /*ddd0*/  HFMA2.MMA R159, -RZ, RZ, 0, 2.384185791015625e-07 ;  /* 0x00000004ff9f7435 */ /* 0x000fe200000001ff */
[----:B------:R-:W-:-:S05]  /*dde0*/  MOV R118, R153 ;  /* 0x0000009900767202 */ /* 0x000fca0000000f00 */
[----:B------:R-:W-:-:S04]  /*ddf0*/  FADD.FTZ R118, R119, R118 ;  /* 0x0000007677767221 */ /* 0x000fc80000010000 */
[----:B------:R-:W-:-:S07]  /*de00*/  IMAD.MOV.U32 R160, RZ, RZ, R118 ;  /* 0x000000ffffa07224 */ /* 0x000fce00078e0076 */
[----:B------:R-:W-:Y:S05]  /*de10*/  WARPSYNC.COLLECTIVE R157, `(.L_x_8725) ;  /* 0x000000009d087348 */ /* 0x000fea0003c00000 */
[----:B------:R0:W1:Y:S02]  /*de20*/  SHFL.BFLY P4, R153, R160, R159, R162 ;  /* 0x0c00009fa0997389 */ /* 0x00006400000800a2 */
[----:B01----:R-:W-:Y:S01]  /*de30*/  ENDCOLLECTIVE ;  /* 0x000000000000791b */ /* 0x003fe20003800000 */
.L_x_8725:
[----:B------:R-:W-:Y:S02]  /*de40*/  IMAD.MOV.U32 R159, RZ, RZ, 0x8 ;  /* 0x00000008ff9f7424 */ /* 0x000fe400078e00ff */
[----:B------:R-:W-:-:S04]  /*de50*/  IMAD.MOV.U32 R151, RZ, RZ, R153 ;  /* 0x000000ffff977224 */ /* 0x000fc800078e0099 */
[----:B------:R-:W-:-:S05]  /*de60*/  FADD.FTZ R151, R118, R151 ;  /* 0x0000009776977221 */ /* 0x000fca0000010000 */
[----:B------:R-:W-:-:S07]  /*de70*/  MOV R160, R151 ;  /* 0x0000009700a07202 */ /* 0x000fce0000000f00 */
[----:B------:R-:W-:Y:S05]  /*de80*/  WARPSYNC.COLLECTIVE R157, `(.L_x_8726) ;  /* 0x000000009d087348 */ /* 0x000fea0003c00000 */
[----:B------:R0:W1:Y:S02]  /*de90*/  SHFL.BFLY P4, R153, R160, R159, R162 ;  /* 0x0c00009fa0997389 */ /* 0x00006400000800a2 */
[----:B01----:R-:W-:Y:S01]  /*dea0*/  ENDCOLLECTIVE ;  /* 0x000000000000791b */ /* 0x003fe20003800000 */
.L_x_8726:
[----:B------:R-:W-:Y:S01]  /*deb0*/  HFMA2.MMA R159, -RZ, RZ, 0, 9.5367431640625e-07 ;  /* 0x00000010ff9f7435 */ /* 0x000fe200000001ff */
[----:B------:R-:W-:-:S05]  /*dec0*/  MOV R156, R153 ;  /* 0x00000099009c7202 */ /* 0x000fca0000000f00 */
[----:B------:R-:W-:-:S04]  /*ded0*/  FADD.FTZ R156, R151, R156 ;  /* 0x0000009c979c7221 */ /* 0x000fc80000010000 */
[----:B------:R-:W-:-:S07]  /*dee0*/  IMAD.MOV.U32 R160, RZ, RZ, R156 ;  /* 0x000000ffffa07224 */ /* 0x000fce00078e009c */
[----:B------:R-:W-:Y:S05]  /*def0*/  WARPSYNC.COLLECTIVE R157, `(.L_x_8727) ;  /* 0x000000009d087348 */ /* 0x000fea0003c00000 */
[----:B------:R0:W1:Y:S02]  /*df00*/  SHFL.BFLY P4, R153, R160, R159, R162 ;  /* 0x0c00009fa0997389 */ /* 0x00006400000800a2 */
[----:B01----:R-:W-:Y:S01]  /*df10*/  ENDCOLLECTIVE ;  /* 0x000000000000791b */ /* 0x003fe20003800000 */
.L_x_8727:
[----:B------:R-:W-:Y:S05]  /*df20*/  BRA `(.L_x_8728) ;  /* 0xffffffec003c7947 */ /* 0x000fea000383ffff */
.L_x_8729:
        /* <DEDUP_REMOVED lines=13> */
.L_x_30458:


//--------------------- .text._ZN10layer_norm13ln_fwd_kernelINS_13Kernel_traitsIf13__nv_bfloat16S2_S2_fjLj1024ELj1ELj4ELj1ELj16ENS_18Kernel_traits_baseILj1024EfS2_S2_S2_fjLj128EEEEELb1ELb1ELb0ELb1EEEvNS_9FwdParamsE --------------------------
	.section	.text._ZN10layer_norm13ln_fwd_kernelINS_13Kernel_traitsIf13__nv_bfloat16S2_S2_fjLj1024ELj1ELj4ELj1ELj16ENS_18Kernel_traits_baseILj1024EfS2_S2_S2_fjLj128EEEEELb1ELb1ELb0ELb1EEEvNS_9FwdParamsE,"ax",@progbits
	.align	128
        .global         _ZN10layer_norm13ln_fwd_kernelINS_13Kernel_traitsIf13__nv_bfloat16S2_S2_fjLj1024ELj1ELj4ELj1ELj16ENS_18Kernel_traits_baseILj1024EfS2_S2_S2_fjLj128EEEEELb1ELb1ELb0ELb1EEEvNS_9FwdParamsE
        .type           _ZN10layer_norm13ln_fwd_kernelINS_13Kernel_traitsIf13__nv_bfloat16S2_S2_fjLj1024ELj1ELj4ELj1ELj16ENS_18Kernel_traits_baseILj1024EfS2_S2_S2_fjLj128EEEEELb1ELb1ELb0ELb1EEEvNS_9FwdParamsE,@function
        .size           _ZN10layer_norm13ln_fwd_kernelINS_13Kernel_traitsIf13__nv_bfloat16S2_S2_fjLj1024ELj1ELj4ELj1ELj16ENS_18Kernel_traits_baseILj1024EfS2_S2_S2_fjLj128EEEEELb1ELb1ELb0ELb1EEEvNS_9FwdParamsE,(.L_x_30459 - _ZN10layer_norm13ln_fwd_kernelINS_13Kernel_traitsIf13__nv_bfloat16S2_S2_fjLj1024ELj1ELj4ELj1ELj16ENS_18Kernel_traits_baseILj1024EfS2_S2_S2_fjLj128EEEEELb1ELb1ELb0ELb1EEEvNS_9FwdParamsE)
        .other          _ZN10layer_norm13ln_fwd_kernelINS_13Kernel_traitsIf13__nv_bfloat16S2_S2_fjLj1024ELj1ELj4ELj1ELj16ENS_18Kernel_traits_baseILj1024EfS2_S2_S2_fjLj128EEEEELb1ELb1ELb0ELb1EEEvNS_9FwdParamsE,@"STO_CUDA_ENTRY STV_DEFAULT"
_ZN10layer_norm13ln_fwd_kernelINS_13Kernel_traitsIf13__nv_bfloat16S2_S2_fjLj1024ELj1ELj4ELj1ELj16ENS_18Kernel_traits_baseILj1024EfS2_S2_S2_fjLj128EEEEELb1ELb1ELb0ELb1EEEvNS_9FwdParamsE:
.text._ZN10layer_norm13ln_fwd_kernelINS_13Kernel_traitsIf13__nv_bfloat16S2_S2_fjLj1024ELj1ELj4ELj1ELj16ENS_18Kernel_traits_baseILj1024EfS2_S2_S2_fjLj128EEEEELb1ELb1ELb0ELb1EEEvNS_9FwdParamsE:
[----:B------:R-:W-:Y:S08]  /*0000*/  LDC R1, c[0x0][0x28] ;  /* 0x00000a00ff017b82 */ /* 0x000ff00000000800 */
[----:B------:R-:W0:Y:S01]  /*0010*/  LDC R142, c[0x0][0x2e8] ;  /* 0x0000ba00ff8e7b82 */ /* 0x000e220000000800 */
[----:B------:R-:W-:Y:S01]  /*0020*/  ULDC.U8 UR4, c[0x0][0x2f4] ;  /* 0x0000bd0000047ab9 */ /* 0x000fe20000000000 */
[----:B------:R-:W-:Y:S01]  /*0030*/  ULDC.64 UR6, c[0x0][0x2e0] ;  /* 0x0000b80000067ab9 */ /* 0x000fe20000000a00 */
[----:B------:R-:W-:Y:S01]  /*0040*/  ISETP.NE.AND P0, PT, RZ, UR4, PT ;  /* 0x00000004ff007c0c */ /* 0x000fe2000bf05270 */
[----:B------:R-:W-:Y:S01]  /*0050*/  ULDC.64 UR4, c[0x0][0x208] ;  /* 0x0000820000047ab9 */ /* 0x000fe20000000a00 */
[----:B------:R-:W-:Y:S01]  /*0060*/  MOV R2, UR6 ;  /* 0x0000000600027c02 */ /* 0x000fe20008000f00 */
[----:B------:R-:W-:-:S02]  /*0070*/  IMAD.U32 R3, RZ, RZ, UR7 ;  /* 0x00000007ff037e24 */ /* 0x000fc4000f8e00ff */
[----:B------:R-:W1:Y:S01]  /*0080*/  LDC R143, c[0x0][0x2ec] ;  /* 0x0000bb00ff8f7b82 */ /* 0x000e620000000800 */
[----:B------:R-:W2:Y:S01]  /*0090*/  S2R R0, SR_TID.X ;  /* 0x0000000000007919 */ /* 0x000ea20000002100 */
[----:B------:R-:W2:Y:S01]  /*00a0*/  S2R R14, SR_CTAID.X ;  /* 0x00000000000e7919 */ /* 0x000ea20000002500 */
[----:B------:R-:W-:Y:S01]  /*00b0*/  ULDC UR8, c[0x0][0x0] ;  /* 0x0000000000087ab9 */ /* 0x000fe20000000800 */
[----:B------:R-:W-:-:S04]  /*00c0*/  ULDC.64 UR10, c[0x0][0x260] ;  /* 0x00009800000a7ab9 */ /* 0x000fc80000000a00 */
[----:B------:R-:W3:Y:S01]  /*00d0*/  @P0 LDC R9, c[0x0][0x2f0] ;  /* 0x0000bc00ff090b82 */ /* 0x000ee20000000800 */
[----:B------:R-:W4:Y:S01]  /*00e0*/  @P0 LDG.E.64 R2, desc[UR4][R2.64] ;  /* 0x0000000402020981 */ /* 0x000f22000c1e1b00 */
[----:B------:R-:W-:Y:S01]  /*00f0*/  ULDC.64 UR12, c[0x0][0x278] ;  /* 0x00009e00000c7ab9 */ /* 0x000fe20000000a00 */
        /* <DEDUP_REMOVED lines=20> */
[----:B------:R-:W-:-:S02]  /*0240*/  @P0 R2UR UR7, R3 ;  /* 0x00000000030702ca */ /* 0x000fc400000e0000 */
[----:B---3--:R-:W-:-:S04]  /*0250*/  @P0 IADD3 R142, P1, R4, R9, RZ ;  /* 0x00000009048e0210 */ /* 0x008fc80007f3e0ff */
[----:B------:R-:W-:Y:S01]  /*0260*/  @P0 IADD3.X R143, RZ, R5, RZ, P1, !PT ;  /* 0x00000005ff8f0210 */ /* 0x000fe20000ffe4ff */
[----:B--2---:R-:W-:-:S06]  /*0270*/  IMAD R4, R14, UR8, R0 ;  /* 0x000000080e047c24 */ /* 0x004fcc000f8e0200 */
[----:B------:R-:W-:Y:S01]  /*0280*/  UIADD3 UR17, UR7, -0x4498517b, URZ ;  /* 0xbb67ae8507117890 */ /* 0x000fe2000fffe03f */
[--C-:B------:R-:W-:Y:S01]  /*0290*/  SHF.R.U64 R5, R142, 0x2, R143.reuse ;  /* 0x000000028e057819 */ /* 0x100fe2000000128f */
[----:B------:R-:W-:Y:S01]  /*02a0*/  IMAD.WIDE.U32 R8, R4, -0x326172a9, RZ ;  /* 0xcd9e8d5704087825 */ /* 0x000fe200078e00ff */
[----:B------:R-:W-:Y:S01]  /*02b0*/  SHF.R.U32.HI R6, RZ, 0x2, R143 ;  /* 0x00000002ff067819 */ /* 0x000fe2000001168f */
[----:B------:R-:W-:Y:S02]  /*02c0*/  UIADD3 UR16, UR6, -0x61c88647, URZ ;  /* 0x9e3779b906107890 */ /* 0x000fe4000fffe03f */
[----:B------:R-:W-:Y:S01]  /*02d0*/  IMAD.WIDE.U32 R2, R5, -0x2daee0ad, RZ ;  /* 0xd2511f5305027825 */ /* 0x000fe200078e00ff */
[----:B------:R-:W-:Y:S01]  /*02e0*/  LOP3.LUT R10, R9, UR6, R6, 0x96, !PT ;  /* 0x00000006090a7c12 */ /* 0x000fe2000f8e9606 */
[----:B------:R-:W-:Y:S02]  /*02f0*/  UIADD3 UR18, UR6, 0x3c6ef372, URZ ;  /* 0x3c6ef37206127890 */ /* 0x000fe4000fffe03f */
[----:B------:R-:W-:-:S02]  /*0300*/  UIADD3 UR19, UR7, 0x76cf5d0a, URZ ;  /* 0x76cf5d0a07137890 */ /* 0x000fc4000fffe03f */
[----:B------:R-:W-:Y:S01]  /*0310*/  LOP3.LUT R12, R3, UR7, RZ, 0x3c, !PT ;  /* 0x00000007030c7c12 */ /* 0x000fe2000f8e3cff */
[----:B------:R-:W-:Y:S01]  /*0320*/  IMAD.WIDE.U32 R10, R10, -0x2daee0ad, RZ ;  /* 0xd2511f530a0a7825 */ /* 0x000fe200078e00ff */
[----:B------:R-:W-:Y:S02]  /*0330*/  UIADD3 UR21, UR7, 0x32370b8f, URZ ;  /* 0x32370b8f07157890 */ /* 0x000fe4000fffe03f */
[----:B------:R-:W-:Y:S01]  /*0340*/  UIADD3 UR20, UR6, -0x255992d5, URZ ;  /* 0xdaa66d2b06147890 */ /* 0x000fe2000fffe03f */
[----:B------:R-:W-:Y:S01]  /*0350*/  IMAD.WIDE.U32 R12, R12, -0x326172a9, RZ ;  /* 0xcd9e8d570c0c7825 */ /* 0x000fe200078e00ff */
[----:B------:R-:W-:Y:S01]  /*0360*/  LOP3.LUT R9, R11, UR17, R2, 0x96, !PT ;  /* 0x000000110b097c12 */ /* 0x000fe2000f8e9602 */
[----:B------:R-:W-:Y:S02]  /*0370*/  UIADD3 UR22, UR6, 0x78dde6e4, URZ ;  /* 0x78dde6e406167890 */ /* 0x000fe4000fffe03f */
[----:B------:R-:W-:Y:S01]  /*0380*/  UIADD3 UR23, UR7, -0x126145ec, URZ ;  /* 0xed9eba1407177890 */ /* 0x000fe2000fffe03f */
[----:B------:R-:W-:Y:S01]  /*0390*/  LOP3.LUT R2, R13, UR16, R8, 0x96, !PT ;  /* 0x000000100d027c12 */ /* 0x000fe2000f8e9608 */
[----:B------:R-:W-:Y:S01]  /*03a0*/  IMAD.WIDE.U32 R8, R9, -0x326172a9, RZ ;  /* 0xcd9e8d5709087825 */ /* 0x000fe200078e00ff */
[----:B------:R-:W-:-:S02]  /*03b0*/  UIADD3 UR25, UR7, -0x56f99767, URZ ;  /* 0xa906689907197890 */ /* 0x000fc4000fffe03f */
[----:B------:R-:W-:Y:S01]  /*03c0*/  UIADD3 UR24, UR6, 0x1715609d, URZ ;  /* 0x1715609d06187890 */ /* 0x000fe2000fffe03f */
[----:B------:R-:W-:Y:S01]  /*03d0*/  IMAD.WIDE.U32 R2, R2, -0x2daee0ad, RZ ;  /* 0xd2511f5302027825 */ /* 0x000fe200078e00ff */
[----:B------:R-:W-:Y:S01]  /*03e0*/  LOP3.LUT R11, R9, UR18, R12, 0x96, !PT ;  /* 0x00000012090b7c12 */ /* 0x000fe2000f8e960c */
[----:B------:R-:W-:Y:S02]  /*03f0*/  UIADD3 UR26, UR6, -0x4ab325aa, URZ ;  /* 0xb54cda56061a7890 */ /* 0x000fe4000fffe03f */
[----:B------:R-:W-:Y:S01]  /*0400*/  UIADD3 UR27, UR7, 0x646e171e, URZ ;  /* 0x646e171e071b7890 */ /* 0x000fe2000fffe03f */
[----:B------:R-:W-:Y:S01]  /*0410*/  LOP3.LUT R12, R3, UR19, R10, 0x96, !PT ;  /* 0x00000013030c7c12 */ /* 0x000fe2000f8e960a */
[----:B------:R-:W-:Y:S01]  /*0420*/  IMAD.WIDE.U32 R10, R11, -0x2daee0ad, RZ ;  /* 0xd2511f530b0a7825 */ /* 0x000fe200078e00ff */
[----:B------:R-:W-:Y:S02]  /*0430*/  UIADD3 UR28, UR6, 0x5384540f, URZ ;  /* 0x5384540f061c7890 */ /* 0x000fe4000fffe03f */
[----:B------:R-:W-:Y:S01]  /*0440*/  UIADD3 UR29, UR7, 0x1fd5c5a3, URZ ;  /* 0x1fd5c5a3071d7890 */ /* 0x000fe2000fffe03f */
[----:B------:R-:W-:Y:S01]  /*0450*/  IMAD.WIDE.U32 R12, R12, -0x326172a9, RZ ;  /* 0xcd9e8d570c0c7825 */ /* 0x000fe200078e00ff */
[----:B------:R-:W-:Y:S01]  /*0460*/  LOP3.LUT R9, R11, UR21, R2, 0x96, !PT ;  /* 0x000000150b097c12 */ /* 0x000fe2000f8e9602 */
[----:B------:R-:W-:Y:S01]  /*0470*/  UIADD3 UR31, UR7, -0x24c28bd8, URZ ;  /* 0xdb3d7428071f7890 */ /* 0x000fe2000fffe03f */
        /* <DEDUP_REMOVED lines=13> */
[----:B------:R-:W-:-:S05]  /*0550*/  LOP3.LUT R12, R3, UR27, R10, 0x96, !PT ;  /* 0x0000001b030c7c12 */ /* 0x000fca000f8e960a */
[----:B------:R-:W-:-:S04]  /*0560*/  IMAD.WIDE.U32 R12, R12, -0x326172a9, RZ ;  /* 0xcd9e8d570c0c7825 */ /* 0x000fc800078e00ff */
[----:B------:R-:W-:Y:S01]  /*0570*/  IMAD.WIDE.U32 R10, R11, -0x2daee0ad, RZ ;  /* 0xd2511f530b0a7825 */ /* 0x000fe200078e00ff */
[----:B------:R-:W-:-:S04]  /*0580*/  LOP3.LUT R8, R13, UR28, R8, 0x96, !PT ;  /* 0x0000001c0d087c12 */ /* 0x000fc8000f8e9608 */
[----:B------:R-:W-:Y:S01]  /*0590*/  LOP3.LUT R15, R11, UR29, R2, 0x96, !PT ;  /* 0x0000001d0b0f7c12 */ /* 0x000fe2000f8e9602 */
[----:B------:R-:W-:Y:S01]  /*05a0*/  IMAD.HI.U32 R3, R8, -0x2daee0ad, RZ ;  /* 0xd2511f5308037827 */ /* 0x000fe200078e00ff */
[----:B------:R-:W-:Y:S02]  /*05b0*/  SHF.L.U32 R2, R0, 0x5, RZ ;  /* 0x0000000500027819 */ /* 0x000fe400000006ff */
[----:B------:R-:W-:Y:S02]  /*05c0*/  ISETP.NE.U32.AND P0, PT, RZ, UR8, PT ;  /* 0x00000008ff007c0c */ /* 0x000fe4000bf05070 */
[----:B------:R-:W-:Y:S02]  /*05d0*/  LOP3.LUT R16, R3, UR31, R10, 0x96, !PT ;  /* 0x0000001f03107c12 */ /* 0x000fe4000f8e960a */
[----:B------:R-:W-:Y:S02]  /*05e0*/  LOP3.LUT R10, R2, 0x3e0, RZ, 0xc0, !PT ;  /* 0x000003e0020a7812 */ /* 0x000fe400078ec0ff */
[----:B------:R-:W-:-:S02]  /*05f0*/  ISETP.NE.AND.EX P0, PT, RZ, UR9, PT, P0 ;  /* 0x00000009ff007c0c */ /* 0x000fc4000bf05300 */
[C---:B------:R-:W-:Y:S02]  /*0600*/  IADD3 R2, P1, R10.reuse, UR10, RZ ;  /* 0x0000000a0a027c10 */ /* 0x040fe4000ff3e0ff */
[----:B------:R-:W-:Y:S01]  /*0610*/  IADD3 R10, P2, R10, UR8, RZ ;  /* 0x000000080a0a7c10 */ /* 0x000fe2000ff5e0ff */
[----:B------:R-:W-:-:S04]  /*0620*/  ULDC UR8, c[0x0][0x214] ;  /* 0x0000850000087ab9 */ /* 0x000fc80000000800 */
[----:B------:R-:W-:-:S05]  /*0630*/  IMAD.X R11, RZ, RZ, UR9, P2 ;  /* 0x00000009ff0b7e24 */ /* 0x000fca00090e06ff */
[----:B------:R0:W5:Y:S04]  /*0640*/  @P0 LDG.E.128 R112, desc[UR4][R10.64] ;  /* 0x000000040a700981 */ /* 0x000168000c1e1d00 */
[----:B------:R0:W5:Y:S04]  /*0650*/  @P0 LDG.E.128 R108, desc[UR4][R10.64+0x10] ;  /* 0x000010040a6c0981 */ /* 0x000168000c1e1d00 */
[----:B------:R0:W5:Y:S04]  /*0660*/  @P0 LDG.E.128 R104, desc[UR4][R10.64+0x400] ;  /* 0x000400040a680981 */ /* 0x000168000c1e1d00 */
[----:B------:R0:W5:Y:S04]  /*0670*/  @P0 LDG.E.128 R100, desc[UR4][R10.64+0x410] ;  /* 0x000410040a640981 */ /* 0x000168000c1e1d00 */
[----:B------:R0:W5:Y:S04]  /*0680*/  @P0 LDG.E.128 R96, desc[UR4][R10.64+0x800] ;  /* 0x000800040a600981 */ /* 0x000168000c1e1d00 */
[----:B------:R0:W5:Y:S04]  /*0690*/  @P0 LDG.E.128 R92, desc[UR4][R10.64+0x810] ;  /* 0x000810040a5c0981 */ /* 0x000168000c1e1d00 */
[----:B------:R0:W5:Y:S04]  /*06a0*/  @P0 LDG.E.128 R88, desc[UR4][R10.64+0xc00] ;  /* 0x000c00040a580981 */ /* 0x000168000c1e1d00 */
[----:B------:R0:W5:Y:S01]  /*06b0*/  @P0 LDG.E.128 R84, desc[UR4][R10.64+0xc10] ;  /* 0x000c10040a540981 */ /* 0x000162000c1e1d00 */
[----:B------:R-:W-:-:S05]  /*06c0*/  SHF.R.U32.HI R9, RZ, 0x5, R0 ;  /* 0x00000005ff097819 */ /* 0x000fca0000011600 */
[----:B------:R-:W-:Y:S01]  /*06d0*/  IMAD R9, R14, 0x4, R9 ;  /* 0x000000040e097824 */ /* 0x000fe200078e0209 */
[----:B------:R-:W-:Y:S01]  /*06e0*/  IADD3.X R3, RZ, UR11, RZ, P1, !PT ;  /* 0x0000000bff037c10 */ /* 0x000fe20008ffe4ff */
[----:B------:R-:W-:Y:S01]  /*06f0*/  UIADD3 UR30, UR6, -0xe443238, URZ ;  /* 0xf1bbcdc8061e7890 */ /* 0x000fe2000fffe03f */
[----:B------:R-:W-:Y:S02]  /*0700*/  IMAD.HI.U32 R7, R15, -0x326172a9, RZ ;  /* 0xcd9e8d570f077827 */ /* 0x000fe400078e00ff */
[----:B------:R-:W-:Y:S02]  /*0710*/  ISETP.GE.AND P1, PT, R9, UR8, PT ;  /* 0x0000000809007c0c */ /* 0x000fe4000bf26270 */
[----:B------:R-:W-:Y:S02]  /*0720*/  LOP3.LUT R0, R0, 0x1f, RZ, 0xc0, !PT ;  /* 0x0000001f00007812 */ /* 0x000fe400078ec0ff */
[----:B------:R-:W-:Y:S02]  /*0730*/  LOP3.LUT R14, R7, UR30, R12, 0x96, !PT ;  /* 0x0000001e070e7c12 */ /* 0x000fe4000f8e960c */
[----:B------:R-:W-:-:S05]  /*0740*/  LEA R12, P3, R0, UR12, 0x5 ;  /* 0x0000000c000c7c11 */ /* 0x000fca000f8628ff */
[----:B------:R-:W-:Y:S02]  /*0750*/  IMAD.X R13, RZ, RZ, UR13, P3 ;  /* 0x0000000dff0d7e24 */ /* 0x000fe400098e06ff */
[----:B0-----:R-:W-:Y:S06]  /*0760*/  @P1 EXIT ;  /* 0x000000000000194d */ /* 0x001fec0003800000 */
[----:B------:R-:W5:Y:S04]  /*0770*/  LDG.E.128 R48, desc[UR4][R12.64] ;  /* 0x000000040c307981 */ /* 0x000f68000c1e1d00 */
[----:B------:R-:W5:Y:S04]  /*0780*/  LDG.E.128 R44, desc[UR4][R12.64+0x10] ;  /* 0x000010040c2c7981 */ /* 0x000f68000c1e1d00 */
[----:B------:R-:W5:Y:S04]  /*0790*/  LDG.E.128 R40, desc[UR4][R12.64+0x400] ;  /* 0x000400040c287981 */ /* 0x000f68000c1e1d00 */
[----:B------:R-:W5:Y:S04]  /*07a0*/  LDG.E.128 R36, desc[UR4][R12.64+0x410] ;  /* 0x000410040c247981 */ /* 0x000f68000c1e1d00 */
[----:B------:R-:W5:Y:S04]  /*07b0*/  LDG.E.128 R32, desc[UR4][R12.64+0x800] ;  /* 0x000800040c207981 */ /* 0x000f68000c1e1d00 */
[----:B------:R-:W5:Y:S04]  /*07c0*/  LDG.E.128 R28, desc[UR4][R12.64+0x810] ;  /* 0x000810040c1c7981 */ /* 0x000f68000c1e1d00 */
[----:B------:R-:W5:Y:S04]  /*07d0*/  LDG.E.128 R24, desc[UR4][R12.64+0xc00] ;  /* 0x000c00040c187981 */ /* 0x000f68000c1e1d00 */
[----:B------:R-:W5:Y:S01]  /*07e0*/  LDG.E.128 R20, desc[UR4][R12.64+0xc10] ;  /* 0x000c10040c147981 */ /* 0x000f62000c1e1d00 */
[----:B------:R-:W-:Y:S01]  /*07f0*/  UIADD3 UR32, UR6, -0x700cb87f, URZ ;  /* 0x8ff3478106207890 */ /* 0x000fe2000fffe03f */
[----:B------:R-:W-:-:S02]  /*0800*/  IMAD.HI.U32 R7, R16, -0x326172a9, RZ ;  /* 0xcd9e8d5710077827 */ /* 0x000fc400078e00ff */
[----:B------:R-:W5:Y:S01]  /*0810*/  LDG.E.128 R80, desc[UR4][R2.64] ;  /* 0x0000000402507981 */ /* 0x000f62000c1e1d00 */
[----:B------:R-:W-:-:S03]  /*0820*/  UIADD3 UR33, UR7, -0x695add53, URZ ;  /* 0x96a522ad07217890 */ /* 0x000fc6000fffe03f */
[----:B------:R-:W5:Y:S01]  /*0830*/  LDG.E.128 R76, desc[UR4][R2.64+0x10] ;  /* 0x00001004024c7981 */ /* 0x000f62000c1e1d00 */
[----:B------:R-:W-:-:S03]  /*0840*/  ULDC.64 UR8, c[0x0][0x270] ;  /* 0x00009c0000087ab9 */ /* 0x000fc60000000a00 */
[----:B------:R-:W5:Y:S04]  /*0850*/  LDG.E.128 R72, desc[UR4][R2.64+0x400] ;  /* 0x0004000402487981 */ /* 0x000f68000c1e1d00 */
[----:B------:R-:W5:Y:S04]  /*0860*/  LDG.E.128 R68, desc[UR4][R2.64+0x410] ;  /* 0x0004100402447981 */ /* 0x000f68000c1e1d00 */
[----:B------:R-:W5:Y:S04]  /*0870*/  LDG.E.128 R64, desc[UR4][R2.64+0x800] ;  /* 0x0008000402407981 */ /* 0x000f68000c1e1d00 */
[----:B------:R-:W5:Y:S04]  /*0880*/  LDG.E.128 R60, desc[UR4][R2.64+0x810] ;  /* 0x00081004023c7981 */ /* 0x000f68000c1e1d00 */
[----:B------:R-:W5:Y:S04]  /*0890*/  LDG.E.128 R56, desc[UR4][R2.64+0xc00] ;  /* 0x000c000402387981 */ /* 0x000f68000c1e1d00 */
[----:B------:R0:W5:Y:S01]  /*08a0*/  LDG.E.128 R52, desc[UR4][R2.64+0xc10] ;  /* 0x000c100402347981 */ /* 0x000162000c1e1d00 */
[----:B------:R-:W-:Y:S01]  /*08b0*/  BSSY B0, `(.L_x_8730) ;  /* 0x0000c9c000007945 */ /* 0x000fe20003800000 */
[----:B------:R-:W-:Y:S01]  /*08c0*/  UISETP.NE.U32.AND UP0, UPT, UR8, URZ, UPT ;  /* 0x0000003f0800728c */ /* 0x000fe2000bf05070 */
[----:B------:R-:W-:Y:S01]  /*08d0*/  LOP3.LUT R142, R142, 0x3, RZ, 0xc0, !PT ;  /* 0x000000038e8e7812 */ /* 0x000fe200078ec0ff */
[----:B------:R-:W-:Y:S01]  /*08e0*/  IMAD R10, R14, -0x2daee0ad, RZ ;  /* 0xd2511f530e0a7824 */ /* 0x000fe200078e02ff */
[----:B------:R-:W-:Y:S01]  /*08f0*/  ULDC.U8 UR8, c[0x0][0x2a0] ;  /* 0x0000a80000087ab9 */ /* 0x000fe20000000000 */
[----:B------:R-:W-:Y:S01]  /*0900*/  ULDC UR10, c[0x0][0x218] ;  /* 0x00008600000a7ab9 */ /* 0x000fe20000000800 */
[----:B------:R-:W-:Y:S01]  /*0910*/  ULDC UR11, c[0x0][0x2d8] ;  /* 0x0000b600000b7ab9 */ /* 0x000fe20000000800 */
[----:B------:R-:W-:Y:S01]  /*0920*/  ULDC.64 UR12, c[0x0][0x230] ;  /* 0x00008c00000c7ab9 */ /* 0x000fe20000000a00 */
[----:B------:R-:W-:Y:S01]  /*0930*/  ULDC.64 UR14, c[0x0][0x2b8] ;  /* 0x0000ae00000e7ab9 */ /* 0x000fe20000000a00 */
[----:B0-----:R-:W-:-:S02]  /*0940*/  IMAD R2, R15, -0x326172a9, RZ ;  /* 0xcd9e8d570f027824 */ /* 0x001fc400078e02ff */
[----:B------:R-:W-:Y:S02]  /*0950*/  IMAD R3, R8, -0x2daee0ad, RZ ;  /* 0xd2511f5308037824 */ /* 0x000fe400078e02ff */
[----:B------:R-:W-:Y:S01]  /*0960*/  IMAD.HI.U32 R8, R14, -0x2daee0ad, RZ ;  /* 0xd2511f530e087827 */ /* 0x000fe200078e00ff */
[----:B------:R-:W-:Y:S01]  /*0970*/  LOP3.LUT R2, R7, UR32, R2, 0x96, !PT ;  /* 0x0000002007027c12 */ /* 0x000fe2000f8e9602 */
[----:B------:R-:W-:-:S03]  /*0980*/  HFMA2.MMA R7, -RZ, RZ, 0, 0 ;  /* 0x00000000ff077435 */ /* 0x000fc600000001ff */
[----:B------:R-:W-:Y:S01]  /*0990*/  LOP3.LUT R3, R8, UR33, R3, 0x96, !PT ;  /* 0x0000002108037c12 */ /* 0x000fe2000f8e9603 */
[----:B------:R-:W-:Y:S01]  /*09a0*/  IMAD R8, R16, -0x326172a9, RZ ;  /* 0xcd9e8d5710087824 */ /* 0x000fe200078e02ff */
[----:B------:R-:W-:Y:S02]  /*09b0*/  UISETP.NE.AND.EX UP0, UPT, UR9, URZ, UPT, UP0 ;  /* 0x0000003f0900728c */ /* 0x000fe4000bf05300 */
[----:B------:R-:W-:-:S11]  /*09c0*/  UISETP.NE.AND UP1, UPT, UR8, URZ, UPT ;  /* 0x0000003f0800728c */ /* 0x000fd6000bf25270 */
.L_x_8956:
        /* <DEDUP_REMOVED lines=23> */
[----:B--2---:R-:W-:Y:S01]  /*0b40*/  @P2 IMAD.U32 R133, R12, 0x10000, RZ ;  /* 0x000100000c852824 */ /* 0x004fe200078e00ff */
[----:B0-----:R-:W-:Y:S06]  /*0b50*/  @!P1 BRA `(.L_x_8732) ;  /* 0x0000000000209947 */ /* 0x001fec0003800000 */
        /* <DEDUP_REMOVED lines=8> */
.L_x_8732:
[----:B------:R-:W-:-:S07]  /*0be0*/  MOV R12, R8 ;  /* 0x00000008000c7202 */ /* 0x000fce0000000f00 */
.L_x_8733:
[----:B------:R-:W-:Y:S05]  /*0bf0*/  BSYNC B1 ;  /* 0x0000000000017941 */ /* 0x000fea0003800000 */
.L_x_8731:
        /* <DEDUP_REMOVED lines=16> */
.L_x_8737:
[----:B------:R-:W-:Y:S05]  /*0d00*/  BSYNC B2 ;  /* 0x0000000000027941 */ /* 0x000fea0003800000 */
.L_x_8736:
        /* <DEDUP_REMOVED lines=44> */
.L_x_8735:
[----:B------:R-:W-:Y:S05]  /*0fd0*/  BSYNC B1 ;  /* 0x0000000000017941 */ /* 0x000fea0003800000 */
.L_x_8734:
[----:B------:R-:W0:Y:S01]  /*0fe0*/  LDC R134, c[0x0][0x298] ;  /* 0x0000a600ff867b82 */ /* 0x000e220000000800 */
[----:B------:R-:W-:Y:S01]  /*0ff0*/  I2FP.F32.U32 R13, R12 ;  /* 0x0000000c000d7245 */ /* 0x000fe20000201000 */
[----:B------:R-:W-:Y:S01]  /*1000*/  IMAD.MOV.U32 R136, RZ, RZ, 0x2f800000 ;  /* 0x2f800000ff887424 */ /* 0x000fe200078e00ff */
[----:B-----5:R-:W-:Y:S01]  /*1010*/  SHF.L.U32 R14, R116, 0x10, RZ ;  /* 0x00000010740e7819 */ /* 0x020fe200000006ff */
[----:B------:R-:W-:Y:S01]  /*1020*/  @P0 IMAD.U32 R15, R16, 0x10000, RZ ;  /* 0x00010000100f0824 */ /* 0x000fe200078e00ff */
[----:B------:R-:W-:Y:S01]  /*1030*/  BSSY B1, `(.L_x_8738) ;  /* 0x0000017000017945 */ /* 0x000fe20003800000 */
[----:B------:R-:W-:Y:S01]  /*1040*/  FFMA.FTZ R12, R13, R136, 1.1641532182693481445e-10 ;  /* 0x2f0000000d0c7423 */ /* 0x000fe20000010088 */
[----:B------:R-:W-:Y:S01]  /*1050*/  PRMT R116, R116, 0x7632, R116 ;  /* 0x0000763274747816 */ /* 0x000fe20000000074 */
[----:B------:R-:W1:Y:S01]  /*1060*/  LDC R135, c[0x0][0x294] ;  /* 0x0000a500ff877b82 */ /* 0x000e620000000800 */
        /* <DEDUP_REMOVED lines=18> */
.L_x_8739:
[----:B------:R-:W-:-:S07]  /*1190*/  MOV R13, R8 ;  /* 0x00000008000d7202 */ /* 0x000fce0000000f00 */
.L_x_8740:
[----:B------:R-:W-:Y:S05]  /*11a0*/  BSYNC B1 ;  /* 0x0000000000017941 */ /* 0x000fea0003800000 */
.L_x_8738:
        /* <DEDUP_REMOVED lines=16> */
.L_x_8744:
[----:B------:R-:W-:Y:S05]  /*12b0*/  BSYNC B2 ;  /* 0x0000000000027941 */ /* 0x000fea0003800000 */
.L_x_8743:
        /* <DEDUP_REMOVED lines=44> */
.L_x_8742:
[----:B------:R-:W-:Y:S05]  /*1580*/  BSYNC B1 ;  /* 0x0000000000017941 */ /* 0x000fea0003800000 */
.L_x_8741:
[----:B------:R-:W-:Y:S01]  /*1590*/  I2FP.F32.U32 R13, R13 ;  /* 0x0000000d000d7245 */ /* 0x000fe20000201000 */
[----:B------:R-:W-:Y:S01]  /*15a0*/  IMAD.U32 R116, R116, 0x10000, RZ ;  /* 0x0001000074747824 */ /* 0x000fe200078e00ff */
[----:B------:R-:W-:Y:S01]  /*15b0*/  @P0 PRMT R15, R16, 0x7632, R15 ;  /* 0x00007632100f0816 */ /* 0x000fe2000000000f */
[----:B------:R-:W-:Y:S01]  /*15c0*/  BSSY B1, `(.L_x_8745) ;  /* 0x0000016000017945 */ /* 0x000fe20003800000 */
[----:B------:R-:W-:Y:S02]  /*15d0*/  VIADD R120, R121, 0x1 ;  /* 0x0000000179787836 */ /* 0x000fe40000000000 */
[----:B------:R-:W-:Y:S01]  /*15e0*/  FFMA.FTZ R14, R13, R136, 1.1641532182693481445e-10 ;  /* 0x2f0000000d0e7423 */ /* 0x000fe20000010088 */
[----:B------:R-:W-:Y:S01]  /*15f0*/  FMUL.FTZ R13, R116, R133 ;  /* 0x00000085740d7220 */ /* 0x000fe20000410000 */
[----:B------:R-:W-:-:S03]  /*1600*/  @P0 SHF.L.U32 R116, R15, 0x10, RZ ;  /* 0x000000100f740819 */ /* 0x000fc600000006ff */
        /* <DEDUP_REMOVED lines=16> */
.L_x_8746:
[----:B------:R-:W-:-:S07]  /*1710*/  IMAD.MOV.U32 R13, RZ, RZ, R8 ;  /* 0x000000ffff0d7224 */ /* 0x000fce00078e0008 */
.L_x_8747:
[----:B------:R-:W-:Y:S05]  /*1720*/  BSYNC B1 ;  /* 0x0000000000017941 */ /* 0x000fea0003800000 */
.L_x_8745:
        /* <DEDUP_REMOVED lines=16> */
.L_x_8751:
[----:B------:R-:W-:Y:S05]  /*1830*/  BSYNC B2 ;  /* 0x0000000000027941 */ /* 0x000fea0003800000 */
.L_x_8750:
        /* <DEDUP_REMOVED lines=44> */
.L_x_8749:
[----:B------:R-:W-:Y:S05]  /*1b00*/  BSYNC B1 ;  /* 0x0000000000017941 */ /* 0x000fea0003800000 */
.L_x_8748:
        /* <DEDUP_REMOVED lines=23> */
.L_x_8753:
[----:B------:R-:W-:-:S07]  /*1c80*/  MOV R14, R8 ;  /* 0x00000008000e7202 */ /* 0x000fce0000000f00 */
.L_x_8754:
[----:B------:R-:W-:Y:S05]  /*1c90*/  BSYNC B1 ;  /* 0x0000000000017941 */ /* 0x000fea0003800000 */
.L_x_8752:
        /* <DEDUP_REMOVED lines=16> */
.L_x_8758:
[----:B------:R-:W-:Y:S05]  /*1da0*/  BSYNC B2 ;  /* 0x0000000000027941 */ /* 0x000fea0003800000 */
.L_x_8757:
        /* <DEDUP_REMOVED lines=44> */
.L_x_8756:
[----:B------:R-:W-:Y:S05]  /*2070*/  BSYNC B1 ;  /* 0x0000000000017941 */ /* 0x000fea0003800000 */
.L_x_8755:
        /* <DEDUP_REMOVED lines=23> */
.L_x_8760:
[----:B------:R-:W-:-:S07]  /*21f0*/  IMAD.MOV.U32 R14, RZ, RZ, R8 ;  /* 0x000000ffff0e7224 */ /* 0x000fce00078e0008 */
.L_x_8761:
[----:B------:R-:W-:Y:S05]  /*2200*/  BSYNC B1 ;  /* 0x0000000000017941 */ /* 0x000fea0003800000 */
.L_x_8759:
        /* <DEDUP_REMOVED lines=16> */
.L_x_8765:
[----:B------:R-:W-:Y:S05]  /*2310*/  BSYNC B2 ;  /* 0x0000000000027941 */ /* 0x000fea0003800000 */
.L_x_8764:
        /* <DEDUP_REMOVED lines=44> */
.L_x_8763:
[----:B------:R-:W-:Y:S05]  /*25e0*/  BSYNC B1 ;  /* 0x0000000000017941 */ /* 0x000fea0003800000 */
.L_x_8762:
[----:B------:R-:W-:Y:S01]  /*25f0*/  I2FP.F32.U32 R117, R14 ;  /* 0x0000000e00757245 */ /* 0x000fe20000201000 */
[----:B------:R-:W-:Y:S01]  /*2600*/  @P0 IMAD.U32 R121, R18, 0x10000, RZ ;  /* 0x0001000012790824 */ /* 0x000fe200078e00ff */
[----:B------:R-:W-:Y:S01]  /*2610*/  SHF.L.U32 R116, R118, 0x10, RZ ;  /* 0x0000001076747819 */ /* 0x000fe200000006ff */
[----:B------:R-:W-:Y:S01]  /*2620*/  BSSY B1, `(.L_x_8766) ;  /* 0x0000015000017945 */ /* 0x000fe20003800000 */
[----:B------:R-:W-:Y:S01]  /*2630*/  ISETP.NE.AND P4, PT, R120, 0x1, PT ;  /* 0x000000017800780c */ /* 0x000fe20003f85270 */
[----:B------:R-:W-:Y:S01]  /*2640*/  FFMA.FTZ R14, R117, R136, 1.1641532182693481445e-10 ;  /* 0x2f000000750e7423 */ /* 0x000fe20000010088 */
[----:B------:R-:W-:Y:S01]  /*2650*/  PRMT R118, R118, 0x7632, R118 ;  /* 0x0000763276767816 */ /* 0x000fe20000000076 */
[----:B------:R-:W-:-:S03]  /*2660*/  FMUL.FTZ R117, R116, R133 ;  /* 0x0000008574757220 */ /* 0x000fc60000410000 */
        /* <DEDUP_REMOVED lines=15> */
.L_x_8767:
[----:B------:R-:W-:-:S07]  /*2760*/  MOV R116, R8 ;  /* 0x0000000800747202 */ /* 0x000fce0000000f00 */
.L_x_8768:
[----:B------:R-:W-:Y:S05]  /*2770*/  BSYNC B1 ;  /* 0x0000000000017941 */ /* 0x000fea0003800000 */
.L_x_8766:
        /* <DEDUP_REMOVED lines=16> */
.L_x_8772:
[----:B------:R-:W-:Y:S05]  /*2880*/  BSYNC B2 ;  /* 0x0000000000027941 */ /* 0x000fea0003800000 */
.L_x_8771:
        /* <DEDUP_REMOVED lines=44> */
.L_x_8770:
[----:B------:R-:W-:Y:S05]  /*2b50*/  BSYNC B1 ;  /* 0x0000000000017941 */ /* 0x000fea0003800000 */
.L_x_8769:
        /* <DEDUP_REMOVED lines=23> */
.L_x_8774:
[----:B------:R-:W-:-:S07]  /*2cd0*/  IMAD.MOV.U32 R116, RZ, RZ, R8 ;  /* 0x000000ffff747224 */ /* 0x000fce00078e0008 */
.L_x_8775:
[----:B------:R-:W-:Y:S05]  /*2ce0*/  BSYNC B1 ;  /* 0x0000000000017941 */ /* 0x000fea0003800000 */
.L_x_8773:
        /* <DEDUP_REMOVED lines=16> */
.L_x_8779:
[----:B------:R-:W-:Y:S05]  /*2df0*/  BSYNC B2 ;  /* 0x0000000000027941 */ /* 0x000fea0003800000 */
.L_x_8778:
        /* <DEDUP_REMOVED lines=44> */
.L_x_8777:
[----:B------:R-:W-:Y:S05]  /*30c0*/  BSYNC B1 ;  /* 0x0000000000017941 */ /* 0x000fea0003800000 */
.L_x_8776:
        /* <DEDUP_REMOVED lines=23> */
.L_x_8781:
[----:B------:R-:W-:-:S07]  /*3240*/  MOV R116, R8 ;  /* 0x0000000800747202 */ /* 0x000fce0000000f00 */
.L_x_8782:
[----:B------:R-:W-:Y:S05]  /*3250*/  BSYNC B1 ;  /* 0x0000000000017941 */ /* 0x000fea0003800000 */
.L_x_8780:
        /* <DEDUP_REMOVED lines=18> */
.L_x_8786:
[----:B------:R-:W-:Y:S05]  /*3380*/  BSYNC B2 ;  /* 0x0000000000027941 */ /* 0x000fea0003800000 */
.L_x_8785:
        /* <DEDUP_REMOVED lines=44> */
.L_x_8784:
[----:B------:R-:W-:Y:S05]  /*3650*/  BSYNC B1 ;  /* 0x0000000000017941 */ /* 0x000fea0003800000 */
.L_x_8783:
[----:B------:R-:W-:Y:S01]  /*3660*/  I2FP.F32.U32 R117, R116 ;  /* 0x0000007400757245 */ /* 0x000fe20000201000 */
[----:B------:R-:W0:Y:S01]  /*3670*/  LDC.64 R130, c[0x0][0x238] ;  /* 0x00008e00ff827b82 */ /* 0x000e220000000a00 */
[----:B------:R-:W-:Y:S02]  /*3680*/  SEL R144, RZ, 0x100, P4 ;  /* 0x00000100ff907807 */ /* 0x000fe40002000000 */
[----:B------:R-:W-:Y:S01]  /*3690*/  SEL R121, RZ, 0x10000, P5 ;  /* 0x00010000ff797807 */ /* 0x000fe20002800000 */
[----:B------:R-:W-:Y:S01]  /*36a0*/  FFMA.FTZ R116, R117, R136, 1.1641532182693481445e-10 ;  /* 0x2f00000075747423 */ /* 0x000fe20000010088 */
[----:B------:R-:W-:Y:S02]  /*36b0*/  ISETP.NE.AND P5, PT, R123, RZ, PT ;  /* 0x000000ff7b00720c */ /* 0x000fe40003fa5270 */
[----:B------:R-:W-:Y:S01]  /*36c0*/  SEL R120, RZ, 0x1, P2 ;  /* 0x00000001ff787807 */ /* 0x000fe20001000000 */
[----:B------:R-:W1:Y:S01]  /*36d0*/  LDC.64 R126, c[0x0][0x240] ;  /* 0x00009000ff7e7b82 */ /* 0x000e620000000a00 */
[----:B------:R-:W-:Y:S01]  /*36e0*/  FSETP.GTU.FTZ.AND P4, PT, R116, R135, PT ;  /* 0x000000877400720b */ /* 0x000fe20003f9c000 */
[----:B------:R-:W-:Y:S01]  /*36f0*/  IMAD.U32 R116, R119, 0x10000, RZ ;  /* 0x0001000077747824 */ /* 0x000fe200078e00ff */
[----:B------:R-:W-:-:S02]  /*3700*/  SEL R118, RZ, 0x1, P1 ;  /* 0x00000001ff767807 */ /* 0x000fc40000800000 */
[----:B------:R-:W-:Y:S02]  /*3710*/  SEL R117, RZ, 0x1000000, P4 ;  /* 0x01000000ff757807 */ /* 0x000fe40002000000 */
[----:B------:R-:W-:Y:S01]  /*3720*/  ISETP.NE.AND P6, PT, R122, RZ, PT ;  /* 0x000000ff7a00720c */ /* 0x000fe20003fc5270 */
[----:B------:R-:W2:Y:S01]  /*3730*/  @P0 LDC.64 R142, c[0x0][0x230] ;  /* 0x00008c00ff8e0b82 */ /* 0x000ea20000000a00 */
[----:B------:R-:W-:Y:S01]  /*3740*/  LOP3.LUT R144, R144, R117, R121, 0xfe, !PT ;  /* 0x0000007590907212 */ /* 0x000fe200078efe79 */
[----:B------:R-:W-:Y:S01]  /*3750*/  FMUL.FTZ R117, R116, R133 ;  /* 0x0000008574757220 */ /* 0x000fe20000410000 */
[----:B------:R-:W-:Y:S01]  /*3760*/  SEL R116, RZ, 0x1, P5 ;  /* 0x00000001ff747807 */ /* 0x000fe20002800000 */
[----:B------:R-:W-:Y:S01]  /*3770*/  IMAD.WIDE.U32 R120, R120, 0x1000000, RZ ;  /* 0x0100000078787825 */ /* 0x000fe200078e00ff */
[----:B------:R-:W-:-:S03]  /*3780*/  @P0 PRMT R123, R19, 0x7632, R123 ;  /* 0x00007632137b0816 */ /* 0x000fc6000000007b */
[----:B------:R-:W-:Y:S01]  /*3790*/  FMUL.FTZ R122, R117, R134 ;  /* 0x00000086757a7220 */ /* 0x000fe20000410000 */
[----:B------:R-:W-:Y:S01]  /*37a0*/  SEL R141, RZ, 0x1, P6 ;  /* 0x00000001ff8d7807 */ /* 0x000fe20003000000 */
[----:B------:R-:W-:Y:S01]  /*37b0*/  IMAD.WIDE.U32 R118, R118, 0x10000, RZ ;  /* 0x0001000076767825 */ /* 0x000fe200078e00ff */
[----:B------:R-:W-:Y:S02]  /*37c0*/  SEL R139, RZ, 0x1, P3 ;  /* 0x00000001ff8b7807 */ /* 0x000fe40001800000 */
[----:B------:R-:W-:Y:S01]  /*37d0*/  FSEL R122, R122, RZ, !P4 ;  /* 0x000000ff7a7a7208 */ /* 0x000fe20006000000 */
[----:B------:R-:W-:-:S04]  /*37e0*/  IMAD.WIDE.U32 R116, R116, 0x100, RZ ;  /* 0x0000010074747825 */ /* 0x000fc800078e00ff */
[----:B------:R-:W-:Y:S01]  /*37f0*/  FMUL.FTZ R137, R47, R122 ;  /* 0x0000007a2f897220 */ /* 0x000fe20000410000 */
[----:B------:R-:W-:Y:S01]  /*3800*/  LOP3.LUT R140, R116, R120, R118, 0xfe, !PT ;  /* 0x00000078748c7212 */ /* 0x000fe200078efe76 */
[----:B0-----:R-:W-:Y:S01]  /*3810*/  IMAD.WIDE.U32 R146, R11, 0x10, R130 ;  /* 0x000000100b927825 */ /* 0x001fe200078e0082 */
[----:B------:R-:W-:Y:S02]  /*3820*/  @P0 SHF.L.U32 R116, R123, 0x10, RZ ;  /* 0x000000107b740819 */ /* 0x000fe400000006ff */
[----:B------:R-:W-:Y:S02]  /*3830*/  LOP3.LUT R140, R140, R141, RZ, 0xfc, !PT ;  /* 0x0000008d8c8c7212 */ /* 0x000fe400078efcff */
[----:B------:R-:W-:Y:S01]  /*3840*/  LOP3.LUT R141, R121, R144, R139, 0xfe, !PT ;  /* 0x00000090798d7212 */ /* 0x000fe200078efe8b */
[----:B------:R-:W-:Y:S01]  /*3850*/  @P0 FADD.FTZ R137, R137, R116 ;  /* 0x0000007489890221 */ /* 0x000fe20000010000 */
[----:B------:R-:W-:Y:S01]  /*3860*/  VIADD R139, R11, 0x20 ;  /* 0x000000200b8b7836 */ /* 0x000fe20000000000 */
[----:B------:R-:W-:Y:S01]  /*3870*/  F2FP.BF16.F32.PACK_AB R122, R125, R14 ;  /* 0x0000000e7d7a723e */ /* 0x000fe200000010ff */
[----:B-1----:R-:W-:Y:S01]  /*3880*/  IMAD.WIDE.U32 R144, R11, 0x8, R126 ;  /* 0x000000080b907825 */ /* 0x002fe200078e007e */
[----:B------:R-:W-:-:S02]  /*3890*/  F2FP.BF16.F32.PACK_AB R121, R124, R13 ;  /* 0x0000000d7c79723e */ /* 0x000fc400000010ff */
[----:B------:R-:W-:Y:S01]  /*38a0*/  F2FP.BF16.F32.PACK_AB R120, R15, R12 ;  /* 0x0000000c0f78723e */ /* 0x000fe200000010ff */
[----:B--2---:R-:W-:Y:S01]  /*38b0*/  @P0 IMAD.WIDE.U32 R142, R139, 0x10, R142 ;  /* 0x000000108b8e0825 */ /* 0x004fe200078e008e */
        /* <DEDUP_REMOVED lines=19> */
.L_x_8788:
[----:B------:R-:W-:-:S07]  /*39f0*/  MOV R120, R8 ;  /* 0x0000000800787202 */ /* 0x000fce0000000f00 */
.L_x_8789:
[----:B------:R-:W-:Y:S05]  /*3a00*/  BSYNC B1 ;  /* 0x0000000000017941 */ /* 0x000fea0003800000 */
.L_x_8787:
        /* <DEDUP_REMOVED lines=16> */
.L_x_8793:
[----:B------:R-:W-:Y:S05]  /*3b10*/  BSYNC B2 ;  /* 0x0000000000027941 */ /* 0x000fea0003800000 */
.L_x_8792:
        /* <DEDUP_REMOVED lines=44> */
.L_x_8791:
[----:B------:R-:W-:Y:S05]  /*3de0*/  BSYNC B1 ;  /* 0x0000000000017941 */ /* 0x000fea0003800000 */
.L_x_8790:
[----:B------:R-:W-:Y:S01]  /*3df0*/  I2FP.F32.U32 R121, R120 ;  /* 0x0000007800797245 */ /* 0x000fe20000201000 */
[----:B-----5:R-:W-:Y:S01]  /*3e00*/  IMAD.U32 R122, R116, 0x10000, RZ ;  /* 0x00010000747a7824 */ /* 0x020fe200078e00ff */
[----:B------:R-:W-:Y:S01]  /*3e10*/  @P0 SHF.L.U32 R123, R16, 0x10, RZ ;  /* 0x00000010107b0819 */ /* 0x000fe200000006ff */
[----:B------:R-:W-:Y:S01]  /*3e20*/  BSSY B1, `(.L_x_8794) ;  /* 0x0000016000017945 */ /* 0x000fe20003800000 */
[----:B------:R-:W-:Y:S02]  /*3e30*/  VIADD R138, R148, 0x1 ;  /* 0x00000001948a7836 */ /* 0x000fe40000000000 */
        /* <DEDUP_REMOVED lines=8> */
[----:B------:R-:W-:-:S03]  /*3ec0*/  PRMT R121, R116, 0x7632, R121 ;  /* 0x0000763274797816 */ /* 0x000fc60000000079 */
        /* <DEDUP_REMOVED lines=10> */
.L_x_8795:
[----:B------:R-:W-:-:S07]  /*3f70*/  IMAD.MOV.U32 R116, RZ, RZ, R8 ;  /* 0x000000ffff747224 */ /* 0x000fce00078e0008 */
.L_x_8796:
[----:B------:R-:W-:Y:S05]  /*3f80*/  BSYNC B1 ;  /* 0x0000000000017941 */ /* 0x000fea0003800000 */
.L_x_8794:
        /* <DEDUP_REMOVED lines=16> */
.L_x_8800:
[----:B------:R-:W-:Y:S05]  /*4090*/  BSYNC B2 ;  /* 0x0000000000027941 */ /* 0x000fea0003800000 */
.L_x_8799:
        /* <DEDUP_REMOVED lines=44> */
.L_x_8798:
[----:B------:R-:W-:Y:S05]  /*4360*/  BSYNC B1 ;  /* 0x0000000000017941 */ /* 0x000fea0003800000 */
.L_x_8797:
        /* <DEDUP_REMOVED lines=24> */
.L_x_8802:
[----:B------:R-:W-:-:S07]  /*44f0*/  MOV R116, R8 ;  /* 0x0000000800747202 */ /* 0x000fce0000000f00 */
.L_x_8803:
[----:B------:R-:W-:Y:S05]  /*4500*/  BSYNC B1 ;  /* 0x0000000000017941 */ /* 0x000fea0003800000 */
.L_x_8801:
        /* <DEDUP_REMOVED lines=16> */
.L_x_8807:
[----:B------:R-:W-:Y:S05]  /*4610*/  BSYNC B2 ;  /* 0x0000000000027941 */ /* 0x000fea0003800000 */
.L_x_8806:
        /* <DEDUP_REMOVED lines=44> */
.L_x_8805:
[----:B------:R-:W-:Y:S05]  /*48e0*/  BSYNC B1 ;  /* 0x0000000000017941 */ /* 0x000fea0003800000 */
.L_x_8804:
[----:B------:R-:W-:Y:S01]  /*48f0*/  I2FP.F32.U32 R121, R116 ;  /* 0x0000007400797245 */ /* 0x000fe20000201000 */
[----:B------:R-:W-:Y:S01]  /*4900*/  IMAD.U32 R122, R117, 0x10000, RZ ;  /* 0x00010000757a7824 */ /* 0x000fe200078e00ff */
[C---:B------:R-:W-:Y:S01]  /*4910*/  ISETP.NE.AND P2, PT, R140.reuse, 0x1, PT ;  /* 0x000000018c00780c */ /* 0x040fe20003f45270 */
[----:B------:R-:W-:Y:S01]  /*4920*/  BSSY B1, `(.L_x_8808) ;  /* 0x0000015000017945 */ /* 0x000fe20003800000 */
[----:B------:R-:W-:Y:S02]  /*4930*/  VIADD R141, R140, 0x1 ;  /* 0x000000018c8d7836 */ /* 0x000fe40000000000 */
[----:B------:R-:W-:Y:S01]  /*4940*/  FFMA.FTZ R116, R121, R136, 1.1641532182693481445e-10 ;  /* 0x2f00000079747423 */ /* 0x000fe20000010088 */
[----:B------:R-:W-:Y:S01]  /*4950*/  FMUL.FTZ R121, R122, R133 ;  /* 0x000000857a797220 */ /* 0x000fe20000410000 */
[----:B------:R-:W-:-:S03]  /*4960*/  PRMT R122, R117, 0x7632, R122 ;  /* 0x00007632757a7816 */ /* 0x000fc6000000007a */
        /* <DEDUP_REMOVED lines=15> */
.L_x_8809:
[----:B------:R-:W-:-:S07]  /*4a60*/  IMAD.MOV.U32 R138, RZ, RZ, R8 ;  /* 0x000000ffff8a7224 */ /* 0x000fce00078e0008 */
.L_x_8810:
[----:B------:R-:W-:Y:S05]  /*4a70*/  BSYNC B1 ;  /* 0x0000000000017941 */ /* 0x000fea0003800000 */
.L_x_8808:
        /* <DEDUP_REMOVED lines=16> */
.L_x_8814:
[----:B------:R-:W-:Y:S05]  /*4b80*/  BSYNC B2 ;  /* 0x0000000000027941 */ /* 0x000fea0003800000 */
.L_x_8813:
        /* <DEDUP_REMOVED lines=44> */
.L_x_8812:
[----:B------:R-:W-:Y:S05]  /*4e50*/  BSYNC B1 ;  /* 0x0000000000017941 */ /* 0x000fea0003800000 */
.L_x_8811:
        /* <DEDUP_REMOVED lines=23> */
.L_x_8816:
[----:B------:R-:W-:-:S07]  /*4fd0*/  MOV R138, R8 ;  /* 0x00000008008a7202 */ /* 0x000fce0000000f00 */
.L_x_8817:
[----:B------:R-:W-:Y:S05]  /*4fe0*/  BSYNC B1 ;  /* 0x0000000000017941 */ /* 0x000fea0003800000 */
.L_x_8815:
        /* <DEDUP_REMOVED lines=16> */
.L_x_8821:
[----:B------:R-:W-:Y:S05]  /*50f0*/  BSYNC B2 ;  /* 0x0000000000027941 */ /* 0x000fea0003800000 */
.L_x_8820:
        /* <DEDUP_REMOVED lines=44> */
.L_x_8819:
[----:B------:R-:W-:Y:S05]  /*53c0*/  BSYNC B1 ;  /* 0x0000000000017941 */ /* 0x000fea0003800000 */
.L_x_8818:
        /* <DEDUP_REMOVED lines=23> */
.L_x_8823:
[----:B------:R-:W-:-:S07]  /*5540*/  IMAD.MOV.U32 R143, RZ, RZ, R8 ;  /* 0x000000ffff8f7224 */ /* 0x000fce00078e0008 */
.L_x_8824:
[----:B------:R-:W-:Y:S05]  /*5550*/  BSYNC B1 ;  /* 0x0000000000017941 */ /* 0x000fea0003800000 */
.L_x_8822:
        /* <DEDUP_REMOVED lines=16> */
.L_x_8828:
[----:B------:R-:W-:Y:S05]  /*5660*/  BSYNC B2 ;  /* 0x0000000000027941 */ /* 0x000fea0003800000 */
.L_x_8827:
        /* <DEDUP_REMOVED lines=44> */
.L_x_8826:
[----:B------:R-:W-:Y:S05]  /*5930*/  BSYNC B1 ;  /* 0x0000000000017941 */ /* 0x000fea0003800000 */
.L_x_8825:
        /* <DEDUP_REMOVED lines=23> */
.L_x_8830:
[----:B------:R-:W-:-:S07]  /*5ab0*/  MOV R118, R8 ;  /* 0x0000000800767202 */ /* 0x000fce0000000f00 */
.L_x_8831:
[----:B------:R-:W-:Y:S05]  /*5ac0*/  BSYNC B1 ;  /* 0x0000000000017941 */ /* 0x000fea0003800000 */
.L_x_8829:
        /* <DEDUP_REMOVED lines=16> */
.L_x_8835:
[----:B------:R-:W-:Y:S05]  /*5bd0*/  BSYNC B2 ;  /* 0x0000000000027941 */ /* 0x000fea0003800000 */
.L_x_8834:
        /* <DEDUP_REMOVED lines=44> */
.L_x_8833:
[----:B------:R-:W-:Y:S05]  /*5ea0*/  BSYNC B1 ;  /* 0x0000000000017941 */ /* 0x000fea0003800000 */
.L_x_8832:
        /* <DEDUP_REMOVED lines=23> */
.L_x_8837:
[----:B------:R-:W-:-:S07]  /*6020*/  IMAD.MOV.U32 R148, RZ, RZ, R8 ;  /* 0x000000ffff947224 */ /* 0x000fce00078e0008 */
.L_x_8838:
[----:B------:R-:W-:Y:S05]  /*6030*/  BSYNC B1 ;  /* 0x0000000000017941 */ /* 0x000fea0003800000 */
.L_x_8836:
        /* <DEDUP_REMOVED lines=18> */
.L_x_8842:
[----:B------:R-:W-:Y:S05]  /*6160*/  BSYNC B2 ;  /* 0x0000000000027941 */ /* 0x000fea0003800000 */
.L_x_8841:
        /* <DEDUP_REMOVED lines=44> */
.L_x_8840:
[----:B------:R-:W-:Y:S05]  /*6430*/  BSYNC B1 ;  /* 0x0000000000017941 */ /* 0x000fea0003800000 */
.L_x_8839:
[----:B------:R-:W-:Y:S01]  /*6440*/  I2FP.F32.U32 R117, R148 ;  /* 0x0000009400757245 */ /* 0x000fe20000201000 */
[----:B------:R-:W-:Y:S01]  /*6450*/  IMAD.WIDE.U32 R154, R139, 0x10, R130 ;  /* 0x000000108b9a7825 */ /* 0x000fe200078e0082 */
[----:B------:R-:W-:Y:S01]  /*6460*/  SHF.L.U32 R118, R147, 0x10, RZ ;  /* 0x0000001093767819 */ /* 0x000fe200000006ff */
[----:B------:R-:W0:Y:S01]  /*6470*/  @P0 LDC.64 R148, c[0x0][0x230] ;  /* 0x00008c00ff940b82 */ /* 0x000e220000000a00 */
        /* <DEDUP_REMOVED lines=9> */
[----:B------:R-:W-:Y:S01]  /*6510*/  FSEL R116, R117, RZ, !P5 ;  /* 0x000000ff75747208 */ /* 0x000fe20006800000 */
[----:B------:R-:W-:Y:S01]  /*6520*/  IMAD.WIDE.U32 R152, R152, 0x10000, RZ ;  /* 0x0001000098987825 */ /* 0x000fe200078e00ff */
[----:B------:R-:W-:Y:S02]  /*6530*/  @P0 PRMT R117, R19, 0x7632, R117 ;  /* 0x0000763213750816 */ /* 0x000fe40000000075 */
[----:B------:R-:W-:Y:S01]  /*6540*/  ISETP.NE.AND P5, PT, R146, RZ, PT ;  /* 0x000000ff9200720c */ /* 0x000fe20003fa5270 */
[----:B------:R-:W-:Y:S01]  /*6550*/  FMUL.FTZ R145, R39, R116 ;  /* 0x0000007427917220 */ /* 0x000fe20000410000 */
[----:B------:R-:W-:Y:S01]  /*6560*/  SEL R146, RZ, 0x1, P2 ;  /* 0x00000001ff927807 */ /* 0x000fe20001000000 */
[----:B------:R-:W-:Y:S01]  /*6570*/  @P0 IMAD.U32 R118, R117, 0x10000, RZ ;  /* 0x0001000075760824 */ /* 0x000fe200078e00ff */
[----:B------:R-:W-:-:S02]  /*6580*/  SEL R150, RZ, 0x1, P5 ;  /* 0x00000001ff967807 */ /* 0x000fc40002800000 */
[----:B------:R-:W-:Y:S01]  /*6590*/  F2FP.BF16.F32.PACK_AB R117, R122, R121 ;  /* 0x000000797a75723e */ /* 0x000fe200000010ff */
[----:B------:R-:W-:Y:S01]  /*65a0*/  @P0 FADD.FTZ R145, R145, R118 ;  /* 0x0000007691910221 */ /* 0x000fe20000010000 */
[----:B------:R-:W-:Y:S01]  /*65b0*/  F2FP.BF16.F32.PACK_AB R118, R143, R138 ;  /* 0x0000008a8f76723e */ /* 0x000fe200000010ff */
[----:B------:R-:W-:Y:S01]  /*65c0*/  IMAD.WIDE.U32 R146, R146, 0x1000000, RZ ;  /* 0x0100000092927825 */ /* 0x000fe200078e00ff */
[----:B------:R-:W-:Y:S02]  /*65d0*/  F2FP.BF16.F32.PACK_AB R116, R123, R120 ;  /* 0x000000787b74723e */ /* 0x000fe400000010ff */
[----:B------:R-:W-:Y:S02]  /*65e0*/  F2FP.BF16.F32.PACK_AB R119, R145, R140 ;  /* 0x0000008c9177723e */ /* 0x000fe400000010ff */
[----:B------:R-:W-:Y:S01]  /*65f0*/  LOP3.LUT R142, R142, R144, R151, 0xfe, !PT ;  /* 0x000000908e8e7212 */ /* 0x000fe200078efe97 */
[----:B------:R-:W-:Y:S01]  /*6600*/  IMAD.WIDE.U32 R150, R150, 0x100, RZ ;  /* 0x0000010096967825 */ /* 0x000fe200078e00ff */
[----:B------:R-:W-:Y:S01]  /*6610*/  SEL R157, RZ, 0x1, P3 ;  /* 0x00000001ff9d7807 */ /* 0x000fe20001800000 */
[----:B------:R1:W-:Y:S03]  /*6620*/  STG.E.128 desc[UR4][R154.64], R116 ;  /* 0x000000749a007986 */ /* 0x0003e6000c101d04 */
[----:B------:R-:W-:-:S02]  /*6630*/  LOP3.LUT R157, R147, R142, R157, 0xfe, !PT ;  /* 0x0000008e939d7212 */ /* 0x000fc400078efe9d */
[----:B------:R-:W-:Y:S02]  /*6640*/  LOP3.LUT R146, R150, R146, R152, 0xfe, !PT ;  /* 0x0000009296927212 */ /* 0x000fe400078efe98 */
[----:B------:R-:W-:Y:S02]  /*6650*/  IADD3 R147, R11, 0x40, RZ ;  /* 0x000000400b937810 */ /* 0x000fe40007ffe0ff */
[----:B------:R-:W-:Y:S01]  /*6660*/  LOP3.LUT R151, R151, R157, R153, 0xfe, !PT ;  /* 0x0000009d97977212 */ /* 0x000fe200078efe99 */
[----:B------:R-:W-:-:S04]  /*6670*/  IMAD.WIDE.U32 R152, R139, 0x8, R126 ;  /* 0x000000088b987825 */ /* 0x000fc800078e007e */
[----:B0-----:R-:W-:Y:S01]  /*6680*/  @P0 IMAD.WIDE.U32 R148, R147, 0x10, R148 ;  /* 0x0000001093940825 */ /* 0x001fe200078e0094 */
[----:B-1----:R-:W-:-:S04]  /*6690*/  SEL R117, RZ, 0x1, P6 ;  /* 0x00000001ff757807 */ /* 0x002fc80003000000 */
[----:B------:R-:W-:Y:S01]  /*66a0*/  LOP3.LUT R150, R146, R117, RZ, 0xfc, !PT ;  /* 0x0000007592967212 */ /* 0x000fe200078efcff */
[----:B------:R-:W-:-:S04]  /*66b0*/  IMAD.WIDE.U32 R116, R147, 0x10, R128 ;  /* 0x0000001093747825 */ /* 0x000fc800078e0080 */
        /* <DEDUP_REMOVED lines=15> */
.L_x_8844:
[----:B------:R-:W-:-:S07]  /*67b0*/  IMAD.MOV.U32 R142, RZ, RZ, R8 ;  /* 0x000000ffff8e7224 */ /* 0x000fce00078e0008 */
.L_x_8845:
[----:B------:R-:W-:Y:S05]  /*67c0*/  BSYNC B1 ;  /* 0x0000000000017941 */ /* 0x000fea0003800000 */
.L_x_8843:
        /* <DEDUP_REMOVED lines=16> */
.L_x_8849:
[----:B------:R-:W-:Y:S05]  /*68d0*/  BSYNC B2 ;  /* 0x0000000000027941 */ /* 0x000fea0003800000 */
.L_x_8848:
        /* <DEDUP_REMOVED lines=44> */
.L_x_8847:
[----:B------:R-:W-:Y:S05]  /*6ba0*/  BSYNC B1 ;  /* 0x0000000000017941 */ /* 0x000fea0003800000 */
.L_x_8846:
[----:B------:R-:W-:Y:S01]  /*6bb0*/  I2FP.F32.U32 R141, R142 ;  /* 0x0000008e008d7245 */ /* 0x000fe20000201000 */
[----:B-----5:R-:W-:Y:S01]  /*6bc0*/  @P0 IMAD.U32 R151, R16, 0x10000, RZ ;  /* 0x0001000010970824 */ /* 0x020fe200078e00ff */
[----:B------:R-:W-:Y:S01]  /*6bd0*/  SHF.L.U32 R144, R116, 0x10, RZ ;  /* 0x0000001074907819 */ /* 0x000fe200000006ff */
[----:B------:R-:W-:Y:S01]  /*6be0*/  BSSY B1, `(.L_x_8850) ;  /* 0x0000016000017945 */ /* 0x000fe20003800000 */
[----:B------:R-:W-:Y:S01]  /*6bf0*/  IADD3 R148, R146, 0x1, RZ ;  /* 0x0000000192947810 */ /* 0x000fe20007ffe0ff */
[----:B------:R-:W-:Y:S02]  /*6c00*/  FFMA.FTZ R142, R141, R136, 1.1641532182693481445e-10 ;  /* 0x2f0000008d8e7423 */ /* 0x000fe40000010088 */
[----:B------:R-:W-:-:S03]  /*6c10*/  FMUL.FTZ R141, R144, R133 ;  /* 0x00000085908d7220 */ /* 0x000fc60000410000 */
[----:B------:R-:W-:Y:S01]  /*6c20*/  FSETP.GTU.FTZ.AND P1, PT, R142, R135, PT ;  /* 0x000000878e00720b */ /* 0x000fe20003f3c000 */
[----:B------:R-:W-:Y:S01]  /*6c30*/  FMUL.FTZ R144, R141, R134 ;  /* 0x000000868d907220 */ /* 0x000fe20000410000 */
[----:B------:R-:W-:Y:S02]  /*6c40*/  PRMT R142, R116, 0x7632, R142 ;  /* 0x00007632748e7816 */ /* 0x000fe4000000008e */
        /* <DEDUP_REMOVED lines=14> */
.L_x_8851:
[----:B------:R-:W-:-:S07]  /*6d30*/  MOV R116, R8 ;  /* 0x0000000800747202 */ /* 0x000fce0000000f00 */
.L_x_8852:
[----:B------:R-:W-:Y:S05]  /*6d40*/  BSYNC B1 ;  /* 0x0000000000017941 */ /* 0x000fea0003800000 */
.L_x_8850:
        /* <DEDUP_REMOVED lines=16> */
.L_x_8856:
[----:B------:R-:W-:Y:S05]  /*6e50*/  BSYNC B2 ;  /* 0x0000000000027941 */ /* 0x000fea0003800000 */
.L_x_8855:
        /* <DEDUP_REMOVED lines=44> */
.L_x_8854:
[----:B------:R-:W-:Y:S05]  /*7120*/  BSYNC B1 ;  /* 0x0000000000017941 */ /* 0x000fea0003800000 */
.L_x_8853:
        /* <DEDUP_REMOVED lines=24> */
.L_x_8858:
[----:B------:R-:W-:-:S07]  /*72b0*/  IMAD.MOV.U32 R116, RZ, RZ, R8 ;  /* 0x000000ffff747224 */ /* 0x000fce00078e0008 */
.L_x_8859:
[----:B------:R-:W-:Y:S05]  /*72c0*/  BSYNC B1 ;  /* 0x0000000000017941 */ /* 0x000fea0003800000 */
.L_x_8857:
        /* <DEDUP_REMOVED lines=16> */
.L_x_8863:
[----:B------:R-:W-:Y:S05]  /*73d0*/  BSYNC B2 ;  /* 0x0000000000027941 */ /* 0x000fea0003800000 */
.L_x_8862:
        /* <DEDUP_REMOVED lines=44> */
.L_x_8861:
[----:B------:R-:W-:Y:S05]  /*76a0*/  BSYNC B1 ;  /* 0x0000000000017941 */ /* 0x000fea0003800000 */
.L_x_8860:
[----:B------:R-:W-:Y:S01]  /*76b0*/  I2FP.F32.U32 R151, R116 ;  /* 0x0000007400977245 */ /* 0x000fe20000201000 */
[----:B------:R-:W-:Y:S01]  /*76c0*/  @P0 IMAD.U32 R153, R17, 0x10000, RZ ;  /* 0x0001000011990824 */ /* 0x000fe200078e00ff */
[----:B------:R-:W-:Y:S01]  /*76d0*/  SHF.L.U32 R142, R117, 0x10, RZ ;  /* 0x00000010758e7819 */ /* 0x000fe200000006ff */
[----:B------:R-:W-:Y:S01]  /*76e0*/  BSSY B1, `(.L_x_8864) ;  /* 0x0000015000017945 */ /* 0x000fe20003800000 */
[----:B------:R-:W-:Y:S01]  /*76f0*/  ISETP.NE.AND P2, PT, R150, 0x1, PT ;  /* 0x000000019600780c */ /* 0x000fe20003f45270 */
[----:B------:R-:W-:Y:S02]  /*7700*/  FFMA.FTZ R116, R151, R136, 1.1641532182693481445e-10 ;  /* 0x2f00000097747423 */ /* 0x000fe40000010088 */
[----:B------:R-:W-:Y:S01]  /*7710*/  FMUL.FTZ R151, R142, R133 ;  /* 0x000000858e977220 */ /* 0x000fe20000410000 */
[----:B------:R-:W-:Y:S02]  /*7720*/  PRMT R142, R117, 0x7632, R142 ;  /* 0x00007632758e7816 */ /* 0x000fe4000000008e */
        /* <DEDUP_REMOVED lines=15> */
.L_x_8865:
[----:B------:R-:W-:-:S07]  /*7820*/  MOV R148, R8 ;  /* 0x0000000800947202 */ /* 0x000fce0000000f00 */
.L_x_8866:
[----:B------:R-:W-:Y:S05]  /*7830*/  BSYNC B1 ;  /* 0x0000000000017941 */ /* 0x000fea0003800000 */
.L_x_8864:
        /* <DEDUP_REMOVED lines=16> */
.L_x_8870:
[----:B------:R-:W-:Y:S05]  /*7940*/  BSYNC B2 ;  /* 0x0000000000027941 */ /* 0x000fea0003800000 */
.L_x_8869:
        /* <DEDUP_REMOVED lines=44> */
.L_x_8868:
[----:B------:R-:W-:Y:S05]  /*7c10*/  BSYNC B1 ;  /* 0x0000000000017941 */ /* 0x000fea0003800000 */
.L_x_8867:
        /* <DEDUP_REMOVED lines=23> */
.L_x_8872:
[----:B------:R-:W-:-:S07]  /*7d90*/  IMAD.MOV.U32 R142, RZ, RZ, R8 ;  /* 0x000000ffff8e7224 */ /* 0x000fce00078e0008 */
.L_x_8873:
[----:B------:R-:W-:Y:S05]  /*7da0*/  BSYNC B1 ;  /* 0x0000000000017941 */ /* 0x000fea0003800000 */
.L_x_8871:
        /* <DEDUP_REMOVED lines=16> */
.L_x_8877:
[----:B------:R-:W-:Y:S05]  /*7eb0*/  BSYNC B2 ;  /* 0x0000000000027941 */ /* 0x000fea0003800000 */
.L_x_8876:
        /* <DEDUP_REMOVED lines=44> */
.L_x_8875:
[----:B------:R-:W-:Y:S05]  /*8180*/  BSYNC B1 ;  /* 0x0000000000017941 */ /* 0x000fea0003800000 */
.L_x_8874:
        /* <DEDUP_REMOVED lines=23> */
.L_x_8879:
[----:B------:R-:W-:-:S07]  /*8300*/  MOV R142, R8 ;  /* 0x00000008008e7202 */ /* 0x000fce0000000f00 */
.L_x_8880:
[----:B------:R-:W-:Y:S05]  /*8310*/  BSYNC B1 ;  /* 0x0000000000017941 */ /* 0x000fea0003800000 */
.L_x_8878:
        /* <DEDUP_REMOVED lines=16> */
.L_x_8884:
[----:B------:R-:W-:Y:S05]  /*8420*/  BSYNC B2 ;  /* 0x0000000000027941 */ /* 0x000fea0003800000 */
.L_x_8883:
        /* <DEDUP_REMOVED lines=44> */
.L_x_8882:
[----:B------:R-:W-:Y:S05]  /*86f0*/  BSYNC B1 ;  /* 0x0000000000017941 */ /* 0x000fea0003800000 */
.L_x_8881:
        /* <DEDUP_REMOVED lines=23> */
.L_x_8886:
[----:B------:R-:W-:-:S07]  /*8870*/  IMAD.MOV.U32 R118, RZ, RZ, R8 ;  /* 0x000000ffff767224 */ /* 0x000fce00078e0008 */
.L_x_8887:
[----:B------:R-:W-:Y:S05]  /*8880*/  BSYNC B1 ;  /* 0x0000000000017941 */ /* 0x000fea0003800000 */
.L_x_8885:
        /* <DEDUP_REMOVED lines=16> */
.L_x_8891:
[----:B------:R-:W-:Y:S05]  /*8990*/  BSYNC B2 ;  /* 0x0000000000027941 */ /* 0x000fea0003800000 */
.L_x_8890:
        /* <DEDUP_REMOVED lines=44> */
.L_x_8889:
[----:B------:R-:W-:Y:S05]  /*8c60*/  BSYNC B1 ;  /* 0x0000000000017941 */ /* 0x000fea0003800000 */
.L_x_8888:
        /* <DEDUP_REMOVED lines=23> */
.L_x_8893:
[----:B------:R-:W-:-:S07]  /*8de0*/  MOV R157, R8 ;  /* 0x00000008009d7202 */ /* 0x000fce0000000f00 */
.L_x_8894:
[----:B------:R-:W-:Y:S05]  /*8df0*/  BSYNC B1 ;  /* 0x0000000000017941 */ /* 0x000fea0003800000 */
.L_x_8892:
        /* <DEDUP_REMOVED lines=18> */
.L_x_8898:
[----:B------:R-:W-:Y:S05]  /*8f20*/  BSYNC B2 ;  /* 0x0000000000027941 */ /* 0x000fea0003800000 */
.L_x_8897:
        /* <DEDUP_REMOVED lines=40> */
[----:B------:R-:W-:Y:S01]  /*91b0*/  IMAD.WIDE.U32 R116, R116, -0x2daee0ad, RZ ;  /* 0xd2511f5374747825 */ /* 0x000fe200078e00ff */
[----:B------:R-:W-:-:S03]  /*91c0*/  MOV R8, R154 ;  /* 0x0000009a00087202 */ /* 0x000fc60000000f00 */
[----:B------:R-:W-:Y:S01]  /*91d0*/  IMAD.MOV.U32 R10, RZ, RZ, R116 ;  /* 0x000000ffff0a7224 */ /* 0x000fe200078e0074 */
[----:B------:R-:W-:-:S07]  /*91e0*/  LOP3.LUT R3, R117, UR33, R118, 0x96, !PT ;  /* 0x0000002175037c12 */ /* 0x000fce000f8e9676 */
.L_x_8896:
[----:B------:R-:W-:Y:S05]  /*91f0*/  BSYNC B1 ;  /* 0x0000000000017941 */ /* 0x000fea0003800000 */
.L_x_8895:
[----:B------:R-:W-:Y:S01]  /*9200*/  I2FP.F32.U32 R117, R157 ;  /* 0x0000009d00757245 */ /* 0x000fe20000201000 */
[----:B------:R-:W-:Y:S01]  /*9210*/  IMAD.U32 R156, R156, 0x10000, RZ ;  /* 0x000100009c9c7824 */ /* 0x000fe200078e00ff */
[----:B------:R-:W-:Y:S01]  /*9220*/  ISETP.NE.AND P6, PT, R141, RZ, PT ;  /* 0x000000ff8d00720c */ /* 0x000fe20003fc5270 */
[----:B------:R-:W-:Y:S01]  /*9230*/  IMAD.WIDE.U32 R162, R147, 0x10, R130 ;  /* 0x0000001093a27825 */ /* 0x000fe200078e0082 */
[----:B------:R-:W-:-:S03]  /*9240*/  SEL R141, RZ, 0x10000, P5 ;  /* 0x00010000ff8d7807 */ /* 0x000fc60002800000 */
[----:B------:R-:W-:Y:S01]  /*9250*/  FFMA.FTZ R116, R117, R136, 1.1641532182693481445e-10 ;  /* 0x2f00000075747423 */ /* 0x000fe20000010088 */
[----:B------:R-:W-:Y:S01]  /*9260*/  FMUL.FTZ R117, R156, R133 ;  /* 0x000000859c757220 */ /* 0x000fe20000410000 */
[----:B------:R-:W-:Y:S02]  /*9270*/  SEL R160, RZ, 0x1, P2 ;  /* 0x00000001ffa07807 */ /* 0x000fe40001000000 */
[----:B------:R-:W-:Y:S01]  /*9280*/  SEL R158, RZ, 0x1, P1 ;  /* 0x00000001ff9e7807 */ /* 0x000fe20000800000 */
[----:B------:R-:W-:Y:S01]  /*9290*/  FMUL.FTZ R117, R117, R134 ;  /* 0x0000008675757220 */ /* 0x000fe20000410000 */
[----:B------:R-:W-:Y:S01]  /*92a0*/  FSETP.GTU.FTZ.AND P5, PT, R116, R135, PT ;  /* 0x000000877400720b */ /* 0x000fe20003fbc000 */
[----:B------:R-:W-:-:S03]  /*92b0*/  IMAD.WIDE.U32 R160, R160, 0x1000000, RZ ;  /* 0x01000000a0a07825 */ /* 0x000fc600078e00ff */
[----:B------:R-:W-:Y:S01]  /*92c0*/  FSEL R116, R117, RZ, !P5 ;  /* 0x000000ff75747208 */ /* 0x000fe20006800000 */
[----:B------:R-:W-:Y:S01]  /*92d0*/  IMAD.WIDE.U32 R158, R158, 0x10000, RZ ;  /* 0x000100009e9e7825 */ /* 0x000fe200078e00ff */
[----:B------:R-:W-:Y:S02]  /*92e0*/  @P0 PRMT R117, R19, 0x7632, R117 ;  /* 0x0000763213750816 */ /* 0x000fe40000000075 */
[----:B------:R-:W-:Y:S01]  /*92f0*/  SEL R154, RZ, 0x1000000, P5 ;  /* 0x01000000ff9a7807 */ /* 0x000fe20002800000 */
[----:B------:R-:W-:Y:S01]  /*9300*/  FMUL.FTZ R155, R31, R116 ;  /* 0x000000741f9b7220 */ /* 0x000fe20000410000 */
[----:B------:R-:W-:Y:S02]  /*9310*/  @P0 SHF.L.U32 R118, R117, 0x10, RZ ;  /* 0x0000001075760819 */ /* 0x000fe400000006ff */
[----:B------:R-:W-:Y:S02]  /*9320*/  F2FP.BF16.F32.PACK_AB R117, R151, R146 ;  /* 0x000000929775723e */ /* 0x000fe400000010ff */
[----:B------:R-:W-:Y:S01]  /*9330*/  F2FP.BF16.F32.PACK_AB R116, R149, R144 ;  /* 0x000000909574723e */ /* 0x000fe200000010ff */
[----:B------:R-:W-:Y:S01]  /*9340*/  @P0 FADD.FTZ R155, R155, R118 ;  /* 0x000000769b9b0221 */ /* 0x000fe20000010000 */
[----:B------:R-:W-:-:S02]  /*9350*/  F2FP.BF16.F32.PACK_AB R118, R153, R148 ;  /* 0x000000949976723e */ /* 0x000fc400000010ff */
[----:B------:R-:W-:Y:S02]  /*9360*/  ISETP.NE.AND P5, PT, R152, RZ, PT ;  /* 0x000000ff9800720c */ /* 0x000fe40003fa5270 */
[----:B------:R-:W-:Y:S02]  /*9370*/  F2FP.BF16.F32.PACK_AB R119, R155, R150 ;  /* 0x000000969b77723e */ /* 0x000fe400000010ff */
[----:B------:R-:W-:Y:S02]  /*9380*/  SEL R152, RZ, 0x100, P4 ;  /* 0x00000100ff987807 */ /* 0x000fe40002000000 */
[----:B------:R-:W-:Y:S01]  /*9390*/  SEL R156, RZ, 0x1, P5 ;  /* 0x00000001ff9c7807 */ /* 0x000fe20002800000 */
[----:B------:R0:W-:Y:S01]  /*93a0*/  STG.E.128 desc[UR4][R162.64], R116 ;  /* 0x00000074a2007986 */ /* 0x0001e2000c101d04 */
[----:B------:R-:W-:Y:S02]  /*93b0*/  LOP3.LUT R152, R152, R154, R141, 0xfe, !PT ;  /* 0x0000009a98987212 */ /* 0x000fe400078efe8d */
[----:B------:R-:W-:Y:S01]  /*93c0*/  SEL R141, RZ, 0x1, P3 ;  /* 0x00000001ff8d7807 */ /* 0x000fe20001800000 */
[----:B------:R-:W-:-:S03]  /*93d0*/  IMAD.WIDE.U32 R156, R156, 0x100, RZ ;  /* 0x000001009c9c7825 */ /* 0x000fc600078e00ff */
[----:B------:R-:W-:Y:S02]  /*93e0*/  LOP3.LUT R141, R161, R152, R141, 0xfe, !PT ;  /* 0x00000098a18d7212 */ /* 0x000fe400078efe8d */
[----:B------:R-:W-:Y:S02]  /*93f0*/  LOP3.LUT R160, R156, R160, R158, 0xfe, !PT ;  /* 0x000000a09ca07212 */ /* 0x000fe400078efe9e */
[----:B------:R-:W-:Y:S01]  /*9400*/  LOP3.LUT R157, R157, R141, R159, 0xfe, !PT ;  /* 0x0000008d9d9d7212 */ /* 0x000fe200078efe9f */
[----:B------:R-:W-:Y:S02]  /*9410*/  VIADD R141, R11, 0x60 ;  /* 0x000000600b8d7836 */ /* 0x000fe40000000000 */
[----:B------:R-:W-:Y:S01]  /*9420*/  IMAD.WIDE.U32 R158, R147, 0x8, R126 ;  /* 0x00000008939e7825 */ /* 0x000fe200078e007e */
[----:B0-----:R-:W0:Y:S01]  /*9430*/  @P0 LDC.64 R116, c[0x0][0x230] ;  /* 0x00008c00ff740b82 */ /* 0x001e220000000a00 */
[----:B------:R-:W-:-:S04]  /*9440*/  SEL R119, RZ, 0x1, P6 ;  /* 0x00000001ff777807 */ /* 0x000fc80003000000 */
[----:B------:R-:W-:-:S05]  /*9450*/  LOP3.LUT R156, R160, R119, RZ, 0xfc, !PT ;  /* 0x00000077a09c7212 */ /* 0x000fca00078efcff */
[----:B------:R1:W-:Y:S01]  /*9460*/  STG.E.64 desc[UR4][R158.64], R156 ;  /* 0x0000009c9e007986 */ /* 0x0003e2000c101b04 */
[----:B0-----:R-:W-:-:S04]  /*9470*/  @P0 IMAD.WIDE.U32 R160, R141, 0x10, R116 ;  /* 0x000000108da00825 */ /* 0x001fc800078e0074 */
[----:B------:R-:W-:Y:S01]  /*9480*/  IMAD.WIDE.U32 R116, R141, 0x10, R128 ;  /* 0x000000108d747825 */ /* 0x000fe200078e0080 */
[----:B------:R1:W5:Y:S05]  /*9490*/  @P0 LDG.E.128 R16, desc[UR4][R160.64] ;  /* 0x00000004a0100981 */ /* 0x00036a000c1e1d00 */
[----:B------:R-:W5:Y:S01]  /*94a0*/  LDG.E.128 R116, desc[UR4][R116.64] ;  /* 0x0000000474747981 */ /* 0x000f62000c1e1d00 */
[C---:B------:R-:W-:Y:S01]  /*94b0*/  ISETP.NE.AND P1, PT, R142.reuse, 0x1, PT ;  /* 0x000000018e00780c */ /* 0x040fe20003f25270 */
[----:B------:R-:W-:Y:S01]  /*94c0*/  BSSY B1, `(.L_x_8899) ;  /* 0x000000c000017945 */ /* 0x000fe20003800000 */
[----:B------:R-:W-:-:S11]  /*94d0*/  IADD3 R154, R142, 0x1, RZ ;  /* 0x000000018e9a7810 */ /* 0x000fd60007ffe0ff */
[----:B-1----:R-:W-:Y:S05]  /*94e0*/  @!P1 BRA `(.L_x_8900) ;  /* 0x0000000000209947 */ /* 0x002fea0003800000 */
        /* <DEDUP_REMOVED lines=8> */
.L_x_8900:
[----:B------:R-:W-:-:S07]  /*9570*/  MOV R152, R8 ;  /* 0x0000000800987202 */ /* 0x000fce0000000f00 */
.L_x_8901:
[----:B------:R-:W-:Y:S05]  /*9580*/  BSYNC B1 ;  /* 0x0000000000017941 */ /* 0x000fea0003800000 */
.L_x_8899:
        /* <DEDUP_REMOVED lines=16> */
.L_x_8905:
[----:B------:R-:W-:Y:S05]  /*9690*/  BSYNC B2 ;  /* 0x0000000000027941 */ /* 0x000fea0003800000 */
.L_x_8904:
        /* <DEDUP_REMOVED lines=44> */
.L_x_8903:
[----:B------:R-:W-:Y:S05]  /*9960*/  BSYNC B1 ;  /* 0x0000000000017941 */ /* 0x000fea0003800000 */
.L_x_8902:
[----:B------:R-:W-:Y:S01]  /*9970*/  I2FP.F32.U32 R129, R152 ;  /* 0x0000009800817245 */ /* 0x000fe20000201000 */
[----:B-----5:R-:W-:Y:S01]  /*9980*/  IMAD.U32 R142, R116, 0x10000, RZ ;  /* 0x00010000748e7824 */ /* 0x020fe200078e00ff */
        /* <DEDUP_REMOVED lines=10> */
[----:B------:R-:W-:-:S05]  /*9a30*/  @P0 SHF.L.U32 R129, R16, 0x10, RZ ;  /* 0x0000001010810819 */ /* 0x000fca00000006ff */
[----:B------:R-:W-:Y:S01]  /*9a40*/  @P0 FADD.FTZ R128, R129, R128 ;  /* 0x0000008081800221 */ /* 0x000fe20000010000 */
[----:B------:R-:W-:-:S03]  /*9a50*/  PRMT R129, R116, 0x7632, R129 ;  /* 0x0000763274817816 */ /* 0x000fc60000000081 */
        /* <DEDUP_REMOVED lines=9> */
.L_x_8907:
[----:B------:R-:W-:-:S07]  /*9af0*/  IMAD.MOV.U32 R116, RZ, RZ, R8 ;  /* 0x000000ffff747224 */ /* 0x000fce00078e0008 */
.L_x_8908:
[----:B------:R-:W-:Y:S05]  /*9b00*/  BSYNC B1 ;  /* 0x0000000000017941 */ /* 0x000fea0003800000 */
.L_x_8906:
        /* <DEDUP_REMOVED lines=16> */
.L_x_8912:
[----:B------:R-:W-:Y:S05]  /*9c10*/  BSYNC B2 ;  /* 0x0000000000027941 */ /* 0x000fea0003800000 */
.L_x_8911:
        /* <DEDUP_REMOVED lines=44> */
.L_x_8910:
[----:B------:R-:W-:Y:S05]  /*9ee0*/  BSYNC B1 ;  /* 0x0000000000017941 */ /* 0x000fea0003800000 */
.L_x_8909:
[----:B------:R-:W-:Y:S01]  /*9ef0*/  I2FP.F32.U32 R157, R116 ;  /* 0x00000074009d7245 */ /* 0x000fe20000201000 */
[----:B------:R-:W-:Y:S01]  /*9f00*/  BSSY B1, `(.L_x_8913) ;  /* 0x0000018000017945 */ /* 0x000fe20003800000 */
[----:B------:R-:W-:Y:S02]  /*9f10*/  SHF.L.U32 R142, R129, 0x10, RZ ;  /* 0x00000010818e7819 */ /* 0x000fe400000006ff */
[----:B------:R-:W-:Y:S01]  /*9f20*/  IADD3 R154, R152, 0x1, RZ ;  /* 0x00000001989a7810 */ /* 0x000fe20007ffe0ff */
[----:B------:R-:W-:Y:S02]  /*9f30*/  FFMA.FTZ R116, R157, R136, 1.1641532182693481445e-10 ;  /* 0x2f0000009d747423 */ /* 0x000fe40000010088 */
[----:B------:R-:W-:-:S03]  /*9f40*/  FMUL.FTZ R129, R142, R133 ;  /* 0x000000858e817220 */ /* 0x000fc60000410000 */
[----:B------:R-:W-:Y:S01]  /*9f50*/  FSETP.GTU.FTZ.AND P1, PT, R116, R135, PT ;  /* 0x000000877400720b */ /* 0x000fe20003f3c000 */
[----:B------:R-:W-:-:S03]  /*9f60*/  FMUL.FTZ R129, R129, R134 ;  /* 0x0000008681817220 */ /* 0x000fc60000410000 */
[----:B------:R-:W-:Y:S02]  /*9f70*/  P2R R160, PR, RZ, 0x2 ;  /* 0x00000002ffa07803 */ /* 0x000fe40000000000 */
[----:B------:R-:W-:Y:S02]  /*9f80*/  FSEL R116, R129, RZ, !P1 ;  /* 0x000000ff81747208 */ /* 0x000fe40004800000 */
[----:B------:R-:W-:Y:S02]  /*9f90*/  ISETP.NE.AND P1, PT, R152, 0x1, PT ;  /* 0x000000019800780c */ /* 0x000fe40003f25270 */
[----:B------:R-:W-:Y:S01]  /*9fa0*/  @P0 PRMT R129, R16, 0x7632, R129 ;  /* 0x0000763210810816 */ /* 0x000fe20000000081 */
[----:B------:R-:W-:-:S04]  /*9fb0*/  FMUL.FTZ R157, R25, R116 ;  /* 0x00000074199d7220 */ /* 0x000fc80000410000 */
[----:B------:R-:W-:-:S04]  /*9fc0*/  @P0 IMAD.U32 R142, R129, 0x10000, RZ ;  /* 0x00010000818e0824 */ /* 0x000fc800078e00ff */
        /* <DEDUP_REMOVED lines=10> */
.L_x_8914:
[----:B------:R-:W-:-:S07]  /*a070*/  MOV R116, R8 ;  /* 0x0000000800747202 */ /* 0x000fce0000000f00 */
.L_x_8915:
[----:B------:R-:W-:Y:S05]  /*a080*/  BSYNC B1 ;  /* 0x0000000000017941 */ /* 0x000fea0003800000 */
.L_x_8913:
        /* <DEDUP_REMOVED lines=16> */
.L_x_8919:
[----:B------:R-:W-:Y:S05]  /*a190*/  BSYNC B2 ;  /* 0x0000000000027941 */ /* 0x000fea0003800000 */
.L_x_8918:
        /* <DEDUP_REMOVED lines=44> */
.L_x_8917:
[----:B------:R-:W-:Y:S05]  /*a460*/  BSYNC B1 ;  /* 0x0000000000017941 */ /* 0x000fea0003800000 */
.L_x_8916:
        /* <DEDUP_REMOVED lines=23> */
.L_x_8921:
[----:B------:R-:W-:-:S07]  /*a5e0*/  IMAD.MOV.U32 R152, RZ, RZ, R8 ;  /* 0x000000ffff987224 */ /* 0x000fce00078e0008 */
.L_x_8922:
[----:B------:R-:W-:Y:S05]  /*a5f0*/  BSYNC B1 ;  /* 0x0000000000017941 */ /* 0x000fea0003800000 */
.L_x_8920:
        /* <DEDUP_REMOVED lines=16> */
.L_x_8926:
[----:B------:R-:W-:Y:S05]  /*a700*/  BSYNC B2 ;  /* 0x0000000000027941 */ /* 0x000fea0003800000 */
.L_x_8925:
        /* <DEDUP_REMOVED lines=44> */
.L_x_8924:
[----:B------:R-:W-:Y:S05]  /*a9d0*/  BSYNC B1 ;  /* 0x0000000000017941 */ /* 0x000fea0003800000 */
.L_x_8923:
        /* <DEDUP_REMOVED lines=23> */
.L_x_8928:
[----:B------:R-:W-:-:S07]  /*ab50*/  MOV R142, R8 ;  /* 0x00000008008e7202 */ /* 0x000fce0000000f00 */
.L_x_8929:
[----:B------:R-:W-:Y:S05]  /*ab60*/  BSYNC B1 ;  /* 0x0000000000017941 */ /* 0x000fea0003800000 */
.L_x_8927:
        /* <DEDUP_REMOVED lines=16> */
.L_x_8933:
[----:B------:R-:W-:Y:S05]  /*ac70*/  BSYNC B2 ;  /* 0x0000000000027941 */ /* 0x000fea0003800000 */
.L_x_8932:
        /* <DEDUP_REMOVED lines=44> */
.L_x_8931:
[----:B------:R-:W-:Y:S05]  /*af40*/  BSYNC B1 ;  /* 0x0000000000017941 */ /* 0x000fea0003800000 */
.L_x_8930:
[----:B------:R-:W-:Y:S01]  /*af50*/  I2FP.F32.U32 R117, R142 ;  /* 0x0000008e00757245 */ /* 0x000fe20000201000 */
[C---:B------:R-:W-:Y:S01]  /*af60*/  IMAD.U32 R142, R118.reuse, 0x10000, RZ ;  /* 0x00010000768e7824 */ /* 0x040fe200078e00ff */
[----:B------:R-:W-:Y:S01]  /*af70*/  ISETP.NE.AND P4, PT, R159, 0x1, PT ;  /* 0x000000019f00780c */ /* 0x000fe20003f85270 */
[----:B------:R-:W-:Y:S01]  /*af80*/  BSSY B1, `(.L_x_8934) ;  /* 0x0000015000017945 */ /* 0x000fe20003800000 */
[----:B------:R-:W-:Y:S01]  /*af90*/  PRMT R118, R118, 0x7632, R118 ;  /* 0x0000763276767816 */ /* 0x000fe20000000076 */
[----:B------:R-:W-:Y:S01]  /*afa0*/  FFMA.FTZ R116, R117, R136, 1.1641532182693481445e-10 ;  /* 0x2f00000075747423 */ /* 0x000fe20000010088 */
[----:B------:R-:W-:Y:S01]  /*afb0*/  FMUL.FTZ R117, R142, R133 ;  /* 0x000000858e757220 */ /* 0x000fe20000410000 */
[----:B------:R-:W-:-:S03]  /*afc0*/  IADD3 R156, R159, 0x1, RZ ;  /* 0x000000019f9c7810 */ /* 0x000fc60007ffe0ff */
[----:B------:R-:W-:Y:S01]  /*afd0*/  FMUL.FTZ R117, R117, R134 ;  /* 0x0000008675757220 */ /* 0x000fe20000410000 */
[----:B------:R-:W-:-:S04]  /*afe0*/  FSETP.GTU.FTZ.AND P3, PT, R116, R135, PT ;  /* 0x000000877400720b */ /* 0x000fc80003f7c000 */
[----:B------:R-:W-:-:S05]  /*aff0*/  FSEL R117, R117, RZ, !P3 ;  /* 0x000000ff75757208 */ /* 0x000fca0005800000 */
[----:B------:R-:W-:Y:S01]  /*b000*/  FMUL.FTZ R152, R20, R117 ;  /* 0x0000007514987220 */ /* 0x000fe20000410000 */
[----:B------:R-:W-:-:S05]  /*b010*/  @P0 SHF.L.U32 R117, R18, 0x10, RZ ;  /* 0x0000001012750819 */ /* 0x000fca00000006ff */
        /* <DEDUP_REMOVED lines=10> */
.L_x_8935:
[----:B------:R-:W-:-:S07]  /*b0c0*/  IMAD.MOV.U32 R142, RZ, RZ, R8 ;  /* 0x000000ffff8e7224 */ /* 0x000fce00078e0008 */
.L_x_8936:
[----:B------:R-:W-:Y:S05]  /*b0d0*/  BSYNC B1 ;  /* 0x0000000000017941 */ /* 0x000fea0003800000 */
.L_x_8934:
        /* <DEDUP_REMOVED lines=16> */
.L_x_8940:
[----:B------:R-:W-:Y:S05]  /*b1e0*/  BSYNC B2 ;  /* 0x0000000000027941 */ /* 0x000fea0003800000 */
.L_x_8939:
        /* <DEDUP_REMOVED lines=44> */
.L_x_8938:
[----:B------:R-:W-:Y:S05]  /*b4b0*/  BSYNC B1 ;  /* 0x0000000000017941 */ /* 0x000fea0003800000 */
.L_x_8937:
        /* <DEDUP_REMOVED lines=23> */
.L_x_8942:
[----:B------:R-:W-:-:S07]  /*b630*/  MOV R118, R8 ;  /* 0x0000000800767202 */ /* 0x000fce0000000f00 */
.L_x_8943:
[----:B------:R-:W-:Y:S05]  /*b640*/  BSYNC B1 ;  /* 0x0000000000017941 */ /* 0x000fea0003800000 */
.L_x_8941:
        /* <DEDUP_REMOVED lines=16> */
.L_x_8947:
[----:B------:R-:W-:Y:S05]  /*b750*/  BSYNC B2 ;  /* 0x0000000000027941 */ /* 0x000fea0003800000 */
.L_x_8946:
        /* <DEDUP_REMOVED lines=39> */
[----:B------:R-:W-:Y:S02]  /*b9d0*/  LOP3.LUT R2, R117, UR32, R2, 0x96, !PT ;  /* 0x0000002075027c12 */ /* 0x000fe4000f8e9602 */
[----:B------:R-:W-:Y:S01]  /*b9e0*/  MOV R8, R116 ;  /* 0x0000007400087202 */ /* 0x000fe20000000f00 */
[----:B------:R-:W-:-:S05]  /*b9f0*/  IMAD.WIDE.U32 R116, R3, -0x2daee0ad, RZ ;  /* 0xd2511f5303747825 */ /* 0x000fca00078e00ff */
[----:B------:R-:W-:Y:S02]  /*ba00*/  LOP3.LUT R3, R117, UR33, R162, 0x96, !PT ;  /* 0x0000002175037c12 */ /* 0x000fe4000f8e96a2 */
[----:B------:R-:W-:-:S07]  /*ba10*/  MOV R10, R116 ;  /* 0x00000074000a7202 */ /* 0x000fce0000000f00 */
.L_x_8945:
[----:B------:R-:W-:Y:S05]  /*ba20*/  BSYNC B1 ;  /* 0x0000000000017941 */ /* 0x000fea0003800000 */
.L_x_8944:
        /* <DEDUP_REMOVED lines=10> */
[----:B------:R-:W-:-:S05]  /*bad0*/  FSEL R117, R117, RZ, !P5 ;  /* 0x000000ff75757208 */ /* 0x000fca0006800000 */
[----:B------:R-:W-:Y:S01]  /*bae0*/  FMUL.FTZ R156, R22, R117 ;  /* 0x00000075169c7220 */ /* 0x000fe20000410000 */
[----:B------:R-:W-:-:S05]  /*baf0*/  @P0 SHF.L.U32 R117, R19, 0x10, RZ ;  /* 0x0000001013750819 */ /* 0x000fca00000006ff */
        /* <DEDUP_REMOVED lines=10> */
.L_x_8949:
[----:B------:R-:W-:-:S07]  /*bba0*/  MOV R162, R8 ;  /* 0x0000000800a27202 */ /* 0x000fce0000000f00 */
.L_x_8950:
[----:B------:R-:W-:Y:S05]  /*bbb0*/  BSYNC B1 ;  /* 0x0000000000017941 */ /* 0x000fea0003800000 */
.L_x_8948:
        /* <DEDUP_REMOVED lines=18> */
.L_x_8954:
[----:B------:R-:W-:Y:S05]  /*bce0*/  BSYNC B2 ;  /* 0x0000000000027941 */ /* 0x000fea0003800000 */
.L_x_8953:
        /* <DEDUP_REMOVED lines=44> */
.L_x_8952:
[----:B------:R-:W-:Y:S05]  /*bfb0*/  BSYNC B1 ;  /* 0x0000000000017941 */ /* 0x000fea0003800000 */
.L_x_8951:
[----:B------:R-:W-:Y:S01]  /*bfc0*/  I2FP.F32.U32 R117, R162 ;  /* 0x000000a200757245 */ /* 0x000fe20000201000 */
[----:B------:R-:W-:Y:S01]  /*bfd0*/  IMAD.U32 R116, R161, 0x10000, RZ ;  /* 0x00010000a1747824 */ /* 0x000fe200078e00ff */
[----:B------:R-:W-:Y:S01]  /*bfe0*/  SEL R163, RZ, 0x1, P3 ;  /* 0x00000001ffa37807 */ /* 0x000fe20001800000 */
[----:B------:R-:W-:Y:S01]  /*bff0*/  IMAD.WIDE.U32 R126, R141, 0x8, R126 ;  /* 0x000000088d7e7825 */ /* 0x000fe200078e007e */
[----:B------:R-:W-:-:S03]  /*c000*/  UMOV UR8, 0xffffffff ;  /* 0xffffffff00087882 */ /* 0x000fc60000000000 */
[----:B------:R-:W-:Y:S01]  /*c010*/  FFMA.FTZ R136, R117, R136, 1.1641532182693481445e-10 ;  /* 0x2f00000075887423 */ /* 0x000fe20000010088 */
[----:B------:R-:W-:Y:S01]  /*c020*/  FMUL.FTZ R133, R116, R133 ;  /* 0x0000008574857220 */ /* 0x000fe20000410000 */
[----:B------:R-:W-:-:S03]  /*c030*/  @P0 PRMT R117, R19, 0x7632, R117 ;  /* 0x0000763213750816 */ /* 0x000fc60000000075 */
[----:B------:R-:W-:Y:S01]  /*c040*/  FMUL.FTZ R133, R133, R134 ;  /* 0x0000008685857220 */ /* 0x000fe20000410000 */
[----:B------:R-:W-:Y:S02]  /*c050*/  FSETP.GTU.FTZ.AND P6, PT, R136, R135, PT ;  /* 0x000000878800720b */ /* 0x000fe40003fdc000 */
[----:B------:R-:W-:Y:S02]  /*c060*/  SEL R135, RZ, 0x10000, P5 ;  /* 0x00010000ff877807 */ /* 0x000fe40002800000 */
[----:B------:R-:W-:Y:S02]  /*c070*/  FSEL R116, R133, RZ, !P6 ;  /* 0x000000ff85747208 */ /* 0x000fe40007000000 */
[----:B------:R-:W-:Y:S01]  /*c080*/  ISETP.NE.AND P5, PT, R160, RZ, PT ;  /* 0x000000ffa000720c */ /* 0x000fe20003fa5270 */
[----:B------:R-:W-:Y:S01]  /*c090*/  IMAD.WIDE.U32 R160, R141, 0x10, R130 ;  /* 0x000000108da07825 */ /* 0x000fe200078e0082 */
[----:B------:R-:W-:-:S03]  /*c0a0*/  @P0 SHF.L.U32 R118, R117, 0x10, RZ ;  /* 0x0000001075760819 */ /* 0x000fc600000006ff */
[----:B------:R-:W-:Y:S01]  /*c0b0*/  FMUL.FTZ R133, R23, R116 ;  /* 0x0000007417857220 */ /* 0x000fe20000410000 */
[----:B------:R-:W-:Y:S02]  /*c0c0*/  SEL R130, RZ, 0x100, P4 ;  /* 0x00000100ff827807 */ /* 0x000fe40002000000 */
[----:B------:R-:W-:Y:S01]  /*c0d0*/  SEL R131, RZ, 0x1000000, P6 ;  /* 0x01000000ff837807 */ /* 0x000fe20003000000 */
[----:B------:R-:W-:Y:S01]  /*c0e0*/  @P0 FADD.FTZ R133, R133, R118 ;  /* 0x0000007685850221 */ /* 0x000fe20000010000 */
[----:B------:R-:W-:Y:S02]  /*c0f0*/  SEL R134, RZ, 0x1, P2 ;  /* 0x00000001ff867807 */ /* 0x000fe40001000000 */
[----:B------:R-:W-:Y:S02]  /*c100*/  LOP3.LUT R130, R130, R131, R135, 0xfe, !PT ;  /* 0x0000008382827212 */ /* 0x000fe400078efe87 */
[----:B------:R-:W-:Y:S01]  /*c110*/  F2FP.BF16.F32.PACK_AB R118, R159, R152 ;  /* 0x000000989f76723e */ /* 0x000fe200000010ff */
[----:B------:R-:W-:Y:S01]  /*c120*/  IMAD.WIDE.U32 R134, R134, 0x1000000, RZ ;  /* 0x0100000086867825 */ /* 0x000fe200078e00ff */
[----:B------:R-:W-:-:S02]  /*c130*/  F2FP.BF16.F32.PACK_AB R117, R154, R129 ;  /* 0x000000819a75723e */ /* 0x000fc400000010ff */
[----:B------:R-:W-:Y:S02]  /*c140*/  F2FP.BF16.F32.PACK_AB R116, R157, R128 ;  /* 0x000000809d74723e */ /* 0x000fe400000010ff */
[----:B------:R-:W-:Y:S02]  /*c150*/  F2FP.BF16.F32.PACK_AB R119, R133, R156 ;  /* 0x0000009c8577723e */ /* 0x000fe400000010ff */
[----:B------:R-:W-:Y:S02]  /*c160*/  LOP3.LUT R163, R135, R130, R163, 0xfe, !PT ;  /* 0x0000008287a37212 */ /* 0x000fe400078efea3 */
[----:B------:R-:W-:Y:S01]  /*c170*/  SEL R130, RZ, 0x1, P1 ;  /* 0x00000001ff827807 */ /* 0x000fe20000800000 */
[----:B------:R0:W-:Y:S01]  /*c180*/  STG.E.128 desc[UR4][R160.64], R116 ;  /* 0x00000074a0007986 */ /* 0x0001e2000c101d04 */
[----:B------:R-:W-:Y:S02]  /*c190*/  SEL R135, RZ, 0x1, P5 ;  /* 0x00000001ff877807 */ /* 0x000fe40002800000 */
[----:B------:R-:W-:Y:S01]  /*c1a0*/  ISETP.NE.AND P0, PT, R158, RZ, PT ;  /* 0x000000ff9e00720c */ /* 0x000fe20003f05270 */
[----:B------:R-:W-:-:S04]  /*c1b0*/  IMAD.WIDE.U32 R130, R130, 0x10000, RZ ;  /* 0x0001000082827825 */ /* 0x000fc800078e00ff */
[----:B0-----:R-:W-:-:S04]  /*c1c0*/  IMAD.WIDE.U32 R116, R135, 0x100, RZ ;  /* 0x0000010087747825 */ /* 0x001fc800078e00ff */
[----:B------:R-:W-:Y:S01]  /*c1d0*/  FADD.FTZ R118, RZ, R12 ;  /* 0x0000000cff767221 */ /* 0x000fe20000010000 */
[----:B------:R-:W-:Y:S02]  /*c1e0*/  SEL R119, RZ, 0x1, P0 ;  /* 0x00000001ff777807 */ /* 0x000fe40000000000 */
[----:B------:R-:W-:Y:S01]  /*c1f0*/  ISETP.NE.AND P0, PT, R0, RZ, PT ;  /* 0x000000ff0000720c */ /* 0x000fe20003f05270 */
[----:B------:R-:W-:Y:S01]  /*c200*/  FADD.FTZ R118, R118, R15 ;  /* 0x0000000f76767221 */ /* 0x000fe20000010000 */
[----:B------:R-:W-:Y:S02]  /*c210*/  LOP3.LUT R134, R116, R134, R130, 0xfe, !PT ;  /* 0x0000008674867212 */ /* 0x000fe400078efe82 */
[----:B------:R-:W-:Y:S02]  /*c220*/  LOP3.LUT R117, R117, R163, R131, 0xfe, !PT ;  /* 0x000000a375757212 */ /* 0x000fe400078efe83 */
[----:B------:R-:W-:Y:S01]  /*c230*/  LOP3.LUT R116, R134, R119, RZ, 0xfc, !PT ;  /* 0x0000007786747212 */ /* 0x000fe200078efcff */
[----:B------:R-:W-:-:S04]  /*c240*/  FADD.FTZ R119, R118, R13 ;  /* 0x0000000d76777221 */ /* 0x000fc80000010000 */
[----:B------:R-:W-:Y:S01]  /*c250*/  FADD.FTZ R119, R119, R124 ;  /* 0x0000007c77777221 */ /* 0x000fe20000010000 */
[----:B------:R0:W-:Y:S03]  /*c260*/  STG.E.64 desc[UR4][R126.64], R116 ;  /* 0x000000747e007986 */ /* 0x0001e6000c101b04 */
        /* <DEDUP_REMOVED lines=114> */
.L_x_8968:
[----:B------:R-:W-:Y:S01]  /*c990*/  FMUL.FTZ R116, R131, R131 ;  /* 0x0000008383747220 */ /* 0x000fe20000410000 */
[----:B01----:R-:W-:Y:S01]  /*c9a0*/  FADD.FTZ R126, R126, R135 ;  /* 0x000000877e7e7221 */ /* 0x003fe20000010000 */
[----:B------:R-:W-:Y:S01]  /*c9b0*/  PLOP3.LUT P1, PT, PT, PT, UP1, 0x40, 0x0 ;  /* 0x000000000000781c */ /* 0x000fe20003f2e818 */
[----:B------:R-:W0:Y:S02]  /*c9c0*/  @!P0 LDC.64 R118, c[0x0][0x250] ;  /* 0x00009400ff768b82 */ /* 0x000e240000000a00 */
[----:B------:R-:W-:Y:S01]  /*c9d0*/  FFMA.FTZ R126, R126, R117, UR11 ;  /* 0x0000000b7e7e7e23 */ /* 0x000fe20008010075 */
[----:B------:R-:W-:Y:S02]  /*c9e0*/  FSEL R127, R116, RZ, !P1 ;  /* 0x000000ff747f7208 */ /* 0x000fe40004800000 */
[----:B------:R-:W-:-:S03]  /*c9f0*/  PLOP3.LUT P1, PT, PT, PT, UP1, 0x40, 0x0 ;  /* 0x000000000000781c */ /* 0x000fc60003f2e818 */
[----:B------:R-:W1:Y:S01]  /*ca00*/  @!P0 LDC.64 R116, c[0x0][0x258] ;  /* 0x00009600ff748b82 */ /* 0x000e620000000a00 */
[----:B------:R-:W-:Y:S01]  /*ca10*/  FADD.FTZ R127, R126, R127 ;  /* 0x0000007f7e7f7221 */ /* 0x000fe20000010000 */
[----:B------:R-:W-:-:S05]  /*ca20*/  FSEL R126, R131, RZ, P1 ;  /* 0x000000ff837e7208 */ /* 0x000fca0000800000 */
        /* <DEDUP_REMOVED lines=15> */
[C---:B------:R-:W-:Y:S01]  /*cb20*/  FADD.FTZ R160, -R126.reuse, R143 ;  /* 0x0000008f7ea07221 */ /* 0x040fe20000010100 */
[----:B------:R-:W-:Y:S01]  /*cb30*/  FADD.FTZ R164, -R126, R149 ;  /* 0x000000957ea47221 */ /* 0x000fe20000010100 */
[----:B-1----:R-:W-:-:S04]  /*cb40*/  @!P0 IMAD.WIDE R116, R9, 0x4, R116 ;  /* 0x0000000409748825 */ /* 0x002fc800078e0274 */
[C---:B--2---:R-:W-:Y:S01]  /*cb50*/  FMUL.FTZ R15, R127.reuse, R134 ;  /* 0x000000867f0f7220 */ /* 0x044fe20000410000 */
[C---:B------:R-:W-:Y:S01]  /*cb60*/  FMUL.FTZ R124, R127.reuse, R124 ;  /* 0x0000007c7f7c7220 */ /* 0x040fe20000410000 */
[C---:B------:R-:W-:Y:S01]  /*cb70*/  FMUL.FTZ R130, R127.reuse, R130 ;  /* 0x000000827f827220 */ /* 0x040fe20000410000 */
[C---:B------:R-:W-:Y:S01]  /*cb80*/  FMUL.FTZ R158, R127.reuse, R158 ;  /* 0x0000009e7f9e7220 */ /* 0x040fe20000410000 */
[----:B------:R1:W-:Y:S01]  /*cb90*/  @!P0 STG.E desc[UR4][R116.64], R127 ;  /* 0x0000007f74008986 */ /* 0x0003e2000c101904 */
[C---:B------:R-:W-:Y:S01]  /*cba0*/  FMUL.FTZ R122, R127.reuse, R122 ;  /* 0x0000007a7f7a7220 */ /* 0x040fe20000410000 */
[C---:B------:R-:W-:Y:S01]  /*cbb0*/  FMUL.FTZ R135, R127.reuse, R146 ;  /* 0x000000927f877220 */ /* 0x040fe20000410000 */
[C---:B------:R-:W-:Y:S01]  /*cbc0*/  FMUL.FTZ R143, R127.reuse, R128 ;  /* 0x000000807f8f7220 */ /* 0x040fe20000410000 */
[C---:B0-----:R-:W-:Y:S01]  /*cbd0*/  FMUL.FTZ R119, R127.reuse, R14 ;  /* 0x0000000e7f777220 */ /* 0x041fe20000410000 */
[----:B------:R-:W-:Y:S01]  /*cbe0*/  FMUL.FTZ R149, R127, R129 ;  /* 0x000000817f957220 */ /* 0x000fe20000410000 */
[C---:B------:R-:W-:Y:S01]  /*cbf0*/  FADD.FTZ R153, -R126.reuse, R153 ;  /* 0x000000997e997221 */ /* 0x040fe20000010100 */
[----:B------:R-:W-:Y:S01]  /*cc00*/  FADD.FTZ R132, -R126, R132 ;  /* 0x000000847e847221 */ /* 0x000fe20000010100 */
[----:B------:R-:W-:Y:S01]  /*cc10*/  FFMA.FTZ R14, R76, R119, R108 ;  /* 0x000000774c0e7223 */ /* 0x000fe2000001006c */
[----:B------:R-:W-:Y:S01]  /*cc20*/  FFMA.FTZ R119, R83, R124, R115 ;  /* 0x0000007c53777223 */ /* 0x000fe20000010073 */
[C---:B------:R-:W-:Y:S01]  /*cc30*/  FADD.FTZ R118, -R126.reuse, R137 ;  /* 0x000000897e767221 */ /* 0x040fe20000010100 */
[----:B------:R-:W-:Y:S01]  /*cc40*/  FFMA.FTZ R122, R75, R122, R107 ;  /* 0x0000007a4b7a7223 */ /* 0x000fe2000001006b */
[C---:B-1----:R-:W-:Y:S01]  /*cc50*/  FMUL.FTZ R117, R127.reuse, R12 ;  /* 0x0000000c7f757220 */ /* 0x042fe20000410000 */
[----:B------:R-:W-:Y:S01]  /*cc60*/  FADD.FTZ R116, -R126, R121 ;  /* 0x000000797e747221 */ /* 0x000fe20000010100 */
[----:B------:R-:W0:Y:S01]  /*cc70*/  LDC.64 R12, c[0x0][0x2b8] ;  /* 0x0000ae00ff0c7b82 */ /* 0x000e220000000a00 */
[C---:B------:R-:W-:Y:S01]  /*cc80*/  FMUL.FTZ R121, R127.reuse, R120 ;  /* 0x000000787f797220 */ /* 0x040fe20000410000 */
[C---:B------:R-:W-:Y:S01]  /*cc90*/  FMUL.FTZ R134, R127.reuse, R153 ;  /* 0x000000997f867220 */ /* 0x040fe20000410000 */
[C---:B------:R-:W-:Y:S01]  /*cca0*/  FMUL.FTZ R125, R127.reuse, R116 ;  /* 0x000000747f7d7220 */ /* 0x040fe20000410000 */
[----:B------:R-:W-:Y:S01]  /*ccb0*/  FFMA.FTZ R116, R82, R15, R114 ;  /* 0x0000000f52747223 */ /* 0x000fe20000010072 */
[C---:B------:R-:W-:Y:S01]  /*ccc0*/  FMUL.FTZ R123, R127.reuse, R132 ;  /* 0x000000847f7b7220 */ /* 0x040fe20000410000 */
[C---:B------:R-:W-:Y:S01]  /*ccd0*/  FMUL.FTZ R136, R127.reuse, R136 ;  /* 0x000000887f887220 */ /* 0x040fe20000410000 */
[----:B------:R-:W-:Y:S01]  /*cce0*/  FFMA.FTZ R125, R74, R125, R106 ;  /* 0x0000007d4a7d7223 */ /* 0x000fe2000001006a */
        /* <DEDUP_REMOVED lines=16> */
[----:B0-----:R-:W-:-:S04]  /*cdf0*/  IMAD.WIDE.U32 R128, R139, 0x10, R12 ;  /* 0x000000108b807825 */ /* 0x001fc800078e000c */
[----:B------:R-:W-:Y:S01]  /*ce00*/  FFMA.FTZ R118, R79, R118, R111 ;  /* 0x000000764f767223 */ /* 0x000fe2000001006f */
[----:B------:R-:W-:Y:S01]  /*ce10*/  FFMA.FTZ R123, R77, R136, R109 ;  /* 0x000000884d7b7223 */ /* 0x000fe2000001006d */
[----:B------:R-:W-:Y:S01]  /*ce20*/  FMUL.FTZ R133, R127, R138 ;  /* 0x0000008a7f857220 */ /* 0x000fe20000410000 */
[----:B------:R-:W-:Y:S01]  /*ce30*/  IMAD.WIDE.U32 R146, R147, 0x10, R12 ;  /* 0x0000001093927825 */ /* 0x000fe200078e000c */
[----:B------:R-:W-:-:S03]  /*ce40*/  F2FP.BF16.F32.PACK_AB R13, R119, R116 ;  /* 0x00000074770d723e */ /* 0x000fc600000010ff */
[----:B------:R-:W-:Y:S01]  /*ce50*/  FFMA.FTZ R12, R80, R117, R112 ;  /* 0x00000075500c7223 */ /* 0x000fe20000010070 */
[----:B------:R-:W-:Y:S01]  /*ce60*/  FFMA.FTZ R117, R81, R130, R113 ;  /* 0x0000008251757223 */ /* 0x000fe20000010071 */
[----:B------:R-:W-:Y:S01]  /*ce70*/  FFMA.FTZ R116, R72, R121, R104 ;  /* 0x0000007948747223 */ /* 0x000fe20000010068 */
[----:B------:R-:W-:Y:S01]  /*ce80*/  FFMA.FTZ R121, R73, R158, R105 ;  /* 0x0000009e49797223 */ /* 0x000fe20000010069 */
[C---:B------:R-:W-:Y:S01]  /*ce90*/  FMUL.FTZ R160, R127.reuse, R160 ;  /* 0x000000a07fa07220 */ /* 0x040fe20000410000 */
[----:B------:R-:W-:Y:S01]  /*cea0*/  FMUL.FTZ R138, R127, R155 ;  /* 0x0000009b7f8a7220 */ /* 0x000fe20000410000 */
[----:B------:R-:W-:Y:S01]  /*ceb0*/  F2FP.BF16.F32.PACK_AB R12, R117, R12 ;  /* 0x0000000c750c723e */ /* 0x000fe200000010ff */
[----:B------:R-:W-:Y:S01]  /*cec0*/  FMUL.FTZ R145, R127, R148 ;  /* 0x000000947f917220 */ /* 0x000fe20000410000 */
[----:B------:R-:W-:Y:S01]  /*ced0*/  F2FP.BF16.F32.PACK_AB R117, R122, R125 ;  /* 0x0000007d7a75723e */ /* 0x000fe200000010ff */
[----:B------:R-:W-:Y:S01]  /*cee0*/  FFMA.FTZ R125, R61, R134, R93 ;  /* 0x000000863d7d7223 */ /* 0x000fe2000001005d */
[----:B------:R-:W-:Y:S01]  /*cef0*/  F2FP.BF16.F32.PACK_AB R116, R121, R116 ;  /* 0x000000747974723e */ /* 0x000fe200000010ff */
[----:B------:R-:W-:Y:S01]  /*cf00*/  FFMA.FTZ R121, R66, R135, R98 ;  /* 0x0000008742797223 */ /* 0x000fe20000010062 */
[C---:B------:R-:W-:Y:S01]  /*cf10*/  FMUL.FTZ R155, R127.reuse, R156 ;  /* 0x0000009c7f9b7220 */ /* 0x040fe20000410000 */
[----:B------:R-:W0:Y:S01]  /*cf20*/  LDC.64 R134, c[0x0][0x210] ;  /* 0x00008400ff867b82 */ /* 0x000e220000000a00 */
[C---:B------:R-:W-:Y:S01]  /*cf30*/  FMUL.FTZ R126, R127.reuse, R126 ;  /* 0x0000007e7f7e7220 */ /* 0x040fe20000410000 */
[C---:B------:R-:W-:Y:S01]  /*cf40*/  FMUL.FTZ R120, R127.reuse, R151 ;  /* 0x000000977f787220 */ /* 0x040fe20000410000 */
[C---:B------:R-:W-:Y:S01]  /*cf50*/  FMUL.FTZ R137, R127.reuse, R140 ;  /* 0x0000008c7f897220 */ /* 0x040fe20000410000 */
[C---:B------:R-:W-:Y:S01]  /*cf60*/  FMUL.FTZ R131, R127.reuse, R144 ;  /* 0x000000907f837220 */ /* 0x040fe20000410000 */
[C---:B------:R-:W-:Y:S01]  /*cf70*/  FMUL.FTZ R164, R127.reuse, R164 ;  /* 0x000000a47fa47220 */ /* 0x040fe20000410000 */
[----:B------:R-:W-:Y:S01]  /*cf80*/  F2FP.BF16.F32.PACK_AB R15, R118, R15 ;  /* 0x0000000f760f723e */ /* 0x000fe200000010ff */
[----:B------:R-:W-:Y:S01]  /*cf90*/  FMUL.FTZ R162, R127, R162 ;  /* 0x000000a27fa27220 */ /* 0x000fe20000410000 */
[----:B------:R-:W-:Y:S01]  /*cfa0*/  F2FP.BF16.F32.PACK_AB R14, R123, R14 ;  /* 0x0000000e7b0e723e */ /* 0x000fe200000010ff */
        /* <DEDUP_REMOVED lines=17> */
[----:B------:R-:W-:Y:S01]  /*d0c0*/  LEA R130, P0, R11, UR14, 0x4 ;  /* 0x0000000e0b827c11 */ /* 0x000fe2000f8020ff */
        /* <DEDUP_REMOVED lines=10> */
[----:B------:R-:W-:-:S02]  /*d170*/  F2FP.BF16.F32.PACK_AB R120, R164, R131 ;  /* 0x00000083a478723e */ /* 0x000fc400000010ff */
[----:B------:R-:W-:Y:S02]  /*d180*/  LEA R132, P1, R141, UR14, 0x4 ;  /* 0x0000000e8d847c11 */ /* 0x000fe4000f8220ff */
        /* <DEDUP_REMOVED lines=8> */
[----:B------:R-:W-:Y:S01]  /*d210*/  LEA.HI.X R133, R141, UR15, RZ, 0x4, P1 ;  /* 0x0000000f8d857c11 */ /* 0x000fe200088f24ff */
[----:B------:R1:W-:Y:S01]  /*d220*/  STG.E.128 desc[UR4][R146.64], R120 ;  /* 0x0000007892007986 */ /* 0x0003e2000c101d04 */
[----:B0-----:R-:W-:-:S03]  /*d230*/  LEA R9, R134, R9, 0x2 ;  /* 0x0000000986097211 */ /* 0x001fc600078e10ff */
[----:B------:R1:W-:Y:S01]  /*d240*/  STG.E.128 desc[UR4][R132.64], R124 ;  /* 0x0000007c84007986 */ /* 0x0003e2000c101d04 */
[----:B------:R-:W-:-:S13]  /*d250*/  ISETP.GE.AND P0, PT, R9, R135, PT ;  /* 0x000000870900720c */ /* 0x000fda0003f06270 */
[----:B------:R-:W-:Y:S05]  /*d260*/  @!P0 BRA `(.L_x_8956) ;  /* 0xffffff3400d88947 */ /* 0x000fea000383ffff */
[----:B------:R-:W-:Y:S05]  /*d270*/  BSYNC B0 ;  /* 0x0000000000007941 */ /* 0x000fea0003800000 */
.L_x_8730:
[----:B------:R-:W-:Y:S05]  /*d280*/  EXIT ;  /* 0x000000000000794d */ /* 0x000fea0003800000 */
.L_x_8955:
        /* <DEDUP_REMOVED lines=8> */
.L_x_8958:
[----:B------:R-:W-:Y:S05]  /*d310*/  BSYNC B1 ;  /* 0x0000000000017941 */ /* 0x000fea0003800000 */
.L_x_8957:
        /* <DEDUP_REMOVED lines=9> */
.L_x_8959:
[----:B------:R-:W-:Y:S01]  /*d3b0*/  HFMA2.MMA R136, -RZ, RZ, 0, 2.384185791015625e-07 ;  /* 0x00000004ff887435 */ /* 0x000fe200000001ff */
[----:B------:R-:W-:-:S04]  /*d3c0*/  IMAD.MOV.U32 R117, RZ, RZ, R130 ;  /* 0x000000ffff757224 */ /* 0x000fc800078e0082 */
[----:B------:R-:W-:-:S05]  /*d3d0*/  FADD.FTZ R119, R118, R117 ;  /* 0x0000007576777221 */ /* 0x000fca0000010000 */
[----:B------:R-:W-:-:S07]  /*d3e0*/  MOV R161, R119 ;  /* 0x0000007700a17202 */ /* 0x000fce0000000f00 */
[----:B------:R-:W-:Y:S05]  /*d3f0*/  WARPSYNC.COLLECTIVE R134, `(.L_x_8960) ;  /* 0x0000000086087348 */ /* 0x000fea0003c00000 */
[----:B------:R0:W1:Y:S02]  /*d400*/  SHFL.BFLY P1, R130, R161, R136, R163 ;  /* 0x0c000088a1827389 */ /* 0x00006400000200a3 */
[----:B01----:R-:W-:Y:S01]  /*d410*/  ENDCOLLECTIVE ;  /* 0x000000000000791b */ /* 0x003fe20003800000 */
.L_x_8960:
[----:B------:R-:W-:Y:S01]  /*d420*/  HFMA2.MMA R136, -RZ, RZ, 0, 4.76837158203125e-07 ;  /* 0x00000008ff887435 */ /* 0x000fe200000001ff */
[----:B------:R-:W-:-:S04]  /*d430*/  IMAD.MOV.U32 R126, RZ, RZ, R130 ;  /* 0x000000ffff7e7224 */ /* 0x000fc800078e0082 */
[----:B------:R-:W-:-:S05]  /*d440*/  FADD.FTZ R126, R119, R126 ;  /* 0x0000007e777e7221 */ /* 0x000fca0000010000 */
[----:B------:R-:W-:-:S07]  /*d450*/  MOV R161, R126 ;  /* 0x0000007e00a17202 */ /* 0x000fce0000000f00 */
[----:B------:R-:W-:Y:S05]  /*d460*/  WARPSYNC.COLLECTIVE R134, `(.L_x_8961) ;  /* 0x0000000086087348 */ /* 0x000fea0003c00000 */
[----:B------:R0:W1:Y:S02]  /*d470*/  SHFL.BFLY P1, R130, R161, R136, R163 ;  /* 0x0c000088a1827389 */ /* 0x00006400000200a3 */
[----:B01----:R-:W-:Y:S01]  /*d480*/  ENDCOLLECTIVE ;  /* 0x000000000000791b */ /* 0x003fe20003800000 */
.L_x_8961:
        /* <DEDUP_REMOVED lines=8> */
.L_x_8962:
[----:B------:R-:W-:Y:S01]  /*d510*/  MOV R136, 0x1 ;  /* 0x0000000100887802 */ /* 0x000fe20000000f00 */
        /* <DEDUP_REMOVED lines=70> */
.L_x_8963:
[----:B------:R-:W-:Y:S01]  /*d980*/  HFMA2.MMA R136, -RZ, RZ, 0, 1.1920928955078125e-07 ;  /* 0x00000002ff887435 */ /* 0x000fe200000001ff */
[----:B------:R-:W-:-:S05]  /*d990*/  MOV R119, R130 ;  /* 0x0000008200777202 */ /* 0x000fca0000000f00 */
[----:B------:R-:W-:-:S04]  /*d9a0*/  FADD.FTZ R119, R116, R119 ;  /* 0x0000007774777221 */ /* 0x000fc80000010000 */
[----:B------:R-:W-:-:S07]  /*d9b0*/  IMAD.MOV.U32 R161, RZ, RZ, R119 ;  /* 0x000000ffffa17224 */ /* 0x000fce00078e0077 */
[----:B------:R-:W-:Y:S05]  /*d9c0*/  WARPSYNC.COLLECTIVE R134, `(.L_x_8964) ;  /* 0x0000000086087348 */ /* 0x000fea0003c00000 */
[----:B------:R0:W1:Y:S02]  /*d9d0*/  SHFL.BFLY P1, R130, R161, R136, R163 ;  /* 0x0c000088a1827389 */ /* 0x00006400000200a3 */
[----:B01----:R-:W-:Y:S01]  /*d9e0*/  ENDCOLLECTIVE ;  /* 0x000000000000791b */ /* 0x003fe20003800000 */
.L_x_8964:
[----:B------:R-:W-:Y:S01]  /*d9f0*/  HFMA2.MMA R136, -RZ, RZ, 0, 2.384185791015625e-07 ;  /* 0x00000004ff887435 */ /* 0x000fe200000001ff */
[----:B------:R-:W-:-:S05]  /*da00*/  MOV R118, R130 ;  /* 0x0000008200767202 */ /* 0x000fca0000000f00 */
[----:B------:R-:W-:-:S04]  /*da10*/  FADD.FTZ R118, R119, R118 ;  /* 0x0000007677767221 */ /* 0x000fc80000010000 */
[----:B------:R-:W-:-:S07]  /*da20*/  IMAD.MOV.U32 R161, RZ, RZ, R118 ;  /* 0x000000ffffa17224 */ /* 0x000fce00078e0076 */
[----:B------:R-:W-:Y:S05]  /*da30*/  WARPSYNC.COLLECTIVE R134, `(.L_x_8965) ;  /* 0x0000000086087348 */ /* 0x000fea0003c00000 */
[----:B------:R0:W1:Y:S02]  /*da40*/  SHFL.BFLY P1, R130, R161, R136, R163 ;  /* 0x0c000088a1827389 */ /* 0x00006400000200a3 */
[----:B01----:R-:W-:Y:S01]  /*da50*/  ENDCOLLECTIVE ;  /* 0x000000000000791b */ /* 0x003fe20003800000 */
.L_x_8965:
[----:B------:R-:W-:Y:S01]  /*da60*/  HFMA2.MMA R136, -RZ, RZ, 0, 4.76837158203125e-07 ;  /* 0x00000008ff887435 */ /* 0x000fe200000001ff */
[----:B------:R-:W-:-:S05]  /*da70*/  MOV R127, R130 ;  /* 0x00000082007f7202 */ /* 0x000fca0000000f00 */
[----:B------:R-:W-:-:S04]  /*da80*/  FADD.FTZ R127, R118, R127 ;  /* 0x0000007f767f7221 */ /* 0x000fc80000010000 */
[----:B------:R-:W-:-:S07]  /*da90*/  IMAD.MOV.U32 R161, RZ, RZ, R127 ;  /* 0x000000ffffa17224 */ /* 0x000fce00078e007f */
[----:B------:R-:W-:Y:S05]  /*daa0*/  WARPSYNC.COLLECTIVE R134, `(.L_x_8966) ;  /* 0x0000000086087348 */ /* 0x000fea0003c00000 */
[----:B------:R0:W1:Y:S02]  /*dab0*/  SHFL.BFLY P1, R130, R161, R136, R163 ;  /* 0x0c000088a1827389 */ /* 0x00006400000200a3 */
[----:B01----:R-:W-:Y:S01]  /*dac0*/  ENDCOLLECTIVE ;  /* 0x000000000000791b */ /* 0x003fe20003800000 */
.L_x_8966:
[----:B------:R-:W-:Y:S01]  /*dad0*/  HFMA2.MMA R136, -RZ, RZ, 0, 9.5367431640625e-07 ;  /* 0x00000010ff887435 */ /* 0x000fe200000001ff */
[----:B------:R-:W-:-:S05]  /*dae0*/  MOV R126, R130 ;  /* 0x00000082007e7202 */ /* 0x000fca0000000f00 */
[----:B------:R-:W-:-:S04]  /*daf0*/  FADD.FTZ R126, R127, R126 ;  /* 0x0000007e7f7e7221 */ /* 0x000fc80000010000 */
[----:B------:R-:W-:-:S07]  /*db00*/  IMAD.MOV.U32 R161, RZ, RZ, R126 ;  /* 0x000000ffffa17224 */ /* 0x000fce00078e007e */
[----:B------:R-:W-:Y:S05]  /*db10*/  WARPSYNC.COLLECTIVE R134, `(.L_x_8967) ;  /* 0x0000000086087348 */ /* 0x000fea0003c00000 */
[----:B------:R0:W1:Y:S02]  /*db20*/  SHFL.BFLY P1, R130, R161, R136, R163 ;  /* 0x0c000088a1827389 */ /* 0x00006400000200a3 */
[----:B01----:R-:W-:Y:S01]  /*db30*/  ENDCOLLECTIVE ;  /* 0x000000000000791b */ /* 0x003fe20003800000 */
.L_x_8967:
[----:B------:R-:W-:Y:S01]  /*db40*/  MOV R135, R130 ;  /* 0x0000008200877202 */ /* 0x000fe20000000f00 */
[----:B------:R-:W-:Y:S06]  /*db50*/  BRA `(.L_x_8968) ;  /* 0xffffffec008c7947 */ /* 0x000fec000383ffff */
.L_x_8969:
        /* <DEDUP_REMOVED lines=10> */
.L_x_30459:


//--------------------- .text._ZN10layer_norm13ln_fwd_kernelINS_13Kernel_traitsIf13__nv_bfloat16S2_S2_fjLj1024ELj1ELj4ELj1ELj16ENS_18Kernel_traits_baseILj1024EfS2_S2_S2_fjLj128EEEEELb1ELb1ELb1ELb0EEEvNS_9FwdParamsE --------------------------
	.section	.text._ZN10layer_norm13ln_fwd_kernelINS_13Kernel_traitsIf13__nv_bfloat16S2_S2_fjLj1024ELj1ELj4ELj1ELj16ENS_18Kernel_traits_baseILj1024EfS2_S2_S2_fjLj128EEEEELb1ELb1ELb1ELb0EEEvNS_9FwdParamsE,"ax",@progbits
	.align	128
        .global         _ZN10layer_norm13ln_fwd_kernelINS_13Kernel_traitsIf13__nv_bfloat16S2_S2_fjLj1024ELj1ELj4ELj1ELj16ENS_18Kernel_traits_baseILj1024EfS2_S2_S2_fjLj128EEEEELb1ELb1ELb1ELb0EEEvNS_9FwdParamsE
        .type           _ZN10layer_norm13ln_fwd_kernelINS_13Kernel_traitsIf13__nv_bfloat16S2_S2_fjLj1024ELj1ELj4ELj1ELj16ENS_18Kernel_traits_baseILj1024EfS2_S2_S2_fjLj128EEEEELb1ELb1ELb1ELb0EEEvNS_9FwdParamsE,@function
        .size           _ZN10layer_norm13ln_fwd_kernelINS_13Kernel_traitsIf13__nv_bfloat16S2_S2_fjLj1024ELj1ELj4ELj1ELj16ENS_18Kernel_traits_baseILj1024EfS2_S2_S2_fjLj128EEEEELb1ELb1ELb1ELb0EEEvNS_9FwdParamsE,(.L_x_30460 - _ZN10layer_norm13ln_fwd_kernelINS_13Kernel_traitsIf13__nv_bfloat16S2_S2_fjLj1024ELj1ELj4ELj1ELj16ENS_18Kernel_traits_baseILj1024EfS2_S2_S2_fjLj128EEEEELb1ELb1ELb1ELb0EEEvNS_9FwdParamsE)
        .other          _ZN10layer_norm13ln_fwd_kernelINS_13Kernel_traitsIf13__nv_bfloat16S2_S2_fjLj1024ELj1ELj4ELj1ELj16ENS_18Kernel_traits_baseILj1024EfS2_S2_S2_fjLj128EEEEELb1ELb1ELb1ELb0EEEvNS_9FwdParamsE,@"STO_CUDA_ENTRY STV_DEFAULT"
_ZN10layer_norm13ln_fwd_kernelINS_13Kernel_traitsIf13__nv_bfloat16S2_S2_fjLj1024ELj1ELj4ELj1ELj16ENS_18Kernel_traits_baseILj1024EfS2_S2_S2_fjLj128EEEEELb1ELb1ELb1ELb0EEEvNS_9FwdParamsE:
.text._ZN10layer_norm13ln_fwd_kernelINS_13Kernel_traitsIf13__nv_bfloat16S2_S2_fjLj1024ELj1ELj4ELj1ELj16ENS_18Kernel_traits_baseILj1024EfS2_S2_S2_fjLj128EEEEELb1ELb1ELb1ELb0EEEvNS_9FwdParamsE:
[----:B------:R-:W-:Y:S08]  /*0000*/  LDC R1, c[0x0][0x28] ;  /* 0x00000a00ff017b82 */ /* 0x000ff00000000800 */
[----:B------:R-:W0:Y:S01]  /*0010*/  LDC R34, c[0x0][0x2e8] ;  /* 0x0000ba00ff227b82 */ /* 0x000e220000000800 */
[----:B------:R-:W-:Y:S02]  /*0020*/  ULDC.U8 UR4, c[0x0][0x2f4] ;  /* 0x0000bd0000047ab9 */ /* 0x000fe40000000000 */
[----:B------:R-:W-:Y:S01]  /*0030*/  ISETP.NE.AND P0, PT, RZ, UR4, PT ;  /* 0x00000004ff007c0c */ /* 0x000fe2000bf05270 */
[----:B------:R-:W-:-:S04]  /*0040*/  ULDC.64 UR4, c[0x0][0x208] ;  /* 0x0000820000047ab9 */ /* 0x000fc80000000a00 */
[----:B------:R-:W1:Y:S01]  /*0050*/  LDC R35, c[0x0][0x2ec] ;  /* 0x0000bb00ff237b82 */ /* 0x000e620000000800 */
[----:B------:R-:W-:Y:S02]  /*0060*/  ULDC.64 UR6, c[0x0][0x2e0] ;  /* 0x0000b80000067ab9 */ /* 0x000fe40000000a00 */
[----:B------:R-:W-:Y:S01]  /*0070*/  MOV R166, UR6 ;  /* 0x0000000600a67c02 */ /* 0x000fe20008000f00 */
[----:B------:R-:W2:Y:S01]  /*0080*/  S2R R0, SR_TID.X ;  /* 0x0000000000007919 */ /* 0x000ea20000002100 */
[----:B------:R-:W2:Y:S03]  /*0090*/  S2R R32, SR_CTAID.X ;  /* 0x0000000000207919 */ /* 0x000ea60000002500 */
[----:B------:R-:W3:Y:S01]  /*00a0*/  @P0 LDC R7, c[0x0][0x2f0] ;  /* 0x0000bc00ff070b82 */ /* 0x000ee20000000800 */
[----:B0-----:R-:W-:-:S07]  /*00b0*/  @P0 IMAD.MOV.U32 R4, RZ, RZ, R34 ;  /* 0x000000ffff040224 */ /* 0x001fce00078e0022 */
[----:B------:R-:W0:Y:S01]  /*00c0*/  LDC R25, c[0x0][0x218] ;  /* 0x00008600ff197b82 */ /* 0x000e220000000800 */
[----:B-1----:R-:W-:-:S05]  /*00d0*/  @P0 IMAD.MOV.U32 R5, RZ, RZ, R35 ;  /* 0x000000ffff050224 */ /* 0x002fca00078e0023 */
[----:B------:R-:W3:Y:S01]  /*00e0*/  @P0 LDG.E.64 R2, desc[UR4][R4.64] ;  /* 0x0000000404020981 */ /* 0x000ee2000c1e1b00 */
[----:B------:R-:W-:-:S06]  /*00f0*/  IMAD.U32 R167, RZ, RZ, UR7 ;  /* 0x00000007ffa77e24 */ /* 0x000fcc000f8e00ff */
[----:B------:R-:W4:Y:S01]  /*0100*/  @P0 LDG.E.64 R166, desc[UR4][R166.64] ;  /* 0x00000004a6a60981 */ /* 0x000f22000c1e1b00 */
[----:B------:R-:W-:Y:S01]  /*0110*/  ULDC UR6, c[0x0][0x0] ;  /* 0x0000000000067ab9 */ /* 0x000fe20000000800 */
[----:B------:R-:W-:Y:S01]  /*0120*/  BSSY B0, `(.L_x_8970) ;  /* 0x0000058000007945 */ /* 0x000fe20003800000 */
[----:B---3--:R-:W-:Y:S01]  /*0130*/  @P0 IADD3 R34, P1, R2, R7, RZ ;  /* 0x0000000702220210 */ /* 0x008fe20007f3e0ff */
[----:B--2---:R-:W-:-:S04]  /*0140*/  IMAD R2, R32, UR6, R0 ;  /* 0x0000000620027c24 */ /* 0x004fc8000f8e0200 */
[----:B------:R-:W-:Y:S02]  /*0150*/  @P0 IMAD.X R35, RZ, RZ, R3, P1 ;  /* 0x000000ffff230224 */ /* 0x000fe400008e0603 */
[----:B------:R-:W-:Y:S01]  /*0160*/  IMAD.WIDE.U32 R8, R2, -0x326172a9, RZ ;  /* 0xcd9e8d5702087825 */ /* 0x000fe200078e00ff */
[----:B----4-:R-:W-:Y:S02]  /*0170*/  IADD3 R5, R167, -0x4498517b, RZ ;  /* 0xbb67ae85a7057810 */ /* 0x010fe40007ffe0ff */
[--C-:B------:R-:W-:Y:S02]  /*0180*/  SHF.R.U32.HI R3, RZ, 0x2, R35.reuse ;  /* 0x00000002ff037819 */ /* 0x100fe40000011623 */
[----:B------:R-:W-:Y:S02]  /*0190*/  SHF.R.U64 R4, R34, 0x2, R35 ;  /* 0x0000000222047819 */ /* 0x000fe40000001223 */
[----:B------:R-:W-:Y:S01]  /*01a0*/  LOP3.LUT R10, R9, R3, R166, 0x96, !PT ;  /* 0x00000003090a7212 */ /* 0x000fe200078e96a6 */
[----:B------:R-:W-:-:S02]  /*01b0*/  VIADD R9, R167, 0x32370b8f ;  /* 0x32370b8fa7097836 */ /* 0x000fc40000000000 */
[----:B------:R-:W-:-:S04]  /*01c0*/  IMAD.WIDE.U32 R6, R4, -0x2daee0ad, RZ ;  /* 0xd2511f5304067825 */ /* 0x000fc800078e00ff */
[----:B------:R-:W-:Y:S01]  /*01d0*/  IMAD.WIDE.U32 R10, R10, -0x2daee0ad, RZ ;  /* 0xd2511f530a0a7825 */ /* 0x000fe200078e00ff */
[----:B------:R-:W-:-:S03]  /*01e0*/  LOP3.LUT R12, R7, R167, RZ, 0x3c, !PT ;  /* 0x000000a7070c7212 */ /* 0x000fc600078e3cff */
[----:B------:R-:W-:Y:S01]  /*01f0*/  VIADD R7, R166, 0x3c6ef372 ;  /* 0x3c6ef372a6077836 */ /* 0x000fe20000000000 */
[----:B------:R-:W-:Y:S01]  /*0200*/  LOP3.LUT R14, R11, R6, R5, 0x96, !PT ;  /* 0x000000060b0e7212 */ /* 0x000fe200078e9605 */
[----:B------:R-:W-:Y:S01]  /*0210*/  IMAD.WIDE.U32 R12, R12, -0x326172a9, RZ ;  /* 0xcd9e8d570c0c7825 */ /* 0x000fe200078e00ff */
[----:B------:R-:W-:-:S03]  /*0220*/  IADD3 R11, R166, 0x78dde6e4, RZ ;  /* 0x78dde6e4a60b7810 */ /* 0x000fc60007ffe0ff */
[----:B------:R-:W-:Y:S02]  /*0230*/  VIADD R6, R166, 0x9e3779b9 ;  /* 0x9e3779b9a6067836 */ /* 0x000fe40000000000 */
[----:B------:R-:W-:-:S03]  /*0240*/  IMAD.WIDE.U32 R14, R14, -0x326172a9, RZ ;  /* 0xcd9e8d570e0e7825 */ /* 0x000fc600078e00ff */
[----:B------:R-:W-:Y:S02]  /*0250*/  LOP3.LUT R13, R13, R6, R8, 0x96, !PT ;  /* 0x000000060d0d7212 */ /* 0x000fe400078e9608 */
[----:B------:R-:W-:Y:S02]  /*0260*/  LOP3.LUT R16, R15, R12, R7, 0x96, !PT ;  /* 0x0000000c0f107212 */ /* 0x000fe400078e9607 */
[----:B------:R-:W-:Y:S01]  /*0270*/  IADD3 R8, R167, 0x76cf5d0a, RZ ;  /* 0x76cf5d0aa7087810 */ /* 0x000fe20007ffe0ff */
[----:B------:R-:W-:-:S04]  /*0280*/  IMAD.WIDE.U32 R12, R13, -0x2daee0ad, RZ ;  /* 0xd2511f530d0c7825 */ /* 0x000fc800078e00ff */
[----:B------:R-:W-:Y:S01]  /*0290*/  IMAD.WIDE.U32 R16, R16, -0x2daee0ad, RZ ;  /* 0xd2511f5310107825 */ /* 0x000fe200078e00ff */
[----:B------:R-:W-:-:S03]  /*02a0*/  LOP3.LUT R13, R13, R10, R8, 0x96, !PT ;  /* 0x0000000a0d0d7212 */ /* 0x000fc600078e9608 */
[----:B------:R-:W-:Y:S01]  /*02b0*/  VIADD R10, R166, 0xdaa66d2b ;  /* 0xdaa66d2ba60a7836 */ /* 0x000fe20000000000 */
[----:B------:R-:W-:Y:S01]  /*02c0*/  LOP3.LUT R18, R17, R12, R9, 0x96, !PT ;  /* 0x0000000c11127212 */ /* 0x000fe200078e9609 */
[----:B------:R-:W-:Y:S01]  /*02d0*/  IMAD.WIDE.U32 R12, R13, -0x326172a9, RZ ;  /* 0xcd9e8d570d0c7825 */ /* 0x000fe200078e00ff */
[----:B------:R-:W-:-:S03]  /*02e0*/  IADD3 R17, R167, 0x646e171e, RZ ;  /* 0x646e171ea7117810 */ /* 0x000fc60007ffe0ff */
[----:B------:R-:W-:Y:S01]  /*02f0*/  IMAD.WIDE.U32 R18, R18, -0x326172a9, RZ ;  /* 0xcd9e8d5712127825 */ /* 0x000fe200078e00ff */
[----:B------:R-:W-:-:S03]  /*0300*/  LOP3.LUT R14, R13, R14, R10, 0x96, !PT ;  /* 0x0000000e0d0e7212 */ /* 0x000fc600078e960a */
[----:B------:R-:W-:Y:S01]  /*0310*/  VIADD R13, R167, 0xa9066899 ;  /* 0xa9066899a70d7836 */ /* 0x000fe20000000000 */
[----:B------:R-:W-:Y:S01]  /*0320*/  LOP3.LUT R20, R19, R12, R11, 0x96, !PT ;  /* 0x0000000c13147212 */ /* 0x000fe200078e960b */
[----:B------:R-:W-:-:S04]  /*0330*/  IMAD.WIDE.U32 R14, R14, -0x2daee0ad, RZ ;  /* 0xd2511f530e0e7825 */ /* 0x000fc800078e00ff */
[----:B------:R-:W-:Y:S02]  /*0340*/  VIADD R12, R167, 0xed9eba14 ;  /* 0xed9eba14a70c7836 */ /* 0x000fe40000000000 */
[----:B------:R-:W-:-:S03]  /*0350*/  IMAD.WIDE.U32 R20, R20, -0x2daee0ad, RZ ;  /* 0xd2511f5314147825 */ /* 0x000fc600078e00ff */
[----:B------:R-:W-:Y:S02]  /*0360*/  LOP3.LUT R22, R15, R16, R12, 0x96, !PT ;  /* 0x000000100f167212 */ /* 0x000fe400078e960c */
[----:B------:R-:W-:Y:S02]  /*0370*/  LOP3.LUT R26, R21, R14, R13, 0x96, !PT ;  /* 0x0000000e151a7212 */ /* 0x000fe400078e960d */
[----:B------:R-:W-:Y:S01]  /*0380*/  LOP3.LUT R14, R0, 0x1f, RZ, 0xc0, !PT ;  /* 0x0000001f000e7812 */ /* 0x000fe200078ec0ff */
[----:B------:R-:W-:Y:S01]  /*0390*/  IMAD.WIDE.U32 R22, R22, -0x326172a9, RZ ;  /* 0xcd9e8d5716167825 */ /* 0x000fe200078e00ff */
[----:B------:R-:W-:Y:S02]  /*03a0*/  IADD3 R15, R166, 0x1715609d, RZ ;  /* 0x1715609da60f7810 */ /* 0x000fe40007ffe0ff */
[----:B0-----:R-:W-:Y:S01]  /*03b0*/  SHF.R.S32.HI R16, RZ, 0x1f, R25 ;  /* 0x0000001fff107819 */ /* 0x001fe20000011419 */
[----:B------:R-:W-:Y:S01]  /*03c0*/  IMAD.MOV.U32 R33, RZ, RZ, R14 ;  /* 0x000000ffff217224 */ /* 0x000fe200078e000e */
[----:B------:R-:W-:Y:S01]  /*03d0*/  LOP3.LUT R24, R23, R18, R15, 0x96, !PT ;  /* 0x0000001217187212 */ /* 0x000fe200078e960f */
[----:B------:R-:W-:Y:S01]  /*03e0*/  IMAD.WIDE.U32 R26, R26, -0x326172a9, RZ ;  /* 0xcd9e8d571a1a7825 */ /* 0x000fe200078e00ff */
[----:B------:R-:W-:-:S02]  /*03f0*/  LEA.HI R18, R16, R25, RZ, 0x3 ;  /* 0x0000001910127211 */ /* 0x000fc400078f18ff */
[----:B------:R-:W-:Y:S01]  /*0400*/  LOP3.LUT R19, R33, 0x1f, RZ, 0x3c, !PT ;  /* 0x0000001f21137812 */ /* 0x000fe200078e3cff */
[----:B------:R-:W-:Y:S01]  /*0410*/  VIADD R16, R166, 0xb54cda56 ;  /* 0xb54cda56a6107836 */ /* 0x000fe20000000000 */
[----:B------:R-:W-:Y:S01]  /*0420*/  SHF.R.U32.HI R21, RZ, 0x5, R0 ;  /* 0x00000005ff157819 */ /* 0x000fe20000011600 */
[----:B------:R-:W-:Y:S01]  /*0430*/  IMAD.WIDE.U32 R24, R24, -0x2daee0ad, RZ ;  /* 0xd2511f5318187825 */ /* 0x000fe200078e00ff */
[----:B------:R-:W-:Y:S02]  /*0440*/  LEA.HI.SX32 R18, R18, R19, 0x1d ;  /* 0x0000001312127211 */ /* 0x000fe400078feaff */
[----:B------:R-:W-:Y:S01]  /*0450*/  LOP3.LUT R28, R27, R22, R16, 0x96, !PT ;  /* 0x000000161b1c7212 */ /* 0x000fe200078e9610 */
[----:B------:R-:W-:Y:S01]  /*0460*/  VIADD R19, R167, 0x1fd5c5a3 ;  /* 0x1fd5c5a3a7137836 */ /* 0x000fe20000000000 */
[----:B------:R-:W-:Y:S02]  /*0470*/  LOP3.LUT P1, RZ, R18, 0xffffffe0, RZ, 0xc0, !PT ;  /* 0xffffffe012ff7812 */ /* 0x000fe4000782c0ff */
[----:B------:R-:W-:Y:S01]  /*0480*/  LOP3.LUT R30, R25, R20, R17, 0x96, !PT ;  /* 0x00000014191e7212 */ /* 0x000fe200078e9611 */
[----:B------:R-:W-:Y:S01]  /*0490*/  IMAD.WIDE.U32 R28, R28, -0x2daee0ad, RZ ;  /* 0xd2511f531c1c7825 */ /* 0x000fe200078e00ff */
[----:B------:R-:W-:-:S02]  /*04a0*/  ISETP.GE.U32.AND P5, PT, R18, 0x40, PT ;  /* 0x000000401200780c */ /* 0x000fc40003fa6070 */
[----:B------:R-:W-:Y:S01]  /*04b0*/  ISETP.GE.U32.AND P4, PT, R18, 0x60, PT ;  /* 0x000000601200780c */ /* 0x000fe20003f86070 */
[----:B------:R-:W-:Y:S01]  /*04c0*/  IMAD.WIDE.U32 R30, R30, -0x326172a9, RZ ;  /* 0xcd9e8d571e1e7825 */ /* 0x000fe200078e00ff */
[----:B------:R-:W-:Y:S02]  /*04d0*/  LEA R21, R32, R21, 0x2 ;  /* 0x0000001520157211 */ /* 0x000fe400078e10ff */
[----:B------:R-:W-:Y:S01]  /*04e0*/  ISETP.GE.U32.AND P0, PT, R18, 0x80, PT ;  /* 0x000000801200780c */ /* 0x000fe20003f06070 */
[----:B------:R-:W-:Y:S01]  /*04f0*/  VIADD R20, R166, 0x5384540f ;  /* 0x5384540fa6147836 */ /* 0x000fe20000000000 */
[----:B------:R-:W-:Y:S02]  /*0500*/  P2R R156, PR, RZ, 0x20 ;  /* 0x00000020ff9c7803 */ /* 0x000fe40000000000 */
[----:B------:R-:W-:Y:S02]  /*0510*/  P2R R165, PR, RZ, 0x10 ;  /* 0x00000010ffa57803 */ /* 0x000fe40000000000 */
[----:B------:R-:W-:-:S02]  /*0520*/  LOP3.LUT R35, R29, R24, R19, 0x96, !PT ;  /* 0x000000181d237212 */ /* 0x000fc400078e9613 */
[----:B------:R-:W-:Y:S01]  /*0530*/  LOP3.LUT R32, R31, R26, R20, 0x96, !PT ;  /* 0x0000001a1f207212 */ /* 0x000fe200078e9614 */
        /* <DEDUP_REMOVED lines=22> */
.L_x_8971:
[----:B------:R-:W-:Y:S05]  /*06a0*/  BSYNC B0 ;  /* 0x0000000000007941 */ /* 0x000fea0003800000 */
.L_x_8970:
        /* <DEDUP_REMOVED lines=23> */
.L_x_8973:
[----:B------:R-:W-:Y:S05]  /*0820*/  BSYNC B0 ;  /* 0x0000000000007941 */ /* 0x000fea0003800000 */
.L_x_8972:
        /* <DEDUP_REMOVED lines=23> */
.L_x_8975:
[----:B------:R-:W-:Y:S05]  /*09a0*/  BSYNC B0 ;  /* 0x0000000000007941 */ /* 0x000fea0003800000 */
.L_x_8974:
        /* <DEDUP_REMOVED lines=22> */
.L_x_8977:
[----:B------:R-:W-:Y:S05]  /*0b10*/  BSYNC B0 ;  /* 0x0000000000007941 */ /* 0x000fea0003800000 */
.L_x_8976:
[----:B------:R-:W-:Y:S01]  /*0b20*/  ULDC UR6, c[0x0][0x214] ;  /* 0x0000850000067ab9 */ /* 0x000fe20000000800 */
[----:B0123--:R-:W-:Y:S01]  /*0b30*/  IMAD.HI.U32 R24, R32, -0x2daee0ad, RZ ;  /* 0xd2511f5320187827 */ /* 0x00ffe200078e00ff */
[----:B------:R-:W-:Y:S02]  /*0b40*/  ISETP.GE.AND P2, PT, R21, UR6, PT ;  /* 0x0000000615007c0c */ /* 0x000fe4000bf46270 */
[----:B------:R-:W-:Y:S01]  /*0b50*/  IADD3 R22, R166, -0xe443238, RZ ;  /* 0xf1bbcdc8a6167810 */ /* 0x000fe20007ffe0ff */
[----:B------:R-:W-:Y:S02]  /*0b60*/  VIADD R23, R167, 0xdb3d7428 ;  /* 0xdb3d7428a7177836 */ /* 0x000fe40000000000 */
[----:B------:R-:W-:-:S03]  /*0b70*/  IMAD.HI.U32 R25, R35, -0x326172a9, RZ ;  /* 0xcd9e8d5723197827 */ /* 0x000fc600078e00ff */
[----:B------:R-:W-:Y:S01]  /*0b80*/  LOP3.LUT R31, R24, R28, R23, 0x96, !PT ;  /* 0x0000001c181f7212 */ /* 0x000fe200078e9617 */
[----:B------:R-:W-:Y:S01]  /*0b90*/  VIADD R24, R167, 0x96a522ad ;  /* 0x96a522ada7187836 */ /* 0x000fe20000000000 */
[----:B------:R-:W-:-:S03]  /*0ba0*/  LOP3.LUT R30, R25, R30, R22, 0x96, !PT ;  /* 0x0000001e191e7212 */ /* 0x000fc600078e9616 */
[----:B------:R-:W-:Y:S05]  /*0bb0*/  @P2 EXIT ;  /* 0x000000000000294d */ /* 0x000fea0003800000 */
[----:B------:R-:W-:Y:S01]  /*0bc0*/  IMAD R27, R32, -0x2daee0ad, RZ ;  /* 0xd2511f53201b7824 */ /* 0x000fe200078e02ff */
[----:B------:R-:W-:Y:S01]  /*0bd0*/  ULDC.U8 UR6, c[0x0][0x2a0] ;  /* 0x0000a80000067ab9 */ /* 0x000fe20000000000 */
[----:B------:R-:W-:Y:S01]  /*0be0*/  IMAD.HI.U32 R26, R30, -0x2daee0ad, RZ ;  /* 0xd2511f531e1a7827 */ /* 0x000fe200078e00ff */
[----:B------:R-:W-:Y:S01]  /*0bf0*/  IADD3 R25, R166, -0x700cb87f, RZ ;  /* 0x8ff34781a6197810 */ /* 0x000fe20007ffe0ff */
[----:B------:R-:W-:Y:S01]  /*0c00*/  ULDC UR8, c[0x0][0x294] ;  /* 0x0000a50000087ab9 */ /* 0x000fe20000000800 */
[----:B------:R-:W-:Y:S01]  /*0c10*/  ISETP.NE.AND P2, PT, RZ, UR6, PT ;  /* 0x00000006ff007c0c */ /* 0x000fe2000bf45270 */
[----:B------:R-:W-:Y:S01]  /*0c20*/  IMAD R28, R35, -0x326172a9, RZ ;  /* 0xcd9e8d57231c7824 */ /* 0x000fe200078e02ff */
[----:B------:R-:W-:Y:S01]  /*0c30*/  LOP3.LUT R26, R26, R27, R24, 0x96, !PT ;  /* 0x0000001b1a1a7212 */ /* 0x000fe200078e9618 */
[----:B------:R-:W-:Y:S01]  /*0c40*/  IMAD.HI.U32 R29, R31, -0x326172a9, RZ ;  /* 0xcd9e8d571f1d7827 */ /* 0x000fe200078e00ff */
[----:B------:R-:W-:Y:S01]  /*0c50*/  P2R R188, PR, RZ, 0x4 ;  /* 0x00000004ffbc7803 */ /* 0x000fe20000000000 */
[----:B------:R-:W-:Y:S01]  /*0c60*/  ULDC UR9, c[0x0][0x2d8] ;  /* 0x0000b60000097ab9 */ /* 0x000fe20000000800 */
[----:B------:R-:W-:Y:S01]  /*0c70*/  ULDC.64 UR10, c[0x0][0x298] ;  /* 0x0000a600000a7ab9 */ /* 0x000fe20000000a00 */
[----:B------:R-:W-:Y:S01]  /*0c80*/  IMAD R30, R30, -0x2daee0ad, RZ ;  /* 0xd2511f531e1e7824 */ /* 0x000fe200078e02ff */
[----:B------:R-:W-:Y:S01]  /*0c90*/  LOP3.LUT R27, R29, R28, R25, 0x96, !PT ;  /* 0x0000001c1d1b7212 */ /* 0x000fe200078e9619 */
[----:B------:R-:W-:Y:S01]  /*0ca0*/  IMAD.MOV.U32 R29, RZ, RZ, RZ ;  /* 0x000000ffff1d7224 */ /* 0x000fe200078e00ff */
[----:B------:R-:W-:Y:S01]  /*0cb0*/  LOP3.LUT R28, R34, 0x3, RZ, 0xc0, !PT ;  /* 0x00000003221c7812 */ /* 0x000fe200078ec0ff */
[----:B------:R-:W-:Y:S01]  /*0cc0*/  IMAD R32, R31, -0x326172a9, RZ ;  /* 0xcd9e8d571f207824 */ /* 0x000fe200078e02ff */
[----:B------:R-:W-:-:S06]  /*0cd0*/  ULDC.64 UR6, c[0x0][0x230] ;  /* 0x00008c0000067ab9 */ /* 0x000fcc0000000a00 */
.L_x_9321:
        /* <DEDUP_REMOVED lines=39> */
.L_x_8981:
        /* <DEDUP_REMOVED lines=12> */
.L_x_8984:
[----:B------:R-:W-:-:S07]  /*1010*/  MOV R34, R32 ;  /* 0x0000002000227202 */ /* 0x000fce0000000f00 */
.L_x_8985:
[----:B------:R-:W-:Y:S05]  /*1020*/  BSYNC B2 ;  /* 0x0000000000027941 */ /* 0x000fea0003800000 */
.L_x_8983:
        /* <DEDUP_REMOVED lines=16> */
.L_x_8989:
[----:B------:R-:W-:Y:S05]  /*1130*/  BSYNC B3 ;  /* 0x0000000000037941 */ /* 0x000fea0003800000 */
.L_x_8988:
[----:B------:R-:W-:Y:S01]  /*1140*/  IMAD.HI.U32 R26, R2, -0x326172a9, RZ ;  /* 0xcd9e8d57021a7827 */ /* 0x000fe200078e00ff */
[----:B------:R-:W-:-:S03]  /*1150*/  LOP3.LUT R27, R27, R29, R167, 0x96, !PT ;  /* 0x0000001d1b1b7212 */ /* 0x000fc600078e96a7 */
[----:B------:R-:W-:Y:S01]  /*1160*/  IMAD R31, R2, -0x326172a9, RZ ;  /* 0xcd9e8d57021f7824 */ /* 0x000fe200078e02ff */
[----:B------:R-:W-:Y:S01]  /*1170*/  LOP3.LUT R26, R26, R3, R166, 0x96, !PT ;  /* 0x000000031a1a7212 */ /* 0x000fe200078e96a6 */
[----:B------:R-:W-:-:S04]  /*1180*/  IMAD.WIDE.U32 R32, R27, -0x326172a9, RZ ;  /* 0xcd9e8d571b207825 */ /* 0x000fc800078e00ff */
[----:B------:R-:W-:Y:S02]  /*1190*/  IMAD R27, R4, -0x2daee0ad, RZ ;  /* 0xd2511f53041b7824 */ /* 0x000fe400078e02ff */
        /* <DEDUP_REMOVED lines=30> */
[----:B------:R-:W-:Y:S01]  /*1380*/  IMAD.MOV.U32 R140, RZ, RZ, RZ ;  /* 0x000000ffff8c7224 */ /* 0x000fe200078e00ff */
[----:B------:R-:W-:Y:S01]  /*1390*/  LOP3.LUT R30, R143, R32, R22, 0x96, !PT ;  /* 0x000000208f1e7212 */ /* 0x000fe200078e9616 */
[----:B------:R-:W-:-:S04]  /*13a0*/  IMAD.WIDE.U32 R32, R33, -0x326172a9, RZ ;  /* 0xcd9e8d5721207825 */ /* 0x000fc800078e00ff */
[----:B------:R-:W-:Y:S01]  /*13b0*/  IMAD.WIDE.U32 R30, R30, -0x2daee0ad, RZ ;  /* 0xd2511f531e1e7825 */ /* 0x000fe200078e00ff */
[----:B------:R-:W-:-:S04]  /*13c0*/  LOP3.LUT R27, R33, R142, R25, 0x96, !PT ;  /* 0x0000008e211b7212 */ /* 0x000fc800078e9619 */
[----:B------:R-:W-:-:S07]  /*13d0*/  LOP3.LUT R26, R31, R26, R24, 0x96, !PT ;  /* 0x0000001a1f1a7212 */ /* 0x000fce00078e9618 */
.L_x_8987:
[----:B------:R-:W-:Y:S05]  /*13e0*/  BSYNC B2 ;  /* 0x0000000000027941 */ /* 0x000fea0003800000 */
.L_x_8986:
        /* <DEDUP_REMOVED lines=10> */
[----:B------:R-:W-:-:S04]  /*1490*/  FMUL.FTZ R31, R56, R31 ;  /* 0x0000001f381f7220 */ /* 0x000fc80000410000 */
[----:B------:R-:W-:-:S07]  /*14a0*/  @P3 FADD.FTZ R31, R28, R31 ;  /* 0x0000001f1c1f3221 */ /* 0x000fce0000010000 */
.L_x_8982:
[----:B------:R-:W-:Y:S05]  /*14b0*/  BSYNC B1 ;  /* 0x0000000000017941 */ /* 0x000fea0003800000 */
.L_x_8980:
        /* <DEDUP_REMOVED lines=9> */
.L_x_8991:
        /* <DEDUP_REMOVED lines=12> */
.L_x_8994:
[----:B------:R-:W-:-:S07]  /*1610*/  IMAD.MOV.U32 R144, RZ, RZ, R32 ;  /* 0x000000ffff907224 */ /* 0x000fce00078e0020 */
.L_x_8995:
[----:B------:R-:W-:Y:S05]  /*1620*/  BSYNC B2 ;  /* 0x0000000000027941 */ /* 0x000fea0003800000 */
.L_x_8993:
        /* <DEDUP_REMOVED lines=16> */
.L_x_8999:
[----:B------:R-:W-:Y:S05]  /*1730*/  BSYNC B3 ;  /* 0x0000000000037941 */ /* 0x000fea0003800000 */
.L_x_8998:
        /* <DEDUP_REMOVED lines=11> */
[----:B------:R-:W-:Y:S01]  /*17f0*/  IMAD.WIDE.U32 R142, R28, -0x326172a9, RZ ;  /* 0xcd9e8d571c8e7825 */ /* 0x000fe200078e00ff */
[----:B------:R-:W-:-:S04]  /*1800*/  HFMA2.MMA R28, -RZ, RZ, 0, 0 ;  /* 0x00000000ff1c7435 */ /* 0x000fc800000001ff */
        /* <DEDUP_REMOVED lines=30> */
[----:B------:R-:W-:-:S07]  /*19f0*/  IMAD.MOV.U32 R30, RZ, RZ, R34 ;  /* 0x000000ffff1e7224 */ /* 0x000fce00078e0022 */
.L_x_8997:
[----:B------:R-:W-:Y:S05]  /*1a00*/  BSYNC B2 ;  /* 0x0000000000027941 */ /* 0x000fea0003800000 */
.L_x_8996:
        /* <DEDUP_REMOVED lines=14> */
.L_x_8992:
[----:B------:R-:W-:Y:S05]  /*1af0*/  BSYNC B1 ;  /* 0x0000000000017941 */ /* 0x000fea0003800000 */
.L_x_8990:
        /* <DEDUP_REMOVED lines=8> */
.L_x_9001:
        /* <DEDUP_REMOVED lines=12> */
.L_x_9004:
[----:B------:R-:W-:-:S07]  /*1c40*/  MOV R147, R32 ;  /* 0x0000002000937202 */ /* 0x000fce0000000f00 */
.L_x_9005:
[----:B------:R-:W-:Y:S05]  /*1c50*/  BSYNC B2 ;  /* 0x0000000000027941 */ /* 0x000fea0003800000 */
.L_x_9003:
        /* <DEDUP_REMOVED lines=16> */
.L_x_9009:
[----:B------:R-:W-:Y:S05]  /*1d60*/  BSYNC B3 ;  /* 0x0000000000037941 */ /* 0x000fea0003800000 */
.L_x_9008:
        /* <DEDUP_REMOVED lines=44> */
.L_x_9007:
[----:B------:R-:W-:Y:S05]  /*2030*/  BSYNC B2 ;  /* 0x0000000000027941 */ /* 0x000fea0003800000 */
.L_x_9006:
        /* <DEDUP_REMOVED lines=10> */
[----:B------:R-:W-:-:S04]  /*20e0*/  FMUL.FTZ R144, R58, R141 ;  /* 0x0000008d3a907220 */ /* 0x000fc80000410000 */
[----:B------:R-:W-:-:S07]  /*20f0*/  @P3 FADD.FTZ R144, R143, R144 ;  /* 0x000000908f903221 */ /* 0x000fce0000010000 */
.L_x_9002:
[----:B------:R-:W-:Y:S05]  /*2100*/  BSYNC B1 ;  /* 0x0000000000017941 */ /* 0x000fea0003800000 */
.L_x_9000:
        /* <DEDUP_REMOVED lines=9> */
.L_x_9011:
        /* <DEDUP_REMOVED lines=12> */
.L_x_9014:
[----:B------:R-:W-:-:S07]  /*2260*/  IMAD.MOV.U32 R148, RZ, RZ, R32 ;  /* 0x000000ffff947224 */ /* 0x000fce00078e0020 */
.L_x_9015:
[----:B------:R-:W-:Y:S05]  /*2270*/  BSYNC B2 ;  /* 0x0000000000027941 */ /* 0x000fea0003800000 */
.L_x_9013:
        /* <DEDUP_REMOVED lines=16> */
.L_x_9019:
[----:B------:R-:W-:Y:S05]  /*2380*/  BSYNC B3 ;  /* 0x0000000000037941 */ /* 0x000fea0003800000 */
.L_x_9018:
        /* <DEDUP_REMOVED lines=44> */
.L_x_9017:
[----:B------:R-:W-:Y:S05]  /*2650*/  BSYNC B2 ;  /* 0x0000000000027941 */ /* 0x000fea0003800000 */
.L_x_9016:
[----:B------:R-:W-:Y:S01]  /*2660*/  HFMA2.MMA R143, -RZ, RZ, 0.1171875, 0 ;  /* 0x2f800000ff8f7435 */ /* 0x000fe200000001ff */
[----:B-----5:R-:W-:Y:S02]  /*2670*/  PRMT R141, R133, 0x7632, R141 ;  /* 0x00007632858d7816 */ /* 0x020fe4000000008d */
[----:B------:R-:W-:-:S03]  /*2680*/  I2FP.F32.U32 R140, R148 ;  /* 0x00000094008c7245 */ /* 0x000fc60000201000 */
[----:B------:R-:W-:-:S04]  /*2690*/  IMAD.U32 R141, R141, 0x10000, RZ ;  /* 0x000100008d8d7824 */ /* 0x000fc800078e00ff */
[----:B------:R-:W-:Y:S01]  /*26a0*/  FFMA.FTZ R140, R140, R143, 1.1641532182693481445e-10 ;  /* 0x2f0000008c8c7423 */ /* 0x000fe2000001008f */
[----:B------:R-:W-:-:S04]  /*26b0*/  FMUL.FTZ R141, R141, UR11 ;  /* 0x0000000b8d8d7c20 */ /* 0x000fc80008410000 */
[----:B------:R-:W-:Y:S01]  /*26c0*/  FMUL.FTZ R141, R141, UR10 ;  /* 0x0000000a8d8d7c20 */ /* 0x000fe20008410000 */
[----:B------:R-:W-:-:S04]  /*26d0*/  FSETP.GTU.FTZ.AND P5, PT, R140, UR8, PT ;  /* 0x000000088c007c0b */ /* 0x000fc8000bfbc000 */
[----:B------:R-:W-:Y:S02]  /*26e0*/  FSEL R140, R141, RZ, !P5 ;  /* 0x000000ff8d8c7208 */ /* 0x000fe40006800000 */
[----:B------:R-:W-:Y:S02]  /*26f0*/  @P3 PRMT R141, R137, 0x7632, R141 ;  /* 0x00007632898d3816 */ /* 0x000fe4000000008d */
[----:B------:R-:W-:Y:S01]  /*2700*/  SEL R146, RZ, 0x1, P5 ;  /* 0x00000001ff927807 */ /* 0x000fe20002800000 */
[----:B------:R-:W-:Y:S01]  /*2710*/  FMUL.FTZ R147, R59, R140 ;  /* 0x0000008c3b937220 */ /* 0x000fe20000410000 */
[----:B------:R-:W-:-:S05]  /*2720*/  @P3 SHF.L.U32 R142, R141, 0x10, RZ ;  /* 0x000000108d8e3819 */ /* 0x000fca00000006ff */
[----:B------:R-:W-:-:S07]  /*2730*/  @P3 FADD.FTZ R147, R142, R147 ;  /* 0x000000938e933221 */ /* 0x000fce0000010000 */
.L_x_9012:
[----:B------:R-:W-:Y:S05]  /*2740*/  BSYNC B1 ;  /* 0x0000000000017941 */ /* 0x000fea0003800000 */
.L_x_9010:
        /* <DEDUP_REMOVED lines=8> */
.L_x_9021:
        /* <DEDUP_REMOVED lines=12> */
.L_x_9024:
[----:B------:R-:W-:-:S07]  /*2890*/  IMAD.MOV.U32 R151, RZ, RZ, R32 ;  /* 0x000000ffff977224 */ /* 0x000fce00078e0020 */
.L_x_9025:
[----:B------:R-:W-:Y:S05]  /*28a0*/  BSYNC B2 ;  /* 0x0000000000027941 */ /* 0x000fea0003800000 */
.L_x_9023:
        /* <DEDUP_REMOVED lines=16> */
.L_x_9029:
[----:B------:R-:W-:Y:S05]  /*29b0*/  BSYNC B3 ;  /* 0x0000000000037941 */ /* 0x000fea0003800000 */
.L_x_9028:
        /* <DEDUP_REMOVED lines=44> */
.L_x_9027:
[----:B------:R-:W-:Y:S05]  /*2c80*/  BSYNC B2 ;  /* 0x0000000000027941 */ /* 0x000fea0003800000 */
.L_x_9026:
        /* <DEDUP_REMOVED lines=10> */
[----:B------:R-:W-:-:S04]  /*2d30*/  FMUL.FTZ R148, R52, R141 ;  /* 0x0000008d34947220 */ /* 0x000fc80000410000 */
[----:B------:R-:W-:-:S07]  /*2d40*/  @P3 FADD.FTZ R148, R143, R148 ;  /* 0x000000948f943221 */ /* 0x000fce0000010000 */
.L_x_9022:
[----:B------:R-:W-:Y:S05]  /*2d50*/  BSYNC B1 ;  /* 0x0000000000017941 */ /* 0x000fea0003800000 */
.L_x_9020:
        /* <DEDUP_REMOVED lines=9> */
.L_x_9031:
        /* <DEDUP_REMOVED lines=12> */
.L_x_9034:
[----:B------:R-:W-:-:S07]  /*2eb0*/  IMAD.MOV.U32 R152, RZ, RZ, R32 ;  /* 0x000000ffff987224 */ /* 0x000fce00078e0020 */
.L_x_9035:
[----:B------:R-:W-:Y:S05]  /*2ec0*/  BSYNC B2 ;  /* 0x0000000000027941 */ /* 0x000fea0003800000 */
.L_x_9033:
        /* <DEDUP_REMOVED lines=16> */
.L_x_9039:
[----:B------:R-:W-:Y:S05]  /*2fd0*/  BSYNC B3 ;  /* 0x0000000000037941 */ /* 0x000fea0003800000 */
.L_x_9038:
        /* <DEDUP_REMOVED lines=44> */
.L_x_9037:
[----:B------:R-:W-:Y:S05]  /*32a0*/  BSYNC B2 ;  /* 0x0000000000027941 */ /* 0x000fea0003800000 */
.L_x_9036:
        /* <DEDUP_REMOVED lines=14> */
.L_x_9032:
[----:B------:R-:W-:Y:S05]  /*3390*/  BSYNC B1 ;  /* 0x0000000000017941 */ /* 0x000fea0003800000 */
.L_x_9030:
        /* <DEDUP_REMOVED lines=8> */
.L_x_9041:
        /* <DEDUP_REMOVED lines=12> */
.L_x_9044:
[----:B------:R-:W-:-:S07]  /*34e0*/  IMAD.MOV.U32 R155, RZ, RZ, R32 ;  /* 0x000000ffff9b7224 */ /* 0x000fce00078e0020 */
.L_x_9045:
[----:B------:R-:W-:Y:S05]  /*34f0*/  BSYNC B2 ;  /* 0x0000000000027941 */ /* 0x000fea0003800000 */
.L_x_9043:
        /* <DEDUP_REMOVED lines=16> */
.L_x_9049:
[----:B------:R-:W-:Y:S05]  /*3600*/  BSYNC B3 ;  /* 0x0000000000037941 */ /* 0x000fea0003800000 */
.L_x_9048:
        /* <DEDUP_REMOVED lines=44> */
.L_x_9047:
[----:B------:R-:W-:Y:S05]  /*38d0*/  BSYNC B2 ;  /* 0x0000000000027941 */ /* 0x000fea0003800000 */
.L_x_9046:
        /* <DEDUP_REMOVED lines=12> */
.L_x_9042:
[----:B------:R-:W-:Y:S05]  /*39a0*/  BSYNC B1 ;  /* 0x0000000000017941 */ /* 0x000fea0003800000 */
.L_x_9040:
        /* <DEDUP_REMOVED lines=9> */
.L_x_9051:
        /* <DEDUP_REMOVED lines=12> */
.L_x_9054:
[----:B------:R-:W-:-:S07]  /*3b00*/  IMAD.MOV.U32 R180, RZ, RZ, R32 ;  /* 0x000000ffffb47224 */ /* 0x000fce00078e0020 */
.L_x_9055:
[----:B------:R-:W-:Y:S05]  /*3b10*/  BSYNC B2 ;  /* 0x0000000000027941 */ /* 0x000fea0003800000 */
.L_x_9053:
        /* <DEDUP_REMOVED lines=16> */
.L_x_9059:
[----:B------:R-:W-:Y:S05]  /*3c20*/  BSYNC B3 ;  /* 0x0000000000037941 */ /* 0x000fea0003800000 */
.L_x_9058:
        /* <DEDUP_REMOVED lines=44> */
.L_x_9057:
[----:B------:R-:W-:Y:S05]  /*3ef0*/  BSYNC B2 ;  /* 0x0000000000027941 */ /* 0x000fea0003800000 */
.L_x_9056:
        /* <DEDUP_REMOVED lines=14> */
.L_x_9052:
[----:B------:R-:W-:Y:S05]  /*3fe0*/  BSYNC B1 ;  /* 0x0000000000017941 */ /* 0x000fea0003800000 */
.L_x_9050:
        /* <DEDUP_REMOVED lines=29> */
.L_x_9061:
[----:B------:R-:W-:Y:S05]  /*41c0*/  BSYNC B1 ;  /* 0x0000000000017941 */ /* 0x000fea0003800000 */
.L_x_9060:
[----:B------:R-:W-:Y:S01]  /*41d0*/  IADD3 R193, R193, 0x20, RZ ;  /* 0x00000020c1c17810 */ /* 0x000fe20007ffe0ff */
[----:B------:R-:W-:-:S07]  /*41e0*/  VIADD R191, R191, 0x20 ;  /* 0x00000020bfbf7836 */ /* 0x000fce0000000000 */
.L_x_8979:
[----:B------:R-:W-:Y:S05]  /*41f0*/  BSYNC B0 ;  /* 0x0000000000007941 */ /* 0x000fea0003800000 */
.L_x_8978:
        /* <DEDUP_REMOVED lines=20> */
.L_x_9065:
        /* <DEDUP_REMOVED lines=12> */
.L_x_9068:
[----:B------:R-:W-:-:S07]  /*4400*/  MOV R157, R32 ;  /* 0x00000020009d7202 */ /* 0x000fce0000000f00 */
.L_x_9069:
[----:B------:R-:W-:Y:S05]  /*4410*/  BSYNC B2 ;  /* 0x0000000000027941 */ /* 0x000fea0003800000 */
.L_x_9067:
        /* <DEDUP_REMOVED lines=16> */
.L_x_9073:
[----:B------:R-:W-:Y:S05]  /*4520*/  BSYNC B3 ;  /* 0x0000000000037941 */ /* 0x000fea0003800000 */
.L_x_9072:
        /* <DEDUP_REMOVED lines=44> */
.L_x_9071:
[----:B------:R-:W-:Y:S05]  /*47f0*/  BSYNC B2 ;  /* 0x0000000000027941 */ /* 0x000fea0003800000 */
.L_x_9070:
        /* <DEDUP_REMOVED lines=12> */
.L_x_9066:
[----:B------:R-:W-:Y:S05]  /*48c0*/  BSYNC B1 ;  /* 0x0000000000017941 */ /* 0x000fea0003800000 */
.L_x_9064:
        /* <DEDUP_REMOVED lines=9> */
.L_x_9075:
        /* <DEDUP_REMOVED lines=12> */
.L_x_9078:
[----:B------:R-:W-:-:S07]  /*4a20*/  MOV R35, R32 ;  /* 0x0000002000237202 */ /* 0x000fce0000000f00 */
.L_x_9079:
[----:B------:R-:W-:Y:S05]  /*4a30*/  BSYNC B2 ;  /* 0x0000000000027941 */ /* 0x000fea0003800000 */
.L_x_9077:
        /* <DEDUP_REMOVED lines=16> */
.L_x_9083:
[----:B------:R-:W-:Y:S05]  /*4b40*/  BSYNC B3 ;  /* 0x0000000000037941 */ /* 0x000fea0003800000 */
.L_x_9082:
        /* <DEDUP_REMOVED lines=44> */
.L_x_9081:
[----:B------:R-:W-:Y:S05]  /*4e10*/  BSYNC B2 ;  /* 0x0000000000027941 */ /* 0x000fea0003800000 */
.L_x_9080:
        /* <DEDUP_REMOVED lines=12> */
[----:B------:R-:W-:-:S04]  /*4ee0*/  FMUL.FTZ R158, R81, R140 ;  /* 0x0000008c519e7220 */ /* 0x000fc80000410000 */
[----:B------:R-:W-:-:S07]  /*4ef0*/  @P3 FADD.FTZ R158, R141, R158 ;  /* 0x0000009e8d9e3221 */ /* 0x000fce0000010000 */
.L_x_9076:
[----:B------:R-:W-:Y:S05]  /*4f00*/  BSYNC B1 ;  /* 0x0000000000017941 */ /* 0x000fea0003800000 */
.L_x_9074:
        /* <DEDUP_REMOVED lines=8> */
.L_x_9085:
        /* <DEDUP_REMOVED lines=12> */
.L_x_9088:
[----:B------:R-:W-:-:S07]  /*5050*/  MOV R145, R32 ;  /* 0x0000002000917202 */ /* 0x000fce0000000f00 */
.L_x_9089:
[----:B------:R-:W-:Y:S05]  /*5060*/  BSYNC B2 ;  /* 0x0000000000027941 */ /* 0x000fea0003800000 */
.L_x_9087:
        /* <DEDUP_REMOVED lines=16> */
.L_x_9093:
[----:B------:R-:W-:Y:S05]  /*5170*/  BSYNC B3 ;  /* 0x0000000000037941 */ /* 0x000fea0003800000 */
.L_x_9092:
        /* <DEDUP_REMOVED lines=44> */
.L_x_9091:
[----:B------:R-:W-:Y:S05]  /*5440*/  BSYNC B2 ;  /* 0x0000000000027941 */ /* 0x000fea0003800000 */
.L_x_9090:
        /* <DEDUP_REMOVED lines=12> */
.L_x_9086:
[----:B------:R-:W-:Y:S05]  /*5510*/  BSYNC B1 ;  /* 0x0000000000017941 */ /* 0x000fea0003800000 */
.L_x_9084:
        /* <DEDUP_REMOVED lines=9> */
.L_x_9095:
        /* <DEDUP_REMOVED lines=12> */
.L_x_9098:
[----:B------:R-:W-:-:S07]  /*5670*/  MOV R146, R32 ;  /* 0x0000002000927202 */ /* 0x000fce0000000f00 */
.L_x_9099:
[----:B------:R-:W-:Y:S05]  /*5680*/  BSYNC B2 ;  /* 0x0000000000027941 */ /* 0x000fea0003800000 */
.L_x_9097:
        /* <DEDUP_REMOVED lines=16> */
.L_x_9103:
[----:B------:R-:W-:Y:S05]  /*5790*/  BSYNC B3 ;  /* 0x0000000000037941 */ /* 0x000fea0003800000 */
.L_x_9102:
[C---:B------:R-:W-:Y:S01]  /*57a0*/  IMAD.HI.U32 R26, R2.reuse, -0x326172a9, RZ ;  /* 0xcd9e8d57021a7827 */ /* 0x040fe200078e00ff */
        /* <DEDUP_REMOVED lines=43> */
.L_x_9101:
[----:B------:R-:W-:Y:S05]  /*5a60*/  BSYNC B2 ;  /* 0x0000000000027941 */ /* 0x000fea0003800000 */
.L_x_9100:
        /* <DEDUP_REMOVED lines=12> */
[----:B------:R-:W-:-:S04]  /*5b30*/  FMUL.FTZ R160, R83, R160 ;  /* 0x000000a053a07220 */ /* 0x000fc80000410000 */
[----:B------:R-:W-:-:S07]  /*5b40*/  @P3 FADD.FTZ R160, R141, R160 ;  /* 0x000000a08da03221 */ /* 0x000fce0000010000 */
.L_x_9096:
[----:B------:R-:W-:Y:S05]  /*5b50*/  BSYNC B1 ;  /* 0x0000000000017941 */ /* 0x000fea0003800000 */
.L_x_9094:
        /* <DEDUP_REMOVED lines=8> */
.L_x_9105:
        /* <DEDUP_REMOVED lines=12> */
.L_x_9108:
[----:B------:R-:W-:-:S07]  /*5ca0*/  MOV R149, R32 ;  /* 0x0000002000957202 */ /* 0x000fce0000000f00 */
.L_x_9109:
[----:B------:R-:W-:Y:S05]  /*5cb0*/  BSYNC B2 ;  /* 0x0000000000027941 */ /* 0x000fea0003800000 */
.L_x_9107:
        /* <DEDUP_REMOVED lines=16> */
.L_x_9113:
[----:B------:R-:W-:Y:S05]  /*5dc0*/  BSYNC B3 ;  /* 0x0000000000037941 */ /* 0x000fea0003800000 */
.L_x_9112:
        /* <DEDUP_REMOVED lines=44> */
.L_x_9111:
[----:B------:R-:W-:Y:S05]  /*6090*/  BSYNC B2 ;  /* 0x0000000000027941 */ /* 0x000fea0003800000 */
.L_x_9110:
        /* <DEDUP_REMOVED lines=12> */
.L_x_9106:
[----:B------:R-:W-:Y:S05]  /*6160*/  BSYNC B1 ;  /* 0x0000000000017941 */ /* 0x000fea0003800000 */
.L_x_9104:
        /* <DEDUP_REMOVED lines=9> */
.L_x_9115:
        /* <DEDUP_REMOVED lines=12> */
.L_x_9118:
[----:B------:R-:W-:-:S07]  /*62c0*/  MOV R150, R32 ;  /* 0x0000002000967202 */ /* 0x000fce0000000f00 */
.L_x_9119:
[----:B------:R-:W-:Y:S05]  /*62d0*/  BSYNC B2 ;  /* 0x0000000000027941 */ /* 0x000fea0003800000 */
.L_x_9117:
        /* <DEDUP_REMOVED lines=16> */
.L_x_9123:
[----:B------:R-:W-:Y:S05]  /*63e0*/  BSYNC B3 ;  /* 0x0000000000037941 */ /* 0x000fea0003800000 */
.L_x_9122:
        /* <DEDUP_REMOVED lines=44> */
.L_x_9121:
[----:B------:R-:W-:Y:S05]  /*66b0*/  BSYNC B2 ;  /* 0x0000000000027941 */ /* 0x000fea0003800000 */
.L_x_9120:
        /* <DEDUP_REMOVED lines=14> */
.L_x_9116:
[----:B------:R-:W-:Y:S05]  /*67a0*/  BSYNC B1 ;  /* 0x0000000000017941 */ /* 0x000fea0003800000 */
.L_x_9114:
        /* <DEDUP_REMOVED lines=8> */
.L_x_9125:
        /* <DEDUP_REMOVED lines=12> */
.L_x_9128:
[----:B------:R-:W-:-:S07]  /*68f0*/  MOV R153, R32 ;  /* 0x0000002000997202 */ /* 0x000fce0000000f00 */
.L_x_9129:
[----:B------:R-:W-:Y:S05]  /*6900*/  BSYNC B2 ;  /* 0x0000000000027941 */ /* 0x000fea0003800000 */
.L_x_9127:
        /* <DEDUP_REMOVED lines=16> */
.L_x_9133:
[----:B------:R-:W-:Y:S05]  /*6a10*/  BSYNC B3 ;  /* 0x0000000000037941 */ /* 0x000fea0003800000 */
.L_x_9132:
        /* <DEDUP_REMOVED lines=44> */
.L_x_9131:
[----:B------:R-:W-:Y:S05]  /*6ce0*/  BSYNC B2 ;  /* 0x0000000000027941 */ /* 0x000fea0003800000 */
.L_x_9130:
        /* <DEDUP_REMOVED lines=12> */
.L_x_9126:
[----:B------:R-:W-:Y:S05]  /*6db0*/  BSYNC B1 ;  /* 0x0000000000017941 */ /* 0x000fea0003800000 */
.L_x_9124:
        /* <DEDUP_REMOVED lines=9> */
.L_x_9135:
        /* <DEDUP_REMOVED lines=12> */
.L_x_9138:
[----:B------:R-:W-:-:S07]  /*6f10*/  MOV R154, R32 ;  /* 0x00000020009a7202 */ /* 0x000fce0000000f00 */
.L_x_9139:
[----:B------:R-:W-:Y:S05]  /*6f20*/  BSYNC B2 ;  /* 0x0000000000027941 */ /* 0x000fea0003800000 */
.L_x_9137:
        /* <DEDUP_REMOVED lines=16> */
.L_x_9143:
[----:B------:R-:W-:Y:S05]  /*7030*/  BSYNC B3 ;  /* 0x0000000000037941 */ /* 0x000fea0003800000 */
.L_x_9142:
        /* <DEDUP_REMOVED lines=44> */
.L_x_9141:
[----:B------:R-:W-:Y:S05]  /*7300*/  BSYNC B2 ;  /* 0x0000000000027941 */ /* 0x000fea0003800000 */
.L_x_9140:
        /* <DEDUP_REMOVED lines=14> */
.L_x_9136:
[----:B------:R-:W-:Y:S05]  /*73f0*/  BSYNC B1 ;  /* 0x0000000000017941 */ /* 0x000fea0003800000 */
.L_x_9134:
        /* <DEDUP_REMOVED lines=29> */
.L_x_9145:
[----:B------:R-:W-:Y:S05]  /*75d0*/  BSYNC B1 ;  /* 0x0000000000017941 */ /* 0x000fea0003800000 */
.L_x_9144:
[----:B------:R-:W-:Y:S01]  /*75e0*/  VIADD R193, R193, 0x20 ;  /* 0x00000020c1c17836 */ /* 0x000fe20000000000 */
[----:B------:R-:W-:-:S07]  /*75f0*/  IADD3 R191, R191, 0x20, RZ ;  /* 0x00000020bfbf7810 */ /* 0x000fce0007ffe0ff */
.L_x_9063:
[----:B------:R-:W-:Y:S05]  /*7600*/  BSYNC B0 ;  /* 0x0000000000007941 */ /* 0x000fea0003800000 */
.L_x_9062:
        /* <DEDUP_REMOVED lines=20> */
.L_x_9149:
        /* <DEDUP_REMOVED lines=12> */
.L_x_9152:
[----:B------:R-:W-:-:S07]  /*7810*/  IMAD.MOV.U32 R168, RZ, RZ, R32 ;  /* 0x000000ffffa87224 */ /* 0x000fce00078e0020 */
.L_x_9153:
[----:B------:R-:W-:Y:S05]  /*7820*/  BSYNC B2 ;  /* 0x0000000000027941 */ /* 0x000fea0003800000 */
.L_x_9151:
        /* <DEDUP_REMOVED lines=16> */
.L_x_9157:
[----:B------:R-:W-:Y:S05]  /*7930*/  BSYNC B3 ;  /* 0x0000000000037941 */ /* 0x000fea0003800000 */
.L_x_9156:
        /* <DEDUP_REMOVED lines=44> */
.L_x_9155:
[----:B------:R-:W-:Y:S05]  /*7c00*/  BSYNC B2 ;  /* 0x0000000000027941 */ /* 0x000fea0003800000 */
.L_x_9154:
        /* <DEDUP_REMOVED lines=10> */
[----:B------:R-:W-:-:S04]  /*7cb0*/  FMUL.FTZ R168, R104, R141 ;  /* 0x0000008d68a87220 */ /* 0x000fc80000410000 */
[----:B------:R-:W-:-:S07]  /*7cc0*/  @P3 FADD.FTZ R168, R143, R168 ;  /* 0x000000a88fa83221 */ /* 0x000fce0000010000 */
.L_x_9150:
[----:B------:R-:W-:Y:S05]  /*7cd0*/  BSYNC B1 ;  /* 0x0000000000017941 */ /* 0x000fea0003800000 */
.L_x_9148:
        /* <DEDUP_REMOVED lines=9> */
.L_x_9159:
        /* <DEDUP_REMOVED lines=12> */
.L_x_9162:
[----:B------:R-:W-:-:S07]  /*7e30*/  IMAD.MOV.U32 R35, RZ, RZ, R32 ;  /* 0x000000ffff237224 */ /* 0x000fce00078e0020 */
.L_x_9163:
[----:B------:R-:W-:Y:S05]  /*7e40*/  BSYNC B2 ;  /* 0x0000000000027941 */ /* 0x000fea0003800000 */
.L_x_9161:
        /* <DEDUP_REMOVED lines=16> */
.L_x_9167:
[----:B------:R-:W-:Y:S05]  /*7f50*/  BSYNC B3 ;  /* 0x0000000000037941 */ /* 0x000fea0003800000 */
.L_x_9166:
        /* <DEDUP_REMOVED lines=11> */
[----:B------:R-:W-:-:S04]  /*8010*/  IMAD.WIDE.U32 R170, R28, -0x326172a9, RZ ;  /* 0xcd9e8d571caa7825 */ /* 0x000fc800078e00ff */
[----:B------:R-:W-:Y:S01]  /*8020*/  IMAD.MOV.U32 R28, RZ, RZ, RZ ;  /* 0x000000ffff1c7224 */ /* 0x000fe200078e00ff */
        /* <DEDUP_REMOVED lines=31> */
.L_x_9165:
[----:B------:R-:W-:Y:S05]  /*8220*/  BSYNC B2 ;  /* 0x0000000000027941 */ /* 0x000fea0003800000 */
.L_x_9164:
        /* <DEDUP_REMOVED lines=12> */
[----:B------:R-:W-:-:S04]  /*82f0*/  FMUL.FTZ R169, R105, R140 ;  /* 0x0000008c69a97220 */ /* 0x000fc80000410000 */
[----:B------:R-:W-:-:S07]  /*8300*/  @P3 FADD.FTZ R169, R142, R169 ;  /* 0x000000a98ea93221 */ /* 0x000fce0000010000 */
.L_x_9160:
[----:B------:R-:W-:Y:S05]  /*8310*/  BSYNC B1 ;  /* 0x0000000000017941 */ /* 0x000fea0003800000 */
.L_x_9158:
        /* <DEDUP_REMOVED lines=8> */
.L_x_9169:
        /* <DEDUP_REMOVED lines=12> */
.L_x_9172:
[----:B------:R-:W-:-:S07]  /*8460*/  IMAD.MOV.U32 R145, RZ, RZ, R32 ;  /* 0x000000ffff917224 */ /* 0x000fce00078e0020 */
.L_x_9173:
[----:B------:R-:W-:Y:S05]  /*8470*/  BSYNC B2 ;  /* 0x0000000000027941 */ /* 0x000fea0003800000 */
.L_x_9171:
        /* <DEDUP_REMOVED lines=16> */
.L_x_9177:
[----:B------:R-:W-:Y:S05]  /*8580*/  BSYNC B3 ;  /* 0x0000000000037941 */ /* 0x000fea0003800000 */
.L_x_9176:
        /* <DEDUP_REMOVED lines=44> */
.L_x_9175:
[----:B------:R-:W-:Y:S05]  /*8850*/  BSYNC B2 ;  /* 0x0000000000027941 */ /* 0x000fea0003800000 */
.L_x_9174:
        /* <DEDUP_REMOVED lines=12> */
.L_x_9170:
[----:B------:R-:W-:Y:S05]  /*8920*/  BSYNC B1 ;  /* 0x0000000000017941 */ /* 0x000fea0003800000 */
.L_x_9168:
        /* <DEDUP_REMOVED lines=9> */
.L_x_9179:
        /* <DEDUP_REMOVED lines=12> */
.L_x_9182:
[----:B------:R-:W-:-:S07]  /*8a80*/  IMAD.MOV.U32 R146, RZ, RZ, R32 ;  /* 0x000000ffff927224 */ /* 0x000fce00078e0020 */
.L_x_9183:
[----:B------:R-:W-:Y:S05]  /*8a90*/  BSYNC B2 ;  /* 0x0000000000027941 */ /* 0x000fea0003800000 */
.L_x_9181:
        /* <DEDUP_REMOVED lines=16> */
.L_x_9187:
[----:B------:R-:W-:Y:S05]  /*8ba0*/  BSYNC B3 ;  /* 0x0000000000037941 */ /* 0x000fea0003800000 */
.L_x_9186:
        /* <DEDUP_REMOVED lines=44> */
.L_x_9185:
[----:B------:R-:W-:Y:S05]  /*8e70*/  BSYNC B2 ;  /* 0x0000000000027941 */ /* 0x000fea0003800000 */
.L_x_9184:
        /* <DEDUP_REMOVED lines=14> */
.L_x_9180:
[----:B------:R-:W-:Y:S05]  /*8f60*/  BSYNC B1 ;  /* 0x0000000000017941 */ /* 0x000fea0003800000 */
.L_x_9178:
        /* <DEDUP_REMOVED lines=8> */
.L_x_9189:
        /* <DEDUP_REMOVED lines=12> */
.L_x_9192:
[----:B------:R-:W-:-:S07]  /*90b0*/  IMAD.MOV.U32 R149, RZ, RZ, R32 ;  /* 0x000000ffff957224 */ /* 0x000fce00078e0020 */
.L_x_9193:
[----:B------:R-:W-:Y:S05]  /*90c0*/  BSYNC B2 ;  /* 0x0000000000027941 */ /* 0x000fea0003800000 */
.L_x_9191:
        /* <DEDUP_REMOVED lines=16> */
.L_x_9197:
[----:B------:R-:W-:Y:S05]  /*91d0*/  BSYNC B3 ;  /* 0x0000000000037941 */ /* 0x000fea0003800000 */
.L_x_9196:
        /* <DEDUP_REMOVED lines=44> */
.L_x_9195:
[----:B------:R-:W-:Y:S05]  /*94a0*/  BSYNC B2 ;  /* 0x0000000000027941 */ /* 0x000fea0003800000 */
.L_x_9194:
        /* <DEDUP_REMOVED lines=12> */
.L_x_9190:
[----:B------:R-:W-:Y:S05]  /*9570*/  BSYNC B1 ;  /* 0x0000000000017941 */ /* 0x000fea0003800000 */
.L_x_9188:
        /* <DEDUP_REMOVED lines=9> */
.L_x_9199:
        /* <DEDUP_REMOVED lines=12> */
.L_x_9202:
[----:B------:R-:W-:-:S07]  /*96d0*/  IMAD.MOV.U32 R150, RZ, RZ, R32 ;  /* 0x000000ffff967224 */ /* 0x000fce00078e0020 */
.L_x_9203:
[----:B------:R-:W-:Y:S05]  /*96e0*/  BSYNC B2 ;  /* 0x0000000000027941 */ /* 0x000fea0003800000 */
.L_x_9201:
        /* <DEDUP_REMOVED lines=16> */
.L_x_9207:
[----:B------:R-:W-:Y:S05]  /*97f0*/  BSYNC B3 ;  /* 0x0000000000037941 */ /* 0x000fea0003800000 */
.L_x_9206:
        /* <DEDUP_REMOVED lines=44> */
.L_x_9205:
[----:B------:R-:W-:Y:S05]  /*9ac0*/  BSYNC B2 ;  /* 0x0000000000027941 */ /* 0x000fea0003800000 */
.L_x_9204:
        /* <DEDUP_REMOVED lines=14> */
.L_x_9200:
[----:B------:R-:W-:Y:S05]  /*9bb0*/  BSYNC B1 ;  /* 0x0000000000017941 */ /* 0x000fea0003800000 */
.L_x_9198:
        /* <DEDUP_REMOVED lines=8> */
.L_x_9209:
        /* <DEDUP_REMOVED lines=12> */
.L_x_9212:
[----:B------:R-:W-:-:S07]  /*9d00*/  IMAD.MOV.U32 R153, RZ, RZ, R32 ;  /* 0x000000ffff997224 */ /* 0x000fce00078e0020 */
.L_x_9213:
[----:B------:R-:W-:Y:S05]  /*9d10*/  BSYNC B2 ;  /* 0x0000000000027941 */ /* 0x000fea0003800000 */
.L_x_9211:
        /* <DEDUP_REMOVED lines=16> */
.L_x_9217:
[----:B------:R-:W-:Y:S05]  /*9e20*/  BSYNC B3 ;  /* 0x0000000000037941 */ /* 0x000fea0003800000 */
.L_x_9216:
        /* <DEDUP_REMOVED lines=44> */
.L_x_9215:
[----:B------:R-:W-:Y:S05]  /*a0f0*/  BSYNC B2 ;  /* 0x0000000000027941 */ /* 0x000fea0003800000 */
.L_x_9214:
        /* <DEDUP_REMOVED lines=12> */
.L_x_9210:
[----:B------:R-:W-:Y:S05]  /*a1c0*/  BSYNC B1 ;  /* 0x0000000000017941 */ /* 0x000fea0003800000 */
.L_x_9208:
        /* <DEDUP_REMOVED lines=9> */
.L_x_9219:
        /* <DEDUP_REMOVED lines=12> */
.L_x_9222:
[----:B------:R-:W-:-:S07]  /*a320*/  IMAD.MOV.U32 R154, RZ, RZ, R32 ;  /* 0x000000ffff9a7224 */ /* 0x000fce00078e0020 */
.L_x_9223:
[----:B------:R-:W-:Y:S05]  /*a330*/  BSYNC B2 ;  /* 0x0000000000027941 */ /* 0x000fea0003800000 */
.L_x_9221:
        /* <DEDUP_REMOVED lines=16> */
.L_x_9227:
[----:B------:R-:W-:Y:S05]  /*a440*/  BSYNC B3 ;  /* 0x0000000000037941 */ /* 0x000fea0003800000 */
.L_x_9226:
        /* <DEDUP_REMOVED lines=44> */
.L_x_9225:
[----:B------:R-:W-:Y:S05]  /*a710*/  BSYNC B2 ;  /* 0x0000000000027941 */ /* 0x000fea0003800000 */
.L_x_9224:
        /* <DEDUP_REMOVED lines=14> */
.L_x_9220:
[----:B------:R-:W-:Y:S05]  /*a800*/  BSYNC B1 ;  /* 0x0000000000017941 */ /* 0x000fea0003800000 */
.L_x_9218:
        /* <DEDUP_REMOVED lines=29> */
.L_x_9229:
[----:B------:R-:W-:Y:S05]  /*a9e0*/  BSYNC B1 ;  /* 0x0000000000017941 */ /* 0x000fea0003800000 */
.L_x_9228:
[----:B------:R-:W-:Y:S01]  /*a9f0*/  IADD3 R193, R193, 0x20, RZ ;  /* 0x00000020c1c17810 */ /* 0x000fe20007ffe0ff */
[----:B------:R-:W-:-:S07]  /*aa00*/  VIADD R191, R191, 0x20 ;  /* 0x00000020bfbf7836 */ /* 0x000fce0000000000 */
.L_x_9147:
[----:B------:R-:W-:Y:S05]  /*aa10*/  BSYNC B0 ;  /* 0x0000000000007941 */ /* 0x000fea0003800000 */
.L_x_9146:
        /* <DEDUP_REMOVED lines=19> */
.L_x_9233:
        /* <DEDUP_REMOVED lines=12> */
.L_x_9236:
[----:B------:R-:W-:-:S07]  /*ac10*/  MOV R178, R32 ;  /* 0x0000002000b27202 */ /* 0x000fce0000000f00 */
.L_x_9237:
[----:B------:R-:W-:Y:S05]  /*ac20*/  BSYNC B2 ;  /* 0x0000000000027941 */ /* 0x000fea0003800000 */
.L_x_9235:
        /* <DEDUP_REMOVED lines=16> */
.L_x_9241:
[----:B------:R-:W-:Y:S05]  /*ad30*/  BSYNC B3 ;  /* 0x0000000000037941 */ /* 0x000fea0003800000 */
.L_x_9240:
        /* <DEDUP_REMOVED lines=43> */
.L_x_9239:
[----:B------:R-:W-:Y:S05]  /*aff0*/  BSYNC B2 ;  /* 0x0000000000027941 */ /* 0x000fea0003800000 */
.L_x_9238:
        /* <DEDUP_REMOVED lines=12> */
.L_x_9234:
[----:B------:R-:W-:Y:S05]  /*b0c0*/  BSYNC B1 ;  /* 0x0000000000017941 */ /* 0x000fea0003800000 */
.L_x_9232:
        /* <DEDUP_REMOVED lines=9> */
.L_x_9243:
        /* <DEDUP_REMOVED lines=12> */
.L_x_9246:
[----:B------:R-:W-:-:S07]  /*b220*/  IMAD.MOV.U32 R35, RZ, RZ, R32 ;  /* 0x000000ffff237224 */ /* 0x000fce00078e0020 */
.L_x_9247:
[----:B------:R-:W-:Y:S05]  /*b230*/  BSYNC B2 ;  /* 0x0000000000027941 */ /* 0x000fea0003800000 */
.L_x_9245:
        /* <DEDUP_REMOVED lines=16> */
.L_x_9251:
[----:B------:R-:W-:Y:S05]  /*b340*/  BSYNC B3 ;  /* 0x0000000000037941 */ /* 0x000fea0003800000 */
.L_x_9250:
[----:B------:R-:W-:Y:S01]  /*b350*/  IMAD.HI.U32 R26, R2, -0x326172a9, RZ ;  /* 0xcd9e8d57021a7827 */ /* 0x000fe200078e00ff */
[----:B------:R-:W-:-:S03]  /*b360*/  LOP3.LUT R27, R27, R29, R167, 0x96, !PT ;  /* 0x0000001d1b1b7212 */ /* 0x000fc600078e96a7 */
[----:B------:R-:W-:Y:S01]  /*b370*/  IMAD R141, R2, -0x326172a9, RZ ;  /* 0xcd9e8d57028d7824 */ /* 0x000fe200078e02ff */
[----:B------:R-:W-:Y:S01]  /*b380*/  LOP3.LUT R26, R26, R3, R166, 0x96, !PT ;  /* 0x000000031a1a7212 */ /* 0x000fe200078e96a6 */
[----:B------:R-:W-:-:S04]  /*b390*/  IMAD.WIDE.U32 R142, R27, -0x326172a9, RZ ;  /* 0xcd9e8d571b8e7825 */ /* 0x000fc800078e00ff */
[----:B------:R-:W-:Y:S02]  /*b3a0*/  IMAD R27, R4, -0x2daee0ad, RZ ;  /* 0xd2511f53041b7824 */ /* 0x000fe400078e02ff */
[----:B------:R-:W-:Y:S01]  /*b3b0*/  IMAD.WIDE.U32 R178, R26, -0x2daee0ad, RZ ;  /* 0xd2511f531ab27825 */ /* 0x000fe200078e00ff */
[----:B------:R-:W-:-:S03]  /*b3c0*/  LOP3.LUT R26, R143, R141, R6, 0x96, !PT ;  /* 0x0000008d8f1a7212 */ /* 0x000fc600078e9606 */
        /* <DEDUP_REMOVED lines=36> */
.L_x_9249:
[----:B------:R-:W-:Y:S05]  /*b610*/  BSYNC B2 ;  /* 0x0000000000027941 */ /* 0x000fea0003800000 */
.L_x_9248:
        /* <DEDUP_REMOVED lines=14> */
.L_x_9244:
[----:B------:R-:W-:Y:S05]  /*b700*/  BSYNC B1 ;  /* 0x0000000000017941 */ /* 0x000fea0003800000 */
.L_x_9242:
        /* <DEDUP_REMOVED lines=8> */
.L_x_9253:
        /* <DEDUP_REMOVED lines=12> */
.L_x_9256:
[----:B------:R-:W-:-:S07]  /*b850*/  IMAD.MOV.U32 R145, RZ, RZ, R32 ;  /* 0x000000ffff917224 */ /* 0x000fce00078e0020 */
.L_x_9257:
[----:B------:R-:W-:Y:S05]  /*b860*/  BSYNC B2 ;  /* 0x0000000000027941 */ /* 0x000fea0003800000 */
.L_x_9255:
        /* <DEDUP_REMOVED lines=16> */
.L_x_9261:
[----:B------:R-:W-:Y:S05]  /*b970*/  BSYNC B3 ;  /* 0x0000000000037941 */ /* 0x000fea0003800000 */
.L_x_9260:
        /* <DEDUP_REMOVED lines=44> */
.L_x_9259:
[----:B------:R-:W-:Y:S05]  /*bc40*/  BSYNC B2 ;  /* 0x0000000000027941 */ /* 0x000fea0003800000 */
.L_x_9258:
        /* <DEDUP_REMOVED lines=12> */
.L_x_9254:
[----:B------:R-:W-:Y:S05]  /*bd10*/  BSYNC B1 ;  /* 0x0000000000017941 */ /* 0x000fea0003800000 */
.L_x_9252:
        /* <DEDUP_REMOVED lines=9> */
.L_x_9263:
        /* <DEDUP_REMOVED lines=12> */
.L_x_9266:
[----:B------:R-:W-:-:S07]  /*be70*/  IMAD.MOV.U32 R146, RZ, RZ, R32 ;  /* 0x000000ffff927224 */ /* 0x000fce00078e0020 */
.L_x_9267:
[----:B------:R-:W-:Y:S05]  /*be80*/  BSYNC B2 ;  /* 0x0000000000027941 */ /* 0x000fea0003800000 */
.L_x_9265:
        /* <DEDUP_REMOVED lines=16> */
.L_x_9271:
[----:B------:R-:W-:Y:S05]  /*bf90*/  BSYNC B3 ;  /* 0x0000000000037941 */ /* 0x000fea0003800000 */
.L_x_9270:
        /* <DEDUP_REMOVED lines=44> */
.L_x_9269:
[----:B------:R-:W-:Y:S05]  /*c260*/  BSYNC B2 ;  /* 0x0000000000027941 */ /* 0x000fea0003800000 */
.L_x_9268:
        /* <DEDUP_REMOVED lines=14> */
.L_x_9264:
[----:B------:R-:W-:Y:S05]  /*c350*/  BSYNC B1 ;  /* 0x0000000000017941 */ /* 0x000fea0003800000 */
.L_x_9262:
        /* <DEDUP_REMOVED lines=8> */
.L_x_9273:
        /* <DEDUP_REMOVED lines=12> */
.L_x_9276:
[----:B------:R-:W-:-:S07]  /*c4a0*/  IMAD.MOV.U32 R149, RZ, RZ, R32 ;  /* 0x000000ffff957224 */ /* 0x000fce00078e0020 */
.L_x_9277:
[----:B------:R-:W-:Y:S05]  /*c4b0*/  BSYNC B2 ;  /* 0x0000000000027941 */ /* 0x000fea0003800000 */
.L_x_9275:
        /* <DEDUP_REMOVED lines=16> */
.L_x_9281:
[----:B------:R-:W-:Y:S05]  /*c5c0*/  BSYNC B3 ;  /* 0x0000000000037941 */ /* 0x000fea0003800000 */
.L_x_9280:
        /* <DEDUP_REMOVED lines=44> */
.L_x_9279:
[----:B------:R-:W-:Y:S05]  /*c890*/  BSYNC B2 ;  /* 0x0000000000027941 */ /* 0x000fea0003800000 */
.L_x_9278:
        /* <DEDUP_REMOVED lines=12> */
.L_x_9274:
[----:B------:R-:W-:Y:S05]  /*c960*/  BSYNC B1 ;  /* 0x0000000000017941 */ /* 0x000fea0003800000 */
.L_x_9272:
        /* <DEDUP_REMOVED lines=9> */
.L_x_9283:
        /* <DEDUP_REMOVED lines=12> */
.L_x_9286:
[----:B------:R-:W-:-:S07]  /*cac0*/  IMAD.MOV.U32 R150, RZ, RZ, R32 ;  /* 0x000000ffff967224 */ /* 0x000fce00078e0020 */
.L_x_9287:
[----:B------:R-:W-:Y:S05]  /*cad0*/  BSYNC B2 ;  /* 0x0000000000027941 */ /* 0x000fea0003800000 */
.L_x_9285:
        /* <DEDUP_REMOVED lines=16> */
.L_x_9291:
[----:B------:R-:W-:Y:S05]  /*cbe0*/  BSYNC B3 ;  /* 0x0000000000037941 */ /* 0x000fea0003800000 */
.L_x_9290:
        /* <DEDUP_REMOVED lines=44> */
.L_x_9289:
[----:B------:R-:W-:Y:S05]  /*ceb0*/  BSYNC B2 ;  /* 0x0000000000027941 */ /* 0x000fea0003800000 */
.L_x_9288:
        /* <DEDUP_REMOVED lines=14> */
.L_x_9284:
[----:B------:R-:W-:Y:S05]  /*cfa0*/  BSYNC B1 ;  /* 0x0000000000017941 */ /* 0x000fea0003800000 */
.L_x_9282:
        /* <DEDUP_REMOVED lines=8> */
.L_x_9293:
        /* <DEDUP_REMOVED lines=12> */
.L_x_9296:
[----:B------:R-:W-:-:S07]  /*d0f0*/  IMAD.MOV.U32 R153, RZ, RZ, R32 ;  /* 0x000000ffff997224 */ /* 0x000fce00078e0020 */
.L_x_9297:
[----:B------:R-:W-:Y:S05]  /*d100*/  BSYNC B2 ;  /* 0x0000000000027941 */ /* 0x000fea0003800000 */
.L_x_9295:
        /* <DEDUP_REMOVED lines=16> */
.L_x_9301:
[----:B------:R-:W-:Y:S05]  /*d210*/  BSYNC B3 ;  /* 0x0000000000037941 */ /* 0x000fea0003800000 */
.L_x_9300:
        /* <DEDUP_REMOVED lines=44> */
.L_x_9299:
[----:B------:R-:W-:Y:S05]  /*d4e0*/  BSYNC B2 ;  /* 0x0000000000027941 */ /* 0x000fea0003800000 */
.L_x_9298:
        /* <DEDUP_REMOVED lines=12> */
.L_x_9294:
[----:B------:R-:W-:Y:S05]  /*d5b0*/  BSYNC B1 ;  /* 0x0000000000017941 */ /* 0x000fea0003800000 */
.L_x_9292:
        /* <DEDUP_REMOVED lines=9> */
.L_x_9303:
        /* <DEDUP_REMOVED lines=12> */
.L_x_9306:
[----:B------:R-:W-:-:S07]  /*d710*/  IMAD.MOV.U32 R154, RZ, RZ, R32 ;  /* 0x000000ffff9a7224 */ /* 0x000fce00078e0020 */
.L_x_9307:
[----:B------:R-:W-:Y:S05]  /*d720*/  BSYNC B2 ;  /* 0x0000000000027941 */ /* 0x000fea0003800000 */
.L_x_9305:
        /* <DEDUP_REMOVED lines=16> */
.L_x_9311:
[----:B------:R-:W-:Y:S05]  /*d830*/  BSYNC B3 ;  /* 0x0000000000037941 */ /* 0x000fea0003800000 */
.L_x_9310:
        /* <DEDUP_REMOVED lines=44> */
.L_x_9309:
[----:B------:R-:W-:Y:S05]  /*db00*/  BSYNC B2 ;  /* 0x0000000000027941 */ /* 0x000fea0003800000 */
.L_x_9308:
        /* <DEDUP_REMOVED lines=14> */
.L_x_9304:
[----:B------:R-:W-:Y:S05]  /*dbf0*/  BSYNC B1 ;  /* 0x0000000000017941 */ /* 0x000fea0003800000 */
.L_x_9302:
        /* <DEDUP_REMOVED lines=28> */
.L_x_9231:
[----:B------:R-:W-:Y:S05]  /*ddc0*/  BSYNC B0 ;  /* 0x0000000000007941 */ /* 0x000fea0003800000 */
.L_x_9230:
        /* <DEDUP_REMOVED lines=125> */
.L_x_9333:
        /* <DEDUP_REMOVED lines=18> */
[----:B------:R-:W-:Y:S01]  /*e6c0*/  IADD3 R189, R189, -0x1, RZ ;  /* 0xffffffffbdbd7810 */ /* 0x000fe20007ffe0ff */
[----:B------:R-:W-:Y:S01]  /*e6d0*/  BSSY B1, `(.L_x_9315) ;  /* 0x0000028000017945 */ /* 0x000fe20003800000 */
[----:B------:R-:W-:Y:S02]  /*e6e0*/  LOP3.LUT R14, R0, 0x1f, RZ, 0xc0, !PT ;  /* 0x0000001f000e7812 */ /* 0x000fe400078ec0ff */
[----:B0-----:R-:W-:Y:S01]  /*e6f0*/  FSEL R182, R181, RZ, !P3 ;  /* 0x000000ffb5b67208 */ /* 0x001fe20005800000 */
[----:B------:R-:W-:-:S05]  /*e700*/  IMAD R189, R189, R190, RZ ;  /* 0x000000bebdbd7224 */ /* 0x000fca00078e02ff */
        /* <DEDUP_REMOVED lines=36> */
.L_x_9316:
[----:B------:R-:W-:Y:S05]  /*e950*/  BSYNC B1 ;  /* 0x0000000000017941 */ /* 0x000fea0003800000 */
.L_x_9315:
        /* <DEDUP_REMOVED lines=35> */
.L_x_9318:
[----:B------:R-:W-:Y:S05]  /*eb90*/  BSYNC B1 ;  /* 0x0000000000017941 */ /* 0x000fea0003800000 */
.L_x_9317:
        /* <DEDUP_REMOVED lines=35> */
.L_x_9320:
[----:B------:R-:W-:Y:S05]  /*edd0*/  BSYNC B1 ;  /* 0x0000000000017941 */ /* 0x000fea0003800000 */
.L_x_9319:
        /* <DEDUP_REMOVED lines=32> */
.L_x_9314:
[----:B------:R-:W-:Y:S05]  /*efe0*/  BSYNC B0 ;  /* 0x0000000000007941 */ /* 0x000fea0003800000 */
.L_x_9313:
[----:B0123--:R-:W0:Y:S02]  /*eff0*/  LDC.64 R140, c[0x0][0x210] ;  /* 0x00008400ff8c7b82 */ /* 0x00fe240000000a00 */
[----:B0-----:R-:W-:-:S04]  /*f000*/  LEA R21, R140, R21, 0x2 ;  /* 0x000000158c157211 */ /* 0x001fc800078e10ff */
[----:B------:R-:W-:-:S13]  /*f010*/  ISETP.GE.AND P2, PT, R21, R141, PT ;  /* 0x0000008d1500720c */ /* 0x000fda0003f46270 */
[----:B------:R-:W-:Y:S05]  /*f020*/  @!P2 BRA `(.L_x_9321) ;  /* 0xffffff1c002ca947 */ /* 0x000fea000383ffff */
[----:B------:R-:W-:Y:S05]  /*f030*/  EXIT ;  /* 0x000000000000794d */ /* 0x000fea0003800000 */
.L_x_9312:
        /* <DEDUP_REMOVED lines=8> */
.L_x_9323:
[----:B------:R-:W-:Y:S05]  /*f0c0*/  BSYNC B0 ;  /* 0x0000000000007941 */ /* 0x000fea0003800000 */
.L_x_9322:
        /* <DEDUP_REMOVED lines=10> */
.L_x_9324:
[----:B------:R-:W-:Y:S01]  /*f170*/  HFMA2.MMA R195, -RZ, RZ, 0, 2.384185791015625e-07 ;  /* 0x00000004ffc37435 */ /* 0x000fe200000001ff */
[----:B------:R-:W-:-:S05]  /*f180*/  MOV R143, R193 ;  /* 0x000000c1008f7202 */ /* 0x000fca0000000f00 */
[----:B------:R-:W-:-:S04]  /*f190*/  FADD.FTZ R143, R142, R143 ;  /* 0x0000008f8e8f7221 */ /* 0x000fc80000010000 */
[----:B------:R-:W-:-:S07]  /*f1a0*/  IMAD.MOV.U32 R194, RZ, RZ, R143 ;  /* 0x000000ffffc27224 */ /* 0x000fce00078e008f */
[----:B------:R-:W-:Y:S05]  /*f1b0*/  WARPSYNC.COLLECTIVE R191, `(.L_x_9325) ;  /* 0x00000000bf087348 */ /* 0x000fea0003c00000 */
[----:B------:R0:W1:Y:S02]  /*f1c0*/  SHFL.BFLY P6, R193, R194, R195, R196 ;  /* 0x0c0000c3c2c17389 */ /* 0x00006400000c00c4 */
[----:B01----:R-:W-:Y:S01]  /*f1d0*/  ENDCOLLECTIVE ;  /* 0x000000000000791b */ /* 0x003fe20003800000 */
.L_x_9325:
[----:B------:R-:W-:Y:S02]  /*f1e0*/  IMAD.MOV.U32 R195, RZ, RZ, 0x8 ;  /* 0x00000008ffc37424 */ /* 0x000fe400078e00ff */
[----:B------:R-:W-:-:S04]  /*f1f0*/  IMAD.MOV.U32 R140, RZ, RZ, R193 ;  /* 0x000000ffff8c7224 */ /* 0x000fc800078e00c1 */
[----:B------:R-:W-:-:S05]  /*f200*/  FADD.FTZ R182, R143, R140 ;  /* 0x0000008c8fb67221 */ /* 0x000fca0000010000 */
[----:B------:R-:W-:-:S07]  /*f210*/  MOV R194, R182 ;  /* 0x000000b600c27202 */ /* 0x000fce0000000f00 */
[----:B------:R-:W-:Y:S05]  /*f220*/  WARPSYNC.COLLECTIVE R191, `(.L_x_9326) ;  /* 0x00000000bf087348 */ /* 0x000fea0003c00000 */
[----:B------:R0:W1:Y:S02]  /*f230*/  SHFL.BFLY P6, R193, R194, R195, R196 ;  /* 0x0c0000c3c2c17389 */ /* 0x00006400000c00c4 */
[----:B01----:R-:W-:Y:S01]  /*f240*/  ENDCOLLECTIVE ;  /* 0x000000000000791b */ /* 0x003fe20003800000 */
.L_x_9326:
[----:B------:R-:W-:Y:S01]  /*f250*/  HFMA2.MMA R195, -RZ, RZ, 0, 9.5367431640625e-07 ;  /* 0x00000010ffc37435 */ /* 0x000fe200000001ff */
[----:B------:R-:W-:-:S05]  /*f260*/  MOV R181, R193 ;  /* 0x000000c100b57202 */ /* 0x000fca0000000f00 */
[----:B------:R-:W-:-:S04]  /*f270*/  FADD.FTZ R183, R182, R181 ;  /* 0x000000b5b6b77221 */ /* 0x000fc80000010000 */
[----:B------:R-:W-:-:S07]  /*f280*/  IMAD.MOV.U32 R194, RZ, RZ, R183 ;  /* 0x000000ffffc27224 */ /* 0x000fce00078e00b7 */
[----:B------:R-:W-:Y:S05]  /*f290*/  WARPSYNC.COLLECTIVE R191, `(.L_x_9327) ;  /* 0x00000000bf087348 */ /* 0x000fea0003c00000 */
[----:B------:R0:W1:Y:S02]  /*f2a0*/  SHFL.BFLY P6, R193, R194, R195, R196 ;  /* 0x0c0000c3c2c17389 */ /* 0x00006400000c00c4 */
[----:B01----:R-:W-:Y:S01]  /*f2b0*/  ENDCOLLECTIVE ;  /* 0x000000000000791b */ /* 0x003fe20003800000 */
.L_x_9327:
        /* <DEDUP_REMOVED lines=73> */
.L_x_9328:
[----:B------:R-:W-:Y:S01]  /*f750*/  HFMA2.MMA R195, -RZ, RZ, 0, 1.1920928955078125e-07 ;  /* 0x00000002ffc37435 */ /* 0x000fe200000001ff */
[----:B------:R-:W-:-:S05]  /*f760*/  MOV R141, R193 ;  /* 0x000000c1008d7202 */ /* 0x000fca0000000f00 */
[----:B------:R-:W-:-:S04]  /*f770*/  FADD.FTZ R141, R140, R141 ;  /* 0x0000008d8c8d7221 */ /* 0x000fc80000010000 */
[----:B------:R-:W-:-:S07]  /*f780*/  IMAD.MOV.U32 R194, RZ, RZ, R141 ;  /* 0x000000ffffc27224 */ /* 0x000fce00078e008d */
[----:B------:R-:W-:Y:S05]  /*f790*/  WARPSYNC.COLLECTIVE R191, `(.L_x_9329) ;  /* 0x00000000bf087348 */ /* 0x000fea0003c00000 */
[----:B------:R0:W1:Y:S02]  /*f7a0*/  SHFL.BFLY P6, R193, R194, R195, R196 ;  /* 0x0c0000c3c2c17389 */ /* 0x00006400000c00c4 */
[----:B01----:R-:W-:Y:S01]  /*f7b0*/  ENDCOLLECTIVE ;  /* 0x000000000000791b */ /* 0x003fe20003800000 */
.L_x_9329:
[----:B------:R-:W-:Y:S02]  /*f7c0*/  IMAD.MOV.U32 R195, RZ, RZ, 0x4 ;  /* 0x00000004ffc37424 */ /* 0x000fe400078e00ff */
[----:B------:R-:W-:-:S04]  /*f7d0*/  IMAD.MOV.U32 R142, RZ, RZ, R193 ;  /* 0x000000ffff8e7224 */ /* 0x000fc800078e00c1 */
[----:B------:R-:W-:-:S05]  /*f7e0*/  FADD.FTZ R142, R141, R142 ;  /* 0x0000008e8d8e7221 */ /* 0x000fca0000010000 */
[----:B------:R-:W-:-:S07]  /*f7f0*/  MOV R194, R142 ;  /* 0x0000008e00c27202 */ /* 0x000fce0000000f00 */
[----:B------:R-:W-:Y:S05]  /*f800*/  WARPSYNC.COLLECTIVE R191, `(.L_x_9330) ;  /* 0x00000000bf087348 */ /* 0x000fea0003c00000 */
[----:B------:R0:W1:Y:S02]  /*f810*/  SHFL.BFLY P6, R193, R194, R195, R196 ;  /* 0x0c0000c3c2c17389 */ /* 0x00006400000c00c4 */
[----:B01----:R-:W-:Y:S01]  /*f820*/  ENDCOLLECTIVE ;  /* 0x000000000000791b */ /* 0x003fe20003800000 */
.L_x_9330:
[----:B------:R-:W-:Y:S01]  /*f830*/  HFMA2.MMA R195, -RZ, RZ, 0, 4.76837158203125e-07 ;  /* 0x00000008ffc37435 */ /* 0x000fe200000001ff */
[----:B------:R-:W-:-:S05]  /*f840*/  MOV R143, R193 ;  /* 0x000000c1008f7202 */ /* 0x000fca0000000f00 */
[----:B------:R-:W-:-:S04]  /*f850*/  FADD.FTZ R143, R142, R143 ;  /* 0x0000008f8e8f7221 */ /* 0x000fc80000010000 */
[----:B------:R-:W-:-:S07]  /*f860*/  IMAD.MOV.U32 R194, RZ, RZ, R143 ;  /* 0x000000ffffc27224 */ /* 0x000fce00078e008f */
[----:B------:R-:W-:Y:S05]  /*f870*/  WARPSYNC.COLLECTIVE R191, `(.L_x_9331) ;  /* 0x00000000bf087348 */ /* 0x000fea0003c00000 */
[----:B------:R0:W1:Y:S02]  /*f880*/  SHFL.BFLY P6, R193, R194, R195, R196 ;  /* 0x0c0000c3c2c17389 */ /* 0x00006400000c00c4 */
[----:B01----:R-:W-:Y:S01]  /*f890*/  ENDCOLLECTIVE ;  /* 0x000000000000791b */ /* 0x003fe20003800000 */
.L_x_9331:
[----:B------:R-:W-:Y:S02]  /*f8a0*/  IMAD.MOV.U32 R195, RZ, RZ, 0x10 ;  /* 0x00000010ffc37424 */ /* 0x000fe400078e00ff */
[----:B------:R-:W-:-:S04]  /*f8b0*/  IMAD.MOV.U32 R182, RZ, RZ, R193 ;  /* 0x000000ffffb67224 */ /* 0x000fc800078e00c1 */
[----:B------:R-:W-:-:S05]  /*f8c0*/  FADD.FTZ R182, R143, R182 ;  /* 0x000000b68fb67221 */ /* 0x000fca0000010000 */
[----:B------:R-:W-:-:S07]  /*f8d0*/  MOV R194, R182 ;  /* 0x000000b600c27202 */ /* 0x000fce0000000f00 */
[----:B------:R-:W-:Y:S05]  /*f8e0*/  WARPSYNC.COLLECTIVE R191, `(.L_x_9332) ;  /* 0x00000000bf087348 */ /* 0x000fea0003c00000 */
[----:B------:R0:W1:Y:S02]  /*f8f0*/  SHFL.BFLY P6, R193, R194, R195, R196 ;  /* 0x0c0000c3c2c17389 */ /* 0x00006400000c00c4 */
[----:B01----:R-:W-:Y:S01]  /*f900*/  ENDCOLLECTIVE ;  /* 0x000000000000791b */ /* 0x003fe20003800000 */
.L_x_9332:
[----:B------:R-:W-:Y:S01]  /*f910*/  MOV R183, R193 ;  /* 0x000000c100b77202 */ /* 0x000fe20000000f00 */
[----:B------:R-:W-:Y:S06]  /*f920*/  BRA `(.L_x_9333) ;  /* 0xffffffec001c7947 */ /* 0x000fec000383ffff */
.L_x_9334:
        /* <DEDUP_REMOVED lines=13> */
.L_x_30460:


//--------------------- .text._ZN10layer_norm13ln_fwd_kernelINS_13Kernel_traitsIf13__nv_bfloat16S2_S2_fjLj1024ELj1ELj4ELj1ELj16ENS_18Kernel_traits_baseILj1024EfS2_S2_S2_fjLj128EEEEELb1ELb1ELb1ELb1EEEvNS_9FwdParamsE --------------------------
	.section	.text._ZN10layer_norm13ln_fwd_kernelINS_13Kernel_traitsIf13__nv_bfloat16S2_S2_fjLj1024ELj1ELj4ELj1ELj16ENS_18Kernel_traits_baseILj1024EfS2_S2_S2_fjLj128EEEEELb1ELb1ELb1ELb1EEEvNS_9FwdParamsE,"ax",@progbits
	.align	128
        .global         _ZN10layer_norm13ln_fwd_kernelINS_13Kernel_traitsIf13__nv_bfloat16S2_S2_fjLj1024ELj1ELj4ELj1ELj16ENS_18Kernel_traits_baseILj1024EfS2_S2_S2_fjLj128EEEEELb1ELb1ELb1ELb1EEEvNS_9FwdParamsE
        .type           _ZN10layer_norm13ln_fwd_kernelINS_13Kernel_traitsIf13__nv_bfloat16S2_S2_fjLj1024ELj1ELj4ELj1ELj16ENS_18Kernel_traits_baseILj1024EfS2_S2_S2_fjLj128EEEEELb1ELb1ELb1ELb1EEEvNS_9FwdParamsE,@function
        .size           _ZN10layer_norm13ln_fwd_kernelINS_13Kernel_traitsIf13__nv_bfloat16S2_S2_fjLj1024ELj1ELj4ELj1ELj16ENS_18Kernel_traits_baseILj1024EfS2_S2_S2_fjLj128EEEEELb1ELb1ELb1ELb1EEEvNS_9FwdParamsE,(.L_x_30461 - _ZN10layer_norm13ln_fwd_kernelINS_13Kernel_traitsIf13__nv_bfloat16S2_S2_fjLj1024ELj1ELj4ELj1ELj16ENS_18Kernel_traits_baseILj1024EfS2_S2_S2_fjLj128EEEEELb1ELb1ELb1ELb1EEEvNS_9FwdParamsE)
        .other          _ZN10layer_norm13ln_fwd_kernelINS_13Kernel_traitsIf13__nv_bfloat16S2_S2_fjLj1024ELj1ELj4ELj1ELj16ENS_18Kernel_traits_baseILj1024EfS2_S2_S2_fjLj128EEEEELb1ELb1ELb1ELb1EEEvNS_9FwdParamsE,@"STO_CUDA_ENTRY STV_DEFAULT"
_ZN10layer_norm13ln_fwd_kernelINS_13Kernel_traitsIf13__nv_bfloat16S2_S2_fjLj1024ELj1ELj4ELj1ELj16ENS_18Kernel_traits_baseILj1024EfS2_S2_S2_fjLj128EEEEELb1ELb1ELb1ELb1EEEvNS_9FwdParamsE:
.text._ZN10layer_norm13ln_fwd_kernelINS_13Kernel_traitsIf13__nv_bfloat16S2_S2_fjLj1024ELj1ELj4ELj1ELj16ENS_18Kernel_traits_baseILj1024EfS2_S2_S2_fjLj128EEEEELb1ELb1ELb1ELb1EEEvNS_9FwdParamsE:
        /* <DEDUP_REMOVED lines=17> */
[----:B-1----:R-:W-:-:S06]  /*0110*/  @P0 IMAD.MOV.U32 R5, RZ, RZ, R165 ;  /* 0x000000ffff050224 */ /* 0x002fcc00078e00a5 */
[----:B------:R-:W3:Y:S01]  /*0120*/  @P0 LDG.E.64 R4, desc[UR4][R4.64] ;  /* 0x0000000404040981 */ /* 0x000ee2000c1e1b00 */
[--C-:B--2---:R-:W-:Y:S01]  /*0130*/  IMAD R114, R0, UR8, R112.reuse ;  /* 0x0000000800727c24 */ /* 0x104fe2000f8e0270 */
[----:B------:R-:W-:Y:S01]  /*0140*/  SHF.R.U32.HI R113, RZ, 0x5, R112 ;  /* 0x00000005ff717819 */ /* 0x000fe20000011670 */
[----:B------:R-:W-:-:S04]  /*0150*/  ULDC.64 UR8, c[0x0][0x2c8] ;  /* 0x0000b20000087ab9 */ /* 0x000fc80000000a00 */
[----:B------:R-:W-:Y:S01]  /*0160*/  IMAD R113, R0, 0x4, R113 ;  /* 0x0000000400717824 */ /* 0x000fe200078e0271 */
[----:B------:R-:W-:-:S04]  /*0170*/  SHF.L.U32 R0, R112, 0x5, RZ ;  /* 0x0000000570007819 */ /* 0x000fc800000006ff */
[----:B------:R-:W-:Y:S02]  /*0180*/  LOP3.LUT R0, R0, 0x3e0, RZ, 0xc0, !PT ;  /* 0x000003e000007812 */ /* 0x000fe400078ec0ff */
        /* <DEDUP_REMOVED lines=16> */
[----:B----4-:R-:W-:-:S02]  /*0290*/  @P0 R2UR UR6, R2 ;  /* 0x00000000020602ca */ /* 0x010fc400000e0000 */
        /* <DEDUP_REMOVED lines=47> */
[----:B------:R-:W-:Y:S01]  /*0590*/  UIADD3 UR26, UR6, 0x5384540f, URZ ;  /* 0x5384540f061a7890 */ /* 0x000fe2000fffe03f */
[----:B------:R-:W-:Y:S02]  /*05a0*/  ISETP.NE.U32.AND P0, PT, RZ, UR8, PT ;  /* 0x00000008ff007c0c */ /* 0x000fe4000bf05070 */
[----:B------:R-:W-:Y:S01]  /*05b0*/  IMAD.WIDE.U32 R8, R8, -0x326172a9, RZ ;  /* 0xcd9e8d5708087825 */ /* 0x000fe200078e00ff */
[----:B------:R-:W-:Y:S01]  /*05c0*/  LOP3.LUT R127, R7, UR27, R2, 0x96, !PT ;  /* 0x0000001b077f7c12 */ /* 0x000fe2000f8e9602 */
[----:B------:R-:W-:Y:S01]  /*05d0*/  UIADD3 UR28, UR6, -0xe443238, URZ ;  /* 0xf1bbcdc8061c7890 */ /* 0x000fe2000fffe03f */
[----:B------:R-:W-:Y:S02]  /*05e0*/  ISETP.NE.AND.EX P0, PT, RZ, UR9, PT, P0 ;  /* 0x00000009ff007c0c */ /* 0x000fe4000bf05300 */
[----:B------:R-:W-:Y:S01]  /*05f0*/  LOP3.LUT R129, R9, UR26, R4, 0x96, !PT ;  /* 0x0000001a09817c12 */ /* 0x000fe2000f8e9604 */
[----:B------:R-:W-:Y:S01]  /*0600*/  IMAD.HI.U32 R5, R127, -0x326172a9, RZ ;  /* 0xcd9e8d577f057827 */ /* 0x000fe200078e00ff */
[----:B------:R-:W-:Y:S01]  /*0610*/  IADD3 R4, P2, R0, UR8, RZ ;  /* 0x0000000800047c10 */ /* 0x000fe2000ff5e0ff */
[----:B------:R-:W-:-:S02]  /*0620*/  UIADD3 UR29, UR7, -0x24c28bd8, URZ ;  /* 0xdb3d7428071d7890 */ /* 0x000fc4000fffe03f */
[----:B------:R-:W-:Y:S01]  /*0630*/  IMAD.HI.U32 R3, R129, -0x2daee0ad, RZ ;  /* 0xd2511f5381037827 */ /* 0x000fe200078e00ff */
[----:B------:R-:W-:Y:S01]  /*0640*/  LOP3.LUT R8, R5, UR28, R8, 0x96, !PT ;  /* 0x0000001c05087c12 */ /* 0x000fe2000f8e9608 */
[----:B------:R-:W-:Y:S02]  /*0650*/  ULDC UR8, c[0x0][0x214] ;  /* 0x0000850000087ab9 */ /* 0x000fe40000000800 */
        /* <DEDUP_REMOVED lines=9> */
[----:B------:R-:W-:-:S02]  /*06f0*/  IADD3 R2, P1, R0, UR10, RZ ;  /* 0x0000000a00027c10 */ /* 0x000fc4000ff3e0ff */
[----:B------:R-:W-:Y:S02]  /*0700*/  LOP3.LUT R128, R3, UR29, R6, 0x96, !PT ;  /* 0x0000001d03807c12 */ /* 0x000fe4000f8e9606 */
[----:B------:R-:W-:Y:S02]  /*0710*/  IADD3.X R3, RZ, UR11, RZ, P1, !PT ;  /* 0x0000000bff037c10 */ /* 0x000fe40008ffe4ff */
[----:B------:R-:W-:Y:S02]  /*0720*/  ISETP.GE.AND P1, PT, R113, UR8, PT ;  /* 0x0000000871007c0c */ /* 0x000fe4000bf26270 */
[----:B------:R-:W-:-:S04]  /*0730*/  LOP3.LUT R112, R112, 0x1f, RZ, 0xc0, !PT ;  /* 0x0000001f70707812 */ /* 0x000fc800078ec0ff */
        /* <DEDUP_REMOVED lines=12> */
[----:B------:R-:W-:Y:S01]  /*0800*/  IMAD R129, R129, -0x2daee0ad, RZ ;  /* 0xd2511f5381817824 */ /* 0x000fe200078e02ff */
[----:B------:R-:W-:Y:S01]  /*0810*/  UIADD3 UR31, UR7, -0x695add53, URZ ;  /* 0x96a522ad071f7890 */ /* 0x000fe2000fffe03f */
[----:B------:R-:W5:Y:S01]  /*0820*/  LDG.E.128 R72, desc[UR4][R2.64] ;  /* 0x0000000402487981 */ /* 0x000f62000c1e1d00 */
[----:B------:R-:W-:-:S02]  /*0830*/  IMAD R127, R127, -0x326172a9, RZ ;  /* 0xcd9e8d577f7f7824 */ /* 0x000fc400078e02ff */
[----:B------:R-:W-:Y:S01]  /*0840*/  IMAD.HI.U32 R0, R8, -0x2daee0ad, RZ ;  /* 0xd2511f5308007827 */ /* 0x000fe200078e00ff */
[----:B------:R-:W5:Y:S04]  /*0850*/  LDG.E.128 R68, desc[UR4][R2.64+0x10] ;  /* 0x0000100402447981 */ /* 0x000f68000c1e1d00 */
[----:B------:R-:W5:Y:S04]  /*0860*/  LDG.E.128 R64, desc[UR4][R2.64+0x400] ;  /* 0x0004000402407981 */ /* 0x000f68000c1e1d00 */
[----:B------:R-:W5:Y:S04]  /*0870*/  LDG.E.128 R60, desc[UR4][R2.64+0x410] ;  /* 0x00041004023c7981 */ /* 0x000f68000c1e1d00 */
[----:B------:R-:W5:Y:S04]  /*0880*/  LDG.E.128 R56, desc[UR4][R2.64+0x800] ;  /* 0x0008000402387981 */ /* 0x000f68000c1e1d00 */
[----:B------:R-:W5:Y:S04]  /*0890*/  LDG.E.128 R52, desc[UR4][R2.64+0x810] ;  /* 0x0008100402347981 */ /* 0x000f68000c1e1d00 */
[----:B------:R-:W5:Y:S04]  /*08a0*/  LDG.E.128 R48, desc[UR4][R2.64+0xc00] ;  /* 0x000c000402307981 */ /* 0x000f68000c1e1d00 */
[----:B------:R0:W5:Y:S01]  /*08b0*/  LDG.E.128 R44, desc[UR4][R2.64+0xc10] ;  /* 0x000c1004022c7981 */ /* 0x000162000c1e1d00 */
[----:B------:R-:W-:Y:S01]  /*08c0*/  HFMA2.MMA R118, -RZ, RZ, 0, 0 ;  /* 0x00000000ff767435 */ /* 0x000fe200000001ff */
[----:B------:R-:W-:Y:S01]  /*08d0*/  BSSY B0, `(.L_x_9335) ;  /* 0x0000e16000007945 */ /* 0x000fe20003800000 */
[----:B------:R-:W-:Y:S01]  /*08e0*/  LOP3.LUT R129, R0, UR31, R129, 0x96, !PT ;  /* 0x0000001f00817c12 */ /* 0x000fe2000f8e9681 */
[----:B------:R-:W-:Y:S01]  /*08f0*/  ULDC.U8 UR8, c[0x0][0x2a0] ;  /* 0x0000a80000087ab9 */ /* 0x000fe20000000000 */
[----:B------:R-:W-:Y:S01]  /*0900*/  LOP3.LUT R164, R164, 0x3, RZ, 0xc0, !PT ;  /* 0x00000003a4a47812 */ /* 0x000fe200078ec0ff */
[----:B------:R-:W-:Y:S01]  /*0910*/  IMAD R132, R8, -0x2daee0ad, RZ ;  /* 0xd2511f5308847824 */ /* 0x000fe200078e02ff */
[----:B------:R-:W-:Y:S01]  /*0920*/  ULDC UR10, c[0x0][0x294] ;  /* 0x0000a500000a7ab9 */ /* 0x000fe20000000800 */
[----:B------:R-:W-:Y:S01]  /*0930*/  ULDC UR11, c[0x0][0x2d8] ;  /* 0x0000b600000b7ab9 */ /* 0x000fe20000000800 */
[----:B------:R-:W-:Y:S01]  /*0940*/  ULDC.64 UR12, c[0x0][0x298] ;  /* 0x0000a600000c7ab9 */ /* 0x000fe20000000a00 */
[----:B0-----:R-:W-:Y:S01]  /*0950*/  IMAD.HI.U32 R2, R128, -0x326172a9, RZ ;  /* 0xcd9e8d5780027827 */ /* 0x001fe200078e00ff */
[----:B------:R-:W-:Y:S01]  /*0960*/  ISETP.NE.AND P1, PT, RZ, UR8, PT ;  /* 0x00000008ff007c0c */ /* 0x000fe2000bf25270 */
[----:B------:R-:W-:-:S02]  /*0970*/  ULDC.64 UR8, c[0x0][0x230] ;  /* 0x00008c0000087ab9 */ /* 0x000fc40000000a00 */
[----:B------:R-:W-:Y:S01]  /*0980*/  IMAD R128, R128, -0x326172a9, RZ ;  /* 0xcd9e8d5780807824 */ /* 0x000fe200078e02ff */
[----:B------:R-:W-:-:S09]  /*0990*/  LOP3.LUT R127, R2, UR30, R127, 0x96, !PT ;  /* 0x0000001e027f7c12 */ /* 0x000fd2000f8e967f */
.L_x_9667:
[----:B------:R-:W0:Y:S01]  /*09a0*/  LDC.64 R2, c[0x0][0x280] ;  /* 0x0000a000ff027b82 */ /* 0x000e220000000a00 */
[----:B------:R-:W-:-:S07]  /*09b0*/  ISETP.NE.U32.AND P0, PT, RZ, UR8, PT ;  /* 0x00000008ff007c0c */ /* 0x000fce000bf05070 */
[----:B------:R-:W1:Y:S08]  /*09c0*/  LDC R126, c[0x0][0x218] ;  /* 0x00008600ff7e7b82 */ /* 0x000e700000000800 */
[----:B------:R-:W2:Y:S01]  /*09d0*/  LDC.64 R108, c[0x0][0x288] ;  /* 0x0000a200ff6c7b82 */ /* 0x000ea20000000a00 */
[----:B0-----:R-:W-:-:S05]  /*09e0*/  IMAD.WIDE R2, R113, 0x4, R2 ;  /* 0x0000000471027825 */ /* 0x001fca00078e0202 */
[----:B------:R0:W3:Y:S01]  /*09f0*/  LDG.E R130, desc[UR4][R2.64] ;  /* 0x0000000402827981 */ /* 0x0000e2000c1e1900 */
[----:B------:R-:W-:Y:S01]  /*0a00*/  ISETP.NE.AND.EX P0, PT, RZ, UR9, PT, P0 ;  /* 0x00000009ff007c0c */ /* 0x000fe2000bf05300 */
[----:B-1----:R-:W-:-:S05]  /*0a10*/  IMAD R0, R113, R126, RZ ;  /* 0x0000007e71007224 */ /* 0x002fca00078e02ff */
[----:B0-----:R-:W-:-:S07]  /*0a20*/  SHF.R.S32.HI R3, RZ, 0x1f, R0 ;  /* 0x0000001fff037819 */ /* 0x001fce0000011400 */
[----:B------:R-:W0:Y:S01]  /*0a30*/  @P0 LDC.64 R110, c[0x0][0x230] ;  /* 0x00008c00ff6e0b82 */ /* 0x000e220000000a00 */
[----:B------:R-:W-:Y:S02]  /*0a40*/  LEA.HI R3, R3, R0, RZ, 0x3 ;  /* 0x0000000003037211 */ /* 0x000fe400078f18ff */
[----:B------:R-:W-:Y:S02]  /*0a50*/  MOV R0, RZ ;  /* 0x000000ff00007202 */ /* 0x000fe40000000f00 */
[----:B------:R-:W-:-:S05]  /*0a60*/  LEA.HI.SX32 R133, R3, R112, 0x1d ;  /* 0x0000007003857211 */ /* 0x000fca00078feaff */
[----:B0-----:R-:W-:-:S05]  /*0a70*/  @P0 IMAD.WIDE.U32 R110, R133, 0x10, R110 ;  /* 0x00000010856e0825 */ /* 0x001fca00078e006e */
[----:B-----5:R0:W5:Y:S01]  /*0a80*/  @P0 LDG.E.128 R8, desc[UR4][R110.64] ;  /* 0x000000046e080981 */ /* 0x020162000c1e1d00 */
[----:B---3--:R-:W-:-:S13]  /*0a90*/  ISETP.GE.AND P2, PT, R130, 0x1, PT ;  /* 0x000000018200780c */ /* 0x008fda0003f46270 */
[----:B------:R-:W1:Y:S01]  /*0aa0*/  @P2 LDC.64 R134, c[0x0][0x220] ;  /* 0x00008800ff862b82 */ /* 0x000e620000000a00 */
[----:B------:R-:W-:-:S04]  /*0ab0*/  @P2 VIADD R125, R130, 0xffffffff ;  /* 0xffffffff827d2836 */ /* 0x000fc80000000000 */
[----:B------:R-:W-:-:S05]  /*0ac0*/  @P2 IMAD R125, R125, R126, RZ ;  /* 0x0000007e7d7d2224 */ /* 0x000fca00078e02ff */
[----:B------:R-:W-:-:S04]  /*0ad0*/  @P2 SHF.R.S32.HI R2, RZ, 0x1f, R125 ;  /* 0x0000001fff022819 */ /* 0x000fc8000001147d */
[----:B------:R-:W-:Y:S01]  /*0ae0*/  @P2 LEA.HI R125, R2, R125, RZ, 0x3 ;  /* 0x0000007d027d2211 */ /* 0x000fe200078f18ff */
[----:B--2---:R-:W-:-:S03]  /*0af0*/  IMAD.WIDE R2, R113, 0x4, R108 ;  /* 0x0000000471027825 */ /* 0x004fc600078e026c */
[----:B------:R-:W-:Y:S02]  /*0b00*/  @P2 LEA.HI.SX32 R0, R125, R112, 0x1d ;  /* 0x000000707d002211 */ /* 0x000fe400078feaff */
[----:B------:R0:W5:Y:S03]  /*0b10*/  LDG.E R125, desc[UR4][R2.64] ;  /* 0x00000004027d7981 */ /* 0x000166000c1e1900 */
[----:B-1----:R-:W-:-:S05]  /*0b20*/  @P2 IMAD.WIDE.U32 R108, R0, 0x10, R134 ;  /* 0x00000010006c2825 */ /* 0x002fca00078e0086 */
[----:B------:R0:W5:Y:S01]  /*0b30*/  @P2 LDG.E.128 R4, desc[UR4][R108.64] ;  /* 0x000000046c042981 */ /* 0x000162000c1e1d00 */
[----:B------:R-:W-:Y:S01]  /*0b40*/  ISETP.GT.AND P3, PT, R130, RZ, PT ;  /* 0x000000ff8200720c */ /* 0x000fe20003f64270 */
[----:B------:R-:W-:Y:S01]  /*0b50*/  BSSY B1, `(.L_x_9336) ;  /* 0x0000061000017945 */ /* 0x000fe20003800000 */
[----:B------:R-:W-:-:S11]  /*0b60*/  SHF.R.S32.HI R130, RZ, 0x1f, R113 ;  /* 0x0000001fff827819 */ /* 0x000fd60000011471 */
[----:B0-----:R-:W-:Y:S05]  /*0b70*/  @P3 BRA `(.L_x_9337) ;  /* 0x0000000000183947 */ /* 0x001fea0003800000 */
[----:B------:R-:W-:Y:S01]  /*0b80*/  IMAD.MOV.U32 R134, RZ, RZ, RZ ;  /* 0x000000ffff867224 */ /* 0x000fe200078e00ff */
[----:B------:R-:W-:Y:S01]  /*0b90*/  MOV R2, R164 ;  /* 0x000000a400027202 */ /* 0x000fe20000000f00 */
[----:B------:R-:W-:Y:S06]  /*0ba0*/  @!P0 BRA `(.L_x_9338) ;  /* 0x00000004006c8947 */ /* 0x000fec0003800000 */
[----:B------:R-:W-:Y:S01]  /*0bb0*/  IMAD.MOV.U32 R2, RZ, RZ, R164 ;  /* 0x000000ffff027224 */ /* 0x000fe200078e00a4 */
[----:B-----5:R-:W-:Y:S01]  /*0bc0*/  SHF.L.U32 R134, R8, 0x10, RZ ;  /* 0x0000001008867819 */ /* 0x020fe200000006ff */
[----:B------:R-:W-:Y:S06]  /*0bd0*/  BRA `(.L_x_9338) ;  /* 0x0000000400607947 */ /* 0x000fec0003800000 */
.L_x_9337:
        /* <DEDUP_REMOVED lines=12> */
.L_x_9340:
[----:B------:R-:W-:-:S07]  /*0ca0*/  IMAD.MOV.U32 R131, RZ, RZ, R128 ;  /* 0x000000ffff837224 */ /* 0x000fce00078e0080 */
.L_x_9341:
[----:B------:R-:W-:Y:S05]  /*0cb0*/  BSYNC B2 ;  /* 0x0000000000027941 */ /* 0x000fea0003800000 */
.L_x_9339:
        /* <DEDUP_REMOVED lines=16> */
.L_x_9345:
[----:B------:R-:W-:Y:S05]  /*0dc0*/  BSYNC B3 ;  /* 0x0000000000037941 */ /* 0x000fea0003800000 */
.L_x_9344:
        /* <DEDUP_REMOVED lines=44> */
.L_x_9343:
[----:B------:R-:W-:Y:S05]  /*1090*/  BSYNC B2 ;  /* 0x0000000000027941 */ /* 0x000fea0003800000 */
.L_x_9342:
        /* <DEDUP_REMOVED lines=12> */
.L_x_9338:
[----:B------:R-:W-:Y:S05]  /*1160*/  BSYNC B1 ;  /* 0x0000000000017941 */ /* 0x000fea0003800000 */
.L_x_9336:
        /* <DEDUP_REMOVED lines=9> */
.L_x_9347:
        /* <DEDUP_REMOVED lines=12> */
.L_x_9350:
[----:B------:R-:W-:-:S07]  /*12c0*/  IMAD.MOV.U32 R120, RZ, RZ, R128 ;  /* 0x000000ffff787224 */ /* 0x000fce00078e0080 */
.L_x_9351:
[----:B------:R-:W-:Y:S05]  /*12d0*/  BSYNC B2 ;  /* 0x0000000000027941 */ /* 0x000fea0003800000 */
.L_x_9349:
        /* <DEDUP_REMOVED lines=16> */
.L_x_9355:
[----:B------:R-:W-:Y:S05]  /*13e0*/  BSYNC B3 ;  /* 0x0000000000037941 */ /* 0x000fea0003800000 */
.L_x_9354:
        /* <DEDUP_REMOVED lines=44> */
.L_x_9353:
[----:B------:R-:W-:Y:S05]  /*16b0*/  BSYNC B2 ;  /* 0x0000000000027941 */ /* 0x000fea0003800000 */
.L_x_9352:
        /* <DEDUP_REMOVED lines=14> */
.L_x_9348:
[----:B------:R-:W-:Y:S05]  /*17a0*/  BSYNC B1 ;  /* 0x0000000000017941 */ /* 0x000fea0003800000 */
.L_x_9346:
        /* <DEDUP_REMOVED lines=8> */
.L_x_9357:
        /* <DEDUP_REMOVED lines=12> */
.L_x_9360:
[----:B------:R-:W-:-:S07]  /*18f0*/  IMAD.MOV.U32 R121, RZ, RZ, R128 ;  /* 0x000000ffff797224 */ /* 0x000fce00078e0080 */
.L_x_9361:
[----:B------:R-:W-:Y:S05]  /*1900*/  BSYNC B2 ;  /* 0x0000000000027941 */ /* 0x000fea0003800000 */
.L_x_9359:
        /* <DEDUP_REMOVED lines=16> */
.L_x_9365:
[----:B------:R-:W-:Y:S05]  /*1a10*/  BSYNC B3 ;  /* 0x0000000000037941 */ /* 0x000fea0003800000 */
.L_x_9364:
        /* <DEDUP_REMOVED lines=44> */
.L_x_9363:
[----:B------:R-:W-:Y:S05]  /*1ce0*/  BSYNC B2 ;  /* 0x0000000000027941 */ /* 0x000fea0003800000 */
.L_x_9362:
        /* <DEDUP_REMOVED lines=12> */
.L_x_9358:
[----:B------:R-:W-:Y:S05]  /*1db0*/  BSYNC B1 ;  /* 0x0000000000017941 */ /* 0x000fea0003800000 */
.L_x_9356:
        /* <DEDUP_REMOVED lines=9> */
.L_x_9367:
        /* <DEDUP_REMOVED lines=12> */
.L_x_9370:
[----:B------:R-:W-:-:S07]  /*1f10*/  IMAD.MOV.U32 R122, RZ, RZ, R128 ;  /* 0x000000ffff7a7224 */ /* 0x000fce00078e0080 */
.L_x_9371:
[----:B------:R-:W-:Y:S05]  /*1f20*/  BSYNC B2 ;  /* 0x0000000000027941 */ /* 0x000fea0003800000 */
.L_x_9369:
        /* <DEDUP_REMOVED lines=16> */
.L_x_9375:
[----:B------:R-:W-:Y:S05]  /*2030*/  BSYNC B3 ;  /* 0x0000000000037941 */ /* 0x000fea0003800000 */
.L_x_9374:
        /* <DEDUP_REMOVED lines=44> */
.L_x_9373:
[----:B------:R-:W-:Y:S05]  /*2300*/  BSYNC B2 ;  /* 0x0000000000027941 */ /* 0x000fea0003800000 */
.L_x_9372:
        /* <DEDUP_REMOVED lines=14> */
.L_x_9368:
[----:B------:R-:W-:Y:S05]  /*23f0*/  BSYNC B1 ;  /* 0x0000000000017941 */ /* 0x000fea0003800000 */
.L_x_9366:
        /* <DEDUP_REMOVED lines=8> */
.L_x_9377:
        /* <DEDUP_REMOVED lines=12> */
.L_x_9380:
[----:B------:R-:W-:-:S07]  /*2540*/  IMAD.MOV.U32 R123, RZ, RZ, R128 ;  /* 0x000000ffff7b7224 */ /* 0x000fce00078e0080 */
.L_x_9381:
[----:B------:R-:W-:Y:S05]  /*2550*/  BSYNC B2 ;  /* 0x0000000000027941 */ /* 0x000fea0003800000 */
.L_x_9379:
        /* <DEDUP_REMOVED lines=16> */
.L_x_9385:
[----:B------:R-:W-:Y:S05]  /*2660*/  BSYNC B3 ;  /* 0x0000000000037941 */ /* 0x000fea0003800000 */
.L_x_9384:
        /* <DEDUP_REMOVED lines=44> */
.L_x_9383:
[----:B------:R-:W-:Y:S05]  /*2930*/  BSYNC B2 ;  /* 0x0000000000027941 */ /* 0x000fea0003800000 */
.L_x_9382:
        /* <DEDUP_REMOVED lines=12> */
.L_x_9378:
[----:B------:R-:W-:Y:S05]  /*2a00*/  BSYNC B1 ;  /* 0x0000000000017941 */ /* 0x000fea0003800000 */
.L_x_9376:
        /* <DEDUP_REMOVED lines=9> */
.L_x_9387:
        /* <DEDUP_REMOVED lines=12> */
.L_x_9390:
[----:B------:R-:W-:-:S07]  /*2b60*/  IMAD.MOV.U32 R124, RZ, RZ, R128 ;  /* 0x000000ffff7c7224 */ /* 0x000fce00078e0080 */
.L_x_9391:
[----:B------:R-:W-:Y:S05]  /*2b70*/  BSYNC B2 ;  /* 0x0000000000027941 */ /* 0x000fea0003800000 */
.L_x_9389:
        /* <DEDUP_REMOVED lines=16> */
.L_x_9395:
[----:B------:R-:W-:Y:S05]  /*2c80*/  BSYNC B3 ;  /* 0x0000000000037941 */ /* 0x000fea0003800000 */
.L_x_9394:
        /* <DEDUP_REMOVED lines=44> */
.L_x_9393:
[----:B------:R-:W-:Y:S05]  /*2f50*/  BSYNC B2 ;  /* 0x0000000000027941 */ /* 0x000fea0003800000 */
.L_x_9392:
        /* <DEDUP_REMOVED lines=14> */
.L_x_9388:
[----:B------:R-:W-:Y:S05]  /*3040*/  BSYNC B1 ;  /* 0x0000000000017941 */ /* 0x000fea0003800000 */
.L_x_9386:
        /* <DEDUP_REMOVED lines=8> */
.L_x_9397:
        /* <DEDUP_REMOVED lines=12> */
.L_x_9400:
[----:B------:R-:W-:-:S07]  /*3190*/  IMAD.MOV.U32 R117, RZ, RZ, R128 ;  /* 0x000000ffff757224 */ /* 0x000fce00078e0080 */
.L_x_9401:
[----:B------:R-:W-:Y:S05]  /*31a0*/  BSYNC B2 ;  /* 0x0000000000027941 */ /* 0x000fea0003800000 */
.L_x_9399:
        /* <DEDUP_REMOVED lines=16> */
.L_x_9405:
[----:B------:R-:W-:Y:S05]  /*32b0*/  BSYNC B3 ;  /* 0x0000000000037941 */ /* 0x000fea0003800000 */
.L_x_9404:
        /* <DEDUP_REMOVED lines=44> */
.L_x_9403:
[----:B------:R-:W-:Y:S05]  /*3580*/  BSYNC B2 ;  /* 0x0000000000027941 */ /* 0x000fea0003800000 */
.L_x_9402:
        /* <DEDUP_REMOVED lines=12> */
.L_x_9398:
[----:B------:R-:W-:Y:S05]  /*3650*/  BSYNC B1 ;  /* 0x0000000000017941 */ /* 0x000fea0003800000 */
.L_x_9396:
        /* <DEDUP_REMOVED lines=9> */
.L_x_9407:
        /* <DEDUP_REMOVED lines=12> */
.L_x_9410:
[----:B------:R-:W-:-:S07]  /*37b0*/  IMAD.MOV.U32 R119, RZ, RZ, R128 ;  /* 0x000000ffff777224 */ /* 0x000fce00078e0080 */
.L_x_9411:
[----:B------:R-:W-:Y:S05]  /*37c0*/  BSYNC B2 ;  /* 0x0000000000027941 */ /* 0x000fea0003800000 */
.L_x_9409:
        /* <DEDUP_REMOVED lines=16> */
.L_x_9415:
[----:B------:R-:W-:Y:S05]  /*38d0*/  BSYNC B3 ;  /* 0x0000000000037941 */ /* 0x000fea0003800000 */
.L_x_9414:
        /* <DEDUP_REMOVED lines=44> */
.L_x_9413:
[----:B------:R-:W-:Y:S05]  /*3ba0*/  BSYNC B2 ;  /* 0x0000000000027941 */ /* 0x000fea0003800000 */
.L_x_9412:
        /* <DEDUP_REMOVED lines=12> */
[----:B------:R-:W-:-:S04]  /*3c70*/  FMUL.FTZ R141, R39, R2 ;  /* 0x00000002278d7220 */ /* 0x000fc80000410000 */
[----:B------:R-:W-:-:S07]  /*3c80*/  @P0 FADD.FTZ R141, R141, R108 ;  /* 0x0000006c8d8d0221 */ /* 0x000fce0000010000 */
.L_x_9408:
[----:B------:R-:W-:Y:S05]  /*3c90*/  BSYNC B1 ;  /* 0x0000000000017941 */ /* 0x000fea0003800000 */
.L_x_9406:
        /* <DEDUP_REMOVED lines=29> */
[----:B------:R-:W-:Y:S02]  /*3e70*/  LOP3.LUT R109, R111, R153, R109, 0xfe, !PT ;  /* 0x000000996f6d7212 */ /* 0x000fe400078efe6d */
[----:B------:R-:W-:Y:S02]  /*3e80*/  LOP3.LUT R110, R144, R108, R110, 0xfe, !PT ;  /* 0x0000006c906e7212 */ /* 0x000fe400078efe6e */
[----:B------:R-:W-:Y:S01]  /*3e90*/  LOP3.LUT R111, R109, R145, RZ, 0xfc, !PT ;  /* 0x000000916d6f7212 */ /* 0x000fe200078efcff */
[----:B0-----:R-:W-:Y:S01]  /*3ea0*/  IMAD.WIDE.U32 R108, R0, 0x8, R150 ;  /* 0x00000008006c7825 */ /* 0x001fe200078e0096 */
[----:B------:R-:W-:-:S05]  /*3eb0*/  LOP3.LUT R110, R110, 0xff, R131, 0xf8, !PT ;  /* 0x000000ff6e6e7812 */ /* 0x000fca00078ef883 */
[----:B------:R1:W-:Y:S02]  /*3ec0*/  STG.E.64 desc[UR4][R108.64], R110 ;  /* 0x0000006e6c007986 */ /* 0x0003e4000c101b04 */
.L_x_9417:
[----:B------:R-:W-:Y:S05]  /*3ed0*/  BSYNC B1 ;  /* 0x0000000000017941 */ /* 0x000fea0003800000 */
.L_x_9416:
[----:B-----5:R2:W5:Y:S04]  /*3ee0*/  @P2 LDG.E.128 R4, desc[UR4][R146.64] ;  /* 0x0000000492042981 */ /* 0x020568000c1e1d00 */
[----:B------:R2:W5:Y:S01]  /*3ef0*/  @P0 LDG.E.128 R8, desc[UR4][R148.64] ;  /* 0x0000000494080981 */ /* 0x000562000c1e1d00 */
[----:B------:R-:W-:Y:S04]  /*3f00*/  BSSY B1, `(.L_x_9418) ;  /* 0x0000060000017945 */ /* 0x000fe80003800000 */
[----:B------:R-:W-:Y:S05]  /*3f10*/  @P3 BRA `(.L_x_9419) ;  /* 0x0000000000183947 */ /* 0x000fea0003800000 */
[----:B0-----:R-:W-:Y:S01]  /*3f20*/  MOV R144, RZ ;  /* 0x000000ff00907202 */ /* 0x001fe20000000f00 */
[----:B-1----:R-:W-:Y:S01]  /*3f30*/  IMAD.MOV.U32 R108, RZ, RZ, R152 ;  /* 0x000000ffff6c7224 */ /* 0x002fe200078e0098 */
[----:B------:R-:W-:Y:S06]  /*3f40*/  @!P0 BRA `(.L_x_9420) ;  /* 0x00000004006c8947 */ /* 0x000fec0003800000 */
[----:B------:R-:W-:Y:S01]  /*3f50*/  MOV R108, R152 ;  /* 0x00000098006c7202 */ /* 0x000fe20000000f00 */
[----:B-----5:R-:W-:Y:S01]  /*3f60*/  IMAD.U32 R144, R8, 0x10000, RZ ;  /* 0x0001000008907824 */ /* 0x020fe200078e00ff */
[----:B------:R-:W-:Y:S06]  /*3f70*/  BRA `(.L_x_9420) ;  /* 0x0000000400607947 */ /* 0x000fec0003800000 */
.L_x_9419:
        /* <DEDUP_REMOVED lines=12> */
.L_x_9422:
[----:B------:R-:W-:-:S07]  /*4040*/  MOV R131, R128 ;  /* 0x0000008000837202 */ /* 0x000fce0000000f00 */
.L_x_9423:
[----:B------:R-:W-:Y:S05]  /*4050*/  BSYNC B2 ;  /* 0x0000000000027941 */ /* 0x000fea0003800000 */
.L_x_9421:
        /* <DEDUP_REMOVED lines=16> */
.L_x_9427:
[----:B------:R-:W-:Y:S05]  /*4160*/  BSYNC B3 ;  /* 0x0000000000037941 */ /* 0x000fea0003800000 */
.L_x_9426:
        /* <DEDUP_REMOVED lines=44> */
.L_x_9425:
[----:B------:R-:W-:Y:S05]  /*4430*/  BSYNC B2 ;  /* 0x0000000000027941 */ /* 0x000fea0003800000 */
.L_x_9424:
[----:B------:R-:W-:Y:S01]  /*4440*/  I2FP.F32.U32 R109, R131 ;  /* 0x00000083006d7245 */ /* 0x000fe20000201000 */
[----:B------:R-:W-:Y:S01]  /*4450*/  IMAD.MOV.U32 R110, RZ, RZ, 0x2f800000 ;  /* 0x2f800000ff6e7424 */ /* 0x000fe200078e00ff */
[----:B-----5:R-:W-:-:S03]  /*4460*/  SHF.L.U32 R111, R4, 0x10, RZ ;  /* 0x00000010046f7819 */ /* 0x020fc600000006ff */
[----:B------:R-:W-:Y:S02]  /*4470*/  FFMA.FTZ R109, R109, R110, 1.1641532182693481445e-10 ;  /* 0x2f0000006d6d7423 */ /* 0x000fe4000001006e */
[----:B------:R-:W-:-:S03]  /*4480*/  FMUL.FTZ R111, R111, UR13 ;  /* 0x0000000d6f6f7c20 */ /* 0x000fc60008410000 */
[----:B------:R-:W-:Y:S01]  /*4490*/  FSETP.GTU.FTZ.AND P4, PT, R109, UR10, PT ;  /* 0x0000000a6d007c0b */ /* 0x000fe2000bf9c000 */
[----:B------:R-:W-:-:S03]  /*44a0*/  FMUL.FTZ R111, R111, UR12 ;  /* 0x0000000c6f6f7c20 */ /* 0x000fc60008410000 */
[----:B------:R-:W-:Y:S02]  /*44b0*/  SEL R131, RZ, 0x1, P4 ;  /* 0x00000001ff837807 */ /* 0x000fe40002000000 */
[----:B------:R-:W-:Y:S01]  /*44c0*/  FSEL R109, R111, RZ, !P4 ;  /* 0x000000ff6f6d7208 */ /* 0x000fe20006000000 */
[----:B------:R-:W-:-:S04]  /*44d0*/  @P0 IMAD.U32 R111, R8, 0x10000, RZ ;  /* 0x00010000086f0824 */ /* 0x000fc800078e00ff */
[----:B------:R-:W-:-:S04]  /*44e0*/  FMUL.FTZ R144, R32, R109 ;  /* 0x0000006d20907220 */ /* 0x000fc80000410000 */
[----:B------:R-:W-:-:S07]  /*44f0*/  @P0 FADD.FTZ R144, R111, R144 ;  /* 0x000000906f900221 */ /* 0x000fce0000010000 */
.L_x_9420:
[----:B------:R-:W-:Y:S05]  /*4500*/  BSYNC B1 ;  /* 0x0000000000017941 */ /* 0x000fea0003800000 */
.L_x_9418:
        /* <DEDUP_REMOVED lines=9> */
.L_x_9429:
        /* <DEDUP_REMOVED lines=12> */
.L_x_9432:
[----:B------:R-:W-:-:S07]  /*4660*/  MOV R120, R128 ;  /* 0x0000008000787202 */ /* 0x000fce0000000f00 */
.L_x_9433:
[----:B------:R-:W-:Y:S05]  /*4670*/  BSYNC B2 ;  /* 0x0000000000027941 */ /* 0x000fea0003800000 */
.L_x_9431:
        /* <DEDUP_REMOVED lines=16> */
.L_x_9437:
[----:B------:R-:W-:Y:S05]  /*4780*/  BSYNC B3 ;  /* 0x0000000000037941 */ /* 0x000fea0003800000 */
.L_x_9436:
        /* <DEDUP_REMOVED lines=8> */
[----:B--2---:R-:W-:Y:S01]  /*4810*/  LOP3.LUT R146, R109, UR15, R129, 0x96, !PT ;  /* 0x0000000f6d927c12 */ /* 0x004fe2000f8e9681 */
        /* <DEDUP_REMOVED lines=35> */
.L_x_9435:
[----:B------:R-:W-:Y:S05]  /*4a50*/  BSYNC B2 ;  /* 0x0000000000027941 */ /* 0x000fea0003800000 */
.L_x_9434:
        /* <DEDUP_REMOVED lines=14> */
.L_x_9430:
[----:B------:R-:W-:Y:S05]  /*4b40*/  BSYNC B1 ;  /* 0x0000000000017941 */ /* 0x000fea0003800000 */
.L_x_9428:
[----:B------:R-:W-:Y:S04]  /*4b50*/  BSSY B1, `(.L_x_9438) ;  /* 0x0000060000017945 */ /* 0x000fe80003800000 */
[----:B------:R-:W-:Y:S05]  /*4b60*/  @P3 BRA `(.L_x_9439) ;  /* 0x0000000000183947 */ /* 0x000fea0003800000 */
[----:B--2---:R-:W-:Y:S01]  /*4b70*/  MOV R146, RZ ;  /* 0x000000ff00927202 */ /* 0x004fe20000000f00 */
[----:B------:R-:W-:Y:S01]  /*4b80*/  IMAD.MOV.U32 R108, RZ, RZ, R109 ;  /* 0x000000ffff6c7224 */ /* 0x000fe200078e006d */
[----:B------:R-:W-:Y:S06]  /*4b90*/  @!P0 BRA `(.L_x_9440) ;  /* 0x00000004006c8947 */ /* 0x000fec0003800000 */
[----:B------:R-:W-:Y:S01]  /*4ba0*/  MOV R108, R109 ;  /* 0x0000006d006c7202 */ /* 0x000fe20000000f00 */
[----:B-----5:R-:W-:Y:S01]  /*4bb0*/  IMAD.U32 R146, R9, 0x10000, RZ ;  /* 0x0001000009927824 */ /* 0x020fe200078e00ff */
[----:B------:R-:W-:Y:S06]  /*4bc0*/  BRA `(.L_x_9440) ;  /* 0x0000000400607947 */ /* 0x000fec0003800000 */
.L_x_9439:
        /* <DEDUP_REMOVED lines=12> */
.L_x_9442:
[----:B------:R-:W-:-:S07]  /*4c90*/  MOV R121, R128 ;  /* 0x0000008000797202 */ /* 0x000fce0000000f00 */
.L_x_9443:
[----:B------:R-:W-:Y:S05]  /*4ca0*/  BSYNC B2 ;  /* 0x0000000000027941 */ /* 0x000fea0003800000 */
.L_x_9441:
        /* <DEDUP_REMOVED lines=16> */
.L_x_9447:
[----:B------:R-:W-:Y:S05]  /*4db0*/  BSYNC B3 ;  /* 0x0000000000037941 */ /* 0x000fea0003800000 */
.L_x_9446:
        /* <DEDUP_REMOVED lines=44> */
.L_x_9445:
[----:B------:R-:W-:Y:S05]  /*5080*/  BSYNC B2 ;  /* 0x0000000000027941 */ /* 0x000fea0003800000 */
.L_x_9444:
        /* <DEDUP_REMOVED lines=10> */
[----:B--2---:R-:W-:-:S04]  /*5130*/  FMUL.FTZ R146, R34, R109 ;  /* 0x0000006d22927220 */ /* 0x004fc80000410000 */
[----:B------:R-:W-:-:S07]  /*5140*/  @P0 FADD.FTZ R146, R111, R146 ;  /* 0x000000926f920221 */ /* 0x000fce0000010000 */
.L_x_9440:
[----:B------:R-:W-:Y:S05]  /*5150*/  BSYNC B1 ;  /* 0x0000000000017941 */ /* 0x000fea0003800000 */
.L_x_9438:
        /* <DEDUP_REMOVED lines=9> */
.L_x_9449:
        /* <DEDUP_REMOVED lines=12> */
.L_x_9452:
[----:B------:R-:W-:-:S07]  /*52b0*/  MOV R122, R128 ;  /* 0x00000080007a7202 */ /* 0x000fce0000000f00 */
.L_x_9453:
[----:B------:R-:W-:Y:S05]  /*52c0*/  BSYNC B2 ;  /* 0x0000000000027941 */ /* 0x000fea0003800000 */
.L_x_9451:
        /* <DEDUP_REMOVED lines=16> */
.L_x_9457:
[----:B------:R-:W-:Y:S05]  /*53d0*/  BSYNC B3 ;  /* 0x0000000000037941 */ /* 0x000fea0003800000 */
.L_x_9456:
        /* <DEDUP_REMOVED lines=44> */
.L_x_9455:
[----:B------:R-:W-:Y:S05]  /*56a0*/  BSYNC B2 ;  /* 0x0000000000027941 */ /* 0x000fea0003800000 */
.L_x_9454:
        /* <DEDUP_REMOVED lines=14> */
.L_x_9450:
[----:B------:R-:W-:Y:S05]  /*5790*/  BSYNC B1 ;  /* 0x0000000000017941 */ /* 0x000fea0003800000 */
.L_x_9448:
        /* <DEDUP_REMOVED lines=8> */
.L_x_9459:
        /* <DEDUP_REMOVED lines=12> */
.L_x_9462:
[----:B------:R-:W-:-:S07]  /*58e0*/  MOV R123, R128 ;  /* 0x00000080007b7202 */ /* 0x000fce0000000f00 */
.L_x_9463:
[----:B------:R-:W-:Y:S05]  /*58f0*/  BSYNC B2 ;  /* 0x0000000000027941 */ /* 0x000fea0003800000 */
.L_x_9461:
        /* <DEDUP_REMOVED lines=16> */
.L_x_9467:
[----:B------:R-:W-:Y:S05]  /*5a00*/  BSYNC B3 ;  /* 0x0000000000037941 */ /* 0x000fea0003800000 */
.L_x_9466:
        /* <DEDUP_REMOVED lines=44> */
.L_x_9465:
[----:B------:R-:W-:Y:S05]  /*5cd0*/  BSYNC B2 ;  /* 0x0000000000027941 */ /* 0x000fea0003800000 */
.L_x_9464:
        /* <DEDUP_REMOVED lines=12> */
.L_x_9460:
[----:B------:R-:W-:Y:S05]  /*5da0*/  BSYNC B1 ;  /* 0x0000000000017941 */ /* 0x000fea0003800000 */
.L_x_9458:
        /* <DEDUP_REMOVED lines=9> */
.L_x_9469:
        /* <DEDUP_REMOVED lines=12> */
.L_x_9472:
[----:B------:R-:W-:-:S07]  /*5f00*/  MOV R124, R128 ;  /* 0x00000080007c7202 */ /* 0x000fce0000000f00 */
.L_x_9473:
[----:B------:R-:W-:Y:S05]  /*5f10*/  BSYNC B2 ;  /* 0x0000000000027941 */ /* 0x000fea0003800000 */
.L_x_9471:
        /* <DEDUP_REMOVED lines=16> */
.L_x_9477:
[----:B------:R-:W-:Y:S05]  /*6020*/  BSYNC B3 ;  /* 0x0000000000037941 */ /* 0x000fea0003800000 */
.L_x_9476:
        /* <DEDUP_REMOVED lines=44> */
.L_x_9475:
[----:B------:R-:W-:Y:S05]  /*62f0*/  BSYNC B2 ;  /* 0x0000000000027941 */ /* 0x000fea0003800000 */
.L_x_9474:
        /* <DEDUP_REMOVED lines=14> */
.L_x_9470:
[----:B------:R-:W-:Y:S05]  /*63e0*/  BSYNC B1 ;  /* 0x0000000000017941 */ /* 0x000fea0003800000 */
.L_x_9468:
        /* <DEDUP_REMOVED lines=8> */
.L_x_9479:
        /* <DEDUP_REMOVED lines=12> */
.L_x_9482:
[----:B------:R-:W-:-:S07]  /*6530*/  MOV R117, R128 ;  /* 0x0000008000757202 */ /* 0x000fce0000000f00 */
.L_x_9483:
[----:B------:R-:W-:Y:S05]  /*6540*/  BSYNC B2 ;  /* 0x0000000000027941 */ /* 0x000fea0003800000 */
.L_x_9481:
        /* <DEDUP_REMOVED lines=16> */
.L_x_9487:
[----:B------:R-:W-:Y:S05]  /*6650*/  BSYNC B3 ;  /* 0x0000000000037941 */ /* 0x000fea0003800000 */
.L_x_9486:
        /* <DEDUP_REMOVED lines=44> */
.L_x_9485:
[----:B------:R-:W-:Y:S05]  /*6920*/  BSYNC B2 ;  /* 0x0000000000027941 */ /* 0x000fea0003800000 */
.L_x_9484:
        /* <DEDUP_REMOVED lines=12> */
.L_x_9480:
[----:B------:R-:W-:Y:S05]  /*69f0*/  BSYNC B1 ;  /* 0x0000000000017941 */ /* 0x000fea0003800000 */
.L_x_9478:
        /* <DEDUP_REMOVED lines=9> */
.L_x_9489:
        /* <DEDUP_REMOVED lines=12> */
.L_x_9492:
[----:B------:R-:W-:-:S07]  /*6b50*/  MOV R119, R128 ;  /* 0x0000008000777202 */ /* 0x000fce0000000f00 */
.L_x_9493:
[----:B------:R-:W-:Y:S05]  /*6b60*/  BSYNC B2 ;  /* 0x0000000000027941 */ /* 0x000fea0003800000 */
.L_x_9491:
        /* <DEDUP_REMOVED lines=16> */
.L_x_9497:
[----:B------:R-:W-:Y:S05]  /*6c70*/  BSYNC B3 ;  /* 0x0000000000037941 */ /* 0x000fea0003800000 */
.L_x_9496:
        /* <DEDUP_REMOVED lines=44> */
.L_x_9495:
[----:B------:R-:W-:Y:S05]  /*6f40*/  BSYNC B2 ;  /* 0x0000000000027941 */ /* 0x000fea0003800000 */
.L_x_9494:
        /* <DEDUP_REMOVED lines=14> */
.L_x_9490:
[----:B------:R-:W-:Y:S05]  /*7030*/  BSYNC B1 ;  /* 0x0000000000017941 */ /* 0x000fea0003800000 */
.L_x_9488:
        /* <DEDUP_REMOVED lines=28> */
[----:B------:R-:W-:Y:S02]  /*7200*/  LOP3.LUT R163, R111, R163, R109, 0xfe, !PT ;  /* 0x000000a36fa37212 */ /* 0x000fe400078efe6d */
[----:B------:R-:W-:Y:S01]  /*7210*/  LOP3.LUT R110, R154, R108, R110, 0xfe, !PT ;  /* 0x0000006c9a6e7212 */ /* 0x000fe200078efe6e */
[----:B0-----:R-:W-:Y:S01]  /*7220*/  IMAD.WIDE.U32 R108, R142, 0x8, R160 ;  /* 0x000000088e6c7825 */ /* 0x001fe200078e00a0 */
[----:B------:R-:W-:Y:S02]  /*7230*/  LOP3.LUT R111, R163, R155, RZ, 0xfc, !PT ;  /* 0x0000009ba36f7212 */ /* 0x000fe400078efcff */
[----:B------:R-:W-:-:S05]  /*7240*/  LOP3.LUT R110, R110, 0xff, R131, 0xf8, !PT ;  /* 0x000000ff6e6e7812 */ /* 0x000fca00078ef883 */
[----:B------:R0:W-:Y:S02]  /*7250*/  STG.E.64 desc[UR4][R108.64], R110 ;  /* 0x0000006e6c007986 */ /* 0x0001e4000c101b04 */
.L_x_9499:
[----:B------:R-:W-:Y:S05]  /*7260*/  BSYNC B1 ;  /* 0x0000000000017941 */ /* 0x000fea0003800000 */
.L_x_9498:
        /* <DEDUP_REMOVED lines=10> */
.L_x_9501:
        /* <DEDUP_REMOVED lines=12> */
.L_x_9504:
[----:B------:R-:W-:-:S07]  /*73d0*/  IMAD.MOV.U32 R131, RZ, RZ, R128 ;  /* 0x000000ffff837224 */ /* 0x000fce00078e0080 */
.L_x_9505:
[----:B------:R-:W-:Y:S05]  /*73e0*/  BSYNC B2 ;  /* 0x0000000000027941 */ /* 0x000fea0003800000 */
.L_x_9503:
        /* <DEDUP_REMOVED lines=16> */
.L_x_9509:
[----:B------:R-:W-:Y:S05]  /*74f0*/  BSYNC B3 ;  /* 0x0000000000037941 */ /* 0x000fea0003800000 */
.L_x_9508:
        /* <DEDUP_REMOVED lines=44> */
.L_x_9507:
[----:B------:R-:W-:Y:S05]  /*77c0*/  BSYNC B2 ;  /* 0x0000000000027941 */ /* 0x000fea0003800000 */
.L_x_9506:
        /* <DEDUP_REMOVED lines=12> */
.L_x_9502:
[----:B------:R-:W-:Y:S05]  /*7890*/  BSYNC B1 ;  /* 0x0000000000017941 */ /* 0x000fea0003800000 */
.L_x_9500:
        /* <DEDUP_REMOVED lines=9> */
.L_x_9511:
        /* <DEDUP_REMOVED lines=12> */
.L_x_9514:
[----:B------:R-:W-:-:S07]  /*79f0*/  IMAD.MOV.U32 R120, RZ, RZ, R128 ;  /* 0x000000ffff787224 */ /* 0x000fce00078e0080 */
.L_x_9515:
[----:B------:R-:W-:Y:S05]  /*7a00*/  BSYNC B2 ;  /* 0x0000000000027941 */ /* 0x000fea0003800000 */
.L_x_9513:
        /* <DEDUP_REMOVED lines=16> */
.L_x_9519:
[----:B------:R-:W-:Y:S05]  /*7b10*/  BSYNC B3 ;  /* 0x0000000000037941 */ /* 0x000fea0003800000 */
.L_x_9518:
        /* <DEDUP_REMOVED lines=44> */
.L_x_9517:
[----:B------:R-:W-:Y:S05]  /*7de0*/  BSYNC B2 ;  /* 0x0000000000027941 */ /* 0x000fea0003800000 */
.L_x_9516:
        /* <DEDUP_REMOVED lines=14> */
.L_x_9512:
[----:B------:R-:W-:Y:S05]  /*7ed0*/  BSYNC B1 ;  /* 0x0000000000017941 */ /* 0x000fea0003800000 */
.L_x_9510:
        /* <DEDUP_REMOVED lines=8> */
.L_x_9521:
        /* <DEDUP_REMOVED lines=12> */
.L_x_9524:
[----:B------:R-:W-:-:S07]  /*8020*/  IMAD.MOV.U32 R121, RZ, RZ, R128 ;  /* 0x000000ffff797224 */ /* 0x000fce00078e0080 */
.L_x_9525:
[----:B------:R-:W-:Y:S05]  /*8030*/  BSYNC B2 ;  /* 0x0000000000027941 */ /* 0x000fea0003800000 */
.L_x_9523:
        /* <DEDUP_REMOVED lines=16> */
.L_x_9529:
[----:B------:R-:W-:Y:S05]  /*8140*/  BSYNC B3 ;  /* 0x0000000000037941 */ /* 0x000fea0003800000 */
.L_x_9528:
        /* <DEDUP_REMOVED lines=8> */
[----:B-1----:R-:W-:Y:S01]  /*81d0*/  LOP3.LUT R156, R109, UR15, R129, 0x96, !PT ;  /* 0x0000000f6d9c7c12 */ /* 0x002fe2000f8e9681 */
        /* <DEDUP_REMOVED lines=35> */
.L_x_9527:
[----:B------:R-:W-:Y:S05]  /*8410*/  BSYNC B2 ;  /* 0x0000000000027941 */ /* 0x000fea0003800000 */
.L_x_9526:
        /* <DEDUP_REMOVED lines=12> */
.L_x_9522:
[----:B------:R-:W-:Y:S05]  /*84e0*/  BSYNC B1 ;  /* 0x0000000000017941 */ /* 0x000fea0003800000 */
.L_x_9520:
        /* <DEDUP_REMOVED lines=9> */
.L_x_9531:
        /* <DEDUP_REMOVED lines=12> */
.L_x_9534:
[----:B------:R-:W-:-:S07]  /*8640*/  IMAD.MOV.U32 R122, RZ, RZ, R128 ;  /* 0x000000ffff7a7224 */ /* 0x000fce00078e0080 */
.L_x_9535:
[----:B------:R-:W-:Y:S05]  /*8650*/  BSYNC B2 ;  /* 0x0000000000027941 */ /* 0x000fea0003800000 */
.L_x_9533:
        /* <DEDUP_REMOVED lines=16> */
.L_x_9539:
[----:B------:R-:W-:Y:S05]  /*8760*/  BSYNC B3 ;  /* 0x0000000000037941 */ /* 0x000fea0003800000 */
.L_x_9538:
        /* <DEDUP_REMOVED lines=44> */
.L_x_9537:
[----:B------:R-:W-:Y:S05]  /*8a30*/  BSYNC B2 ;  /* 0x0000000000027941 */ /* 0x000fea0003800000 */
.L_x_9536:
        /* <DEDUP_REMOVED lines=12> */
[----:B-1----:R-:W-:-:S04]  /*8b00*/  FMUL.FTZ R157, R27, R110 ;  /* 0x0000006e1b9d7220 */ /* 0x002fc80000410000 */
[----:B------:R-:W-:-:S07]  /*8b10*/  @P0 FADD.FTZ R157, R157, R108 ;  /* 0x0000006c9d9d0221 */ /* 0x000fce0000010000 */
.L_x_9532:
[----:B------:R-:W-:Y:S05]  /*8b20*/  BSYNC B1 ;  /* 0x0000000000017941 */ /* 0x000fea0003800000 */
.L_x_9530:
        /* <DEDUP_REMOVED lines=8> */
.L_x_9541:
        /* <DEDUP_REMOVED lines=12> */
.L_x_9544:
[----:B------:R-:W-:-:S07]  /*8c70*/  IMAD.MOV.U32 R123, RZ, RZ, R128 ;  /* 0x000000ffff7b7224 */ /* 0x000fce00078e0080 */
.L_x_9545:
[----:B------:R-:W-:Y:S05]  /*8c80*/  BSYNC B2 ;  /* 0x0000000000027941 */ /* 0x000fea0003800000 */
.L_x_9543:
        /* <DEDUP_REMOVED lines=16> */
.L_x_9549:
[----:B------:R-:W-:Y:S05]  /*8d90*/  BSYNC B3 ;  /* 0x0000000000037941 */ /* 0x000fea0003800000 */
.L_x_9548:
        /* <DEDUP_REMOVED lines=44> */
.L_x_9547:
[----:B------:R-:W-:Y:S05]  /*9060*/  BSYNC B2 ;  /* 0x0000000000027941 */ /* 0x000fea0003800000 */
.L_x_9546:
        /* <DEDUP_REMOVED lines=12> */
.L_x_9542:
[----:B------:R-:W-:Y:S05]  /*9130*/  BSYNC B1 ;  /* 0x0000000000017941 */ /* 0x000fea0003800000 */
.L_x_9540:
        /* <DEDUP_REMOVED lines=9> */
.L_x_9551:
        /* <DEDUP_REMOVED lines=12> */
.L_x_9554:
[----:B------:R-:W-:-:S07]  /*9290*/  IMAD.MOV.U32 R124, RZ, RZ, R128 ;  /* 0x000000ffff7c7224 */ /* 0x000fce00078e0080 */
.L_x_9555:
[----:B------:R-:W-:Y:S05]  /*92a0*/  BSYNC B2 ;  /* 0x0000000000027941 */ /* 0x000fea0003800000 */
.L_x_9553:
        /* <DEDUP_REMOVED lines=16> */
.L_x_9559:
[----:B------:R-:W-:Y:S05]  /*93b0*/  BSYNC B3 ;  /* 0x0000000000037941 */ /* 0x000fea0003800000 */
.L_x_9558:
        /* <DEDUP_REMOVED lines=44> */
.L_x_9557:
[----:B------:R-:W-:Y:S05]  /*9680*/  BSYNC B2 ;  /* 0x0000000000027941 */ /* 0x000fea0003800000 */
.L_x_9556:
        /* <DEDUP_REMOVED lines=14> */
.L_x_9552:
[----:B------:R-:W-:Y:S05]  /*9770*/  BSYNC B1 ;  /* 0x0000000000017941 */ /* 0x000fea0003800000 */
.L_x_9550:
        /* <DEDUP_REMOVED lines=8> */
.L_x_9561:
        /* <DEDUP_REMOVED lines=12> */
.L_x_9564:
[----:B------:R-:W-:-:S07]  /*98c0*/  IMAD.MOV.U32 R117, RZ, RZ, R128 ;  /* 0x000000ffff757224 */ /* 0x000fce00078e0080 */
.L_x_9565:
[----:B------:R-:W-:Y:S05]  /*98d0*/  BSYNC B2 ;  /* 0x0000000000027941 */ /* 0x000fea0003800000 */
.L_x_9563:
        /* <DEDUP_REMOVED lines=16> */
.L_x_9569:
[----:B------:R-:W-:Y:S05]  /*99e0*/  BSYNC B3 ;  /* 0x0000000000037941 */ /* 0x000fea0003800000 */
.L_x_9568:
        /* <DEDUP_REMOVED lines=44> */
.L_x_9567:
[----:B------:R-:W-:Y:S05]  /*9cb0*/  BSYNC B2 ;  /* 0x0000000000027941 */ /* 0x000fea0003800000 */
.L_x_9566:
        /* <DEDUP_REMOVED lines=12> */
.L_x_9562:
[----:B------:R-:W-:Y:S05]  /*9d80*/  BSYNC B1 ;  /* 0x0000000000017941 */ /* 0x000fea0003800000 */
.L_x_9560:
        /* <DEDUP_REMOVED lines=9> */
.L_x_9571:
        /* <DEDUP_REMOVED lines=12> */
.L_x_9574:
[----:B------:R-:W-:-:S07]  /*9ee0*/  IMAD.MOV.U32 R119, RZ, RZ, R128 ;  /* 0x000000ffff777224 */ /* 0x000fce00078e0080 */
.L_x_9575:
[----:B------:R-:W-:Y:S05]  /*9ef0*/  BSYNC B2 ;  /* 0x0000000000027941 */ /* 0x000fea0003800000 */
.L_x_9573:
        /* <DEDUP_REMOVED lines=16> */
.L_x_9579:
[----:B------:R-:W-:Y:S05]  /*a000*/  BSYNC B3 ;  /* 0x0000000000037941 */ /* 0x000fea0003800000 */
.L_x_9578:
        /* <DEDUP_REMOVED lines=44> */
.L_x_9577:
[----:B------:R-:W-:Y:S05]  /*a2d0*/  BSYNC B2 ;  /* 0x0000000000027941 */ /* 0x000fea0003800000 */
.L_x_9576:
        /* <DEDUP_REMOVED lines=14> */
.L_x_9572:
[----:B------:R-:W-:Y:S05]  /*a3c0*/  BSYNC B1 ;  /* 0x0000000000017941 */ /* 0x000fea0003800000 */
.L_x_9570:
        /* <DEDUP_REMOVED lines=34> */
.L_x_9581:
[----:B------:R-:W-:Y:S05]  /*a5f0*/  BSYNC B1 ;  /* 0x0000000000017941 */ /* 0x000fea0003800000 */
.L_x_9580:
        /* <DEDUP_REMOVED lines=10> */
.L_x_9583:
        /* <DEDUP_REMOVED lines=12> */
.L_x_9586:
[----:B------:R-:W-:-:S07]  /*a760*/  MOV R131, R128 ;  /* 0x0000008000837202 */ /* 0x000fce0000000f00 */
.L_x_9587:
[----:B------:R-:W-:Y:S05]  /*a770*/  BSYNC B2 ;  /* 0x0000000000027941 */ /* 0x000fea0003800000 */
.L_x_9585:
        /* <DEDUP_REMOVED lines=16> */
.L_x_9591:
[----:B------:R-:W-:Y:S05]  /*a880*/  BSYNC B3 ;  /* 0x0000000000037941 */ /* 0x000fea0003800000 */
.L_x_9590:
        /* <DEDUP_REMOVED lines=44> */
.L_x_9589:
[----:B------:R-:W-:Y:S05]  /*ab50*/  BSYNC B2 ;  /* 0x0000000000027941 */ /* 0x000fea0003800000 */
.L_x_9588:
        /* <DEDUP_REMOVED lines=12> */
.L_x_9584:
[----:B------:R-:W-:Y:S05]  /*ac20*/  BSYNC B1 ;  /* 0x0000000000017941 */ /* 0x000fea0003800000 */
.L_x_9582:
        /* <DEDUP_REMOVED lines=9> */
.L_x_9593:
        /* <DEDUP_REMOVED lines=12> */
.L_x_9596:
[----:B------:R-:W-:-:S07]  /*ad80*/  MOV R120, R128 ;  /* 0x0000008000787202 */ /* 0x000fce0000000f00 */
.L_x_9597:
[----:B------:R-:W-:Y:S05]  /*ad90*/  BSYNC B2 ;  /* 0x0000000000027941 */ /* 0x000fea0003800000 */
.L_x_9595:
        /* <DEDUP_REMOVED lines=16> */
.L_x_9601:
[----:B------:R-:W-:Y:S05]  /*aea0*/  BSYNC B3 ;  /* 0x0000000000037941 */ /* 0x000fea0003800000 */
.L_x_9600:
        /* <DEDUP_REMOVED lines=44> */
.L_x_9599:
[----:B------:R-:W-:Y:S05]  /*b170*/  BSYNC B2 ;  /* 0x0000000000027941 */ /* 0x000fea0003800000 */
.L_x_9598:
        /* <DEDUP_REMOVED lines=14> */
.L_x_9594:
[----:B------:R-:W-:Y:S05]  /*b260*/  BSYNC B1 ;  /* 0x0000000000017941 */ /* 0x000fea0003800000 */
.L_x_9592:
        /* <DEDUP_REMOVED lines=8> */
.L_x_9603:
        /* <DEDUP_REMOVED lines=12> */
.L_x_9606:
[----:B------:R-:W-:-:S07]  /*b3b0*/  MOV R121, R128 ;  /* 0x0000008000797202 */ /* 0x000fce0000000f00 */
.L_x_9607:
[----:B------:R-:W-:Y:S05]  /*b3c0*/  BSYNC B2 ;  /* 0x0000000000027941 */ /* 0x000fea0003800000 */
.L_x_9605:
        /* <DEDUP_REMOVED lines=16> */
.L_x_9611:
[----:B------:R-:W-:Y:S05]  /*b4d0*/  BSYNC B3 ;  /* 0x0000000000037941 */ /* 0x000fea0003800000 */
.L_x_9610:
        /* <DEDUP_REMOVED lines=44> */
.L_x_9609:
[----:B------:R-:W-:Y:S05]  /*b7a0*/  BSYNC B2 ;  /* 0x0000000000027941 */ /* 0x000fea0003800000 */
.L_x_9608:
        /* <DEDUP_REMOVED lines=12> */
.L_x_9604:
[----:B------:R-:W-:Y:S05]  /*b870*/  BSYNC B1 ;  /* 0x0000000000017941 */ /* 0x000fea0003800000 */
.L_x_9602:
        /* <DEDUP_REMOVED lines=9> */
.L_x_9613:
        /* <DEDUP_REMOVED lines=12> */
.L_x_9616:
[----:B------:R-:W-:-:S07]  /*b9d0*/  MOV R122, R128 ;  /* 0x00000080007a7202 */ /* 0x000fce0000000f00 */
.L_x_9617:
[----:B------:R-:W-:Y:S05]  /*b9e0*/  BSYNC B2 ;  /* 0x0000000000027941 */ /* 0x000fea0003800000 */
.L_x_9615:
        /* <DEDUP_REMOVED lines=16> */
.L_x_9621:
[----:B------:R-:W-:Y:S05]  /*baf0*/  BSYNC B3 ;  /* 0x0000000000037941 */ /* 0x000fea0003800000 */
.L_x_9620:
        /* <DEDUP_REMOVED lines=44> */
.L_x_9619:
[----:B------:R-:W-:Y:S05]  /*bdc0*/  BSYNC B2 ;  /* 0x0000000000027941 */ /* 0x000fea0003800000 */
.L_x_9618:
        /* <DEDUP_REMOVED lines=14> */
.L_x_9614:
[----:B------:R-:W-:Y:S05]  /*beb0*/  BSYNC B1 ;  /* 0x0000000000017941 */ /* 0x000fea0003800000 */
.L_x_9612:
[----:B------:R-:W-:Y:S04]  /*bec0*/  BSSY B1, `(.L_x_9622) ;  /* 0x0000060000017945 */ /* 0x000fe80003800000 */
[----:B------:R-:W-:Y:S05]  /*bed0*/  @P3 BRA `(.L_x_9623) ;  /* 0x0000000000183947 */ /* 0x000fea0003800000 */
[----:B-1----:R-:W-:Y:S01]  /*bee0*/  MOV R162, RZ ;  /* 0x000000ff00a27202 */ /* 0x002fe20000000f00 */
[----:B------:R-:W-:Y:S01]  /*bef0*/  IMAD.MOV.U32 R108, RZ, RZ, R109 ;  /* 0x000000ffff6c7224 */ /* 0x000fe200078e006d */
[----:B------:R-:W-:Y:S06]  /*bf00*/  @!P0 BRA `(.L_x_9624) ;  /* 0x00000004006c8947 */ /* 0x000fec0003800000 */
[----:B------:R-:W-:Y:S01]  /*bf10*/  MOV R108, R109 ;  /* 0x0000006d006c7202 */ /* 0x000fe20000000f00 */
[----:B-----5:R-:W-:Y:S01]  /*bf20*/  IMAD.U32 R162, R10, 0x10000, RZ ;  /* 0x000100000aa27824 */ /* 0x020fe200078e00ff */
[----:B------:R-:W-:Y:S06]  /*bf30*/  BRA `(.L_x_9624) ;  /* 0x0000000400607947 */ /* 0x000fec0003800000 */
.L_x_9623:
        /* <DEDUP_REMOVED lines=12> */
.L_x_9626:
[----:B------:R-:W-:-:S07]  /*c000*/  MOV R123, R128 ;  /* 0x00000080007b7202 */ /* 0x000fce0000000f00 */
.L_x_9627:
[----:B------:R-:W-:Y:S05]  /*c010*/  BSYNC B2 ;  /* 0x0000000000027941 */ /* 0x000fea0003800000 */
.L_x_9625:
        /* <DEDUP_REMOVED lines=16> */
.L_x_9631:
[----:B------:R-:W-:Y:S05]  /*c120*/  BSYNC B3 ;  /* 0x0000000000037941 */ /* 0x000fea0003800000 */
.L_x_9630:
        /* <DEDUP_REMOVED lines=44> */
.L_x_9629:
[----:B------:R-:W-:Y:S05]  /*c3f0*/  BSYNC B2 ;  /* 0x0000000000027941 */ /* 0x000fea0003800000 */
.L_x_9628:
        /* <DEDUP_REMOVED lines=10> */
[----:B-1----:R-:W-:-:S04]  /*c4a0*/  FMUL.FTZ R162, R12, R109 ;  /* 0x0000006d0ca27220 */ /* 0x002fc80000410000 */
[----:B------:R-:W-:-:S07]  /*c4b0*/  @P0 FADD.FTZ R162, R111, R162 ;  /* 0x000000a26fa20221 */ /* 0x000fce0000010000 */
.L_x_9624:
[----:B------:R-:W-:Y:S05]  /*c4c0*/  BSYNC B1 ;  /* 0x0000000000017941 */ /* 0x000fea0003800000 */
.L_x_9622:
        /* <DEDUP_REMOVED lines=9> */
.L_x_9633:
        /* <DEDUP_REMOVED lines=12> */
.L_x_9636:
[----:B------:R-:W-:-:S07]  /*c620*/  MOV R124, R128 ;  /* 0x00000080007c7202 */ /* 0x000fce0000000f00 */
.L_x_9637:
[----:B------:R-:W-:Y:S05]  /*c630*/  BSYNC B2 ;  /* 0x0000000000027941 */ /* 0x000fea0003800000 */
.L_x_9635:
        /* <DEDUP_REMOVED lines=16> */
.L_x_9641:
[----:B------:R-:W-:Y:S05]  /*c740*/  BSYNC B3 ;  /* 0x0000000000037941 */ /* 0x000fea0003800000 */
.L_x_9640:
        /* <DEDUP_REMOVED lines=44> */
.L_x_9639:
[----:B------:R-:W-:Y:S05]  /*ca10*/  BSYNC B2 ;  /* 0x0000000000027941 */ /* 0x000fea0003800000 */
.L_x_9638:
        /* <DEDUP_REMOVED lines=14> */
.L_x_9634:
[----:B------:R-:W-:Y:S05]  /*cb00*/  BSYNC B1 ;  /* 0x0000000000017941 */ /* 0x000fea0003800000 */
.L_x_9632:
        /* <DEDUP_REMOVED lines=8> */
.L_x_9643:
        /* <DEDUP_REMOVED lines=12> */
.L_x_9646:
[----:B------:R-:W-:-:S07]  /*cc50*/  MOV R117, R128 ;  /* 0x0000008000757202 */ /* 0x000fce0000000f00 */
.L_x_9647:
[----:B------:R-:W-:Y:S05]  /*cc60*/  BSYNC B2 ;  /* 0x0000000000027941 */ /* 0x000fea0003800000 */
.L_x_9645:
        /* <DEDUP_REMOVED lines=16> */
.L_x_9651:
[----:B------:R-:W-:Y:S05]  /*cd70*/  BSYNC B3 ;  /* 0x0000000000037941 */ /* 0x000fea0003800000 */
.L_x_9650:
        /* <DEDUP_REMOVED lines=44> */
.L_x_9649:
[----:B------:R-:W-:Y:S05]  /*d040*/  BSYNC B2 ;  /* 0x0000000000027941 */ /* 0x000fea0003800000 */
.L_x_9648:
        /* <DEDUP_REMOVED lines=12> */
.L_x_9644:
[----:B------:R-:W-:Y:S05]  /*d110*/  BSYNC B1 ;  /* 0x0000000000017941 */ /* 0x000fea0003800000 */
.L_x_9642:
        /* <DEDUP_REMOVED lines=9> */
.L_x_9653:
        /* <DEDUP_REMOVED lines=12> */
.L_x_9656:
[----:B------:R-:W-:-:S07]  /*d270*/  MOV R119, R128 ;  /* 0x0000008000777202 */ /* 0x000fce0000000f00 */
.L_x_9657:
[----:B------:R-:W-:Y:S05]  /*d280*/  BSYNC B2 ;  /* 0x0000000000027941 */ /* 0x000fea0003800000 */
.L_x_9655:
        /* <DEDUP_REMOVED lines=16> */
.L_x_9661:
[----:B------:R-:W-:Y:S05]  /*d390*/  BSYNC B3 ;  /* 0x0000000000037941 */ /* 0x000fea0003800000 */
.L_x_9660:
        /* <DEDUP_REMOVED lines=44> */
.L_x_9659:
[----:B------:R-:W-:Y:S05]  /*d660*/  BSYNC B2 ;  /* 0x0000000000027941 */ /* 0x000fea0003800000 */
.L_x_9658:
        /* <DEDUP_REMOVED lines=14> */
.L_x_9654:
[----:B------:R-:W-:Y:S05]  /*d750*/  BSYNC B1 ;  /* 0x0000000000017941 */ /* 0x000fea0003800000 */
.L_x_9652:
        /* <DEDUP_REMOVED lines=60> */
.L_x_9663:
[----:B------:R-:W-:Y:S05]  /*db20*/  BSYNC B1 ;  /* 0x0000000000017941 */ /* 0x000fea0003800000 */
.L_x_9662:
[----:B------:R-:W-:Y:S01]  /*db30*/  UMOV UR32, 0xffffffff ;  /* 0xffffffff00207882 */ /* 0x000fe20000000000 */
[----:B------:R-:W-:Y:S02]  /*db40*/  FADD.FTZ R133, R133, R166 ;  /* 0x000000a685857221 */ /* 0x000fe40000010000 */
[----:B------:R-:W-:Y:S05]  /*db50*/  BRA.DIV UR32, `(.L_x_9664) ;  /* 0x0000000e20bc7947 */ /* 0x000fea000b800000 */
[----:B------:R-:W0:Y:S02]  /*db60*/  SHFL.BFLY PT, R0, R133, 0x1, 0x1f ;  /* 0x0c201f0085007f89 */ /* 0x000e2400000e0000 */
[----:B01----:R-:W-:-:S05]  /*db70*/  FADD.FTZ R108, R133, R0 ;  /* 0x00000000856c7221 */ /* 0x003fca0000010000 */
        /* <DEDUP_REMOVED lines=83> */
.L_x_9679:
[----:B------:R-:W2:Y:S01]  /*e0b0*/  @!P0 LDC.64 R108, c[0x0][0x250] ;  /* 0x00009400ff6c8b82 */ /* 0x000ea20000000a00 */
[----:B------:R-:W-:Y:S01]  /*e0c0*/  FMUL.FTZ R0, R2, R2 ;  /* 0x0000000202007220 */ /* 0x000fe20000410000 */
[----:B01----:R-:W-:Y:S01]  /*e0d0*/  FADD.FTZ R110, R110, R133 ;  /* 0x000000856e6e7221 */ /* 0x003fe20000010000 */
[----:B------:R-:W-:Y:S03]  /*e0e0*/  BSSY B1, `(.L_x_9665) ;  /* 0x0000090000017945 */ /* 0x000fe60003800000 */
[----:B------:R-:W-:Y:S01]  /*e0f0*/  FSEL R0, R0, RZ, P1 ;  /* 0x000000ff00007208 */ /* 0x000fe20000800000 */
[----:B------:R-:W-:Y:S01]  /*e100*/  FFMA.FTZ R3, R110, R3, UR11 ;  /* 0x0000000b6e037e23 */ /* 0x000fe20008010003 */
[----:B------:R-:W0:Y:S03]  /*e110*/  @!P0 LDC.64 R168, c[0x0][0x258] ;  /* 0x00009600ffa88b82 */ /* 0x000e260000000a00 */
[----:B------:R-:W-:-:S04]  /*e120*/  FADD.FTZ R0, R3, R0 ;  /* 0x0000000003007221 */ /* 0x000fc80000010000 */
        /* <DEDUP_REMOVED lines=9> */
[----:B------:R-:W0:Y:S01]  /*e1c0*/  LDC.64 R108, c[0x0][0x2b8] ;  /* 0x0000ae00ff6c7b82 */ /* 0x000e220000000a00 */
[----:B------:R-:W-:Y:S01]  /*e1d0*/  VIADD R125, R125, 0xffffffff ;  /* 0xffffffff7d7d7836 */ /* 0x000fe20000000000 */
        /* <DEDUP_REMOVED lines=11> */
[C---:B------:R-:W-:Y:S01]  /*e290*/  FADD.FTZ R161, -R2.reuse, R161 ;  /* 0x000000a102a17221 */ /* 0x040fe20000010100 */
[C---:B------:R-:W-:Y:S01]  /*e2a0*/  FADD.FTZ R135, -R2.reuse, R135 ;  /* 0x0000008702877221 */ /* 0x040fe20000010100 */
[C---:B------:R-:W-:Y:S01]  /*e2b0*/  FADD.FTZ R144, -R2.reuse, R144 ;  /* 0x0000009002907221 */ /* 0x040fe20000010100 */
[C---:B------:R-:W-:Y:S01]  /*e2c0*/  FADD.FTZ R143, -R2.reuse, R143 ;  /* 0x0000008f028f7221 */ /* 0x040fe20000010100 */
[C---:B------:R-:W-:Y:S01]  /*e2d0*/  FMUL.FTZ R151, R173.reuse, R150 ;  /* 0x00000096ad977220 */ /* 0x040fe20000410000 */
        /* <DEDUP_REMOVED lines=34> */
[----:B------:R-:W-:Y:S01]  /*e500*/  FMUL.FTZ R137, R173, R136 ;  /* 0x00000088ad897220 */ /* 0x000fe20000410000 */
[----:B------:R-:W-:Y:S01]  /*e510*/  IADD3 R143, R125, 0x60, RZ ;  /* 0x000000607d8f7810 */ /* 0x000fe20007ffe0ff */
[----:B------:R-:W-:Y:S01]  /*e520*/  FMUL.FTZ R139, R173, R138 ;  /* 0x0000008aad8b7220 */ /* 0x000fe20000410000 */
[----:B------:R-:W-:Y:S01]  /*e530*/  FFMA.FTZ R111, R70, R3, R102 ;  /* 0x00000003466f7223 */ /* 0x000fe20000010066 */
[----:B------:R-:W-:-:S02]  /*e540*/  VIADD R141, R125, 0x40 ;  /* 0x000000407d8d7836 */ /* 0x000fc40000000000 */
[----:B------:R-:W-:Y:S01]  /*e550*/  FFMA.FTZ R130, R71, R2, R103 ;  /* 0x0000000247827223 */ /* 0x000fe20000010067 */
[C---:B------:R-:W-:Y:S01]  /*e560*/  FMUL.FTZ R133, R173.reuse, R134 ;  /* 0x00000086ad857220 */ /* 0x040fe20000410000 */
[----:B------:R-:W-:Y:S01]  /*e570*/  FMUL.FTZ R136, R173, R169 ;  /* 0x000000a9ad887220 */ /* 0x000fe20000410000 */
[----:B0-----:R-:W-:-:S04]  /*e580*/  IMAD.WIDE.U32 R2, R125, 0x10, R108 ;  /* 0x000000107d027825 */ /* 0x001fc800078e006c */
[----:B------:R-:W-:Y:S01]  /*e590*/  FFMA.FTZ R125, R73, R0, R105 ;  /* 0x00000000497d7223 */ /* 0x000fe20000010069 */
[----:B------:R-:W-:Y:S01]  /*e5a0*/  FMUL.FTZ R153, R173, R142 ;  /* 0x0000008ead997220 */ /* 0x000fe20000410000 */
[----:B------:R-:W-:Y:S01]  /*e5b0*/  FFMA.FTZ R0, R75, R110, R107 ;  /* 0x0000006e4b007223 */ /* 0x000fe2000001006b */
[----:B------:R-:W-:-:S04]  /*e5c0*/  IMAD.WIDE.U32 R134, R135, 0x10, R108 ;  /* 0x0000001087867825 */ /* 0x000fc800078e006c */
[----:B------:R-:W-:Y:S01]  /*e5d0*/  FFMA.FTZ R110, R68, R139, R100 ;  /* 0x0000008b446e7223 */ /* 0x000fe20000010064 */
[----:B------:R-:W-:Y:S01]  /*e5e0*/  FFMA.FTZ R139, R62, R151, R94 ;  /* 0x000000973e8b7223 */ /* 0x000fe2000001005e */
[----:B------:R-:W-:Y:S01]  /*e5f0*/  FFMA.FTZ R136, R63, R136, R95 ;  /* 0x000000883f887223 */ /* 0x000fe2000001005f */
[----:B------:R-:W-:-:S04]  /*e600*/  IMAD.WIDE.U32 R140, R141, 0x10, R108 ;  /* 0x000000108d8c7825 */ /* 0x000fc800078e006c */
[C---:B------:R-:W-:Y:S01]  /*e610*/  FMUL.FTZ R149, R173.reuse, R148 ;  /* 0x00000094ad957220 */ /* 0x040fe20000410000 */
[C---:B------:R-:W-:Y:S01]  /*e620*/  FMUL.FTZ R168, R173.reuse, R168 ;  /* 0x000000a8ada87220 */ /* 0x040fe20000410000 */
[----:B------:R-:W-:Y:S01]  /*e630*/  FMUL.FTZ R148, R173, R155 ;  /* 0x0000009bad947220 */ /* 0x000fe20000410000 */
[----:B------:R-:W-:-:S04]  /*e640*/  IMAD.WIDE.U32 R142, R143, 0x10, R108 ;  /* 0x000000108f8e7825 */ /* 0x000fc800078e006c */
[----:B------:R-:W-:Y:S01]  /*e650*/  FFMA.FTZ R108, R72, R133, R104 ;  /* 0x00000085486c7223 */ /* 0x000fe20000010068 */
[----:B------:R-:W-:Y:S01]  /*e660*/  FFMA.FTZ R109, R74, R137, R106 ;  /* 0x000000894a6d7223 */ /* 0x000fe2000001006a */
[----:B------:R-:W-:Y:S01]  /*e670*/  FFMA.FTZ R138, R60, R149, R92 ;  /* 0x000000953c8a7223 */ /* 0x000fe2000001005c */
[----:B------:R-:W-:Y:S01]  /*e680*/  FFMA.FTZ R137, R61, R168, R93 ;  /* 0x000000a83d897223 */ /* 0x000fe2000001005d */
[----:B------:R-:W-:Y:S01]  /*e690*/  F2FP.BF16.F32.PACK_AB R139, R136, R139 ;  /* 0x0000008b888b723e */ /* 0x000fe200000010ff */
[----:B------:R-:W-:Y:S01]  /*e6a0*/  FMUL.FTZ R147, R173, R146 ;  /* 0x00000092ad937220 */ /* 0x000fe20000410000 */
[----:B------:R-:W-:Y:S01]  /*e6b0*/  F2FP.BF16.F32.PACK_AB R108, R125, R108 ;  /* 0x0000006c7d6c723e */ /* 0x000fe200000010ff */
        /* <DEDUP_REMOVED lines=50> */
.L_x_9666:
[----:B------:R-:W-:Y:S05]  /*e9e0*/  BSYNC B1 ;  /* 0x0000000000017941 */ /* 0x000fea0003800000 */
.L_x_9665:
[----:B0-----:R-:W0:Y:S02]  /*e9f0*/  LDC.64 R2, c[0x0][0x210] ;  /* 0x00008400ff027b82 */ /* 0x001e240000000a00 */
[----:B0-----:R-:W-:-:S05]  /*ea00*/  IMAD R113, R2, 0x4, R113 ;  /* 0x0000000402717824 */ /* 0x001fca00078e0271 */
[----:B------:R-:W-:-:S13]  /*ea10*/  ISETP.GE.AND P0, PT, R113, R3, PT ;  /* 0x000000037100720c */ /* 0x000fda0003f06270 */
[----:B------:R-:W-:Y:S05]  /*ea20*/  @!P0 BRA `(.L_x_9667) ;  /* 0xffffff1c00dc8947 */ /* 0x000fea000383ffff */
[----:B------:R-:W-:Y:S05]  /*ea30*/  BSYNC B0 ;  /* 0x0000000000007941 */ /* 0x000fea0003800000 */
.L_x_9335:
[----:B------:R-:W-:Y:S05]  /*ea40*/  EXIT ;  /* 0x000000000000794d */ /* 0x000fea0003800000 */
.L_x_9664:
        /* <DEDUP_REMOVED lines=8> */
.L_x_9669:
[----:B------:R-:W-:Y:S05]  /*ead0*/  BSYNC B1 ;  /* 0x0000000000017941 */ /* 0x000fea0003800000 */
.L_x_9668:
        /* <DEDUP_REMOVED lines=9> */
.L_x_9670:
[----:B------:R-:W-:Y:S02]  /*eb70*/  IMAD.MOV.U32 R169, RZ, RZ, 0x4 ;  /* 0x00000004ffa97424 */ /* 0x000fe400078e00ff */
[----:B------:R-:W-:-:S04]  /*eb80*/  IMAD.MOV.U32 R3, RZ, RZ, R168 ;  /* 0x000000ffff037224 */ /* 0x000fc800078e00a8 */
[----:B------:R-:W-:-:S05]  /*eb90*/  FADD.FTZ R109, R108, R3 ;  /* 0x000000036c6d7221 */ /* 0x000fca0000010000 */
[----:B------:R-:W-:-:S07]  /*eba0*/  MOV R170, R109 ;  /* 0x0000006d00aa7202 */ /* 0x000fce0000000f00 */
[----:B------:R-:W-:Y:S05]  /*ebb0*/  WARPSYNC.COLLECTIVE R167, `(.L_x_9671) ;  /* 0x00000000a7087348 */ /* 0x000fea0003c00000 */
[----:B------:R0:W1:Y:S02]  /*ebc0*/  SHFL.BFLY P2, R168, R170, R169, R172 ;  /* 0x0c0000a9aaa87389 */ /* 0x00006400000400ac */
[----:B01----:R-:W-:Y:S01]  /*ebd0*/  ENDCOLLECTIVE ;  /* 0x000000000000791b */ /* 0x003fe20003800000 */
.L_x_9671:
[----:B------:R-:W-:Y:S01]  /*ebe0*/  HFMA2.MMA R169, -RZ, RZ, 0, 4.76837158203125e-07 ;  /* 0x00000008ffa97435 */ /* 0x000fe200000001ff */
[----:B------:R-:W-:-:S05]  /*ebf0*/  MOV R0, R168 ;  /* 0x000000a800007202 */ /* 0x000fca0000000f00 */
[----:B------:R-:W-:-:S04]  /*ec00*/  FADD.FTZ R110, R109, R0 ;  /* 0x000000006d6e7221 */ /* 0x000fc80000010000 */
[----:B------:R-:W-:-:S07]  /*ec10*/  IMAD.MOV.U32 R170, RZ, RZ, R110 ;  /* 0x000000ffffaa7224 */ /* 0x000fce00078e006e */
[----:B------:R-:W-:Y:S05]  /*ec20*/  WARPSYNC.COLLECTIVE R167, `(.L_x_9672) ;  /* 0x00000000a7087348 */ /* 0x000fea0003c00000 */
[----:B------:R0:W1:Y:S02]  /*ec30*/  SHFL.BFLY P2, R168, R170, R169, R172 ;  /* 0x0c0000a9aaa87389 */ /* 0x00006400000400ac */
[----:B01----:R-:W-:Y:S01]  /*ec40*/  ENDCOLLECTIVE ;  /* 0x000000000000791b */ /* 0x003fe20003800000 */
.L_x_9672:
        /* <DEDUP_REMOVED lines=8> */
.L_x_9673:
        /* <DEDUP_REMOVED lines=72> */
.L_x_9674:
[----:B------:R-:W-:Y:S01]  /*f150*/  HFMA2.MMA R169, -RZ, RZ, 0, 1.1920928955078125e-07 ;  /* 0x00000002ffa97435 */ /* 0x000fe200000001ff */
[----:B------:R-:W-:-:S05]  /*f160*/  MOV R109, R168 ;  /* 0x000000a8006d7202 */ /* 0x000fca0000000f00 */
[----:B------:R-:W-:-:S04]  /*f170*/  FADD.FTZ R109, R0, R109 ;  /* 0x0000006d006d7221 */ /* 0x000fc80000010000 */
[----:B------:R-:W-:-:S07]  /*f180*/  IMAD.MOV.U32 R170, RZ, RZ, R109 ;  /* 0x000000ffffaa7224 */ /* 0x000fce00078e006d */
[----:B------:R-:W-:Y:S05]  /*f190*/  WARPSYNC.COLLECTIVE R167, `(.L_x_9675) ;  /* 0x00000000a7087348 */ /* 0x000fea0003c00000 */
[----:B------:R0:W1:Y:S02]  /*f1a0*/  SHFL.BFLY P2, R168, R170, R169, R172 ;  /* 0x0c0000a9aaa87389 */ /* 0x00006400000400ac */
[----:B01----:R-:W-:Y:S01]  /*f1b0*/  ENDCOLLECTIVE ;  /* 0x000000000000791b */ /* 0x003fe20003800000 */
.L_x_9675:
[----:B------:R-:W-:Y:S01]  /*f1c0*/  HFMA2.MMA R169, -RZ, RZ, 0, 2.384185791015625e-07 ;  /* 0x00000004ffa97435 */ /* 0x000fe200000001ff */
[----:B------:R-:W-:-:S05]  /*f1d0*/  MOV R108, R168 ;  /* 0x000000a8006c7202 */ /* 0x000fca0000000f00 */
[----:B------:R-:W-:-:S04]  /*f1e0*/  FADD.FTZ R108, R109, R108 ;  /* 0x0000006c6d6c7221 */ /* 0x000fc80000010000 */
[----:B------:R-:W-:-:S07]  /*f1f0*/  IMAD.MOV.U32 R170, RZ, RZ, R108 ;  /* 0x000000ffffaa7224 */ /* 0x000fce00078e006c */
[----:B------:R-:W-:Y:S05]  /*f200*/  WARPSYNC.COLLECTIVE R167, `(.L_x_9676) ;  /* 0x00000000a7087348 */ /* 0x000fea0003c00000 */
[----:B------:R0:W1:Y:S02]  /*f210*/  SHFL.BFLY P2, R168, R170, R169, R172 ;  /* 0x0c0000a9aaa87389 */ /* 0x00006400000400ac */
[----:B01----:R-:W-:Y:S01]  /*f220*/  ENDCOLLECTIVE ;  /* 0x000000000000791b */ /* 0x003fe20003800000 */
.L_x_9676:
[----:B------:R-:W-:Y:S01]  /*f230*/  HFMA2.MMA R169, -RZ, RZ, 0, 4.76837158203125e-07 ;  /* 0x00000008ffa97435 */ /* 0x000fe200000001ff */
[----:B------:R-:W-:-:S05]  /*f240*/  MOV R111, R168 ;  /* 0x000000a8006f7202 */ /* 0x000fca0000000f00 */
[----:B------:R-:W-:-:S04]  /*f250*/  FADD.FTZ R111, R108, R111 ;  /* 0x0000006f6c6f7221 */ /* 0x000fc80000010000 */
[----:B------:R-:W-:-:S07]  /*f260*/  IMAD.MOV.U32 R170, RZ, RZ, R111 ;  /* 0x000000ffffaa7224 */ /* 0x000fce00078e006f */
[----:B------:R-:W-:Y:S05]  /*f270*/  WARPSYNC.COLLECTIVE R167, `(.L_x_9677) ;  /* 0x00000000a7087348 */ /* 0x000fea0003c00000 */
[----:B------:R0:W1:Y:S02]  /*f280*/  SHFL.BFLY P2, R168, R170, R169, R172 ;  /* 0x0c0000a9aaa87389 */ /* 0x00006400000400ac */
[----:B01----:R-:W-:Y:S01]  /*f290*/  ENDCOLLECTIVE ;  /* 0x000000000000791b */ /* 0x003fe20003800000 */
.L_x_9677:
[----:B------:R-:W-:Y:S01]  /*f2a0*/  HFMA2.MMA R169, -RZ, RZ, 0, 9.5367431640625e-07 ;  /* 0x00000010ffa97435 */ /* 0x000fe200000001ff */
[----:B------:R-:W-:-:S05]  /*f2b0*/  MOV R110, R168 ;  /* 0x000000a8006e7202 */ /* 0x000fca0000000f00 */
[----:B------:R-:W-:-:S04]  /*f2c0*/  FADD.FTZ R110, R111, R110 ;  /* 0x0000006e6f6e7221 */ /* 0x000fc80000010000 */
[----:B------:R-:W-:-:S07]  /*f2d0*/  IMAD.MOV.U32 R170, RZ, RZ, R110 ;  /* 0x000000ffffaa7224 */ /* 0x000fce00078e006e */
[----:B------:R-:W-:Y:S05]  /*f2e0*/  WARPSYNC.COLLECTIVE R167, `(.L_x_9678) ;  /* 0x00000000a7087348 */ /* 0x000fea0003c00000 */
[----:B------:R0:W1:Y:S02]  /*f2f0*/  SHFL.BFLY P2, R168, R170, R169, R172 ;  /* 0x0c0000a9aaa87389 */ /* 0x00006400000400ac */
[----:B01----:R-:W-:Y:S01]  /*f300*/  ENDCOLLECTIVE ;  /* 0x000000000000791b */ /* 0x003fe20003800000 */
.L_x_9678:
[----:B------:R-:W-:Y:S01]  /*f310*/  MOV R133, R168 ;  /* 0x000000a800857202 */ /* 0x000fe20000000f00 */
[----:B------:R-:W-:Y:S06]  /*f320*/  BRA `(.L_x_9679) ;  /* 0xffffffec00607947 */ /* 0x000fec000383ffff */
.L_x_9680:
        /* <DEDUP_REMOVED lines=13> */
.L_x_30461:


//--------------------- .text._ZN10layer_norm13ln_fwd_kernelINS_13Kernel_traitsI13__nv_bfloat16S2_fS2_fjLj1024ELj1ELj4ELj1ELj16ENS_18Kernel_traits_baseILj1024ES2_S2_fS2_fjLj128EEEEELb0ELb0ELb0ELb0EEEvNS_9FwdParamsE --------------------------
	.section	.text._ZN10layer_norm13ln_fwd_kernelINS_13Kernel_traitsI13__nv_bfloat16S2_fS2_fjLj1024ELj1ELj4ELj1ELj16ENS_18Kernel_traits_baseILj1024ES2_S2_fS2_fjLj128EEEEELb0ELb0ELb0ELb0EEEvNS_9FwdParamsE,"ax",@progbits
	.align	128
        .global         _ZN10layer_norm13ln_fwd_kernelINS_13Kernel_traitsI13__nv_bfloat16S2_fS2_fjLj1024ELj1ELj4ELj1ELj16ENS_18Kernel_traits_baseILj1024ES2_S2_fS2_fjLj128EEEEELb0ELb0ELb0ELb0EEEvNS_9FwdParamsE
        .type           _ZN10layer_norm13ln_fwd_kernelINS_13Kernel_traitsI13__nv_bfloat16S2_fS2_fjLj1024ELj1ELj4ELj1ELj16ENS_18Kernel_traits_baseILj1024ES2_S2_fS2_fjLj128EEEEELb0ELb0ELb0ELb0EEEvNS_9FwdParamsE,@function
        .size           _ZN10layer_norm13ln_fwd_kernelINS_13Kernel_traitsI13__nv_bfloat16S2_fS2_fjLj1024ELj1ELj4ELj1ELj16ENS_18Kernel_traits_baseILj1024ES2_S2_fS2_fjLj128EEEEELb0ELb0ELb0ELb0EEEvNS_9FwdParamsE,(.L_x_30462 - _ZN10layer_norm13ln_fwd_kernelINS_13Kernel_traitsI13__nv_bfloat16S2_fS2_fjLj1024ELj1ELj4ELj1ELj16ENS_18Kernel_traits_baseILj1024ES2_S2_fS2_fjLj128EEEEELb0ELb0ELb0ELb0EEEvNS_9FwdParamsE)
        .other          _ZN10layer_norm13ln_fwd_kernelINS_13Kernel_traitsI13__nv_bfloat16S2_fS2_fjLj1024ELj1ELj4ELj1ELj16ENS_18Kernel_traits_baseILj1024ES2_S2_fS2_fjLj128EEEEELb0ELb0ELb0ELb0EEEvNS_9FwdParamsE,@"STO_CUDA_ENTRY STV_DEFAULT"
_ZN10layer_norm13ln_fwd_kernelINS_13Kernel_traitsI13__nv_bfloat16S2_fS2_fjLj1024ELj1ELj4ELj1ELj16ENS_18Kernel_traits_baseILj1024ES2_S2_fS2_fjLj128EEEEELb0ELb0ELb0ELb0EEEvNS_9FwdParamsE:
.text._ZN10layer_norm13ln_fwd_kernelINS_13Kernel_traitsI13__nv_bfloat16S2_fS2_fjLj1024ELj1ELj4ELj1ELj16ENS_18Kernel_traits_baseILj1024ES2_S2_fS2_fjLj128EEEEELb0ELb0ELb0ELb0EEEvNS_9FwdParamsE:
        /* <DEDUP_REMOVED lines=9> */
[----:B------:R-:W-:Y:S02]  /*0090*/  LEA.HI.SX32 R73, R0, R73, 0x1d ;  /* 0x0000004900497211 */ /* 0x000fe400078feaff */
[----:B------:R-:W-:Y:S02]  /*00a0*/  SHF.R.U32.HI R0, RZ, 0x5, R31 ;  /* 0x00000005ff007819 */ /* 0x000fe4000001161f */
[C---:B------:R-:W-:Y:S02]  /*00b0*/  LOP3.LUT P0, RZ, R73.reuse, 0xffffffe0, RZ, 0xc0, !PT ;  /* 0xffffffe049ff7812 */ /* 0x040fe4000780c0ff */
[C---:B------:R-:W-:Y:S02]  /*00c0*/  ISETP.GE.U32.AND P5, PT, R73.reuse, 0x40, PT ;  /* 0x000000404900780c */ /* 0x040fe40003fa6070 */
[----:B------:R-:W-:Y:S02]  /*00d0*/  ISETP.GE.U32.AND P4, PT, R73, 0x60, PT ;  /* 0x000000604900780c */ /* 0x000fe40003f86070 */
[----:B--2---:R-:W-:-:S02]  /*00e0*/  LEA R108, R3, R0, 0x2 ;  /* 0x00000000036c7211 */ /* 0x004fc400078e10ff */
[----:B------:R-:W-:Y:S02]  /*00f0*/  ISETP.GE.U32.AND P1, PT, R73, 0x80, PT ;  /* 0x000000804900780c */ /* 0x000fe40003f26070 */
[----:B------:R-:W-:Y:S02]  /*0100*/  P2R R2, PR, RZ, 0x20 ;  /* 0x00000020ff027803 */ /* 0x000fe40000000000 */
[----:B------:R-:W-:Y:S02]  /*0110*/  P2R R0, PR, RZ, 0x10 ;  /* 0x00000010ff007803 */ /* 0x000fe40000000000 */
[----:B------:R-:W-:Y:S01]  /*0120*/  LOP3.LUT R31, R31, 0x1f, RZ, 0xc0, !PT ;  /* 0x0000001f1f1f7812 */ /* 0x000fe200078ec0ff */
        /* <DEDUP_REMOVED lines=17> */
.L_x_9682:
[----:B------:R-:W-:Y:S05]  /*0240*/  BSYNC B0 ;  /* 0x0000000000007941 */ /* 0x000fea0003800000 */
.L_x_9681:
        /* <DEDUP_REMOVED lines=18> */
.L_x_9684:
[----:B------:R-:W-:Y:S05]  /*0370*/  BSYNC B0 ;  /* 0x0000000000007941 */ /* 0x000fea0003800000 */
.L_x_9683:
        /* <DEDUP_REMOVED lines=18> */
.L_x_9686:
[----:B------:R-:W-:Y:S05]  /*04a0*/  BSYNC B0 ;  /* 0x0000000000007941 */ /* 0x000fea0003800000 */
.L_x_9685:
        /* <DEDUP_REMOVED lines=13> */
.L_x_9688:
[----:B------:R-:W-:Y:S05]  /*0580*/  BSYNC B0 ;  /* 0x0000000000007941 */ /* 0x000fea0003800000 */
.L_x_9687:
[----:B------:R-:W-:Y:S02]  /*0590*/  ULDC UR6, c[0x0][0x214] ;  /* 0x0000850000067ab9 */ /* 0x000fe40000000800 */
[----:B------:R-:W-:-:S13]  /*05a0*/  ISETP.GE.AND P2, PT, R108, UR6, PT ;  /* 0x000000066c007c0c */ /* 0x000fda000bf46270 */
[----:B------:R-:W-:Y:S05]  /*05b0*/  @P2 EXIT ;  /* 0x000000000000294d */ /* 0x000fea0003800000 */
[----:B------:R-:W-:Y:S01]  /*05c0*/  SHF.L.U32 R72, R21, 0x10, RZ ;  /* 0x0000001015487819 */ /* 0x000fe200000006ff */
[----:B------:R-:W-:Y:S01]  /*05d0*/  ULDC.64 UR6, c[0x0][0x270] ;  /* 0x00009c0000067ab9 */ /* 0x000fe20000000a00 */
[----:B------:R-:W-:Y:S01]  /*05e0*/  SHF.L.U32 R71, R20, 0x10, RZ ;  /* 0x0000001014477819 */ /* 0x000fe200000006ff */
[----:B------:R-:W-:Y:S01]  /*05f0*/  UISETP.NE.U32.AND UP0, UPT, UR6, URZ, UPT ;  /* 0x0000003f0600728c */ /* 0x000fe2000bf05070 */
[----:B------:R-:W-:Y:S01]  /*0600*/  SHF.L.U32 R69, R22, 0x10, RZ ;  /* 0x0000001016457819 */ /* 0x000fe200000006ff */
[----:B------:R-:W-:Y:S01]  /*0610*/  ULDC UR13, c[0x0][0x218] ;  /* 0x00008600000d7ab9 */ /* 0x000fe20000000800 */
[----:B------:R-:W-:Y:S01]  /*0620*/  SHF.L.U32 R68, R17, 0x10, RZ ;  /* 0x0000001011447819 */ /* 0x000fe200000006ff */
[----:B------:R-:W-:Y:S01]  /*0630*/  ULDC.U8 UR6, c[0x0][0x2a0] ;  /* 0x0000a80000067ab9 */ /* 0x000fe20000000000 */
[----:B------:R-:W-:Y:S01]  /*0640*/  SHF.L.U32 R21, R18, 0x10, RZ ;  /* 0x0000001012157819 */ /* 0x000fe200000006ff */
[----:B------:R-:W-:Y:S01]  /*0650*/  UISETP.NE.AND.EX UP0, UPT, UR7, URZ, UPT, UP0 ;  /* 0x0000003f0700728c */ /* 0x000fe2000bf05300 */
[----:B-----5:R-:W-:Y:S01]  /*0660*/  PRMT R106, R8, 0x7632, R106 ;  /* 0x00007632086a7816 */ /* 0x020fe2000000006a */
[----:B------:R-:W-:Y:S01]  /*0670*/  ULDC UR12, c[0x0][0x2d8] ;  /* 0x0000b600000c7ab9 */ /* 0x000fe20000000800 */
[----:B------:R-:W-:Y:S01]  /*0680*/  PRMT R104, R9, 0x7632, R104 ;  /* 0x0000763209687816 */ /* 0x000fe20000000068 */
[----:B------:R-:W-:Y:S01]  /*0690*/  UISETP.NE.AND UP1, UPT, UR6, URZ, UPT ;  /* 0x0000003f0600728c */ /* 0x000fe2000bf25270 */
[----:B------:R-:W-:Y:S01]  /*06a0*/  PRMT R102, R10, 0x7632, R102 ;  /* 0x000076320a667816 */ /* 0x000fe20000000066 */
[----:B------:R-:W-:Y:S01]  /*06b0*/  ULDC.64 UR8, c[0x0][0x230] ;  /* 0x00008c0000087ab9 */ /* 0x000fe20000000a00 */
        /* <DEDUP_REMOVED lines=77> */
.L_x_9706:
[----:B------:R-:W-:Y:S01]  /*0b90*/  PLOP3.LUT P2, PT, PT, PT, UP0, 0x80, 0x0 ;  /* 0x000000000000781c */ /* 0x000fe20003f4f008 */
[----:B------:R-:W-:Y:S01]  /*0ba0*/  HFMA2.MMA R67, -RZ, RZ, 0, 1.1920928955078125e-07 ;  /* 0x00000002ff437435 */ /* 0x000fe200000001ff */
[----:B------:R-:W-:Y:S01]  /*0bb0*/  PLOP3.LUT P3, PT, PT, PT, UP0, 0x80, 0x0 ;  /* 0x000000000000781c */ /* 0x000fe20003f6f008 */
[----:B------:R-:W-:-:S10]  /*0bc0*/  @UP0 ULDC.64 UR6, c[0x0][0x270] ;  /* 0x00009c0000060ab9 */ /* 0x000fd40000000a00 */
[----:B------:R-:W-:-:S06]  /*0bd0*/  @P2 IMAD.WIDE R66, R108, R67, UR6 ;  /* 0x000000066c422e25 */ /* 0x000fcc000f8e0243 */
[----:B------:R-:W2:Y:S01]  /*0be0*/  @P3 LDG.E.U16 R66, desc[UR4][R66.64] ;  /* 0x0000000442423981 */ /* 0x000ea2000c1e1500 */
[----:B------:R-:W-:Y:S01]  /*0bf0*/  IMAD R64, R108, UR13, RZ ;  /* 0x0000000d6c407c24 */ /* 0x000fe2000f8e02ff */
[----:B------:R-:W-:Y:S01]  /*0c00*/  PLOP3.LUT P2, PT, PT, PT, UP0, 0x80, 0x0 ;  /* 0x000000000000781c */ /* 0x000fe20003f4f008 */
[----:B------:R-:W-:Y:S01]  /*0c10*/  BSSY B0, `(.L_x_9689) ;  /* 0x0000036000007945 */ /* 0x000fe20003800000 */
[----:B------:R-:W0:Y:S02]  /*0c20*/  S2R R110, SR_TID.X ;  /* 0x00000000006e7919 */ /* 0x000e240000002100 */
[----:B------:R-:W-:-:S04]  /*0c30*/  SHF.R.S32.HI R65, RZ, 0x1f, R64 ;  /* 0x0000001fff417819 */ /* 0x000fc80000011440 */
[----:B------:R-:W-:Y:S02]  /*0c40*/  LEA.HI R113, R65, R64, RZ, 0x3 ;  /* 0x0000004041717211 */ /* 0x000fe400078f18ff */
[----:B------:R-:W-:Y:S02]  /*0c50*/  MOV R65, 0x3f800000 ;  /* 0x3f80000000417802 */ /* 0x000fe40000000f00 */
[----:B0-----:R-:W-:-:S04]  /*0c60*/  LOP3.LUT R64, R110, 0x1f, RZ, 0xc0, !PT ;  /* 0x0000001f6e407812 */ /* 0x001fc800078ec0ff */
[----:B------:R-:W-:-:S04]  /*0c70*/  LEA.HI.SX32 R110, R113, R64, 0x1d ;  /* 0x00000040716e7211 */ /* 0x000fc800078feaff */
[----:B------:R-:W-:Y:S02]  /*0c80*/  MOV R112, R110 ;  /* 0x0000006e00707202 */ /* 0x000fe40000000f00 */
[----:B--2---:R-:W-:Y:S01]  /*0c90*/  @P2 SHF.L.U32 R65, R66, 0x10, RZ ;  /* 0x0000001042412819 */ /* 0x004fe200000006ff */
[----:B------:R-:W-:Y:S06]  /*0ca0*/  @!P0 BRA `(.L_x_9690) ;  /* 0x0000000000b08947 */ /* 0x000fec0003800000 */
[----:B------:R-:W0:Y:S01]  /*0cb0*/  LDC.64 R32, c[0x0][0x220] ;  /* 0x00008800ff207b82 */ /* 0x000e220000000a00 */
[----:B------:R-:W-:-:S04]  /*0cc0*/  ISETP.NE.U32.AND P2, PT, RZ, UR8, PT ;  /* 0x00000008ff007c0c */ /* 0x000fc8000bf45070 */
[----:B------:R-:W-:Y:S01]  /*0cd0*/  ISETP.NE.AND.EX P2, PT, RZ, UR9, PT, P2 ;  /* 0x00000009ff007c0c */ /* 0x000fe2000bf45320 */
[----:B0-----:R-:W-:-:S12]  /*0ce0*/  IMAD.WIDE.U32 R32, R110, 0x10, R32 ;  /* 0x000000106e207825 */ /* 0x001fd800078e0020 */
[C---:B------:R-:W-:Y:S01]  /*0cf0*/  @P2 LEA R36, P3, R110.reuse, UR8, 0x5 ;  /* 0x000000086e242c11 */ /* 0x040fe2000f8628ff */
[----:B------:R-:W2:Y:S03]  /*0d00*/  LDG.E.128 R32, desc[UR4][R32.64] ;  /* 0x0000000420207981 */ /* 0x000ea6000c1e1d00 */
[----:B------:R-:W-:-:S05]  /*0d10*/  @P2 LEA.HI.X R37, R110, UR9, RZ, 0x5, P3 ;  /* 0x000000096e252c11 */ /* 0x000fca00098f2cff */
[----:B------:R-:W3:Y:S04]  /*0d20*/  @P2 LDG.E.128 R24, desc[UR4][R36.64] ;  /* 0x0000000424182981 */ /* 0x000ee8000c1e1d00 */
[----:B------:R0:W4:Y:S01]  /*0d30*/  @P2 LDG.E.128 R28, desc[UR4][R36.64+0x10] ;  /* 0x00001004241c2981 */ /* 0x000122000c1e1d00 */
[----:B------:R-:W-:Y:S02]  /*0d40*/  ISETP.NE.U32.AND P2, PT, RZ, UR8, PT ;  /* 0x00000008ff007c0c */ /* 0x000fe4000bf45070 */
[C---:B------:R-:W-:Y:S02]  /*0d50*/  LEA R66, P3, R110.reuse, UR10, 0x5 ;  /* 0x0000000a6e427c11 */ /* 0x040fe4000f8628ff */
[----:B------:R-:W-:Y:S02]  /*0d60*/  ISETP.NE.AND.EX P2, PT, RZ, UR9, PT, P2 ;  /* 0x00000009ff007c0c */ /* 0x000fe4000bf45320 */
[----:B------:R-:W-:-:S02]  /*0d70*/  LEA.HI.X R67, R110, UR11, RZ, 0x5, P3 ;  /* 0x0000000b6e437c11 */ /* 0x000fc400098f2cff */
[C---:B--2---:R-:W-:Y:S02]  /*0d80*/  PRMT R38, R32.reuse, 0x7632, R38 ;  /* 0x0000763220267816 */ /* 0x044fe40000000026 */
[----:B------:R-:W-:Y:S02]  /*0d90*/  SHF.L.U32 R112, R32, 0x10, RZ ;  /* 0x0000001020707819 */ /* 0x000fe400000006ff */
[C---:B------:R-:W-:Y:S02]  /*0da0*/  PRMT R39, R33.reuse, 0x7632, R39 ;  /* 0x0000763221277816 */ /* 0x040fe40000000027 */
[----:B------:R-:W-:Y:S02]  /*0db0*/  SHF.L.U32 R116, R33, 0x10, RZ ;  /* 0x0000001021747819 */ /* 0x000fe400000006ff */
[----:B------:R-:W-:Y:S02]  /*0dc0*/  PRMT R32, R34, 0x7632, R32 ;  /* 0x0000763222207816 */ /* 0x000fe40000000020 */
[----:B------:R-:W-:-:S02]  /*0dd0*/  PRMT R33, R35, 0x7632, R33 ;  /* 0x0000763223217816 */ /* 0x000fc40000000021 */
[----:B------:R-:W-:Y:S02]  /*0de0*/  SHF.L.U32 R118, R39, 0x10, RZ ;  /* 0x0000001027767819 */ /* 0x000fe400000006ff */
[----:B------:R-:W-:Y:S01]  /*0df0*/  SHF.L.U32 R120, R34, 0x10, RZ ;  /* 0x0000001022787819 */ /* 0x000fe200000006ff */
[-C--:B------:R-:W-:Y:S01]  /*0e00*/  FMUL.FTZ R34, R116, R65.reuse ;  /* 0x0000004174227220 */ /* 0x080fe20000410000 */
[----:B------:R-:W-:Y:S01]  /*0e10*/  SHF.L.U32 R124, R35, 0x10, RZ ;  /* 0x00000010237c7819 */ /* 0x000fe200000006ff */
[-C--:B------:R-:W-:Y:S01]  /*0e20*/  FMUL.FTZ R35, R118, R65.reuse ;  /* 0x0000004176237220 */ /* 0x080fe20000410000 */
[----:B------:R-:W-:Y:S01]  /*0e30*/  SHF.L.U32 R114, R38, 0x10, RZ ;  /* 0x0000001026727819 */ /* 0x000fe200000006ff */
[-C--:B0-----:R-:W-:Y:S01]  /*0e40*/  FMUL.FTZ R36, R120, R65.reuse ;  /* 0x0000004178247220 */ /* 0x081fe20000410000 */
[----:B------:R-:W-:Y:S01]  /*0e50*/  SHF.L.U32 R122, R32, 0x10, RZ ;  /* 0x00000010207a7819 */ /* 0x000fe200000006ff */
[-C--:B------:R-:W-:Y:S01]  /*0e60*/  FMUL.FTZ R32, R112, R65.reuse ;  /* 0x0000004170207220 */ /* 0x080fe20000410000 */
[----:B------:R-:W-:Y:S01]  /*0e70*/  SHF.L.U32 R39, R33, 0x10, RZ ;  /* 0x0000001021277819 */ /* 0x000fe200000006ff */
[-C--:B------:R-:W-:Y:S01]  /*0e80*/  FMUL.FTZ R38, R124, R65.reuse ;  /* 0x000000417c267220 */ /* 0x080fe20000410000 */
[-C--:B------:R-:W-:Y:S01]  /*0e90*/  FMUL.FTZ R33, R114, R65.reuse ;  /* 0x0000004172217220 */ /* 0x080fe20000410000 */
[-C--:B------:R-:W-:Y:S01]  /*0ea0*/  FMUL.FTZ R37, R122, R65.reuse ;  /* 0x000000417a257220 */ /* 0x080fe20000410000 */
[----:B---3--:R-:W-:Y:S01]  /*0eb0*/  @P2 FADD.FTZ R32, R24, R32 ;  /* 0x0000002018202221 */ /* 0x008fe20000010000 */
[----:B------:R-:W-:Y:S01]  /*0ec0*/  FMUL.FTZ R39, R39, R65 ;  /* 0x0000004127277220 */ /* 0x000fe20000410000 */
[----:B------:R-:W-:Y:S01]  /*0ed0*/  @P2 FADD.FTZ R33, R25, R33 ;  /* 0x0000002119212221 */ /* 0x000fe20000010000 */
[----:B------:R-:W-:Y:S01]  /*0ee0*/  @P2 FADD.FTZ R34, R26, R34 ;  /* 0x000000221a222221 */ /* 0x000fe20000010000 */
[----:B------:R-:W-:Y:S01]  /*0ef0*/  @P2 FADD.FTZ R35, R27, R35 ;  /* 0x000000231b232221 */ /* 0x000fe20000010000 */
[----:B----4-:R-:W-:Y:S01]  /*0f00*/  @P2 FADD.FTZ R36, R28, R36 ;  /* 0x000000241c242221 */ /* 0x010fe20000010000 */
[----:B------:R-:W-:Y:S01]  /*0f10*/  @P2 FADD.FTZ R37, R29, R37 ;  /* 0x000000251d252221 */ /* 0x000fe20000010000 */
[----:B------:R-:W-:Y:S01]  /*0f20*/  @P2 FADD.FTZ R38, R30, R38 ;  /* 0x000000261e262221 */ /* 0x000fe20000010000 */
[----:B------:R-:W-:Y:S01]  /*0f30*/  @P2 FADD.FTZ R39, R31, R39 ;  /* 0x000000271f272221 */ /* 0x000fe20000010000 */
[----:B------:R0:W-:Y:S01]  /*0f40*/  STG.E.128 desc[UR4][R66.64], R32 ;  /* 0x0000002042007986 */ /* 0x0001e2000c101d04 */
[----:B------:R-:W-:-:S03]  /*0f50*/  IADD3 R112, R110, 0x20, RZ ;  /* 0x000000206e707810 */ /* 0x000fc60007ffe0ff */
[----:B------:R0:W-:Y:S04]  /*0f60*/  STG.E.128 desc[UR4][R66.64+0x10], R36 ;  /* 0x0000102442007986 */ /* 0x0001e8000c101d04 */
.L_x_9690:
[----:B------:R-:W-:Y:S05]  /*0f70*/  BSYNC B0 ;  /* 0x0000000000007941 */ /* 0x000fea0003800000 */
.L_x_9689:
[----:B------:R-:W-:Y:S01]  /*0f80*/  ISETP.GE.U32.AND P2, PT, R73, 0x40, PT ;  /* 0x000000404900780c */ /* 0x000fe20003f46070 */
[----:B------:R-:W-:-:S12]  /*0f90*/  BSSY B0, `(.L_x_9691) ;  /* 0x000002e000007945 */ /* 0x000fd80003800000 */
[----:B------:R-:W-:Y:S05]  /*0fa0*/  @!P2 BRA `(.L_x_9692) ;  /* 0x0000000000b0a947 */ /* 0x000fea0003800000 */
[----:B------:R-:W1:Y:S01]  /*0fb0*/  LDC.64 R40, c[0x0][0x220] ;  /* 0x00008800ff287b82 */ /* 0x000e620000000a00 */
[----:B------:R-:W-:-:S04]  /*0fc0*/  ISETP.NE.U32.AND P2, PT, RZ, UR8, PT ;  /* 0x00000008ff007c0c */ /* 0x000fc8000bf45070 */
[----:B------:R-:W-:Y:S01]  /*0fd0*/  ISETP.NE.AND.EX P2, PT, RZ, UR9, PT, P2 ;  /* 0x00000009ff007c0c */ /* 0x000fe2000bf45320 */
[----:B-1----:R-:W-:-:S12]  /*0fe0*/  IMAD.WIDE.U32 R40, R112, 0x10, R40 ;  /* 0x0000001070287825 */ /* 0x002fd800078e0028 */
[C---:B------:R-:W-:Y:S01]  /*0ff0*/  @P2 LEA R44, P3, R112.reuse, UR8, 0x5 ;  /* 0x00000008702c2c11 */ /* 0x040fe2000f8628ff */
[----:B------:R-:W2:Y:S03]  /*1000*/  LDG.E.128 R40, desc[UR4][R40.64] ;  /* 0x0000000428287981 */ /* 0x000ea6000c1e1d00 */
[----:B------:R-:W-:-:S05]  /*1010*/  @P2 LEA.HI.X R45, R112, UR9, RZ, 0x5, P3 ;  /* 0x00000009702d2c11 */ /* 0x000fca00098f2cff */
[----:B------:R-:W3:Y:S04]  /*1020*/  @P2 LDG.E.128 R24, desc[UR4][R44.64] ;  /* 0x000000042c182981 */ /* 0x000ee8000c1e1d00 */
[----:B------:R1:W4:Y:S01]  /*1030*/  @P2 LDG.E.128 R28, desc[UR4][R44.64+0x10] ;  /* 0x000010042c1c2981 */ /* 0x000322000c1e1d00 */
[----:B------:R-:W-:Y:S02]  /*1040*/  ISETP.NE.U32.AND P2, PT, RZ, UR8, PT ;  /* 0x00000008ff007c0c */ /* 0x000fe4000bf45070 */
[C---:B0-----:R-:W-:Y:S02]  /*1050*/  LEA R66, P3, R112.reuse, UR10, 0x5 ;  /* 0x0000000a70427c11 */ /* 0x041fe4000f8628ff */
[----:B------:R-:W-:Y:S02]  /*1060*/  ISETP.NE.AND.EX P2, PT, RZ, UR9, PT, P2 ;  /* 0x00000009ff007c0c */ /* 0x000fe4000bf45320 */
[----:B------:R-:W-:-:S02]  /*1070*/  LEA.HI.X R67, R112, UR11, RZ, 0x5, P3 ;  /* 0x0000000b70437c11 */ /* 0x000fc400098f2cff */
[----:B------:R-:W-:Y:S02]  /*1080*/  IADD3 R112, R112, 0x20, RZ ;  /* 0x0000002070707810 */ /* 0x000fe40007ffe0ff */
[C---:B--2---:R-:W-:Y:S02]  /*1090*/  PRMT R46, R40.reuse, 0x7632, R46 ;  /* 0x00007632282e7816 */ /* 0x044fe4000000002e */
[----:B------:R-:W-:Y:S02]  /*10a0*/  SHF.L.U32 R114, R40, 0x10, RZ ;  /* 0x0000001028727819 */ /* 0x000fe400000006ff */
[C---:B------:R-:W-:Y:S02]  /*10b0*/  PRMT R47, R41.reuse, 0x7632, R47 ;  /* 0x00007632292f7816 */ /* 0x040fe4000000002f */
[----:B------:R-:W-:Y:S02]  /*10c0*/  SHF.L.U32 R118, R41, 0x10, RZ ;  /* 0x0000001029767819 */ /* 0x000fe400000006ff */
[----:B------:R-:W-:-:S02]  /*10d0*/  PRMT R40, R42, 0x7632, R40 ;  /* 0x000076322a287816 */ /* 0x000fc40000000028 */
[C---:B------:R-:W-:Y:S02]  /*10e0*/  PRMT R41, R43.reuse, 0x7632, R41 ;  /* 0x000076322b297816 */ /* 0x040fe40000000029 */
[----:B------:R-:W-:Y:S02]  /*10f0*/  SHF.L.U32 R43, R43, 0x10, RZ ;  /* 0x000000102b2b7819 */ /* 0x000fe400000006ff */
[----:B------:R-:W-:Y:S02]  /*1100*/  SHF.L.U32 R120, R47, 0x10, RZ ;  /* 0x000000102f787819 */ /* 0x000fe400000006ff */
[----:B------:R-:W-:Y:S01]  /*1110*/  SHF.L.U32 R122, R42, 0x10, RZ ;  /* 0x000000102a7a7819 */ /* 0x000fe200000006ff */
[-C--:B------:R-:W-:Y:S01]  /*1120*/  FMUL.FTZ R42, R118, R65.reuse ;  /* 0x00000041762a7220 */ /* 0x080fe20000410000 */
[----:B------:R-:W-:Y:S01]  /*1130*/  SHF.L.U32 R116, R46, 0x10, RZ ;  /* 0x000000102e747819 */ /* 0x000fe200000006ff */
[-C--:B------:R-:W-:Y:S01]  /*1140*/  FMUL.FTZ R46, R43, R65.reuse ;  /* 0x000000412b2e7220 */ /* 0x080fe20000410000 */
[----:B------:R-:W-:Y:S01]  /*1150*/  SHF.L.U32 R124, R40, 0x10, RZ ;  /* 0x00000010287c7819 */ /* 0x000fe200000006ff */
[-C--:B------:R-:W-:Y:S01]  /*1160*/  FMUL.FTZ R40, R114, R65.reuse ;  /* 0x0000004172287220 */ /* 0x080fe20000410000 */
[----:B------:R-:W-:Y:S01]  /*1170*/  SHF.L.U32 R47, R41, 0x10, RZ ;  /* 0x00000010292f7819 */ /* 0x000fe200000006ff */
[-C--:B-1----:R-:W-:Y:S01]  /*1180*/  FMUL.FTZ R44, R122, R65.reuse ;  /* 0x000000417a2c7220 */ /* 0x082fe20000410000 */
[-C--:B------:R-:W-:Y:S01]  /*1190*/  FMUL.FTZ R41, R116, R65.reuse ;  /* 0x0000004174297220 */ /* 0x080fe20000410000 */
[-C--:B------:R-:W-:Y:S01]  /*11a0*/  FMUL.FTZ R43, R120, R65.reuse ;  /* 0x00000041782b7220 */ /* 0x080fe20000410000 */
[-C--:B------:R-:W-:Y:S01]  /*11b0*/  FMUL.FTZ R45, R124, R65.reuse ;  /* 0x000000417c2d7220 */ /* 0x080fe20000410000 */
[----:B------:R-:W-:Y:S01]  /*11c0*/  FMUL.FTZ R47, R47, R65 ;  /* 0x000000412f2f7220 */ /* 0x000fe20000410000 */
[----:B---3--:R-:W-:Y:S01]  /*11d0*/  @P2 FADD.FTZ R40, R24, R40 ;  /* 0x0000002818282221 */ /* 0x008fe20000010000 */
[----:B------:R-:W-:Y:S01]  /*11e0*/  @P2 FADD.FTZ R41, R25, R41 ;  /* 0x0000002919292221 */ /* 0x000fe20000010000 */
[----:B------:R-:W-:Y:S01]  /*11f0*/  @P2 FADD.FTZ R42, R26, R42 ;  /* 0x0000002a1a2a2221 */ /* 0x000fe20000010000 */
[----:B------:R-:W-:Y:S01]  /*1200*/  @P2 FADD.FTZ R43, R27, R43 ;  /* 0x0000002b1b2b2221 */ /* 0x000fe20000010000 */
[----:B----4-:R-:W-:Y:S01]  /*1210*/  @P2 FADD.FTZ R44, R28, R44 ;  /* 0x0000002c1c2c2221 */ /* 0x010fe20000010000 */
[----:B------:R-:W-:Y:S01]  /*1220*/  @P2 FADD.FTZ R45, R29, R45 ;  /* 0x0000002d1d2d2221 */ /* 0x000fe20000010000 */
[----:B------:R-:W-:Y:S01]  /*1230*/  @P2 FADD.FTZ R46, R30, R46 ;  /* 0x0000002e1e2e2221 */ /* 0x000fe20000010000 */
[----:B------:R-:W-:Y:S01]  /*1240*/  @P2 FADD.FTZ R47, R31, R47 ;  /* 0x0000002f1f2f2221 */ /* 0x000fe20000010000 */
[----:B------:R1:W-:Y:S04]  /*1250*/  STG.E.128 desc[UR4][R66.64], R40 ;  /* 0x0000002842007986 */ /* 0x0003e8000c101d04 */
[----:B------:R1:W-:Y:S02]  /*1260*/  STG.E.128 desc[UR4][R66.64+0x10], R44 ;  /* 0x0000102c42007986 */ /* 0x0003e4000c101d04 */
.L_x_9692:
[----:B------:R-:W-:Y:S05]  /*1270*/  BSYNC B0 ;  /* 0x0000000000007941 */ /* 0x000fea0003800000 */
.L_x_9691:
[----:B------:R-:W-:Y:S01]  /*1280*/  ISETP.GE.U32.AND P2, PT, R73, 0x60, PT ;  /* 0x000000604900780c */ /* 0x000fe20003f46070 */
[----:B------:R-:W-:-:S12]  /*1290*/  BSSY B0, `(.L_x_9693) ;  /* 0x000002e000007945 */ /* 0x000fd80003800000 */
[----:B------:R-:W-:Y:S05]  /*12a0*/  @!P2 BRA `(.L_x_9694) ;  /* 0x0000000000b0a947 */ /* 0x000fea0003800000 */
[----:B------:R-:W2:Y:S01]  /*12b0*/  LDC.64 R48, c[0x0][0x220] ;  /* 0x00008800ff307b82 */ /* 0x000ea20000000a00 */
[----:B------:R-:W-:-:S04]  /*12c0*/  ISETP.NE.U32.AND P2, PT, RZ, UR8, PT ;  /* 0x00000008ff007c0c */ /* 0x000fc8000bf45070 */
[----:B------:R-:W-:Y:S01]  /*12d0*/  ISETP.NE.AND.EX P2, PT, RZ, UR9, PT, P2 ;  /* 0x00000009ff007c0c */ /* 0x000fe2000bf45320 */
[----:B--2---:R-:W-:-:S12]  /*12e0*/  IMAD.WIDE.U32 R48, R112, 0x10, R48 ;  /* 0x0000001070307825 */ /* 0x004fd800078e0030 */
[C---:B------:R-:W-:Y:S01]  /*12f0*/  @P2 LEA R52, P3, R112.reuse, UR8, 0x5 ;  /* 0x0000000870342c11 */ /* 0x040fe2000f8628ff */
[----:B------:R-:W2:Y:S03]  /*1300*/  LDG.E.128 R48, desc[UR4][R48.64] ;  /* 0x0000000430307981 */ /* 0x000ea6000c1e1d00 */
[----:B------:R-:W-:-:S05]  /*1310*/  @P2 LEA.HI.X R53, R112, UR9, RZ, 0x5, P3 ;  /* 0x0000000970352c11 */ /* 0x000fca00098f2cff */
[----:B------:R-:W3:Y:S04]  /*1320*/  @P2 LDG.E.128 R24, desc[UR4][R52.64] ;  /* 0x0000000434182981 */ /* 0x000ee8000c1e1d00 */
[----:B------:R4:W5:Y:S01]  /*1330*/  @P2 LDG.E.128 R28, desc[UR4][R52.64+0x10] ;  /* 0x00001004341c2981 */ /* 0x000962000c1e1d00 */
[----:B------:R-:W-:Y:S02]  /*1340*/  ISETP.NE.U32.AND P2, PT, RZ, UR8, PT ;  /* 0x00000008ff007c0c */ /* 0x000fe4000bf45070 */
[C---:B01----:R-:W-:Y:S02]  /*1350*/  LEA R66, P3, R112.reuse, UR10, 0x5 ;  /* 0x0000000a70427c11 */ /* 0x043fe4000f8628ff */
        /* <DEDUP_REMOVED lines=18> */
[-C--:B----4-:R-:W-:Y:S01]  /*1480*/  FMUL.FTZ R52, R122, R65.reuse ;  /* 0x000000417a347220 */ /* 0x090fe20000410000 */
        /* <DEDUP_REMOVED lines=8> */
[----:B-----5:R-:W-:Y:S01]  /*1510*/  @P2 FADD.FTZ R52, R28, R52 ;  /* 0x000000341c342221 */ /* 0x020fe20000010000 */
[----:B------:R-:W-:Y:S01]  /*1520*/  @P2 FADD.FTZ R53, R29, R53 ;  /* 0x000000351d352221 */ /* 0x000fe20000010000 */
[----:B------:R-:W-:Y:S01]  /*1530*/  @P2 FADD.FTZ R54, R30, R54 ;  /* 0x000000361e362221 */ /* 0x000fe20000010000 */
[----:B------:R-:W-:Y:S01]  /*1540*/  @P2 FADD.FTZ R55, R31, R55 ;  /* 0x000000371f372221 */ /* 0x000fe20000010000 */
[----:B------:R2:W-:Y:S04]  /*1550*/  STG.E.128 desc[UR4][R66.64], R48 ;  /* 0x0000003042007986 */ /* 0x0005e8000c101d04 */
[----:B------:R2:W-:Y:S02]  /*1560*/  STG.E.128 desc[UR4][R66.64+0x10], R52 ;  /* 0x0000103442007986 */ /* 0x0005e4000c101d04 */
.L_x_9694:
[----:B------:R-:W-:Y:S05]  /*1570*/  BSYNC B0 ;  /* 0x0000000000007941 */ /* 0x000fea0003800000 */
.L_x_9693:
[----:B------:R-:W-:Y:S04]  /*1580*/  BSSY B0, `(.L_x_9695) ;  /* 0x000002d000007945 */ /* 0x000fe80003800000 */
[----:B------:R-:W-:Y:S05]  /*1590*/  @!P1 BRA `(.L_x_9696) ;  /* 0x0000000000ac9947 */ /* 0x000fea0003800000 */
[----:B------:R-:W3:Y:S01]  /*15a0*/  LDC.64 R56, c[0x0][0x220] ;  /* 0x00008800ff387b82 */ /* 0x000ee20000000a00 */
[----:B------:R-:W-:-:S04]  /*15b0*/  ISETP.NE.U32.AND P2, PT, RZ, UR8, PT ;  /* 0x00000008ff007c0c */ /* 0x000fc8000bf45070 */
[----:B------:R-:W-:Y:S01]  /*15c0*/  ISETP.NE.AND.EX P2, PT, RZ, UR9, PT, P2 ;  /* 0x00000009ff007c0c */ /* 0x000fe2000bf45320 */
[----:B---3--:R-:W-:-:S12]  /*15d0*/  IMAD.WIDE.U32 R56, R112, 0x10, R56 ;  /* 0x0000001070387825 */ /* 0x008fd800078e0038 */
[C---:B------:R-:W-:Y:S01]  /*15e0*/  @P2 LEA R60, P3, R112.reuse, UR8, 0x5 ;  /* 0x00000008703c2c11 */ /* 0x040fe2000f8628ff */
[----:B------:R-:W3:Y:S03]  /*15f0*/  LDG.E.128 R56, desc[UR4][R56.64] ;  /* 0x0000000438387981 */ /* 0x000ee6000c1e1d00 */
[----:B------:R-:W-:-:S05]  /*1600*/  @P2 LEA.HI.X R61, R112, UR9, RZ, 0x5, P3 ;  /* 0x00000009703d2c11 */ /* 0x000fca00098f2cff */
[----:B------:R-:W4:Y:S04]  /*1610*/  @P2 LDG.E.128 R24, desc[UR4][R60.64] ;  /* 0x000000043c182981 */ /* 0x000f28000c1e1d00 */
[----:B------:R5:W4:Y:S01]  /*1620*/  @P2 LDG.E.128 R28, desc[UR4][R60.64+0x10] ;  /* 0x000010043c1c2981 */ /* 0x000b22000c1e1d00 */
[----:B------:R-:W-:Y:S02]  /*1630*/  ISETP.NE.U32.AND P2, PT, RZ, UR8, PT ;  /* 0x00000008ff007c0c */ /* 0x000fe4000bf45070 */
[----:B012---:R-:W-:Y:S02]  /*1640*/  LEA R66, P3, R112, UR10, 0x5 ;  /* 0x0000000a70427c11 */ /* 0x007fe4000f8628ff */
[----:B------:R-:W-:Y:S02]  /*1650*/  ISETP.NE.AND.EX P2, PT, RZ, UR9, PT, P2 ;  /* 0x00000009ff007c0c */ /* 0x000fe4000bf45320 */
[----:B---3--:R-:W-:-:S02]  /*1660*/  PRMT R62, R56, 0x7632, R62 ;  /* 0x00007632383e7816 */ /* 0x008fc4000000003e */
[----:B------:R-:W-:Y:S02]  /*1670*/  SHF.L.U32 R114, R56, 0x10, RZ ;  /* 0x0000001038727819 */ /* 0x000fe400000006ff */
[----:B------:R-:W-:Y:S02]  /*1680*/  PRMT R63, R57, 0x7632, R63 ;  /* 0x00007632393f7816 */ /* 0x000fe4000000003f */
[----:B------:R-:W-:Y:S02]  /*1690*/  PRMT R67, R58, 0x7632, R67 ;  /* 0x000076323a437816 */ /* 0x000fe40000000043 */
[C---:B------:R-:W-:Y:S02]  /*16a0*/  PRMT R56, R59.reuse, 0x7632, R56 ;  /* 0x000076323b387816 */ /* 0x040fe40000000038 */
[----:B------:R-:W-:Y:S02]  /*16b0*/  SHF.L.U32 R59, R59, 0x10, RZ ;  /* 0x000000103b3b7819 */ /* 0x000fe400000006ff */
[----:B------:R-:W-:-:S02]  /*16c0*/  SHF.L.U32 R120, R63, 0x10, RZ ;  /* 0x000000103f787819 */ /* 0x000fc400000006ff */
        /* <DEDUP_REMOVED lines=8> */
[-C--:B-----5:R-:W-:Y:S01]  /*1750*/  FMUL.FTZ R60, R122, R65.reuse ;  /* 0x000000417a3c7220 */ /* 0x0a0fe20000410000 */
[-C--:B------:R-:W-:Y:S01]  /*1760*/  FMUL.FTZ R57, R116, R65.reuse ;  /* 0x0000004174397220 */ /* 0x080fe20000410000 */
[-C--:B------:R-:W-:Y:S01]  /*1770*/  FMUL.FTZ R59, R120, R65.reuse ;  /* 0x00000041783b7220 */ /* 0x080fe20000410000 */
[-C--:B------:R-:W-:Y:S01]  /*1780*/  FMUL.FTZ R61, R124, R65.reuse ;  /* 0x000000417c3d7220 */ /* 0x080fe20000410000 */
[----:B------:R-:W-:Y:S01]  /*1790*/  FMUL.FTZ R63, R63, R65 ;  /* 0x000000413f3f7220 */ /* 0x000fe20000410000 */
[----:B------:R-:W-:Y:S01]  /*17a0*/  LEA.HI.X R67, R112, UR11, RZ, 0x5, P3 ;  /* 0x0000000b70437c11 */ /* 0x000fe200098f2cff */
[----:B----4-:R-:W-:Y:S01]  /*17b0*/  @P2 FADD.FTZ R56, R24, R56 ;  /* 0x0000003818382221 */ /* 0x010fe20000010000 */
[----:B------:R-:W-:Y:S01]  /*17c0*/  @P2 FADD.FTZ R57, R25, R57 ;  /* 0x0000003919392221 */ /* 0x000fe20000010000 */
[----:B------:R-:W-:Y:S01]  /*17d0*/  @P2 FADD.FTZ R58, R26, R58 ;  /* 0x0000003a1a3a2221 */ /* 0x000fe20000010000 */
[----:B------:R-:W-:Y:S01]  /*17e0*/  @P2 FADD.FTZ R59, R27, R59 ;  /* 0x0000003b1b3b2221 */ /* 0x000fe20000010000 */
[----:B------:R-:W-:Y:S01]  /*17f0*/  @P2 FADD.FTZ R60, R28, R60 ;  /* 0x0000003c1c3c2221 */ /* 0x000fe20000010000 */
[----:B------:R-:W-:Y:S01]  /*1800*/  @P2 FADD.FTZ R61, R29, R61 ;  /* 0x0000003d1d3d2221 */ /* 0x000fe20000010000 */
[----:B------:R-:W-:Y:S01]  /*1810*/  @P2 FADD.FTZ R62, R30, R62 ;  /* 0x0000003e1e3e2221 */ /* 0x000fe20000010000 */
[----:B------:R-:W-:Y:S01]  /*1820*/  @P2 FADD.FTZ R63, R31, R63 ;  /* 0x0000003f1f3f2221 */ /* 0x000fe20000010000 */
[----:B------:R3:W-:Y:S04]  /*1830*/  STG.E.128 desc[UR4][R66.64], R56 ;  /* 0x0000003842007986 */ /* 0x0007e8000c101d04 */
[----:B------:R3:W-:Y:S02]  /*1840*/  STG.E.128 desc[UR4][R66.64+0x10], R60 ;  /* 0x0000103c42007986 */ /* 0x0007e4000c101d04 */
.L_x_9696:
[----:B------:R-:W-:Y:S05]  /*1850*/  BSYNC B0 ;  /* 0x0000000000007941 */ /* 0x000fea0003800000 */
.L_x_9695:
        /* <DEDUP_REMOVED lines=125> */
.L_x_9718:
[----:B-1----:R-:W-:Y:S01]  /*2030*/  FADD.FTZ R115, R114, R115 ;  /* 0x0000007372737221 */ /* 0x002fe20000010000 */
[----:B0-----:R-:W-:Y:S01]  /*2040*/  FMUL.FTZ R114, R113, R113 ;  /* 0x0000007171727220 */ /* 0x001fe20000410000 */
        /* <DEDUP_REMOVED lines=47> */
.L_x_9699:
[----:B------:R-:W-:Y:S05]  /*2340*/  BSYNC B0 ;  /* 0x0000000000007941 */ /* 0x000fea0003800000 */
.L_x_9698:
[----:B------:R-:W-:Y:S01]  /*2350*/  ISETP.GE.U32.AND P2, PT, R73, 0x40, PT ;  /* 0x000000404900780c */ /* 0x000fe20003f46070 */
[----:B------:R-:W-:-:S12]  /*2360*/  BSSY B0, `(.L_x_9700) ;  /* 0x0000022000007945 */ /* 0x000fd80003800000 */
[----:B------:R-:W-:Y:S05]  /*2370*/  @!P2 BRA `(.L_x_9701) ;  /* 0x000000000080a947 */ /* 0x000fea0003800000 */
[--C-:B01----:R-:W-:Y:S01]  /*2380*/  FADD.FTZ R66, R41, -R114.reuse ;  /* 0x8000007229427221 */ /* 0x103fe20000010000 */
        /* <DEDUP_REMOVED lines=31> */
.L_x_9701:
[----:B------:R-:W-:Y:S05]  /*2580*/  BSYNC B0 ;  /* 0x0000000000007941 */ /* 0x000fea0003800000 */
.L_x_9700:
[----:B------:R-:W-:Y:S01]  /*2590*/  ISETP.GE.U32.AND P2, PT, R73, 0x60, PT ;  /* 0x000000604900780c */ /* 0x000fe20003f46070 */
[----:B------:R-:W-:-:S12]  /*25a0*/  BSSY B0, `(.L_x_9702) ;  /* 0x0000022000007945 */ /* 0x000fd80003800000 */
[----:B------:R-:W-:Y:S05]  /*25b0*/  @!P2 BRA `(.L_x_9703) ;  /* 0x000000000080a947 */ /* 0x000fea0003800000 */
[--C-:B012---:R-:W-:Y:S01]  /*25c0*/  FADD.FTZ R66, R49, -R114.reuse ;  /* 0x8000007231427221 */ /* 0x107fe20000010000 */
[----:B------:R-:W0:Y:S01]  /*25d0*/  LDC.64 R112, c[0x0][0x2b8] ;  /* 0x0000ae00ff707b82 */ /* 0x000e220000000a00 */
[--C-:B------:R-:W-:Y:S01]  /*25e0*/  FADD.FTZ R64, R48, -R114.reuse ;  /* 0x8000007230407221 */ /* 0x100fe20000010000 */
[--C-:B------:R-:W-:Y:S01]  /*25f0*/  FADD.FTZ R118, R52, -R114.reuse ;  /* 0x8000007234767221 */ /* 0x100fe20000010000 */
[----:B------:R-:W-:Y:S01]  /*2600*/  FMUL.FTZ R66, R115, R66 ;  /* 0x0000004273427220 */ /* 0x000fe20000410000 */
        /* <DEDUP_REMOVED lines=27> */
.L_x_9703:
[----:B------:R-:W-:Y:S05]  /*27c0*/  BSYNC B0 ;  /* 0x0000000000007941 */ /* 0x000fea0003800000 */
.L_x_9702:
[----:B------:R-:W-:Y:S04]  /*27d0*/  BSSY B0, `(.L_x_9704) ;  /* 0x0000021000007945 */ /* 0x000fe80003800000 */
        /* <DEDUP_REMOVED lines=15> */
[----:B------:R-:W-:Y:S01]  /*28d0*/  FFMA.FTZ R120, R2, R120, R77 ;  /* 0x0000007802787223 */ /* 0x000fe2000001004d */
[----:B------:R-:W-:Y:S01]  /*28e0*/  FFMA.FTZ R67, R0, R124, R83 ;  /* 0x0000007c00437223 */ /* 0x000fe20000010053 */
[----:B------:R-:W-:Y:S01]  /*28f0*/  FFMA.FTZ R114, R92, R114, R97 ;  /* 0x000000725c727223 */ /* 0x000fe20000010061 */
[----:B------:R-:W-:Y:S01]  /*2900*/  FFMA.FTZ R65, R90, R122, R95 ;  /* 0x0000007a5a417223 */ /* 0x000fe2000001005f */
[C---:B------:R-:W-:Y:S01]  /*2910*/  FMUL.FTZ R118, R115.reuse, R118 ;  /* 0x0000007673767220 */ /* 0x040fe20000410000 */
[C---:B------:R-:W-:Y:S01]  /*2920*/  FMUL.FTZ R116, R115.reuse, R116 ;  /* 0x0000007473747220 */ /* 0x040fe20000410000 */
[----:B------:R-:W-:Y:S01]  /*2930*/  FMUL.FTZ R115, R115, R66 ;  /* 0x0000004273737220 */ /* 0x000fe20000410000 */
[----:B------:R-:W-:Y:S01]  /*2940*/  F2FP.BF16.F32.PACK_AB R67, R114, R67 ;  /* 0x000000437243723e */ /* 0x000fe200000010ff */
[----:B------:R-:W-:Y:S01]  /*2950*/  FFMA.FTZ R64, R4, R64, R75 ;  /* 0x0000004004407223 */ /* 0x000fe2000001004b */
[----:B------:R-:W-:Y:S01]  /*2960*/  F2FP.BF16.F32.PACK_AB R66, R65, R120 ;  /* 0x000000784142723e */ /* 0x000fe200000010ff */
[----:B------:R-:W-:Y:S01]  /*2970*/  FFMA.FTZ R114, R88, R115, R93 ;  /* 0x0000007358727223 */ /* 0x000fe2000001005d */
[----:B------:R-:W-:Y:S01]  /*2980*/  FFMA.FTZ R65, R3, R116, R74 ;  /* 0x0000007403417223 */ /* 0x000fe2000001004a */
[----:B------:R-:W-:Y:S01]  /*2990*/  FFMA.FTZ R115, R86, R118, R91 ;  /* 0x0000007656737223 */ /* 0x000fe2000001005b */
[----:B0-----:R-:W-:-:S03]  /*29a0*/  IMAD.WIDE.U32 R112, R110, 0x10, R112 ;  /* 0x000000106e707825 */ /* 0x001fc600078e0070 */
[----:B------:R-:W-:Y:S02]  /*29b0*/  F2FP.BF16.F32.PACK_AB R65, R114, R65 ;  /* 0x000000417241723e */ /* 0x000fe400000010ff */
[----:B------:R-:W-:-:S05]  /*29c0*/  F2FP.BF16.F32.PACK_AB R64, R115, R64 ;  /* 0x000000407340723e */ /* 0x000fca00000010ff */
[----:B------:R4:W-:Y:S02]  /*29d0*/  STG.E.128 desc[UR4][R112.64], R64 ;  /* 0x0000004070007986 */ /* 0x0009e4000c101d04 */
.L_x_9705:
[----:B------:R-:W-:Y:S05]  /*29e0*/  BSYNC B0 ;  /* 0x0000000000007941 */ /* 0x000fea0003800000 */
.L_x_9704:
[----:B01234-:R-:W0:Y:S02]  /*29f0*/  LDC.64 R64, c[0x0][0x210] ;  /* 0x00008400ff407b82 */ /* 0x01fe240000000a00 */
[----:B0-----:R-:W-:-:S04]  /*2a00*/  LEA R108, R64, R108, 0x2 ;  /* 0x0000006c406c7211 */ /* 0x001fc800078e10ff */
[----:B------:R-:W-:-:S13]  /*2a10*/  ISETP.GE.AND P2, PT, R108, R65, PT ;  /* 0x000000416c00720c */ /* 0x000fda0003f46270 */
[----:B------:R-:W-:Y:S05]  /*2a20*/  @!P2 BRA `(.L_x_9706) ;  /* 0xffffffe00058a947 */ /* 0x000fea000383ffff */
[----:B------:R-:W-:Y:S05]  /*2a30*/  EXIT ;  /* 0x000000000000794d */ /* 0x000fea0003800000 */
.L_x_9697:
        /* <DEDUP_REMOVED lines=8> */
.L_x_9708:
[----:B------:R-:W-:Y:S05]  /*2ac0*/  BSYNC B0 ;  /* 0x0000000000007941 */ /* 0x000fea0003800000 */
.L_x_9707:
        /* <DEDUP_REMOVED lines=10> */
.L_x_9709:
[----:B------:R-:W-:Y:S01]  /*2b70*/  HFMA2.MMA R118, -RZ, RZ, 0, 2.384185791015625e-07 ;  /* 0x00000004ff767435 */ /* 0x000fe200000001ff */
[----:B------:R-:W-:-:S05]  /*2b80*/  MOV R67, R117 ;  /* 0x0000007500437202 */ /* 0x000fca0000000f00 */
[----:B------:R-:W-:-:S05]  /*2b90*/  FADD.FTZ R67, R66, R67 ;  /* 0x0000004342437221 */ /* 0x000fca0000010000 */
[----:B------:R-:W-:-:S07]  /*2ba0*/  MOV R119, R67 ;  /* 0x0000004300777202 */ /* 0x000fce0000000f00 */
[----:B------:R-:W-:Y:S05]  /*2bb0*/  WARPSYNC.COLLECTIVE R116, `(.L_x_9710) ;  /* 0x0000000074087348 */ /* 0x000fea0003c00000 */
[----:B------:R0:W1:Y:S02]  /*2bc0*/  SHFL.BFLY P6, R117, R119, R118, R121 ;  /* 0x0c00007677757389 */ /* 0x00006400000c0079 */
[----:B01----:R-:W-:Y:S01]  /*2bd0*/  ENDCOLLECTIVE ;  /* 0x000000000000791b */ /* 0x003fe20003800000 */
.L_x_9710:
[----:B------:R-:W-:Y:S01]  /*2be0*/  HFMA2.MMA R118, -RZ, RZ, 0, 4.76837158203125e-07 ;  /* 0x00000008ff767435 */ /* 0x000fe200000001ff */
[----:B------:R-:W-:-:S05]  /*2bf0*/  MOV R64, R117 ;  /* 0x0000007500407202 */ /* 0x000fca0000000f00 */
[----:B------:R-:W-:-:S05]  /*2c00*/  FADD.FTZ R114, R67, R64 ;  /* 0x0000004043727221 */ /* 0x000fca0000010000 */
[----:B------:R-:W-:-:S07]  /*2c10*/  MOV R119, R114 ;  /* 0x0000007200777202 */ /* 0x000fce0000000f00 */
[----:B------:R-:W-:Y:S05]  /*2c20*/  WARPSYNC.COLLECTIVE R116, `(.L_x_9711) ;  /* 0x0000000074087348 */ /* 0x000fea0003c00000 */
[----:B------:R0:W1:Y:S02]  /*2c30*/  SHFL.BFLY P6, R117, R119, R118, R121 ;  /* 0x0c00007677757389 */ /* 0x00006400000c0079 */
[----:B01----:R-:W-:Y:S01]  /*2c40*/  ENDCOLLECTIVE ;  /* 0x000000000000791b */ /* 0x003fe20003800000 */
.L_x_9711:
[----:B------:R-:W-:Y:S01]  /*2c50*/  HFMA2.MMA R118, -RZ, RZ, 0, 9.5367431640625e-07 ;  /* 0x00000010ff767435 */ /* 0x000fe200000001ff */
[----:B------:R-:W-:-:S05]  /*2c60*/  MOV R113, R117 ;  /* 0x0000007500717202 */ /* 0x000fca0000000f00 */
[----:B------:R-:W-:-:S05]  /*2c70*/  FADD.FTZ R115, R114, R113 ;  /* 0x0000007172737221 */ /* 0x000fca0000010000 */
[----:B------:R-:W-:-:S07]  /*2c80*/  MOV R119, R115 ;  /* 0x0000007300777202 */ /* 0x000fce0000000f00 */
[----:B------:R-:W-:Y:S05]  /*2c90*/  WARPSYNC.COLLECTIVE R116, `(.L_x_9712) ;  /* 0x0000000074087348 */ /* 0x000fea0003c00000 */
[----:B------:R0:W1:Y:S02]  /*2ca0*/  SHFL.BFLY P6, R117, R119, R118, R121 ;  /* 0x0c00007677757389 */ /* 0x00006400000c0079 */
[----:B01----:R-:W-:Y:S01]  /*2cb0*/  ENDCOLLECTIVE ;  /* 0x000000000000791b */ /* 0x003fe20003800000 */
.L_x_9712:
        /* <DEDUP_REMOVED lines=73> */
.L_x_9713:
[----:B------:R-:W-:Y:S01]  /*3150*/  HFMA2.MMA R118, -RZ, RZ, 0, 1.1920928955078125e-07 ;  /* 0x00000002ff767435 */ /* 0x000fe200000001ff */
[----:B------:R-:W-:-:S05]  /*3160*/  MOV R65, R117 ;  /* 0x0000007500417202 */ /* 0x000fca0000000f00 */
[----:B------:R-:W-:-:S05]  /*3170*/  FADD.FTZ R65, R64, R65 ;  /* 0x0000004140417221 */ /* 0x000fca0000010000 */
[----:B------:R-:W-:-:S07]  /*3180*/  MOV R119, R65 ;  /* 0x0000004100777202 */ /* 0x000fce0000000f00 */
[----:B------:R-:W-:Y:S05]  /*3190*/  WARPSYNC.COLLECTIVE R116, `(.L_x_9714) ;  /* 0x0000000074087348 */ /* 0x000fea0003c00000 */
[----:B------:R0:W1:Y:S02]  /*31a0*/  SHFL.BFLY P6, R117, R119, R118, R121 ;  /* 0x0c00007677757389 */ /* 0x00006400000c0079 */
[----:B01----:R-:W-:Y:S01]  /*31b0*/  ENDCOLLECTIVE ;  /* 0x000000000000791b */ /* 0x003fe20003800000 */
.L_x_9714:
[----:B------:R-:W-:Y:S01]  /*31c0*/  HFMA2.MMA R118, -RZ, RZ, 0, 2.384185791015625e-07 ;  /* 0x00000004ff767435 */ /* 0x000fe200000001ff */
[----:B------:R-:W-:-:S05]  /*31d0*/  MOV R66, R117 ;  /* 0x0000007500427202 */ /* 0x000fca0000000f00 */
[----:B------:R-:W-:-:S05]  /*31e0*/  FADD.FTZ R66, R65, R66 ;  /* 0x0000004241427221 */ /* 0x000fca0000010000 */
[----:B------:R-:W-:-:S07]  /*31f0*/  MOV R119, R66 ;  /* 0x0000004200777202 */ /* 0x000fce0000000f00 */
[----:B------:R-:W-:Y:S05]  /*3200*/  WARPSYNC.COLLECTIVE R116, `(.L_x_9715) ;  /* 0x0000000074087348 */ /* 0x000fea0003c00000 */
[----:B------:R0:W1:Y:S02]  /*3210*/  SHFL.BFLY P6, R117, R119, R118, R121 ;  /* 0x0c00007677757389 */ /* 0x00006400000c0079 */
[----:B01----:R-:W-:Y:S01]  /*3220*/  ENDCOLLECTIVE ;  /* 0x000000000000791b */ /* 0x003fe20003800000 */
.L_x_9715:
[----:B------:R-:W-:Y:S01]  /*3230*/  HFMA2.MMA R118, -RZ, RZ, 0, 4.76837158203125e-07 ;  /* 0x00000008ff767435 */ /* 0x000fe200000001ff */
[----:B------:R-:W-:-:S05]  /*3240*/  MOV R67, R117 ;  /* 0x0000007500437202 */ /* 0x000fca0000000f00 */
[----:B------:R-:W-:-:S05]  /*3250*/  FADD.FTZ R67, R66, R67 ;  /* 0x0000004342437221 */ /* 0x000fca0000010000 */
[----:B------:R-:W-:-:S07]  /*3260*/  MOV R119, R67 ;  /* 0x0000004300777202 */ /* 0x000fce0000000f00 */
[----:B------:R-:W-:Y:S05]  /*3270*/  WARPSYNC.COLLECTIVE R116, `(.L_x_9716) ;  /* 0x0000000074087348 */ /* 0x000fea0003c00000 */
[----:B------:R0:W1:Y:S02]  /*3280*/  SHFL.BFLY P6, R117, R119, R118, R121 ;  /* 0x0c00007677757389 */ /* 0x00006400000c0079 */
[----:B01----:R-:W-:Y:S01]  /*3290*/  ENDCOLLECTIVE ;  /* 0x000000000000791b */ /* 0x003fe20003800000 */
.L_x_9716:
[----:B------:R-:W-:Y:S01]  /*32a0*/  HFMA2.MMA R118, -RZ, RZ, 0, 9.5367431640625e-07 ;  /* 0x00000010ff767435 */ /* 0x000fe200000001ff */
[----:B------:R-:W-:-:S05]  /*32b0*/  MOV R114, R117 ;  /* 0x0000007500727202 */ /* 0x000fca0000000f00 */
[----:B------:R-:W-:-:S05]  /*32c0*/  FADD.FTZ R114, R67, R114 ;  /* 0x0000007243727221 */ /* 0x000fca0000010000 */
[----:B------:R-:W-:-:S07]  /*32d0*/  MOV R119, R114 ;  /* 0x0000007200777202 */ /* 0x000fce0000000f00 */
[----:B------:R-:W-:Y:S05]  /*32e0*/  WARPSYNC.COLLECTIVE R116, `(.L_x_9717) ;  /* 0x0000000074087348 */ /* 0x000fea0003c00000 */
[----:B------:R0:W1:Y:S02]  /*32f0*/  SHFL.BFLY P6, R117, R119, R118, R121 ;  /* 0x0c00007677757389 */ /* 0x00006400000c0079 */
[----:B01----:R-:W-:Y:S01]  /*3300*/  ENDCOLLECTIVE ;  /* 0x000000000000791b */ /* 0x003fe20003800000 */
.L_x_9717:
[----:B------:R-:W-:Y:S01]  /*3310*/  MOV R115, R117 ;  /* 0x0000007500737202 */ /* 0x000fe20000000f00 */
[----:B------:R-:W-:Y:S06]  /*3320*/  BRA `(.L_x_9718) ;  /* 0xffffffec00407947 */ /* 0x000fec000383ffff */
.L_x_9719:
        /* <DEDUP_REMOVED lines=13> */
.L_x_30462:


//--------------------- .text._ZN10layer_norm13ln_fwd_kernelINS_13Kernel_traitsI13__nv_bfloat16S2_fS2_fjLj1024ELj1ELj4ELj1ELj16ENS_18Kernel_traits_baseILj1024ES2_S2_fS2_fjLj128EEEEELb0ELb0ELb0ELb1EEEvNS_9FwdParamsE --------------------------
	.section	.text._ZN10layer_norm13ln_fwd_kernelINS_13Kernel_traitsI13__nv_bfloat16S2_fS2_fjLj1024ELj1ELj4ELj1ELj16ENS_18Kernel_traits_baseILj1024ES2_S2_fS2_fjLj128EEEEELb0ELb0ELb0ELb1EEEvNS_9FwdParamsE,"ax",@progbits
	.align	128
        .global         _ZN10layer_norm13ln_fwd_kernelINS_13Kernel_traitsI13__nv_bfloat16S2_fS2_fjLj1024ELj1ELj4ELj1ELj16ENS_18Kernel_traits_baseILj1024ES2_S2_fS2_fjLj128EEEEELb0ELb0ELb0ELb1EEEvNS_9FwdParamsE
        .type           _ZN10layer_norm13ln_fwd_kernelINS_13Kernel_traitsI13__nv_bfloat16S2_fS2_fjLj1024ELj1ELj4ELj1ELj16ENS_18Kernel_traits_baseILj1024ES2_S2_fS2_fjLj128EEEEELb0ELb0ELb0ELb1EEEvNS_9FwdParamsE,@function
        .size           _ZN10layer_norm13ln_fwd_kernelINS_13Kernel_traitsI13__nv_bfloat16S2_fS2_fjLj1024ELj1ELj4ELj1ELj16ENS_18Kernel_traits_baseILj1024ES2_S2_fS2_fjLj128EEEEELb0ELb0ELb0ELb1EEEvNS_9FwdParamsE,(.L_x_30463 - _ZN10layer_norm13ln_fwd_kernelINS_13Kernel_traitsI13__nv_bfloat16S2_fS2_fjLj1024ELj1ELj4ELj1ELj16ENS_18Kernel_traits_baseILj1024ES2_S2_fS2_fjLj128EEEEELb0ELb0ELb0ELb1EEEvNS_9FwdParamsE)
        .other          _ZN10layer_norm13ln_fwd_kernelINS_13Kernel_traitsI13__nv_bfloat16S2_fS2_fjLj1024ELj1ELj4ELj1ELj16ENS_18Kernel_traits_baseILj1024ES2_S2_fS2_fjLj128EEEEELb0ELb0ELb0ELb1EEEvNS_9FwdParamsE,@"STO_CUDA_ENTRY STV_DEFAULT"
_ZN10layer_norm13ln_fwd_kernelINS_13Kernel_traitsI13__nv_bfloat16S2_fS2_fjLj1024ELj1ELj4ELj1ELj16ENS_18Kernel_traits_baseILj1024ES2_S2_fS2_fjLj128EEEEELb0ELb0ELb0ELb1EEEvNS_9FwdParamsE:
.text._ZN10layer_norm13ln_fwd_kernelINS_13Kernel_traitsI13__nv_bfloat16S2_fS2_fjLj1024ELj1ELj4ELj1ELj16ENS_18Kernel_traits_baseILj1024ES2_S2_fS2_fjLj128EEEEELb0ELb0ELb0ELb1EEEvNS_9FwdParamsE:
        /* <DEDUP_REMOVED lines=18> */
[----:B------:R-:W-:Y:S01]  /*0120*/  IADD3 R2, P2, R2, UR6, RZ ;  /* 0x0000000602027c10 */ /* 0x000fe2000ff5e0ff */
[----:B------:R0:W5:Y:S01]  /*0130*/  @P0 LDG.E.128 R8, desc[UR4][R4.64+0x600] ;  /* 0x0006000404080981 */ /* 0x000162000c1e1d00 */
[----:B------:R-:W-:Y:S02]  /*0140*/  ISETP.GE.AND P1, PT, R116, UR8, PT ;  /* 0x0000000874007c0c */ /* 0x000fe4000bf26270 */
[----:B------:R-:W-:-:S11]  /*0150*/  IADD3.X R3, RZ, UR7, RZ, P2, !PT ;  /* 0x00000007ff037c10 */ /* 0x000fd600097fe4ff */
[----:B0-----:R-:W-:Y:S05]  /*0160*/  @P1 EXIT ;  /* 0x000000000000194d */ /* 0x001fea0003800000 */
        /* <DEDUP_REMOVED lines=12> */
[----:B------:R-:W-:Y:S01]  /*0230*/  ULDC.64 UR6, c[0x0][0x270] ;  /* 0x00009c0000067ab9 */ /* 0x000fe20000000a00 */
[----:B------:R-:W-:Y:S01]  /*0240*/  PRMT R99, R16, 0x7632, R99 ;  /* 0x0000763210637816 */ /* 0x000fe20000000063 */
[----:B------:R-:W-:Y:S01]  /*0250*/  ULDC UR12, c[0x0][0x2d8] ;  /* 0x0000b600000c7ab9 */ /* 0x000fe20000000800 */
[C---:B------:R-:W-:Y:S01]  /*0260*/  PRMT R98, R17.reuse, 0x7632, R98 ;  /* 0x0000763211627816 */ /* 0x040fe20000000062 */
[----:B------:R-:W-:Y:S01]  /*0270*/  ULDC.64 UR8, c[0x0][0x230] ;  /* 0x00008c0000087ab9 */ /* 0x000fe20000000a00 */
[----:B------:R-:W-:Y:S01]  /*0280*/  SHF.L.U32 R78, R17, 0x10, RZ ;  /* 0x00000010114e7819 */ /* 0x000fe200000006ff */
[----:B------:R-:W-:Y:S01]  /*0290*/  ULDC.64 UR10, c[0x0][0x238] ;  /* 0x00008e00000a7ab9 */ /* 0x000fe20000000a00 */
[C---:B------:R-:W-:Y:S01]  /*02a0*/  PRMT R82, R18.reuse, 0x7632, R82 ;  /* 0x0000763212527816 */ /* 0x040fe20000000052 */
[----:B------:R-:W-:Y:S01]  /*02b0*/  ULDC.64 UR14, c[0x0][0x2b8] ;  /* 0x0000ae00000e7ab9 */ /* 0x000fe20000000a00 */
        /* <DEDUP_REMOVED lines=18> */
[----:B------:R-:W-:Y:S01]  /*03e0*/  ISETP.NE.U32.AND P0, PT, RZ, UR6, PT ;  /* 0x00000006ff007c0c */ /* 0x000fe2000bf05070 */
[----:B------:R-:W-:Y:S01]  /*03f0*/  ULDC.U8 UR6, c[0x0][0x2a0] ;  /* 0x0000a80000067ab9 */ /* 0x000fe20000000000 */
        /* <DEDUP_REMOVED lines=28> */
[----:B------:R-:W-:Y:S01]  /*05c0*/  ISETP.NE.AND.EX P0, PT, RZ, UR7, PT, P0 ;  /* 0x00000007ff007c0c */ /* 0x000fe2000bf05300 */
[----:B------:R-:W-:Y:S01]  /*05d0*/  ULDC UR7, c[0x0][0x218] ;  /* 0x0000860000077ab9 */ /* 0x000fe20000000800 */
[----:B--2---:R-:W-:Y:S02]  /*05e0*/  PRMT R115, R6, 0x7632, R115 ;  /* 0x0000763206737816 */ /* 0x004fe40000000073 */
[----:B------:R-:W-:-:S02]  /*05f0*/  PRMT R117, R5, 0x7632, R117 ;  /* 0x0000763205757816 */ /* 0x000fc40000000075 */
[----:B------:R-:W-:Y:S02]  /*0600*/  PRMT R108, R4, 0x7632, R108 ;  /* 0x00007632046c7816 */ /* 0x000fe4000000006c */
[----:B------:R-:W-:Y:S02]  /*0610*/  PRMT R103, R7, 0x7632, R103 ;  /* 0x0000763207677816 */ /* 0x000fe40000000067 */
[----:B---3--:R-:W-:Y:S02]  /*0620*/  PRMT R113, R28, 0x7632, R113 ;  /* 0x000076321c717816 */ /* 0x008fe40000000071 */
[----:B------:R-:W-:Y:S02]  /*0630*/  PRMT R114, R29, 0x7632, R114 ;  /* 0x000076321d727816 */ /* 0x000fe40000000072 */
[----:B------:R-:W-:Y:S02]  /*0640*/  PRMT R101, R30, 0x7632, R101 ;  /* 0x000076321e657816 */ /* 0x000fe40000000065 */
[----:B------:R-:W-:-:S02]  /*0650*/  PRMT R106, R31, 0x7632, R106 ;  /* 0x000076321f6a7816 */ /* 0x000fc4000000006a */
[----:B----4-:R-:W-:Y:S02]  /*0660*/  PRMT R111, R24, 0x7632, R111 ;  /* 0x00007632186f7816 */ /* 0x010fe4000000006f */
        /* <DEDUP_REMOVED lines=38> */
[----:B------:R-:W-:-:S07]  /*08d0*/  SHF.L.U32 R100, R100, 0x10, RZ ;  /* 0x0000001064647819 */ /* 0x000fce00000006ff */
.L_x_9721:
[----:B------:R-:W0:Y:S01]  /*08e0*/  LDC.64 R60, c[0x0][0x220] ;  /* 0x00008800ff3c7b82 */ /* 0x000e220000000a00 */
[----:B-1----:R-:W-:Y:S01]  /*08f0*/  IMAD R28, R116, UR7, RZ ;  /* 0x00000007741c7c24 */ /* 0x002fe2000f8e02ff */
[----:B------:R-:W-:-:S04]  /*0900*/  ISETP.NE.U32.AND P1, PT, RZ, UR8, PT ;  /* 0x00000008ff007c0c */ /* 0x000fc8000bf25070 */
[----:B------:R-:W-:Y:S02]  /*0910*/  SHF.R.S32.HI R29, RZ, 0x1f, R28 ;  /* 0x0000001fff1d7819 */ /* 0x000fe4000001141c */
[----:B------:R-:W1:Y:S01]  /*0920*/  @P0 LDC.64 R34, c[0x0][0x270] ;  /* 0x00009c00ff220b82 */ /* 0x000e620000000a00 */
[----:B------:R-:W-:Y:S02]  /*0930*/  ISETP.NE.AND.EX P1, PT, RZ, UR9, PT, P1 ;  /* 0x00000009ff007c0c */ /* 0x000fe4000bf25310 */
[----:B------:R-:W-:-:S04]  /*0940*/  LEA.HI R29, R29, R28, RZ, 0x3 ;  /* 0x0000001c1d1d7211 */ /* 0x000fc800078f18ff */
[----:B------:R-:W-:-:S05]  /*0950*/  LEA.HI.SX32 R122, R29, R118, 0x1d ;  /* 0x000000761d7a7211 */ /* 0x000fca00078feaff */
[----:B0-----:R-:W-:-:S06]  /*0960*/  IMAD.WIDE.U32 R28, R122, 0x10, R60 ;  /* 0x000000107a1c7825 */ /* 0x001fcc00078e003c */
[----:B------:R-:W2:Y:S01]  /*0970*/  LDG.E.128 R28, desc[UR4][R28.64] ;  /* 0x000000041c1c7981 */ /* 0x000ea2000c1e1d00 */
[----:B-1----:R-:W-:Y:S01]  /*0980*/  @P0 IMAD.WIDE R34, R116, 0x2, R34 ;  /* 0x0000000274220825 */ /* 0x002fe200078e0222 */
[----:B------:R-:W-:-:S05]  /*0990*/  @P1 LEA R32, P2, R122, UR8, 0x5 ;  /* 0x000000087a201c11 */ /* 0x000fca000f8428ff */
[----:B------:R2:W3:Y:S01]  /*09a0*/  @P0 LDG.E.U16 R34, desc[UR4][R34.64] ;  /* 0x0000000422220981 */ /* 0x0004e2000c1e1500 */
[----:B------:R-:W-:-:S05]  /*09b0*/  @P1 LEA.HI.X R33, R122, UR9, RZ, 0x5, P2 ;  /* 0x000000097a211c11 */ /* 0x000fca00090f2cff */
[----:B------:R-:W4:Y:S04]  /*09c0*/  @P1 LDG.E.128 R20, desc[UR4][R32.64] ;  /* 0x0000000420141981 */ /* 0x000f28000c1e1d00 */
[----:B------:R0:W5:Y:S01]  /*09d0*/  @P1 LDG.E.128 R24, desc[UR4][R32.64+0x10] ;  /* 0x0000100420181981 */ /* 0x000162000c1e1d00 */
[----:B------:R-:W-:Y:S01]  /*09e0*/  HFMA2.MMA R67, -RZ, RZ, 1.875, 0 ;  /* 0x3f800000ff437435 */ /* 0x000fe200000001ff */
[----:B------:R-:W-:-:S04]  /*09f0*/  ISETP.NE.U32.AND P2, PT, RZ, UR8, PT ;  /* 0x00000008ff007c0c */ /* 0x000fc8000bf45070 */
[----:B------:R-:W-:Y:S02]  /*0a00*/  ISETP.NE.AND.EX P2, PT, RZ, UR9, PT, P2 ;  /* 0x00000009ff007c0c */ /* 0x000fe4000bf45320 */
[C---:B------:R-:W-:Y:S02]  /*0a10*/  IADD3 R119, R122.reuse, 0x20, RZ ;  /* 0x000000207a777810 */ /* 0x040fe40007ffe0ff */
[----:B------:R-:W-:-:S04]  /*0a20*/  LEA R50, P4, R122, UR10, 0x5 ;  /* 0x0000000a7a327c11 */ /* 0x000fc8000f8828ff */
[----:B------:R-:W-:Y:S02]  /*0a30*/  LEA.HI.X R51, R122, UR11, RZ, 0x5, P4 ;  /* 0x0000000b7a337c11 */ /* 0x000fe4000a0f2cff */
[----:B------:R-:W-:-:S04]  /*0a40*/  @P1 LEA R48, P4, R119, UR8, 0x5 ;  /* 0x0000000877301c11 */ /* 0x000fc8000f8828ff */
[----:B------:R-:W-:Y:S02]  /*0a50*/  @P1 LEA.HI.X R49, R119, UR9, RZ, 0x5, P4 ;  /* 0x0000000977311c11 */ /* 0x000fe4000a0f2cff */
[C---:B--2---:R-:W-:Y:S02]  /*0a60*/  PRMT R35, R29.reuse, 0x7632, R35 ;  /* 0x000076321d237816 */ /* 0x044fe40000000023 */
[----:B------:R-:W-:Y:S02]  /*0a70*/  SHF.L.U32 R38, R29, 0x10, RZ ;  /* 0x000000101d267819 */ /* 0x000fe400000006ff */
[C---:B------:R-:W-:Y:S02]  /*0a80*/  PRMT R29, R30.reuse, 0x7632, R29 ;  /* 0x000076321e1d7816 */ /* 0x040fe4000000001d */
[----:B0-----:R-:W-:Y:S02]  /*0a90*/  SHF.L.U32 R32, R30, 0x10, RZ ;  /* 0x000000101e207819 */ /* 0x001fe400000006ff */
[----:B---3--:R-:W-:-:S02]  /*0aa0*/  @P0 SHF.L.U32 R67, R34, 0x10, RZ ;  /* 0x0000001022430819 */ /* 0x008fc400000006ff */
[C---:B------:R-:W-:Y:S02]  /*0ab0*/  PRMT R34, R28.reuse, 0x7632, R34 ;  /* 0x000076321c227816 */ /* 0x040fe40000000022 */
[C---:B------:R-:W-:Y:S02]  /*0ac0*/  PRMT R30, R31.reuse, 0x7632, R30 ;  /* 0x000076321f1e7816 */ /* 0x040fe4000000001e */
[----:B------:R-:W-:Y:S02]  /*0ad0*/  SHF.L.U32 R28, R28, 0x10, RZ ;  /* 0x000000101c1c7819 */ /* 0x000fe400000006ff */
[----:B------:R-:W-:Y:S02]  /*0ae0*/  SHF.L.U32 R44, R31, 0x10, RZ ;  /* 0x000000101f2c7819 */ /* 0x000fe400000006ff */
[----:B------:R-:W-:Y:S02]  /*0af0*/  SHF.L.U32 R36, R34, 0x10, RZ ;  /* 0x0000001022247819 */ /* 0x000fe400000006ff */
[----:B------:R-:W-:-:S02]  /*0b00*/  SHF.L.U32 R40, R35, 0x10, RZ ;  /* 0x0000001023287819 */ /* 0x000fc400000006ff */
[----:B------:R-:W-:Y:S02]  /*0b10*/  SHF.L.U32 R42, R29, 0x10, RZ ;  /* 0x000000101d2a7819 */ /* 0x000fe400000006ff */
[----:B------:R-:W-:Y:S01]  /*0b20*/  SHF.L.U32 R46, R30, 0x10, RZ ;  /* 0x000000101e2e7819 */ /* 0x000fe200000006ff */
[-C--:B------:R-:W-:Y:S01]  /*0b30*/  FMUL.FTZ R28, R28, R67.reuse ;  /* 0x000000431c1c7220 */ /* 0x080fe20000410000 */
[-C--:B------:R-:W-:Y:S01]  /*0b40*/  FMUL.FTZ R30, R38, R67.reuse ;  /* 0x00000043261e7220 */ /* 0x080fe20000410000 */
[-C--:B------:R-:W-:Y:S01]  /*0b50*/  FMUL.FTZ R32, R32, R67.reuse ;  /* 0x0000004320207220 */ /* 0x080fe20000410000 */
[-C--:B------:R-:W-:Y:S01]  /*0b60*/  FMUL.FTZ R34, R44, R67.reuse ;  /* 0x000000432c227220 */ /* 0x080fe20000410000 */
[-C--:B------:R-:W-:Y:S01]  /*0b70*/  FMUL.FTZ R29, R36, R67.reuse ;  /* 0x00000043241d7220 */ /* 0x080fe20000410000 */
[-C--:B------:R-:W-:Y:S01]  /*0b80*/  FMUL.FTZ R31, R40, R67.reuse ;  /* 0x00000043281f7220 */ /* 0x080fe20000410000 */
[-C--:B------:R-:W-:Y:S01]  /*0b90*/  FMUL.FTZ R33, R42, R67.reuse ;  /* 0x000000432a217220 */ /* 0x080fe20000410000 */
[----:B------:R-:W-:Y:S01]  /*0ba0*/  FMUL.FTZ R35, R46, R67 ;  /* 0x000000432e237220 */ /* 0x000fe20000410000 */
[----:B----4-:R-:W-:Y:S01]  /*0bb0*/  @P2 FADD.FTZ R28, R20, R28 ;  /* 0x0000001c141c2221 */ /* 0x010fe20000010000 */
[----:B------:R-:W-:Y:S01]  /*0bc0*/  @P2 FADD.FTZ R30, R22, R30 ;  /* 0x0000001e161e2221 */ /* 0x000fe20000010000 */
[----:B-----5:R-:W-:Y:S01]  /*0bd0*/  @P2 FADD.FTZ R32, R24, R32 ;  /* 0x0000002018202221 */ /* 0x020fe20000010000 */
[----:B------:R-:W-:Y:S01]  /*0be0*/  @P2 FADD.FTZ R34, R26, R34 ;  /* 0x000000221a222221 */ /* 0x000fe20000010000 */
[----:B------:R-:W-:Y:S01]  /*0bf0*/  @P2 FADD.FTZ R29, R21, R29 ;  /* 0x0000001d151d2221 */ /* 0x000fe20000010000 */
[----:B------:R-:W-:Y:S01]  /*0c00*/  @P2 FADD.FTZ R31, R23, R31 ;  /* 0x0000001f171f2221 */ /* 0x000fe20000010000 */
[----:B------:R-:W-:Y:S01]  /*0c10*/  @P2 FADD.FTZ R33, R25, R33 ;  /* 0x0000002119212221 */ /* 0x000fe20000010000 */
[----:B------:R-:W-:Y:S01]  /*0c20*/  @P2 FADD.FTZ R35, R27, R35 ;  /* 0x000000231b232221 */ /* 0x000fe20000010000 */
[----:B------:R-:W-:-:S02]  /*0c30*/  IMAD.WIDE.U32 R44, R119, 0x10, R60 ;  /* 0x00000010772c7825 */ /* 0x000fc400078e003c */
[----:B------:R-:W-:Y:S04]  /*0c40*/  STG.E.128 desc[UR4][R50.64], R28 ;  /* 0x0000001c32007986 */ /* 0x000fe8000c101d04 */
[----:B------:R0:W-:Y:S04]  /*0c50*/  STG.E.128 desc[UR4][R50.64+0x10], R32 ;  /* 0x0000102032007986 */ /* 0x0001e8000c101d04 */
[----:B------:R-:W0:Y:S01]  /*0c60*/  LDG.E.128 R44, desc[UR4][R44.64] ;  /* 0x000000042c2c7981 */ /* 0x000e22000c1e1d00 */
[----:B------:R-:W-:Y:S02]  /*0c70*/  MOV R36, R20 ;  /* 0x0000001400247202 */ /* 0x000fe40000000f00 */
[----:B------:R-:W-:-:S02]  /*0c80*/  MOV R37, R21 ;  /* 0x0000001500257202 */ /* 0x000fc40000000f00 */
[----:B------:R-:W-:Y:S02]  /*0c90*/  MOV R38, R22 ;  /* 0x0000001600267202 */ /* 0x000fe40000000f00 */
[----:B------:R-:W-:Y:S02]  /*0ca0*/  MOV R39, R23 ;  /* 0x0000001700277202 */ /* 0x000fe40000000f00 */
[----:B------:R-:W-:Y:S02]  /*0cb0*/  MOV R40, R24 ;  /* 0x0000001800287202 */ /* 0x000fe40000000f00 */
[----:B------:R-:W-:Y:S02]  /*0cc0*/  MOV R41, R25 ;  /* 0x0000001900297202 */ /* 0x000fe40000000f00 */
[----:B------:R-:W-:Y:S01]  /*0cd0*/  MOV R42, R26 ;  /* 0x0000001a002a7202 */ /* 0x000fe20000000f00 */
[----:B------:R-:W2:Y:S01]  /*0ce0*/  @P1 LDG.E.128 R36, desc[UR4][R48.64] ;  /* 0x0000000430241981 */ /* 0x000ea2000c1e1d00 */
[----:B------:R-:W-:-:S06]  /*0cf0*/  MOV R43, R27 ;  /* 0x0000001b002b7202 */ /* 0x000fcc0000000f00 */
[----:B------:R1:W3:Y:S01]  /*0d00*/  @P1 LDG.E.128 R40, desc[UR4][R48.64+0x10] ;  /* 0x0000100430281981 */ /* 0x0002e2000c1e1d00 */
[----:B------:R-:W-:Y:S02]  /*0d10*/  IADD3 R120, R122, 0x40, RZ ;  /* 0x000000407a787810 */ /* 0x000fe40007ffe0ff */
[----:B------:R-:W-:-:S04]  /*0d20*/  LEA R58, P4, R119, UR10, 0x5 ;  /* 0x0000000a773a7c11 */ /* 0x000fc8000f8828ff */
[----:B------:R-:W-:Y:S02]  /*0d30*/  LEA.HI.X R59, R119, UR11, RZ, 0x5, P4 ;  /* 0x0000000b773b7c11 */ /* 0x000fe4000a0f2cff */
[C---:B0-----:R-:W-:Y:S02]  /*0d40*/  PRMT R51, R45.reuse, 0x7632, R51 ;  /* 0x000076322d337816 */ /* 0x041fe40000000033 */
[----:B------:R-:W-:Y:S02]  /*0d50*/  SHF.L.U32 R54, R45, 0x10, RZ ;  /* 0x000000102d367819 */ /* 0x000fe400000006ff */
[C---:B------:R-:W-:Y:S02]  /*0d60*/  PRMT R45, R46.reuse, 0x7632, R45 ;  /* 0x000076322e2d7816 */ /* 0x040fe4000000002d */
[----:B------:R-:W-:Y:S02]  /*0d70*/  SHF.L.U32 R62, R46, 0x10, RZ ;  /* 0x000000102e3e7819 */ /* 0x000fe400000006ff */
[----:B------:R-:W-:-:S02]  /*0d80*/  PRMT R50, R44, 0x7632, R50 ;  /* 0x000076322c327816 */ /* 0x000fc40000000032 */
[C---:B------:R-:W-:Y:S02]  /*0d90*/  PRMT R46, R47.reuse, 0x7632, R46 ;  /* 0x000076322f2e7816 */ /* 0x040fe4000000002e */
[----:B------:R-:W-:Y:S02]  /*0da0*/  SHF.L.U32 R44, R44, 0x10, RZ ;  /* 0x000000102c2c7819 */ /* 0x000fe400000006ff */
[----:B------:R-:W-:Y:S02]  /*0db0*/  SHF.L.U32 R66, R47, 0x10, RZ ;  /* 0x000000102f427819 */ /* 0x000fe400000006ff */
[----:B------:R-:W-:Y:S02]  /*0dc0*/  SHF.L.U32 R52, R50, 0x10, RZ ;  /* 0x0000001032347819 */ /* 0x000fe400000006ff */
[----:B------:R-:W-:Y:S02]  /*0dd0*/  SHF.L.U32 R56, R51, 0x10, RZ ;  /* 0x0000001033387819 */ /* 0x000fe400000006ff */
[----:B------:R-:W-:-:S02]  /*0de0*/  SHF.L.U32 R64, R45, 0x10, RZ ;  /* 0x000000102d407819 */ /* 0x000fc400000006ff */
[----:B------:R-:W-:Y:S01]  /*0df0*/  SHF.L.U32 R68, R46, 0x10, RZ ;  /* 0x000000102e447819 */ /* 0x000fe200000006ff */
[-C--:B------:R-:W-:Y:S01]  /*0e00*/  FMUL.FTZ R44, R44, R67.reuse ;  /* 0x000000432c2c7220 */ /* 0x080fe20000410000 */
[-C--:B------:R-:W-:Y:S01]  /*0e10*/  FMUL.FTZ R46, R54, R67.reuse ;  /* 0x00000043362e7220 */ /* 0x080fe20000410000 */
[-C--:B-1----:R-:W-:Y:S01]  /*0e20*/  FMUL.FTZ R48, R62, R67.reuse ;  /* 0x000000433e307220 */ /* 0x082fe20000410000 */
[-C--:B------:R-:W-:Y:S01]  /*0e30*/  FMUL.FTZ R50, R66, R67.reuse ;  /* 0x0000004342327220 */ /* 0x080fe20000410000 */
[-C--:B------:R-:W-:Y:S01]  /*0e40*/  FMUL.FTZ R45, R52, R67.reuse ;  /* 0x00000043342d7220 */ /* 0x080fe20000410000 */
[-C--:B------:R-:W-:Y:S01]  /*0e50*/  FMUL.FTZ R47, R56, R67.reuse ;  /* 0x00000043382f7220 */ /* 0x080fe20000410000 */
[-C--:B------:R-:W-:Y:S01]  /*0e60*/  FMUL.FTZ R49, R64, R67.reuse ;  /* 0x0000004340317220 */ /* 0x080fe20000410000 */
[----:B------:R-:W-:Y:S01]  /*0e70*/  FMUL.FTZ R51, R68, R67 ;  /* 0x0000004344337220 */ /* 0x000fe20000410000 */
[----:B--2---:R-:W-:Y:S01]  /*0e80*/  @P2 FADD.FTZ R44, R36, R44 ;  /* 0x0000002c242c2221 */ /* 0x004fe20000010000 */
[----:B------:R-:W-:Y:S01]  /*0e90*/  @P2 FADD.FTZ R46, R38, R46 ;  /* 0x0000002e262e2221 */ /* 0x000fe20000010000 */
[----:B---3--:R-:W-:Y:S01]  /*0ea0*/  @P2 FADD.FTZ R48, R40, R48 ;  /* 0x0000003028302221 */ /* 0x008fe20000010000 */
        /* <DEDUP_REMOVED lines=9> */
[----:B------:R-:W-:-:S04]  /*0f40*/  @P1 LEA R56, P4, R120, UR8, 0x5 ;  /* 0x0000000878381c11 */ /* 0x000fc8000f8828ff */
[----:B------:R-:W-:Y:S02]  /*0f50*/  @P1 LEA.HI.X R57, R120, UR9, RZ, 0x5, P4 ;  /* 0x0000000978391c11 */ /* 0x000fe4000a0f2cff */
[----:B------:R-:W-:Y:S02]  /*0f60*/  @P1 MOV R20, R36 ;  /* 0x0000002400141202 */ /* 0x000fe40000000f00 */
[----:B------:R-:W-:Y:S02]  /*0f70*/  @P1 MOV R21, R37 ;  /* 0x0000002500151202 */ /* 0x000fe40000000f00 */
[----:B------:R-:W-:Y:S02]  /*0f80*/  @P1 MOV R22, R38 ;  /* 0x0000002600161202 */ /* 0x000fe40000000f00 */
[----:B------:R-:W-:Y:S02]  /*0f90*/  @P1 MOV R23, R39 ;  /* 0x0000002700171202 */ /* 0x000fe40000000f00 */
[----:B------:R-:W-:Y:S01]  /*0fa0*/  @P1 MOV R24, R40 ;  /* 0x0000002800181202 */ /* 0x000fe20000000f00 */
[----:B------:R-:W2:Y:S01]  /*0fb0*/  @P1 LDG.E.128 R36, desc[UR4][R56.64] ;  /* 0x0000000438241981 */ /* 0x000ea2000c1e1d00 */
[----:B------:R-:W-:-:S02]  /*0fc0*/  @P1 MOV R25, R41 ;  /* 0x0000002900191202 */ /* 0x000fc40000000f00 */
[----:B------:R-:W-:Y:S02]  /*0fd0*/  @P1 MOV R26, R42 ;  /* 0x0000002a001a1202 */ /* 0x000fe40000000f00 */
[----:B------:R-:W-:Y:S02]  /*0fe0*/  @P1 MOV R27, R43 ;  /* 0x0000002b001b1202 */ /* 0x000fe40000000f00 */
        /* <DEDUP_REMOVED lines=18> */
[-C--:B------:R-:W-:Y:S01]  /*1110*/  FMUL.FTZ R54, R66, R67.reuse ;  /* 0x0000004342367220 */ /* 0x080fe20000410000 */
[-C--:B-1----:R-:W-:Y:S01]  /*1120*/  FMUL.FTZ R56, R70, R67.reuse ;  /* 0x0000004346387220 */ /* 0x082fe20000410000 */
        /* <DEDUP_REMOVED lines=12> */
[C---:B------:R-:W-:Y:S01]  /*11f0*/  IMAD.WIDE.U32 R68, R121.reuse, 0x10, R60 ;  /* 0x0000001079447825 */ /* 0x040fe200078e003c */
[----:B------:R-:W-:Y:S01]  /*1200*/  @P1 LEA R62, P4, R121, UR8, 0x5 ;  /* 0x00000008793e1c11 */ /* 0x000fe2000f8828ff */
[----:B------:R-:W-:Y:S01]  /*1210*/  STG.E.128 desc[UR4][R64.64], R52 ;  /* 0x0000003440007986 */ /* 0x000fe2000c101d04 */
[----:B------:R-:W-:-:S02]  /*1220*/  @P1 MOV R20, R36 ;  /* 0x0000002400141202 */ /* 0x000fc40000000f00 */
[----:B------:R-:W-:Y:S01]  /*1230*/  @P1 MOV R21, R37 ;  /* 0x0000002500151202 */ /* 0x000fe20000000f00 */
[----:B------:R0:W-:Y:S01]  /*1240*/  STG.E.128 desc[UR4][R64.64+0x10], R56 ;  /* 0x0000103840007986 */ /* 0x0001e2000c101d04 */
[----:B------:R-:W-:Y:S02]  /*1250*/  @P1 MOV R22, R38 ;  /* 0x0000002600161202 */ /* 0x000fe40000000f00 */
[----:B------:R-:W-:Y:S01]  /*1260*/  @P1 MOV R23, R39 ;  /* 0x0000002700171202 */ /* 0x000fe20000000f00 */
[----:B------:R-:W2:Y:S01]  /*1270*/  LDG.E.128 R68, desc[UR4][R68.64] ;  /* 0x0000000444447981 */ /* 0x000ea2000c1e1d00 */
[----:B------:R-:W-:-:S05]  /*1280*/  @P1 LEA.HI.X R63, R121, UR9, RZ, 0x5, P4 ;  /* 0x00000009793f1c11 */ /* 0x000fca000a0f2cff */
[----:B------:R-:W3:Y:S01]  /*1290*/  @P1 LDG.E.128 R20, desc[UR4][R62.64] ;  /* 0x000000043e141981 */ /* 0x000ee2000c1e1d00 */
[----:B------:R-:W-:Y:S02]  /*12a0*/  @P1 MOV R24, R40 ;  /* 0x0000002800181202 */ /* 0x000fe40000000f00 */
[----:B------:R-:W-:Y:S02]  /*12b0*/  @P1 MOV R25, R41 ;  /* 0x0000002900191202 */ /* 0x000fe40000000f00 */
[----:B------:R-:W-:Y:S02]  /*12c0*/  @P1 MOV R26, R42 ;  /* 0x0000002a001a1202 */ /* 0x000fe40000000f00 */
[----:B------:R-:W-:-:S06]  /*12d0*/  @P1 MOV R27, R43 ;  /* 0x0000002b001b1202 */ /* 0x000fcc0000000f00 */
[----:B------:R-:W4:Y:S01]  /*12e0*/  @P1 LDG.E.128 R24, desc[UR4][R62.64+0x10] ;  /* 0x000010043e181981 */ /* 0x000f22000c1e1d00 */
[----:B------:R-:W-:-:S04]  /*12f0*/  FADD.FTZ R60, RZ, R28 ;  /* 0x0000001cff3c7221 */ /* 0x000fc80000010000 */
[----:B------:R-:W-:-:S04]  /*1300*/  FADD.FTZ R61, R29, R60 ;  /* 0x0000003c1d3d7221 */ /* 0x000fc80000010000 */
[----:B------:R-:W-:-:S04]  /*1310*/  FADD.FTZ R60, R30, R61 ;  /* 0x0000003d1e3c7221 */ /* 0x000fc80000010000 */
[----:B------:R-:W-:-:S04]  /*1320*/  FADD.FTZ R61, R31, R60 ;  /* 0x0000003c1f3d7221 */ /* 0x000fc80000010000 */
[----:B0-----:R-:W-:-:S04]  /*1330*/  FADD.FTZ R64, R32, R61 ;  /* 0x0000003d20407221 */ /* 0x001fc80000010000 */
[----:B------:R-:W-:-:S04]  /*1340*/  FADD.FTZ R61, R33, R64 ;  /* 0x00000040213d7221 */ /* 0x000fc80000010000 */
[----:B------:R-:W-:-:S04]  /*1350*/  FADD.FTZ R64, R34, R61 ;  /* 0x0000003d22407221 */ /* 0x000fc80000010000 */
[----:B------:R-:W-:Y:S01]  /*1360*/  FADD.FTZ R61, R35, R64 ;  /* 0x00000040233d7221 */ /* 0x000fe20000010000 */
[----:B------:R-:W-:Y:S01]  /*1370*/  UMOV UR6, 0xffffffff ;  /* 0xffffffff00067882 */ /* 0x000fe20000000000 */
[----:B--2---:R-:W-:-:S05]  /*1380*/  SHF.L.U32 R60, R68, 0x10, RZ ;  /* 0x00000010443c7819 */ /* 0x004fca00000006ff */
[----:B------:R-:W-:Y:S01]  /*1390*/  FMUL.FTZ R60, R60, R67 ;  /* 0x000000433c3c7220 */ /* 0x000fe20000410000 */
[----:B---3--:R-:W-:-:S05]  /*13a0*/  @P1 MOV R36, R20 ;  /* 0x0000001400241202 */ /* 0x008fca0000000f00 */
[----:B------:R-:W-:Y:S01]  /*13b0*/  @P2 FADD.FTZ R60, R60, R36 ;  /* 0x000000243c3c2221 */ /* 0x000fe20000010000 */
[----:B------:R-:W-:-:S04]  /*13c0*/  FADD.FTZ R36, R44, R61 ;  /* 0x0000003d2c247221 */ /* 0x000fc80000010000 */
[----:B------:R-:W-:-:S04]  /*13d0*/  FADD.FTZ R61, R45, R36 ;  /* 0x000000242d3d7221 */ /* 0x000fc80000010000 */
[----:B------:R-:W-:-:S04]  /*13e0*/  FADD.FTZ R36, R46, R61 ;  /* 0x0000003d2e247221 */ /* 0x000fc80000010000 */
[----:B------:R-:W-:-:S04]  /*13f0*/  FADD.FTZ R61, R47, R36 ;  /* 0x000000242f3d7221 */ /* 0x000fc80000010000 */
[----:B------:R-:W-:-:S04]  /*1400*/  FADD.FTZ R36, R48, R61 ;  /* 0x0000003d30247221 */ /* 0x000fc80000010000 */
[----:B------:R-:W-:-:S04]  /*1410*/  FADD.FTZ R61, R49, R36 ;  /* 0x00000024313d7221 */ /* 0x000fc80000010000 */
[----:B------:R-:W-:Y:S01]  /*1420*/  FADD.FTZ R36, R50, R61 ;  /* 0x0000003d32247221 */ /* 0x000fe20000010000 */
[----:B------:R-:W-:-:S03]  /*1430*/  SHF.L.U32 R64, R70, 0x10, RZ ;  /* 0x0000001046407819 */ /* 0x000fc600000006ff */
[----:B------:R-:W-:Y:S01]  /*1440*/  FADD.FTZ R61, R51, R36 ;  /* 0x00000024333d7221 */ /* 0x000fe20000010000 */
[----:B----4-:R-:W-:-:S03]  /*1450*/  @P1 MOV R40, R24 ;  /* 0x0000001800281202 */ /* 0x010fc60000000f00 */
[----:B------:R-:W-:Y:S01]  /*1460*/  FADD.FTZ R36, R52, R61 ;  /* 0x0000003d34247221 */ /* 0x000fe20000010000 */
[----:B------:R-:W-:Y:S01]  /*1470*/  FMUL.FTZ R64, R64, R67 ;  /* 0x0000004340407220 */ /* 0x000fe20000410000 */
[----:B------:R-:W-:Y:S02]  /*1480*/  SHF.L.U32 R62, R69, 0x10, RZ ;  /* 0x00000010453e7819 */ /* 0x000fe400000006ff */
[----:B------:R-:W-:Y:S01]  /*1490*/  FADD.FTZ R61, R53, R36 ;  /* 0x00000024353d7221 */ /* 0x000fe20000010000 */
[----:B------:R-:W-:Y:S01]  /*14a0*/  PRMT R69, R69, 0x7632, R69 ;  /* 0x0000763245457816 */ /* 0x000fe20000000045 */
[----:B------:R-:W-:Y:S02]  /*14b0*/  @P2 FADD.FTZ R64, R64, R40 ;  /* 0x0000002840402221 */ /* 0x000fe40000010000 */
[----:B------:R-:W-:Y:S01]  /*14c0*/  FADD.FTZ R40, R54, R61 ;  /* 0x0000003d36287221 */ /* 0x000fe20000010000 */
[----:B------:R-:W-:-:S03]  /*14d0*/  SHF.L.U32 R36, R69, 0x10, RZ ;  /* 0x0000001045247819 */ /* 0x000fc600000006ff */
[----:B------:R-:W-:Y:S01]  /*14e0*/  FADD.FTZ R69, R55, R40 ;  /* 0x0000002837457221 */ /* 0x000fe20000010000 */
[----:B------:R-:W-:Y:S01]  /*14f0*/  PRMT R68, R68, 0x7632, R68 ;  /* 0x0000763244447816 */ /* 0x000fe20000000044 */
[-C--:B------:R-:W-:Y:S02]  /*1500*/  FMUL.FTZ R63, R36, R67.reuse ;  /* 0x00000043243f7220 */ /* 0x080fe40000410000 */
[----:B------:R-:W-:Y:S01]  /*1510*/  FADD.FTZ R36, R56, R69 ;  /* 0x0000004538247221 */ /* 0x000fe20000010000 */
[----:B------:R-:W-:Y:S01]  /*1520*/  SHF.L.U32 R68, R68, 0x10, RZ ;  /* 0x0000001044447819 */ /* 0x000fe200000006ff */
[-C--:B------:R-:W-:Y:S01]  /*1530*/  FMUL.FTZ R62, R62, R67.reuse ;  /* 0x000000433e3e7220 */ /* 0x080fe20000410000 */
[----:B------:R-:W-:Y:S01]  /*1540*/  @P1 MOV R38, R22 ;  /* 0x0000001600261202 */ /* 0x000fe20000000f00 */
[----:B------:R-:W-:Y:S01]  /*1550*/  FADD.FTZ R69, R57, R36 ;  /* 0x0000002439457221 */ /* 0x000fe20000010000 */
[C---:B------:R-:W-:Y:S02]  /*1560*/  SHF.L.U32 R66, R71.reuse, 0x10, RZ ;  /* 0x0000001047427819 */ /* 0x040fe400000006ff */
[----:B------:R-:W-:Y:S01]  /*1570*/  PRMT R70, R70, 0x7632, R70 ;  /* 0x0000763246467816 */ /* 0x000fe20000000046 */
[----:B------:R-:W-:Y:S01]  /*1580*/  FMUL.FTZ R61, R68, R67 ;  /* 0x00000043443d7220 */ /* 0x000fe20000410000 */
[----:B------:R-:W-:-:S02]  /*1590*/  PRMT R71, R71, 0x7632, R71 ;  /* 0x0000763247477816 */ /* 0x000fc40000000047 */
[----:B------:R-:W-:Y:S01]  /*15a0*/  @P1 MOV R37, R21 ;  /* 0x0000001500251202 */ /* 0x000fe20000000f00 */
[----:B------:R-:W-:Y:S01]  /*15b0*/  FADD.FTZ R36, R58, R69 ;  /* 0x000000453a247221 */ /* 0x000fe20000010000 */
[----:B------:R-:W-:Y:S01]  /*15c0*/  @P2 FADD.FTZ R62, R62, R38 ;  /* 0x000000263e3e2221 */ /* 0x000fe20000010000 */
[----:B------:R-:W-:Y:S02]  /*15d0*/  SHF.L.U32 R70, R70, 0x10, RZ ;  /* 0x0000001046467819 */ /* 0x000fe400000006ff */
[----:B------:R-:W-:Y:S01]  /*15e0*/  SHF.L.U32 R38, R71, 0x10, RZ ;  /* 0x0000001047267819 */ /* 0x000fe200000006ff */
[----:B------:R-:W-:Y:S01]  /*15f0*/  @P2 FADD.FTZ R61, R61, R37 ;  /* 0x000000253d3d2221 */ /* 0x000fe20000010000 */
[----:B------:R-:W-:Y:S01]  /*1600*/  FADD.FTZ R37, R59, R36 ;  /* 0x000000243b257221 */ /* 0x000fe20000010000 */
[----:B------:R-:W-:Y:S01]  /*1610*/  @P1 MOV R42, R26 ;  /* 0x0000001a002a1202 */ /* 0x000fe20000000f00 */
[-C--:B------:R-:W-:Y:S01]  /*1620*/  FMUL.FTZ R66, R66, R67.reuse ;  /* 0x0000004342427220 */ /* 0x080fe20000410000 */
[----:B------:R-:W-:Y:S01]  /*1630*/  FMUL.FTZ R65, R70, R67 ;  /* 0x0000004346417220 */ /* 0x000fe20000410000 */
[----:B------:R-:W-:Y:S01]  /*1640*/  @P1 MOV R39, R23 ;  /* 0x0000001700271202 */ /* 0x000fe20000000f00 */
[----:B------:R-:W-:Y:S01]  /*1650*/  FMUL.FTZ R67, R38, R67 ;  /* 0x0000004326437220 */ /* 0x000fe20000410000 */
[----:B------:R-:W-:-:S02]  /*1660*/  @P1 MOV R41, R25 ;  /* 0x0000001900291202 */ /* 0x000fc40000000f00 */
[----:B------:R-:W-:Y:S01]  /*1670*/  @P1 MOV R43, R27 ;  /* 0x0000001b002b1202 */ /* 0x000fe20000000f00 */
[----:B------:R-:W-:Y:S01]  /*1680*/  FADD.FTZ R38, R60, R37 ;  /* 0x000000253c267221 */ /* 0x000fe20000010000 */
[----:B------:R-:W-:Y:S01]  /*1690*/  LEA R36, P4, R121, UR10, 0x5 ;  /* 0x0000000a79247c11 */ /* 0x000fe2000f8828ff */
[----:B------:R-:W-:Y:S01]  /*16a0*/  @P2 FADD.FTZ R66, R66, R42 ;  /* 0x0000002a42422221 */ /* 0x000fe20000010000 */
[----:B------:R-:W-:Y:S01]  /*16b0*/  @P2 FADD.FTZ R63, R63, R39 ;  /* 0x000000273f3f2221 */ /* 0x000fe20000010000 */
[----:B------:R-:W-:Y:S01]  /*16c0*/  @P2 FADD.FTZ R65, R65, R41 ;  /* 0x0000002941412221 */ /* 0x000fe20000010000 */
[----:B------:R-:W-:Y:S01]  /*16d0*/  LEA.HI.X R37, R121, UR11, RZ, 0x5, P4 ;  /* 0x0000000b79257c11 */ /* 0x000fe2000a0f2cff */
[----:B------:R-:W-:Y:S01]  /*16e0*/  @P2 FADD.FTZ R67, R67, R43 ;  /* 0x0000002b43432221 */ /* 0x000fe20000010000 */
[----:B------:R-:W-:-:S03]  /*16f0*/  FADD.FTZ R39, R61, R38 ;  /* 0x000000263d277221 */ /* 0x000fc60000010000 */
[----:B------:R0:W-:Y:S01]  /*1700*/  STG.E.128 desc[UR4][R36.64], R60 ;  /* 0x0000003c24007986 */ /* 0x0001e2000c101d04 */
[----:B------:R-:W-:-:S03]  /*1710*/  FADD.FTZ R38, R62, R39 ;  /* 0x000000273e267221 */ /* 0x000fc60000010000 */
[----:B------:R0:W-:Y:S01]  /*1720*/  STG.E.128 desc[UR4][R36.64+0x10], R64 ;  /* 0x0000104024007986 */ /* 0x0001e2000c101d04 */
[----:B------:R-:W-:-:S04]  /*1730*/  FADD.FTZ R39, R63, R38 ;  /* 0x000000263f277221 */ /* 0x000fc80000010000 */
[----:B------:R-:W-:-:S04]  /*1740*/  FADD.FTZ R38, R64, R39 ;  /* 0x0000002740267221 */ /* 0x000fc80000010000 */
[----:B------:R-:W-:-:S04]  /*1750*/  FADD.FTZ R39, R65, R38 ;  /* 0x0000002641277221 */ /* 0x000fc80000010000 */
[----:B------:R-:W-:Y:S01]  /*1760*/  FADD.FTZ R38, R66, R39 ;  /* 0x0000002742267221 */ /* 0x000fe20000010000 */
[----:B------:R-:W-:-:S03]  /*1770*/  ISETP.NE.AND P1, PT, R118, RZ, PT ;  /* 0x000000ff7600720c */ /* 0x000fc60003f25270 */
[----:B------:R-:W-:Y:S01]  /*1780*/  FADD.FTZ R41, R67, R38 ;  /* 0x0000002643297221 */ /* 0x000fe20000010000 */
[----:B0-----:R-:W-:Y:S09]  /*1790*/  BRA.DIV UR6, `(.L_x_9720) ;  /* 0x0000000e068c7947 */ /* 0x001ff2000b800000 */
        /* <DEDUP_REMOVED lines=13> */
[----:B------:R-:W-:-:S03]  /*1870*/  FADD.FTZ R37, R29, -R41 ;  /* 0x800000291d257221 */ /* 0x000fc60000010000 */
        /* <DEDUP_REMOVED lines=71> */
.L_x_9733:
[----:B------:R-:W2:Y:S01]  /*1cf0*/  @!P1 LDC.64 R36, c[0x0][0x250] ;  /* 0x00009400ff249b82 */ /* 0x000ea20000000a00 */
[C---:B------:R-:W-:Y:S01]  /*1d00*/  FMUL.FTZ R43, R41.reuse, R41 ;  /* 0x00000029292b7220 */ /* 0x040fe20000410000 */
[----:B-1----:R-:W-:Y:S01]  /*1d10*/  FADD.FTZ R42, R68, R71 ;  /* 0x00000047442a7221 */ /* 0x002fe20000010000 */
[----:B------:R-:W-:-:S03]  /*1d20*/  FSEL R38, R41, RZ, !P3 ;  /* 0x000000ff29267208 */ /* 0x000fc60005800000 */
[----:B------:R-:W-:Y:S01]  /*1d30*/  FSEL R43, R43, RZ, P3 ;  /* 0x000000ff2b2b7208 */ /* 0x000fe20001800000 */
[----:B------:R-:W-:Y:S01]  /*1d40*/  FFMA.FTZ R42, R42, R39, UR12 ;  /* 0x0000000c2a2a7e23 */ /* 0x000fe20008010027 */
[--C-:B------:R-:W-:Y:S01]  /*1d50*/  FADD.FTZ R39, R32, -R38.reuse ;  /* 0x8000002620277221 */ /* 0x100fe20000010000 */
[--C-:B------:R-:W-:Y:S01]  /*1d60*/  FADD.FTZ R40, R33, -R38.reuse ;  /* 0x8000002621287221 */ /* 0x100fe20000010000 */
[--C-:B------:R-:W-:Y:S01]  /*1d70*/  FADD.FTZ R28, R28, -R38.reuse ;  /* 0x800000261c1c7221 */ /* 0x100fe20000010000 */
[----:B------:R-:W1:Y:S01]  /*1d80*/  @!P1 LDC.64 R32, c[0x0][0x258] ;  /* 0x00009600ff209b82 */ /* 0x000e620000000a00 */
[--C-:B------:R-:W-:Y:S01]  /*1d90*/  FADD.FTZ R35, R35, -R38.reuse ;  /* 0x8000002623237221 */ /* 0x100fe20000010000 */
[--C-:B------:R-:W-:Y:S01]  /*1da0*/  FADD.FTZ R29, R29, -R38.reuse ;  /* 0x800000261d1d7221 */ /* 0x100fe20000010000 */
[--C-:B------:R-:W-:Y:S01]  /*1db0*/  FADD.FTZ R34, R34, -R38.reuse ;  /* 0x8000002622227221 */ /* 0x100fe20000010000 */
[--C-:B------:R-:W-:Y:S01]  /*1dc0*/  FADD.FTZ R30, R30, -R38.reuse ;  /* 0x800000261e1e7221 */ /* 0x100fe20000010000 */
[--C-:B------:R-:W-:Y:S01]  /*1dd0*/  FADD.FTZ R31, R31, -R38.reuse ;  /* 0x800000261f1f7221 */ /* 0x100fe20000010000 */
[--C-:B------:R-:W-:Y:S01]  /*1de0*/  FADD.FTZ R50, R50, -R38.reuse ;  /* 0x8000002632327221 */ /* 0x100fe20000010000 */
[--C-:B------:R-:W-:Y:S01]  /*1df0*/  FADD.FTZ R51, R51, -R38.reuse ;  /* 0x8000002633337221 */ /* 0x100fe20000010000 */
[--C-:B------:R-:W-:Y:S01]  /*1e00*/  FADD.FTZ R58, R58, -R38.reuse ;  /* 0x800000263a3a7221 */ /* 0x100fe20000010000 */
[--C-:B0-----:R-:W-:Y:S01]  /*1e10*/  FADD.FTZ R68, R59, -R38.reuse ;  /* 0x800000263b447221 */ /* 0x101fe20000010000 */
[--C-:B------:R-:W-:Y:S01]  /*1e20*/  FADD.FTZ R46, R46, -R38.reuse ;  /* 0x800000262e2e7221 */ /* 0x100fe20000010000 */
[--C-:B------:R-:W-:Y:S01]  /*1e30*/  FADD.FTZ R47, R47, -R38.reuse ;  /* 0x800000262f2f7221 */ /* 0x100fe20000010000 */
[----:B------:R-:W-:Y:S01]  /*1e40*/  FADD.FTZ R54, R54, -R38 ;  /* 0x8000002636367221 */ /* 0x000fe20000010000 */
[----:B--2---:R-:W-:-:S04]  /*1e50*/  @!P1 IMAD.WIDE R36, R116, 0x4, R36 ;  /* 0x0000000474249825 */ /* 0x004fc800078e0224 */
[--C-:B------:R-:W-:Y:S01]  /*1e60*/  FADD.FTZ R44, R44, -R38.reuse ;  /* 0x800000262c2c7221 */ /* 0x100fe20000010000 */
[--C-:B------:R-:W-:Y:S01]  /*1e70*/  FADD.FTZ R45, R45, -R38.reuse ;  /* 0x800000262d2d7221 */ /* 0x100fe20000010000 */
[--C-:B------:R-:W-:Y:S01]  /*1e80*/  FADD.FTZ R56, R56, -R38.reuse ;  /* 0x8000002638387221 */ /* 0x100fe20000010000 */
[--C-:B------:R-:W-:Y:S01]  /*1e90*/  FADD.FTZ R48, R48, -R38.reuse ;  /* 0x8000002630307221 */ /* 0x100fe20000010000 */
[----:B------:R0:W-:Y:S01]  /*1ea0*/  @!P1 STG.E desc[UR4][R36.64], R41 ;  /* 0x0000002924009986 */ /* 0x0001e2000c101904 */
[--C-:B------:R-:W-:Y:S01]  /*1eb0*/  FADD.FTZ R49, R49, -R38.reuse ;  /* 0x8000002631317221 */ /* 0x100fe20000010000 */
[--C-:B------:R-:W-:Y:S01]  /*1ec0*/  FADD.FTZ R52, R52, -R38.reuse ;  /* 0x8000002634347221 */ /* 0x100fe20000010000 */
[--C-:B------:R-:W-:Y:S01]  /*1ed0*/  FADD.FTZ R53, R53, -R38.reuse ;  /* 0x8000002635357221 */ /* 0x100fe20000010000 */
[--C-:B------:R-:W-:Y:S01]  /*1ee0*/  FADD.FTZ R60, R60, -R38.reuse ;  /* 0x800000263c3c7221 */ /* 0x100fe20000010000 */
[----:B------:R-:W-:Y:S01]  /*1ef0*/  FADD.FTZ R70, R61, -R38 ;  /* 0x800000263d467221 */ /* 0x000fe20000010000 */
[----:B-1----:R-:W-:-:S04]  /*1f00*/  @!P1 IMAD.WIDE R32, R116, 0x4, R32 ;  /* 0x0000000474209825 */ /* 0x002fc800078e0220 */
[--C-:B------:R-:W-:Y:S01]  /*1f10*/  FADD.FTZ R62, R62, -R38.reuse ;  /* 0x800000263e3e7221 */ /* 0x100fe20000010000 */
[--C-:B------:R-:W-:Y:S01]  /*1f20*/  FADD.FTZ R124, R63, -R38.reuse ;  /* 0x800000263f7c7221 */ /* 0x100fe20000010000 */
[--C-:B------:R-:W-:Y:S01]  /*1f30*/  FADD.FTZ R64, R64, -R38.reuse ;  /* 0x8000002640407221 */ /* 0x100fe20000010000 */
[--C-:B------:R-:W-:Y:S01]  /*1f40*/  FADD.FTZ R65, R65, -R38.reuse ;  /* 0x8000002641417221 */ /* 0x100fe20000010000 */
[--C-:B------:R-:W-:Y:S01]  /*1f50*/  FADD.FTZ R66, R66, -R38.reuse ;  /* 0x8000002642427221 */ /* 0x100fe20000010000 */
[----:B0-----:R-:W-:Y:S01]  /*1f60*/  FADD.FTZ R37, R42, R43 ;  /* 0x0000002b2a257221 */ /* 0x001fe20000010000 */
[--C-:B------:R-:W-:Y:S01]  /*1f70*/  FADD.FTZ R36, R55, -R38.reuse ;  /* 0x8000002637247221 */ /* 0x100fe20000010000 */
[--C-:B------:R-:W-:Y:S01]  /*1f80*/  FADD.FTZ R42, R57, -R38.reuse ;  /* 0x80000026392a7221 */ /* 0x100fe20000010000 */
[----:B------:R-:W-:-:S03]  /*1f90*/  FADD.FTZ R38, R67, -R38 ;  /* 0x8000002643267221 */ /* 0x000fc60000010000 */
[----:B------:R-:W0:Y:S02]  /*1fa0*/  MUFU.RSQ R37, R37 ;  /* 0x0000002500257308 */ /* 0x000e240000001400 */
[C---:B0-----:R-:W-:Y:S01]  /*1fb0*/  FMUL.FTZ R41, R37.reuse, R28 ;  /* 0x0000001c25297220 */ /* 0x041fe20000410000 */
[C---:B------:R-:W-:Y:S01]  /*1fc0*/  FMUL.FTZ R35, R37.reuse, R35 ;  /* 0x0000002325237220 */ /* 0x040fe20000410000 */
[C---:B------:R-:W-:Y:S01]  /*1fd0*/  FMUL.FTZ R28, R37.reuse, R29 ;  /* 0x0000001d251c7220 */ /* 0x040fe20000410000 */
[C---:B------:R-:W-:Y:S01]  /*1fe0*/  FMUL.FTZ R40, R37.reuse, R40 ;  /* 0x0000002825287220 */ /* 0x040fe20000410000 */
[C---:B------:R-:W-:Y:S01]  /*1ff0*/  FMUL.FTZ R43, R37.reuse, R34 ;  /* 0x00000022252b7220 */ /* 0x040fe20000410000 */
[C---:B------:R-:W-:Y:S01]  /*2000*/  FMUL.FTZ R29, R37.reuse, R30 ;  /* 0x0000001e251d7220 */ /* 0x040fe20000410000 */
[----:B------:R-:W-:Y:S01]  /*2010*/  FMUL.FTZ R31, R37, R31 ;  /* 0x0000001f251f7220 */ /* 0x000fe20000410000 */
        /* <DEDUP_REMOVED lines=11> */
[----:B------:R-:W-:Y:S01]  /*20d0*/  LEA R34, P2, R122, UR14, 0x4 ;  /* 0x0000000e7a227c11 */ /* 0x000fe2000f8420ff */
[C---:B------:R-:W-:Y:S01]  /*20e0*/  FMUL.FTZ R58, R37.reuse, R58 ;  /* 0x0000003a253a7220 */ /* 0x040fe20000410000 */
[----:B------:R-:W-:Y:S01]  /*20f0*/  F2FP.BF16.F32.PACK_AB R29, R40, R29 ;  /* 0x0000001d281d723e */ /* 0x000fe200000010ff */
[----:B------:R-:W-:Y:S01]  /*2100*/  FMUL.FTZ R40, R37, R51 ;  /* 0x0000003325287220 */ /* 0x000fe20000410000 */
[----:B------:R-:W-:Y:S01]  /*2110*/  F2FP.BF16.F32.PACK_AB R30, R35, R30 ;  /* 0x0000001e231e723e */ /* 0x000fe200000010ff */
[----:B------:R-:W-:Y:S01]  /*2120*/  FFMA.FTZ R39, R39, R5, R72 ;  /* 0x0000000527277223 */ /* 0x000fe20000010048 */
[----:B------:R-:W-:Y:S01]  /*2130*/  F2FP.BF16.F32.PACK_AB R28, R28, R41 ;  /* 0x000000291c1c723e */ /* 0x000fe200000010ff */
[----:B------:R-:W-:Y:S01]  /*2140*/  FFMA.FTZ R40, R40, R106, R89 ;  /* 0x0000006a28287223 */ /* 0x000fe20000010059 */
[----:B------:R-:W-:Y:S01]  /*2150*/  LEA.HI.X R35, R122, UR15, RZ, 0x4, P2 ;  /* 0x0000000f7a237c11 */ /* 0x000fe200090f24ff */
[C---:B------:R-:W-:Y:S01]  /*2160*/  FMUL.FTZ R68, R37.reuse, R68 ;  /* 0x0000004425447220 */ /* 0x040fe20000410000 */
[----:B------:R0:W-:Y:S01]  /*2170*/  @!P1 STG.E desc[UR4][R32.64], R37 ;  /* 0x0000002520009986 */ /* 0x0001e2000c101904 */
[----:B------:R-:W-:Y:S01]  /*2180*/  FFMA.FTZ R58, R58, R0, R17 ;  /* 0x000000003a3a7223 */ /* 0x000fe20000010011 */
[C---:B------:R-:W-:Y:S01]  /*2190*/  FMUL.FTZ R46, R37.reuse, R46 ;  /* 0x0000002e252e7220 */ /* 0x040fe20000410000 */
[C---:B------:R-:W-:Y:S01]  /*21a0*/  FMUL.FTZ R47, R37.reuse, R47 ;  /* 0x0000002f252f7220 */ /* 0x040fe20000410000 */
[----:B------:R1:W-:Y:S01]  /*21b0*/  STG.E.128 desc[UR4][R34.64], R28 ;  /* 0x0000001c22007986 */ /* 0x0003e2000c101d04 */
[C---:B------:R-:W-:Y:S01]  /*21c0*/  FMUL.FTZ R54, R37.reuse, R54 ;  /* 0x0000003625367220 */ /* 0x040fe20000410000 */
[C---:B------:R-:W-:Y:S01]  /*21d0*/  FMUL.FTZ R36, R37.reuse, R36 ;  /* 0x0000002425247220 */ /* 0x040fe20000410000 */
[C---:B------:R-:W-:Y:S01]  /*21e0*/  FMUL.FTZ R44, R37.reuse, R44 ;  /* 0x0000002c252c7220 */ /* 0x040fe20000410000 */
[C---:B------:R-:W-:Y:S01]  /*21f0*/  FMUL.FTZ R45, R37.reuse, R45 ;  /* 0x0000002d252d7220 */ /* 0x040fe20000410000 */
[C---:B------:R-:W-:Y:S01]  /*2200*/  FMUL.FTZ R56, R37.reuse, R56 ;  /* 0x0000003825387220 */ /* 0x040fe20000410000 */
[C---:B------:R-:W-:Y:S01]  /*2210*/  FMUL.FTZ R42, R37.reuse, R42 ;  /* 0x0000002a252a7220 */ /* 0x040fe20000410000 */
[C---:B------:R-:W-:Y:S01]  /*2220*/  FMUL.FTZ R48, R37.reuse, R48 ;  /* 0x0000003025307220 */ /* 0x040fe20000410000 */
[----:B0-----:R-:W-:Y:S01]  /*2230*/  FFMA.FTZ R33, R68, R104, R93 ;  /* 0x0000006844217223 */ /* 0x001fe2000001005d */
        /* <DEDUP_REMOVED lines=9> */
[----:B-1----:R-:W-:Y:S01]  /*22d0*/  F2FP.BF16.F32.PACK_AB R31, R40, R39 ;  /* 0x00000027281f723e */ /* 0x002fe200000010ff */
[----:B------:R-:W-:Y:S01]  /*22e0*/  FMUL.FTZ R66, R37, R66 ;  /* 0x0000004225427220 */ /* 0x000fe20000410000 */
[----:B------:R-:W0:Y:S01]  /*22f0*/  LDC.64 R40, c[0x0][0x210] ;  /* 0x00008400ff287b82 */ /* 0x000e220000000a00 */
[----:B------:R-:W-:Y:S01]  /*2300*/  F2FP.BF16.F32.PACK_AB R35, R33, R58 ;  /* 0x0000003a2123723e */ /* 0x000fe200000010ff */
        /* <DEDUP_REMOVED lines=29> */
[----:B------:R-:W-:Y:S02]  /*24e0*/  LEA.HI.X R47, R119, UR15, RZ, 0x4, P1 ;  /* 0x0000000f772f7c11 */ /* 0x000fe400088f24ff */
[----:B------:R-:W-:Y:S02]  /*24f0*/  F2FP.BF16.F32.PACK_AB R32, R53, R32 ;  /* 0x000000203520723e */ /* 0x000fe400000010ff */
[----:B------:R-:W-:Y:S01]  /*2500*/  F2FP.BF16.F32.PACK_AB R39, R38, R39 ;  /* 0x000000272627723e */ /* 0x000fe200000010ff */
[----:B------:R1:W-:Y:S01]  /*2510*/  STG.E.128 desc[UR4][R46.64], R28 ;  /* 0x0000001c2e007986 */ /* 0x0003e2000c101d04 */
[----:B------:R-:W-:Y:S02]  /*2520*/  LEA.HI.X R45, R120, UR15, RZ, 0x4, P2 ;  /* 0x0000000f782d7c11 */ /* 0x000fe400090f24ff */
        /* <DEDUP_REMOVED lines=10> */
.L_x_9720:
[----:B------:R-:W-:Y:S01]  /*25d0*/  BSSY B0, `(.L_x_9722) ;  /* 0x0000008000007945 */ /* 0x000fe20003800000 */
[----:B------:R-:W-:Y:S02]  /*25e0*/  MOV R123, R41 ;  /* 0x00000029007b7202 */ /* 0x000fe40000000f00 */
[----:B------:R-:W-:Y:S02]  /*25f0*/  MOV R37, 0x1 ;  /* 0x0000000100257802 */ /* 0x000fe40000000f00 */
[----:B------:R-:W-:Y:S02]  /*2600*/  MOV R38, 0x1f ;  /* 0x0000001f00267802 */ /* 0x000fe40000000f00 */
[----:B------:R-:W-:-:S07]  /*2610*/  MOV R40, 0xffffffff ;  /* 0xffffffff00287802 */ /* 0x000fce0000000f00 */
[----:B------:R-:W-:Y:S05]  /*2620*/  WARPSYNC.COLLECTIVE R40, `(.L_x_9723) ;  /* 0x0000000028087348 */ /* 0x000fea0003c00000 */
[----:B------:R0:W1:Y:S02]  /*2630*/  SHFL.BFLY P2, R71, R123, R37, R38 ;  /* 0x0c0000257b477389 */ /* 0x0000640000040026 */
[----:B01----:R-:W-:Y:S01]  /*2640*/  ENDCOLLECTIVE ;  /* 0x000000000000791b */ /* 0x003fe20003800000 */
.L_x_9723:
[----:B------:R-:W-:Y:S05]  /*2650*/  BSYNC B0 ;  /* 0x0000000000007941 */ /* 0x000fea0003800000 */
.L_x_9722:
        /* <DEDUP_REMOVED lines=9> */
.L_x_9724:
[----:B------:R-:W-:Y:S01]  /*26f0*/  HFMA2.MMA R37, -RZ, RZ, 0, 2.384185791015625e-07 ;  /* 0x00000004ff257435 */ /* 0x000fe200000001ff */
[----:B------:R-:W-:-:S05]  /*2700*/  MOV R39, R71 ;  /* 0x0000004700277202 */ /* 0x000fca0000000f00 */
[----:B------:R-:W-:-:S05]  /*2710*/  FADD.FTZ R43, R42, R39 ;  /* 0x000000272a2b7221 */ /* 0x000fca0000010000 */
[----:B------:R-:W-:-:S07]  /*2720*/  MOV R123, R43 ;  /* 0x0000002b007b7202 */ /* 0x000fce0000000f00 */
[----:B------:R-:W-:Y:S05]  /*2730*/  WARPSYNC.COLLECTIVE R40, `(.L_x_9725) ;  /* 0x0000000028087348 */ /* 0x000fea0003c00000 */
[----:B------:R0:W1:Y:S02]  /*2740*/  SHFL.BFLY P2, R71, R123, R37, R38 ;  /* 0x0c0000257b477389 */ /* 0x0000640000040026 */
[----:B01----:R-:W-:Y:S01]  /*2750*/  ENDCOLLECTIVE ;  /* 0x000000000000791b */ /* 0x003fe20003800000 */
.L_x_9725:
[----:B------:R-:W-:Y:S01]  /*2760*/  HFMA2.MMA R37, -RZ, RZ, 0, 4.76837158203125e-07 ;  /* 0x00000008ff257435 */ /* 0x000fe200000001ff */
[----:B------:R-:W-:-:S05]  /*2770*/  MOV R36, R71 ;  /* 0x0000004700247202 */ /* 0x000fca0000000f00 */
[----:B------:R-:W-:-:S05]  /*2780*/  FADD.FTZ R68, R43, R36 ;  /* 0x000000242b447221 */ /* 0x000fca0000010000 */
[----:B------:R-:W-:-:S07]  /*2790*/  MOV R123, R68 ;  /* 0x00000044007b7202 */ /* 0x000fce0000000f00 */
[----:B------:R-:W-:Y:S05]  /*27a0*/  WARPSYNC.COLLECTIVE R40, `(.L_x_9726) ;  /* 0x0000000028087348 */ /* 0x000fea0003c00000 */
[----:B------:R0:W1:Y:S02]  /*27b0*/  SHFL.BFLY P2, R71, R123, R37, R38 ;  /* 0x0c0000257b477389 */ /* 0x0000640000040026 */
[----:B01----:R-:W-:Y:S01]  /*27c0*/  ENDCOLLECTIVE ;  /* 0x000000000000791b */ /* 0x003fe20003800000 */
.L_x_9726:
        /* <DEDUP_REMOVED lines=8> */
.L_x_9727:
        /* <DEDUP_REMOVED lines=67> */
[----:B------:R-:W-:-:S04]  /*2c80*/  HFMA2.MMA R37, -RZ, RZ, 0, 5.9604644775390625e-08 ;  /* 0x00000001ff257435 */ /* 0x000fc800000001ff */
[----:B------:R-:W-:-:S07]  /*2c90*/  MOV R123, R36 ;  /* 0x00000024007b7202 */ /* 0x000fce0000000f00 */
[----:B------:R-:W-:Y:S05]  /*2ca0*/  WARPSYNC.COLLECTIVE R40, `(.L_x_9728) ;  /* 0x0000000028087348 */ /* 0x000fea0003c00000 */
[----:B------:R0:W1:Y:S02]  /*2cb0*/  SHFL.BFLY P2, R71, R123, R37, R38 ;  /* 0x0c0000257b477389 */ /* 0x0000640000040026 */
[----:B01----:R-:W-:Y:S01]  /*2cc0*/  ENDCOLLECTIVE ;  /* 0x000000000000791b */ /* 0x003fe20003800000 */
.L_x_9728:
[----:B------:R-:W-:Y:S01]  /*2cd0*/  HFMA2.MMA R37, -RZ, RZ, 0, 1.1920928955078125e-07 ;  /* 0x00000002ff257435 */ /* 0x000fe200000001ff */
[----:B------:R-:W-:-:S05]  /*2ce0*/  MOV R43, R71 ;  /* 0x00000047002b7202 */ /* 0x000fca0000000f00 */
[----:B------:R-:W-:-:S05]  /*2cf0*/  FADD.FTZ R43, R36, R43 ;  /* 0x0000002b242b7221 */ /* 0x000fca0000010000 */
[----:B------:R-:W-:-:S07]  /*2d00*/  MOV R123, R43 ;  /* 0x0000002b007b7202 */ /* 0x000fce0000000f00 */
[----:B------:R-:W-:Y:S05]  /*2d10*/  WARPSYNC.COLLECTIVE R40, `(.L_x_9729) ;  /* 0x0000000028087348 */ /* 0x000fea0003c00000 */
[----:B------:R0:W1:Y:S02]  /*2d20*/  SHFL.BFLY P2, R71, R123, R37, R38 ;  /* 0x0c0000257b477389 */ /* 0x0000640000040026 */
[----:B01----:R-:W-:Y:S01]  /*2d30*/  ENDCOLLECTIVE ;  /* 0x000000000000791b */ /* 0x003fe20003800000 */
.L_x_9729:
[----:B------:R-:W-:Y:S01]  /*2d40*/  HFMA2.MMA R37, -RZ, RZ, 0, 2.384185791015625e-07 ;  /* 0x00000004ff257435 */ /* 0x000fe200000001ff */
[----:B------:R-:W-:-:S05]  /*2d50*/  MOV R42, R71 ;  /* 0x00000047002a7202 */ /* 0x000fca0000000f00 */
[----:B------:R-:W-:-:S05]  /*2d60*/  FADD.FTZ R42, R43, R42 ;  /* 0x0000002a2b2a7221 */ /* 0x000fca0000010000 */
[----:B------:R-:W-:-:S07]  /*2d70*/  MOV R123, R42 ;  /* 0x0000002a007b7202 */ /* 0x000fce0000000f00 */
[----:B------:R-:W-:Y:S05]  /*2d80*/  WARPSYNC.COLLECTIVE R40, `(.L_x_9730) ;  /* 0x0000000028087348 */ /* 0x000fea0003c00000 */
[----:B------:R0:W1:Y:S02]  /*2d90*/  SHFL.BFLY P2, R71, R123, R37, R38 ;  /* 0x0c0000257b477389 */ /* 0x0000640000040026 */
[----:B01----:R-:W-:Y:S01]  /*2da0*/  ENDCOLLECTIVE ;  /* 0x000000000000791b */ /* 0x003fe20003800000 */
.L_x_9730:
[----:B------:R-:W-:Y:S01]  /*2db0*/  HFMA2.MMA R37, -RZ, RZ, 0, 4.76837158203125e-07 ;  /* 0x00000008ff257435 */ /* 0x000fe200000001ff */
[----:B------:R-:W-:-:S05]  /*2dc0*/  MOV R69, R71 ;  /* 0x0000004700457202 */ /* 0x000fca0000000f00 */
[----:B------:R-:W-:-:S05]  /*2dd0*/  FADD.FTZ R69, R42, R69 ;  /* 0x000000452a457221 */ /* 0x000fca0000010000 */
[----:B------:R-:W-:-:S07]  /*2de0*/  MOV R123, R69 ;  /* 0x00000045007b7202 */ /* 0x000fce0000000f00 */
[----:B------:R-:W-:Y:S05]  /*2df0*/  WARPSYNC.COLLECTIVE R40, `(.L_x_9731) ;  /* 0x0000000028087348 */ /* 0x000fea0003c00000 */
[----:B------:R0:W1:Y:S02]  /*2e00*/  SHFL.BFLY P2, R71, R123, R37, R38 ;  /* 0x0c0000257b477389 */ /* 0x0000640000040026 */
[----:B01----:R-:W-:Y:S01]  /*2e10*/  ENDCOLLECTIVE ;  /* 0x000000000000791b */ /* 0x003fe20003800000 */
.L_x_9731:
[----:B------:R-:W-:Y:S01]  /*2e20*/  HFMA2.MMA R37, -RZ, RZ, 0, 9.5367431640625e-07 ;  /* 0x00000010ff257435 */ /* 0x000fe200000001ff */
[----:B------:R-:W-:-:S05]  /*2e30*/  MOV R68, R71 ;  /* 0x0000004700447202 */ /* 0x000fca0000000f00 */
[----:B------:R-:W-:-:S05]  /*2e40*/  FADD.FTZ R68, R69, R68 ;  /* 0x0000004445447221 */ /* 0x000fca0000010000 */
[----:B------:R-:W-:-:S07]  /*2e50*/  MOV R123, R68 ;  /* 0x00000044007b7202 */ /* 0x000fce0000000f00 */
[----:B------:R-:W-:Y:S05]  /*2e60*/  WARPSYNC.COLLECTIVE R40, `(.L_x_9732) ;  /* 0x0000000028087348 */ /* 0x000fea0003c00000 */
[----:B------:R0:W1:Y:S02]  /*2e70*/  SHFL.BFLY P2, R71, R123, R37, R38 ;  /* 0x0c0000257b477389 */ /* 0x0000640000040026 */
[----:B01----:R-:W-:Y:S01]  /*2e80*/  ENDCOLLECTIVE ;  /* 0x000000000000791b */ /* 0x003fe20003800000 */
.L_x_9732:
[----:B------:R-:W-:Y:S05]  /*2e90*/  BRA `(.L_x_9733) ;  /* 0xffffffec00947947 */ /* 0x000fea000383ffff */
.L_x_9734:
        /* <DEDUP_REMOVED lines=14> */
.L_x_30463:


//--------------------- .text._ZN10layer_norm13ln_fwd_kernelINS_13Kernel_traitsI13__nv_bfloat16S2_fS2_fjLj1024ELj1ELj4ELj1ELj16ENS_18Kernel_traits_baseILj1024ES2_S2_fS2_fjLj128EEEEELb0ELb0ELb1ELb0EEEvNS_9FwdParamsE --------------------------
	.section	.text._ZN10layer_norm13ln_fwd_kernelINS_13Kernel_traitsI13__nv_bfloat16S2_fS2_fjLj1024ELj1ELj4ELj1ELj16ENS_18Kernel_traits_baseILj1024ES2_S2_fS2_fjLj128EEEEELb0ELb0ELb1ELb0EEEvNS_9FwdParamsE,"ax",@progbits
	.align	128
        .global         _ZN10layer_norm13ln_fwd_kernelINS_13Kernel_traitsI13__nv_bfloat16S2_fS2_fjLj1024ELj1ELj4ELj1ELj16ENS_18Kernel_traits_baseILj1024ES2_S2_fS2_fjLj128EEEEELb0ELb0ELb1ELb0EEEvNS_9FwdParamsE
        .type           _ZN10layer_norm13ln_fwd_kernelINS_13Kernel_traitsI13__nv_bfloat16S2_fS2_fjLj1024ELj1ELj4ELj1ELj16ENS_18Kernel_traits_baseILj1024ES2_S2_fS2_fjLj128EEEEELb0ELb0ELb1ELb0EEEvNS_9FwdParamsE,@function
        .size           _ZN10layer_norm13ln_fwd_kernelINS_13Kernel_traitsI13__nv_bfloat16S2_fS2_fjLj1024ELj1ELj4ELj1ELj16ENS_18Kernel_traits_baseILj1024ES2_S2_fS2_fjLj128EEEEELb0ELb0ELb1ELb0EEEvNS_9FwdParamsE,(.L_x_30464 - _ZN10layer_norm13ln_fwd_kernelINS_13Kernel_traitsI13__nv_bfloat16S2_fS2_fjLj1024ELj1ELj4ELj1ELj16ENS_18Kernel_traits_baseILj1024ES2_S2_fS2_fjLj128EEEEELb0ELb0ELb1ELb0EEEvNS_9FwdParamsE)
        .other          _ZN10layer_norm13ln_fwd_kernelINS_13Kernel_traitsI13__nv_bfloat16S2_fS2_fjLj1024ELj1ELj4ELj1ELj16ENS_18Kernel_traits_baseILj1024ES2_S2_fS2_fjLj128EEEEELb0ELb0ELb1ELb0EEEvNS_9FwdParamsE,@"STO_CUDA_ENTRY STV_DEFAULT"
_ZN10layer_norm13ln_fwd_kernelINS_13Kernel_traitsI13__nv_bfloat16S2_fS2_fjLj1024ELj1ELj4ELj1ELj16ENS_18Kernel_traits_baseILj1024ES2_S2_fS2_fjLj128EEEEELb0ELb0ELb1ELb0EEEvNS_9FwdParamsE:
.text._ZN10layer_norm13ln_fwd_kernelINS_13Kernel_traitsI13__nv_bfloat16S2_fS2_fjLj1024ELj1ELj4ELj1ELj16ENS_18Kernel_traits_baseILj1024ES2_S2_fS2_fjLj128EEEEELb0ELb0ELb1ELb0EEEvNS_9FwdParamsE:
        /* <DEDUP_REMOVED lines=37> */
.L_x_9736:
[----:B------:R-:W-:Y:S05]  /*0250*/  BSYNC B0 ;  /* 0x0000000000007941 */ /* 0x000fea0003800000 */
.L_x_9735:
        /* <DEDUP_REMOVED lines=18> */
.L_x_9738:
[----:B------:R-:W-:Y:S05]  /*0380*/  BSYNC B0 ;  /* 0x0000000000007941 */ /* 0x000fea0003800000 */
.L_x_9737:
        /* <DEDUP_REMOVED lines=18> */
.L_x_9740:
[----:B------:R-:W-:Y:S05]  /*04b0*/  BSYNC B0 ;  /* 0x0000000000007941 */ /* 0x000fea0003800000 */
.L_x_9739:
        /* <DEDUP_REMOVED lines=13> */
.L_x_9742:
[----:B------:R-:W-:Y:S05]  /*0590*/  BSYNC B0 ;  /* 0x0000000000007941 */ /* 0x000fea0003800000 */
.L_x_9741:
[----:B------:R-:W-:Y:S02]  /*05a0*/  ULDC UR6, c[0x0][0x214] ;  /* 0x0000850000067ab9 */ /* 0x000fe40000000800 */
[----:B------:R-:W-:-:S13]  /*05b0*/  ISETP.GE.AND P2, PT, R118, UR6, PT ;  /* 0x0000000676007c0c */ /* 0x000fda000bf46270 */
[----:B------:R-:W-:Y:S05]  /*05c0*/  @P2 EXIT ;  /* 0x000000000000294d */ /* 0x000fea0003800000 */
[----:B-----5:R-:W-:Y:S01]  /*05d0*/  PRMT R90, R29, 0x7632, R90 ;  /* 0x000076321d5a7816 */ /* 0x020fe2000000005a */
[----:B------:R-:W-:Y:S01]  /*05e0*/  IMAD.U32 R83, R24, 0x10000, RZ ;  /* 0x0001000018537824 */ /* 0x000fe200078e00ff */
[----:B------:R-:W-:Y:S01]  /*05f0*/  PRMT R116, R36, 0x7632, R116 ;  /* 0x0000763224747816 */ /* 0x000fe20000000074 */
[----:B------:R-:W-:Y:S01]  /*0600*/  ULDC.U8 UR6, c[0x0][0x2a0] ;  /* 0x0000a80000067ab9 */ /* 0x000fe20000000000 */
        /* <DEDUP_REMOVED lines=84> */
.L_x_9824:
        /* <DEDUP_REMOVED lines=9> */
[----:B--2---:R-:W-:-:S13]  /*0be0*/  ISETP.GE.AND P3, PT, R66, 0x1, PT ;  /* 0x000000014200780c */ /* 0x004fda0003f66270 */
[----:B------:R-:W-:-:S05]  /*0bf0*/  @P3 IADD3 R122, R66, -0x1, RZ ;  /* 0xffffffff427a3810 */ /* 0x000fca0007ffe0ff */
[----:B------:R-:W-:Y:S01]  /*0c00*/  @P3 IMAD R123, R122, R121, RZ ;  /* 0x000000797a7b3224 */ /* 0x000fe200078e02ff */
[----:B------:R-:W-:-:S04]  /*0c10*/  SHF.R.S32.HI R122, RZ, 0x1f, R119 ;  /* 0x0000001fff7a7819 */ /* 0x000fc80000011477 */
[----:B------:R-:W-:Y:S02]  /*0c20*/  LEA.HI R119, R122, R119, RZ, 0x3 ;  /* 0x000000777a777211 */ /* 0x000fe400078f18ff */
[----:B------:R-:W-:Y:S02]  /*0c30*/  @P3 SHF.R.S32.HI R122, RZ, 0x1f, R123 ;  /* 0x0000001fff7a3819 */ /* 0x000fe4000001147b */
[----:B------:R-:W-:Y:S01]  /*0c40*/  LEA.HI.SX32 R67, R119, R70, 0x1d ;  /* 0x0000004677437211 */ /* 0x000fe200078feaff */
[----:B------:R-:W-:Y:S01]  /*0c50*/  HFMA2.MMA R119, -RZ, RZ, 0, 0 ;  /* 0x00000000ff777435 */ /* 0x000fe200000001ff */
[----:B------:R-:W-:Y:S02]  /*0c60*/  @P3 LEA.HI R123, R122, R123, RZ, 0x3 ;  /* 0x0000007b7a7b3211 */ /* 0x000fe400078f18ff */
[----:B------:R-:W-:Y:S02]  /*0c70*/  @P3 LOP3.LUT R70, R71, 0x1f, RZ, 0xc0, !PT ;  /* 0x0000001f47463812 */ /* 0x000fe400078ec0ff */
[----:B------:R-:W-:-:S02]  /*0c80*/  SHF.R.S32.HI R122, RZ, 0x1f, R118 ;  /* 0x0000001fff7a7819 */ /* 0x000fc40000011476 */
[----:B------:R-:W-:Y:S01]  /*0c90*/  @P3 LEA.HI.SX32 R119, R123, R70, 0x1d ;  /* 0x000000467b773211 */ /* 0x000fe200078feaff */
[----:B0-----:R-:W-:Y:S06]  /*0ca0*/  @!P0 BRA `(.L_x_9744) ;  /* 0x0000000400748947 */ /* 0x001fec0003800000 */
[----:B------:R-:W0:Y:S02]  /*0cb0*/  LDC.64 R64, c[0x0][0x230] ;  /* 0x00008c00ff407b82 */ /* 0x000e240000000a00 */
[----:B0-----:R-:W-:-:S04]  /*0cc0*/  ISETP.NE.U32.AND P4, PT, R64, RZ, PT ;  /* 0x000000ff4000720c */ /* 0x001fc80003f85070 */
[----:B------:R-:W-:-:S13]  /*0cd0*/  ISETP.NE.AND.EX P4, PT, R65, RZ, PT, P4 ;  /* 0x000000ff4100720c */ /* 0x000fda0003f85340 */
[----:B------:R-:W0:Y:S02]  /*0ce0*/  @P4 LDC.64 R124, c[0x0][0x230] ;  /* 0x00008c00ff7c4b82 */ /* 0x000e240000000a00 */
[----:B0-----:R-:W-:-:S05]  /*0cf0*/  @P4 IMAD.WIDE.U32 R124, R67, 0x20, R124 ;  /* 0x00000020437c4825 */ /* 0x001fca00078e007c */
[----:B------:R-:W2:Y:S01]  /*0d00*/  @P4 LDG.E.128 R20, desc[UR4][R124.64] ;  /* 0x000000047c144981 */ /* 0x000ea2000c1e1d00 */
[----:B------:R-:W-:-:S03]  /*0d10*/  ISETP.GT.AND P5, PT, R66, RZ, PT ;  /* 0x000000ff4200720c */ /* 0x000fc60003fa4270 */
[----:B------:R-:W3:Y:S10]  /*0d20*/  @P4 LDG.E.128 R28, desc[UR4][R124.64+0x10] ;  /* 0x000010047c1c4981 */ /* 0x000ef4000c1e1d00 */
[----:B------:R-:W-:-:S04]  /*0d30*/  @!P5 ISETP.NE.U32.AND P2, PT, R64, RZ, PT ;  /* 0x000000ff4000d20c */ /* 0x000fc80003f45070 */
[----:B------:R-:W-:-:S04]  /*0d40*/  @!P5 ISETP.NE.AND.EX P2, PT, R65, RZ, PT, P2 ;  /* 0x000000ff4100d20c */ /* 0x000fc80003f45320 */
[----:B--2---:R-:W-:Y:S02]  /*0d50*/  @!P5 FSEL R24, R20, RZ, P2 ;  /* 0x000000ff1418d208 */ /* 0x004fe40001000000 */
[----:B------:R-:W-:-:S04]  /*0d60*/  @!P5 ISETP.NE.U32.AND P2, PT, R64, RZ, PT ;  /* 0x000000ff4000d20c */ /* 0x000fc80003f45070 */
[----:B------:R-:W-:-:S04]  /*0d70*/  @!P5 ISETP.NE.AND.EX P2, PT, R65, RZ, PT, P2 ;  /* 0x000000ff4100d20c */ /* 0x000fc80003f45320 */
[----:B------:R-:W-:Y:S02]  /*0d80*/  @!P5 FSEL R25, R21, RZ, P2 ;  /* 0x000000ff1519d208 */ /* 0x000fe40001000000 */
        /* <DEDUP_REMOVED lines=8> */
[----:B---3--:R-:W-:Y:S02]  /*0e10*/  @!P5 FSEL R32, R28, RZ, P2 ;  /* 0x000000ff1c20d208 */ /* 0x008fe40001000000 */
[----:B------:R-:W-:-:S04]  /*0e20*/  @!P5 ISETP.NE.U32.AND P2, PT, R64, RZ, PT ;  /* 0x000000ff4000d20c */ /* 0x000fc80003f45070 */
[----:B------:R-:W-:-:S04]  /*0e30*/  @!P5 ISETP.NE.AND.EX P2, PT, R65, RZ, PT, P2 ;  /* 0x000000ff4100d20c */ /* 0x000fc80003f45320 */
[----:B------:R-:W-:Y:S02]  /*0e40*/  @!P5 FSEL R33, R29, RZ, P2 ;  /* 0x000000ff1d21d208 */ /* 0x000fe40001000000 */
[----:B------:R-:W-:-:S04]  /*0e50*/  @!P5 ISETP.NE.U32.AND P2, PT, R64, RZ, PT ;  /* 0x000000ff4000d20c */ /* 0x000fc80003f45070 */
[----:B------:R-:W-:-:S04]  /*0e60*/  @!P5 ISETP.NE.AND.EX P2, PT, R65, RZ, PT, P2 ;  /* 0x000000ff4100d20c */ /* 0x000fc80003f45320 */
[----:B------:R-:W-:Y:S02]  /*0e70*/  @!P5 FSEL R34, R30, RZ, P2 ;  /* 0x000000ff1e22d208 */ /* 0x000fe40001000000 */
[----:B------:R-:W-:-:S04]  /*0e80*/  @!P5 ISETP.NE.U32.AND P2, PT, R64, RZ, PT ;  /* 0x000000ff4000d20c */ /* 0x000fc80003f45070 */
[----:B------:R-:W-:Y:S02]  /*0e90*/  @!P5 ISETP.NE.AND.EX P2, PT, R65, RZ, PT, P2 ;  /* 0x000000ff4100d20c */ /* 0x000fe40003f45320 */
[----:B------:R-:W0:Y:S02]  /*0ea0*/  @P3 LDC.64 R64, c[0x0][0x220] ;  /* 0x00008800ff403b82 */ /* 0x000e240000000a00 */
[----:B0-----:R-:W-:-:S06]  /*0eb0*/  @P3 IMAD.WIDE.U32 R124, R119, 0x10, R64 ;  /* 0x00000010777c3825 */ /* 0x001fcc00078e0040 */
[----:B------:R-:W0:Y:S01]  /*0ec0*/  LDC.64 R64, c[0x0][0x238] ;  /* 0x00008e00ff407b82 */ /* 0x000e220000000a00 */
[----:B------:R1:W5:Y:S01]  /*0ed0*/  @P3 LDG.E.128 R36, desc[UR4][R124.64] ;  /* 0x000000047c243981 */ /* 0x000362000c1e1d00 */
[----:B------:R-:W-:Y:S01]  /*0ee0*/  BSSY B1, `(.L_x_9745) ;  /* 0x0000007000017945 */ /* 0x000fe20003800000 */
[----:B------:R-:W-:Y:S01]  /*0ef0*/  @!P5 FSEL R35, R31, RZ, P2 ;  /* 0x000000ff1f23d208 */ /* 0x000fe20001000000 */
[----:B0-----:R-:W-:Y:S02]  /*0f00*/  IMAD.WIDE.U32 R64, R67, 0x20, R64 ;  /* 0x0000002043407825 */ /* 0x001fe400078e0040 */
[----:B-1----:R-:W-:Y:S05]  /*0f10*/  @!P5 BRA `(.L_x_9746) ;  /* 0x00000000000cd947 */ /* 0x002fea0003800000 */
[----:B-----5:R-:W-:-:S05]  /*0f20*/  SHF.L.U32 R24, R36, 0x10, RZ ;  /* 0x0000001024187819 */ /* 0x020fca00000006ff */
[----:B------:R-:W-:-:S04]  /*0f30*/  FMUL.FTZ R24, R24, UR6 ;  /* 0x0000000618187c20 */ /* 0x000fc80008410000 */
[----:B------:R-:W-:-:S07]  /*0f40*/  @P4 FADD.FTZ R24, R20, R24 ;  /* 0x0000001814184221 */ /* 0x000fce0000010000 */
.L_x_9746:
[----:B------:R-:W-:Y:S05]  /*0f50*/  BSYNC B1 ;  /* 0x0000000000017941 */ /* 0x000fea0003800000 */
.L_x_9745:
[----:B------:R-:W-:Y:S04]  /*0f60*/  BSSY B1, `(.L_x_9747) ;  /* 0x0000006000017945 */ /* 0x000fe80003800000 */
[----:B------:R-:W-:Y:S05]  /*0f70*/  @!P5 BRA `(.L_x_9748) ;  /* 0x000000000010d947 */ /* 0x000fea0003800000 */
[----:B-----5:R-:W-:-:S04]  /*0f80*/  PRMT R25, R36, 0x7632, R25 ;  /* 0x0000763224197816 */ /* 0x020fc80000000019 */
[----:B------:R-:W-:-:S05]  /*0f90*/  SHF.L.U32 R25, R25, 0x10, RZ ;  /* 0x0000001019197819 */ /* 0x000fca00000006ff */
[----:B------:R-:W-:-:S04]  /*0fa0*/  FMUL.FTZ R25, R25, UR6 ;  /* 0x0000000619197c20 */ /* 0x000fc80008410000 */
[----:B------:R-:W-:-:S07]  /*0fb0*/  @P4 FADD.FTZ R25, R21, R25 ;  /* 0x0000001915194221 */ /* 0x000fce0000010000 */
.L_x_9748:
[----:B------:R-:W-:Y:S05]  /*0fc0*/  BSYNC B1 ;  /* 0x0000000000017941 */ /* 0x000fea0003800000 */
.L_x_9747:
[----:B------:R-:W-:Y:S04]  /*0fd0*/  BSSY B1, `(.L_x_9749) ;  /* 0x0000005000017945 */ /* 0x000fe80003800000 */
[----:B------:R-:W-:Y:S05]  /*0fe0*/  @!P5 BRA `(.L_x_9750) ;  /* 0x00000000000cd947 */ /* 0x000fea0003800000 */
[----:B-----5:R-:W-:-:S05]  /*0ff0*/  SHF.L.U32 R26, R37, 0x10, RZ ;  /* 0x00000010251a7819 */ /* 0x020fca00000006ff */
[----:B------:R-:W-:-:S04]  /*1000*/  FMUL.FTZ R26, R26, UR6 ;  /* 0x000000061a1a7c20 */ /* 0x000fc80008410000 */
[----:B------:R-:W-:-:S07]  /*1010*/  @P4 FADD.FTZ R26, R22, R26 ;  /* 0x0000001a161a4221 */ /* 0x000fce0000010000 */
.L_x_9750:
[----:B------:R-:W-:Y:S05]  /*1020*/  BSYNC B1 ;  /* 0x0000000000017941 */ /* 0x000fea0003800000 */
.L_x_9749:
[----:B------:R-:W-:Y:S04]  /*1030*/  BSSY B1, `(.L_x_9751) ;  /* 0x0000006000017945 */ /* 0x000fe80003800000 */
[----:B------:R-:W-:Y:S05]  /*1040*/  @!P5 BRA `(.L_x_9752) ;  /* 0x000000000010d947 */ /* 0x000fea0003800000 */
[----:B-----5:R-:W-:-:S04]  /*1050*/  PRMT R27, R37, 0x7632, R27 ;  /* 0x00007632251b7816 */ /* 0x020fc8000000001b */
[----:B------:R-:W-:-:S05]  /*1060*/  SHF.L.U32 R27, R27, 0x10, RZ ;  /* 0x000000101b1b7819 */ /* 0x000fca00000006ff */
[----:B------:R-:W-:-:S04]  /*1070*/  FMUL.FTZ R27, R27, UR6 ;  /* 0x000000061b1b7c20 */ /* 0x000fc80008410000 */
[----:B------:R-:W-:-:S07]  /*1080*/  @P4 FADD.FTZ R27, R23, R27 ;  /* 0x0000001b171b4221 */ /* 0x000fce0000010000 */
.L_x_9752:
[----:B------:R-:W-:Y:S05]  /*1090*/  BSYNC B1 ;  /* 0x0000000000017941 */ /* 0x000fea0003800000 */
.L_x_9751:
[----:B------:R-:W-:Y:S04]  /*10a0*/  BSSY B1, `(.L_x_9753) ;  /* 0x0000005000017945 */ /* 0x000fe80003800000 */
[----:B------:R-:W-:Y:S05]  /*10b0*/  @!P5 BRA `(.L_x_9754) ;  /* 0x00000000000cd947 */ /* 0x000fea0003800000 */
[----:B-----5:R-:W-:-:S05]  /*10c0*/  SHF.L.U32 R32, R38, 0x10, RZ ;  /* 0x0000001026207819 */ /* 0x020fca00000006ff */
[----:B------:R-:W-:-:S04]  /*10d0*/  FMUL.FTZ R32, R32, UR6 ;  /* 0x0000000620207c20 */ /* 0x000fc80008410000 */
[----:B------:R-:W-:-:S07]  /*10e0*/  @P4 FADD.FTZ R32, R28, R32 ;  /* 0x000000201c204221 */ /* 0x000fce0000010000 */
.L_x_9754:
[----:B------:R-:W-:Y:S05]  /*10f0*/  BSYNC B1 ;  /* 0x0000000000017941 */ /* 0x000fea0003800000 */
.L_x_9753:
[----:B------:R-:W-:Y:S04]  /*1100*/  BSSY B1, `(.L_x_9755) ;  /* 0x0000006000017945 */ /* 0x000fe80003800000 */
[----:B------:R-:W-:Y:S05]  /*1110*/  @!P5 BRA `(.L_x_9756) ;  /* 0x000000000010d947 */ /* 0x000fea0003800000 */
[----:B-----5:R-:W-:-:S04]  /*1120*/  PRMT R33, R38, 0x7632, R33 ;  /* 0x0000763226217816 */ /* 0x020fc80000000021 */
[----:B------:R-:W-:-:S05]  /*1130*/  SHF.L.U32 R33, R33, 0x10, RZ ;  /* 0x0000001021217819 */ /* 0x000fca00000006ff */
[----:B------:R-:W-:-:S04]  /*1140*/  FMUL.FTZ R33, R33, UR6 ;  /* 0x0000000621217c20 */ /* 0x000fc80008410000 */
[----:B------:R-:W-:-:S07]  /*1150*/  @P4 FADD.FTZ R33, R29, R33 ;  /* 0x000000211d214221 */ /* 0x000fce0000010000 */
.L_x_9756:
[----:B------:R-:W-:Y:S05]  /*1160*/  BSYNC B1 ;  /* 0x0000000000017941 */ /* 0x000fea0003800000 */
.L_x_9755:
[----:B------:R-:W-:Y:S04]  /*1170*/  BSSY B1, `(.L_x_9757) ;  /* 0x0000005000017945 */ /* 0x000fe80003800000 */
[----:B------:R-:W-:Y:S05]  /*1180*/  @!P5 BRA `(.L_x_9758) ;  /* 0x00000000000cd947 */ /* 0x000fea0003800000 */
[----:B-----5:R-:W-:-:S05]  /*1190*/  SHF.L.U32 R34, R39, 0x10, RZ ;  /* 0x0000001027227819 */ /* 0x020fca00000006ff */
[----:B------:R-:W-:-:S04]  /*11a0*/  FMUL.FTZ R34, R34, UR6 ;  /* 0x0000000622227c20 */ /* 0x000fc80008410000 */
[----:B------:R-:W-:-:S07]  /*11b0*/  @P4 FADD.FTZ R34, R30, R34 ;  /* 0x000000221e224221 */ /* 0x000fce0000010000 */
.L_x_9758:
[----:B------:R-:W-:Y:S05]  /*11c0*/  BSYNC B1 ;  /* 0x0000000000017941 */ /* 0x000fea0003800000 */
.L_x_9757:
[----:B------:R-:W-:Y:S04]  /*11d0*/  BSSY B1, `(.L_x_9759) ;  /* 0x0000006000017945 */ /* 0x000fe80003800000 */
[----:B------:R-:W-:Y:S05]  /*11e0*/  @!P5 BRA `(.L_x_9760) ;  /* 0x000000000010d947 */ /* 0x000fea0003800000 */
[----:B-----5:R-:W-:-:S04]  /*11f0*/  PRMT R35, R39, 0x7632, R35 ;  /* 0x0000763227237816 */ /* 0x020fc80000000023 */
[----:B------:R-:W-:-:S05]  /*1200*/  SHF.L.U32 R35, R35, 0x10, RZ ;  /* 0x0000001023237819 */ /* 0x000fca00000006ff */
[----:B------:R-:W-:-:S04]  /*1210*/  FMUL.FTZ R35, R35, UR6 ;  /* 0x0000000623237c20 */ /* 0x000fc80008410000 */
[----:B------:R-:W-:-:S07]  /*1220*/  @P4 FADD.FTZ R35, R31, R35 ;  /* 0x000000231f234221 */ /* 0x000fce0000010000 */
.L_x_9760:
[----:B------:R-:W-:Y:S05]  /*1230*/  BSYNC B1 ;  /* 0x0000000000017941 */ /* 0x000fea0003800000 */
.L_x_9759:
[----:B------:R0:W-:Y:S01]  /*1240*/  STG.E.128 desc[UR4][R64.64], R24 ;  /* 0x0000001840007986 */ /* 0x0001e2000c101d04 */
[----:B------:R-:W-:Y:S02]  /*1250*/  IADD3 R119, R119, 0x20, RZ ;  /* 0x0000002077777810 */ /* 0x000fe40007ffe0ff */
[----:B------:R-:W-:Y:S01]  /*1260*/  IADD3 R67, R67, 0x20, RZ ;  /* 0x0000002043437810 */ /* 0x000fe20007ffe0ff */
[----:B------:R0:W-:Y:S06]  /*1270*/  STG.E.128 desc[UR4][R64.64+0x10], R32 ;  /* 0x0000102040007986 */ /* 0x0001ec000c101d04 */
.L_x_9744:
[----:B------:R-:W-:Y:S05]  /*1280*/  BSYNC B0 ;  /* 0x0000000000007941 */ /* 0x000fea0003800000 */
.L_x_9743:
[----:B------:R-:W-:Y:S01]  /*1290*/  ISETP.NE.AND P2, PT, R72, RZ, PT ;  /* 0x000000ff4800720c */ /* 0x000fe20003f45270 */
[----:B------:R-:W-:-:S12]  /*12a0*/  BSSY B0, `(.L_x_9761) ;  /* 0x000005f000007945 */ /* 0x000fd80003800000 */
[----:B------:R-:W-:Y:S05]  /*12b0*/  @!P2 BRA `(.L_x_9762) ;  /* 0x000000040074a947 */ /* 0x000fea0003800000 */
[----:B0-----:R-:W0:Y:S02]  /*12c0*/  LDC.64 R64, c[0x0][0x230] ;  /* 0x00008c00ff407b82 */ /* 0x001e240000000a00 */
[----:B0-----:R-:W-:-:S04]  /*12d0*/  ISETP.NE.U32.AND P4, PT, R64, RZ, PT ;  /* 0x000000ff4000720c */ /* 0x001fc80003f85070 */
[----:B------:R-:W-:-:S13]  /*12e0*/  ISETP.NE.AND.EX P4, PT, R65, RZ, PT, P4 ;  /* 0x000000ff4100720c */ /* 0x000fda0003f85340 */
[----:B------:R-:W0:Y:S02]  /*12f0*/  @P4 LDC.64 R124, c[0x0][0x230] ;  /* 0x00008c00ff7c4b82 */ /* 0x000e240000000a00 */
[----:B0-----:R-:W-:-:S05]  /*1300*/  @P4 IMAD.WIDE.U32 R124, R67, 0x20, R124 ;  /* 0x00000020437c4825 */ /* 0x001fca00078e007c */
[----:B------:R-:W2:Y:S01]  /*1310*/  @P4 LDG.E.128 R20, desc[UR4][R124.64] ;  /* 0x000000047c144981 */ /* 0x000ea2000c1e1d00 */
[----:B------:R-:W-:-:S03]  /*1320*/  ISETP.GT.AND P5, PT, R66, RZ, PT ;  /* 0x000000ff4200720c */ /* 0x000fc60003fa4270 */
[----:B------:R0:W3:Y:S02]  /*1330*/  @P4 LDG.E.128 R28, desc[UR4][R124.64+0x10] ;  /* 0x000010047c1c4981 */ /* 0x0000e4000c1e1d00 */
[----:B0-----:R-:W0:Y:S08]  /*1340*/  @P3 LDC.64 R124, c[0x0][0x220] ;  /* 0x00008800ff7c3b82 */ /* 0x001e300000000a00 */
[----:B------:R-:W-:-:S04]  /*1350*/  @!P5 ISETP.NE.U32.AND P2, PT, R64, RZ, PT ;  /* 0x000000ff4000d20c */ /* 0x000fc80003f45070 */
[----:B------:R-:W-:Y:S01]  /*1360*/  @!P5 ISETP.NE.AND.EX P2, PT, R65, RZ, PT, P2 ;  /* 0x000000ff4100d20c */ /* 0x000fe20003f45320 */
[----:B0-----:R-:W-:-:S05]  /*1370*/  @P3 IMAD.WIDE.U32 R124, R119, 0x10, R124 ;  /* 0x00000010777c3825 */ /* 0x001fca00078e007c */
[----:B-----5:R0:W5:Y:S01]  /*1380*/  @P3 LDG.E.128 R36, desc[UR4][R124.64] ;  /* 0x000000047c243981 */ /* 0x020162000c1e1d00 */
[----:B------:R-:W-:Y:S01]  /*1390*/  BSSY B1, `(.L_x_9763) ;  /* 0x000001d000017945 */ /* 0x000fe20003800000 */
        /* <DEDUP_REMOVED lines=21> */
[----:B------:R-:W1:Y:S02]  /*14f0*/  LDC.64 R64, c[0x0][0x238] ;  /* 0x00008e00ff407b82 */ /* 0x000e640000000a00 */
[----:B------:R-:W-:Y:S01]  /*1500*/  @!P5 FSEL R47, R31, RZ, P2 ;  /* 0x000000ff1f2fd208 */ /* 0x000fe20001000000 */
[----:B-1----:R-:W-:Y:S01]  /*1510*/  IMAD.WIDE.U32 R64, R67, 0x20, R64 ;  /* 0x0000002043407825 */ /* 0x002fe200078e0040 */
[----:B0-----:R-:W-:Y:S07]  /*1520*/  @!P5 BRA `(.L_x_9764) ;  /* 0x00000000000cd947 */ /* 0x001fee0003800000 */
[----:B-----5:R-:W-:-:S05]  /*1530*/  SHF.L.U32 R40, R36, 0x10, RZ ;  /* 0x0000001024287819 */ /* 0x020fca00000006ff */
[----:B------:R-:W-:-:S04]  /*1540*/  FMUL.FTZ R40, R40, UR6 ;  /* 0x0000000628287c20 */ /* 0x000fc80008410000 */
[----:B------:R-:W-:-:S07]  /*1550*/  @P4 FADD.FTZ R40, R20, R40 ;  /* 0x0000002814284221 */ /* 0x000fce0000010000 */
.L_x_9764:
[----:B------:R-:W-:Y:S05]  /*1560*/  BSYNC B1 ;  /* 0x0000000000017941 */ /* 0x000fea0003800000 */
.L_x_9763:
[----:B------:R-:W-:Y:S04]  /*1570*/  BSSY B1, `(.L_x_9765) ;  /* 0x0000006000017945 */ /* 0x000fe80003800000 */
[----:B------:R-:W-:Y:S05]  /*1580*/  @!P5 BRA `(.L_x_9766) ;  /* 0x000000000010d947 */ /* 0x000fea0003800000 */
[----:B-----5:R-:W-:-:S04]  /*1590*/  PRMT R41, R36, 0x7632, R41 ;  /* 0x0000763224297816 */ /* 0x020fc80000000029 */
[----:B------:R-:W-:-:S05]  /*15a0*/  SHF.L.U32 R41, R41, 0x10, RZ ;  /* 0x0000001029297819 */ /* 0x000fca00000006ff */
[----:B------:R-:W-:-:S04]  /*15b0*/  FMUL.FTZ R41, R41, UR6 ;  /* 0x0000000629297c20 */ /* 0x000fc80008410000 */
[----:B------:R-:W-:-:S07]  /*15c0*/  @P4 FADD.FTZ R41, R21, R41 ;  /* 0x0000002915294221 */ /* 0x000fce0000010000 */
.L_x_9766:
[----:B------:R-:W-:Y:S05]  /*15d0*/  BSYNC B1 ;  /* 0x0000000000017941 */ /* 0x000fea0003800000 */
.L_x_9765:
[----:B------:R-:W-:Y:S04]  /*15e0*/  BSSY B1, `(.L_x_9767) ;  /* 0x0000005000017945 */ /* 0x000fe80003800000 */
[----:B------:R-:W-:Y:S05]  /*15f0*/  @!P5 BRA `(.L_x_9768) ;  /* 0x00000000000cd947 */ /* 0x000fea0003800000 */
[----:B-----5:R-:W-:-:S04]  /*1600*/  IMAD.U32 R42, R37, 0x10000, RZ ;  /* 0x00010000252a7824 */ /* 0x020fc800078e00ff */
[----:B------:R-:W-:-:S04]  /*1610*/  FMUL.FTZ R42, R42, UR6 ;  /* 0x000000062a2a7c20 */ /* 0x000fc80008410000 */
[----:B------:R-:W-:-:S07]  /*1620*/  @P4 FADD.FTZ R42, R22, R42 ;  /* 0x0000002a162a4221 */ /* 0x000fce0000010000 */
.L_x_9768:
[----:B------:R-:W-:Y:S05]  /*1630*/  BSYNC B1 ;  /* 0x0000000000017941 */ /* 0x000fea0003800000 */
.L_x_9767:
[----:B------:R-:W-:Y:S04]  /*1640*/  BSSY B1, `(.L_x_9769) ;  /* 0x0000006000017945 */ /* 0x000fe80003800000 */
[----:B------:R-:W-:Y:S05]  /*1650*/  @!P5 BRA `(.L_x_9770) ;  /* 0x000000000010d947 */ /* 0x000fea0003800000 */
[----:B-----5:R-:W-:-:S04]  /*1660*/  PRMT R43, R37, 0x7632, R43 ;  /* 0x00007632252b7816 */ /* 0x020fc8000000002b */
[----:B------:R-:W-:-:S05]  /*1670*/  SHF.L.U32 R43, R43, 0x10, RZ ;  /* 0x000000102b2b7819 */ /* 0x000fca00000006ff */
[----:B------:R-:W-:-:S04]  /*1680*/  FMUL.FTZ R43, R43, UR6 ;  /* 0x000000062b2b7c20 */ /* 0x000fc80008410000 */
[----:B------:R-:W-:-:S07]  /*1690*/  @P4 FADD.FTZ R43, R23, R43 ;  /* 0x0000002b172b4221 */ /* 0x000fce0000010000 */
.L_x_9770:
[----:B------:R-:W-:Y:S05]  /*16a0*/  BSYNC B1 ;  /* 0x0000000000017941 */ /* 0x000fea0003800000 */
.L_x_9769:
[----:B------:R-:W-:Y:S04]  /*16b0*/  BSSY B1, `(.L_x_9771) ;  /* 0x0000005000017945 */ /* 0x000fe80003800000 */
[----:B------:R-:W-:Y:S05]  /*16c0*/  @!P5 BRA `(.L_x_9772) ;  /* 0x00000000000cd947 */ /* 0x000fea0003800000 */
[----:B-----5:R-:W-:-:S05]  /*16d0*/  SHF.L.U32 R44, R38, 0x10, RZ ;  /* 0x00000010262c7819 */ /* 0x020fca00000006ff */
[----:B------:R-:W-:-:S04]  /*16e0*/  FMUL.FTZ R44, R44, UR6 ;  /* 0x000000062c2c7c20 */ /* 0x000fc80008410000 */
[----:B------:R-:W-:-:S07]  /*16f0*/  @P4 FADD.FTZ R44, R28, R44 ;  /* 0x0000002c1c2c4221 */ /* 0x000fce0000010000 */
.L_x_9772:
[----:B------:R-:W-:Y:S05]  /*1700*/  BSYNC B1 ;  /* 0x0000000000017941 */ /* 0x000fea0003800000 */
.L_x_9771:
[----:B------:R-:W-:Y:S04]  /*1710*/  BSSY B1, `(.L_x_9773) ;  /* 0x0000006000017945 */ /* 0x000fe80003800000 */
[----:B------:R-:W-:Y:S05]  /*1720*/  @!P5 BRA `(.L_x_9774) ;  /* 0x000000000010d947 */ /* 0x000fea0003800000 */
[----:B-----5:R-:W-:-:S04]  /*1730*/  PRMT R45, R38, 0x7632, R45 ;  /* 0x00007632262d7816 */ /* 0x020fc8000000002d */
[----:B------:R-:W-:-:S05]  /*1740*/  SHF.L.U32 R45, R45, 0x10, RZ ;  /* 0x000000102d2d7819 */ /* 0x000fca00000006ff */
[----:B------:R-:W-:-:S04]  /*1750*/  FMUL.FTZ R45, R45, UR6 ;  /* 0x000000062d2d7c20 */ /* 0x000fc80008410000 */
[----:B------:R-:W-:-:S07]  /*1760*/  @P4 FADD.FTZ R45, R29, R45 ;  /* 0x0000002d1d2d4221 */ /* 0x000fce0000010000 */
.L_x_9774:
[----:B------:R-:W-:Y:S05]  /*1770*/  BSYNC B1 ;  /* 0x0000000000017941 */ /* 0x000fea0003800000 */
.L_x_9773:
[----:B------:R-:W-:Y:S04]  /*1780*/  BSSY B1, `(.L_x_9775) ;  /* 0x0000005000017945 */ /* 0x000fe80003800000 */
[----:B------:R-:W-:Y:S05]  /*1790*/  @!P5 BRA `(.L_x_9776) ;  /* 0x00000000000cd947 */ /* 0x000fea0003800000 */
[----:B-----5:R-:W-:-:S05]  /*17a0*/  SHF.L.U32 R46, R39, 0x10, RZ ;  /* 0x00000010272e7819 */ /* 0x020fca00000006ff */
[----:B------:R-:W-:-:S04]  /*17b0*/  FMUL.FTZ R46, R46, UR6 ;  /* 0x000000062e2e7c20 */ /* 0x000fc80008410000 */
[----:B------:R-:W-:-:S07]  /*17c0*/  @P4 FADD.FTZ R46, R30, R46 ;  /* 0x0000002e1e2e4221 */ /* 0x000fce0000010000 */
.L_x_9776:
[----:B------:R-:W-:Y:S05]  /*17d0*/  BSYNC B1 ;  /* 0x0000000000017941 */ /* 0x000fea0003800000 */
.L_x_9775:
[----:B------:R-:W-:Y:S04]  /*17e0*/  BSSY B1, `(.L_x_9777) ;  /* 0x0000006000017945 */ /* 0x000fe80003800000 */
[----:B------:R-:W-:Y:S05]  /*17f0*/  @!P5 BRA `(.L_x_9778) ;  /* 0x000000000010d947 */ /* 0x000fea0003800000 */
[----:B-----5:R-:W-:-:S04]  /*1800*/  PRMT R47, R39, 0x7632, R47 ;  /* 0x00007632272f7816 */ /* 0x020fc8000000002f */
[----:B------:R-:W-:-:S05]  /*1810*/  SHF.L.U32 R47, R47, 0x10, RZ ;  /* 0x000000102f2f7819 */ /* 0x000fca00000006ff */
[----:B------:R-:W-:-:S04]  /*1820*/  FMUL.FTZ R47, R47, UR6 ;  /* 0x000000062f2f7c20 */ /* 0x000fc80008410000 */
[----:B------:R-:W-:-:S07]  /*1830*/  @P4 FADD.FTZ R47, R31, R47 ;  /* 0x0000002f1f2f4221 */ /* 0x000fce0000010000 */
.L_x_9778:
[----:B------:R-:W-:Y:S05]  /*1840*/  BSYNC B1 ;  /* 0x0000000000017941 */ /* 0x000fea0003800000 */
.L_x_9777:
[----:B------:R1:W-:Y:S01]  /*1850*/  STG.E.128 desc[UR4][R64.64], R40 ;  /* 0x0000002840007986 */ /* 0x0003e2000c101d04 */
[----:B------:R-:W-:Y:S02]  /*1860*/  IADD3 R119, R119, 0x20, RZ ;  /* 0x0000002077777810 */ /* 0x000fe40007ffe0ff */
[----:B------:R-:W-:Y:S01]  /*1870*/  IADD3 R67, R67, 0x20, RZ ;  /* 0x0000002043437810 */ /* 0x000fe20007ffe0ff */
[----:B------:R1:W-:Y:S06]  /*1880*/  STG.E.128 desc[UR4][R64.64+0x10], R44 ;  /* 0x0000102c40007986 */ /* 0x0003ec000c101d04 */
.L_x_9762:
[----:B------:R-:W-:Y:S05]  /*1890*/  BSYNC B0 ;  /* 0x0000000000007941 */ /* 0x000fea0003800000 */
.L_x_9761:
[----:B------:R-:W-:Y:S01]  /*18a0*/  ISETP.NE.AND P2, PT, R73, RZ, PT ;  /* 0x000000ff4900720c */ /* 0x000fe20003f45270 */
[----:B------:R-:W-:-:S12]  /*18b0*/  BSSY B0, `(.L_x_9779) ;  /* 0x000005f000007945 */ /* 0x000fd80003800000 */
[----:B------:R-:W-:Y:S05]  /*18c0*/  @!P2 BRA `(.L_x_9780) ;  /* 0x000000040074a947 */ /* 0x000fea0003800000 */
[----:B01----:R-:W0:Y:S02]  /*18d0*/  LDC.64 R64, c[0x0][0x230] ;  /* 0x00008c00ff407b82 */ /* 0x003e240000000a00 */
        /* <DEDUP_REMOVED lines=41> */
.L_x_9782:
[----:B------:R-:W-:Y:S05]  /*1b70*/  BSYNC B1 ;  /* 0x0000000000017941 */ /* 0x000fea0003800000 */
.L_x_9781:
[----:B------:R-:W-:Y:S04]  /*1b80*/  BSSY B1, `(.L_x_9783) ;  /* 0x0000006000017945 */ /* 0x000fe80003800000 */
[----:B------:R-:W-:Y:S05]  /*1b90*/  @!P5 BRA `(.L_x_9784) ;  /* 0x000000000010d947 */ /* 0x000fea0003800000 */
[----:B-----5:R-:W-:-:S04]  /*1ba0*/  PRMT R49, R36, 0x7632, R49 ;  /* 0x0000763224317816 */ /* 0x020fc80000000031 */
[----:B------:R-:W-:-:S05]  /*1bb0*/  SHF.L.U32 R49, R49, 0x10, RZ ;  /* 0x0000001031317819 */ /* 0x000fca00000006ff */
[----:B------:R-:W-:-:S04]  /*1bc0*/  FMUL.FTZ R49, R49, UR6 ;  /* 0x0000000631317c20 */ /* 0x000fc80008410000 */
[----:B------:R-:W-:-:S07]  /*1bd0*/  @P4 FADD.FTZ R49, R21, R49 ;  /* 0x0000003115314221 */ /* 0x000fce0000010000 */
.L_x_9784:
[----:B------:R-:W-:Y:S05]  /*1be0*/  BSYNC B1 ;  /* 0x0000000000017941 */ /* 0x000fea0003800000 */
.L_x_9783:
[----:B------:R-:W-:Y:S04]  /*1bf0*/  BSSY B1, `(.L_x_9785) ;  /* 0x0000005000017945 */ /* 0x000fe80003800000 */
[----:B------:R-:W-:Y:S05]  /*1c00*/  @!P5 BRA `(.L_x_9786) ;  /* 0x00000000000cd947 */ /* 0x000fea0003800000 */
[----:B-----5:R-:W-:-:S05]  /*1c10*/  SHF.L.U32 R50, R37, 0x10, RZ ;  /* 0x0000001025327819 */ /* 0x020fca00000006ff */
[----:B------:R-:W-:-:S04]  /*1c20*/  FMUL.FTZ R50, R50, UR6 ;  /* 0x0000000632327c20 */ /* 0x000fc80008410000 */
[----:B------:R-:W-:-:S07]  /*1c30*/  @P4 FADD.FTZ R50, R22, R50 ;  /* 0x0000003216324221 */ /* 0x000fce0000010000 */
.L_x_9786:
[----:B------:R-:W-:Y:S05]  /*1c40*/  BSYNC B1 ;  /* 0x0000000000017941 */ /* 0x000fea0003800000 */
.L_x_9785:
[----:B------:R-:W-:Y:S04]  /*1c50*/  BSSY B1, `(.L_x_9787) ;  /* 0x0000006000017945 */ /* 0x000fe80003800000 */
[----:B------:R-:W-:Y:S05]  /*1c60*/  @!P5 BRA `(.L_x_9788) ;  /* 0x000000000010d947 */ /* 0x000fea0003800000 */
[----:B-----5:R-:W-:-:S04]  /*1c70*/  PRMT R51, R37, 0x7632, R51 ;  /* 0x0000763225337816 */ /* 0x020fc80000000033 */
[----:B------:R-:W-:-:S05]  /*1c80*/  SHF.L.U32 R51, R51, 0x10, RZ ;  /* 0x0000001033337819 */ /* 0x000fca00000006ff */
[----:B------:R-:W-:-:S04]  /*1c90*/  FMUL.FTZ R51, R51, UR6 ;  /* 0x0000000633337c20 */ /* 0x000fc80008410000 */
[----:B------:R-:W-:-:S07]  /*1ca0*/  @P4 FADD.FTZ R51, R23, R51 ;  /* 0x0000003317334221 */ /* 0x000fce0000010000 */
.L_x_9788:
[----:B------:R-:W-:Y:S05]  /*1cb0*/  BSYNC B1 ;  /* 0x0000000000017941 */ /* 0x000fea0003800000 */
.L_x_9787:
[----:B------:R-:W-:Y:S04]  /*1cc0*/  BSSY B1, `(.L_x_9789) ;  /* 0x0000005000017945 */ /* 0x000fe80003800000 */
[----:B------:R-:W-:Y:S05]  /*1cd0*/  @!P5 BRA `(.L_x_9790) ;  /* 0x00000000000cd947 */ /* 0x000fea0003800000 */
[----:B-----5:R-:W-:-:S05]  /*1ce0*/  SHF.L.U32 R52, R38, 0x10, RZ ;  /* 0x0000001026347819 */ /* 0x020fca00000006ff */
[----:B------:R-:W-:-:S04]  /*1cf0*/  FMUL.FTZ R52, R52, UR6 ;  /* 0x0000000634347c20 */ /* 0x000fc80008410000 */
[----:B------:R-:W-:-:S07]  /*1d00*/  @P4 FADD.FTZ R52, R28, R52 ;  /* 0x000000341c344221 */ /* 0x000fce0000010000 */
.L_x_9790:
[----:B------:R-:W-:Y:S05]  /*1d10*/  BSYNC B1 ;  /* 0x0000000000017941 */ /* 0x000fea0003800000 */
.L_x_9789:
[----:B------:R-:W-:Y:S04]  /*1d20*/  BSSY B1, `(.L_x_9791) ;  /* 0x0000006000017945 */ /* 0x000fe80003800000 */
[----:B------:R-:W-:Y:S05]  /*1d30*/  @!P5 BRA `(.L_x_9792) ;  /* 0x000000000010d947 */ /* 0x000fea0003800000 */
[----:B-----5:R-:W-:-:S04]  /*1d40*/  PRMT R53, R38, 0x7632, R53 ;  /* 0x0000763226357816 */ /* 0x020fc80000000035 */
[----:B------:R-:W-:-:S05]  /*1d50*/  SHF.L.U32 R53, R53, 0x10, RZ ;  /* 0x0000001035357819 */ /* 0x000fca00000006ff */
[----:B------:R-:W-:-:S04]  /*1d60*/  FMUL.FTZ R53, R53, UR6 ;  /* 0x0000000635357c20 */ /* 0x000fc80008410000 */
[----:B------:R-:W-:-:S07]  /*1d70*/  @P4 FADD.FTZ R53, R29, R53 ;  /* 0x000000351d354221 */ /* 0x000fce0000010000 */
.L_x_9792:
[----:B------:R-:W-:Y:S05]  /*1d80*/  BSYNC B1 ;  /* 0x0000000000017941 */ /* 0x000fea0003800000 */
.L_x_9791:
[----:B------:R-:W-:Y:S04]  /*1d90*/  BSSY B1, `(.L_x_9793) ;  /* 0x0000005000017945 */ /* 0x000fe80003800000 */
[----:B------:R-:W-:Y:S05]  /*1da0*/  @!P5 BRA `(.L_x_9794) ;  /* 0x00000000000cd947 */ /* 0x000fea0003800000 */
[----:B-----5:R-:W-:-:S05]  /*1db0*/  SHF.L.U32 R54, R39, 0x10, RZ ;  /* 0x0000001027367819 */ /* 0x020fca00000006ff */
[----:B------:R-:W-:-:S04]  /*1dc0*/  FMUL.FTZ R54, R54, UR6 ;  /* 0x0000000636367c20 */ /* 0x000fc80008410000 */
[----:B------:R-:W-:-:S07]  /*1dd0*/  @P4 FADD.FTZ R54, R30, R54 ;  /* 0x000000361e364221 */ /* 0x000fce0000010000 */
.L_x_9794:
[----:B------:R-:W-:Y:S05]  /*1de0*/  BSYNC B1 ;  /* 0x0000000000017941 */ /* 0x000fea0003800000 */
.L_x_9793:
[----:B------:R-:W-:Y:S04]  /*1df0*/  BSSY B1, `(.L_x_9795) ;  /* 0x0000006000017945 */ /* 0x000fe80003800000 */
[----:B------:R-:W-:Y:S05]  /*1e00*/  @!P5 BRA `(.L_x_9796) ;  /* 0x000000000010d947 */ /* 0x000fea0003800000 */
[----:B-----5:R-:W-:-:S04]  /*1e10*/  PRMT R55, R39, 0x7632, R55 ;  /* 0x0000763227377816 */ /* 0x020fc80000000037 */
[----:B------:R-:W-:-:S05]  /*1e20*/  SHF.L.U32 R55, R55, 0x10, RZ ;  /* 0x0000001037377819 */ /* 0x000fca00000006ff */
[----:B------:R-:W-:-:S04]  /*1e30*/  FMUL.FTZ R55, R55, UR6 ;  /* 0x0000000637377c20 */ /* 0x000fc80008410000 */
[----:B------:R-:W-:-:S07]  /*1e40*/  @P4 FADD.FTZ R55, R31, R55 ;  /* 0x000000371f374221 */ /* 0x000fce0000010000 */
.L_x_9796:
[----:B------:R-:W-:Y:S05]  /*1e50*/  BSYNC B1 ;  /* 0x0000000000017941 */ /* 0x000fea0003800000 */
.L_x_9795:
[----:B------:R2:W-:Y:S01]  /*1e60*/  STG.E.128 desc[UR4][R64.64], R48 ;  /* 0x0000003040007986 */ /* 0x0005e2000c101d04 */
[----:B------:R-:W-:Y:S02]  /*1e70*/  IADD3 R119, R119, 0x20, RZ ;  /* 0x0000002077777810 */ /* 0x000fe40007ffe0ff */
[----:B------:R-:W-:Y:S01]  /*1e80*/  IADD3 R67, R67, 0x20, RZ ;  /* 0x0000002043437810 */ /* 0x000fe20007ffe0ff */
[----:B------:R2:W-:Y:S06]  /*1e90*/  STG.E.128 desc[UR4][R64.64+0x10], R52 ;  /* 0x0000103440007986 */ /* 0x0005ec000c101d04 */
.L_x_9780:
[----:B------:R-:W-:Y:S05]  /*1ea0*/  BSYNC B0 ;  /* 0x0000000000007941 */ /* 0x000fea0003800000 */
.L_x_9779:
[----:B------:R-:W-:Y:S04]  /*1eb0*/  BSSY B0, `(.L_x_9797) ;  /* 0x000005d000007945 */ /* 0x000fe80003800000 */
[----:B------:R-:W-:Y:S05]  /*1ec0*/  @!P1 BRA `(.L_x_9798) ;  /* 0x00000004006c9947 */ /* 0x000fea0003800000 */
[----:B012---:R-:W0:Y:S01]  /*1ed0*/  LDC.64 R64, c[0x0][0x230] ;  /* 0x00008c00ff407b82 */ /* 0x007e220000000a00 */
[----:B------:R-:W-:-:S07]  /*1ee0*/  ISETP.GT.AND P4, PT, R66, RZ, PT ;  /* 0x000000ff4200720c */ /* 0x000fce0003f84270 */
[----:B------:R-:W1:Y:S01]  /*1ef0*/  LDC.64 R124, c[0x0][0x238] ;  /* 0x00008e00ff7c7b82 */ /* 0x000e620000000a00 */
[----:B0-----:R-:W-:-:S04]  /*1f00*/  ISETP.NE.U32.AND P2, PT, R64, RZ, PT ;  /* 0x000000ff4000720c */ /* 0x001fc80003f45070 */
[----:B------:R-:W-:-:S13]  /*1f10*/  ISETP.NE.AND.EX P2, PT, R65, RZ, PT, P2 ;  /* 0x000000ff4100720c */ /* 0x000fda0003f45320 */
[----:B------:R-:W0:Y:S02]  /*1f20*/  @P2 LDC.64 R56, c[0x0][0x230] ;  /* 0x00008c00ff382b82 */ /* 0x000e240000000a00 */
[----:B0-----:R-:W-:-:S06]  /*1f30*/  @P2 IMAD.WIDE.U32 R58, R67, 0x20, R56 ;  /* 0x00000020433a2825 */ /* 0x001fcc00078e0038 */
[----:B------:R-:W0:Y:S01]  /*1f40*/  @P3 LDC.64 R56, c[0x0][0x220] ;  /* 0x00008800ff383b82 */ /* 0x000e220000000a00 */
[----:B------:R-:W2:Y:S04]  /*1f50*/  @P2 LDG.E.128 R20, desc[UR4][R58.64] ;  /* 0x000000043a142981 */ /* 0x000ea8000c1e1d00 */
[----:B------:R3:W4:Y:S01]  /*1f60*/  @P2 LDG.E.128 R28, desc[UR4][R58.64+0x10] ;  /* 0x000010043a1c2981 */ /* 0x000722000c1e1d00 */
[----:B0-----:R-:W-:-:S05]  /*1f70*/  @P3 IMAD.WIDE.U32 R60, R119, 0x10, R56 ;  /* 0x00000010773c3825 */ /* 0x001fca00078e0038 */
[----:B-----5:R4:W5:Y:S01]  /*1f80*/  @P3 LDG.E.128 R36, desc[UR4][R60.64] ;  /* 0x000000043c243981 */ /* 0x020962000c1e1d00 */
[----:B------:R-:W-:Y:S01]  /*1f90*/  @!P4 ISETP.NE.U32.AND P3, PT, R64, RZ, PT ;  /* 0x000000ff4000c20c */ /* 0x000fe20003f65070 */
[----:B------:R-:W-:Y:S01]  /*1fa0*/  BSSY B1, `(.L_x_9799) ;  /* 0x000001c000017945 */ /* 0x000fe20003800000 */
[----:B-1----:R-:W-:Y:S02]  /*1fb0*/  IMAD.WIDE.U32 R124, R67, 0x20, R124 ;  /* 0x00000020437c7825 */ /* 0x002fe400078e007c */
[----:B------:R-:W-:-:S04]  /*1fc0*/  @!P4 ISETP.NE.AND.EX P3, PT, R65, RZ, PT, P3 ;  /* 0x000000ff4100c20c */ /* 0x000fc80003f65330 */
[----:B--2---:R-:W-:Y:S02]  /*1fd0*/  @!P4 FSEL R56, R20, RZ, P3 ;  /* 0x000000ff1438c208 */ /* 0x004fe40001800000 */
        /* <DEDUP_REMOVED lines=11> */
[----:B----4-:R-:W-:Y:S02]  /*2090*/  @!P4 FSEL R60, R28, RZ, P3 ;  /* 0x000000ff1c3cc208 */ /* 0x010fe40001800000 */
[----:B------:R-:W-:-:S04]  /*20a0*/  @!P4 ISETP.NE.U32.AND P3, PT, R64, RZ, PT ;  /* 0x000000ff4000c20c */ /* 0x000fc80003f65070 */
[----:B------:R-:W-:-:S04]  /*20b0*/  @!P4 ISETP.NE.AND.EX P3, PT, R65, RZ, PT, P3 ;  /* 0x000000ff4100c20c */ /* 0x000fc80003f65330 */
[----:B------:R-:W-:Y:S02]  /*20c0*/  @!P4 FSEL R61, R29, RZ, P3 ;  /* 0x000000ff1d3dc208 */ /* 0x000fe40001800000 */
[----:B------:R-:W-:-:S04]  /*20d0*/  @!P4 ISETP.NE.U32.AND P3, PT, R64, RZ, PT ;  /* 0x000000ff4000c20c */ /* 0x000fc80003f65070 */
[----:B------:R-:W-:-:S04]  /*20e0*/  @!P4 ISETP.NE.AND.EX P3, PT, R65, RZ, PT, P3 ;  /* 0x000000ff4100c20c */ /* 0x000fc80003f65330 */
[----:B------:R-:W-:Y:S02]  /*20f0*/  @!P4 FSEL R62, R30, RZ, P3 ;  /* 0x000000ff1e3ec208 */ /* 0x000fe40001800000 */
[----:B------:R-:W-:-:S04]  /*2100*/  @!P4 ISETP.NE.U32.AND P3, PT, R64, RZ, PT ;  /* 0x000000ff4000c20c */ /* 0x000fc80003f65070 */
[----:B------:R-:W-:Y:S01]  /*2110*/  @!P4 ISETP.NE.AND.EX P3, PT, R65, RZ, PT, P3 ;  /* 0x000000ff4100c20c */ /* 0x000fe20003f65330 */
[----:B------:R-:W-:-:S12]  /*2120*/  @!P4 BRA `(.L_x_9800) ;  /* 0x00000000000cc947 */ /* 0x000fd80003800000 */
[----:B-----5:R-:W-:-:S05]  /*2130*/  SHF.L.U32 R56, R36, 0x10, RZ ;  /* 0x0000001024387819 */ /* 0x020fca00000006ff */
[----:B------:R-:W-:-:S04]  /*2140*/  FMUL.FTZ R56, R56, UR6 ;  /* 0x0000000638387c20 */ /* 0x000fc80008410000 */
[----:B------:R-:W-:-:S07]  /*2150*/  @P2 FADD.FTZ R56, R20, R56 ;  /* 0x0000003814382221 */ /* 0x000fce0000010000 */
.L_x_9800:
[----:B------:R-:W-:Y:S05]  /*2160*/  BSYNC B1 ;  /* 0x0000000000017941 */ /* 0x000fea0003800000 */
.L_x_9799:
[----:B------:R-:W-:Y:S04]  /*2170*/  BSSY B1, `(.L_x_9801) ;  /* 0x0000006000017945 */ /* 0x000fe80003800000 */
[----:B------:R-:W-:Y:S05]  /*2180*/  @!P4 BRA `(.L_x_9802) ;  /* 0x000000000010c947 */ /* 0x000fea0003800000 */
[----:B-----5:R-:W-:-:S04]  /*2190*/  PRMT R57, R36, 0x7632, R57 ;  /* 0x0000763224397816 */ /* 0x020fc80000000039 */
[----:B------:R-:W-:-:S05]  /*21a0*/  SHF.L.U32 R57, R57, 0x10, RZ ;  /* 0x0000001039397819 */ /* 0x000fca00000006ff */
[----:B------:R-:W-:-:S04]  /*21b0*/  FMUL.FTZ R57, R57, UR6 ;  /* 0x0000000639397c20 */ /* 0x000fc80008410000 */
[----:B------:R-:W-:-:S07]  /*21c0*/  @P2 FADD.FTZ R57, R21, R57 ;  /* 0x0000003915392221 */ /* 0x000fce0000010000 */
.L_x_9802:
[----:B------:R-:W-:Y:S05]  /*21d0*/  BSYNC B1 ;  /* 0x0000000000017941 */ /* 0x000fea0003800000 */
.L_x_9801:
[----:B------:R-:W-:Y:S04]  /*21e0*/  BSSY B1, `(.L_x_9803) ;  /* 0x0000005000017945 */ /* 0x000fe80003800000 */
[----:B------:R-:W-:Y:S05]  /*21f0*/  @!P4 BRA `(.L_x_9804) ;  /* 0x00000000000cc947 */ /* 0x000fea0003800000 */
[----:B-----5:R-:W-:-:S05]  /*2200*/  SHF.L.U32 R58, R37, 0x10, RZ ;  /* 0x00000010253a7819 */ /* 0x020fca00000006ff */
[----:B------:R-:W-:-:S04]  /*2210*/  FMUL.FTZ R58, R58, UR6 ;  /* 0x000000063a3a7c20 */ /* 0x000fc80008410000 */
[----:B------:R-:W-:-:S07]  /*2220*/  @P2 FADD.FTZ R58, R22, R58 ;  /* 0x0000003a163a2221 */ /* 0x000fce0000010000 */
.L_x_9804:
[----:B------:R-:W-:Y:S05]  /*2230*/  BSYNC B1 ;  /* 0x0000000000017941 */ /* 0x000fea0003800000 */
.L_x_9803:
[----:B------:R-:W-:Y:S04]  /*2240*/  BSSY B1, `(.L_x_9805) ;  /* 0x0000006000017945 */ /* 0x000fe80003800000 */
[----:B------:R-:W-:Y:S05]  /*2250*/  @!P4 BRA `(.L_x_9806) ;  /* 0x000000000010c947 */ /* 0x000fea0003800000 */
[----:B-----5:R-:W-:-:S04]  /*2260*/  PRMT R59, R37, 0x7632, R59 ;  /* 0x00007632253b7816 */ /* 0x020fc8000000003b */
[----:B------:R-:W-:-:S05]  /*2270*/  SHF.L.U32 R59, R59, 0x10, RZ ;  /* 0x000000103b3b7819 */ /* 0x000fca00000006ff */
[----:B------:R-:W-:-:S04]  /*2280*/  FMUL.FTZ R59, R59, UR6 ;  /* 0x000000063b3b7c20 */ /* 0x000fc80008410000 */
[----:B------:R-:W-:-:S07]  /*2290*/  @P2 FADD.FTZ R59, R23, R59 ;  /* 0x0000003b173b2221 */ /* 0x000fce0000010000 */
.L_x_9806:
[----:B------:R-:W-:Y:S05]  /*22a0*/  BSYNC B1 ;  /* 0x0000000000017941 */ /* 0x000fea0003800000 */
.L_x_9805:
[----:B------:R-:W-:Y:S04]  /*22b0*/  BSSY B1, `(.L_x_9807) ;  /* 0x0000005000017945 */ /* 0x000fe80003800000 */
[----:B------:R-:W-:Y:S05]  /*22c0*/  @!P4 BRA `(.L_x_9808) ;  /* 0x00000000000cc947 */ /* 0x000fea0003800000 */
[----:B-----5:R-:W-:-:S05]  /*22d0*/  SHF.L.U32 R60, R38, 0x10, RZ ;  /* 0x00000010263c7819 */ /* 0x020fca00000006ff */
[----:B------:R-:W-:-:S04]  /*22e0*/  FMUL.FTZ R60, R60, UR6 ;  /* 0x000000063c3c7c20 */ /* 0x000fc80008410000 */
[----:B------:R-:W-:-:S07]  /*22f0*/  @P2 FADD.FTZ R60, R28, R60 ;  /* 0x0000003c1c3c2221 */ /* 0x000fce0000010000 */
.L_x_9808:
[----:B------:R-:W-:Y:S05]  /*2300*/  BSYNC B1 ;  /* 0x0000000000017941 */ /* 0x000fea0003800000 */
.L_x_9807:
[----:B------:R-:W-:Y:S04]  /*2310*/  BSSY B1, `(.L_x_9809) ;  /* 0x0000006000017945 */ /* 0x000fe80003800000 */
[----:B------:R-:W-:Y:S05]  /*2320*/  @!P4 BRA `(.L_x_9810) ;  /* 0x000000000010c947 */ /* 0x000fea0003800000 */
[----:B-----5:R-:W-:-:S04]  /*2330*/  PRMT R61, R38, 0x7632, R61 ;  /* 0x00007632263d7816 */ /* 0x020fc8000000003d */
[----:B------:R-:W-:-:S05]  /*2340*/  SHF.L.U32 R61, R61, 0x10, RZ ;  /* 0x000000103d3d7819 */ /* 0x000fca00000006ff */
[----:B------:R-:W-:-:S04]  /*2350*/  FMUL.FTZ R61, R61, UR6 ;  /* 0x000000063d3d7c20 */ /* 0x000fc80008410000 */
[----:B------:R-:W-:-:S07]  /*2360*/  @P2 FADD.FTZ R61, R29, R61 ;  /* 0x0000003d1d3d2221 */ /* 0x000fce0000010000 */
.L_x_9810:
[----:B------:R-:W-:Y:S05]  /*2370*/  BSYNC B1 ;  /* 0x0000000000017941 */ /* 0x000fea0003800000 */
.L_x_9809:
[----:B------:R-:W-:Y:S04]  /*2380*/  BSSY B1, `(.L_x_9811) ;  /* 0x0000005000017945 */ /* 0x000fe80003800000 */
[----:B------:R-:W-:Y:S05]  /*2390*/  @!P4 BRA `(.L_x_9812) ;  /* 0x00000000000cc947 */ /* 0x000fea0003800000 */
[----:B-----5:R-:W-:-:S05]  /*23a0*/  SHF.L.U32 R62, R39, 0x10, RZ ;  /* 0x00000010273e7819 */ /* 0x020fca00000006ff */
[----:B------:R-:W-:-:S04]  /*23b0*/  FMUL.FTZ R62, R62, UR6 ;  /* 0x000000063e3e7c20 */ /* 0x000fc80008410000 */
[----:B------:R-:W-:-:S07]  /*23c0*/  @P2 FADD.FTZ R62, R30, R62 ;  /* 0x0000003e1e3e2221 */ /* 0x000fce0000010000 */
.L_x_9812:
[----:B------:R-:W-:Y:S05]  /*23d0*/  BSYNC B1 ;  /* 0x0000000000017941 */ /* 0x000fea0003800000 */
.L_x_9811:
[----:B------:R-:W-:Y:S01]  /*23e0*/  BSSY B1, `(.L_x_9813) ;  /* 0x0000007000017945 */ /* 0x000fe20003800000 */
[----:B------:R-:W-:-:S03]  /*23f0*/  @!P4 FSEL R63, R31, RZ, P3 ;  /* 0x000000ff1f3fc208 */ /* 0x000fc60001800000 */
[----:B------:R-:W-:Y:S05]  /*2400*/  @!P4 BRA `(.L_x_9814) ;  /* 0x000000000010c947 */ /* 0x000fea0003800000 */
[----:B-----5:R-:W-:-:S04]  /*2410*/  PRMT R63, R39, 0x7632, R63 ;  /* 0x00007632273f7816 */ /* 0x020fc8000000003f */
[----:B------:R-:W-:-:S05]  /*2420*/  SHF.L.U32 R63, R63, 0x10, RZ ;  /* 0x000000103f3f7819 */ /* 0x000fca00000006ff */
[----:B------:R-:W-:-:S04]  /*2430*/  FMUL.FTZ R63, R63, UR6 ;  /* 0x000000063f3f7c20 */ /* 0x000fc80008410000 */
[----:B------:R-:W-:-:S07]  /*2440*/  @P2 FADD.FTZ R63, R31, R63 ;  /* 0x0000003f1f3f2221 */ /* 0x000fce0000010000 */
.L_x_9814:
[----:B------:R-:W-:Y:S05]  /*2450*/  BSYNC B1 ;  /* 0x0000000000017941 */ /* 0x000fea0003800000 */
.L_x_9813:
[----:B------:R3:W-:Y:S04]  /*2460*/  STG.E.128 desc[UR4][R124.64], R56 ;  /* 0x000000387c007986 */ /* 0x0007e8000c101d04 */
[----:B------:R3:W-:Y:S02]  /*2470*/  STG.E.128 desc[UR4][R124.64+0x10], R60 ;  /* 0x0000103c7c007986 */ /* 0x0007e4000c101d04 */
.L_x_9798:
[----:B------:R-:W-:Y:S05]  /*2480*/  BSYNC B0 ;  /* 0x0000000000007941 */ /* 0x000fea0003800000 */
.L_x_9797:
[----:B012---:R-:W-:Y:S01]  /*2490*/  FADD.FTZ R64, RZ, R24 ;  /* 0x00000018ff407221 */ /* 0x007fe20000010000 */
        /* <DEDUP_REMOVED lines=38> */
[----:B------:R-:W3:Y:S02]  /*2700*/  SHFL.BFLY PT, R64, R67, 0x1, 0x1f ;  /* 0x0c201f0043407f89 */ /* 0x000ee400000e0000 */
[----:B---3--:R-:W-:-:S05]  /*2710*/  FADD.FTZ R125, R67, R64 ;  /* 0x00000040437d7221 */ /* 0x008fca0000010000 */
        /* <DEDUP_REMOVED lines=19> */
[----:B------:R-:W-:-:S03]  /*2850*/  FADD.FTZ R119, R41, -R123 ;  /* 0x8000007b29777221 */ /* 0x000fc60000010000 */
[----:B------:R-:W-:Y:S01]  /*2860*/  FFMA.FTZ R64, R67, R67, R64 ;  /* 0x0000004343407223 */ /* 0x000fe20000010040 */
[----:B------:R-:W-:-:S04]  /*2870*/  FADD.FTZ R67, R33, -R123 ;  /* 0x8000007b21437221 */ /* 0x000fc80000010000 */
[----:B------:R-:W-:Y:S01]  /*2880*/  FFMA.FTZ R64, R67, R67, R64 ;  /* 0x0000004343407223 */ /* 0x000fe20000010040 */
[----:B------:R-:W-:-:S04]  /*2890*/  FADD.FTZ R67, R34, -R123 ;  /* 0x8000007b22437221 */ /* 0x000fc80000010000 */
[----:B------:R-:W-:Y:S01]  /*28a0*/  FFMA.FTZ R64, R67, R67, R64 ;  /* 0x0000004343407223 */ /* 0x000fe20000010040 */
[----:B------:R-:W-:-:S04]  /*28b0*/  FADD.FTZ R67, R35, -R123 ;  /* 0x8000007b23437221 */ /* 0x000fc80000010000 */
[----:B------:R-:W-:-:S05]  /*28c0*/  FFMA.FTZ R64, R67, R67, R64 ;  /* 0x0000004343407223 */ /* 0x000fca0000010040 */
[----:B------:R-:W-:Y:S01]  /*28d0*/  FSEL R67, R64, RZ, P0 ;  /* 0x000000ff40437208 */ /* 0x000fe20000000000 */
        /* <DEDUP_REMOVED lines=56> */
.L_x_9836:
[----:B-1----:R-:W-:Y:S01]  /*2c60*/  FADD.FTZ R64, R67, R64 ;  /* 0x0000004043407221 */ /* 0x002fe20000010000 */
[----:B------:R-:W-:Y:S01]  /*2c70*/  PLOP3.LUT P2, PT, PT, PT, UP0, 0x40, 0x0 ;  /* 0x000000000000781c */ /* 0x000fe20003f4e808 */
[----:B0-----:R-:W0:Y:S01]  /*2c80*/  @!P5 LDC.64 R66, c[0x0][0x258] ;  /* 0x00009600ff42db82 */ /* 0x001e220000000a00 */
[----:B------:R-:W-:Y:S01]  /*2c90*/  BSSY B0, `(.L_x_9816) ;  /* 0x00000a2000007945 */ /* 0x000fe20003800000 */
[----:B------:R-:W-:Y:S01]  /*2ca0*/  FFMA.FTZ R65, R64, R65, UR7 ;  /* 0x0000000740417e23 */ /* 0x000fe20008010041 */
[----:B------:R-:W-:-:S05]  /*2cb0*/  FMUL.FTZ R64, R123, R123 ;  /* 0x0000007b7b407220 */ /* 0x000fca0000410000 */
[----:B------:R-:W-:-:S05]  /*2cc0*/  FSEL R64, R64, RZ, !P2 ;  /* 0x000000ff40407208 */ /* 0x000fca0005000000 */
[----:B------:R-:W-:Y:S02]  /*2cd0*/  FADD.FTZ R119, R65, R64 ;  /* 0x0000004041777221 */ /* 0x000fe40000010000 */
[----:B------:R-:W1:Y:S04]  /*2ce0*/  @!P5 LDC.64 R64, c[0x0][0x250] ;  /* 0x00009400ff40db82 */ /* 0x000e680000000a00 */
[----:B------:R-:W2:Y:S01]  /*2cf0*/  MUFU.RSQ R119, R119 ;  /* 0x0000007700777308 */ /* 0x000ea20000001400 */
[----:B0-----:R-:W-:-:S04]  /*2d00*/  @!P5 LEA R66, P3, R118, R66, 0x2 ;  /* 0x000000427642d211 */ /* 0x001fc800078610ff */
[C---:B------:R-:W-:Y:S02]  /*2d10*/  @!P5 LEA.HI.X R67, R118.reuse, R67, R122, 0x2, P3 ;  /* 0x000000437643d211 */ /* 0x040fe400018f147a */
[----:B-1----:R-:W-:-:S04]  /*2d20*/  @!P5 LEA R64, P2, R118, R64, 0x2 ;  /* 0x000000407640d211 */ /* 0x002fc800078410ff */
[----:B------:R-:W-:Y:S02]  /*2d30*/  @!P5 LEA.HI.X R65, R118, R65, R122, 0x2, P2 ;  /* 0x000000417641d211 */ /* 0x000fe400010f147a */
[----:B-----5:R-:W-:-:S03]  /*2d40*/  ISETP.GE.AND P2, PT, R120, 0x1, PT ;  /* 0x000000017800780c */ /* 0x020fc60003f46270 */
[----:B------:R0:W-:Y:S04]  /*2d50*/  @!P5 STG.E desc[UR4][R64.64], R123 ;  /* 0x0000007b4000d986 */ /* 0x0001e8000c101904 */
[----:B--2---:R0:W-:Y:S06]  /*2d60*/  @!P5 STG.E desc[UR4][R66.64], R119 ;  /* 0x000000774200d986 */ /* 0x0041ec000c101904 */
[----:B------:R-:W-:Y:S05]  /*2d70*/  @!P2 BRA `(.L_x_9817) ;  /* 0x00000008004ca947 */ /* 0x000fea0003800000 */
[----:B------:R-:W-:Y:S01]  /*2d80*/  VIADD R120, R120, 0xffffffff ;  /* 0xffffffff78787836 */ /* 0x000fe20000000000 */
[----:B------:R-:W-:Y:S01]  /*2d90*/  PLOP3.LUT P2, PT, PT, PT, UP0, 0x40, 0x0 ;  /* 0x000000000000781c */ /* 0x000fe20003f4e808 */
[----:B------:R-:W-:Y:S01]  /*2da0*/  BSSY B1, `(.L_x_9818) ;  /* 0x0000028000017945 */ /* 0x000fe20003800000 */
        /* <DEDUP_REMOVED lines=19> */
[--C-:B------:R-:W-:Y:S01]  /*2ee0*/  FADD.FTZ R66, R32, -R121.reuse ;  /* 0x8000007920427221 */ /* 0x100fe20000010000 */
[----:B------:R-:W-:Y:S01]  /*2ef0*/  FADD.FTZ R124, R35, -R121 ;  /* 0x80000079237c7221 */ /* 0x000fe20000010000 */
[----:B------:R-:W-:-:S02]  /*2f00*/  F2FP.BF16.F32.PACK_AB R64, R65, R64 ;  /* 0x000000404140723e */ /* 0x000fc400000010ff */
[----:B------:R-:W-:Y:S01]  /*2f10*/  F2FP.BF16.F32.PACK_AB R65, R67, R122 ;  /* 0x0000007a4341723e */ /* 0x000fe200000010ff */
[----:B------:R-:W-:Y:S01]  /*2f20*/  FMUL.FTZ R67, R119, R66 ;  /* 0x0000004277437220 */ /* 0x000fe20000410000 */
[--C-:B------:R-:W-:Y:S01]  /*2f30*/  FADD.FTZ R122, R33, -R121.reuse ;  /* 0x80000079217a7221 */ /* 0x100fe20000010000 */
[----:B------:R-:W-:Y:S02]  /*2f40*/  FADD.FTZ R66, R34, -R121 ;  /* 0x8000007922427221 */ /* 0x000fe40000010000 */
[----:B------:R-:W-:Y:S01]  /*2f50*/  FFMA.FTZ R67, R19, R67, R6 ;  /* 0x0000004313437223 */ /* 0x000fe20000010006 */
[C---:B------:R-:W-:Y:S01]  /*2f60*/  FMUL.FTZ R122, R119.reuse, R122 ;  /* 0x0000007a777a7220 */ /* 0x040fe20000410000 */
[C---:B------:R-:W-:Y:S01]  /*2f70*/  FMUL.FTZ R123, R119.reuse, R66 ;  /* 0x00000042777b7220 */ /* 0x040fe20000410000 */
[----:B------:R-:W-:Y:S02]  /*2f80*/  FMUL.FTZ R66, R119, R124 ;  /* 0x0000007c77427220 */ /* 0x000fe40000410000 */
[----:B------:R-:W-:Y:S01]  /*2f90*/  FFMA.FTZ R122, R113, R122, R112 ;  /* 0x0000007a717a7223 */ /* 0x000fe20000010070 */
[----:B------:R-:W-:Y:S01]  /*2fa0*/  FFMA.FTZ R123, R16, R123, R5 ;  /* 0x0000007b107b7223 */ /* 0x000fe20000010005 */
[----:B------:R-:W-:-:S03]  /*2fb0*/  FFMA.FTZ R124, R111, R66, R110 ;  /* 0x000000426f7c7223 */ /* 0x000fc6000001006e */
[----:B------:R-:W-:Y:S02]  /*2fc0*/  F2FP.BF16.F32.PACK_AB R66, R122, R67 ;  /* 0x000000437a42723e */ /* 0x000fe400000010ff */
[----:B------:R-:W-:Y:S02]  /*2fd0*/  F2FP.BF16.F32.PACK_AB R67, R124, R123 ;  /* 0x0000007b7c43723e */ /* 0x000fe400000010ff */
[----:B------:R-:W0:Y:S02]  /*2fe0*/  LDC.64 R122, c[0x0][0x2b8] ;  /* 0x0000ae00ff7a7b82 */ /* 0x000e240000000a00 */
[C---:B0-----:R-:W-:Y:S01]  /*2ff0*/  IMAD.WIDE.U32 R122, R120.reuse, 0x10, R122 ;  /* 0x00000010787a7825 */ /* 0x041fe200078e007a */
[----:B------:R-:W-:-:S04]  /*3000*/  IADD3 R120, R120, 0x20, RZ ;  /* 0x0000002078787810 */ /* 0x000fc80007ffe0ff */
[----:B------:R0:W-:Y:S03]  /*3010*/  STG.E.128 desc[UR4][R122.64], R64 ;  /* 0x000000407a007986 */ /* 0x0001e6000c101d04 */
.L_x_9819:
[----:B------:R-:W-:Y:S05]  /*3020*/  BSYNC B1 ;  /* 0x0000000000017941 */ /* 0x000fea0003800000 */
.L_x_9818:
[----:B------:R-:W-:Y:S01]  /*3030*/  ISETP.NE.AND P2, PT, R72, RZ, PT ;  /* 0x000000ff4800720c */ /* 0x000fe20003f45270 */
[----:B------:R-:W-:-:S12]  /*3040*/  BSSY B1, `(.L_x_9820) ;  /* 0x0000022000017945 */ /* 0x000fd80003800000 */
        /* <DEDUP_REMOVED lines=33> */
.L_x_9821:
[----:B------:R-:W-:Y:S05]  /*3260*/  BSYNC B1 ;  /* 0x0000000000017941 */ /* 0x000fea0003800000 */
.L_x_9820:
        /* <DEDUP_REMOVED lines=35> */
.L_x_9823:
[----:B------:R-:W-:Y:S05]  /*34a0*/  BSYNC B1 ;  /* 0x0000000000017941 */ /* 0x000fea0003800000 */
.L_x_9822:
[----:B------:R-:W-:Y:S05]  /*34b0*/  @!P1 BRA `(.L_x_9817) ;  /* 0x00000000007c9947 */ /* 0x000fea0003800000 */
[--C-:B012---:R-:W-:Y:S01]  /*34c0*/  FADD.FTZ R122, R62, -R121.reuse ;  /* 0x800000793e7a7221 */ /* 0x107fe20000010000 */
[--C-:B------:R-:W-:Y:S01]  /*34d0*/  FADD.FTZ R123, R63, -R121.reuse ;  /* 0x800000793f7b7221 */ /* 0x100fe20000010000 */
[--C-:B------:R-:W-:Y:S01]  /*34e0*/  FADD.FTZ R67, R61, -R121.reuse ;  /* 0x800000793d437221 */ /* 0x100fe20000010000 */
[--C-:B------:R-:W-:Y:S01]  /*34f0*/  FADD.FTZ R64, R56, -R121.reuse ;  /* 0x8000007938407221 */ /* 0x100fe20000010000 */
[C---:B------:R-:W-:Y:S01]  /*3500*/  FMUL.FTZ R122, R119.reuse, R122 ;  /* 0x0000007a777a7220 */ /* 0x040fe20000410000 */
[----:B------:R-:W-:Y:S01]  /*3510*/  FMUL.FTZ R123, R119, R123 ;  /* 0x0000007b777b7220 */ /* 0x000fe20000410000 */
[--C-:B------:R-:W-:Y:S01]  /*3520*/  FADD.FTZ R65, R57, -R121.reuse ;  /* 0x8000007939417221 */ /* 0x100fe20000010000 */
[--C-:B------:R-:W-:Y:S01]  /*3530*/  FADD.FTZ R125, R58, -R121.reuse ;  /* 0x800000793a7d7221 */ /* 0x100fe20000010000 */
[--C-:B------:R-:W-:Y:S01]  /*3540*/  FADD.FTZ R124, R59, -R121.reuse ;  /* 0x800000793b7c7221 */ /* 0x100fe20000010000 */
[----:B------:R-:W-:Y:S01]  /*3550*/  FADD.FTZ R66, R60, -R121 ;  /* 0x800000793c427221 */ /* 0x000fe20000010000 */
[----:B------:R-:W-:Y:S01]  /*3560*/  FMUL.FTZ R67, R119, R67 ;  /* 0x0000004377437220 */ /* 0x000fe20000410000 */
[----:B------:R-:W-:Y:S01]  /*3570*/  FFMA.FTZ R122, R81, R122, R88 ;  /* 0x0000007a517a7223 */ /* 0x000fe20000010058 */
[----:B------:R-:W-:Y:S01]  /*3580*/  FFMA.FTZ R123, R98, R123, R99 ;  /* 0x0000007b627b7223 */ /* 0x000fe20000010063 */
        /* <DEDUP_REMOVED lines=8> */
[----:B------:R-:W0:Y:S01]  /*3610*/  LDC.64 R122, c[0x0][0x2b8] ;  /* 0x0000ae00ff7a7b82 */ /* 0x000e220000000a00 */
[----:B------:R-:W-:Y:S01]  /*3620*/  FFMA.FTZ R66, R80, R66, R85 ;  /* 0x0000004250427223 */ /* 0x000fe20000010055 */
[----:B------:R-:W-:Y:S01]  /*3630*/  FFMA.FTZ R121, R79, R121, R82 ;  /* 0x000000794f797223 */ /* 0x000fe20000010052 */
[----:B------:R-:W-:-:S03]  /*3640*/  FFMA.FTZ R124, R94, R124, R95 ;  /* 0x0000007c5e7c7223 */ /* 0x000fc6000001005f */
[----:B------:R-:W-:Y:S01]  /*3650*/  F2FP.BF16.F32.PACK_AB R66, R119, R66 ;  /* 0x000000427742723e */ /* 0x000fe200000010ff */
[----:B------:R-:W-:Y:S01]  /*3660*/  FFMA.FTZ R119, R92, R65, R93 ;  /* 0x000000415c777223 */ /* 0x000fe2000001005d */
[----:B------:R-:W-:-:S04]  /*3670*/  F2FP.BF16.F32.PACK_AB R65, R124, R121 ;  /* 0x000000797c41723e */ /* 0x000fc800000010ff */
[----:B------:R-:W-:Y:S01]  /*3680*/  F2FP.BF16.F32.PACK_AB R64, R119, R64 ;  /* 0x000000407740723e */ /* 0x000fe200000010ff */
[----:B0-----:R-:W-:-:S05]  /*3690*/  IMAD.WIDE.U32 R122, R120, 0x10, R122 ;  /* 0x00000010787a7825 */ /* 0x001fca00078e007a */
[----:B------:R3:W-:Y:S02]  /*36a0*/  STG.E.128 desc[UR4][R122.64], R64 ;  /* 0x000000407a007986 */ /* 0x0007e4000c101d04 */
.L_x_9817:
[----:B------:R-:W-:Y:S05]  /*36b0*/  BSYNC B0 ;  /* 0x0000000000007941 */ /* 0x000fea0003800000 */
.L_x_9816:
[----:B0123--:R-:W0:Y:S02]  /*36c0*/  LDC.64 R64, c[0x0][0x210] ;  /* 0x00008400ff407b82 */ /* 0x00fe240000000a00 */
[----:B0-----:R-:W-:-:S04]  /*36d0*/  LEA R118, R64, R118, 0x2 ;  /* 0x0000007640767211 */ /* 0x001fc800078e10ff */
[----:B------:R-:W-:-:S13]  /*36e0*/  ISETP.GE.AND P2, PT, R118, R65, PT ;  /* 0x000000417600720c */ /* 0x000fda0003f46270 */
[----:B------:R-:W-:Y:S05]  /*36f0*/  @!P2 BRA `(.L_x_9824) ;  /* 0xffffffd40014a947 */ /* 0x000fea000383ffff */
[----:B------:R-:W-:Y:S05]  /*3700*/  EXIT ;  /* 0x000000000000794d */ /* 0x000fea0003800000 */
.L_x_9815:
[----:B---3--:R-:W-:Y:S01]  /*3710*/  HFMA2.MMA R124, -RZ, RZ, 0, 5.9604644775390625e-08 ;  /* 0x00000001ff7c7435 */ /* 0x008fe200000001ff */
[----:B------:R-:W-:Y:S01]  /*3720*/  BSSY B0, `(.L_x_9825) ;  /* 0x0000007000007945 */ /* 0x000fe20003800000 */
[----:B------:R-:W-:Y:S02]  /*3730*/  MOV R125, R67 ;  /* 0x00000043007d7202 */ /* 0x000fe40000000f00 */
[----:B------:R-:W-:Y:S02]  /*3740*/  MOV R119, 0x1f ;  /* 0x0000001f00777802 */ /* 0x000fe40000000f00 */
[----:B------:R-:W-:-:S07]  /*3750*/  MOV R66, 0xffffffff ;  /* 0xffffffff00427802 */ /* 0x000fce0000000f00 */
[----:B-----5:R-:W-:Y:S05]  /*3760*/  WARPSYNC.COLLECTIVE R66, `(.L_x_9826) ;  /* 0x0000000042087348 */ /* 0x020fea0003c00000 */
[----:B------:R0:W1:Y:S02]  /*3770*/  SHFL.BFLY P6, R64, R125, R124, R119 ;  /* 0x0c00007c7d407389 */ /* 0x00006400000c0077 */
[----:B01---5:R-:W-:Y:S01]  /*3780*/  ENDCOLLECTIVE ;  /* 0x000000000000791b */ /* 0x023fe20003800000 */
.L_x_9826:
[----:B------:R-:W-:Y:S05]  /*3790*/  BSYNC B0 ;  /* 0x0000000000007941 */ /* 0x000fea0003800000 */
.L_x_9825:
[----:B------:R-:W-:Y:S01]  /*37a0*/  HFMA2.MMA R124, -RZ, RZ, 0, 1.1920928955078125e-07 ;  /* 0x00000002ff7c7435 */ /* 0x000fe200000001ff */
[----:B------:R-:W-:Y:S01]  /*37b0*/  FADD.FTZ R125, R67, R64 ;  /* 0x00000040437d7221 */ /* 0x000fe20000010000 */
[----:B------:R-:W-:Y:S02]  /*37c0*/  MOV R119, 0x1f ;  /* 0x0000001f00777802 */ /* 0x000fe40000000f00 */
[----:B------:R-:W-:-:S07]  /*37d0*/  MOV R66, 0xffffffff ;  /* 0xffffffff00427802 */ /* 0x000fce0000000f00 */
[----:B------:R-:W-:Y:S05]  /*37e0*/  WARPSYNC.COLLECTIVE R66, `(.L_x_9827) ;  /* 0x0000000042087348 */ /* 0x000fea0003c00000 */
[----:B------:R0:W1:Y:S02]  /*37f0*/  SHFL.BFLY P6, R64, R125, R124, R119 ;  /* 0x0c00007c7d407389 */ /* 0x00006400000c0077 */
[----:B01----:R-:W-:Y:S01]  /*3800*/  ENDCOLLECTIVE ;  /* 0x000000000000791b */ /* 0x003fe20003800000 */
.L_x_9827:
[----:B------:R-:W-:Y:S01]  /*3810*/  HFMA2.MMA R124, -RZ, RZ, 0, 2.384185791015625e-07 ;  /* 0x00000004ff7c7435 */ /* 0x000fe200000001ff */
[----:B------:R-:W-:-:S10]  /*3820*/  FADD.FTZ R125, R125, R64 ;  /* 0x000000407d7d7221 */ /* 0x000fd40000010000 */
[----:B------:R-:W-:Y:S05]  /*3830*/  WARPSYNC.COLLECTIVE R66, `(.L_x_9828) ;  /* 0x0000000042087348 */ /* 0x000fea0003c00000 */
[----:B------:R0:W1:Y:S02]  /*3840*/  SHFL.BFLY P6, R64, R125, R124, R119 ;  /* 0x0c00007c7d407389 */ /* 0x00006400000c0077 */
[----:B01----:R-:W-:Y:S01]  /*3850*/  ENDCOLLECTIVE ;  /* 0x000000000000791b */ /* 0x003fe20003800000 */
.L_x_9828:
[----:B------:R-:W-:Y:S01]  /*3860*/  HFMA2.MMA R124, -RZ, RZ, 0, 4.76837158203125e-07 ;  /* 0x00000008ff7c7435 */ /* 0x000fe200000001ff */
[----:B------:R-:W-:-:S05]  /*3870*/  FADD.FTZ R65, R125, R64 ;  /* 0x000000407d417221 */ /* 0x000fca0000010000 */
[----:B------:R-:W-:-:S07]  /*3880*/  MOV R125, R65 ;  /* 0x00000041007d7202 */ /* 0x000fce0000000f00 */
[----:B------:R-:W-:Y:S05]  /*3890*/  WARPSYNC.COLLECTIVE R66, `(.L_x_9829) ;  /* 0x0000000042087348 */ /* 0x000fea0003c00000 */
[----:B------:R0:W1:Y:S02]  /*38a0*/  SHFL.BFLY P6, R64, R125, R124, R119 ;  /* 0x0c00007c7d407389 */ /* 0x00006400000c0077 */
[----:B01----:R-:W-:Y:S01]  /*38b0*/  ENDCOLLECTIVE ;  /* 0x000000000000791b */ /* 0x003fe20003800000 */
.L_x_9829:
[----:B------:R-:W-:Y:S01]  /*38c0*/  HFMA2.MMA R124, -RZ, RZ, 0, 9.5367431640625e-07 ;  /* 0x00000010ff7c7435 */ /* 0x000fe200000001ff */
[----:B------:R-:W-:Y:S02]  /*38d0*/  FADD.FTZ R67, R65, R64 ;  /* 0x0000004041437221 */ /* 0x000fe40000010000 */
[----:B------:R-:W0:Y:S03]  /*38e0*/  LDC R65, c[0x0][0x290] ;  /* 0x0000a400ff417b82 */ /* 0x000e260000000800 */
[----:B------:R-:W-:-:S07]  /*38f0*/  MOV R125, R67 ;  /* 0x00000043007d7202 */ /* 0x000fce0000000f00 */
[----:B0-----:R-:W-:Y:S05]  /*3900*/  WARPSYNC.COLLECTIVE R66, `(.L_x_9830) ;  /* 0x0000000042087348 */ /* 0x001fea0003c00000 */
[----:B------:R1:W2:Y:S02]  /*3910*/  SHFL.BFLY P6, R64, R125, R124, R119 ;  /* 0x0c00007c7d407389 */ /* 0x0002a400000c0077 */
[----:B012---:R-:W-:Y:S01]  /*3920*/  ENDCOLLECTIVE ;  /* 0x000000000000791b */ /* 0x007fe20003800000 */
.L_x_9830:
        /* <DEDUP_REMOVED lines=73> */
.L_x_9831:
[----:B------:R-:W-:Y:S01]  /*3dc0*/  HFMA2.MMA R124, -RZ, RZ, 0, 1.1920928955078125e-07 ;  /* 0x00000002ff7c7435 */ /* 0x000fe200000001ff */
[----:B------:R-:W-:-:S10]  /*3dd0*/  FADD.FTZ R125, R67, R64 ;  /* 0x00000040437d7221 */ /* 0x000fd40000010000 */
[----:B------:R-:W-:Y:S05]  /*3de0*/  WARPSYNC.COLLECTIVE R66, `(.L_x_9832) ;  /* 0x0000000042087348 */ /* 0x000fea0003c00000 */
[----:B------:R0:W1:Y:S02]  /*3df0*/  SHFL.BFLY P6, R64, R125, R124, R119 ;  /* 0x0c00007c7d407389 */ /* 0x00006400000c0077 */
[----:B01----:R-:W-:Y:S01]  /*3e00*/  ENDCOLLECTIVE ;  /* 0x000000000000791b */ /* 0x003fe20003800000 */
.L_x_9832:
[----:B------:R-:W-:Y:S01]  /*3e10*/  MOV R124, 0x4 ;  /* 0x00000004007c7802 */ /* 0x000fe20000000f00 */
[----:B------:R-:W-:-:S07]  /*3e20*/  FADD.FTZ R125, R125, R64 ;  /* 0x000000407d7d7221 */ /* 0x000fce0000010000 */
[----:B------:R-:W-:Y:S05]  /*3e30*/  WARPSYNC.COLLECTIVE R66, `(.L_x_9833) ;  /* 0x0000000042087348 */ /* 0x000fea0003c00000 */
[----:B------:R0:W1:Y:S02]  /*3e40*/  SHFL.BFLY P6, R64, R125, R124, R119 ;  /* 0x0c00007c7d407389 */ /* 0x00006400000c0077 */
[----:B01----:R-:W-:Y:S01]  /*3e50*/  ENDCOLLECTIVE ;  /* 0x000000000000791b */ /* 0x003fe20003800000 */
.L_x_9833:
[----:B------:R-:W-:Y:S01]  /*3e60*/  HFMA2.MMA R124, -RZ, RZ, 0, 4.76837158203125e-07 ;  /* 0x00000008ff7c7435 */ /* 0x000fe200000001ff */
[----:B------:R-:W-:-:S05]  /*3e70*/  FADD.FTZ R67, R125, R64 ;  /* 0x000000407d437221 */ /* 0x000fca0000010000 */
[----:B------:R-:W-:-:S07]  /*3e80*/  MOV R125, R67 ;  /* 0x00000043007d7202 */ /* 0x000fce0000000f00 */
[----:B------:R-:W-:Y:S05]  /*3e90*/  WARPSYNC.COLLECTIVE R66, `(.L_x_9834) ;  /* 0x0000000042087348 */ /* 0x000fea0003c00000 */
[----:B------:R0:W1:Y:S02]  /*3ea0*/  SHFL.BFLY P6, R64, R125, R124, R119 ;  /* 0x0c00007c7d407389 */ /* 0x00006400000c0077 */
[----:B01----:R-:W-:Y:S01]  /*3eb0*/  ENDCOLLECTIVE ;  /* 0x000000000000791b */ /* 0x003fe20003800000 */
.L_x_9834:
[----:B------:R-:W-:Y:S01]  /*3ec0*/  HFMA2.MMA R124, -RZ, RZ, 0, 9.5367431640625e-07 ;  /* 0x00000010ff7c7435 */ /* 0x000fe200000001ff */
[----:B------:R-:W-:-:S05]  /*3ed0*/  FADD.FTZ R67, R67, R64 ;  /* 0x0000004043437221 */ /* 0x000fca0000010000 */
[----:B------:R-:W-:-:S07]  /*3ee0*/  MOV R125, R67 ;  /* 0x00000043007d7202 */ /* 0x000fce0000000f00 */
[----:B------:R-:W-:Y:S05]  /*3ef0*/  WARPSYNC.COLLECTIVE R66, `(.L_x_9835) ;  /* 0x0000000042087348 */ /* 0x000fea0003c00000 */
[----:B------:R0:W1:Y:S02]  /*3f00*/  SHFL.BFLY P6, R64, R125, R124, R119 ;  /* 0x0c00007c7d407389 */ /* 0x00006400000c0077 */
[----:B01----:R-:W-:Y:S01]  /*3f10*/  ENDCOLLECTIVE ;  /* 0x000000000000791b */ /* 0x003fe20003800000 */
.L_x_9835:
[----:B------:R-:W-:Y:S05]  /*3f20*/  BRA `(.L_x_9836) ;  /* 0xffffffec004c7947 */ /* 0x000fea000383ffff */
.L_x_9837:
        /* <DEDUP_REMOVED lines=13> */
.L_x_30464:


//--------------------- .text._ZN10layer_norm13ln_fwd_kernelINS_13Kernel_traitsI13__nv_bfloat16S2_fS2_fjLj1024ELj1ELj4ELj1ELj16ENS_18Kernel_traits_baseILj1024ES2_S2_fS2_fjLj128EEEEELb0ELb0ELb1ELb1EEEvNS_9FwdParamsE --------------------------
	.section	.text._ZN10layer_norm13ln_fwd_kernelINS_13Kernel_traitsI13__nv_bfloat16S2_fS2_fjLj1024ELj1ELj4ELj1ELj16ENS_18Kernel_traits_baseILj1024ES2_S2_fS2_fjLj128EEEEELb0ELb0ELb1ELb1EEEvNS_9FwdParamsE,"ax",@progbits
	.align	128
        .global         _ZN10layer_norm13ln_fwd_kernelINS_13Kernel_traitsI13__nv_bfloat16S2_fS2_fjLj1024ELj1ELj4ELj1ELj16ENS_18Kernel_traits_baseILj1024ES2_S2_fS2_fjLj128EEEEELb0ELb0ELb1ELb1EEEvNS_9FwdParamsE
        .type           _ZN10layer_norm13ln_fwd_kernelINS_13Kernel_traitsI13__nv_bfloat16S2_fS2_fjLj1024ELj1ELj4ELj1ELj16ENS_18Kernel_traits_baseILj1024ES2_S2_fS2_fjLj128EEEEELb0ELb0ELb1ELb1EEEvNS_9FwdParamsE,@function
        .size           _ZN10layer_norm13ln_fwd_kernelINS_13Kernel_traitsI13__nv_bfloat16S2_fS2_fjLj1024ELj1ELj4ELj1ELj16ENS_18Kernel_traits_baseILj1024ES2_S2_fS2_fjLj128EEEEELb0ELb0ELb1ELb1EEEvNS_9FwdParamsE,(.L_x_30465 - _ZN10layer_norm13ln_fwd_kernelINS_13Kernel_traitsI13__nv_bfloat16S2_fS2_fjLj1024ELj1ELj4ELj1ELj16ENS_18Kernel_traits_baseILj1024ES2_S2_fS2_fjLj128EEEEELb0ELb0ELb1ELb1EEEvNS_9FwdParamsE)
        .other          _ZN10layer_norm13ln_fwd_kernelINS_13Kernel_traitsI13__nv_bfloat16S2_fS2_fjLj1024ELj1ELj4ELj1ELj16ENS_18Kernel_traits_baseILj1024ES2_S2_fS2_fjLj128EEEEELb0ELb0ELb1ELb1EEEvNS_9FwdParamsE,@"STO_CUDA_ENTRY STV_DEFAULT"
_ZN10layer_norm13ln_fwd_kernelINS_13Kernel_traitsI13__nv_bfloat16S2_fS2_fjLj1024ELj1ELj4ELj1ELj16ENS_18Kernel_traits_baseILj1024ES2_S2_fS2_fjLj128EEEEELb0ELb0ELb1ELb1EEEvNS_9FwdParamsE:
.text._ZN10layer_norm13ln_fwd_kernelINS_13Kernel_traitsI13__nv_bfloat16S2_fS2_fjLj1024ELj1ELj4ELj1ELj16ENS_18Kernel_traits_baseILj1024ES2_S2_fS2_fjLj128EEEEELb0ELb0ELb1ELb1EEEvNS_9FwdParamsE:
        /* <DEDUP_REMOVED lines=33> */
[----:B------:R-:W-:-:S02]  /*0210*/  @!P0 CS2R R26, SRZ ;  /* 0x00000000001a8805 */ /* 0x000fc4000001ff00 */
[----:B------:R-:W-:Y:S01]  /*0220*/  PRMT R32, R12, 0x7632, R32 ;  /* 0x000076320c207816 */ /* 0x000fe20000000020 */
[----:B------:R0:W5:Y:S01]  /*0230*/  LDG.E.128 R16, desc[UR4][R2.64] ;  /* 0x0000000402107981 */ /* 0x000162000c1e1d00 */
[----:B------:R-:W-:Y:S01]  /*0240*/  PRMT R33, R13, 0x7632, R33 ;  /* 0x000076320d217816 */ /* 0x000fe20000000021 */
[----:B------:R-:W-:Y:S01]  /*0250*/  ULDC.U8 UR6, c[0x0][0x2a0] ;  /* 0x0000a80000067ab9 */ /* 0x000fe20000000000 */
[----:B------:R-:W-:Y:S01]  /*0260*/  PRMT R81, R14, 0x7632, R81 ;  /* 0x000076320e517816 */ /* 0x000fe20000000051 */
[----:B------:R-:W-:Y:S01]  /*0270*/  ULDC UR7, c[0x0][0x2d8] ;  /* 0x0000b60000077ab9 */ /* 0x000fe20000000800 */
        /* <DEDUP_REMOVED lines=28> */
[----:B0-----:R-:W-:Y:S02]  /*0440*/  SHF.L.U32 R3, R27, 0x10, RZ ;  /* 0x000000101b037819 */ /* 0x001fe400000006ff */
[----:B------:R-:W-:Y:S02]  /*0450*/  LOP3.LUT R2, R34, 0x1f, RZ, 0xc0, !PT ;  /* 0x0000001f22027812 */ /* 0x000fe400078ec0ff */
        /* <DEDUP_REMOVED lines=14> */
[----:B------:R-:W-:Y:S01]  /*0540*/  ISETP.NE.AND P4, PT, RZ, UR6, PT ;  /* 0x00000006ff007c0c */ /* 0x000fe2000bf85270 */
[----:B------:R-:W-:Y:S01]  /*0550*/  ULDC UR6, c[0x0][0x29c] ;  /* 0x0000a70000067ab9 */ /* 0x000fe20000000800 */
[----:B--2---:R-:W-:-:S02]  /*0560*/  PRMT R99, R69, 0x7632, R99 ;  /* 0x0000763245637816 */ /* 0x004fc40000000063 */
[----:B------:R-:W-:Y:S02]  /*0570*/  SHF.L.U32 R80, R69, 0x10, RZ ;  /* 0x0000001045507819 */ /* 0x000fe400000006ff */
[----:B------:R-:W-:Y:S02]  /*0580*/  PRMT R100, R70, 0x7632, R100 ;  /* 0x0000763246647816 */ /* 0x000fe40000000064 */
[----:B---3--:R-:W-:Y:S02]  /*0590*/  PRMT R104, R72, 0x7632, R104 ;  /* 0x0000763248687816 */ /* 0x008fe40000000068 */
[----:B------:R-:W-:Y:S02]  /*05a0*/  PRMT R101, R73, 0x7632, R101 ;  /* 0x0000763249657816 */ /* 0x000fe40000000065 */
[----:B------:R-:W-:Y:S02]  /*05b0*/  PRMT R106, R74, 0x7632, R106 ;  /* 0x000076324a6a7816 */ /* 0x000fe4000000006a */
[----:B------:R-:W-:-:S02]  /*05c0*/  PRMT R102, R68, 0x7632, R102 ;  /* 0x0000763244667816 */ /* 0x000fc40000000066 */
[----:B----4-:R-:W-:Y:S02]  /*05d0*/  PRMT R108, R20, 0x7632, R108 ;  /* 0x00007632146c7816 */ /* 0x010fe4000000006c */
        /* <DEDUP_REMOVED lines=13> */
.L_x_9905:
[----:B------:R-:W0:Y:S08]  /*06b0*/  LDC.64 R62, c[0x0][0x230] ;  /* 0x00008c00ff3e7b82 */ /* 0x000e300000000a00 */
[----:B------:R-:W1:Y:S08]  /*06c0*/  LDC.64 R38, c[0x0][0x280] ;  /* 0x0000a000ff267b82 */ /* 0x000e700000000a00 */
[----:B------:R-:W2:Y:S01]  /*06d0*/  LDC R103, c[0x0][0x218] ;  /* 0x00008600ff677b82 */ /* 0x000ea20000000800 */
[----:B0-----:R-:W-:-:S07]  /*06e0*/  ISETP.NE.U32.AND P0, PT, R62, RZ, PT ;  /* 0x000000ff3e00720c */ /* 0x001fce0003f05070 */
[----:B------:R-:W0:Y:S01]  /*06f0*/  LDC.64 R86, c[0x0][0x238] ;  /* 0x00008e00ff567b82 */ /* 0x000e220000000a00 */
[----:B------:R-:W-:Y:S01]  /*0700*/  ISETP.NE.AND.EX P0, PT, R63, RZ, PT, P0 ;  /* 0x000000ff3f00720c */ /* 0x000fe20003f05300 */
[----:B-1----:R-:W-:-:S05]  /*0710*/  IMAD.WIDE R38, R0, 0x4, R38 ;  /* 0x0000000400267825 */ /* 0x002fca00078e0226 */
[----:B------:R-:W3:Y:S01]  /*0720*/  LDG.E R43, desc[UR4][R38.64] ;  /* 0x00000004262b7981 */ /* 0x000ee2000c1e1900 */
[----:B--2---:R-:W-:-:S06]  /*0730*/  IMAD R36, R0, R103, RZ ;  /* 0x0000006700247224 */ /* 0x004fcc00078e02ff */
[----:B------:R-:W1:Y:S01]  /*0740*/  @P0 LDC.64 R40, c[0x0][0x230] ;  /* 0x00008c00ff280b82 */ /* 0x000e620000000a00 */
[----:B------:R-:W-:-:S04]  /*0750*/  SHF.R.S32.HI R37, RZ, 0x1f, R36 ;  /* 0x0000001fff257819 */ /* 0x000fc80000011424 */
[----:B------:R-:W-:-:S03]  /*0760*/  LEA.HI R37, R37, R36, RZ, 0x3 ;  /* 0x0000002425257211 */ /* 0x000fc600078f18ff */
[----:B------:R-:W2:Y:S01]  /*0770*/  @P0 LDC.64 R44, c[0x0][0x230] ;  /* 0x00008c00ff2c0b82 */ /* 0x000ea20000000a00 */
[----:B------:R-:W-:-:S07]  /*0780*/  LEA.HI.SX32 R67, R37, R2, 0x1d ;  /* 0x0000000225437211 */ /* 0x000fce00078feaff */
[----:B------:R-:W4:Y:S01]  /*0790*/  LDC.64 R36, c[0x0][0x288] ;  /* 0x0000a200ff247b82 */ /* 0x000f220000000a00 */
[----:B-1----:R-:W-:-:S05]  /*07a0*/  @P0 IMAD.WIDE.U32 R40, R67, 0x20, R40 ;  /* 0x0000002043280825 */ /* 0x002fca00078e0028 */
[----:B------:R-:W3:Y:S04]  /*07b0*/  @P0 LDG.E.128 R24, desc[UR4][R40.64] ;  /* 0x0000000428180981 */ /* 0x000ee8000c1e1d00 */
[----:B------:R1:W3:Y:S01]  /*07c0*/  @P0 LDG.E.128 R28, desc[UR4][R40.64+0x10] ;  /* 0x00001004281c0981 */ /* 0x0002e2000c1e1d00 */
[----:B------:R-:W-:Y:S01]  /*07d0*/  HFMA2.MMA R88, -RZ, RZ, 0, 0 ;  /* 0x00000000ff587435 */ /* 0x000fe200000001ff */
[----:B----4-:R-:W-:-:S05]  /*07e0*/  IMAD.WIDE R36, R0, 0x4, R36 ;  /* 0x0000000400247825 */ /* 0x010fca00078e0224 */
[----:B-----5:R4:W5:Y:S01]  /*07f0*/  LDG.E R105, desc[UR4][R36.64] ;  /* 0x0000000424697981 */ /* 0x020962000c1e1900 */
[C---:B------:R-:W-:Y:S01]  /*0800*/  IADD3 R55, R67.reuse, 0x20, RZ ;  /* 0x0000002043377810 */ /* 0x040fe20007ffe0ff */
[----:B------:R-:W-:Y:S01]  /*0810*/  BSSY B0, `(.L_x_9838) ;  /* 0x0000029000007945 */ /* 0x000fe20003800000 */
[----:B0-----:R-:W-:-:S04]  /*0820*/  IMAD.WIDE.U32 R48, R67, 0x20, R86 ;  /* 0x0000002043307825 */ /* 0x001fc800078e0056 */
[----:B--2---:R-:W-:Y:S01]  /*0830*/  @P0 IMAD.WIDE.U32 R44, R55, 0x20, R44 ;  /* 0x00000020372c0825 */ /* 0x004fe200078e002c */
[C---:B---3--:R-:W-:Y:S02]  /*0840*/  ISETP.GE.AND P5, PT, R43.reuse, 0x1, PT ;  /* 0x000000012b00780c */ /* 0x048fe40003fa6270 */
[----:B------:R-:W-:-:S11]  /*0850*/  ISETP.GT.AND P6, PT, R43, RZ, PT ;  /* 0x000000ff2b00720c */ /* 0x000fd60003fc4270 */
[----:B------:R-:W-:Y:S01]  /*0860*/  @P5 IADD3 R42, R43, -0x1, RZ ;  /* 0xffffffff2b2a5810 */ /* 0x000fe20007ffe0ff */
[----:B------:R-:W0:Y:S01]  /*0870*/  @P5 LDC.64 R38, c[0x0][0x220] ;  /* 0x00008800ff265b82 */ /* 0x000e220000000a00 */
[C---:B------:R-:W-:Y:S02]  /*0880*/  @!P6 ISETP.NE.U32.AND P1, PT, R62.reuse, RZ, PT ;  /* 0x000000ff3e00e20c */ /* 0x040fe40003f25070 */
[----:B------:R-:W-:Y:S01]  /*0890*/  @!P6 ISETP.NE.U32.AND P3, PT, R62, RZ, PT ;  /* 0x000000ff3e00e20c */ /* 0x000fe20003f65070 */
[----:B------:R-:W-:Y:S01]  /*08a0*/  @P5 IMAD R42, R42, R103, RZ ;  /* 0x000000672a2a5224 */ /* 0x000fe200078e02ff */
[C---:B------:R-:W-:Y:S02]  /*08b0*/  @!P6 ISETP.NE.AND.EX P1, PT, R63.reuse, RZ, PT, P1 ;  /* 0x000000ff3f00e20c */ /* 0x040fe40003f25310 */
[----:B------:R-:W-:Y:S02]  /*08c0*/  @!P6 ISETP.NE.AND.EX P3, PT, R63, RZ, PT, P3 ;  /* 0x000000ff3f00e20c */ /* 0x000fe40003f65330 */
[----:B------:R-:W-:-:S02]  /*08d0*/  @P5 SHF.R.S32.HI R43, RZ, 0x1f, R42 ;  /* 0x0000001fff2b5819 */ /* 0x000fc4000001142a */
[----:B------:R-:W-:Y:S02]  /*08e0*/  @!P6 ISETP.NE.U32.AND P2, PT, R62, RZ, PT ;  /* 0x000000ff3e00e20c */ /* 0x000fe40003f45070 */
[----:B------:R-:W-:Y:S02]  /*08f0*/  @P5 LEA.HI R43, R43, R42, RZ, 0x3 ;  /* 0x0000002a2b2b5211 */ /* 0x000fe400078f18ff */
[----:B------:R-:W-:Y:S02]  /*0900*/  @!P6 ISETP.NE.AND.EX P2, PT, R63, RZ, PT, P2 ;  /* 0x000000ff3f00e20c */ /* 0x000fe40003f45320 */
[----:B------:R-:W-:Y:S02]  /*0910*/  @P5 LEA.HI.SX32 R88, R43, R2, 0x1d ;  /* 0x000000022b585211 */ /* 0x000fe400078feaff */
[----:B-1----:R-:W-:Y:S02]  /*0920*/  @!P6 FSEL R41, R25, RZ, P1 ;  /* 0x000000ff1929e208 */ /* 0x002fe40000800000 */
[----:B------:R-:W-:-:S02]  /*0930*/  @!P6 FSEL R42, R26, RZ, P3 ;  /* 0x000000ff1a2ae208 */ /* 0x000fc40001800000 */
[----:B------:R-:W-:Y:S01]  /*0940*/  @!P6 ISETP.NE.U32.AND P1, PT, R62, RZ, PT ;  /* 0x000000ff3e00e20c */ /* 0x000fe20003f25070 */
[----:B0-----:R-:W-:Y:S01]  /*0950*/  @P5 IMAD.WIDE.U32 R38, R88, 0x10, R38 ;  /* 0x0000001058265825 */ /* 0x001fe200078e0026 */
[----:B------:R-:W-:Y:S02]  /*0960*/  @!P6 ISETP.NE.U32.AND P3, PT, R62, RZ, PT ;  /* 0x000000ff3e00e20c */ /* 0x000fe40003f65070 */
[C---:B------:R-:W-:Y:S02]  /*0970*/  @!P6 ISETP.NE.AND.EX P1, PT, R63.reuse, RZ, PT, P1 ;  /* 0x000000ff3f00e20c */ /* 0x040fe40003f25310 */
[----:B------:R-:W-:Y:S01]  /*0980*/  @!P6 ISETP.NE.AND.EX P3, PT, R63, RZ, PT, P3 ;  /* 0x000000ff3f00e20c */ /* 0x000fe20003f65330 */
[----:B------:R0:W5:Y:S01]  /*0990*/  @P5 LDG.E.128 R32, desc[UR4][R38.64] ;  /* 0x0000000426205981 */ /* 0x000162000c1e1d00 */
[----:B------:R-:W-:Y:S02]  /*09a0*/  @!P6 FSEL R43, R27, RZ, P2 ;  /* 0x000000ff1b2be208 */ /* 0x000fe40001000000 */
[----:B----4-:R-:W-:-:S02]  /*09b0*/  @!P6 FSEL R36, R28, RZ, P1 ;  /* 0x000000ff1c24e208 */ /* 0x010fc40000800000 */
[----:B------:R-:W-:Y:S02]  /*09c0*/  @!P6 FSEL R37, R29, RZ, P3 ;  /* 0x000000ff1d25e208 */ /* 0x000fe40001800000 */
[C---:B------:R-:W-:Y:S02]  /*09d0*/  @!P6 ISETP.NE.U32.AND P2, PT, R62.reuse, RZ, PT ;  /* 0x000000ff3e00e20c */ /* 0x040fe40003f45070 */
[C---:B------:R-:W-:Y:S02]  /*09e0*/  @!P6 ISETP.NE.U32.AND P1, PT, R62.reuse, RZ, PT ;  /* 0x000000ff3e00e20c */ /* 0x040fe40003f25070 */
[----:B------:R-:W-:Y:S02]  /*09f0*/  @!P6 ISETP.NE.U32.AND P3, PT, R62, RZ, PT ;  /* 0x000000ff3e00e20c */ /* 0x000fe40003f65070 */
[C---:B------:R-:W-:Y:S02]  /*0a00*/  @!P6 ISETP.NE.AND.EX P2, PT, R63.reuse, RZ, PT, P2 ;  /* 0x000000ff3f00e20c */ /* 0x040fe40003f45320 */
[----:B------:R-:W-:-:S02]  /*0a10*/  @!P6 ISETP.NE.AND.EX P1, PT, R63, RZ, PT, P1 ;  /* 0x000000ff3f00e20c */ /* 0x000fc40003f25310 */
[----:B------:R-:W-:Y:S02]  /*0a20*/  @!P6 ISETP.NE.AND.EX P3, PT, R63, RZ, PT, P3 ;  /* 0x000000ff3f00e20c */ /* 0x000fe40003f65330 */
[----:B0-----:R-:W-:Y:S02]  /*0a30*/  @!P6 FSEL R38, R30, RZ, P1 ;  /* 0x000000ff1e26e208 */ /* 0x001fe40000800000 */
[----:B------:R-:W-:Y:S02]  /*0a40*/  @!P6 FSEL R39, R31, RZ, P3 ;  /* 0x000000ff1f27e208 */ /* 0x000fe40001800000 */
[----:B------:R-:W-:Y:S01]  /*0a50*/  @!P6 FSEL R40, R24, RZ, P2 ;  /* 0x000000ff1828e208 */ /* 0x000fe20001000000 */
[----:B------:R-:W-:Y:S06]  /*0a60*/  @!P6 BRA `(.L_x_9839) ;  /* 0x00000000000ce947 */ /* 0x000fec0003800000 */
[----:B-----5:R-:W-:-:S05]  /*0a70*/  SHF.L.U32 R40, R32, 0x10, RZ ;  /* 0x0000001020287819 */ /* 0x020fca00000006ff */
[----:B------:R-:W-:-:S04]  /*0a80*/  FMUL.FTZ R40, R40, UR6 ;  /* 0x0000000628287c20 */ /* 0x000fc80008410000 */
[----:B------:R-:W-:-:S07]  /*0a90*/  @P0 FADD.FTZ R40, R24, R40 ;  /* 0x0000002818280221 */ /* 0x000fce0000010000 */
.L_x_9839:
[----:B------:R-:W-:Y:S05]  /*0aa0*/  BSYNC B0 ;  /* 0x0000000000007941 */ /* 0x000fea0003800000 */
.L_x_9838:
[----:B------:R-:W-:Y:S04]  /*0ab0*/  BSSY B0, `(.L_x_9840) ;  /* 0x0000006000007945 */ /* 0x000fe80003800000 */
[----:B------:R-:W-:Y:S05]  /*0ac0*/  @!P6 BRA `(.L_x_9841) ;  /* 0x000000000010e947 */ /* 0x000fea0003800000 */
[----:B-----5:R-:W-:-:S04]  /*0ad0*/  PRMT R41, R32, 0x7632, R41 ;  /* 0x0000763220297816 */ /* 0x020fc80000000029 */
[----:B------:R-:W-:-:S05]  /*0ae0*/  SHF.L.U32 R41, R41, 0x10, RZ ;  /* 0x0000001029297819 */ /* 0x000fca00000006ff */
[----:B------:R-:W-:-:S04]  /*0af0*/  FMUL.FTZ R41, R41, UR6 ;  /* 0x0000000629297c20 */ /* 0x000fc80008410000 */
[----:B------:R-:W-:-:S07]  /*0b00*/  @P0 FADD.FTZ R41, R25, R41 ;  /* 0x0000002919290221 */ /* 0x000fce0000010000 */
.L_x_9841:
[----:B------:R-:W-:Y:S05]  /*0b10*/  BSYNC B0 ;  /* 0x0000000000007941 */ /* 0x000fea0003800000 */
.L_x_9840:
[----:B------:R-:W-:Y:S04]  /*0b20*/  BSSY B0, `(.L_x_9842) ;  /* 0x0000005000007945 */ /* 0x000fe80003800000 */
[----:B------:R-:W-:Y:S05]  /*0b30*/  @!P6 BRA `(.L_x_9843) ;  /* 0x00000000000ce947 */ /* 0x000fea0003800000 */
[----:B-----5:R-:W-:-:S05]  /*0b40*/  SHF.L.U32 R42, R33, 0x10, RZ ;  /* 0x00000010212a7819 */ /* 0x020fca00000006ff */
[----:B------:R-:W-:-:S04]  /*0b50*/  FMUL.FTZ R42, R42, UR6 ;  /* 0x000000062a2a7c20 */ /* 0x000fc80008410000 */
[----:B------:R-:W-:-:S07]  /*0b60*/  @P0 FADD.FTZ R42, R26, R42 ;  /* 0x0000002a1a2a0221 */ /* 0x000fce0000010000 */
.L_x_9843:
[----:B------:R-:W-:Y:S05]  /*0b70*/  BSYNC B0 ;  /* 0x0000000000007941 */ /* 0x000fea0003800000 */
.L_x_9842:
[----:B------:R-:W-:Y:S04]  /*0b80*/  BSSY B0, `(.L_x_9844) ;  /* 0x0000006000007945 */ /* 0x000fe80003800000 */
[----:B------:R-:W-:Y:S05]  /*0b90*/  @!P6 BRA `(.L_x_9845) ;  /* 0x000000000010e947 */ /* 0x000fea0003800000 */
[----:B-----5:R-:W-:-:S04]  /*0ba0*/  PRMT R43, R33, 0x7632, R43 ;  /* 0x00007632212b7816 */ /* 0x020fc8000000002b */
[----:B------:R-:W-:-:S05]  /*0bb0*/  SHF.L.U32 R43, R43, 0x10, RZ ;  /* 0x000000102b2b7819 */ /* 0x000fca00000006ff */
[----:B------:R-:W-:-:S04]  /*0bc0*/  FMUL.FTZ R43, R43, UR6 ;  /* 0x000000062b2b7c20 */ /* 0x000fc80008410000 */
[----:B------:R-:W-:-:S07]  /*0bd0*/  @P0 FADD.FTZ R43, R27, R43 ;  /* 0x0000002b1b2b0221 */ /* 0x000fce0000010000 */
.L_x_9845:
[----:B------:R-:W-:Y:S05]  /*0be0*/  BSYNC B0 ;  /* 0x0000000000007941 */ /* 0x000fea0003800000 */
.L_x_9844:
[----:B------:R-:W-:Y:S04]  /*0bf0*/  BSSY B0, `(.L_x_9846) ;  /* 0x0000005000007945 */ /* 0x000fe80003800000 */
[----:B------:R-:W-:Y:S05]  /*0c00*/  @!P6 BRA `(.L_x_9847) ;  /* 0x00000000000ce947 */ /* 0x000fea0003800000 */
[----:B-----5:R-:W-:-:S05]  /*0c10*/  SHF.L.U32 R36, R34, 0x10, RZ ;  /* 0x0000001022247819 */ /* 0x020fca00000006ff */
[----:B------:R-:W-:-:S04]  /*0c20*/  FMUL.FTZ R36, R36, UR6 ;  /* 0x0000000624247c20 */ /* 0x000fc80008410000 */
[----:B------:R-:W-:-:S07]  /*0c30*/  @P0 FADD.FTZ R36, R28, R36 ;  /* 0x000000241c240221 */ /* 0x000fce0000010000 */
.L_x_9847:
[----:B------:R-:W-:Y:S05]  /*0c40*/  BSYNC B0 ;  /* 0x0000000000007941 */ /* 0x000fea0003800000 */
.L_x_9846:
[----:B------:R-:W-:Y:S04]  /*0c50*/  BSSY B0, `(.L_x_9848) ;  /* 0x0000006000007945 */ /* 0x000fe80003800000 */
[----:B------:R-:W-:Y:S05]  /*0c60*/  @!P6 BRA `(.L_x_9849) ;  /* 0x000000000010e947 */ /* 0x000fea0003800000 */
[----:B-----5:R-:W-:-:S04]  /*0c70*/  PRMT R37, R34, 0x7632, R37 ;  /* 0x0000763222257816 */ /* 0x020fc80000000025 */
[----:B------:R-:W-:-:S05]  /*0c80*/  SHF.L.U32 R37, R37, 0x10, RZ ;  /* 0x0000001025257819 */ /* 0x000fca00000006ff */
[----:B------:R-:W-:-:S04]  /*0c90*/  FMUL.FTZ R37, R37, UR6 ;  /* 0x0000000625257c20 */ /* 0x000fc80008410000 */
[----:B------:R-:W-:-:S07]  /*0ca0*/  @P0 FADD.FTZ R37, R29, R37 ;  /* 0x000000251d250221 */ /* 0x000fce0000010000 */
.L_x_9849:
[----:B------:R-:W-:Y:S05]  /*0cb0*/  BSYNC B0 ;  /* 0x0000000000007941 */ /* 0x000fea0003800000 */
.L_x_9848:
[----:B------:R-:W-:Y:S04]  /*0cc0*/  BSSY B0, `(.L_x_9850) ;  /* 0x0000005000007945 */ /* 0x000fe80003800000 */
[----:B------:R-:W-:Y:S05]  /*0cd0*/  @!P6 BRA `(.L_x_9851) ;  /* 0x00000000000ce947 */ /* 0x000fea0003800000 */
[----:B-----5:R-:W-:-:S05]  /*0ce0*/  SHF.L.U32 R38, R35, 0x10, RZ ;  /* 0x0000001023267819 */ /* 0x020fca00000006ff */
[----:B------:R-:W-:-:S04]  /*0cf0*/  FMUL.FTZ R38, R38, UR6 ;  /* 0x0000000626267c20 */ /* 0x000fc80008410000 */
[----:B------:R-:W-:-:S07]  /*0d00*/  @P0 FADD.FTZ R38, R30, R38 ;  /* 0x000000261e260221 */ /* 0x000fce0000010000 */
.L_x_9851:
[----:B------:R-:W-:Y:S05]  /*0d10*/  BSYNC B0 ;  /* 0x0000000000007941 */ /* 0x000fea0003800000 */
.L_x_9850:
[----:B------:R-:W-:Y:S04]  /*0d20*/  BSSY B0, `(.L_x_9852) ;  /* 0x0000006000007945 */ /* 0x000fe80003800000 */
[----:B------:R-:W-:Y:S05]  /*0d30*/  @!P6 BRA `(.L_x_9853) ;  /* 0x000000000010e947 */ /* 0x000fea0003800000 */
[----:B-----5:R-:W-:-:S04]  /*0d40*/  PRMT R39, R35, 0x7632, R39 ;  /* 0x0000763223277816 */ /* 0x020fc80000000027 */
[----:B------:R-:W-:-:S05]  /*0d50*/  SHF.L.U32 R39, R39, 0x10, RZ ;  /* 0x0000001027277819 */ /* 0x000fca00000006ff */
[----:B------:R-:W-:-:S04]  /*0d60*/  FMUL.FTZ R39, R39, UR6 ;  /* 0x0000000627277c20 */ /* 0x000fc80008410000 */
[----:B------:R-:W-:-:S07]  /*0d70*/  @P0 FADD.FTZ R39, R31, R39 ;  /* 0x000000271f270221 */ /* 0x000fce0000010000 */
.L_x_9853:
[----:B------:R-:W-:Y:S05]  /*0d80*/  BSYNC B0 ;  /* 0x0000000000007941 */ /* 0x000fea0003800000 */
.L_x_9852:
[----:B------:R-:W-:Y:S01]  /*0d90*/  STG.E.128 desc[UR4][R48.64], R40 ;  /* 0x0000002830007986 */ /* 0x000fe2000c101d04 */
[----:B------:R-:W0:Y:S03]  /*0da0*/  @P5 LDC.64 R46, c[0x0][0x220] ;  /* 0x00008800ff2e5b82 */ /* 0x000e260000000a00 */
[----:B------:R1:W-:Y:S04]  /*0db0*/  STG.E.128 desc[UR4][R48.64+0x10], R36 ;  /* 0x0000102430007986 */ /* 0x0003e8000c101d04 */
[----:B------:R-:W1:Y:S01]  /*0dc0*/  @P0 LDG.E.128 R24, desc[UR4][R44.64] ;  /* 0x000000042c180981 */ /* 0x000e62000c1e1d00 */
[C---:B------:R-:W-:Y:S01]  /*0dd0*/  @!P6 ISETP.NE.U32.AND P2, PT, R62.reuse, RZ, PT ;  /* 0x000000ff3e00e20c */ /* 0x040fe20003f45070 */
[----:B------:R-:W2:Y:S02]  /*0de0*/  @P0 LDC.64 R52, c[0x0][0x230] ;  /* 0x00008c00ff340b82 */ /* 0x000ea40000000a00 */
[----:B------:R-:W3:Y:S01]  /*0df0*/  @P0 LDG.E.128 R28, desc[UR4][R44.64+0x10] ;  /* 0x000010042c1c0981 */ /* 0x000ee2000c1e1d00 */
[----:B------:R-:W-:-:S02]  /*0e00*/  @!P6 ISETP.NE.U32.AND P3, PT, R62, RZ, PT ;  /* 0x000000ff3e00e20c */ /* 0x000fc40003f65070 */
[C---:B------:R-:W-:Y:S02]  /*0e10*/  @!P6 ISETP.NE.AND.EX P2, PT, R63.reuse, RZ, PT, P2 ;  /* 0x000000ff3f00e20c */ /* 0x040fe40003f45320 */
[C---:B------:R-:W-:Y:S02]  /*0e20*/  @!P6 ISETP.NE.AND.EX P3, PT, R63.reuse, RZ, PT, P3 ;  /* 0x000000ff3f00e20c */ /* 0x040fe40003f65330 */
[----:B------:R-:W-:Y:S02]  /*0e30*/  @!P6 ISETP.NE.U32.AND P1, PT, R62, RZ, PT ;  /* 0x000000ff3e00e20c */ /* 0x000fe40003f25070 */
[----:B------:R-:W-:Y:S02]  /*0e40*/  @P5 IADD3 R51, R88, 0x20, RZ ;  /* 0x0000002058335810 */ /* 0x000fe40007ffe0ff */
[----:B------:R-:W-:-:S03]  /*0e50*/  @!P6 ISETP.NE.AND.EX P1, PT, R63, RZ, PT, P1 ;  /* 0x000000ff3f00e20c */ /* 0x000fc60003f25310 */
[----:B0-----:R-:W-:Y:S01]  /*0e60*/  @P5 IMAD.WIDE.U32 R46, R51, 0x10, R46 ;  /* 0x00000010332e5825 */ /* 0x001fe200078e002e */
[----:B------:R-:W-:Y:S01]  /*0e70*/  IADD3 R107, R67, 0x40, RZ ;  /* 0x00000040436b7810 */ /* 0x000fe20007ffe0ff */
[----:B------:R-:W-:Y:S02]  /*0e80*/  BSSY B0, `(.L_x_9854) ;  /* 0x000001a000007945 */ /* 0x000fe40003800000 */
[----:B------:R-:W-:Y:S01]  /*0e90*/  IMAD.WIDE.U32 R54, R55, 0x20, R86 ;  /* 0x0000002037367825 */ /* 0x000fe200078e0056 */
[----:B-----5:R0:W5:Y:S03]  /*0ea0*/  @P5 LDG.E.128 R32, desc[UR4][R46.64] ;  /* 0x000000042e205981 */ /* 0x020166000c1e1d00 */
[----:B--2---:R-:W-:Y:S01]  /*0eb0*/  @P0 IMAD.WIDE.U32 R52, R107, 0x20, R52 ;  /* 0x000000206b340825 */ /* 0x004fe200078e0034 */
[----:B-1----:R-:W-:Y:S02]  /*0ec0*/  @!P6 FSEL R49, R25, RZ, P2 ;  /* 0x000000ff1931e208 */ /* 0x002fe40001000000 */
[----:B------:R-:W-:-:S02]  /*0ed0*/  @!P6 FSEL R50, R26, RZ, P3 ;  /* 0x000000ff1a32e208 */ /* 0x000fc40001800000 */
[C---:B------:R-:W-:Y:S02]  /*0ee0*/  @!P6 ISETP.NE.U32.AND P2, PT, R62.reuse, RZ, PT ;  /* 0x000000ff3e00e20c */ /* 0x040fe40003f45070 */
[----:B------:R-:W-:Y:S02]  /*0ef0*/  @!P6 ISETP.NE.U32.AND P3, PT, R62, RZ, PT ;  /* 0x000000ff3e00e20c */ /* 0x000fe40003f65070 */
[C---:B------:R-:W-:Y:S02]  /*0f00*/  @!P6 ISETP.NE.AND.EX P2, PT, R63.reuse, RZ, PT, P2 ;  /* 0x000000ff3f00e20c */ /* 0x040fe40003f45320 */
[----:B------:R-:W-:Y:S02]  /*0f10*/  @!P6 ISETP.NE.AND.EX P3, PT, R63, RZ, PT, P3 ;  /* 0x000000ff3f00e20c */ /* 0x000fe40003f65330 */
[----:B------:R-:W-:Y:S02]  /*0f20*/  @!P6 FSEL R51, R27, RZ, P1 ;  /* 0x000000ff1b33e208 */ /* 0x000fe40000800000 */
[----:B---3--:R-:W-:-:S02]  /*0f30*/  @!P6 FSEL R44, R28, RZ, P2 ;  /* 0x000000ff1c2ce208 */ /* 0x008fc40001000000 */
        /* <DEDUP_REMOVED lines=14> */
.L_x_9855:
[----:B------:R-:W-:Y:S05]  /*1020*/  BSYNC B0 ;  /* 0x0000000000007941 */ /* 0x000fea0003800000 */
.L_x_9854:
[----:B------:R-:W-:Y:S04]  /*1030*/  BSSY B0, `(.L_x_9856) ;  /* 0x0000006000007945 */ /* 0x000fe80003800000 */
[----:B------:R-:W-:Y:S05]  /*1040*/  @!P6 BRA `(.L_x_9857) ;  /* 0x000000000010e947 */ /* 0x000fea0003800000 */
[----:B-----5:R-:W-:-:S04]  /*1050*/  PRMT R49, R32, 0x7632, R49 ;  /* 0x0000763220317816 */ /* 0x020fc80000000031 */
[----:B------:R-:W-:-:S05]  /*1060*/  SHF.L.U32 R49, R49, 0x10, RZ ;  /* 0x0000001031317819 */ /* 0x000fca00000006ff */
[----:B------:R-:W-:-:S04]  /*1070*/  FMUL.FTZ R49, R49, UR6 ;  /* 0x0000000631317c20 */ /* 0x000fc80008410000 */
[----:B------:R-:W-:-:S07]  /*1080*/  @P0 FADD.FTZ R49, R25, R49 ;  /* 0x0000003119310221 */ /* 0x000fce0000010000 */
.L_x_9857:
[----:B------:R-:W-:Y:S05]  /*1090*/  BSYNC B0 ;  /* 0x0000000000007941 */ /* 0x000fea0003800000 */
.L_x_9856:
[----:B------:R-:W-:Y:S04]  /*10a0*/  BSSY B0, `(.L_x_9858) ;  /* 0x0000005000007945 */ /* 0x000fe80003800000 */
[----:B------:R-:W-:Y:S05]  /*10b0*/  @!P6 BRA `(.L_x_9859) ;  /* 0x00000000000ce947 */ /* 0x000fea0003800000 */
[----:B-----5:R-:W-:-:S05]  /*10c0*/  SHF.L.U32 R50, R33, 0x10, RZ ;  /* 0x0000001021327819 */ /* 0x020fca00000006ff */
[----:B------:R-:W-:-:S04]  /*10d0*/  FMUL.FTZ R50, R50, UR6 ;  /* 0x0000000632327c20 */ /* 0x000fc80008410000 */
[----:B------:R-:W-:-:S07]  /*10e0*/  @P0 FADD.FTZ R50, R26, R50 ;  /* 0x000000321a320221 */ /* 0x000fce0000010000 */
.L_x_9859:
[----:B------:R-:W-:Y:S05]  /*10f0*/  BSYNC B0 ;  /* 0x0000000000007941 */ /* 0x000fea0003800000 */
.L_x_9858:
[----:B------:R-:W-:Y:S04]  /*1100*/  BSSY B0, `(.L_x_9860) ;  /* 0x0000006000007945 */ /* 0x000fe80003800000 */
[----:B------:R-:W-:Y:S05]  /*1110*/  @!P6 BRA `(.L_x_9861) ;  /* 0x000000000010e947 */ /* 0x000fea0003800000 */
[----:B-----5:R-:W-:-:S04]  /*1120*/  PRMT R51, R33, 0x7632, R51 ;  /* 0x0000763221337816 */ /* 0x020fc80000000033 */
[----:B------:R-:W-:-:S05]  /*1130*/  SHF.L.U32 R51, R51, 0x10, RZ ;  /* 0x0000001033337819 */ /* 0x000fca00000006ff */
[----:B------:R-:W-:-:S04]  /*1140*/  FMUL.FTZ R51, R51, UR6 ;  /* 0x0000000633337c20 */ /* 0x000fc80008410000 */
[----:B------:R-:W-:-:S07]  /*1150*/  @P0 FADD.FTZ R51, R27, R51 ;  /* 0x000000331b330221 */ /* 0x000fce0000010000 */
.L_x_9861:
[----:B------:R-:W-:Y:S05]  /*1160*/  BSYNC B0 ;  /* 0x0000000000007941 */ /* 0x000fea0003800000 */
.L_x_9860:
[----:B------:R-:W-:Y:S04]  /*1170*/  BSSY B0, `(.L_x_9862) ;  /* 0x0000005000007945 */ /* 0x000fe80003800000 */
[----:B------:R-:W-:Y:S05]  /*1180*/  @!P6 BRA `(.L_x_9863) ;  /* 0x00000000000ce947 */ /* 0x000fea0003800000 */
[----:B-----5:R-:W-:-:S05]  /*1190*/  SHF.L.U32 R44, R34, 0x10, RZ ;  /* 0x00000010222c7819 */ /* 0x020fca00000006ff */
[----:B------:R-:W-:-:S04]  /*11a0*/  FMUL.FTZ R44, R44, UR6 ;  /* 0x000000062c2c7c20 */ /* 0x000fc80008410000 */
[----:B------:R-:W-:-:S07]  /*11b0*/  @P0 FADD.FTZ R44, R28, R44 ;  /* 0x0000002c1c2c0221 */ /* 0x000fce0000010000 */
.L_x_9863:
[----:B------:R-:W-:Y:S05]  /*11c0*/  BSYNC B0 ;  /* 0x0000000000007941 */ /* 0x000fea0003800000 */
.L_x_9862:
[----:B------:R-:W-:Y:S04]  /*11d0*/  BSSY B0, `(.L_x_9864) ;  /* 0x0000006000007945 */ /* 0x000fe80003800000 */
[----:B------:R-:W-:Y:S05]  /*11e0*/  @!P6 BRA `(.L_x_9865) ;  /* 0x000000000010e947 */ /* 0x000fea0003800000 */
[----:B-----5:R-:W-:-:S04]  /*11f0*/  PRMT R45, R34, 0x7632, R45 ;  /* 0x00007632222d7816 */ /* 0x020fc8000000002d */
[----:B------:R-:W-:-:S05]  /*1200*/  SHF.L.U32 R45, R45, 0x10, RZ ;  /* 0x000000102d2d7819 */ /* 0x000fca00000006ff */
[----:B------:R-:W-:-:S04]  /*1210*/  FMUL.FTZ R45, R45, UR6 ;  /* 0x000000062d2d7c20 */ /* 0x000fc80008410000 */
[----:B------:R-:W-:-:S07]  /*1220*/  @P0 FADD.FTZ R45, R29, R45 ;  /* 0x0000002d1d2d0221 */ /* 0x000fce0000010000 */
.L_x_9865:
[----:B------:R-:W-:Y:S05]  /*1230*/  BSYNC B0 ;  /* 0x0000000000007941 */ /* 0x000fea0003800000 */
.L_x_9864:
[----:B------:R-:W-:Y:S04]  /*1240*/  BSSY B0, `(.L_x_9866) ;  /* 0x0000005000007945 */ /* 0x000fe80003800000 */
[----:B------:R-:W-:Y:S05]  /*1250*/  @!P6 BRA `(.L_x_9867) ;  /* 0x00000000000ce947 */ /* 0x000fea0003800000 */
[----:B-----5:R-:W-:-:S05]  /*1260*/  SHF.L.U32 R46, R35, 0x10, RZ ;  /* 0x00000010232e7819 */ /* 0x020fca00000006ff */
[----:B------:R-:W-:-:S04]  /*1270*/  FMUL.FTZ R46, R46, UR6 ;  /* 0x000000062e2e7c20 */ /* 0x000fc80008410000 */
[----:B------:R-:W-:-:S07]  /*1280*/  @P0 FADD.FTZ R46, R30, R46 ;  /* 0x0000002e1e2e0221 */ /* 0x000fce0000010000 */
.L_x_9867:
[----:B------:R-:W-:Y:S05]  /*1290*/  BSYNC B0 ;  /* 0x0000000000007941 */ /* 0x000fea0003800000 */
.L_x_9866:
[----:B------:R-:W-:Y:S04]  /*12a0*/  BSSY B0, `(.L_x_9868) ;  /* 0x0000006000007945 */ /* 0x000fe80003800000 */
[----:B------:R-:W-:Y:S05]  /*12b0*/  @!P6 BRA `(.L_x_9869) ;  /* 0x000000000010e947 */ /* 0x000fea0003800000 */
[----:B-----5:R-:W-:-:S04]  /*12c0*/  PRMT R47, R35, 0x7632, R47 ;  /* 0x00007632232f7816 */ /* 0x020fc8000000002f */
[----:B------:R-:W-:-:S05]  /*12d0*/  SHF.L.U32 R47, R47, 0x10, RZ ;  /* 0x000000102f2f7819 */ /* 0x000fca00000006ff */
[----:B------:R-:W-:-:S04]  /*12e0*/  FMUL.FTZ R47, R47, UR6 ;  /* 0x000000062f2f7c20 */ /* 0x000fc80008410000 */
[----:B------:R-:W-:-:S07]  /*12f0*/  @P0 FADD.FTZ R47, R31, R47 ;  /* 0x0000002f1f2f0221 */ /* 0x000fce0000010000 */
.L_x_9869:
[----:B------:R-:W-:Y:S05]  /*1300*/  BSYNC B0 ;  /* 0x0000000000007941 */ /* 0x000fea0003800000 */
.L_x_9868:
[----:B------:R-:W-:Y:S01]  /*1310*/  STG.E.128 desc[UR4][R54.64], R48 ;  /* 0x0000003036007986 */ /* 0x000fe2000c101d04 */
[----:B------:R-:W0:Y:S03]  /*1320*/  @P5 LDC.64 R56, c[0x0][0x220] ;  /* 0x00008800ff385b82 */ /* 0x000e260000000a00 */
[----:B------:R1:W-:Y:S04]  /*1330*/  STG.E.128 desc[UR4][R54.64+0x10], R44 ;  /* 0x0000102c36007986 */ /* 0x0003e8000c101d04 */
[----:B------:R-:W2:Y:S01]  /*1340*/  @P0 LDG.E.128 R24, desc[UR4][R52.64] ;  /* 0x0000000434180981 */ /* 0x000ea2000c1e1d00 */
[C---:B------:R-:W-:Y:S01]  /*1350*/  @!P6 ISETP.NE.U32.AND P2, PT, R62.reuse, RZ, PT ;  /* 0x000000ff3e00e20c */ /* 0x040fe20003f45070 */
[----:B------:R-:W3:Y:S02]  /*1360*/  @P0 LDC.64 R60, c[0x0][0x230] ;  /* 0x00008c00ff3c0b82 */ /* 0x000ee40000000a00 */
[----:B------:R-:W4:Y:S01]  /*1370*/  @P0 LDG.E.128 R28, desc[UR4][R52.64+0x10] ;  /* 0x00001004341c0981 */ /* 0x000f22000c1e1d00 */
[----:B------:R-:W-:-:S02]  /*1380*/  @!P6 ISETP.NE.U32.AND P3, PT, R62, RZ, PT ;  /* 0x000000ff3e00e20c */ /* 0x000fc40003f65070 */
[----:B------:R-:W-:Y:S02]  /*1390*/  @P5 IADD3 R65, R88, 0x40, RZ ;  /* 0x0000004058415810 */ /* 0x000fe40007ffe0ff */
[C---:B------:R-:W-:Y:S02]  /*13a0*/  @!P6 ISETP.NE.AND.EX P2, PT, R63.reuse, RZ, PT, P2 ;  /* 0x000000ff3f00e20c */ /* 0x040fe40003f45320 */
[----:B------:R-:W-:Y:S02]  /*13b0*/  @!P6 ISETP.NE.AND.EX P3, PT, R63, RZ, PT, P3 ;  /* 0x000000ff3f00e20c */ /* 0x000fe40003f65330 */
[----:B------:R-:W-:Y:S01]  /*13c0*/  @!P6 ISETP.NE.U32.AND P1, PT, R62, RZ, PT ;  /* 0x000000ff3e00e20c */ /* 0x000fe20003f25070 */
[----:B0-----:R-:W-:-:S03]  /*13d0*/  @P5 IMAD.WIDE.U32 R64, R65, 0x10, R56 ;  /* 0x0000001041405825 */ /* 0x001fc600078e0038 */
[----:B------:R-:W-:Y:S02]  /*13e0*/  @!P6 ISETP.NE.AND.EX P1, PT, R63, RZ, PT, P1 ;  /* 0x000000ff3f00e20c */ /* 0x000fe40003f25310 */
[----:B------:R-:W-:Y:S01]  /*13f0*/  IADD3 R89, R67, 0x60, RZ ;  /* 0x0000006043597810 */ /* 0x000fe20007ffe0ff */
[----:B------:R-:W-:Y:S01]  /*1400*/  BSSY B0, `(.L_x_9870) ;  /* 0x000001a000007945 */ /* 0x000fe20003800000 */
[----:B-----5:R0:W5:Y:S03]  /*1410*/  @P5 LDG.E.128 R32, desc[UR4][R64.64] ;  /* 0x0000000440205981 */ /* 0x020166000c1e1d00 */
[----:B---3--:R-:W-:-:S04]  /*1420*/  @P0 IMAD.WIDE.U32 R60, R89, 0x20, R60 ;  /* 0x00000020593c0825 */ /* 0x008fc800078e003c */
[----:B0-----:R-:W-:Y:S01]  /*1430*/  IMAD.WIDE.U32 R64, R107, 0x20, R86 ;  /* 0x000000206b407825 */ /* 0x001fe200078e0056 */
[----:B--2---:R-:W-:Y:S02]  /*1440*/  @!P6 FSEL R57, R25, RZ, P2 ;  /* 0x000000ff1939e208 */ /* 0x004fe40001000000 */
[----:B------:R-:W-:Y:S02]  /*1450*/  @!P6 FSEL R58, R26, RZ, P3 ;  /* 0x000000ff1a3ae208 */ /* 0x000fe40001800000 */
[C---:B------:R-:W-:Y:S02]  /*1460*/  @!P6 ISETP.NE.U32.AND P2, PT, R62.reuse, RZ, PT ;  /* 0x000000ff3e00e20c */ /* 0x040fe40003f45070 */
[----:B------:R-:W-:Y:S02]  /*1470*/  @!P6 ISETP.NE.U32.AND P3, PT, R62, RZ, PT ;  /* 0x000000ff3e00e20c */ /* 0x000fe40003f65070 */
[C---:B------:R-:W-:Y:S02]  /*1480*/  @!P6 ISETP.NE.AND.EX P2, PT, R63.reuse, RZ, PT, P2 ;  /* 0x000000ff3f00e20c */ /* 0x040fe40003f45320 */
[----:B------:R-:W-:-:S02]  /*1490*/  @!P6 ISETP.NE.AND.EX P3, PT, R63, RZ, PT, P3 ;  /* 0x000000ff3f00e20c */ /* 0x000fc40003f65330 */
[----:B------:R-:W-:Y:S02]  /*14a0*/  @!P6 FSEL R59, R27, RZ, P1 ;  /* 0x000000ff1b3be208 */ /* 0x000fe40000800000 */
[----:B----4-:R-:W-:Y:S02]  /*14b0*/  @!P6 FSEL R52, R28, RZ, P2 ;  /* 0x000000ff1c34e208 */ /* 0x010fe40001000000 */
[----:B------:R-:W-:Y:S02]  /*14c0*/  @!P6 FSEL R53, R29, RZ, P3 ;  /* 0x000000ff1d35e208 */ /* 0x000fe40001800000 */
[C---:B------:R-:W-:Y:S02]  /*14d0*/  @!P6 ISETP.NE.U32.AND P1, PT, R62.reuse, RZ, PT ;  /* 0x000000ff3e00e20c */ /* 0x040fe40003f25070 */
[C---:B------:R-:W-:Y:S02]  /*14e0*/  @!P6 ISETP.NE.U32.AND P2, PT, R62.reuse, RZ, PT ;  /* 0x000000ff3e00e20c */ /* 0x040fe40003f45070 */
[----:B------:R-:W-:-:S02]  /*14f0*/  @!P6 ISETP.NE.U32.AND P3, PT, R62, RZ, PT ;  /* 0x000000ff3e00e20c */ /* 0x000fc40003f65070 */
[C---:B------:R-:W-:Y:S02]  /*1500*/  @!P6 ISETP.NE.AND.EX P1, PT, R63.reuse, RZ, PT, P1 ;  /* 0x000000ff3f00e20c */ /* 0x040fe40003f25310 */
[C---:B------:R-:W-:Y:S02]  /*1510*/  @!P6 ISETP.NE.AND.EX P2, PT, R63.reuse, RZ, PT, P2 ;  /* 0x000000ff3f00e20c */ /* 0x040fe40003f45320 */
[----:B------:R-:W-:Y:S02]  /*1520*/  @!P6 ISETP.NE.AND.EX P3, PT, R63, RZ, PT, P3 ;  /* 0x000000ff3f00e20c */ /* 0x000fe40003f65330 */
[----:B-1----:R-:W-:Y:S02]  /*1530*/  @!P6 FSEL R54, R30, RZ, P2 ;  /* 0x000000ff1e36e208 */ /* 0x002fe40001000000 */
[----:B------:R-:W-:Y:S02]  /*1540*/  @!P6 FSEL R55, R31, RZ, P3 ;  /* 0x000000ff1f37e208 */ /* 0x000fe40001800000 */
[----:B------:R-:W-:Y:S01]  /*1550*/  @!P6 FSEL R56, R24, RZ, P1 ;  /* 0x000000ff1838e208 */ /* 0x000fe20000800000 */
[----:B------:R-:W-:Y:S06]  /*1560*/  @!P6 BRA `(.L_x_9871) ;  /* 0x00000000000ce947 */ /* 0x000fec0003800000 */
[----:B-----5:R-:W-:-:S05]  /*1570*/  SHF.L.U32 R56, R32, 0x10, RZ ;  /* 0x0000001020387819 */ /* 0x020fca00000006ff */
[----:B------:R-:W-:-:S04]  /*1580*/  FMUL.FTZ R56, R56, UR6 ;  /* 0x0000000638387c20 */ /* 0x000fc80008410000 */
[----:B------:R-:W-:-:S07]  /*1590*/  @P0 FADD.FTZ R56, R24, R56 ;  /* 0x0000003818380221 */ /* 0x000fce0000010000 */
.L_x_9871:
[----:B------:R-:W-:Y:S05]  /*15a0*/  BSYNC B0 ;  /* 0x0000000000007941 */ /* 0x000fea0003800000 */
.L_x_9870:
[----:B------:R-:W-:Y:S04]  /*15b0*/  BSSY B0, `(.L_x_9872) ;  /* 0x0000006000007945 */ /* 0x000fe80003800000 */
[----:B------:R-:W-:Y:S05]  /*15c0*/  @!P6 BRA `(.L_x_9873) ;  /* 0x000000000010e947 */ /* 0x000fea0003800000 */
[----:B-----5:R-:W-:-:S04]  /*15d0*/  PRMT R57, R32, 0x7632, R57 ;  /* 0x0000763220397816 */ /* 0x020fc80000000039 */
[----:B------:R-:W-:-:S05]  /*15e0*/  SHF.L.U32 R57, R57, 0x10, RZ ;  /* 0x0000001039397819 */ /* 0x000fca00000006ff */
[----:B------:R-:W-:-:S04]  /*15f0*/  FMUL.FTZ R57, R57, UR6 ;  /* 0x0000000639397c20 */ /* 0x000fc80008410000 */
[----:B------:R-:W-:-:S07]  /*1600*/  @P0 FADD.FTZ R57, R25, R57 ;  /* 0x0000003919390221 */ /* 0x000fce0000010000 */
.L_x_9873:
[----:B------:R-:W-:Y:S05]  /*1610*/  BSYNC B0 ;  /* 0x0000000000007941 */ /* 0x000fea0003800000 */
.L_x_9872:
[----:B------:R-:W-:Y:S04]  /*1620*/  BSSY B0, `(.L_x_9874) ;  /* 0x0000005000007945 */ /* 0x000fe80003800000 */
[----:B------:R-:W-:Y:S05]  /*1630*/  @!P6 BRA `(.L_x_9875) ;  /* 0x00000000000ce947 */ /* 0x000fea0003800000 */
[----:B-----5:R-:W-:-:S05]  /*1640*/  SHF.L.U32 R58, R33, 0x10, RZ ;  /* 0x00000010213a7819 */ /* 0x020fca00000006ff */
[----:B------:R-:W-:-:S04]  /*1650*/  FMUL.FTZ R58, R58, UR6 ;  /* 0x000000063a3a7c20 */ /* 0x000fc80008410000 */
[----:B------:R-:W-:-:S07]  /*1660*/  @P0 FADD.FTZ R58, R26, R58 ;  /* 0x0000003a1a3a0221 */ /* 0x000fce0000010000 */
.L_x_9875:
[----:B------:R-:W-:Y:S05]  /*1670*/  BSYNC B0 ;  /* 0x0000000000007941 */ /* 0x000fea0003800000 */
.L_x_9874:
[----:B------:R-:W-:Y:S04]  /*1680*/  BSSY B0, `(.L_x_9876) ;  /* 0x0000006000007945 */ /* 0x000fe80003800000 */
[----:B------:R-:W-:Y:S05]  /*1690*/  @!P6 BRA `(.L_x_9877) ;  /* 0x000000000010e947 */ /* 0x000fea0003800000 */
[----:B-----5:R-:W-:-:S04]  /*16a0*/  PRMT R59, R33, 0x7632, R59 ;  /* 0x00007632213b7816 */ /* 0x020fc8000000003b */
[----:B------:R-:W-:-:S05]  /*16b0*/  SHF.L.U32 R59, R59, 0x10, RZ ;  /* 0x000000103b3b7819 */ /* 0x000fca00000006ff */
[----:B------:R-:W-:-:S04]  /*16c0*/  FMUL.FTZ R59, R59, UR6 ;  /* 0x000000063b3b7c20 */ /* 0x000fc80008410000 */
[----:B------:R-:W-:-:S07]  /*16d0*/  @P0 FADD.FTZ R59, R27, R59 ;  /* 0x0000003b1b3b0221 */ /* 0x000fce0000010000 */
.L_x_9877:
[----:B------:R-:W-:Y:S05]  /*16e0*/  BSYNC B0 ;  /* 0x0000000000007941 */ /* 0x000fea0003800000 */
.L_x_9876:
[----:B------:R-:W-:Y:S04]  /*16f0*/  BSSY B0, `(.L_x_9878) ;  /* 0x0000005000007945 */ /* 0x000fe80003800000 */
[----:B------:R-:W-:Y:S05]  /*1700*/  @!P6 BRA `(.L_x_9879) ;  /* 0x00000000000ce947 */ /* 0x000fea0003800000 */
[----:B-----5:R-:W-:-:S05]  /*1710*/  SHF.L.U32 R52, R34, 0x10, RZ ;  /* 0x0000001022347819 */ /* 0x020fca00000006ff */
[----:B------:R-:W-:-:S04]  /*1720*/  FMUL.FTZ R52, R52, UR6 ;  /* 0x0000000634347c20 */ /* 0x000fc80008410000 */
[----:B------:R-:W-:-:S07]  /*1730*/  @P0 FADD.FTZ R52, R28, R52 ;  /* 0x000000341c340221 */ /* 0x000fce0000010000 */
.L_x_9879:
[----:B------:R-:W-:Y:S05]  /*1740*/  BSYNC B0 ;  /* 0x0000000000007941 */ /* 0x000fea0003800000 */
.L_x_9878:
[----:B------:R-:W-:Y:S04]  /*1750*/  BSSY B0, `(.L_x_9880) ;  /* 0x0000006000007945 */ /* 0x000fe80003800000 */
[----:B------:R-:W-:Y:S05]  /*1760*/  @!P6 BRA `(.L_x_9881) ;  /* 0x000000000010e947 */ /* 0x000fea0003800000 */
[----:B-----5:R-:W-:-:S04]  /*1770*/  PRMT R53, R34, 0x7632, R53 ;  /* 0x0000763222357816 */ /* 0x020fc80000000035 */
[----:B------:R-:W-:-:S05]  /*1780*/  SHF.L.U32 R53, R53, 0x10, RZ ;  /* 0x0000001035357819 */ /* 0x000fca00000006ff */
[----:B------:R-:W-:-:S04]  /*1790*/  FMUL.FTZ R53, R53, UR6 ;  /* 0x0000000635357c20 */ /* 0x000fc80008410000 */
[----:B------:R-:W-:-:S07]  /*17a0*/  @P0 FADD.FTZ R53, R29, R53 ;  /* 0x000000351d350221 */ /* 0x000fce0000010000 */
.L_x_9881:
[----:B------:R-:W-:Y:S05]  /*17b0*/  BSYNC B0 ;  /* 0x0000000000007941 */ /* 0x000fea0003800000 */
.L_x_9880:
[----:B------:R-:W-:Y:S04]  /*17c0*/  BSSY B0, `(.L_x_9882) ;  /* 0x0000005000007945 */ /* 0x000fe80003800000 */
[----:B------:R-:W-:Y:S05]  /*17d0*/  @!P6 BRA `(.L_x_9883) ;  /* 0x00000000000ce947 */ /* 0x000fea0003800000 */
[----:B-----5:R-:W-:-:S05]  /*17e0*/  SHF.L.U32 R54, R35, 0x10, RZ ;  /* 0x0000001023367819 */ /* 0x020fca00000006ff */
[----:B------:R-:W-:-:S04]  /*17f0*/  FMUL.FTZ R54, R54, UR6 ;  /* 0x0000000636367c20 */ /* 0x000fc80008410000 */
[----:B------:R-:W-:-:S07]  /*1800*/  @P0 FADD.FTZ R54, R30, R54 ;  /* 0x000000361e360221 */ /* 0x000fce0000010000 */
.L_x_9883:
[----:B------:R-:W-:Y:S05]  /*1810*/  BSYNC B0 ;  /* 0x0000000000007941 */ /* 0x000fea0003800000 */
.L_x_9882:
[----:B------:R-:W-:Y:S04]  /*1820*/  BSSY B0, `(.L_x_9884) ;  /* 0x0000006000007945 */ /* 0x000fe80003800000 */
[----:B------:R-:W-:Y:S05]  /*1830*/  @!P6 BRA `(.L_x_9885) ;  /* 0x000000000010e947 */ /* 0x000fea0003800000 */
[----:B-----5:R-:W-:-:S04]  /*1840*/  PRMT R55, R35, 0x7632, R55 ;  /* 0x0000763223377816 */ /* 0x020fc80000000037 */
[----:B------:R-:W-:-:S05]  /*1850*/  SHF.L.U32 R55, R55, 0x10, RZ ;  /* 0x0000001037377819 */ /* 0x000fca00000006ff */
[----:B------:R-:W-:-:S04]  /*1860*/  FMUL.FTZ R55, R55, UR6 ;  /* 0x0000000637377c20 */ /* 0x000fc80008410000 */
[----:B------:R-:W-:-:S07]  /*1870*/  @P0 FADD.FTZ R55, R31, R55 ;  /* 0x000000371f370221 */ /* 0x000fce0000010000 */
.L_x_9885:
[----:B------:R-:W-:Y:S05]  /*1880*/  BSYNC B0 ;  /* 0x0000000000007941 */ /* 0x000fea0003800000 */
.L_x_9884:
[----:B------:R-:W-:Y:S01]  /*1890*/  STG.E.128 desc[UR4][R64.64], R56 ;  /* 0x0000003840007986 */ /* 0x000fe2000c101d04 */
[----:B------:R-:W0:Y:S03]  /*18a0*/  @P5 LDC.64 R66, c[0x0][0x220] ;  /* 0x00008800ff425b82 */ /* 0x000e260000000a00 */
[----:B------:R1:W-:Y:S04]  /*18b0*/  STG.E.128 desc[UR4][R64.64+0x10], R52 ;  /* 0x0000103440007986 */ /* 0x0003e8000c101d04 */
[----:B------:R-:W1:Y:S04]  /*18c0*/  @P0 LDG.E.128 R24, desc[UR4][R60.64] ;  /* 0x000000043c180981 */ /* 0x000e68000c1e1d00 */
[----:B------:R-:W2:Y:S01]  /*18d0*/  @P0 LDG.E.128 R28, desc[UR4][R60.64+0x10] ;  /* 0x000010043c1c0981 */ /* 0x000ea2000c1e1d00 */
[----:B------:R-:W-:-:S02]  /*18e0*/  @P5 IADD3 R107, R88, 0x60, RZ ;  /* 0x00000060586b5810 */ /* 0x000fc40007ffe0ff */
[C---:B------:R-:W-:Y:S02]  /*18f0*/  @!P6 ISETP.NE.U32.AND P2, PT, R62.reuse, RZ, PT ;  /* 0x000000ff3e00e20c */ /* 0x040fe40003f45070 */
[C---:B------:R-:W-:Y:S02]  /*1900*/  @!P6 ISETP.NE.U32.AND P1, PT, R62.reuse, RZ, PT ;  /* 0x000000ff3e00e20c */ /* 0x040fe40003f25070 */
[----:B------:R-:W-:Y:S01]  /*1910*/  @!P6 ISETP.NE.U32.AND P3, PT, R62, RZ, PT ;  /* 0x000000ff3e00e20c */ /* 0x000fe20003f65070 */
[----:B0-----:R-:W-:-:S05]  /*1920*/  @P5 IMAD.WIDE.U32 R66, R107, 0x10, R66 ;  /* 0x000000106b425825 */ /* 0x001fca00078e0042 */
[----:B-----5:R0:W5:Y:S01]  /*1930*/  @P5 LDG.E.128 R32, desc[UR4][R66.64] ;  /* 0x0000000442205981 */ /* 0x020162000c1e1d00 */
[----:B------:R-:W-:Y:S01]  /*1940*/  @!P6 ISETP.NE.U32.AND P5, PT, R62, RZ, PT ;  /* 0x000000ff3e00e20c */ /* 0x000fe20003fa5070 */
[----:B------:R-:W-:Y:S01]  /*1950*/  BSSY B0, `(.L_x_9886) ;  /* 0x0000019000007945 */ /* 0x000fe20003800000 */
[C---:B------:R-:W-:Y:S02]  /*1960*/  @!P6 ISETP.NE.AND.EX P2, PT, R63.reuse, RZ, PT, P2 ;  /* 0x000000ff3f00e20c */ /* 0x040fe40003f45320 */
[C---:B------:R-:W-:Y:S02]  /*1970*/  @!P6 ISETP.NE.AND.EX P1, PT, R63.reuse, RZ, PT, P1 ;  /* 0x000000ff3f00e20c */ /* 0x040fe40003f25310 */
[C---:B------:R-:W-:Y:S02]  /*1980*/  @!P6 ISETP.NE.AND.EX P5, PT, R63.reuse, RZ, PT, P5 ;  /* 0x000000ff3f00e20c */ /* 0x040fe40003fa5350 */
[----:B------:R-:W-:Y:S02]  /*1990*/  @!P6 ISETP.NE.AND.EX P3, PT, R63, RZ, PT, P3 ;  /* 0x000000ff3f00e20c */ /* 0x000fe40003f65330 */
[----:B-1----:R-:W-:-:S02]  /*19a0*/  @!P6 FSEL R65, R25, RZ, P2 ;  /* 0x000000ff1941e208 */ /* 0x002fc40001000000 */
[----:B0-----:R-:W-:Y:S02]  /*19b0*/  @!P6 FSEL R66, R26, RZ, P1 ;  /* 0x000000ff1a42e208 */ /* 0x001fe40000800000 */
[----:B------:R-:W-:Y:S02]  /*19c0*/  @!P6 FSEL R67, R27, RZ, P5 ;  /* 0x000000ff1b43e208 */ /* 0x000fe40002800000 */
[----:B--2---:R-:W-:Y:S02]  /*19d0*/  @!P6 FSEL R60, R28, RZ, P3 ;  /* 0x000000ff1c3ce208 */ /* 0x004fe40001800000 */
[C---:B------:R-:W-:Y:S02]  /*19e0*/  @!P6 ISETP.NE.U32.AND P2, PT, R62.reuse, RZ, PT ;  /* 0x000000ff3e00e20c */ /* 0x040fe40003f45070 */
[C---:B------:R-:W-:Y:S02]  /*19f0*/  @!P6 ISETP.NE.U32.AND P1, PT, R62.reuse, RZ, PT ;  /* 0x000000ff3e00e20c */ /* 0x040fe40003f25070 */
[----:B------:R-:W-:-:S02]  /*1a00*/  @!P6 ISETP.NE.U32.AND P5, PT, R62, RZ, PT ;  /* 0x000000ff3e00e20c */ /* 0x000fc40003fa5070 */
[----:B------:R-:W-:Y:S02]  /*1a10*/  @!P6 ISETP.NE.U32.AND P3, PT, R62, RZ, PT ;  /* 0x000000ff3e00e20c */ /* 0x000fe40003f65070 */
[C---:B------:R-:W-:Y:S02]  /*1a20*/  @!P6 ISETP.NE.AND.EX P2, PT, R63.reuse, RZ, PT, P2 ;  /* 0x000000ff3f00e20c */ /* 0x040fe40003f45320 */
[C---:B------:R-:W-:Y:S02]  /*1a30*/  @!P6 ISETP.NE.AND.EX P1, PT, R63.reuse, RZ, PT, P1 ;  /* 0x000000ff3f00e20c */ /* 0x040fe40003f25310 */
[C---:B------:R-:W-:Y:S02]  /*1a40*/  @!P6 ISETP.NE.AND.EX P5, PT, R63.reuse, RZ, PT, P5 ;  /* 0x000000ff3f00e20c */ /* 0x040fe40003fa5350 */
[----:B------:R-:W-:Y:S02]  /*1a50*/  @!P6 ISETP.NE.AND.EX P3, PT, R63, RZ, PT, P3 ;  /* 0x000000ff3f00e20c */ /* 0x000fe40003f65330 */
[----:B------:R-:W-:-:S02]  /*1a60*/  @!P6 FSEL R61, R29, RZ, P2 ;  /* 0x000000ff1d3de208 */ /* 0x000fc40001000000 */
[----:B------:R-:W-:Y:S02]  /*1a70*/  @!P6 FSEL R62, R30, RZ, P1 ;  /* 0x000000ff1e3ee208 */ /* 0x000fe40000800000 */
[----:B------:R-:W-:Y:S02]  /*1a80*/  @!P6 FSEL R63, R31, RZ, P5 ;  /* 0x000000ff1f3fe208 */ /* 0x000fe40002800000 */
[----:B------:R-:W-:Y:S01]  /*1a90*/  @!P6 FSEL R64, R24, RZ, P3 ;  /* 0x000000ff1840e208 */ /* 0x000fe20001800000 */
[----:B------:R-:W-:Y:S06]  /*1aa0*/  @!P6 BRA `(.L_x_9887) ;  /* 0x00000000000ce947 */ /* 0x000fec0003800000 */
[----:B-----5:R-:W-:-:S05]  /*1ab0*/  SHF.L.U32 R64, R32, 0x10, RZ ;  /* 0x0000001020407819 */ /* 0x020fca00000006ff */
[----:B------:R-:W-:-:S04]  /*1ac0*/  FMUL.FTZ R64, R64, UR6 ;  /* 0x0000000640407c20 */ /* 0x000fc80008410000 */
[----:B------:R-:W-:-:S07]  /*1ad0*/  @P0 FADD.FTZ R64, R24, R64 ;  /* 0x0000004018400221 */ /* 0x000fce0000010000 */
.L_x_9887:
[----:B------:R-:W-:Y:S05]  /*1ae0*/  BSYNC B0 ;  /* 0x0000000000007941 */ /* 0x000fea0003800000 */
.L_x_9886:
[----:B------:R-:W-:Y:S04]  /*1af0*/  BSSY B0, `(.L_x_9888) ;  /* 0x0000006000007945 */ /* 0x000fe80003800000 */
[----:B------:R-:W-:Y:S05]  /*1b00*/  @!P6 BRA `(.L_x_9889) ;  /* 0x000000000010e947 */ /* 0x000fea0003800000 */
[----:B-----5:R-:W-:-:S04]  /*1b10*/  PRMT R65, R32, 0x7632, R65 ;  /* 0x0000763220417816 */ /* 0x020fc80000000041 */
[----:B------:R-:W-:-:S05]  /*1b20*/  SHF.L.U32 R65, R65, 0x10, RZ ;  /* 0x0000001041417819 */ /* 0x000fca00000006ff */
[----:B------:R-:W-:-:S04]  /*1b30*/  FMUL.FTZ R65, R65, UR6 ;  /* 0x0000000641417c20 */ /* 0x000fc80008410000 */
[----:B------:R-:W-:-:S07]  /*1b40*/  @P0 FADD.FTZ R65, R25, R65 ;  /* 0x0000004119410221 */ /* 0x000fce0000010000 */
.L_x_9889:
[----:B------:R-:W-:Y:S05]  /*1b50*/  BSYNC B0 ;  /* 0x0000000000007941 */ /* 0x000fea0003800000 */
.L_x_9888:
[----:B------:R-:W-:Y:S04]  /*1b60*/  BSSY B0, `(.L_x_9890) ;  /* 0x0000005000007945 */ /* 0x000fe80003800000 */
[----:B------:R-:W-:Y:S05]  /*1b70*/  @!P6 BRA `(.L_x_9891) ;  /* 0x00000000000ce947 */ /* 0x000fea0003800000 */
[----:B-----5:R-:W-:-:S05]  /*1b80*/  SHF.L.U32 R66, R33, 0x10, RZ ;  /* 0x0000001021427819 */ /* 0x020fca00000006ff */
[----:B------:R-:W-:-:S04]  /*1b90*/  FMUL.FTZ R66, R66, UR6 ;  /* 0x0000000642427c20 */ /* 0x000fc80008410000 */
[----:B------:R-:W-:-:S07]  /*1ba0*/  @P0 FADD.FTZ R66, R26, R66 ;  /* 0x000000421a420221 */ /* 0x000fce0000010000 */
.L_x_9891:
[----:B------:R-:W-:Y:S05]  /*1bb0*/  BSYNC B0 ;  /* 0x0000000000007941 */ /* 0x000fea0003800000 */
.L_x_9890:
[----:B------:R-:W-:Y:S04]  /*1bc0*/  BSSY B0, `(.L_x_9892) ;  /* 0x0000006000007945 */ /* 0x000fe80003800000 */
[----:B------:R-:W-:Y:S05]  /*1bd0*/  @!P6 BRA `(.L_x_9893) ;  /* 0x000000000010e947 */ /* 0x000fea0003800000 */
[----:B-----5:R-:W-:-:S04]  /*1be0*/  PRMT R67, R33, 0x7632, R67 ;  /* 0x0000763221437816 */ /* 0x020fc80000000043 */
[----:B------:R-:W-:-:S05]  /*1bf0*/  SHF.L.U32 R67, R67, 0x10, RZ ;  /* 0x0000001043437819 */ /* 0x000fca00000006ff */
[----:B------:R-:W-:-:S04]  /*1c00*/  FMUL.FTZ R67, R67, UR6 ;  /* 0x0000000643437c20 */ /* 0x000fc80008410000 */
[----:B------:R-:W-:-:S07]  /*1c10*/  @P0 FADD.FTZ R67, R27, R67 ;  /* 0x000000431b430221 */ /* 0x000fce0000010000 */
.L_x_9893:
[----:B------:R-:W-:Y:S05]  /*1c20*/  BSYNC B0 ;  /* 0x0000000000007941 */ /* 0x000fea0003800000 */
.L_x_9892:
[----:B------:R-:W-:Y:S04]  /*1c30*/  BSSY B0, `(.L_x_9894) ;  /* 0x0000005000007945 */ /* 0x000fe80003800000 */
[----:B------:R-:W-:Y:S05]  /*1c40*/  @!P6 BRA `(.L_x_9895) ;  /* 0x00000000000ce947 */ /* 0x000fea0003800000 */
[----:B-----5:R-:W-:-:S05]  /*1c50*/  SHF.L.U32 R60, R34, 0x10, RZ ;  /* 0x00000010223c7819 */ /* 0x020fca00000006ff */
[----:B------:R-:W-:-:S04]  /*1c60*/  FMUL.FTZ R60, R60, UR6 ;  /* 0x000000063c3c7c20 */ /* 0x000fc80008410000 */
[----:B------:R-:W-:-:S07]  /*1c70*/  @P0 FADD.FTZ R60, R28, R60 ;  /* 0x0000003c1c3c0221 */ /* 0x000fce0000010000 */
.L_x_9895:
[----:B------:R-:W-:Y:S05]  /*1c80*/  BSYNC B0 ;  /* 0x0000000000007941 */ /* 0x000fea0003800000 */
.L_x_9894:
[----:B------:R-:W-:Y:S04]  /*1c90*/  BSSY B0, `(.L_x_9896) ;  /* 0x0000006000007945 */ /* 0x000fe80003800000 */
[----:B------:R-:W-:Y:S05]  /*1ca0*/  @!P6 BRA `(.L_x_9897) ;  /* 0x000000000010e947 */ /* 0x000fea0003800000 */
[----:B-----5:R-:W-:-:S04]  /*1cb0*/  PRMT R61, R34, 0x7632, R61 ;  /* 0x00007632223d7816 */ /* 0x020fc8000000003d */
[----:B------:R-:W-:-:S05]  /*1cc0*/  SHF.L.U32 R61, R61, 0x10, RZ ;  /* 0x000000103d3d7819 */ /* 0x000fca00000006ff */
[----:B------:R-:W-:-:S04]  /*1cd0*/  FMUL.FTZ R61, R61, UR6 ;  /* 0x000000063d3d7c20 */ /* 0x000fc80008410000 */
[----:B------:R-:W-:-:S07]  /*1ce0*/  @P0 FADD.FTZ R61, R29, R61 ;  /* 0x0000003d1d3d0221 */ /* 0x000fce0000010000 */
.L_x_9897:
[----:B------:R-:W-:Y:S05]  /*1cf0*/  BSYNC B0 ;  /* 0x0000000000007941 */ /* 0x000fea0003800000 */
.L_x_9896:
[----:B------:R-:W-:Y:S04]  /*1d00*/  BSSY B0, `(.L_x_9898) ;  /* 0x0000005000007945 */ /* 0x000fe80003800000 */
[----:B------:R-:W-:Y:S05]  /*1d10*/  @!P6 BRA `(.L_x_9899) ;  /* 0x00000000000ce947 */ /* 0x000fea0003800000 */
[----:B-----5:R-:W-:-:S05]  /*1d20*/  SHF.L.U32 R62, R35, 0x10, RZ ;  /* 0x00000010233e7819 */ /* 0x020fca00000006ff */
[----:B------:R-:W-:-:S04]  /*1d30*/  FMUL.FTZ R62, R62, UR6 ;  /* 0x000000063e3e7c20 */ /* 0x000fc80008410000 */
[----:B------:R-:W-:-:S07]  /*1d40*/  @P0 FADD.FTZ R62, R30, R62 ;  /* 0x0000003e1e3e0221 */ /* 0x000fce0000010000 */
.L_x_9899:
[----:B------:R-:W-:Y:S05]  /*1d50*/  BSYNC B0 ;  /* 0x0000000000007941 */ /* 0x000fea0003800000 */
.L_x_9898:
[----:B------:R-:W-:Y:S04]  /*1d60*/  BSSY B0, `(.L_x_9900) ;  /* 0x0000006000007945 */ /* 0x000fe80003800000 */
[----:B------:R-:W-:Y:S05]  /*1d70*/  @!P6 BRA `(.L_x_9901) ;  /* 0x000000000010e947 */ /* 0x000fea0003800000 */
[----:B-----5:R-:W-:-:S04]  /*1d80*/  PRMT R63, R35, 0x7632, R63 ;  /* 0x00007632233f7816 */ /* 0x020fc8000000003f */
[----:B------:R-:W-:-:S05]  /*1d90*/  SHF.L.U32 R63, R63, 0x10, RZ ;  /* 0x000000103f3f7819 */ /* 0x000fca00000006ff */
[----:B------:R-:W-:-:S04]  /*1da0*/  FMUL.FTZ R63, R63, UR6 ;  /* 0x000000063f3f7c20 */ /* 0x000fc80008410000 */
[----:B------:R-:W-:-:S07]  /*1db0*/  @P0 FADD.FTZ R63, R31, R63 ;  /* 0x0000003f1f3f0221 */ /* 0x000fce0000010000 */
.L_x_9901:
[----:B------:R-:W-:Y:S05]  /*1dc0*/  BSYNC B0 ;  /* 0x0000000000007941 */ /* 0x000fea0003800000 */
.L_x_9900:
[----:B------:R-:W-:Y:S01]  /*1dd0*/  FADD.FTZ R88, RZ, R40 ;  /* 0x00000028ff587221 */ /* 0x000fe20000010000 */
[----:B------:R-:W-:Y:S01]  /*1de0*/  IMAD.WIDE.U32 R86, R89, 0x20, R86 ;  /* 0x0000002059567825 */ /* 0x000fe200078e0056 */
[----:B------:R-:W-:Y:S01]  /*1df0*/  UMOV UR8, 0xffffffff ;  /* 0xffffffff00087882 */ /* 0x000fe20000000000 */
[----:B------:R-:W-:Y:S02]  /*1e00*/  ISETP.NE.AND P0, PT, R2, RZ, PT ;  /* 0x000000ff0200720c */ /* 0x000fe40003f05270 */
[----:B------:R-:W-:Y:S01]  /*1e10*/  FADD.FTZ R107, R88, R41 ;  /* 0x00000029586b7221 */ /* 0x000fe20000010000 */
[----:B------:R-:W-:Y:S01]  /*1e20*/  SHF.R.S32.HI R109, RZ, 0x1f, R0 ;  /* 0x0000001fff6d7819 */ /* 0x000fe20000011400 */
[----:B------:R0:W-:Y:S02]  /*1e30*/  STG.E.128 desc[UR4][R86.64], R64 ;  /* 0x0000004056007986 */ /* 0x0001e4000c101d04 */
[----:B------:R-:W-:Y:S02]  /*1e40*/  FADD.FTZ R88, R107, R42 ;  /* 0x0000002a6b587221 */ /* 0x000fe40000010000 */
[----:B------:R0:W-:Y:S02]  /*1e50*/  STG.E.128 desc[UR4][R86.64+0x10], R60 ;  /* 0x0000103c56007986 */ /* 0x0001e4000c101d04 */
        /* <DEDUP_REMOVED lines=115> */
.L_x_9917:
[----:B------:R-:W2:Y:S01]  /*2590*/  @!P0 LDC.64 R86, c[0x0][0x250] ;  /* 0x00009400ff568b82 */ /* 0x000ea20000000a00 */
[----:B------:R-:W-:Y:S01]  /*25a0*/  FMUL.FTZ R112, R111, R111 ;  /* 0x0000006f6f707220 */ /* 0x000fe20000410000 */
[----:B01----:R-:W-:Y:S01]  /*25b0*/  FADD.FTZ R110, R110, R113 ;  /* 0x000000716e6e7221 */ /* 0x003fe20000010000 */
[----:B------:R-:W-:Y:S03]  /*25c0*/  BSSY B0, `(.L_x_9903) ;  /* 0x00000ad000007945 */ /* 0x000fe60003800000 */
[----:B------:R-:W-:Y:S01]  /*25d0*/  FSEL R112, R112, RZ, P4 ;  /* 0x000000ff70707208 */ /* 0x000fe20002000000 */
        /* <DEDUP_REMOVED lines=14> */
[C-C-:B------:R-:W-:Y:S01]  /*26c0*/  FADD.FTZ R114, -R86.reuse, R39.reuse ;  /* 0x0000002756727221 */ /* 0x140fe20000010100 */
[----:B------:R-:W-:Y:S01]  /*26d0*/  PRMT R39, R19, 0x7632, R39 ;  /* 0x0000763213277816 */ /* 0x000fe20000000027 */
[C---:B------:R-:W-:Y:S01]  /*26e0*/  FADD.FTZ R36, -R86.reuse, R36 ;  /* 0x0000002456247221 */ /* 0x040fe20000010100 */
[C---:B------:R-:W-:Y:S01]  /*26f0*/  FADD.FTZ R46, -R86.reuse, R46 ;  /* 0x0000002e562e7221 */ /* 0x040fe20000010100 */
[C---:B------:R-:W-:Y:S01]  /*2700*/  FADD.FTZ R118, -R86.reuse, R51 ;  /* 0x0000003356767221 */ /* 0x040fe20000010100 */
[C---:B------:R-:W-:Y:S01]  /*2710*/  FADD.FTZ R52, -R86.reuse, R52 ;  /* 0x0000003456347221 */ /* 0x040fe20000010100 */
[----:B------:R-:W-:Y:S01]  /*2720*/  SHF.L.U32 R39, R39, 0x10, RZ ;  /* 0x0000001027277819 */ /* 0x000fe200000006ff */
[C---:B------:R-:W-:Y:S01]  /*2730*/  FADD.FTZ R112, -R86.reuse, R37 ;  /* 0x0000002556707221 */ /* 0x040fe20000010100 */
[----:B------:R-:W-:Y:S01]  /*2740*/  FADD.FTZ R122, -R86, R47 ;  /* 0x0000002f567a7221 */ /* 0x000fe20000010100 */
[C---:B------:R-:W-:Y:S01]  /*2750*/  FMUL.FTZ R51, R107.reuse, R114 ;  /* 0x000000726b337220 */ /* 0x040fe20000410000 */
[----:B------:R-:W-:Y:S01]  /*2760*/  SHF.L.U32 R37, R18, 0x10, RZ ;  /* 0x0000001012257819 */ /* 0x000fe200000006ff */
[C---:B------:R-:W-:Y:S01]  /*2770*/  FMUL.FTZ R47, R107.reuse, R36 ;  /* 0x000000246b2f7220 */ /* 0x040fe20000410000 */
[C---:B------:R-:W-:Y:S01]  /*2780*/  FMUL.FTZ R36, R107.reuse, R46 ;  /* 0x0000002e6b247220 */ /* 0x040fe20000410000 */
[C---:B------:R-:W-:Y:S01]  /*2790*/  FADD.FTZ R48, -R86.reuse, R48 ;  /* 0x0000003056307221 */ /* 0x040fe20000010100 */
[C---:B------:R-:W-:Y:S01]  /*27a0*/  FADD.FTZ R56, -R86.reuse, R56 ;  /* 0x0000003856387221 */ /* 0x040fe20000010100 */
[----:B------:R-:W-:Y:S01]  /*27b0*/  FMUL.FTZ R46, R107, R52 ;  /* 0x000000346b2e7220 */ /* 0x000fe20000410000 */
[----:B------:R-:W-:Y:S01]  /*27c0*/  FADD.FTZ R53, -R86, R53 ;  /* 0x0000003556357221 */ /* 0x000fe20000010100 */
[----:B------:R-:W-:Y:S01]  /*27d0*/  FFMA.FTZ R39, R51, R39, R82 ;  /* 0x0000002733277223 */ /* 0x000fe20000010052 */
[----:B------:R-:W-:Y:S01]  /*27e0*/  PRMT R52, R18, 0x7632, R52 ;  /* 0x0000763212347816 */ /* 0x000fe20000000034 */
[C---:B------:R-:W-:Y:S01]  /*27f0*/  FADD.FTZ R42, -R86.reuse, R42 ;  /* 0x0000002a562a7221 */ /* 0x040fe20000010100 */
[----:B------:R-:W-:Y:S01]  /*2800*/  PRMT R51, R17, 0x7632, R51 ;  /* 0x0000763211337816 */ /* 0x000fe20000000033 */
[C---:B------:R-:W-:Y:S01]  /*2810*/  FADD.FTZ R110, -R86.reuse, R43 ;  /* 0x0000002b566e7221 */ /* 0x040fe20000010100 */
[----:B------:R-:W-:Y:S01]  /*2820*/  FADD.FTZ R116, -R86, R49 ;  /* 0x0000003156747221 */ /* 0x000fe20000010100 */
[----:B------:R-:W-:Y:S01]  /*2830*/  FFMA.FTZ R37, R47, R37, R76 ;  /* 0x000000252f257223 */ /* 0x000fe2000001004c */
[----:B------:R-:W-:-:S02]  /*2840*/  IMAD R103, R88, R103, RZ ;  /* 0x0000006758677224 */ /* 0x000fc400078e02ff */
[----:B------:R-:W-:Y:S01]  /*2850*/  FADD.FTZ R38, -R86, R38 ;  /* 0x0000002656267221 */ /* 0x000fe20000010100 */
[C---:B------:R-:W-:Y:S01]  /*2860*/  FMUL.FTZ R49, R107.reuse, R48 ;  /* 0x000000306b317220 */ /* 0x040fe20000410000 */
[C---:B------:R-:W-:Y:S01]  /*2870*/  FMUL.FTZ R89, R107.reuse, R56 ;  /* 0x000000386b597220 */ /* 0x040fe20000410000 */
[----:B------:R-:W-:Y:S01]  /*2880*/  PRMT R47, R16, 0x7632, R47 ;  /* 0x00007632102f7816 */ /* 0x000fe2000000002f */
[----:B------:R-:W-:Y:S01]  /*2890*/  FADD.FTZ R88, -R86, R41 ;  /* 0x0000002956587221 */ /* 0x000fe20000010100 */
[----:B------:R-:W-:Y:S01]  /*28a0*/  FMUL.FTZ R48, R107, R53 ;  /* 0x000000356b307220 */ /* 0x000fe20000410000 */
[----:B------:R-:W-:Y:S01]  /*28b0*/  SHF.L.U32 R56, R52, 0x10, RZ ;  /* 0x0000001034387819 */ /* 0x000fe200000006ff */
        /* <DEDUP_REMOVED lines=18> */
[----:B------:R-:W-:Y:S01]  /*29e0*/  FMUL.FTZ R42, R107, R42 ;  /* 0x0000002a6b2a7220 */ /* 0x000fe20000410000 */
[----:B------:R-:W-:Y:S01]  /*29f0*/  SHF.L.U32 R53, R51, 0x10, RZ ;  /* 0x0000001033357819 */ /* 0x000fe200000006ff */
[----:B------:R-:W-:Y:S01]  /*2a00*/  FMUL.FTZ R45, R107, R110 ;  /* 0x0000006e6b2d7220 */ /* 0x000fe20000410000 */
[----:B------:R-:W-:Y:S01]  /*2a10*/  SHF.L.U32 R86, R19, 0x10, RZ ;  /* 0x0000001013567819 */ /* 0x000fe200000006ff */
[----:B------:R-:W-:Y:S01]  /*2a20*/  FMUL.FTZ R38, R107, R38 ;  /* 0x000000266b267220 */ /* 0x000fe20000410000 */
[----:B------:R-:W-:Y:S01]  /*2a30*/  SHF.L.U32 R47, R47, 0x10, RZ ;  /* 0x000000102f2f7819 */ /* 0x000fe200000006ff */
[C---:B------:R-:W-:Y:S01]  /*2a40*/  FMUL.FTZ R43, R107.reuse, R88 ;  /* 0x000000586b2b7220 */ /* 0x040fe20000410000 */
[----:B------:R-:W-:Y:S01]  /*2a50*/  FMUL.FTZ R112, R107, R112 ;  /* 0x000000706b707220 */ /* 0x000fe20000410000 */
[----:B------:R-:W-:Y:S01]  /*2a60*/  SHF.L.U32 R51, R16, 0x10, RZ ;  /* 0x0000001010337819 */ /* 0x000fe200000006ff */
[----:B------:R-:W-:Y:S01]  /*2a70*/  FFMA.FTZ R42, R42, R52, R77 ;  /* 0x000000342a2a7223 */ /* 0x000fe2000001004d */
[----:B------:R-:W-:Y:S01]  /*2a80*/  FFMA.FTZ R45, R45, R53, R74 ;  /* 0x000000352d2d7223 */ /* 0x000fe2000001004a */
[C---:B------:R-:W-:Y:S01]  /*2a90*/  FMUL.FTZ R41, R107.reuse, R40 ;  /* 0x000000286b297220 */ /* 0x040fe20000410000 */
[----:B------:R-:W-:Y:S01]  /*2aa0*/  FFMA.FTZ R38, R38, R86, R15 ;  /* 0x0000005626267223 */ /* 0x000fe2000001000f */
[----:B------:R-:W-:Y:S01]  /*2ab0*/  SHF.R.S32.HI R52, RZ, 0x1f, R103 ;  /* 0x0000001fff347819 */ /* 0x000fe20000011467 */
[----:B------:R-:W-:Y:S01]  /*2ac0*/  FMUL.FTZ R87, R107, R44 ;  /* 0x0000002c6b577220 */ /* 0x000fe20000410000 */
[----:B------:R-:W-:Y:S01]  /*2ad0*/  SHF.L.U32 R53, R22, 0x10, RZ ;  /* 0x0000001016357819 */ /* 0x000fe200000006ff */
[----:B------:R-:W-:Y:S01]  /*2ae0*/  FFMA.FTZ R86, R43, R47, R72 ;  /* 0x0000002f2b567223 */ /* 0x000fe20000010048 */
[----:B------:R-:W-:Y:S01]  /*2af0*/  FFMA.FTZ R112, R112, R56, R81 ;  /* 0x0000003870707223 */ /* 0x000fe20000010051 */
[----:B------:R-:W-:Y:S01]  /*2b00*/  PRMT R47, R22, 0x7632, R47 ;  /* 0x00007632162f7816 */ /* 0x000fe2000000002f */
[----:B------:R-:W-:Y:S01]  /*2b10*/  FFMA.FTZ R41, R41, R51, R78 ;  /* 0x0000003329297223 */ /* 0x000fe2000001004e */
[----:B------:R-:W-:Y:S01]  /*2b20*/  PRMT R43, R23, 0x7632, R43 ;  /* 0x00007632172b7816 */ /* 0x000fe2000000002b */
[----:B------:R-:W-:Y:S01]  /*2b30*/  FFMA.FTZ R87, R87, R53, R12 ;  /* 0x0000003557577223 */ /* 0x000fe2000001000c */
[----:B------:R-:W-:Y:S01]  /*2b40*/  SHF.L.U32 R56, R23, 0x10, RZ ;  /* 0x0000001017387819 */ /* 0x000fe200000006ff */
[C---:B------:R-:W-:Y:S01]  /*2b50*/  FMUL.FTZ R120, R107.reuse, R120 ;  /* 0x000000786b787220 */ /* 0x040fe20000410000 */
[----:B------:R-:W-:Y:S01]  /*2b60*/  LEA.HI R51, R52, R103, RZ, 0x3 ;  /* 0x0000006734337211 */ /* 0x000fe200078f18ff */
[----:B------:R-:W-:Y:S01]  /*2b70*/  FMUL.FTZ R40, R107, R58 ;  /* 0x0000003a6b287220 */ /* 0x000fe20000410000 */
[----:B------:R-:W-:Y:S01]  /*2b80*/  SHF.L.U32 R47, R47, 0x10, RZ ;  /* 0x000000102f2f7819 */ /* 0x000fe200000006ff */
[----:B------:R-:W0:Y:S01]  /*2b90*/  LDC.64 R52, c[0x0][0x2b8] ;  /* 0x0000ae00ff347b82 */ /* 0x000e220000000a00 */
[----:B------:R-:W-:Y:S01]  /*2ba0*/  SHF.L.U32 R88, R43, 0x10, RZ ;  /* 0x000000102b587819 */ /* 0x000fe200000006ff */
[----:B------:R-:W-:Y:S01]  /*2bb0*/  FFMA.FTZ R43, R36, R56, R11 ;  /* 0x00000038242b7223 */ /* 0x000fe2000001000b */
[----:B------:R-:W-:Y:S01]  /*2bc0*/  PRMT R36, R21, 0x7632, R36 ;  /* 0x0000763215247816 */ /* 0x000fe20000000024 */
[----:B------:R-:W-:Y:S01]  /*2bd0*/  FFMA.FTZ R120, R120, R47, R85 ;  /* 0x0000002f78787223 */ /* 0x000fe20000010055 */
[----:B------:R-:W-:Y:S01]  /*2be0*/  SHF.L.U32 R103, R20, 0x10, RZ ;  /* 0x0000001014677819 */ /* 0x000fe200000006ff */
[----:B------:R-:W-:Y:S01]  /*2bf0*/  FMUL.FTZ R54, R107, R54 ;  /* 0x000000366b367220 */ /* 0x000fe20000410000 */
[----:B------:R-:W-:Y:S01]  /*2c00*/  SHF.L.U32 R58, R71, 0x10, RZ ;  /* 0x00000010473a7819 */ /* 0x000fe200000006ff */
[----:B------:R-:W-:Y:S01]  /*2c10*/  FMUL.FTZ R50, R107, R50 ;  /* 0x000000326b327220 */ /* 0x000fe20000410000 */
[----:B------:R-:W-:Y:S01]  /*2c20*/  SHF.L.U32 R47, R21, 0x10, RZ ;  /* 0x00000010152f7819 */ /* 0x000fe200000006ff */
[----:B------:R-:W-:Y:S01]  /*2c30*/  FMUL.FTZ R57, R107, R118 ;  /* 0x000000766b397220 */ /* 0x000fe20000410000 */
[----:B------:R-:W-:Y:S01]  /*2c40*/  SHF.L.U32 R36, R36, 0x10, RZ ;  /* 0x0000001024247819 */ /* 0x000fe200000006ff */
[----:B------:R-:W-:Y:S01]  /*2c50*/  FFMA.FTZ R103, R49, R103, R14 ;  /* 0x0000006731677223 */ /* 0x000fe2000001000e */
[----:B------:R-:W-:Y:S01]  /*2c60*/  PRMT R56, R71, 0x7632, R56 ;  /* 0x0000763247387816 */ /* 0x000fe20000000038 */
[----:B------:R-:W-:Y:S01]  /*2c70*/  FFMA.FTZ R49, R54, R58, R7 ;  /* 0x0000003a36317223 */ /* 0x000fe20000010007 */
[C---:B------:R-:W-:Y:S01]  /*2c80*/  FMUL.FTZ R44, R107.reuse, R59 ;  /* 0x0000003b6b2c7220 */ /* 0x040fe20000410000 */
[----:B------:R-:W-:Y:S01]  /*2c90*/  FFMA.FTZ R50, R50, R47, R13 ;  /* 0x0000002f32327223 */ /* 0x000fe2000001000d */
[----:B------:R-:W-:Y:S01]  /*2ca0*/  SHF.L.U32 R56, R56, 0x10, RZ ;  /* 0x0000001038387819 */ /* 0x000fe200000006ff */
[----:B------:R-:W-:Y:S01]  /*2cb0*/  FMUL.FTZ R55, R107, R55 ;  /* 0x000000376b377220 */ /* 0x000fe20000410000 */
[----:B------:R-:W-:Y:S01]  /*2cc0*/  PRMT R54, R75, 0x7632, R54 ;  /* 0x000076324b367816 */ /* 0x000fe20000000036 */
[----:B------:R-:W-:Y:S01]  /*2cd0*/  FFMA.FTZ R47, R57, R36, R84 ;  /* 0x00000024392f7223 */ /* 0x000fe20000010054 */
[----:B------:R-:W-:Y:S01]  /*2ce0*/  F2FP.BF16.F32.PACK_AB R39, R39, R38 ;  /* 0x000000262727723e */ /* 0x000fe200000010ff */
[----:B------:R-:W-:Y:S01]  /*2cf0*/  FMUL.FTZ R62, R107, R62 ;  /* 0x0000003e6b3e7220 */ /* 0x000fe20000410000 */
[----:B------:R-:W-:Y:S01]  /*2d00*/  SHF.L.U32 R36, R68, 0x10, RZ ;  /* 0x0000001044247819 */ /* 0x000fe200000006ff */
[----:B------:R-:W-:Y:S01]  /*2d10*/  FFMA.FTZ R44, R99, R44, R92 ;  /* 0x0000002c632c7223 */ /* 0x000fe2000001005c */
[----:B------:R-:W-:Y:S01]  /*2d20*/  F2FP.BF16.F32.PACK_AB R38, R112, R37 ;  /* 0x000000257026723e */ /* 0x000fe200000010ff */
[----:B------:R-:W-:Y:S01]  /*2d30*/  FMUL.FTZ R116, R107, R116 ;  /* 0x000000746b747220 */ /* 0x000fe20000410000 */
[----:B------:R-:W-:Y:S01]  /*2d40*/  SHF.L.U32 R57, R75, 0x10, RZ ;  /* 0x000000104b397819 */ /* 0x000fe200000006ff */
[----:B------:R-:W-:Y:S01]  /*2d50*/  FMUL.FTZ R105, R107, R122 ;  /* 0x0000007a6b697220 */ /* 0x000fe20000410000 */
[----:B------:R-:W-:Y:S01]  /*2d60*/  F2FP.BF16.F32.PACK_AB R37, R45, R42 ;  /* 0x0000002a2d25723e */ /* 0x000fe200000010ff */
[----:B------:R-:W-:Y:S01]  /*2d70*/  FFMA.FTZ R45, R80, R40, R9 ;  /* 0x00000028502d7223 */ /* 0x000fe20000010009 */
[----:B------:R-:W-:Y:S01]  /*2d80*/  SHF.L.U32 R54, R54, 0x10, RZ ;  /* 0x0000001036367819 */ /* 0x000fe200000006ff */
[----:B------:R-:W-:Y:S01]  /*2d90*/  FMUL.FTZ R63, R107, R63 ;  /* 0x0000003f6b3f7220 */ /* 0x000fe20000410000 */
[----:B------:R-:W-:Y:S01]  /*2da0*/  FFMA.FTZ R110, R55, R56, R94 ;  /* 0x00000038376e7223 */ /* 0x000fe2000001005e */
[----:B------:R-:W-:Y:S01]  /*2db0*/  LEA.HI.SX32 R59, R51, R2, 0x1d ;  /* 0x00000002333b7211 */ /* 0x000fe200078feaff */
        /* <DEDUP_REMOVED lines=9> */
[----:B------:R-:W-:Y:S01]  /*2e50*/  F2FP.BF16.F32.PACK_AB R36, R86, R41 ;  /* 0x000000295624723e */ /* 0x000fe200000010ff */
[----:B------:R-:W-:Y:S01]  /*2e60*/  FFMA.FTZ R88, R105, R88, R90 ;  /* 0x0000005869587223 */ /* 0x000fe2000001005a */
[----:B------:R-:W-:Y:S01]  /*2e70*/  IADD3 R57, R59, 0x20, RZ ;  /* 0x000000203b397810 */ /* 0x000fe20007ffe0ff */
[----:B------:R-:W-:Y:S01]  /*2e80*/  FFMA.FTZ R62, R63, R54, R98 ;  /* 0x000000363f3e7223 */ /* 0x000fe20000010062 */
[----:B------:R-:W-:Y:S01]  /*2e90*/  FFMA.FTZ R116, R108, R116, R83 ;  /* 0x000000746c747223 */ /* 0x000fe20000010053 */
[----:B------:R-:W-:Y:S01]  /*2ea0*/  F2FP.BF16.F32.PACK_AB R41, R47, R50 ;  /* 0x000000322f29723e */ /* 0x000fe200000010ff */
[----:B------:R-:W-:Y:S01]  /*2eb0*/  FFMA.FTZ R46, R69, R46, R8 ;  /* 0x0000002e452e7223 */ /* 0x000fe20000010008 */
[----:B------:R-:W-:Y:S01]  /*2ec0*/  F2FP.BF16.F32.PACK_AB R45, R44, R45 ;  /* 0x0000002d2c2d723e */ /* 0x000fe200000010ff */
[----:B------:R-:W-:Y:S01]  /*2ed0*/  FFMA.FTZ R63, R100, R48, R93 ;  /* 0x00000030643f7223 */ /* 0x000fe2000001005d */
[----:B------:R-:W-:Y:S01]  /*2ee0*/  IADD3 R55, R59, 0x40, RZ ;  /* 0x000000403b377810 */ /* 0x000fe20007ffe0ff */
[----:B------:R-:W-:Y:S01]  /*2ef0*/  FFMA.FTZ R44, R102, R124, R91 ;  /* 0x0000007c662c7223 */ /* 0x000fe2000001005b */
[----:B------:R-:W-:Y:S01]  /*2f00*/  F2FP.BF16.F32.PACK_AB R47, R110, R49 ;  /* 0x000000316e2f723e */ /* 0x000fe200000010ff */
[----:B------:R-:W-:Y:S01]  /*2f10*/  FFMA.FTZ R50, R73, R60, R4 ;  /* 0x0000003c49327223 */ /* 0x000fe20000010004 */
[----:B------:R-:W-:Y:S01]  /*2f20*/  IADD3 R105, R59, 0x60, RZ ;  /* 0x000000603b697810 */ /* 0x000fe20007ffe0ff */
        /* <DEDUP_REMOVED lines=8> */
[--C-:B------:R-:W-:Y:S01]  /*2fb0*/  IMAD.WIDE.U32 R56, R57, 0x10, R52.reuse ;  /* 0x0000001039387825 */ /* 0x100fe200078e0034 */
[----:B------:R-:W-:Y:S01]  /*2fc0*/  F2FP.BF16.F32.PACK_AB R40, R116, R103 ;  /* 0x000000677428723e */ /* 0x000fe200000010ff */
[----:B------:R0:W-:Y:S01]  /*2fd0*/  STG.E.128 desc[UR4][R58.64], R36 ;  /* 0x000000243a007986 */ /* 0x0001e2000c101d04 */
[----:B------:R-:W-:Y:S01]  /*2fe0*/  F2FP.BF16.F32.PACK_AB R46, R63, R46 ;  /* 0x0000002e3f2e723e */ /* 0x000fe200000010ff */
[--C-:B------:R-:W-:Y:S01]  /*2ff0*/  IMAD.WIDE.U32 R54, R55, 0x10, R52.reuse ;  /* 0x0000001037367825 */ /* 0x100fe200078e0034 */
[----:B------:R-:W-:Y:S01]  /*3000*/  F2FP.BF16.F32.PACK_AB R44, R44, R89 ;  /* 0x000000592c2c723e */ /* 0x000fe200000010ff */
[----:B------:R0:W-:Y:S01]  /*3010*/  STG.E.128 desc[UR4][R56.64], R40 ;  /* 0x0000002838007986 */ /* 0x0001e2000c101d04 */
[----:B------:R-:W-:Y:S01]  /*3020*/  F2FP.BF16.F32.PACK_AB R51, R62, R51 ;  /* 0x000000333e33723e */ /* 0x000fe200000010ff */
[----:B------:R-:W-:Y:S01]  /*3030*/  IMAD.WIDE.U32 R52, R105, 0x10, R52 ;  /* 0x0000001069347825 */ /* 0x000fe200078e0034 */
[----:B------:R-:W-:Y:S01]  /*3040*/  F2FP.BF16.F32.PACK_AB R50, R61, R50 ;  /* 0x000000323d32723e */ /* 0x000fe200000010ff */
[----:B------:R0:W-:Y:S01]  /*3050*/  STG.E.128 desc[UR4][R54.64], R44 ;  /* 0x0000002c36007986 */ /* 0x0001e2000c101d04 */
[----:B------:R-:W-:-:S02]  /*3060*/  F2FP.BF16.F32.PACK_AB R49, R60, R49 ;  /* 0x000000313c31723e */ /* 0x000fc400000010ff */
[----:B------:R-:W-:-:S05]  /*3070*/  F2FP.BF16.F32.PACK_AB R48, R65, R48 ;  /* 0x000000304130723e */ /* 0x000fca00000010ff */
[----:B------:R0:W-:Y:S02]  /*3080*/  STG.E.128 desc[UR4][R52.64], R48 ;  /* 0x0000003034007986 */ /* 0x0001e4000c101d04 */
.L_x_9904:
[----:B------:R-:W-:Y:S05]  /*3090*/  BSYNC B0 ;  /* 0x0000000000007941 */ /* 0x000fea0003800000 */
.L_x_9903:
[----:B0-----:R-:W0:Y:S02]  /*30a0*/  LDC.64 R36, c[0x0][0x210] ;  /* 0x00008400ff247b82 */ /* 0x001e240000000a00 */
[----:B0-----:R-:W-:-:S04]  /*30b0*/  LEA R0, R36, R0, 0x2 ;  /* 0x0000000024007211 */ /* 0x001fc800078e10ff */
[----:B------:R-:W-:-:S13]  /*30c0*/  ISETP.GE.AND P0, PT, R0, R37, PT ;  /* 0x000000250000720c */ /* 0x000fda0003f06270 */
[----:B------:R-:W-:Y:S05]  /*30d0*/  @!P0 BRA `(.L_x_9905) ;  /* 0xffffffd400748947 */ /* 0x000fea000383ffff */
[----:B------:R-:W-:Y:S05]  /*30e0*/  EXIT ;  /* 0x000000000000794d */ /* 0x000fea0003800000 */
.L_x_9902:
        /* <DEDUP_REMOVED lines=8> */
.L_x_9907:
[----:B------:R-:W-:Y:S05]  /*3170*/  BSYNC B0 ;  /* 0x0000000000007941 */ /* 0x000fea0003800000 */
.L_x_9906:
        /* <DEDUP_REMOVED lines=9> */
.L_x_9908:
[----:B------:R-:W-:Y:S01]  /*3210*/  HFMA2.MMA R116, -RZ, RZ, 0, 2.384185791015625e-07 ;  /* 0x00000004ff747435 */ /* 0x000fe200000001ff */
[----:B------:R-:W-:-:S05]  /*3220*/  MOV R86, R113 ;  /* 0x0000007100567202 */ /* 0x000fca0000000f00 */
[----:B------:R-:W-:-:S05]  /*3230*/  FADD.FTZ R89, R87, R86 ;  /* 0x0000005657597221 */ /* 0x000fca0000010000 */
[----:B------:R-:W-:-:S07]  /*3240*/  MOV R115, R89 ;  /* 0x0000005900737202 */ /* 0x000fce0000000f00 */
[----:B------:R-:W-:Y:S05]  /*3250*/  WARPSYNC.COLLECTIVE R114, `(.L_x_9909) ;  /* 0x0000000072087348 */ /* 0x000fea0003c00000 */
[----:B------:R0:W1:Y:S02]  /*3260*/  SHFL.BFLY P1, R113, R115, R116, R117 ;  /* 0x0c00007473717389 */ /* 0x0000640000020075 */
[----:B01----:R-:W-:Y:S01]  /*3270*/  ENDCOLLECTIVE ;  /* 0x000000000000791b */ /* 0x003fe20003800000 */
.L_x_9909:
[----:B------:R-:W-:Y:S01]  /*3280*/  HFMA2.MMA R116, -RZ, RZ, 0, 4.76837158203125e-07 ;  /* 0x00000008ff747435 */ /* 0x000fe200000001ff */
[----:B------:R-:W-:-:S05]  /*3290*/  MOV R86, R113 ;  /* 0x0000007100567202 */ /* 0x000fca0000000f00 */
[----:B------:R-:W-:-:S05]  /*32a0*/  FADD.FTZ R110, R89, R86 ;  /* 0x00000056596e7221 */ /* 0x000fca0000010000 */
[----:B------:R-:W-:-:S07]  /*32b0*/  MOV R115, R110 ;  /* 0x0000006e00737202 */ /* 0x000fce0000000f00 */
[----:B------:R-:W-:Y:S05]  /*32c0*/  WARPSYNC.COLLECTIVE R114, `(.L_x_9910) ;  /* 0x0000000072087348 */ /* 0x000fea0003c00000 */
[----:B------:R0:W1:Y:S02]  /*32d0*/  SHFL.BFLY P1, R113, R115, R116, R117 ;  /* 0x0c00007473717389 */ /* 0x0000640000020075 */
[----:B01----:R-:W-:Y:S01]  /*32e0*/  ENDCOLLECTIVE ;  /* 0x000000000000791b */ /* 0x003fe20003800000 */
.L_x_9910:
        /* <DEDUP_REMOVED lines=8> */
.L_x_9911:
        /* <DEDUP_REMOVED lines=72> */
.L_x_9912:
[----:B------:R-:W-:Y:S01]  /*37f0*/  HFMA2.MMA R116, -RZ, RZ, 0, 1.1920928955078125e-07 ;  /* 0x00000002ff747435 */ /* 0x000fe200000001ff */
[----:B------:R-:W-:-:S05]  /*3800*/  MOV R87, R113 ;  /* 0x0000007100577202 */ /* 0x000fca0000000f00 */
[----:B------:R-:W-:-:S05]  /*3810*/  FADD.FTZ R87, R86, R87 ;  /* 0x0000005756577221 */ /* 0x000fca0000010000 */
[----:B------:R-:W-:-:S07]  /*3820*/  MOV R115, R87 ;  /* 0x0000005700737202 */ /* 0x000fce0000000f00 */
[----:B------:R-:W-:Y:S05]  /*3830*/  WARPSYNC.COLLECTIVE R114, `(.L_x_9913) ;  /* 0x0000000072087348 */ /* 0x000fea0003c00000 */
[----:B------:R0:W1:Y:S02]  /*3840*/  SHFL.BFLY P1, R113, R115, R116, R117 ;  /* 0x0c00007473717389 */ /* 0x0000640000020075 */
[----:B01----:R-:W-:Y:S01]  /*3850*/  ENDCOLLECTIVE ;  /* 0x000000000000791b */ /* 0x003fe20003800000 */
.L_x_9913:
[----:B------:R-:W-:Y:S01]  /*3860*/  HFMA2.MMA R116, -RZ, RZ, 0, 2.384185791015625e-07 ;  /* 0x00000004ff747435 */ /* 0x000fe200000001ff */
[----:B------:R-:W-:-:S05]  /*3870*/  MOV R88, R113 ;  /* 0x0000007100587202 */ /* 0x000fca0000000f00 */
[----:B------:R-:W-:-:S05]  /*3880*/  FADD.FTZ R88, R87, R88 ;  /* 0x0000005857587221 */ /* 0x000fca0000010000 */
[----:B------:R-:W-:-:S07]  /*3890*/  MOV R115, R88 ;  /* 0x0000005800737202 */ /* 0x000fce0000000f00 */
[----:B------:R-:W-:Y:S05]  /*38a0*/  WARPSYNC.COLLECTIVE R114, `(.L_x_9914) ;  /* 0x0000000072087348 */ /* 0x000fea0003c00000 */
[----:B------:R0:W1:Y:S02]  /*38b0*/  SHFL.BFLY P1, R113, R115, R116, R117 ;  /* 0x0c00007473717389 */ /* 0x0000640000020075 */
[----:B01----:R-:W-:Y:S01]  /*38c0*/  ENDCOLLECTIVE ;  /* 0x000000000000791b */ /* 0x003fe20003800000 */
.L_x_9914:
[----:B------:R-:W-:Y:S01]  /*38d0*/  HFMA2.MMA R116, -RZ, RZ, 0, 4.76837158203125e-07 ;  /* 0x00000008ff747435 */ /* 0x000fe200000001ff */
[----:B------:R-:W-:-:S05]  /*38e0*/  MOV R89, R113 ;  /* 0x0000007100597202 */ /* 0x000fca0000000f00 */
[----:B------:R-:W-:-:S05]  /*38f0*/  FADD.FTZ R89, R88, R89 ;  /* 0x0000005958597221 */ /* 0x000fca0000010000 */
[----:B------:R-:W-:-:S07]  /*3900*/  MOV R115, R89 ;  /* 0x0000005900737202 */ /* 0x000fce0000000f00 */
[----:B------:R-:W-:Y:S05]  /*3910*/  WARPSYNC.COLLECTIVE R114, `(.L_x_9915) ;  /* 0x0000000072087348 */ /* 0x000fea0003c00000 */
[----:B------:R0:W1:Y:S02]  /*3920*/  SHFL.BFLY P1, R113, R115, R116, R117 ;  /* 0x0c00007473717389 */ /* 0x0000640000020075 */
[----:B01----:R-:W-:Y:S01]  /*3930*/  ENDCOLLECTIVE ;  /* 0x000000000000791b */ /* 0x003fe20003800000 */
.L_x_9915:
[----:B------:R-:W-:Y:S01]  /*3940*/  HFMA2.MMA R116, -RZ, RZ, 0, 9.5367431640625e-07 ;  /* 0x00000010ff747435 */ /* 0x000fe200000001ff */
[----:B------:R-:W-:-:S05]  /*3950*/  MOV R110, R113 ;  /* 0x00000071006e7202 */ /* 0x000fca0000000f00 */
[----:B------:R-:W-:-:S05]  /*3960*/  FADD.FTZ R110, R89, R110 ;  /* 0x0000006e596e7221 */ /* 0x000fca0000010000 */
[----:B------:R-:W-:-:S07]  /*3970*/  MOV R115, R110 ;  /* 0x0000006e00737202 */ /* 0x000fce0000000f00 */
[----:B------:R-:W-:Y:S05]  /*3980*/  WARPSYNC.COLLECTIVE R114, `(.L_x_9916) ;  /* 0x0000000072087348 */ /* 0x000fea0003c00000 */
[----:B------:R0:W1:Y:S02]  /*3990*/  SHFL.BFLY P1, R113, R115, R116, R117 ;  /* 0x0c00007473717389 */ /* 0x0000640000020075 */
[----:B01----:R-:W-:Y:S01]  /*39a0*/  ENDCOLLECTIVE ;  /* 0x000000000000791b */ /* 0x003fe20003800000 */
.L_x_9916:
[----:B------:R-:W-:Y:S05]  /*39b0*/  BRA `(.L_x_9917) ;  /* 0xffffffe800f47947 */ /* 0x000fea000383ffff */
.L_x_9918:
        /* <DEDUP_REMOVED lines=12> */
.L_x_30465:


//--------------------- .text._ZN10layer_norm13ln_fwd_kernelINS_13Kernel_traitsI13__nv_bfloat16S2_fS2_fjLj1024ELj1ELj4ELj1ELj16ENS_18Kernel_traits_baseILj1024ES2_S2_fS2_fjLj128EEEEELb0ELb1ELb0ELb0EEEvNS_9FwdParamsE --------------------------
	.section	.text._ZN10layer_norm13ln_fwd_kernelINS_13Kernel_traitsI13__nv_bfloat16S2_fS2_fjLj1024ELj1ELj4ELj1ELj16ENS_18Kernel_traits_baseILj1024ES2_S2_fS2_fjLj128EEEEELb0ELb1ELb0ELb0EEEvNS_9FwdParamsE,"ax",@progbits
	.align	128
        .global         _ZN10layer_norm13ln_fwd_kernelINS_13Kernel_traitsI13__nv_bfloat16S2_fS2_fjLj1024ELj1ELj4ELj1ELj16ENS_18Kernel_traits_baseILj1024ES2_S2_fS2_fjLj128EEEEELb0ELb1ELb0ELb0EEEvNS_9FwdParamsE
        .type           _ZN10layer_norm13ln_fwd_kernelINS_13Kernel_traitsI13__nv_bfloat16S2_fS2_fjLj1024ELj1ELj4ELj1ELj16ENS_18Kernel_traits_baseILj1024ES2_S2_fS2_fjLj128EEEEELb0ELb1ELb0ELb0EEEvNS_9FwdParamsE,@function
        .size           _ZN10layer_norm13ln_fwd_kernelINS_13Kernel_traitsI13__nv_bfloat16S2_fS2_fjLj1024ELj1ELj4ELj1ELj16ENS_18Kernel_traits_baseILj1024ES2_S2_fS2_fjLj128EEEEELb0ELb1ELb0ELb0EEEvNS_9FwdParamsE,(.L_x_30466 - _ZN10layer_norm13ln_fwd_kernelINS_13Kernel_traitsI13__nv_bfloat16S2_fS2_fjLj1024ELj1ELj4ELj1ELj16ENS_18Kernel_traits_baseILj1024ES2_S2_fS2_fjLj128EEEEELb0ELb1ELb0ELb0EEEvNS_9FwdParamsE)
        .other          _ZN10layer_norm13ln_fwd_kernelINS_13Kernel_traitsI13__nv_bfloat16S2_fS2_fjLj1024ELj1ELj4ELj1ELj16ENS_18Kernel_traits_baseILj1024ES2_S2_fS2_fjLj128EEEEELb0ELb1ELb0ELb0EEEvNS_9FwdParamsE,@"STO_CUDA_ENTRY STV_DEFAULT"
_ZN10layer_norm13ln_fwd_kernelINS_13Kernel_traitsI13__nv_bfloat16S2_fS2_fjLj1024ELj1ELj4ELj1ELj16ENS_18Kernel_traits_baseILj1024ES2_S2_fS2_fjLj128EEEEELb0ELb1ELb0ELb0EEEvNS_9FwdParamsE:
.text._ZN10layer_norm13ln_fwd_kernelINS_13Kernel_traitsI13__nv_bfloat16S2_fS2_fjLj1024ELj1ELj4ELj1ELj16ENS_18Kernel_traits_baseILj1024ES2_S2_fS2_fjLj128EEEEELb0ELb1ELb0ELb0EEEvNS_9FwdParamsE:
        /* <DEDUP_REMOVED lines=15> */
[----:B------:R-:W-:Y:S02]  /*00f0*/  P2R R0, PR, RZ, 0x20 ;  /* 0x00000020ff007803 */ /* 0x000fe40000000000 */
[----:B------:R-:W-:Y:S02]  /*0100*/  ISETP.GE.U32.AND P1, PT, R81, 0x80, PT ;  /* 0x000000805100780c */ /* 0x000fe40003f26070 */
[----:B------:R-:W-:Y:S02]  /*0110*/  P2R R0, PR, RZ, 0x10 ;  /* 0x00000010ff007803 */ /* 0x000fe40000000000 */
[----:B------:R-:W-:Y:S01]  /*0120*/  LOP3.LUT R19, R19, 0x1f, RZ, 0xc0, !PT ;  /* 0x0000001f13137812 */ /* 0x000fe200078ec0ff */
[----:B------:R-:W-:Y:S08]  /*0130*/  @!P0 BRA `(.L_x_9920) ;  /* 0x0000000000608947 */ /* 0x000ff00003800000 */
        /* <DEDUP_REMOVED lines=24> */
.L_x_9920:
[----:B------:R-:W-:Y:S05]  /*02c0*/  BSYNC B0 ;  /* 0x0000000000007941 */ /* 0x000fea0003800000 */
.L_x_9919:
        /* <DEDUP_REMOVED lines=26> */
.L_x_9922:
[----:B------:R-:W-:Y:S05]  /*0470*/  BSYNC B0 ;  /* 0x0000000000007941 */ /* 0x000fea0003800000 */
.L_x_9921:
        /* <DEDUP_REMOVED lines=26> */
.L_x_9924:
[----:B------:R-:W-:Y:S05]  /*0620*/  BSYNC B0 ;  /* 0x0000000000007941 */ /* 0x000fea0003800000 */
.L_x_9923:
        /* <DEDUP_REMOVED lines=25> */
.L_x_9926:
[----:B------:R-:W-:Y:S05]  /*07c0*/  BSYNC B0 ;  /* 0x0000000000007941 */ /* 0x000fea0003800000 */
.L_x_9925:
        /* <DEDUP_REMOVED lines=22> */
[----:B------:R-:W-:Y:S02]  /*0930*/  SHF.L.U32 R23, R17, 0x10, RZ ;  /* 0x0000001011177819 */ /* 0x000fe400000006ff */
[----:B------:R-:W-:Y:S02]  /*0940*/  SHF.L.U32 R22, R18, 0x10, RZ ;  /* 0x0000001012167819 */ /* 0x000fe400000006ff */
[----:B------:R-:W-:Y:S02]  /*0950*/  SHF.L.U32 R20, R19, 0x10, RZ ;  /* 0x0000001013147819 */ /* 0x000fe400000006ff */
[----:B-----5:R-:W-:Y:S02]  /*0960*/  PRMT R121, R44, 0x7632, R121 ;  /* 0x000076322c797816 */ /* 0x020fe40000000079 */
        /* <DEDUP_REMOVED lines=98> */
.L_x_9944:
        /* <DEDUP_REMOVED lines=21> */
[----:B0-----:R-:W-:-:S06]  /*10e0*/  IMAD.WIDE.U32 R40, R143, 0x10, R40 ;  /* 0x000000108f287825 */ /* 0x001fcc00078e0028 */
[----:B------:R-:W2:Y:S06]  /*10f0*/  LDG.E.128 R40, desc[UR4][R40.64] ;  /* 0x0000000428287981 */ /* 0x000eac000c1e1d00 */
[----:B------:R-:W-:-:S04]  /*1100*/  @P2 LEA R44, P3, R143, UR8, 0x5 ;  /* 0x000000088f2c2c11 */ /* 0x000fc8000f8628ff */
        /* <DEDUP_REMOVED lines=9> */
[C---:B------:R-:W-:Y:S02]  /*11a0*/  SHF.L.U32 R40, R41.reuse, 0x10, RZ ;  /* 0x0000001029287819 */ /* 0x040fe400000006ff */
[----:B------:R-:W-:Y:S01]  /*11b0*/  PRMT R47, R41, 0x7632, R47 ;  /* 0x00007632292f7816 */ /* 0x000fe2000000002f */
[----:B------:R-:W-:Y:S01]  /*11c0*/  FMUL.FTZ R41, R144, R75 ;  /* 0x0000004b90297220 */ /* 0x000fe20000410000 */
[----:B------:R-:W-:Y:S02]  /*11d0*/  PRMT R145, R42, 0x7632, R145 ;  /* 0x000076322a917816 */ /* 0x000fe40000000091 */
[----:B------:R-:W-:-:S02]  /*11e0*/  PRMT R147, R43, 0x7632, R147 ;  /* 0x000076322b937816 */ /* 0x000fc40000000093 */
[----:B------:R-:W-:Y:S01]  /*11f0*/  SHF.L.U32 R146, R42, 0x10, RZ ;  /* 0x000000102a927819 */ /* 0x000fe200000006ff */
[-C--:B------:R-:W-:Y:S01]  /*1200*/  FMUL.FTZ R42, R40, R75.reuse ;  /* 0x0000004b282a7220 */ /* 0x080fe20000410000 */
[----:B------:R-:W-:Y:S02]  /*1210*/  SHF.L.U32 R148, R43, 0x10, RZ ;  /* 0x000000102b947819 */ /* 0x000fe400000006ff */
[----:B------:R-:W-:Y:S01]  /*1220*/  SHF.L.U32 R46, R46, 0x10, RZ ;  /* 0x000000102e2e7819 */ /* 0x000fe200000006ff */
[-C--:B0-----:R-:W-:Y:S01]  /*1230*/  FMUL.FTZ R45, R146, R75.reuse ;  /* 0x0000004b922d7220 */ /* 0x081fe20000410000 */
[----:B------:R-:W-:Y:S01]  /*1240*/  SHF.L.U32 R40, R47, 0x10, RZ ;  /* 0x000000102f287819 */ /* 0x000fe200000006ff */
[-C--:B------:R-:W-:Y:S01]  /*1250*/  FMUL.FTZ R148, R148, R75.reuse ;  /* 0x0000004b94947220 */ /* 0x080fe20000410000 */
[----:B------:R-:W-:Y:S01]  /*1260*/  SHF.L.U32 R44, R145, 0x10, RZ ;  /* 0x00000010912c7819 */ /* 0x000fe200000006ff */
[-C--:B------:R-:W-:Y:S01]  /*1270*/  FMUL.FTZ R144, R46, R75.reuse ;  /* 0x0000004b2e907220 */ /* 0x080fe20000410000 */
[----:B------:R-:W-:Y:S01]  /*1280*/  SHF.L.U32 R150, R147, 0x10, RZ ;  /* 0x0000001093967819 */ /* 0x000fe200000006ff */
[----:B------:R-:W-:Y:S01]  /*1290*/  FMUL.FTZ R43, R40, R75 ;  /* 0x0000004b282b7220 */ /* 0x000fe20000410000 */
        /* <DEDUP_REMOVED lines=10> */
[----:B---3--:R-:W-:Y:S01]  /*1340*/  @P2 FADD.FTZ R40, R32, R40 ;  /* 0x0000002820282221 */ /* 0x008fe20000010000 */
[----:B------:R-:W-:Y:S01]  /*1350*/  @P2 FADD.FTZ R42, R34, R42 ;  /* 0x0000002a222a2221 */ /* 0x000fe20000010000 */
[----:B----4-:R-:W-:Y:S01]  /*1360*/  @P2 FADD.FTZ R44, R36, R44 ;  /* 0x0000002c242c2221 */ /* 0x010fe20000010000 */
[----:B------:R-:W-:Y:S01]  /*1370*/  @P2 FADD.FTZ R46, R38, R46 ;  /* 0x0000002e262e2221 */ /* 0x000fe20000010000 */
[----:B------:R-:W-:Y:S01]  /*1380*/  @P2 FADD.FTZ R41, R33, R41 ;  /* 0x0000002921292221 */ /* 0x000fe20000010000 */
[----:B------:R-:W-:Y:S01]  /*1390*/  @P2 FADD.FTZ R43, R35, R43 ;  /* 0x0000002b232b2221 */ /* 0x000fe20000010000 */
[----:B------:R-:W-:Y:S01]  /*13a0*/  @P2 FADD.FTZ R45, R37, R45 ;  /* 0x0000002d252d2221 */ /* 0x000fe20000010000 */
[----:B------:R-:W-:Y:S01]  /*13b0*/  @P2 FADD.FTZ R47, R39, R47 ;  /* 0x0000002f272f2221 */ /* 0x000fe20000010000 */
[----:B------:R-:W-:-:S02]  /*13c0*/  IADD3 R144, R143, 0x20, RZ ;  /* 0x000000208f907810 */ /* 0x000fc40007ffe0ff */
[----:B------:R0:W-:Y:S04]  /*13d0*/  STG.E.128 desc[UR4][R72.64], R40 ;  /* 0x0000002848007986 */ /* 0x0001e8000c101d04 */
[----:B------:R0:W-:Y:S02]  /*13e0*/  STG.E.128 desc[UR4][R72.64+0x10], R44 ;  /* 0x0000102c48007986 */ /* 0x0001e4000c101d04 */
.L_x_9928:
[----:B------:R-:W-:Y:S05]  /*13f0*/  BSYNC B0 ;  /* 0x0000000000007941 */ /* 0x000fea0003800000 */
.L_x_9927:
[----:B------:R-:W-:Y:S01]  /*1400*/  ISETP.GE.U32.AND P2, PT, R81, 0x40, PT ;  /* 0x000000405100780c */ /* 0x000fe20003f46070 */
[----:B------:R-:W-:-:S12]  /*1410*/  BSSY B0, `(.L_x_9929) ;  /* 0x0000036000007945 */ /* 0x000fd80003800000 */
[----:B------:R-:W-:Y:S05]  /*1420*/  @!P2 BRA `(.L_x_9930) ;  /* 0x0000000000d0a947 */ /* 0x000fea0003800000 */
[----:B------:R-:W1:Y:S01]  /*1430*/  LDC.64 R48, c[0x0][0x220] ;  /* 0x00008800ff307b82 */ /* 0x000e620000000a00 */
[----:B------:R-:W-:-:S04]  /*1440*/  ISETP.NE.U32.AND P2, PT, RZ, UR8, PT ;  /* 0x00000008ff007c0c */ /* 0x000fc8000bf45070 */
[----:B------:R-:W-:Y:S01]  /*1450*/  ISETP.NE.AND.EX P2, PT, RZ, UR9, PT, P2 ;  /* 0x00000009ff007c0c */ /* 0x000fe2000bf45320 */
[----:B-1----:R-:W-:-:S06]  /*1460*/  IMAD.WIDE.U32 R48, R144, 0x10, R48 ;  /* 0x0000001090307825 */ /* 0x002fcc00078e0030 */
[----:B------:R-:W2:Y:S06]  /*1470*/  LDG.E.128 R48, desc[UR4][R48.64] ;  /* 0x0000000430307981 */ /* 0x000eac000c1e1d00 */
[----:B------:R-:W-:-:S04]  /*1480*/  @P2 LEA R52, P3, R144, UR8, 0x5 ;  /* 0x0000000890342c11 */ /* 0x000fc8000f8628ff */
        /* <DEDUP_REMOVED lines=10> */
[C---:B------:R-:W-:Y:S02]  /*1530*/  SHF.L.U32 R48, R49.reuse, 0x10, RZ ;  /* 0x0000001031307819 */ /* 0x040fe400000006ff */
[C---:B------:R-:W-:Y:S02]  /*1540*/  SHF.L.U32 R148, R50.reuse, 0x10, RZ ;  /* 0x0000001032947819 */ /* 0x040fe400000006ff */
[----:B------:R-:W-:Y:S01]  /*1550*/  PRMT R145, R50, 0x7632, R145 ;  /* 0x0000763232917816 */ /* 0x000fe20000000091 */
[-C--:B------:R-:W-:Y:S01]  /*1560*/  FMUL.FTZ R50, R48, R75.reuse ;  /* 0x0000004b30327220 */ /* 0x080fe20000410000 */
[----:B------:R-:W-:Y:S01]  /*1570*/  PRMT R55, R49, 0x7632, R55 ;  /* 0x0000763231377816 */ /* 0x000fe20000000037 */
[-C--:B-1----:R-:W-:Y:S01]  /*1580*/  FMUL.FTZ R53, R148, R75.reuse ;  /* 0x0000004b94357220 */ /* 0x082fe20000410000 */
[----:B------:R-:W-:Y:S01]  /*1590*/  PRMT R147, R51, 0x7632, R147 ;  /* 0x0000763233937816 */ /* 0x000fe20000000093 */
[----:B------:R-:W-:Y:S01]  /*15a0*/  FMUL.FTZ R49, R146, R75 ;  /* 0x0000004b92317220 */ /* 0x000fe20000410000 */
[----:B------:R-:W-:Y:S01]  /*15b0*/  SHF.L.U32 R52, R145, 0x10, RZ ;  /* 0x0000001091347819 */ /* 0x000fe200000006ff */
[----:B------:R-:W-:Y:S01]  /*15c0*/  FMUL.FTZ R50, R31, R50 ;  /* 0x000000321f327220 */ /* 0x000fe20000410000 */
[----:B------:R-:W-:-:S02]  /*15d0*/  SHF.L.U32 R150, R51, 0x10, RZ ;  /* 0x0000001033967819 */ /* 0x000fc400000006ff */
[----:B------:R-:W-:Y:S01]  /*15e0*/  SHF.L.U32 R54, R54, 0x10, RZ ;  /* 0x0000001036367819 */ /* 0x000fe200000006ff */
[----:B---3--:R-:W-:Y:S01]  /*15f0*/  @P2 FADD.FTZ R50, R34, R50 ;  /* 0x0000003222322221 */ /* 0x008fe20000010000 */
[----:B------:R-:W-:Y:S01]  /*1600*/  SHF.L.U32 R48, R55, 0x10, RZ ;  /* 0x0000001037307819 */ /* 0x000fe200000006ff */
[-C--:B------:R-:W-:Y:S01]  /*1610*/  FMUL.FTZ R55, R52, R75.reuse ;  /* 0x0000004b34377220 */ /* 0x080fe20000410000 */
[----:B------:R-:W-:Y:S01]  /*1620*/  SHF.L.U32 R148, R147, 0x10, RZ ;  /* 0x0000001093947819 */ /* 0x000fe200000006ff */
[-C--:B------:R-:W-:Y:S01]  /*1630*/  FMUL.FTZ R150, R150, R75.reuse ;  /* 0x0000004b96967220 */ /* 0x080fe20000410000 */
[-C--:B------:R-:W-:Y:S01]  /*1640*/  FMUL.FTZ R146, R54, R75.reuse ;  /* 0x0000004b36927220 */ /* 0x080fe20000410000 */
        /* <DEDUP_REMOVED lines=9> */
[----:B------:R-:W-:Y:S01]  /*16e0*/  @P2 FADD.FTZ R48, R32, R48 ;  /* 0x0000003020302221 */ /* 0x000fe20000010000 */
[----:B----4-:R-:W-:Y:S01]  /*16f0*/  @P2 FADD.FTZ R52, R36, R52 ;  /* 0x0000003424342221 */ /* 0x010fe20000010000 */
[----:B------:R-:W-:Y:S01]  /*1700*/  @P2 FADD.FTZ R54, R38, R54 ;  /* 0x0000003626362221 */ /* 0x000fe20000010000 */
[----:B------:R-:W-:Y:S01]  /*1710*/  @P2 FADD.FTZ R49, R33, R49 ;  /* 0x0000003121312221 */ /* 0x000fe20000010000 */
[----:B------:R-:W-:Y:S01]  /*1720*/  @P2 FADD.FTZ R51, R35, R51 ;  /* 0x0000003323332221 */ /* 0x000fe20000010000 */
[----:B------:R-:W-:Y:S01]  /*1730*/  @P2 FADD.FTZ R53, R37, R53 ;  /* 0x0000003525352221 */ /* 0x000fe20000010000 */
[----:B------:R-:W-:-:S03]  /*1740*/  @P2 FADD.FTZ R55, R39, R55 ;  /* 0x0000003727372221 */ /* 0x000fc60000010000 */
[----:B------:R1:W-:Y:S04]  /*1750*/  STG.E.128 desc[UR4][R72.64], R48 ;  /* 0x0000003048007986 */ /* 0x0003e8000c101d04 */
[----:B------:R1:W-:Y:S02]  /*1760*/  STG.E.128 desc[UR4][R72.64+0x10], R52 ;  /* 0x0000103448007986 */ /* 0x0003e4000c101d04 */
.L_x_9930:
[----:B------:R-:W-:Y:S05]  /*1770*/  BSYNC B0 ;  /* 0x0000000000007941 */ /* 0x000fea0003800000 */
.L_x_9929:
[----:B------:R-:W-:Y:S01]  /*1780*/  ISETP.GE.U32.AND P2, PT, R81, 0x60, PT ;  /* 0x000000605100780c */ /* 0x000fe20003f46070 */
[----:B------:R-:W-:-:S12]  /*1790*/  BSSY B0, `(.L_x_9931) ;  /* 0x0000036000007945 */ /* 0x000fd80003800000 */
[----:B------:R-:W-:Y:S05]  /*17a0*/  @!P2 BRA `(.L_x_9932) ;  /* 0x0000000000d0a947 */ /* 0x000fea0003800000 */
[----:B------:R-:W2:Y:S01]  /*17b0*/  LDC.64 R56, c[0x0][0x220] ;  /* 0x00008800ff387b82 */ /* 0x000ea20000000a00 */
[----:B------:R-:W-:-:S04]  /*17c0*/  ISETP.NE.U32.AND P2, PT, RZ, UR8, PT ;  /* 0x00000008ff007c0c */ /* 0x000fc8000bf45070 */
[----:B------:R-:W-:Y:S01]  /*17d0*/  ISETP.NE.AND.EX P2, PT, RZ, UR9, PT, P2 ;  /* 0x00000009ff007c0c */ /* 0x000fe2000bf45320 */
[----:B--2---:R-:W-:-:S06]  /*17e0*/  IMAD.WIDE.U32 R56, R144, 0x10, R56 ;  /* 0x0000001090387825 */ /* 0x004fcc00078e0038 */
[----:B------:R-:W2:Y:S06]  /*17f0*/  LDG.E.128 R56, desc[UR4][R56.64] ;  /* 0x0000000438387981 */ /* 0x000eac000c1e1d00 */
[----:B------:R-:W-:-:S04]  /*1800*/  @P2 LEA R60, P3, R144, UR8, 0x5 ;  /* 0x00000008903c2c11 */ /* 0x000fc8000f8628ff */
        /* <DEDUP_REMOVED lines=15> */
[-C--:B----4-:R-:W-:Y:S01]  /*1900*/  FMUL.FTZ R61, R148, R75.reuse ;  /* 0x0000004b943d7220 */ /* 0x090fe20000410000 */
[----:B------:R-:W-:Y:S01]  /*1910*/  PRMT R147, R59, 0x7632, R147 ;  /* 0x000076323b937816 */ /* 0x000fe20000000093 */
[----:B------:R-:W-:Y:S01]  /*1920*/  FMUL.FTZ R57, R146, R75 ;  /* 0x0000004b92397220 */ /* 0x000fe20000410000 */
[----:B------:R-:W-:Y:S01]  /*1930*/  SHF.L.U32 R62, R62, 0x10, RZ ;  /* 0x000000103e3e7819 */ /* 0x000fe200000006ff */
[----:B------:R-:W-:Y:S01]  /*1940*/  FMUL.FTZ R58, R27, R58 ;  /* 0x0000003a1b3a7220 */ /* 0x000fe20000410000 */
[----:B------:R-:W-:-:S02]  /*1950*/  SHF.L.U32 R60, R145, 0x10, RZ ;  /* 0x00000010913c7819 */ /* 0x000fc400000006ff */
        /* <DEDUP_REMOVED lines=17> */
[----:B-----5:R-:W-:Y:S01]  /*1a70*/  @P2 FADD.FTZ R60, R36, R60 ;  /* 0x0000003c243c2221 */ /* 0x020fe20000010000 */
[----:B------:R-:W-:Y:S01]  /*1a80*/  @P2 FADD.FTZ R62, R38, R62 ;  /* 0x0000003e263e2221 */ /* 0x000fe20000010000 */
[----:B------:R-:W-:Y:S01]  /*1a90*/  @P2 FADD.FTZ R57, R33, R57 ;  /* 0x0000003921392221 */ /* 0x000fe20000010000 */
[----:B------:R-:W-:Y:S01]  /*1aa0*/  @P2 FADD.FTZ R59, R35, R59 ;  /* 0x0000003b233b2221 */ /* 0x000fe20000010000 */
[----:B------:R-:W-:Y:S01]  /*1ab0*/  @P2 FADD.FTZ R61, R37, R61 ;  /* 0x0000003d253d2221 */ /* 0x000fe20000010000 */
[----:B------:R-:W-:-:S03]  /*1ac0*/  @P2 FADD.FTZ R63, R39, R63 ;  /* 0x0000003f273f2221 */ /* 0x000fc60000010000 */
[----:B------:R2:W-:Y:S04]  /*1ad0*/  STG.E.128 desc[UR4][R72.64], R56 ;  /* 0x0000003848007986 */ /* 0x0005e8000c101d04 */
[----:B------:R2:W-:Y:S02]  /*1ae0*/  STG.E.128 desc[UR4][R72.64+0x10], R60 ;  /* 0x0000103c48007986 */ /* 0x0005e4000c101d04 */
.L_x_9932:
[----:B------:R-:W-:Y:S05]  /*1af0*/  BSYNC B0 ;  /* 0x0000000000007941 */ /* 0x000fea0003800000 */
.L_x_9931:
[----:B------:R-:W-:Y:S04]  /*1b00*/  BSSY B0, `(.L_x_9933) ;  /* 0x0000035000007945 */ /* 0x000fe80003800000 */
[----:B------:R-:W-:Y:S05]  /*1b10*/  @!P1 BRA `(.L_x_9934) ;  /* 0x0000000000cc9947 */ /* 0x000fea0003800000 */
[----:B------:R-:W3:Y:S01]  /*1b20*/  LDC.64 R64, c[0x0][0x220] ;  /* 0x00008800ff407b82 */ /* 0x000ee20000000a00 */
[----:B------:R-:W-:-:S04]  /*1b30*/  ISETP.NE.U32.AND P2, PT, RZ, UR8, PT ;  /* 0x00000008ff007c0c */ /* 0x000fc8000bf45070 */
[----:B------:R-:W-:Y:S01]  /*1b40*/  ISETP.NE.AND.EX P2, PT, RZ, UR9, PT, P2 ;  /* 0x00000009ff007c0c */ /* 0x000fe2000bf45320 */
[----:B---3--:R-:W-:-:S06]  /*1b50*/  IMAD.WIDE.U32 R64, R144, 0x10, R64 ;  /* 0x0000001090407825 */ /* 0x008fcc00078e0040 */
[----:B------:R-:W3:Y:S06]  /*1b60*/  LDG.E.128 R64, desc[UR4][R64.64] ;  /* 0x0000000440407981 */ /* 0x000eec000c1e1d00 */
[----:B------:R-:W-:-:S04]  /*1b70*/  @P2 LEA R68, P3, R144, UR8, 0x5 ;  /* 0x0000000890442c11 */ /* 0x000fc8000f8628ff */
        /* <DEDUP_REMOVED lines=9> */
[----:B------:R-:W-:Y:S01]  /*1c10*/  PRMT R71, R65, 0x7632, R71 ;  /* 0x0000763241477816 */ /* 0x000fe20000000047 */
[----:B-----5:R-:W-:Y:S01]  /*1c20*/  FMUL.FTZ R69, R66, R75 ;  /* 0x0000004b42457220 */ /* 0x020fe20000410000 */
        /* <DEDUP_REMOVED lines=11> */
[-C--:B------:R-:W-:Y:S01]  /*1ce0*/  FMUL.FTZ R71, R66, R75.reuse ;  /* 0x0000004b42477220 */ /* 0x080fe20000410000 */
        /* <DEDUP_REMOVED lines=19> */
[----:B------:R-:W-:-:S03]  /*1e20*/  @P2 FADD.FTZ R71, R39, R71 ;  /* 0x0000004727472221 */ /* 0x000fc60000010000 */
[----:B------:R3:W-:Y:S04]  /*1e30*/  STG.E.128 desc[UR4][R72.64], R64 ;  /* 0x0000004048007986 */ /* 0x0007e8000c101d04 */
[----:B------:R3:W-:Y:S02]  /*1e40*/  STG.E.128 desc[UR4][R72.64+0x10], R68 ;  /* 0x0000104448007986 */ /* 0x0007e4000c101d04 */
.L_x_9934:
[----:B------:R-:W-:Y:S05]  /*1e50*/  BSYNC B0 ;  /* 0x0000000000007941 */ /* 0x000fea0003800000 */
.L_x_9933:
        /* <DEDUP_REMOVED lines=125> */
.L_x_9956:
        /* <DEDUP_REMOVED lines=49> */
.L_x_9937:
[----:B------:R-:W-:Y:S05]  /*2940*/  BSYNC B0 ;  /* 0x0000000000007941 */ /* 0x000fea0003800000 */
.L_x_9936:
        /* <DEDUP_REMOVED lines=35> */
.L_x_9939:
[----:B------:R-:W-:Y:S05]  /*2b80*/  BSYNC B0 ;  /* 0x0000000000007941 */ /* 0x000fea0003800000 */
.L_x_9938:
        /* <DEDUP_REMOVED lines=35> */
.L_x_9941:
[----:B------:R-:W-:Y:S05]  /*2dc0*/  BSYNC B0 ;  /* 0x0000000000007941 */ /* 0x000fea0003800000 */
.L_x_9940:
        /* <DEDUP_REMOVED lines=33> */
.L_x_9943:
[----:B------:R-:W-:Y:S05]  /*2fe0*/  BSYNC B0 ;  /* 0x0000000000007941 */ /* 0x000fea0003800000 */
.L_x_9942:
[----:B01234-:R-:W0:Y:S02]  /*2ff0*/  LDC.64 R72, c[0x0][0x210] ;  /* 0x00008400ff487b82 */ /* 0x01fe240000000a00 */
[----:B0-----:R-:W-:-:S04]  /*3000*/  LEA R142, R72, R142, 0x2 ;  /* 0x0000008e488e7211 */ /* 0x001fc800078e10ff */
[----:B------:R-:W-:-:S13]  /*3010*/  ISETP.GE.AND P2, PT, R142, R73, PT ;  /* 0x000000498e00720c */ /* 0x000fda0003f46270 */
[----:B------:R-:W-:Y:S05]  /*3020*/  @!P2 BRA `(.L_x_9944) ;  /* 0xffffffdc00d8a947 */ /* 0x000fea000383ffff */
[----:B------:R-:W-:Y:S05]  /*3030*/  EXIT ;  /* 0x000000000000794d */ /* 0x000fea0003800000 */
.L_x_9935:
        /* <DEDUP_REMOVED lines=8> */
.L_x_9946:
[----:B------:R-:W-:Y:S05]  /*30c0*/  BSYNC B0 ;  /* 0x0000000000007941 */ /* 0x000fea0003800000 */
.L_x_9945:
        /* <DEDUP_REMOVED lines=10> */
.L_x_9947:
[----:B------:R-:W-:Y:S01]  /*3170*/  HFMA2.MMA R150, -RZ, RZ, 0, 2.384185791015625e-07 ;  /* 0x00000004ff967435 */ /* 0x000fe200000001ff */
[----:B------:R-:W-:-:S05]  /*3180*/  MOV R75, R149 ;  /* 0x00000095004b7202 */ /* 0x000fca0000000f00 */
[----:B------:R-:W-:-:S05]  /*3190*/  FADD.FTZ R75, R74, R75 ;  /* 0x0000004b4a4b7221 */ /* 0x000fca0000010000 */
[----:B------:R-:W-:-:S07]  /*31a0*/  MOV R151, R75 ;  /* 0x0000004b00977202 */ /* 0x000fce0000000f00 */
[----:B------:R-:W-:Y:S05]  /*31b0*/  WARPSYNC.COLLECTIVE R148, `(.L_x_9948) ;  /* 0x0000000094087348 */ /* 0x000fea0003c00000 */
[----:B------:R0:W1:Y:S02]  /*31c0*/  SHFL.BFLY P6, R149, R151, R150, R153 ;  /* 0x0c00009697957389 */ /* 0x00006400000c0099 */
[----:B01----:R-:W-:Y:S01]  /*31d0*/  ENDCOLLECTIVE ;  /* 0x000000000000791b */ /* 0x003fe20003800000 */
.L_x_9948:
[----:B------:R-:W-:Y:S01]  /*31e0*/  HFMA2.MMA R150, -RZ, RZ, 0, 4.76837158203125e-07 ;  /* 0x00000008ff967435 */ /* 0x000fe200000001ff */
[----:B------:R-:W-:-:S05]  /*31f0*/  MOV R72, R149 ;  /* 0x0000009500487202 */ /* 0x000fca0000000f00 */
[----:B------:R-:W-:-:S05]  /*3200*/  FADD.FTZ R146, R75, R72 ;  /* 0x000000484b927221 */ /* 0x000fca0000010000 */
[----:B------:R-:W-:-:S07]  /*3210*/  MOV R151, R146 ;  /* 0x0000009200977202 */ /* 0x000fce0000000f00 */
[----:B------:R-:W-:Y:S05]  /*3220*/  WARPSYNC.COLLECTIVE R148, `(.L_x_9949) ;  /* 0x0000000094087348 */ /* 0x000fea0003c00000 */
[----:B------:R0:W1:Y:S02]  /*3230*/  SHFL.BFLY P6, R149, R151, R150, R153 ;  /* 0x0c00009697957389 */ /* 0x00006400000c0099 */
[----:B01----:R-:W-:Y:S01]  /*3240*/  ENDCOLLECTIVE ;  /* 0x000000000000791b */ /* 0x003fe20003800000 */
.L_x_9949:
[----:B------:R-:W-:Y:S01]  /*3250*/  HFMA2.MMA R150, -RZ, RZ, 0, 9.5367431640625e-07 ;  /* 0x00000010ff967435 */ /* 0x000fe200000001ff */
[----:B------:R-:W-:-:S05]  /*3260*/  MOV R145, R149 ;  /* 0x0000009500917202 */ /* 0x000fca0000000f00 */
[----:B------:R-:W-:-:S05]  /*3270*/  FADD.FTZ R147, R146, R145 ;  /* 0x0000009192937221 */ /* 0x000fca0000010000 */
[----:B------:R-:W-:-:S07]  /*3280*/  MOV R151, R147 ;  /* 0x0000009300977202 */ /* 0x000fce0000000f00 */
[----:B------:R-:W-:Y:S05]  /*3290*/  WARPSYNC.COLLECTIVE R148, `(.L_x_9950) ;  /* 0x0000000094087348 */ /* 0x000fea0003c00000 */
[----:B------:R0:W1:Y:S02]  /*32a0*/  SHFL.BFLY P6, R149, R151, R150, R153 ;  /* 0x0c00009697957389 */ /* 0x00006400000c0099 */
[----:B01----:R-:W-:Y:S01]  /*32b0*/  ENDCOLLECTIVE ;  /* 0x000000000000791b */ /* 0x003fe20003800000 */
.L_x_9950:
        /* <DEDUP_REMOVED lines=73> */
.L_x_9951:
[----:B------:R-:W-:Y:S01]  /*3750*/  HFMA2.MMA R150, -RZ, RZ, 0, 1.1920928955078125e-07 ;  /* 0x00000002ff967435 */ /* 0x000fe200000001ff */
[----:B------:R-:W-:-:S05]  /*3760*/  MOV R73, R149 ;  /* 0x0000009500497202 */ /* 0x000fca0000000f00 */
[----:B------:R-:W-:-:S05]  /*3770*/  FADD.FTZ R73, R72, R73 ;  /* 0x0000004948497221 */ /* 0x000fca0000010000 */
[----:B------:R-:W-:-:S07]  /*3780*/  MOV R151, R73 ;  /* 0x0000004900977202 */ /* 0x000fce0000000f00 */
[----:B------:R-:W-:Y:S05]  /*3790*/  WARPSYNC.COLLECTIVE R148, `(.L_x_9952) ;  /* 0x0000000094087348 */ /* 0x000fea0003c00000 */
[----:B------:R0:W1:Y:S02]  /*37a0*/  SHFL.BFLY P6, R149, R151, R150, R153 ;  /* 0x0c00009697957389 */ /* 0x00006400000c0099 */
[----:B01----:R-:W-:Y:S01]  /*37b0*/  ENDCOLLECTIVE ;  /* 0x000000000000791b */ /* 0x003fe20003800000 */
.L_x_9952:
[----:B------:R-:W-:Y:S01]  /*37c0*/  HFMA2.MMA R150, -RZ, RZ, 0, 2.384185791015625e-07 ;  /* 0x00000004ff967435 */ /* 0x000fe200000001ff */
[----:B------:R-:W-:-:S05]  /*37d0*/  MOV R74, R149 ;  /* 0x00000095004a7202 */ /* 0x000fca0000000f00 */
[----:B------:R-:W-:-:S05]  /*37e0*/  FADD.FTZ R74, R73, R74 ;  /* 0x0000004a494a7221 */ /* 0x000fca0000010000 */
[----:B------:R-:W-:-:S07]  /*37f0*/  MOV R151, R74 ;  /* 0x0000004a00977202 */ /* 0x000fce0000000f00 */
[----:B------:R-:W-:Y:S05]  /*3800*/  WARPSYNC.COLLECTIVE R148, `(.L_x_9953) ;  /* 0x0000000094087348 */ /* 0x000fea0003c00000 */
[----:B------:R0:W1:Y:S02]  /*3810*/  SHFL.BFLY P6, R149, R151, R150, R153 ;  /* 0x0c00009697957389 */ /* 0x00006400000c0099 */
[----:B01----:R-:W-:Y:S01]  /*3820*/  ENDCOLLECTIVE ;  /* 0x000000000000791b */ /* 0x003fe20003800000 */
.L_x_9953:
[----:B------:R-:W-:Y:S01]  /*3830*/  HFMA2.MMA R150, -RZ, RZ, 0, 4.76837158203125e-07 ;  /* 0x00000008ff967435 */ /* 0x000fe200000001ff */
[----:B------:R-:W-:-:S05]  /*3840*/  MOV R75, R149 ;  /* 0x00000095004b7202 */ /* 0x000fca0000000f00 */
[----:B------:R-:W-:-:S05]  /*3850*/  FADD.FTZ R75, R74, R75 ;  /* 0x0000004b4a4b7221 */ /* 0x000fca0000010000 */
[----:B------:R-:W-:-:S07]  /*3860*/  MOV R151, R75 ;  /* 0x0000004b00977202 */ /* 0x000fce0000000f00 */
[----:B------:R-:W-:Y:S05]  /*3870*/  WARPSYNC.COLLECTIVE R148, `(.L_x_9954) ;  /* 0x0000000094087348 */ /* 0x000fea0003c00000 */
[----:B------:R0:W1:Y:S02]  /*3880*/  SHFL.BFLY P6, R149, R151, R150, R153 ;  /* 0x0c00009697957389 */ /* 0x00006400000c0099 */
[----:B01----:R-:W-:Y:S01]  /*3890*/  ENDCOLLECTIVE ;  /* 0x000000000000791b */ /* 0x003fe20003800000 */
.L_x_9954:
[----:B------:R-:W-:Y:S01]  /*38a0*/  HFMA2.MMA R150, -RZ, RZ, 0, 9.5367431640625e-07 ;  /* 0x00000010ff967435 */ /* 0x000fe200000001ff */
[----:B------:R-:W-:-:S05]  /*38b0*/  MOV R146, R149 ;  /* 0x0000009500927202 */ /* 0x000fca0000000f00 */
[----:B------:R-:W-:-:S05]  /*38c0*/  FADD.FTZ R146, R75, R146 ;  /* 0x000000924b927221 */ /* 0x000fca0000010000 */
[----:B------:R-:W-:-:S07]  /*38d0*/  MOV R151, R146 ;  /* 0x0000009200977202 */ /* 0x000fce0000000f00 */
[----:B------:R-:W-:Y:S05]  /*38e0*/  WARPSYNC.COLLECTIVE R148, `(.L_x_9955) ;  /* 0x0000000094087348 */ /* 0x000fea0003c00000 */
[----:B------:R0:W1:Y:S02]  /*38f0*/  SHFL.BFLY P6, R149, R151, R150, R153 ;  /* 0x0c00009697957389 */ /* 0x00006400000c0099 */
[----:B01----:R-:W-:Y:S01]  /*3900*/  ENDCOLLECTIVE ;  /* 0x000000000000791b */ /* 0x003fe20003800000 */
.L_x_9955:
[----:B------:R-:W-:Y:S01]  /*3910*/  MOV R147, R149 ;  /* 0x0000009500937202 */ /* 0x000fe20000000f00 */
[----:B------:R-:W-:Y:S06]  /*3920*/  BRA `(.L_x_9956) ;  /* 0xffffffec00407947 */ /* 0x000fec000383ffff */
.L_x_9957:
        /* <DEDUP_REMOVED lines=13> */
.L_x_30466:


//--------------------- .text._ZN10layer_norm13ln_fwd_kernelINS_13Kernel_traitsI13__nv_bfloat16S2_fS2_fjLj1024ELj1ELj4ELj1ELj16ENS_18Kernel_traits_baseILj1024ES2_S2_fS2_fjLj128EEEEELb0ELb1ELb0ELb1EEEvNS_9FwdParamsE --------------------------
	.section	.text._ZN10layer_norm13ln_fwd_kernelINS_13Kernel_traitsI13__nv_bfloat16S2_fS2_fjLj1024ELj1ELj4ELj1ELj16ENS_18Kernel_traits_baseILj1024ES2_S2_fS2_fjLj128EEEEELb0ELb1ELb0ELb1EEEvNS_9FwdParamsE,"ax",@progbits
	.align	128
        .global         _ZN10layer_norm13ln_fwd_kernelINS_13Kernel_traitsI13__nv_bfloat16S2_fS2_fjLj1024ELj1ELj4ELj1ELj16ENS_18Kernel_traits_baseILj1024ES2_S2_fS2_fjLj128EEEEELb0ELb1ELb0ELb1EEEvNS_9FwdParamsE
        .type           _ZN10layer_norm13ln_fwd_kernelINS_13Kernel_traitsI13__nv_bfloat16S2_fS2_fjLj1024ELj1ELj4ELj1ELj16ENS_18Kernel_traits_baseILj1024ES2_S2_fS2_fjLj128EEEEELb0ELb1ELb0ELb1EEEvNS_9FwdParamsE,@function
        .size           _ZN10layer_norm13ln_fwd_kernelINS_13Kernel_traitsI13__nv_bfloat16S2_fS2_fjLj1024ELj1ELj4ELj1ELj16ENS_18Kernel_traits_baseILj1024ES2_S2_fS2_fjLj128EEEEELb0ELb1ELb0ELb1EEEvNS_9FwdParamsE,(.L_x_30467 - _ZN10layer_norm13ln_fwd_kernelINS_13Kernel_traitsI13__nv_bfloat16S2_fS2_fjLj1024ELj1ELj4ELj1ELj16ENS_18Kernel_traits_baseILj1024ES2_S2_fS2_fjLj128EEEEELb0ELb1ELb0ELb1EEEvNS_9FwdParamsE)
        .other          _ZN10layer_norm13ln_fwd_kernelINS_13Kernel_traitsI13__nv_bfloat16S2_fS2_fjLj1024ELj1ELj4ELj1ELj16ENS_18Kernel_traits_baseILj1024ES2_S2_fS2_fjLj128EEEEELb0ELb1ELb0ELb1EEEvNS_9FwdParamsE,@"STO_CUDA_ENTRY STV_DEFAULT"
_ZN10layer_norm13ln_fwd_kernelINS_13Kernel_traitsI13__nv_bfloat16S2_fS2_fjLj1024ELj1ELj4ELj1ELj16ENS_18Kernel_traits_baseILj1024ES2_S2_fS2_fjLj128EEEEELb0ELb1ELb0ELb1EEEvNS_9FwdParamsE:
.text._ZN10layer_norm13ln_fwd_kernelINS_13Kernel_traitsI13__nv_bfloat16S2_fS2_fjLj1024ELj1ELj4ELj1ELj16ENS_18Kernel_traits_baseILj1024ES2_S2_fS2_fjLj128EEEEELb0ELb1ELb0ELb1EEEvNS_9FwdParamsE:
        /* <DEDUP_REMOVED lines=42> */
[----:B------:R-:W5:Y:S01]  /*02a0*/  LDG.E.128 R36, desc[UR4][R4.64] ;  /* 0x0000000404247981 */ /* 0x000f62000c1e1d00 */
[----:B------:R-:W-:Y:S01]  /*02b0*/  PRMT R96, R17, 0x7632, R96 ;  /* 0x0000763211607816 */ /* 0x000fe20000000060 */
[----:B------:R-:W-:Y:S01]  /*02c0*/  ULDC UR12, c[0x0][0x2d8] ;  /* 0x0000b600000c7ab9 */ /* 0x000fe20000000800 */
[----:B------:R-:W-:Y:S01]  /*02d0*/  PRMT R98, R18, 0x7632, R98 ;  /* 0x0000763212627816 */ /* 0x000fe20000000062 */
[----:B------:R-:W5:Y:S01]  /*02e0*/  LDG.E.128 R32, desc[UR4][R4.64+0x200] ;  /* 0x0002000404207981 */ /* 0x000f62000c1e1d00 */
[----:B------:R-:W-:Y:S01]  /*02f0*/  PRMT R99, R19, 0x7632, R99 ;  /* 0x0000763213637816 */ /* 0x000fe20000000063 */
[----:B------:R-:W-:Y:S01]  /*0300*/  ULDC.64 UR8, c[0x0][0x230] ;  /* 0x00008c0000087ab9 */ /* 0x000fe20000000a00 */
[----:B------:R-:W-:Y:S01]  /*0310*/  PRMT R100, R60, 0x7632, R100 ;  /* 0x000076323c647816 */ /* 0x000fe20000000064 */
[----:B------:R0:W5:Y:S01]  /*0320*/  LDG.E.128 R28, desc[UR4][R4.64+0x400] ;  /* 0x00040004041c7981 */ /* 0x000162000c1e1d00 */
        /* <DEDUP_REMOVED lines=27> */
[----:B------:R-:W-:Y:S02]  /*04e0*/  SHF.L.U32 R4, R52, 0x10, RZ ;  /* 0x0000001034047819 */ /* 0x000fe400000006ff */
[----:B------:R-:W-:Y:S02]  /*04f0*/  SHF.L.U32 R3, R53, 0x10, RZ ;  /* 0x0000001035037819 */ /* 0x000fe400000006ff */
[----:B------:R-:W-:Y:S02]  /*0500*/  SHF.L.U32 R2, R54, 0x10, RZ ;  /* 0x0000001036027819 */ /* 0x000fe400000006ff */
[----:B------:R-:W-:-:S02]  /*0510*/  SHF.L.U32 R0, R55, 0x10, RZ ;  /* 0x0000001037007819 */ /* 0x000fc400000006ff */
[----:B------:R-:W-:Y:S02]  /*0520*/  ISETP.NE.AND P3, PT, RZ, UR6, PT ;  /* 0x00000006ff007c0c */ /* 0x000fe4000bf65270 */
        /* <DEDUP_REMOVED lines=16> */
[----:B------:R-:W-:Y:S01]  /*0630*/  ISETP.NE.AND.EX P0, PT, RZ, UR7, PT, P0 ;  /* 0x00000007ff007c0c */ /* 0x000fe2000bf05300 */
[----:B------:R-:W-:Y:S01]  /*0640*/  ULDC UR7, c[0x0][0x218] ;  /* 0x0000860000077ab9 */ /* 0x000fe20000000800 */
[----:B--2---:R-:W-:-:S02]  /*0650*/  PRMT R112, R20, 0x7632, R112 ;  /* 0x0000763214707816 */ /* 0x004fc40000000070 */
[----:B------:R-:W-:Y:S02]  /*0660*/  PRMT R113, R21, 0x7632, R113 ;  /* 0x0000763215717816 */ /* 0x000fe40000000071 */
[----:B------:R-:W-:Y:S02]  /*0670*/  PRMT R114, R22, 0x7632, R114 ;  /* 0x0000763216727816 */ /* 0x000fe40000000072 */
[----:B------:R-:W-:Y:S02]  /*0680*/  PRMT R115, R23, 0x7632, R115 ;  /* 0x0000763217737816 */ /* 0x000fe40000000073 */
[----:B---3--:R-:W-:Y:S02]  /*0690*/  PRMT R117, R26, 0x7632, R117 ;  /* 0x000076321a757816 */ /* 0x008fe40000000075 */
[----:B------:R-:W-:Y:S02]  /*06a0*/  PRMT R116, R25, 0x7632, R116 ;  /* 0x0000763219747816 */ /* 0x000fe40000000074 */
[----:B------:R-:W-:-:S02]  /*06b0*/  PRMT R119, R24, 0x7632, R119 ;  /* 0x0000763218777816 */ /* 0x000fc40000000077 */
[----:B------:R-:W-:Y:S02]  /*06c0*/  PRMT R118, R27, 0x7632, R118 ;  /* 0x000076321b767816 */ /* 0x000fe40000000076 */
[----:B----4-:R-:W-:Y:S02]  /*06d0*/  PRMT R121, R48, 0x7632, R121 ;  /* 0x0000763230797816 */ /* 0x010fe40000000079 */
        /* <DEDUP_REMOVED lines=51> */
.L_x_9959:
[----:B-1----:R-:W0:Y:S01]  /*0a10*/  @P0 LDC.64 R54, c[0x0][0x270] ;  /* 0x00009c00ff360b82 */ /* 0x002e220000000a00 */
[----:B------:R-:W-:-:S05]  /*0a20*/  IMAD R48, R132, UR7, RZ ;  /* 0x0000000784307c24 */ /* 0x000fca000f8e02ff */
[----:B------:R-:W-:Y:S02]  /*0a30*/  SHF.R.S32.HI R49, RZ, 0x1f, R48 ;  /* 0x0000001fff317819 */ /* 0x000fe40000011430 */
[----:B------:R-:W1:Y:S02]  /*0a40*/  LDC.64 R80, c[0x0][0x220] ;  /* 0x00008800ff507b82 */ /* 0x000e640000000a00 */
[----:B------:R-:W-:-:S04]  /*0a50*/  LEA.HI R49, R49, R48, RZ, 0x3 ;  /* 0x0000003031317211 */ /* 0x000fc800078f18ff */
[----:B------:R-:W-:Y:S01]  /*0a60*/  LEA.HI.SX32 R141, R49, R134, 0x1d ;  /* 0x00000086318d7211 */ /* 0x000fe200078feaff */
[----:B0-----:R-:W-:-:S06]  /*0a70*/  @P0 IMAD.WIDE R54, R132, 0x2, R54 ;  /* 0x0000000284360825 */ /* 0x001fcc00078e0236 */
[----:B------:R-:W2:Y:S01]  /*0a80*/  @P0 LDG.E.U16 R54, desc[UR4][R54.64] ;  /* 0x0000000436360981 */ /* 0x000ea2000c1e1500 */
[----:B-1----:R-:W-:-:S06]  /*0a90*/  IMAD.WIDE.U32 R48, R141, 0x10, R80 ;  /* 0x000000108d307825 */ /* 0x002fcc00078e0050 */
[----:B------:R-:W3:Y:S01]  /*0aa0*/  LDG.E.128 R48, desc[UR4][R48.64] ;  /* 0x0000000430307981 */ /* 0x000ee2000c1e1d00 */
[----:B------:R-:W-:-:S04]  /*0ab0*/  ISETP.NE.U32.AND P1, PT, RZ, UR8, PT ;  /* 0x00000008ff007c0c */ /* 0x000fc8000bf25070 */
[----:B------:R-:W-:-:S13]  /*0ac0*/  ISETP.NE.AND.EX P1, PT, RZ, UR9, PT, P1 ;  /* 0x00000009ff007c0c */ /* 0x000fda000bf25310 */
[----:B------:R-:W-:-:S04]  /*0ad0*/  @P1 LEA R52, P2, R141, UR8, 0x5 ;  /* 0x000000088d341c11 */ /* 0x000fc8000f8428ff */
[----:B------:R-:W-:-:S05]  /*0ae0*/  @P1 LEA.HI.X R53, R141, UR9, RZ, 0x5, P2 ;  /* 0x000000098d351c11 */ /* 0x000fca00090f2cff */
[----:B------:R-:W4:Y:S04]  /*0af0*/  @P1 LDG.E.128 R40, desc[UR4][R52.64] ;  /* 0x0000000434281981 */ /* 0x000f28000c1e1d00 */
[----:B------:R0:W4:Y:S01]  /*0b00*/  @P1 LDG.E.128 R44, desc[UR4][R52.64+0x10] ;  /* 0x00001004342c1981 */ /* 0x000122000c1e1d00 */
[----:B------:R-:W-:Y:S01]  /*0b10*/  HFMA2.MMA R136, -RZ, RZ, 1.875, 0 ;  /* 0x3f800000ff887435 */ /* 0x000fe200000001ff */
[----:B-----5:R-:W-:Y:S02]  /*0b20*/  SHF.L.U32 R56, R36, 0x10, RZ ;  /* 0x0000001024387819 */ /* 0x020fe400000006ff */
[----:B------:R-:W-:Y:S02]  /*0b30*/  SHF.L.U32 R62, R39, 0x10, RZ ;  /* 0x00000010273e7819 */ /* 0x000fe400000006ff */
[----:B------:R-:W-:-:S04]  /*0b40*/  ISETP.NE.U32.AND P2, PT, RZ, UR8, PT ;  /* 0x00000008ff007c0c */ /* 0x000fc8000bf45070 */
[----:B------:R-:W-:Y:S02]  /*0b50*/  ISETP.NE.AND.EX P2, PT, RZ, UR9, PT, P2 ;  /* 0x00000009ff007c0c */ /* 0x000fe4000bf45320 */
[----:B0-----:R-:W-:Y:S02]  /*0b60*/  SHF.L.U32 R52, R38, 0x10, RZ ;  /* 0x0000001026347819 */ /* 0x001fe400000006ff */
[C---:B------:R-:W-:Y:S02]  /*0b70*/  IADD3 R135, R141.reuse, 0x20, RZ ;  /* 0x000000208d877810 */ /* 0x040fe40007ffe0ff */
[----:B------:R-:W-:-:S03]  /*0b80*/  LEA R70, P4, R141, UR10, 0x5 ;  /* 0x0000000a8d467c11 */ /* 0x000fc6000f8828ff */
[----:B------:R-:W-:Y:S01]  /*0b90*/  IMAD.WIDE.U32 R64, R135, 0x10, R80 ;  /* 0x0000001087407825 */ /* 0x000fe200078e0050 */
[----:B------:R-:W-:Y:S02]  /*0ba0*/  LEA.HI.X R71, R141, UR11, RZ, 0x5, P4 ;  /* 0x0000000b8d477c11 */ /* 0x000fe4000a0f2cff */
[----:B------:R-:W-:-:S04]  /*0bb0*/  @P1 LEA R68, P4, R135, UR8, 0x5 ;  /* 0x0000000887441c11 */ /* 0x000fc8000f8828ff */
[----:B------:R-:W-:Y:S02]  /*0bc0*/  @P1 LEA.HI.X R69, R135, UR9, RZ, 0x5, P4 ;  /* 0x0000000987451c11 */ /* 0x000fe4000a0f2cff */
[----:B--2---:R-:W-:Y:S02]  /*0bd0*/  @P0 SHF.L.U32 R136, R54, 0x10, RZ ;  /* 0x0000001036880819 */ /* 0x004fe400000006ff */
[C---:B---3--:R-:W-:Y:S02]  /*0be0*/  SHF.L.U32 R55, R48.reuse, 0x10, RZ ;  /* 0x0000001030377819 */ /* 0x048fe400000006ff */
[----:B------:R-:W-:Y:S02]  /*0bf0*/  PRMT R54, R48, 0x7632, R54 ;  /* 0x0000763230367816 */ /* 0x000fe40000000036 */
[----:B------:R-:W-:Y:S01]  /*0c00*/  PRMT R57, R49, 0x7632, R57 ;  /* 0x0000763231397816 */ /* 0x000fe20000000039 */
[----:B------:R-:W-:Y:S01]  /*0c10*/  FMUL.FTZ R55, R55, R136 ;  /* 0x0000008837377220 */ /* 0x000fe20000410000 */
[----:B------:R-:W-:-:S02]  /*0c20*/  SHF.L.U32 R59, R49, 0x10, RZ ;  /* 0x00000010313b7819 */ /* 0x000fc400000006ff */
[C---:B------:R-:W-:Y:S02]  /*0c30*/  PRMT R60, R51.reuse, 0x7632, R60 ;  /* 0x00007632333c7816 */ /* 0x040fe4000000003c */
[----:B------:R-:W-:Y:S02]  /*0c40*/  SHF.L.U32 R53, R51, 0x10, RZ ;  /* 0x0000001033357819 */ /* 0x000fe400000006ff */
[----:B------:R-:W-:Y:S02]  /*0c50*/  PRMT R49, R36, 0x7632, R49 ;  /* 0x0000763224317816 */ /* 0x000fe40000000031 */
[----:B------:R-:W-:Y:S01]  /*0c60*/  SHF.L.U32 R51, R54, 0x10, RZ ;  /* 0x0000001036337819 */ /* 0x000fe200000006ff */
[----:B------:R-:W-:Y:S01]  /*0c70*/  FMUL.FTZ R48, R55, R56 ;  /* 0x0000003837307220 */ /* 0x000fe20000410000 */
[----:B------:R-:W-:-:S03]  /*0c80*/  SHF.L.U32 R56, R49, 0x10, RZ ;  /* 0x0000001031387819 */ /* 0x000fc600000006ff */
[----:B------:R-:W-:Y:S01]  /*0c90*/  FMUL.FTZ R51, R51, R136 ;  /* 0x0000008833337220 */ /* 0x000fe20000410000 */
[C---:B------:R-:W-:Y:S02]  /*0ca0*/  PRMT R58, R50.reuse, 0x7632, R58 ;  /* 0x00007632323a7816 */ /* 0x040fe4000000003a */
[----:B------:R-:W-:Y:S01]  /*0cb0*/  SHF.L.U32 R61, R50, 0x10, RZ ;  /* 0x00000010323d7819 */ /* 0x000fe200000006ff */
[----:B------:R-:W-:Y:S01]  /*0cc0*/  FMUL.FTZ R49, R51, R56 ;  /* 0x0000003833317220 */ /* 0x000fe20000410000 */
[----:B------:R-:W-:Y:S01]  /*0cd0*/  SHF.L.U32 R50, R37, 0x10, RZ ;  /* 0x0000001025327819 */ /* 0x000fe200000006ff */
[-C--:B------:R-:W-:Y:S01]  /*0ce0*/  FMUL.FTZ R59, R59, R136.reuse ;  /* 0x000000883b3b7220 */ /* 0x080fe20000410000 */
[----:B------:R-:W-:Y:S01]  /*0cf0*/  FMUL.FTZ R53, R53, R136 ;  /* 0x0000008835357220 */ /* 0x000fe20000410000 */
[----:B------:R-:W-:Y:S02]  /*0d00*/  PRMT R51, R37, 0x7632, R51 ;  /* 0x0000763225337816 */ /* 0x000fe40000000033 */
[----:B------:R-:W-:Y:S01]  /*0d10*/  FMUL.FTZ R50, R59, R50 ;  /* 0x000000323b327220 */ /* 0x000fe20000410000 */
[----:B------:R-:W-:Y:S01]  /*0d20*/  FMUL.FTZ R54, R53, R62 ;  /* 0x0000003e35367220 */ /* 0x000fe20000410000 */
[----:B------:R-:W-:-:S02]  /*0d30*/  SHF.L.U32 R56, R51, 0x10, RZ ;  /* 0x0000001033387819 */ /* 0x000fc400000006ff */
[----:B------:R-:W-:Y:S02]  /*0d40*/  PRMT R53, R38, 0x7632, R53 ;  /* 0x0000763226357816 */ /* 0x000fe40000000035 */
[----:B------:R-:W-:Y:S02]  /*0d50*/  PRMT R55, R39, 0x7632, R55 ;  /* 0x0000763227377816 */ /* 0x000fe40000000037 */
        /* <DEDUP_REMOVED lines=8> */
[----:B------:R-:W-:Y:S01]  /*0de0*/  FMUL.FTZ R59, R59, R136 ;  /* 0x000000883b3b7220 */ /* 0x000fe20000410000 */
[----:B------:R-:W-:Y:S01]  /*0df0*/  FMUL.FTZ R52, R61, R52 ;  /* 0x000000343d347220 */ /* 0x000fe20000410000 */
[----:B------:R-:W-:Y:S01]  /*0e00*/  FMUL.FTZ R51, R57, R56 ;  /* 0x0000003839337220 */ /* 0x000fe20000410000 */
[----:B------:R-:W-:Y:S01]  /*0e10*/  FMUL.FTZ R53, R53, R58 ;  /* 0x0000003a35357220 */ /* 0x000fe20000410000 */
[----:B------:R-:W-:Y:S01]  /*0e20*/  FMUL.FTZ R55, R59, R60 ;  /* 0x0000003c3b377220 */ /* 0x000fe20000410000 */
        /* <DEDUP_REMOVED lines=21> */
[----:B------:R-:W-:Y:S02]  /*0f80*/  SHF.L.U32 R72, R32, 0x10, RZ ;  /* 0x0000001020487819 */ /* 0x000fe400000006ff */
[----:B------:R-:W-:Y:S02]  /*0f90*/  SHF.L.U32 R78, R35, 0x10, RZ ;  /* 0x00000010234e7819 */ /* 0x000fe400000006ff */
[C---:B-1----:R-:W-:Y:S02]  /*0fa0*/  PRMT R69, R34.reuse, 0x7632, R69 ;  /* 0x0000763222457816 */ /* 0x042fe40000000045 */
[----:B------:R-:W-:Y:S02]  /*0fb0*/  SHF.L.U32 R68, R34, 0x10, RZ ;  /* 0x0000001022447819 */ /* 0x000fe400000006ff */
[----:B------:R-:W-:Y:S02]  /*0fc0*/  IADD3 R137, R141, 0x40, RZ ;  /* 0x000000408d897810 */ /* 0x000fe40007ffe0ff */
[----:B0-----:R-:W-:-:S02]  /*0fd0*/  SHF.L.U32 R71, R64, 0x10, RZ ;  /* 0x0000001040477819 */ /* 0x001fc400000006ff */
[----:B------:R-:W-:Y:S02]  /*0fe0*/  PRMT R70, R64, 0x7632, R70 ;  /* 0x0000763240467816 */ /* 0x000fe40000000046 */
[----:B------:R-:W-:Y:S01]  /*0ff0*/  PRMT R73, R65, 0x7632, R73 ;  /* 0x0000763241497816 */ /* 0x000fe20000000049 */
[----:B------:R-:W-:Y:S01]  /*1000*/  FMUL.FTZ R71, R71, R136 ;  /* 0x0000008847477220 */ /* 0x000fe20000410000 */
[----:B------:R-:W-:Y:S02]  /*1010*/  SHF.L.U32 R75, R65, 0x10, RZ ;  /* 0x00000010414b7819 */ /* 0x000fe400000006ff */
[C---:B------:R-:W-:Y:S02]  /*1020*/  PRMT R76, R67.reuse, 0x7632, R76 ;  /* 0x00007632434c7816 */ /* 0x040fe4000000004c */
[----:B------:R-:W-:Y:S02]  /*1030*/  SHF.L.U32 R79, R67, 0x10, RZ ;  /* 0x00000010434f7819 */ /* 0x000fe400000006ff */
[----:B------:R-:W-:-:S02]  /*1040*/  PRMT R65, R32, 0x7632, R65 ;  /* 0x0000763220417816 */ /* 0x000fc40000000041 */
        /* <DEDUP_REMOVED lines=8> */
[----:B------:R-:W-:Y:S01]  /*10d0*/  FMUL.FTZ R75, R75, R136 ;  /* 0x000000884b4b7220 */ /* 0x000fe20000410000 */
[----:B------:R-:W-:Y:S02]  /*10e0*/  PRMT R67, R33, 0x7632, R67 ;  /* 0x0000763221437816 */ /* 0x000fe40000000043 */
[----:B------:R-:W-:Y:S01]  /*10f0*/  PRMT R71, R35, 0x7632, R71 ;  /* 0x0000763223477816 */ /* 0x000fe20000000047 */
[----:B------:R-:W-:Y:S01]  /*1100*/  FMUL.FTZ R66, R75, R66 ;  /* 0x000000424b427220 */ /* 0x000fe20000410000 */
        /* <DEDUP_REMOVED lines=14> */
[----:B------:R-:W-:Y:S01]  /*11f0*/  LEA R78, P4, R135, UR10, 0x5 ;  /* 0x0000000a874e7c11 */ /* 0x000fe2000f8828ff */
[----:B------:R-:W-:Y:S01]  /*1200*/  FMUL.FTZ R69, R69, R74 ;  /* 0x0000004a45457220 */ /* 0x000fe20000410000 */
[----:B------:R-:W-:Y:S01]  /*1210*/  FMUL.FTZ R71, R75, R76 ;  /* 0x0000004c4b477220 */ /* 0x000fe20000410000 */
[----:B--2---:R-:W-:Y:S01]  /*1220*/  @P2 FADD.FTZ R64, R56, R64 ;  /* 0x0000004038402221 */ /* 0x004fe20000010000 */
[----:B------:R-:W-:Y:S01]  /*1230*/  LEA.HI.X R79, R135, UR11, RZ, 0x5, P4 ;  /* 0x0000000b874f7c11 */ /* 0x000fe2000a0f2cff */
        /* <DEDUP_REMOVED lines=23> */
[----:B------:R-:W-:Y:S02]  /*13b0*/  SHF.L.U32 R82, R28, 0x10, RZ ;  /* 0x000000101c527819 */ /* 0x000fe400000006ff */
[----:B------:R-:W-:Y:S02]  /*13c0*/  SHF.L.U32 R138, R31, 0x10, RZ ;  /* 0x000000101f8a7819 */ /* 0x000fe400000006ff */
[C---:B-1----:R-:W-:Y:S02]  /*13d0*/  PRMT R77, R30.reuse, 0x7632, R77 ;  /* 0x000076321e4d7816 */ /* 0x042fe4000000004d */
[----:B------:R-:W-:-:S02]  /*13e0*/  SHF.L.U32 R76, R30, 0x10, RZ ;  /* 0x000000101e4c7819 */ /* 0x000fc400000006ff */
[C---:B0-----:R-:W-:Y:S02]  /*13f0*/  SHF.L.U32 R79, R72.reuse, 0x10, RZ ;  /* 0x00000010484f7819 */ /* 0x041fe400000006ff */
[----:B------:R-:W-:Y:S02]  /*1400*/  PRMT R78, R72, 0x7632, R78 ;  /* 0x00007632484e7816 */ /* 0x000fe4000000004e */
[----:B------:R-:W-:Y:S01]  /*1410*/  PRMT R83, R73, 0x7632, R83 ;  /* 0x0000763249537816 */ /* 0x000fe20000000053 */
[----:B------:R-:W-:Y:S01]  /*1420*/  FMUL.FTZ R79, R79, R136 ;  /* 0x000000884f4f7220 */ /* 0x000fe20000410000 */
[----:B------:R-:W-:Y:S02]  /*1430*/  SHF.L.U32 R85, R73, 0x10, RZ ;  /* 0x0000001049557819 */ /* 0x000fe400000006ff */
[C---:B------:R-:W-:Y:S02]  /*1440*/  PRMT R86, R75.reuse, 0x7632, R86 ;  /* 0x000076324b567816 */ /* 0x040fe40000000056 */
[----:B------:R-:W-:-:S02]  /*1450*/  SHF.L.U32 R139, R75, 0x10, RZ ;  /* 0x000000104b8b7819 */ /* 0x000fc400000006ff */
        /* <DEDUP_REMOVED lines=10> */
[----:B------:R-:W-:Y:S01]  /*1500*/  PRMT R75, R29, 0x7632, R75 ;  /* 0x000076321d4b7816 */ /* 0x000fe2000000004b */
[----:B------:R-:W-:Y:S01]  /*1510*/  FMUL.FTZ R139, R139, R136 ;  /* 0x000000888b8b7220 */ /* 0x000fe20000410000 */
[----:B------:R-:W-:Y:S01]  /*1520*/  PRMT R79, R31, 0x7632, R79 ;  /* 0x000076321f4f7816 */ /* 0x000fe2000000004f */
[----:B------:R-:W-:Y:S01]  /*1530*/  FMUL.FTZ R74, R85, R74 ;  /* 0x0000004a554a7220 */ /* 0x000fe20000410000 */
[----:B------:R-:W-:-:S02]  /*1540*/  SHF.L.U32 R82, R75, 0x10, RZ ;  /* 0x000000104b527819 */ /* 0x000fc400000006ff */
[----:B------:R-:W-:Y:S02]  /*1550*/  SHF.L.U32 R83, R83, 0x10, RZ ;  /* 0x0000001053537819 */ /* 0x000fe400000006ff */
[----:B------:R-:W-:Y:S02]  /*1560*/  SHF.L.U32 R75, R84, 0x10, RZ ;  /* 0x00000010544b7819 */ /* 0x000fe400000006ff */
[----:B------:R-:W-:Y:S01]  /*1570*/  SHF.L.U32 R85, R86, 0x10, RZ ;  /* 0x0000001056557819 */ /* 0x000fe200000006ff */
[----:B------:R-:W-:Y:S01]  /*1580*/  FMUL.FTZ R78, R139, R138 ;  /* 0x0000008a8b4e7220 */ /* 0x000fe20000410000 */
[----:B------:R-:W-:Y:S01]  /*1590*/  SHF.L.U32 R84, R77, 0x10, RZ ;  /* 0x000000104d547819 */ /* 0x000fe200000006ff */
[-C--:B------:R-:W-:Y:S01]  /*15a0*/  FMUL.FTZ R87, R87, R136.reuse ;  /* 0x0000008857577220 */ /* 0x080fe20000410000 */
[----:B------:R-:W-:Y:S01]  /*15b0*/  SHF.L.U32 R138, R79, 0x10, RZ ;  /* 0x000000104f8a7819 */ /* 0x000fe200000006ff */
[-C--:B------:R-:W-:Y:S01]  /*15c0*/  FMUL.FTZ R83, R83, R136.reuse ;  /* 0x0000008853537220 */ /* 0x080fe20000410000 */
[-C--:B------:R-:W-:Y:S01]  /*15d0*/  FMUL.FTZ R77, R75, R136.reuse ;  /* 0x000000884b4d7220 */ /* 0x080fe20000410000 */
[----:B------:R-:W-:Y:S01]  /*15e0*/  FMUL.FTZ R85, R85, R136 ;  /* 0x0000008855557220 */ /* 0x000fe20000410000 */
[----:B------:R-:W-:Y:S01]  /*15f0*/  IADD3 R139, R141, 0x60, RZ ;  /* 0x000000608d8b7810 */ /* 0x000fe20007ffe0ff */
        /* <DEDUP_REMOVED lines=17> */
[----:B------:R-:W2:Y:S01]  /*1710*/  LDG.E.128 R80, desc[UR4][R80.64] ;  /* 0x0000000450507981 */ /* 0x000ea2000c1e1d00 */
[----:B------:R-:W-:Y:S02]  /*1720*/  @P1 LEA R84, P4, R139, UR8, 0x5 ;  /* 0x000000088b541c11 */ /* 0x000fe4000f8828ff */
[----:B------:R-:W-:-:S02]  /*1730*/  @P1 MOV R40, R56 ;  /* 0x0000003800281202 */ /* 0x000fc40000000f00 */
[----:B------:R-:W-:Y:S02]  /*1740*/  @P1 MOV R41, R57 ;  /* 0x0000003900291202 */ /* 0x000fe40000000f00 */
[----:B------:R-:W-:Y:S02]  /*1750*/  @P1 MOV R42, R58 ;  /* 0x0000003a002a1202 */ /* 0x000fe40000000f00 */
[----:B------:R-:W-:Y:S02]  /*1760*/  @P1 MOV R43, R59 ;  /* 0x0000003b002b1202 */ /* 0x000fe40000000f00 */
[----:B------:R-:W-:-:S05]  /*1770*/  @P1 LEA.HI.X R85, R139, UR9, RZ, 0x5, P4 ;  /* 0x000000098b551c11 */ /* 0x000fca000a0f2cff */
[----:B------:R-:W3:Y:S01]  /*1780*/  @P1 LDG.E.128 R40, desc[UR4][R84.64] ;  /* 0x0000000454281981 */ /* 0x000ee2000c1e1d00 */
[----:B------:R-:W-:Y:S02]  /*1790*/  @P1 MOV R44, R60 ;  /* 0x0000003c002c1202 */ /* 0x000fe40000000f00 */
[----:B------:R-:W-:Y:S02]  /*17a0*/  @P1 MOV R45, R61 ;  /* 0x0000003d002d1202 */ /* 0x000fe40000000f00 */
[----:B------:R-:W-:Y:S02]  /*17b0*/  @P1 MOV R46, R62 ;  /* 0x0000003e002e1202 */ /* 0x000fe40000000f00 */
[----:B------:R-:W-:-:S06]  /*17c0*/  @P1 MOV R47, R63 ;  /* 0x0000003f002f1202 */ /* 0x000fcc0000000f00 */
[----:B------:R1:W4:Y:S01]  /*17d0*/  @P1 LDG.E.128 R44, desc[UR4][R84.64+0x10] ;  /* 0x00001004542c1981 */ /* 0x000322000c1e1d00 */
[----:B0-----:R-:W-:-:S04]  /*17e0*/  FADD.FTZ R86, RZ, R48 ;  /* 0x00000030ff567221 */ /* 0x001fc80000010000 */
        /* <DEDUP_REMOVED lines=15> */
[----:B------:R-:W-:Y:S01]  /*18e0*/  FADD.FTZ R140, R72, R147 ;  /* 0x00000093488c7221 */ /* 0x000fe20000010000 */
[----:B------:R-:W-:Y:S01]  /*18f0*/  UMOV UR6, 0xffffffff ;  /* 0xffffffff00067882 */ /* 0x000fe20000000000 */
[C---:B--2---:R-:W-:Y:S02]  /*1900*/  PRMT R84, R80.reuse, 0x7632, R84 ;  /* 0x0000763250547816 */ /* 0x044fe40000000054 */
[----:B------:R-:W-:Y:S02]  /*1910*/  SHF.L.U32 R85, R80, 0x10, RZ ;  /* 0x0000001050557819 */ /* 0x000fe400000006ff */
[----:B------:R-:W-:Y:S02]  /*1920*/  PRMT R80, R81, 0x7632, R80 ;  /* 0x0000763251507816 */ /* 0x000fe40000000050 */
[C---:B------:R-:W-:Y:S02]  /*1930*/  PRMT R138, R83.reuse, 0x7632, R138 ;  /* 0x00007632538a7816 */ /* 0x040fe4000000008a */
[----:B------:R-:W-:-:S02]  /*1940*/  SHF.L.U32 R145, R83, 0x10, RZ ;  /* 0x0000001053917819 */ /* 0x000fc400000006ff */
[----:B------:R-:W-:Y:S02]  /*1950*/  SHF.L.U32 R83, R80, 0x10, RZ ;  /* 0x0000001050537819 */ /* 0x000fe400000006ff */
[----:B------:R-:W-:-:S03]  /*1960*/  SHF.L.U32 R147, R138, 0x10, RZ ;  /* 0x000000108a937819 */ /* 0x000fc600000006ff */
[-C--:B------:R-:W-:Y:S01]  /*1970*/  FMUL.FTZ R138, R83, R136.reuse ;  /* 0x00000088538a7220 */ /* 0x080fe20000410000 */
[----:B------:R-:W-:Y:S01]  /*1980*/  FADD.FTZ R83, R73, R140 ;  /* 0x0000008c49537221 */ /* 0x000fe20000010000 */
[----:B------:R-:W-:Y:S01]  /*1990*/  FMUL.FTZ R85, R85, R136 ;  /* 0x0000008855557220 */ /* 0x000fe20000410000 */
[----:B---3--:R-:W-:Y:S02]  /*19a0*/  @P1 MOV R56, R40 ;  /* 0x0000002800381202 */ /* 0x008fe40000000f00 */
[----:B------:R-:W-:Y:S01]  /*19b0*/  FADD.FTZ R140, R74, R83 ;  /* 0x000000534a8c7221 */ /* 0x000fe20000010000 */
[----:B------:R-:W-:Y:S01]  /*19c0*/  FMUL.FTZ R80, R130, R85 ;  /* 0x0000005582507220 */ /* 0x000fe20000410000 */
[----:B------:R-:W-:Y:S02]  /*19d0*/  SHF.L.U32 R87, R81, 0x10, RZ ;  /* 0x0000001051577819 */ /* 0x000fe400000006ff */
[----:B------:R-:W-:Y:S01]  /*19e0*/  FADD.FTZ R83, R75, R140 ;  /* 0x0000008c4b537221 */ /* 0x000fe20000010000 */
[----:B------:R-:W-:Y:S01]  /*19f0*/  SHF.L.U32 R81, R84, 0x10, RZ ;  /* 0x0000001054517819 */ /* 0x000fe200000006ff */
[----:B------:R-:W-:Y:S01]  /*1a00*/  @P2 FADD.FTZ R80, R80, R56 ;  /* 0x0000003850502221 */ /* 0x000fe20000010000 */
[----:B------:R-:W-:Y:S01]  /*1a10*/  PRMT R86, R82, 0x7632, R86 ;  /* 0x0000763252567816 */ /* 0x000fe20000000056 */
[----:B------:R-:W-:Y:S01]  /*1a20*/  FADD.FTZ R56, R76, R83 ;  /* 0x000000534c387221 */ /* 0x000fe20000010000 */
[----:B------:R-:W-:Y:S01]  /*1a30*/  SHF.L.U32 R143, R82, 0x10, RZ ;  /* 0x00000010528f7819 */ /* 0x000fe200000006ff */
[-C--:B------:R-:W-:Y:S01]  /*1a40*/  FMUL.FTZ R81, R81, R136.reuse ;  /* 0x0000008851517220 */ /* 0x080fe20000410000 */
[-C--:B------:R-:W-:Y:S01]  /*1a50*/  FMUL.FTZ R82, R87, R136.reuse ;  /* 0x0000008857527220 */ /* 0x080fe20000410000 */
[----:B------:R-:W-:Y:S01]  /*1a60*/  FADD.FTZ R85, R77, R56 ;  /* 0x000000384d557221 */ /* 0x000fe20000010000 */
[----:B------:R-:W-:Y:S01]  /*1a70*/  SHF.L.U32 R87, R86, 0x10, RZ ;  /* 0x0000001056577819 */ /* 0x000fe200000006ff */
[----:B------:R-:W-:Y:S01]  /*1a80*/  FMUL.FTZ R81, R112, R81 ;  /* 0x0000005170517220 */ /* 0x000fe20000410000 */
[----:B------:R-:W-:Y:S01]  /*1a90*/  @P1 MOV R57, R41 ;  /* 0x0000002900391202 */ /* 0x000fe20000000f00 */
[----:B------:R-:W-:Y:S01]  /*1aa0*/  FADD.FTZ R56, R78, R85 ;  /* 0x000000554e387221 */ /* 0x000fe20000010000 */
[-C--:B------:R-:W-:Y:S01]  /*1ab0*/  FMUL.FTZ R143, R143, R136.reuse ;  /* 0x000000888f8f7220 */ /* 0x080fe20000410000 */
[-C--:B------:R-:W-:Y:S01]  /*1ac0*/  FMUL.FTZ R86, R145, R136.reuse ;  /* 0x0000008891567220 */ /* 0x080fe20000410000 */
[----:B------:R-:W-:Y:S01]  /*1ad0*/  FMUL.FTZ R87, R87, R136 ;  /* 0x0000008857577220 */ /* 0x000fe20000410000 */
[----:B------:R-:W-:Y:S01]  /*1ae0*/  @P1 MOV R58, R42 ;  /* 0x0000002a003a1202 */ /* 0x000fe20000000f00 */
[----:B------:R-:W-:Y:S01]  /*1af0*/  FMUL.FTZ R136, R147, R136 ;  /* 0x0000008893887220 */ /* 0x000fe20000410000 */
[----:B------:R-:W-:Y:S01]  /*1b00*/  FMUL.FTZ R82, R17, R82 ;  /* 0x0000005211527220 */ /* 0x000fe20000410000 */
[----:B------:R-:W-:Y:S01]  /*1b10*/  @P2 FADD.FTZ R81, R81, R57 ;  /* 0x0000003951512221 */ /* 0x000fe20000010000 */
[----:B------:R-:W-:Y:S01]  /*1b20*/  FADD.FTZ R57, R79, R56 ;  /* 0x000000384f397221 */ /* 0x000fe20000010000 */
[----:B----4-:R-:W-:Y:S01]  /*1b30*/  @P1 MOV R60, R44 ;  /* 0x0000002c003c1202 */ /* 0x010fe20000000f00 */
[----:B------:R-:W-:Y:S01]  /*1b40*/  FMUL.FTZ R85, R114, R87 ;  /* 0x0000005772557220 */ /* 0x000fe20000410000 */
[----:B------:R-:W-:Y:S01]  /*1b50*/  @P1 MOV R59, R43 ;  /* 0x0000002b003b1202 */ /* 0x000fe20000000f00 */
[----:B------:R-:W-:Y:S01]  /*1b60*/  FMUL.FTZ R84, R18, R143 ;  /* 0x0000008f12547220 */ /* 0x000fe20000410000 */
[----:B------:R-:W-:Y:S01]  /*1b70*/  @P1 MOV R62, R46 ;  /* 0x0000002e003e1202 */ /* 0x000fe20000000f00 */
[----:B------:R-:W-:Y:S01]  /*1b80*/  @P2 FADD.FTZ R82, R82, R58 ;  /* 0x0000003a52522221 */ /* 0x000fe20000010000 */
[----:B------:R-:W-:Y:S01]  /*1b90*/  @P1 MOV R61, R45 ;  /* 0x0000002d003d1202 */ /* 0x000fe20000000f00 */
[----:B------:R-:W-:Y:S01]  /*1ba0*/  FMUL.FTZ R86, R19, R86 ;  /* 0x0000005613567220 */ /* 0x000fe20000410000 */
[----:B------:R-:W-:Y:S01]  /*1bb0*/  @P1 MOV R63, R47 ;  /* 0x0000002f003f1202 */ /* 0x000fe20000000f00 */
[----:B------:R-:W-:Y:S01]  /*1bc0*/  FMUL.FTZ R83, R113, R138 ;  /* 0x0000008a71537220 */ /* 0x000fe20000410000 */
[----:B------:R-:W-:Y:S01]  /*1bd0*/  LEA R56, P4, R139, UR10, 0x5 ;  /* 0x0000000a8b387c11 */ /* 0x000fe2000f8828ff */
[----:B------:R-:W-:Y:S01]  /*1be0*/  FMUL.FTZ R87, R115, R136 ;  /* 0x0000008873577220 */ /* 0x000fe20000410000 */
[----:B------:R-:W-:Y:S01]  /*1bf0*/  FADD.FTZ R58, R80, R57 ;  /* 0x00000039503a7221 */ /* 0x000fe20000010000 */
[----:B------:R-:W-:Y:S01]  /*1c00*/  @P2 FADD.FTZ R84, R84, R60 ;  /* 0x0000003c54542221 */ /* 0x000fe20000010000 */
[----:B------:R-:W-:Y:S01]  /*1c10*/  @P2 FADD.FTZ R86, R86, R62 ;  /* 0x0000003e56562221 */ /* 0x000fe20000010000 */
[----:B------:R-:W-:Y:S01]  /*1c20*/  @P2 FADD.FTZ R83, R83, R59 ;  /* 0x0000003b53532221 */ /* 0x000fe20000010000 */
[----:B------:R-:W-:Y:S01]  /*1c30*/  LEA.HI.X R57, R139, UR11, RZ, 0x5, P4 ;  /* 0x0000000b8b397c11 */ /* 0x000fe2000a0f2cff */
[----:B------:R-:W-:Y:S01]  /*1c40*/  @P2 FADD.FTZ R85, R85, R61 ;  /* 0x0000003d55552221 */ /* 0x000fe20000010000 */
[----:B------:R-:W-:Y:S01]  /*1c50*/  @P2 FADD.FTZ R87, R87, R63 ;  /* 0x0000003f57572221 */ /* 0x000fe20000010000 */
[----:B------:R-:W-:-:S02]  /*1c60*/  FADD.FTZ R59, R81, R58 ;  /* 0x0000003a513b7221 */ /* 0x000fc40000010000 */
[----:B------:R0:W-:Y:S02]  /*1c70*/  STG.E.128 desc[UR4][R56.64], R80 ;  /* 0x0000005038007986 */ /* 0x0001e4000c101d04 */
[----:B------:R-:W-:Y:S02]  /*1c80*/  FADD.FTZ R58, R82, R59 ;  /* 0x0000003b523a7221 */ /* 0x000fe40000010000 */
[----:B------:R0:W-:Y:S02]  /*1c90*/  STG.E.128 desc[UR4][R56.64+0x10], R84 ;  /* 0x0000105438007986 */ /* 0x0001e4000c101d04 */
[----:B------:R-:W-:-:S04]  /*1ca0*/  FADD.FTZ R59, R83, R58 ;  /* 0x0000003a533b7221 */ /* 0x000fc80000010000 */
[----:B------:R-:W-:-:S04]  /*1cb0*/  FADD.FTZ R58, R84, R59 ;  /* 0x0000003b543a7221 */ /* 0x000fc80000010000 */
[----:B------:R-:W-:-:S04]  /*1cc0*/  FADD.FTZ R59, R85, R58 ;  /* 0x0000003a553b7221 */ /* 0x000fc80000010000 */
[----:B------:R-:W-:Y:S01]  /*1cd0*/  FADD.FTZ R58, R86, R59 ;  /* 0x0000003b563a7221 */ /* 0x000fe20000010000 */
[----:B------:R-:W-:-:S03]  /*1ce0*/  ISETP.NE.AND P1, PT, R134, RZ, PT ;  /* 0x000000ff8600720c */ /* 0x000fc60003f25270 */
[----:B------:R-:W-:Y:S01]  /*1cf0*/  FADD.FTZ R59, R87, R58 ;  /* 0x0000003a573b7221 */ /* 0x000fe20000010000 */
[----:B0-----:R-:W-:Y:S09]  /*1d00*/  BRA.DIV UR6, `(.L_x_9958) ;  /* 0x0000000e068c7947 */ /* 0x001ff2000b800000 */
        /* <DEDUP_REMOVED lines=85> */
.L_x_9971:
[----:B------:R-:W-:Y:S01]  /*2260*/  FSEL R56, R57, RZ, !P3 ;  /* 0x000000ff39387208 */ /* 0x000fe20005800000 */
[----:B-1----:R-:W-:-:S04]  /*2270*/  FADD.FTZ R63, R62, R63 ;  /* 0x0000003f3e3f7221 */ /* 0x002fc80000010000 */
[--C-:B------:R-:W-:Y:S01]  /*2280*/  FADD.FTZ R60, R52, -R56.reuse ;  /* 0x80000038343c7221 */ /* 0x100fe20000010000 */
[----:B------:R-:W-:Y:S01]  /*2290*/  FMUL.FTZ R52, R57, R57 ;  /* 0x0000003939347220 */ /* 0x000fe20000410000 */
[----:B0-----:R-:W-:Y:S01]  /*22a0*/  FFMA.FTZ R62, R63, R58, UR12 ;  /* 0x0000000c3f3e7e23 */ /* 0x001fe2000801003a */
[--C-:B------:R-:W-:Y:S01]  /*22b0*/  FADD.FTZ R61, R53, -R56.reuse ;  /* 0x80000038353d7221 */ /* 0x100fe20000010000 */
[--C-:B------:R-:W-:Y:S01]  /*22c0*/  FADD.FTZ R58, R48, -R56.reuse ;  /* 0x80000038303a7221 */ /* 0x100fe20000010000 */
[--C-:B------:R-:W-:Y:S01]  /*22d0*/  FADD.FTZ R59, R49, -R56.reuse ;  /* 0x80000038313b7221 */ /* 0x100fe20000010000 */
[----:B------:R-:W-:Y:S01]  /*22e0*/  FSEL R53, R52, RZ, P3 ;  /* 0x000000ff34357208 */ /* 0x000fe20001800000 */
[----:B------:R-:W0:Y:S01]  /*22f0*/  @!P1 LDC.64 R48, c[0x0][0x250] ;  /* 0x00009400ff309b82 */ /* 0x000e220000000a00 */
[--C-:B------:R-:W-:Y:S01]  /*2300*/  FADD.FTZ R54, R54, -R56.reuse ;  /* 0x8000003836367221 */ /* 0x100fe20000010000 */
[--C-:B------:R-:W-:Y:S01]  /*2310*/  FADD.FTZ R55, R55, -R56.reuse ;  /* 0x8000003837377221 */ /* 0x100fe20000010000 */
[--C-:B------:R-:W-:Y:S01]  /*2320*/  FADD.FTZ R50, R50, -R56.reuse ;  /* 0x8000003832327221 */ /* 0x100fe20000010000 */
[----:B------:R-:W-:Y:S01]  /*2330*/  FADD.FTZ R53, R62, R53 ;  /* 0x000000353e357221 */ /* 0x000fe20000010000 */
[--C-:B------:R-:W-:Y:S01]  /*2340*/  FADD.FTZ R62, R73, -R56.reuse ;  /* 0x80000038493e7221 */ /* 0x100fe20000010000 */
[--C-:B------:R-:W-:Y:S01]  /*2350*/  FADD.FTZ R51, R51, -R56.reuse ;  /* 0x8000003833337221 */ /* 0x100fe20000010000 */
[--C-:B------:R-:W-:Y:S01]  /*2360*/  FADD.FTZ R136, R75, -R56.reuse ;  /* 0x800000384b887221 */ /* 0x100fe20000010000 */
[----:B------:R1:W2:Y:S01]  /*2370*/  MUFU.RSQ R63, R53 ;  /* 0x00000035003f7308 */ /* 0x0002a20000001400 */
        /* <DEDUP_REMOVED lines=8> */
[----:B-1----:R-:W1:Y:S01]  /*2400*/  @!P1 LDC.64 R52, c[0x0][0x258] ;  /* 0x00009600ff349b82 */ /* 0x002e620000000a00 */
[--C-:B------:R-:W-:Y:S01]  /*2410*/  FADD.FTZ R65, R65, -R56.reuse ;  /* 0x8000003841417221 */ /* 0x100fe20000010000 */
[--C-:B------:R-:W-:Y:S01]  /*2420*/  FADD.FTZ R66, R66, -R56.reuse ;  /* 0x8000003842427221 */ /* 0x100fe20000010000 */
[--C-:B------:R-:W-:Y:S01]  /*2430*/  FADD.FTZ R144, R80, -R56.reuse ;  /* 0x8000003850907221 */ /* 0x100fe20000010000 */
[--C-:B------:R-:W-:Y:S01]  /*2440*/  FADD.FTZ R72, R72, -R56.reuse ;  /* 0x8000003848487221 */ /* 0x100fe20000010000 */
[--C-:B------:R-:W-:Y:S01]  /*2450*/  FADD.FTZ R74, R74, -R56.reuse ;  /* 0x800000384a4a7221 */ /* 0x100fe20000010000 */
[----:B------:R-:W-:Y:S01]  /*2460*/  FADD.FTZ R76, R76, -R56 ;  /* 0x800000384c4c7221 */ /* 0x000fe20000010000 */
[----:B0-----:R-:W-:-:S04]  /*2470*/  @!P1 IMAD.WIDE R48, R132, 0x4, R48 ;  /* 0x0000000484309825 */ /* 0x001fc800078e0230 */
[C---:B--2---:R-:W-:Y:S01]  /*2480*/  FMUL.FTZ R73, R63.reuse, R58 ;  /* 0x0000003a3f497220 */ /* 0x044fe20000410000 */
[C---:B------:R-:W-:Y:S01]  /*2490*/  FMUL.FTZ R54, R63.reuse, R54 ;  /* 0x000000363f367220 */ /* 0x040fe20000410000 */
[C---:B------:R-:W-:Y:S01]  /*24a0*/  FMUL.FTZ R58, R63.reuse, R55 ;  /* 0x000000373f3a7220 */ /* 0x040fe20000410000 */
[C---:B------:R-:W-:Y:S01]  /*24b0*/  FMUL.FTZ R50, R63.reuse, R50 ;  /* 0x000000323f327220 */ /* 0x040fe20000410000 */
[----:B------:R0:W-:Y:S01]  /*24c0*/  @!P1 STG.E desc[UR4][R48.64], R57 ;  /* 0x0000003930009986 */ /* 0x0001e2000c101904 */
[C---:B------:R-:W-:Y:S01]  /*24d0*/  FMUL.FTZ R51, R63.reuse, R51 ;  /* 0x000000333f337220 */ /* 0x040fe20000410000 */
[----:B------:R-:W-:Y:S01]  /*24e0*/  FFMA.FTZ R54, R54, R88, R13 ;  /* 0x0000005836367223 */ /* 0x000fe2000001000d */
[C---:B------:R-:W-:Y:S01]  /*24f0*/  FMUL.FTZ R59, R63.reuse, R59 ;  /* 0x0000003b3f3b7220 */ /* 0x040fe20000410000 */
[C---:B------:R-:W-:Y:S01]  /*2500*/  FMUL.FTZ R75, R63.reuse, R60 ;  /* 0x0000003c3f4b7220 */ /* 0x040fe20000410000 */
[----:B------:R-:W-:Y:S01]  /*2510*/  FMUL.FTZ R61, R63, R61 ;  /* 0x0000003d3f3d7220 */ /* 0x000fe20000410000 */
[----:B------:R-:W-:Y:S01]  /*2520*/  FFMA.FTZ R55, R50, R26, R15 ;  /* 0x0000001a32377223 */ /* 0x000fe2000001000f */
[----:B------:R-:W-:Y:S01]  /*2530*/  FFMA.FTZ R73, R73, R91, R16 ;  /* 0x0000005b49497223 */ /* 0x000fe20000010010 */
[----:B------:R-:W-:Y:S01]  /*2540*/  FFMA.FTZ R50, R75, R93, R14 ;  /* 0x0000005d4b327223 */ /* 0x000fe2000001000e */
[----:B------:R-:W-:Y:S01]  /*2550*/  FFMA.FTZ R61, R61, R129, R98 ;  /* 0x000000813d3d7223 */ /* 0x000fe20000010062 */
[C---:B------:R-:W-:Y:S01]  /*2560*/  FMUL.FTZ R70, R63.reuse, R70 ;  /* 0x000000463f467220 */ /* 0x040fe20000410000 */
[----:B------:R-:W-:Y:S01]  /*2570*/  FMUL.FTZ R69, R63, R69 ;  /* 0x000000453f457220 */ /* 0x000fe20000410000 */
[----:B0-----:R-:W-:Y:S01]  /*2580*/  FFMA.FTZ R49, R58, R124, R99 ;  /* 0x0000007c3a317223 */ /* 0x001fe20000010063 */
[----:B------:R-:W-:Y:S01]  /*2590*/  FFMA.FTZ R58, R51, R127, R96 ;  /* 0x0000007f333a7223 */ /* 0x000fe20000010060 */
[----:B------:R-:W-:Y:S01]  /*25a0*/  FFMA.FTZ R48, R59, R125, R94 ;  /* 0x0000007d3b307223 */ /* 0x000fe2000001005e */
[C---:B------:R-:W-:Y:S01]  /*25b0*/  FMUL.FTZ R57, R63.reuse, R64 ;  /* 0x000000403f397220 */ /* 0x040fe20000410000 */
[----:B------:R-:W-:Y:S01]  /*25c0*/  FMUL.FTZ R64, R63, R71 ;  /* 0x000000473f407220 */ /* 0x000fe20000410000 */
[----:B------:R-:W-:Y:S01]  /*25d0*/  F2FP.BF16.F32.PACK_AB R51, R49, R54 ;  /* 0x000000363133723e */ /* 0x000fe200000010ff */
[----:B-1----:R-:W-:Y:S01]  /*25e0*/  @!P1 IMAD.WIDE R52, R132, 0x4, R52 ;  /* 0x0000000484349825 */ /* 0x002fe200078e0234 */
[----:B------:R-:W-:-:S03]  /*25f0*/  LEA R54, P2, R141, UR14, 0x4 ;  /* 0x0000000e8d367c11 */ /* 0x000fc6000f8420ff */
[----:B------:R-:W-:Y:S01]  /*2600*/  FMUL.FTZ R59, R63, R68 ;  /* 0x000000443f3b7220 */ /* 0x000fe20000410000 */
[----:B------:R-:W-:Y:S01]  /*2610*/  F2FP.BF16.F32.PACK_AB R49, R58, R55 ;  /* 0x000000373a31723e */ /* 0x000fe200000010ff */
[----:B------:R-:W-:Y:S01]  /*2620*/  FFMA.FTZ R70, R70, R92, R9 ;  /* 0x0000005c46467223 */ /* 0x000fe20000010009 */
[----:B------:R-:W-:Y:S01]  /*2630*/  F2FP.BF16.F32.PACK_AB R50, R61, R50 ;  /* 0x000000323d32723e */ /* 0x000fe200000010ff */
[----:B------:R-:W-:Y:S01]  /*2640*/  FFMA.FTZ R61, R64, R128, R103 ;  /* 0x00000080403d7223 */ /* 0x000fe20000010067 */
[----:B------:R-:W-:Y:S01]  /*2650*/  F2FP.BF16.F32.PACK_AB R48, R48, R73 ;  /* 0x000000493030723e */ /* 0x000fe200000010ff */
[----:B------:R-:W-:Y:S01]  /*2660*/  FMUL.FTZ R58, R63, R67 ;  /* 0x000000433f3a7220 */ /* 0x000fe20000410000 */
[----:B------:R-:W-:Y:S01]  /*2670*/  LEA.HI.X R55, R141, UR15, RZ, 0x4, P2 ;  /* 0x0000000f8d377c11 */ /* 0x000fe200090f24ff */
[C---:B------:R-:W-:Y:S01]  /*2680*/  FMUL.FTZ R84, R63.reuse, R84 ;  /* 0x000000543f547220 */ /* 0x040fe20000410000 */
[----:B------:R-:W-:Y:S01]  /*2690*/  FMUL.FTZ R146, R63, R146 ;  /* 0x000000923f927220 */ /* 0x000fe20000410000 */
[----:B------:R-:W-:Y:S01]  /*26a0*/  @!P1 STG.E desc[UR4][R52.64], R63 ;  /* 0x0000003f34009986 */ /* 0x000fe2000c101904 */
[----:B------:R-:W-:Y:S01]  /*26b0*/  FFMA.FTZ R60, R59, R97, R10 ;  /* 0x000000613b3c7223 */ /* 0x000fe2000001000a */
[----:B------:R-:W-:Y:S01]  /*26c0*/  FFMA.FTZ R59, R58, R126, R101 ;  /* 0x0000007e3a3b7223 */ /* 0x000fe20000010065 */
[----:B------:R-:W-:Y:S01]  /*26d0*/  FFMA.FTZ R69, R69, R133, R102 ;  /* 0x0000008545457223 */ /* 0x000fe20000010066 */
[----:B------:R0:W-:Y:S01]  /*26e0*/  STG.E.128 desc[UR4][R54.64], R48 ;  /* 0x0000003036007986 */ /* 0x0001e2000c101d04 */
[----:B------:R-:W-:Y:S01]  /*26f0*/  FFMA.FTZ R58, R27, R84, R2 ;  /* 0x000000541b3a7223 */ /* 0x000fe20000010002 */
        /* <DEDUP_REMOVED lines=14> */
[C---:B------:R-:W-:Y:S01]  /*27e0*/  FMUL.FTZ R78, R63.reuse, R78 ;  /* 0x0000004e3f4e7220 */ /* 0x040fe20000410000 */
[----:B------:R-:W-:Y:S01]  /*27f0*/  FMUL.FTZ R140, R63, R140 ;  /* 0x0000008c3f8c7220 */ /* 0x000fe20000410000 */
[----:B0-----:R-:W-:Y:S01]  /*2800*/  F2FP.BF16.F32.PACK_AB R51, R61, R70 ;  /* 0x000000463d33723e */ /* 0x001fe200000010ff */
[----:B------:R-:W-:Y:S01]  /*2810*/  FFMA.FTZ R61, R123, R146, R110 ;  /* 0x000000927b3d7223 */ /* 0x000fe2000001006e */
[----:B------:R-:W-:Y:S01]  /*2820*/  F2FP.BF16.F32.PACK_AB R50, R69, R60 ;  /* 0x0000003c4532723e */ /* 0x000fe200000010ff */
[----:B------:R-:W-:Y:S01]  /*2830*/  FFMA.FTZ R66, R66, R90, R11 ;  /* 0x0000005a42427223 */ /* 0x000fe2000001000b */
[C---:B------:R-:W-:Y:S01]  /*2840*/  FMUL.FTZ R76, R63.reuse, R76 ;  /* 0x0000004c3f4c7220 */ /* 0x040fe20000410000 */
[----:B------:R-:W-:Y:S01]  /*2850*/  FMUL.FTZ R138, R63, R138 ;  /* 0x0000008a3f8a7220 */ /* 0x000fe20000410000 */
[----:B------:R-:W-:Y:S01]  /*2860*/  F2FP.BF16.F32.PACK_AB R58, R61, R58 ;  /* 0x0000003a3d3a723e */ /* 0x000fe200000010ff */
[----:B------:R-:W-:Y:S01]  /*2870*/  FMUL.FTZ R73, R63, R86 ;  /* 0x000000563f497220 */ /* 0x000fe20000410000 */
[----:B------:R-:W0:Y:S01]  /*2880*/  LDC.64 R60, c[0x0][0x210] ;  /* 0x00008400ff3c7b82 */ /* 0x000e220000000a00 */
[----:B------:R-:W-:Y:S01]  /*2890*/  FFMA.FTZ R78, R78, R22, R5 ;  /* 0x000000164e4e7223 */ /* 0x000fe20000010005 */
[----:B------:R-:W-:Y:S01]  /*28a0*/  FFMA.FTZ R53, R140, R118, R107 ;  /* 0x000000768c357223 */ /* 0x000fe2000001006b */
        /* <DEDUP_REMOVED lines=13> */
[----:B------:R-:W-:Y:S01]  /*2980*/  F2FP.BF16.F32.PACK_AB R55, R53, R78 ;  /* 0x0000004e3537723e */ /* 0x000fe200000010ff */
        /* <DEDUP_REMOVED lines=10> */
[----:B------:R-:W-:Y:S01]  /*2a30*/  LEA R64, P2, R137, UR14, 0x4 ;  /* 0x0000000e89407c11 */ /* 0x000fe2000f8420ff */
[----:B------:R-:W-:Y:S01]  /*2a40*/  FFMA.FTZ R142, R120, R142, R109 ;  /* 0x0000008e788e7223 */ /* 0x000fe2000001006d */
[----:B------:R-:W-:-:S02]  /*2a50*/  LEA R62, P4, R139, UR14, 0x4 ;  /* 0x0000000e8b3e7c11 */ /* 0x000fc4000f8820ff */
[----:B------:R-:W-:Y:S02]  /*2a60*/  LEA.HI.X R67, R135, UR15, RZ, 0x4, P1 ;  /* 0x0000000f87437c11 */ /* 0x000fe400088f24ff */
[----:B------:R-:W-:Y:S02]  /*2a70*/  F2FP.BF16.F32.PACK_AB R53, R136, R53 ;  /* 0x000000358835723e */ /* 0x000fe400000010ff */
[----:B------:R-:W-:Y:S01]  /*2a80*/  F2FP.BF16.F32.PACK_AB R52, R71, R52 ;  /* 0x000000344734723e */ /* 0x000fe200000010ff */
[----:B------:R1:W-:Y:S01]  /*2a90*/  STG.E.128 desc[UR4][R66.64], R48 ;  /* 0x0000003042007986 */ /* 0x0003e2000c101d04 */
[----:B------:R-:W-:Y:S02]  /*2aa0*/  LEA.HI.X R65, R137, UR15, RZ, 0x4, P2 ;  /* 0x0000000f89417c11 */ /* 0x000fe400090f24ff */
[----:B------:R-:W-:Y:S02]  /*2ab0*/  F2FP.BF16.F32.PACK_AB R56, R63, R56 ;  /* 0x000000383f38723e */ /* 0x000fe400000010ff */
[----:B------:R-:W-:Y:S01]  /*2ac0*/  F2FP.BF16.F32.PACK_AB R57, R142, R57 ;  /* 0x000000398e39723e */ /* 0x000fe200000010ff */
[----:B------:R1:W-:Y:S01]  /*2ad0*/  STG.E.128 desc[UR4][R64.64], R52 ;  /* 0x0000003440007986 */ /* 0x0003e2000c101d04 */
[----:B------:R-:W-:-:S02]  /*2ae0*/  LEA.HI.X R63, R139, UR15, RZ, 0x4, P4 ;  /* 0x0000000f8b3f7c11 */ /* 0x000fc4000a0f24ff */
[----:B0-----:R-:W-:-:S03]  /*2af0*/  LEA R132, R60, R132, 0x2 ;  /* 0x000000843c847211 */ /* 0x001fc600078e10ff */
[----:B------:R1:W-:Y:S01]  /*2b00*/  STG.E.128 desc[UR4][R62.64], R56 ;  /* 0x000000383e007986 */ /* 0x0003e2000c101d04 */
[----:B------:R-:W-:-:S13]  /*2b10*/  ISETP.GE.AND P1, PT, R132, R61, PT ;  /* 0x0000003d8400720c */ /* 0x000fda0003f26270 */
[----:B------:R-:W-:Y:S05]  /*2b20*/  @!P1 BRA `(.L_x_9959) ;  /* 0xffffffdc00b89947 */ /* 0x000fea000383ffff */
[----:B------:R-:W-:Y:S05]  /*2b30*/  EXIT ;  /* 0x000000000000794d */ /* 0x000fea0003800000 */
.L_x_9958:
        /* <DEDUP_REMOVED lines=8> */
.L_x_9961:
[----:B------:R-:W-:Y:S05]  /*2bc0*/  BSYNC B0 ;  /* 0x0000000000007941 */ /* 0x000fea0003800000 */
.L_x_9960:
        /* <DEDUP_REMOVED lines=10> */
.L_x_9962:
[----:B------:R-:W-:Y:S01]  /*2c70*/  HFMA2.MMA R140, -RZ, RZ, 0, 2.384185791015625e-07 ;  /* 0x00000004ff8c7435 */ /* 0x000fe200000001ff */
[----:B------:R-:W-:-:S05]  /*2c80*/  MOV R57, R138 ;  /* 0x0000008a00397202 */ /* 0x000fca0000000f00 */
[----:B------:R-:W-:-:S05]  /*2c90*/  FADD.FTZ R61, R60, R57 ;  /* 0x000000393c3d7221 */ /* 0x000fca0000010000 */
[----:B------:R-:W-:-:S07]  /*2ca0*/  MOV R143, R61 ;  /* 0x0000003d008f7202 */ /* 0x000fce0000000f00 */
[----:B------:R-:W-:Y:S05]  /*2cb0*/  WARPSYNC.COLLECTIVE R136, `(.L_x_9963) ;  /* 0x0000000088087348 */ /* 0x000fea0003c00000 */
[----:B------:R0:W1:Y:S02]  /*2cc0*/  SHFL.BFLY P2, R138, R143, R140, R145 ;  /* 0x0c00008c8f8a7389 */ /* 0x0000640000040091 */
[----:B01----:R-:W-:Y:S01]  /*2cd0*/  ENDCOLLECTIVE ;  /* 0x000000000000791b */ /* 0x003fe20003800000 */
.L_x_9963:
[----:B------:R-:W-:Y:S01]  /*2ce0*/  HFMA2.MMA R140, -RZ, RZ, 0, 4.76837158203125e-07 ;  /* 0x00000008ff8c7435 */ /* 0x000fe200000001ff */
[----:B------:R-:W-:-:S05]  /*2cf0*/  MOV R56, R138 ;  /* 0x0000008a00387202 */ /* 0x000fca0000000f00 */
[----:B------:R-:W-:-:S05]  /*2d00*/  FADD.FTZ R62, R61, R56 ;  /* 0x000000383d3e7221 */ /* 0x000fca0000010000 */
[----:B------:R-:W-:-:S07]  /*2d10*/  MOV R143, R62 ;  /* 0x0000003e008f7202 */ /* 0x000fce0000000f00 */
[----:B------:R-:W-:Y:S05]  /*2d20*/  WARPSYNC.COLLECTIVE R136, `(.L_x_9964) ;  /* 0x0000000088087348 */ /* 0x000fea0003c00000 */
[----:B------:R0:W1:Y:S02]  /*2d30*/  SHFL.BFLY P2, R138, R143, R140, R145 ;  /* 0x0c00008c8f8a7389 */ /* 0x0000640000040091 */
[----:B01----:R-:W-:Y:S01]  /*2d40*/  ENDCOLLECTIVE ;  /* 0x000000000000791b */ /* 0x003fe20003800000 */
.L_x_9964:
[----:B------:R-:W-:Y:S01]  /*2d50*/  HFMA2.MMA R140, -RZ, RZ, 0, 9.5367431640625e-07 ;  /* 0x00000010ff8c7435 */ /* 0x000fe200000001ff */
[----:B------:R-:W-:-:S05]  /*2d60*/  MOV R57, R138 ;  /* 0x0000008a00397202 */ /* 0x000fca0000000f00 */
[----:B------:R-:W-:-:S05]  /*2d70*/  FADD.FTZ R63, R62, R57 ;  /* 0x000000393e3f7221 */ /* 0x000fca0000010000 */
[----:B------:R-:W-:-:S07]  /*2d80*/  MOV R143, R63 ;  /* 0x0000003f008f7202 */ /* 0x000fce0000000f00 */
[----:B------:R-:W-:Y:S05]  /*2d90*/  WARPSYNC.COLLECTIVE R136, `(.L_x_9965) ;  /* 0x0000000088087348 */ /* 0x000fea0003c00000 */
[----:B------:R0:W1:Y:S02]  /*2da0*/  SHFL.BFLY P2, R138, R143, R140, R145 ;  /* 0x0c00008c8f8a7389 */ /* 0x0000640000040091 */
[----:B01----:R-:W-:Y:S01]  /*2db0*/  ENDCOLLECTIVE ;  /* 0x000000000000791b */ /* 0x003fe20003800000 */
.L_x_9965:
[----:B------:R-:W-:Y:S01]  /*2dc0*/  HFMA2.MMA R140, -RZ, RZ, 0, 5.9604644775390625e-08 ;  /* 0x00000001ff8c7435 */ /* 0x000fe200000001ff */
[----:B------:R-:W-:-:S05]  /*2dd0*/  MOV R56, R138 ;  /* 0x0000008a00387202 */ /* 0x000fca0000000f00 */
[----:B------:R-:W-:-:S04]  /*2de0*/  FADD.FTZ R57, R63, R56 ;  /* 0x000000383f397221 */ /* 0x000fc80000010000 */
[----:B------:R-:W-:-:S04]  /*2df0*/  FMUL.FTZ R57, R57, R58 ;  /* 0x0000003a39397220 */ /* 0x000fc80000410000 */
        /* <DEDUP_REMOVED lines=64> */
[----:B------:R-:W-:-:S07]  /*3200*/  MOV R143, R56 ;  /* 0x00000038008f7202 */ /* 0x000fce0000000f00 */
[----:B------:R-:W-:Y:S05]  /*3210*/  WARPSYNC.COLLECTIVE R136, `(.L_x_9966) ;  /* 0x0000000088087348 */ /* 0x000fea0003c00000 */
[----:B------:R0:W1:Y:S02]  /*3220*/  SHFL.BFLY P2, R138, R143, R140, R145 ;  /* 0x0c00008c8f8a7389 */ /* 0x0000640000040091 */
[----:B01----:R-:W-:Y:S01]  /*3230*/  ENDCOLLECTIVE ;  /* 0x000000000000791b */ /* 0x003fe20003800000 */
.L_x_9966:
[----:B------:R-:W-:Y:S01]  /*3240*/  HFMA2.MMA R140, -RZ, RZ, 0, 1.1920928955078125e-07 ;  /* 0x00000002ff8c7435 */ /* 0x000fe200000001ff */
[----:B------:R-:W-:-:S05]  /*3250*/  MOV R59, R138 ;  /* 0x0000008a003b7202 */ /* 0x000fca0000000f00 */
[----:B------:R-:W-:-:S05]  /*3260*/  FADD.FTZ R59, R56, R59 ;  /* 0x0000003b383b7221 */ /* 0x000fca0000010000 */
[----:B------:R-:W-:-:S07]  /*3270*/  MOV R143, R59 ;  /* 0x0000003b008f7202 */ /* 0x000fce0000000f00 */
[----:B------:R-:W-:Y:S05]  /*3280*/  WARPSYNC.COLLECTIVE R136, `(.L_x_9967) ;  /* 0x0000000088087348 */ /* 0x000fea0003c00000 */
[----:B------:R0:W1:Y:S02]  /*3290*/  SHFL.BFLY P2, R138, R143, R140, R145 ;  /* 0x0c00008c8f8a7389 */ /* 0x0000640000040091 */
[----:B01----:R-:W-:Y:S01]  /*32a0*/  ENDCOLLECTIVE ;  /* 0x000000000000791b */ /* 0x003fe20003800000 */
.L_x_9967:
[----:B------:R-:W-:Y:S01]  /*32b0*/  HFMA2.MMA R140, -RZ, RZ, 0, 2.384185791015625e-07 ;  /* 0x00000004ff8c7435 */ /* 0x000fe200000001ff */
[----:B------:R-:W-:-:S05]  /*32c0*/  MOV R60, R138 ;  /* 0x0000008a003c7202 */ /* 0x000fca0000000f00 */
[----:B------:R-:W-:-:S05]  /*32d0*/  FADD.FTZ R60, R59, R60 ;  /* 0x0000003c3b3c7221 */ /* 0x000fca0000010000 */
[----:B------:R-:W-:-:S07]  /*32e0*/  MOV R143, R60 ;  /* 0x0000003c008f7202 */ /* 0x000fce0000000f00 */
[----:B------:R-:W-:Y:S05]  /*32f0*/  WARPSYNC.COLLECTIVE R136, `(.L_x_9968) ;  /* 0x0000000088087348 */ /* 0x000fea0003c00000 */
[----:B------:R0:W1:Y:S02]  /*3300*/  SHFL.BFLY P2, R138, R143, R140, R145 ;  /* 0x0c00008c8f8a7389 */ /* 0x0000640000040091 */
[----:B01----:R-:W-:Y:S01]  /*3310*/  ENDCOLLECTIVE ;  /* 0x000000000000791b */ /* 0x003fe20003800000 */
.L_x_9968:
[----:B------:R-:W-:Y:S01]  /*3320*/  HFMA2.MMA R140, -RZ, RZ, 0, 4.76837158203125e-07 ;  /* 0x00000008ff8c7435 */ /* 0x000fe200000001ff */
[----:B------:R-:W-:-:S05]  /*3330*/  MOV R61, R138 ;  /* 0x0000008a003d7202 */ /* 0x000fca0000000f00 */
[----:B------:R-:W-:-:S05]  /*3340*/  FADD.FTZ R61, R60, R61 ;  /* 0x0000003d3c3d7221 */ /* 0x000fca0000010000 */
[----:B------:R-:W-:-:S07]  /*3350*/  MOV R143, R61 ;  /* 0x0000003d008f7202 */ /* 0x000fce0000000f00 */
[----:B------:R-:W-:Y:S05]  /*3360*/  WARPSYNC.COLLECTIVE R136, `(.L_x_9969) ;  /* 0x0000000088087348 */ /* 0x000fea0003c00000 */
[----:B------:R0:W1:Y:S02]  /*3370*/  SHFL.BFLY P2, R138, R143, R140, R145 ;  /* 0x0c00008c8f8a7389 */ /* 0x0000640000040091 */
[----:B01----:R-:W-:Y:S01]  /*3380*/  ENDCOLLECTIVE ;  /* 0x000000000000791b */ /* 0x003fe20003800000 */
.L_x_9969:
[----:B------:R-:W-:Y:S01]  /*3390*/  HFMA2.MMA R140, -RZ, RZ, 0, 9.5367431640625e-07 ;  /* 0x00000010ff8c7435 */ /* 0x000fe200000001ff */
[----:B------:R-:W-:-:S05]  /*33a0*/  MOV R62, R138 ;  /* 0x0000008a003e7202 */ /* 0x000fca0000000f00 */
[----:B------:R-:W-:-:S05]  /*33b0*/  FADD.FTZ R62, R61, R62 ;  /* 0x0000003e3d3e7221 */ /* 0x000fca0000010000 */
[----:B------:R-:W-:-:S07]  /*33c0*/  MOV R143, R62 ;  /* 0x0000003e008f7202 */ /* 0x000fce0000000f00 */
[----:B------:R-:W-:Y:S05]  /*33d0*/  WARPSYNC.COLLECTIVE R136, `(.L_x_9970) ;  /* 0x0000000088087348 */ /* 0x000fea0003c00000 */
[----:B------:R0:W1:Y:S02]  /*33e0*/  SHFL.BFLY P2, R138, R143, R140, R145 ;  /* 0x0c00008c8f8a7389 */ /* 0x0000640000040091 */
[----:B01----:R-:W-:Y:S01]  /*33f0*/  ENDCOLLECTIVE ;  /* 0x000000000000791b */ /* 0x003fe20003800000 */
.L_x_9970:
[----:B------:R-:W-:Y:S01]  /*3400*/  MOV R63, R138 ;  /* 0x0000008a003f7202 */ /* 0x000fe20000000f00 */
[----:B------:R-:W-:Y:S06]  /*3410*/  BRA `(.L_x_9971) ;  /* 0xffffffec00907947 */ /* 0x000fec000383ffff */
.L_x_9972:
        /* <DEDUP_REMOVED lines=14> */
.L_x_30467:


//--------------------- .text._ZN10layer_norm13ln_fwd_kernelINS_13Kernel_traitsI13__nv_bfloat16S2_fS2_fjLj1024ELj1ELj4ELj1ELj16ENS_18Kernel_traits_baseILj1024ES2_S2_fS2_fjLj128EEEEELb0ELb1ELb1ELb0EEEvNS_9FwdParamsE --------------------------
	.section	.text._ZN10layer_norm13ln_fwd_kernelINS_13Kernel_traitsI13__nv_bfloat16S2_fS2_fjLj1024ELj1ELj4ELj1ELj16ENS_18Kernel_traits_baseILj1024ES2_S2_fS2_fjLj128EEEEELb0ELb1ELb1ELb0EEEvNS_9FwdParamsE,"ax",@progbits
	.align	128
        .global         _ZN10layer_norm13ln_fwd_kernelINS_13Kernel_traitsI13__nv_bfloat16S2_fS2_fjLj1024ELj1ELj4ELj1ELj16ENS_18Kernel_traits_baseILj1024ES2_S2_fS2_fjLj128EEEEELb0ELb1ELb1ELb0EEEvNS_9FwdParamsE
        .type           _ZN10layer_norm13ln_fwd_kernelINS_13Kernel_traitsI13__nv_bfloat16S2_fS2_fjLj1024ELj1ELj4ELj1ELj16ENS_18Kernel_traits_baseILj1024ES2_S2_fS2_fjLj128EEEEELb0ELb1ELb1ELb0EEEvNS_9FwdParamsE,@function
        .size           _ZN10layer_norm13ln_fwd_kernelINS_13Kernel_traitsI13__nv_bfloat16S2_fS2_fjLj1024ELj1ELj4ELj1ELj16ENS_18Kernel_traits_baseILj1024ES2_S2_fS2_fjLj128EEEEELb0ELb1ELb1ELb0EEEvNS_9FwdParamsE,(.L_x_30468 - _ZN10layer_norm13ln_fwd_kernelINS_13Kernel_traitsI13__nv_bfloat16S2_fS2_fjLj1024ELj1ELj4ELj1ELj16ENS_18Kernel_traits_baseILj1024ES2_S2_fS2_fjLj128EEEEELb0ELb1ELb1ELb0EEEvNS_9FwdParamsE)
        .other          _ZN10layer_norm13ln_fwd_kernelINS_13Kernel_traitsI13__nv_bfloat16S2_fS2_fjLj1024ELj1ELj4ELj1ELj16ENS_18Kernel_traits_baseILj1024ES2_S2_fS2_fjLj128EEEEELb0ELb1ELb1ELb0EEEvNS_9FwdParamsE,@"STO_CUDA_ENTRY STV_DEFAULT"
_ZN10layer_norm13ln_fwd_kernelINS_13Kernel_traitsI13__nv_bfloat16S2_fS2_fjLj1024ELj1ELj4ELj1ELj16ENS_18Kernel_traits_baseILj1024ES2_S2_fS2_fjLj128EEEEELb0ELb1ELb1ELb0EEEvNS_9FwdParamsE:
.text._ZN10layer_norm13ln_fwd_kernelINS_13Kernel_traitsI13__nv_bfloat16S2_fS2_fjLj1024ELj1ELj4ELj1ELj16ENS_18Kernel_traits_baseILj1024ES2_S2_fS2_fjLj128EEEEELb0ELb1ELb1ELb0EEEvNS_9FwdParamsE:
        /* <DEDUP_REMOVED lines=45> */
.L_x_9974:
[----:B------:R-:W-:Y:S05]  /*02d0*/  BSYNC B0 ;  /* 0x0000000000007941 */ /* 0x000fea0003800000 */
.L_x_9973:
        /* <DEDUP_REMOVED lines=26> */
.L_x_9976:
[----:B------:R-:W-:Y:S05]  /*0480*/  BSYNC B0 ;  /* 0x0000000000007941 */ /* 0x000fea0003800000 */
.L_x_9975:
        /* <DEDUP_REMOVED lines=26> */
.L_x_9978:
[----:B------:R-:W-:Y:S05]  /*0630*/  BSYNC B0 ;  /* 0x0000000000007941 */ /* 0x000fea0003800000 */
.L_x_9977:
        /* <DEDUP_REMOVED lines=25> */
.L_x_9980:
[----:B------:R-:W-:Y:S05]  /*07d0*/  BSYNC B0 ;  /* 0x0000000000007941 */ /* 0x000fea0003800000 */
.L_x_9979:
[----:B------:R-:W-:Y:S02]  /*07e0*/  ULDC UR6, c[0x0][0x214] ;  /* 0x0000850000067ab9 */ /* 0x000fe40000000800 */
[----:B------:R-:W-:-:S13]  /*07f0*/  ISETP.GE.AND P2, PT, R150, UR6, PT ;  /* 0x0000000696007c0c */ /* 0x000fda000bf46270 */
[----:B------:R-:W-:Y:S05]  /*0800*/  @P2 EXIT ;  /* 0x000000000000294d */ /* 0x000fea0003800000 */
[----:B------:R-:W-:Y:S01]  /*0810*/  SHF.L.U32 R27, R21, 0x10, RZ ;  /* 0x00000010151b7819 */ /* 0x000fe200000006ff */
[----:B------:R-:W-:Y:S01]  /*0820*/  IMAD.U32 R26, R22, 0x10000, RZ ;  /* 0x00010000161a7824 */ /* 0x000fe200078e00ff */
[----:B------:R-:W-:Y:S01]  /*0830*/  SHF.L.U32 R25, R23, 0x10, RZ ;  /* 0x0000001017197819 */ /* 0x000fe200000006ff */
[----:B------:R-:W-:Y:S01]  /*0840*/  IMAD.U32 R84, R34, 0x10000, RZ ;  /* 0x0001000022547824 */ /* 0x000fe200078e00ff */
[----:B-----5:R-:W-:Y:S01]  /*0850*/  PRMT R130, R47, 0x7632, R130 ;  /* 0x000076322f827816 */ /* 0x020fe20000000082 */
[----:B------:R-:W-:Y:S01]  /*0860*/  IMAD.U32 R90, R45, 0x10000, RZ ;  /* 0x000100002d5a7824 */ /* 0x000fe200078e00ff */
[----:B------:R-:W-:Y:S01]  /*0870*/  PRMT R138, R39, 0x7632, R138 ;  /* 0x00007632278a7816 */ /* 0x000fe2000000008a */
[----:B------:R-:W-:Y:S01]  /*0880*/  IMAD.U32 R101, R36, 0x10000, RZ ;  /* 0x0001000024657824 */ /* 0x000fe200078e00ff */
[----:B------:R-:W-:Y:S01]  /*0890*/  SHF.L.U32 R23, R17, 0x10, RZ ;  /* 0x0000001011177819 */ /* 0x000fe200000006ff */
[----:B------:R-:W-:Y:S01]  /*08a0*/  ULDC.U8 UR6, c[0x0][0x2a0] ;  /* 0x0000a80000067ab9 */ /* 0x000fe20000000000 */
        /* <DEDUP_REMOVED lines=37> */
[----:B------:R-:W-:Y:S01]  /*0b00*/  SHF.L.U32 R11, R5, 0x10, RZ ;  /* 0x00000010050b7819 */ /* 0x000fe200000006ff */
[----:B------:R-:W-:Y:S01]  /*0b10*/  IMAD.U32 R5, R59, 0x10000, RZ ;  /* 0x000100003b057824 */ /* 0x000fe200078e00ff */
        /* <DEDUP_REMOVED lines=67> */
.L_x_10062:
        /* <DEDUP_REMOVED lines=63> */
[----:B------:R-:W-:-:S04]  /*1340*/  FMUL.FTZ R36, R28, R155 ;  /* 0x0000009b1c247220 */ /* 0x000fc80000410000 */
[----:B------:R-:W-:-:S07]  /*1350*/  @P4 FADD.FTZ R36, R32, R36 ;  /* 0x0000002420244221 */ /* 0x000fce0000010000 */
.L_x_9984:
[----:B------:R-:W-:Y:S05]  /*1360*/  BSYNC B1 ;  /* 0x0000000000017941 */ /* 0x000fea0003800000 */
.L_x_9983:
[----:B------:R-:W-:Y:S04]  /*1370*/  BSSY B1, `(.L_x_9985) ;  /* 0x0000007000017945 */ /* 0x000fe80003800000 */
[----:B------:R-:W-:Y:S05]  /*1380*/  @!P5 BRA `(.L_x_9986) ;  /* 0x000000000014d947 */ /* 0x000fea0003800000 */
[----:B-----5:R-:W-:-:S04]  /*1390*/  PRMT R37, R48, 0x7632, R37 ;  /* 0x0000763230257816 */ /* 0x020fc80000000025 */
[----:B------:R-:W-:-:S05]  /*13a0*/  SHF.L.U32 R37, R37, 0x10, RZ ;  /* 0x0000001025257819 */ /* 0x000fca00000006ff */
[----:B------:R-:W-:-:S04]  /*13b0*/  FMUL.FTZ R156, R37, UR6 ;  /* 0x00000006259c7c20 */ /* 0x000fc80008410000 */
[----:B------:R-:W-:-:S04]  /*13c0*/  FMUL.FTZ R37, R149, R156 ;  /* 0x0000009c95257220 */ /* 0x000fc80000410000 */
[----:B------:R-:W-:-:S07]  /*13d0*/  @P4 FADD.FTZ R37, R33, R37 ;  /* 0x0000002521254221 */ /* 0x000fce0000010000 */
.L_x_9986:
[----:B------:R-:W-:Y:S05]  /*13e0*/  BSYNC B1 ;  /* 0x0000000000017941 */ /* 0x000fea0003800000 */
.L_x_9985:
[----:B------:R-:W-:Y:S04]  /*13f0*/  BSSY B1, `(.L_x_9987) ;  /* 0x0000006000017945 */ /* 0x000fe80003800000 */
[----:B------:R-:W-:Y:S05]  /*1400*/  @!P5 BRA `(.L_x_9988) ;  /* 0x000000000010d947 */ /* 0x000fea0003800000 */
[----:B-----5:R-:W-:-:S05]  /*1410*/  SHF.L.U32 R38, R49, 0x10, RZ ;  /* 0x0000001031267819 */ /* 0x020fca00000006ff */
[----:B------:R-:W-:-:S04]  /*1420*/  FMUL.FTZ R38, R38, UR6 ;  /* 0x0000000626267c20 */ /* 0x000fc80008410000 */
[----:B------:R-:W-:-:S04]  /*1430*/  FMUL.FTZ R38, R27, R38 ;  /* 0x000000261b267220 */ /* 0x000fc80000410000 */
[----:B------:R-:W-:-:S07]  /*1440*/  @P4 FADD.FTZ R38, R34, R38 ;  /* 0x0000002622264221 */ /* 0x000fce0000010000 */
.L_x_9988:
[----:B------:R-:W-:Y:S05]  /*1450*/  BSYNC B1 ;  /* 0x0000000000017941 */ /* 0x000fea0003800000 */
.L_x_9987:
[----:B------:R-:W-:Y:S04]  /*1460*/  BSSY B1, `(.L_x_9989) ;  /* 0x0000007000017945 */ /* 0x000fe80003800000 */
[----:B------:R-:W-:Y:S05]  /*1470*/  @!P5 BRA `(.L_x_9990) ;  /* 0x000000000014d947 */ /* 0x000fea0003800000 */
[----:B-----5:R-:W-:-:S04]  /*1480*/  PRMT R39, R49, 0x7632, R39 ;  /* 0x0000763231277816 */ /* 0x020fc80000000027 */
[----:B------:R-:W-:-:S05]  /*1490*/  SHF.L.U32 R39, R39, 0x10, RZ ;  /* 0x0000001027277819 */ /* 0x000fca00000006ff */
[----:B------:R-:W-:-:S04]  /*14a0*/  FMUL.FTZ R39, R39, UR6 ;  /* 0x0000000627277c20 */ /* 0x000fc80008410000 */
[----:B------:R-:W-:-:S04]  /*14b0*/  FMUL.FTZ R39, R148, R39 ;  /* 0x0000002794277220 */ /* 0x000fc80000410000 */
[----:B------:R-:W-:-:S07]  /*14c0*/  @P4 FADD.FTZ R39, R35, R39 ;  /* 0x0000002723274221 */ /* 0x000fce0000010000 */
.L_x_9990:
[----:B------:R-:W-:Y:S05]  /*14d0*/  BSYNC B1 ;  /* 0x0000000000017941 */ /* 0x000fea0003800000 */
.L_x_9989:
[----:B------:R-:W-:Y:S04]  /*14e0*/  BSSY B1, `(.L_x_9991) ;  /* 0x0000006000017945 */ /* 0x000fe80003800000 */
[----:B------:R-:W-:Y:S05]  /*14f0*/  @!P5 BRA `(.L_x_9992) ;  /* 0x000000000010d947 */ /* 0x000fea0003800000 */
[----:B-----5:R-:W-:-:S05]  /*1500*/  SHF.L.U32 R44, R50, 0x10, RZ ;  /* 0x00000010322c7819 */ /* 0x020fca00000006ff */
[----:B------:R-:W-:-:S04]  /*1510*/  FMUL.FTZ R155, R44, UR6 ;  /* 0x000000062c9b7c20 */ /* 0x000fc80008410000 */
[----:B------:R-:W-:-:S04]  /*1520*/  FMUL.FTZ R44, R26, R155 ;  /* 0x0000009b1a2c7220 */ /* 0x000fc80000410000 */
[----:B------:R-:W-:-:S07]  /*1530*/  @P4 FADD.FTZ R44, R40, R44 ;  /* 0x0000002c282c4221 */ /* 0x000fce0000010000 */
.L_x_9992:
[----:B------:R-:W-:Y:S05]  /*1540*/  BSYNC B1 ;  /* 0x0000000000017941 */ /* 0x000fea0003800000 */
.L_x_9991:
[----:B------:R-:W-:Y:S04]  /*1550*/  BSSY B1, `(.L_x_9993) ;  /* 0x0000007000017945 */ /* 0x000fe80003800000 */
[----:B------:R-:W-:Y:S05]  /*1560*/  @!P5 BRA `(.L_x_9994) ;  /* 0x000000000014d947 */ /* 0x000fea0003800000 */
[----:B-----5:R-:W-:-:S05]  /*1570*/  PRMT R45, R50, 0x7632, R45 ;  /* 0x00007632322d7816 */ /* 0x020fca000000002d */
[----:B------:R-:W-:-:S04]  /*1580*/  IMAD.U32 R45, R45, 0x10000, RZ ;  /* 0x000100002d2d7824 */ /* 0x000fc800078e00ff */
[----:B------:R-:W-:-:S04]  /*1590*/  FMUL.FTZ R156, R45, UR6 ;  /* 0x000000062d9c7c20 */ /* 0x000fc80008410000 */
[----:B------:R-:W-:-:S04]  /*15a0*/  FMUL.FTZ R45, R147, R156 ;  /* 0x0000009c932d7220 */ /* 0x000fc80000410000 */
[----:B------:R-:W-:-:S07]  /*15b0*/  @P4 FADD.FTZ R45, R41, R45 ;  /* 0x0000002d292d4221 */ /* 0x000fce0000010000 */
.L_x_9994:
[----:B------:R-:W-:Y:S05]  /*15c0*/  BSYNC B1 ;  /* 0x0000000000017941 */ /* 0x000fea0003800000 */
.L_x_9993:
[----:B------:R-:W-:Y:S04]  /*15d0*/  BSSY B1, `(.L_x_9995) ;  /* 0x0000006000017945 */ /* 0x000fe80003800000 */
[----:B------:R-:W-:Y:S05]  /*15e0*/  @!P5 BRA `(.L_x_9996) ;  /* 0x000000000010d947 */ /* 0x000fea0003800000 */
[----:B-----5:R-:W-:-:S05]  /*15f0*/  SHF.L.U32 R46, R51, 0x10, RZ ;  /* 0x00000010332e7819 */ /* 0x020fca00000006ff */
[----:B------:R-:W-:-:S04]  /*1600*/  FMUL.FTZ R46, R46, UR6 ;  /* 0x000000062e2e7c20 */ /* 0x000fc80008410000 */
[----:B------:R-:W-:-:S04]  /*1610*/  FMUL.FTZ R46, R25, R46 ;  /* 0x0000002e192e7220 */ /* 0x000fc80000410000 */
[----:B------:R-:W-:-:S07]  /*1620*/  @P4 FADD.FTZ R46, R42, R46 ;  /* 0x0000002e2a2e4221 */ /* 0x000fce0000010000 */
.L_x_9996:
[----:B------:R-:W-:Y:S05]  /*1630*/  BSYNC B1 ;  /* 0x0000000000017941 */ /* 0x000fea0003800000 */
.L_x_9995:
[----:B------:R-:W-:Y:S04]  /*1640*/  BSSY B1, `(.L_x_9997) ;  /* 0x0000007000017945 */ /* 0x000fe80003800000 */
[----:B------:R-:W-:Y:S05]  /*1650*/  @!P5 BRA `(.L_x_9998) ;  /* 0x000000000014d947 */ /* 0x000fea0003800000 */
[----:B-----5:R-:W-:-:S04]  /*1660*/  PRMT R47, R51, 0x7632, R47 ;  /* 0x00007632332f7816 */ /* 0x020fc8000000002f */
[----:B------:R-:W-:-:S05]  /*1670*/  SHF.L.U32 R47, R47, 0x10, RZ ;  /* 0x000000102f2f7819 */ /* 0x000fca00000006ff */
[----:B------:R-:W-:-:S04]  /*1680*/  FMUL.FTZ R47, R47, UR6 ;  /* 0x000000062f2f7c20 */ /* 0x000fc80008410000 */
[----:B------:R-:W-:-:S04]  /*1690*/  FMUL.FTZ R47, R146, R47 ;  /* 0x0000002f922f7220 */ /* 0x000fc80000410000 */
[----:B------:R-:W-:-:S07]  /*16a0*/  @P4 FADD.FTZ R47, R43, R47 ;  /* 0x0000002f2b2f4221 */ /* 0x000fce0000010000 */
.L_x_9998:
[----:B------:R-:W-:Y:S05]  /*16b0*/  BSYNC B1 ;  /* 0x0000000000017941 */ /* 0x000fea0003800000 */
.L_x_9997:
[----:B------:R0:W-:Y:S01]  /*16c0*/  STG.E.128 desc[UR4][R76.64], R36 ;  /* 0x000000244c007986 */ /* 0x0001e2000c101d04 */
[----:B------:R-:W-:Y:S02]  /*16d0*/  IADD3 R151, R151, 0x20, RZ ;  /* 0x0000002097977810 */ /* 0x000fe40007ffe0ff */
[----:B------:R-:W-:Y:S01]  /*16e0*/  IADD3 R79, R79, 0x20, RZ ;  /* 0x000000204f4f7810 */ /* 0x000fe20007ffe0ff */
[----:B------:R0:W-:Y:S06]  /*16f0*/  STG.E.128 desc[UR4][R76.64+0x10], R44 ;  /* 0x0000102c4c007986 */ /* 0x0001ec000c101d04 */
.L_x_9982:
[----:B------:R-:W-:Y:S05]  /*1700*/  BSYNC B0 ;  /* 0x0000000000007941 */ /* 0x000fea0003800000 */
.L_x_9981:
        /* <DEDUP_REMOVED lines=44> */
[----:B------:R-:W-:-:S04]  /*19d0*/  FMUL.FTZ R52, R24, R155 ;  /* 0x0000009b18347220 */ /* 0x000fc80000410000 */
[----:B------:R-:W-:-:S07]  /*19e0*/  @P4 FADD.FTZ R52, R32, R52 ;  /* 0x0000003420344221 */ /* 0x000fce0000010000 */
.L_x_10002:
[----:B------:R-:W-:Y:S05]  /*19f0*/  BSYNC B1 ;  /* 0x0000000000017941 */ /* 0x000fea0003800000 */
.L_x_10001:
[----:B------:R-:W-:Y:S04]  /*1a00*/  BSSY B1, `(.L_x_10003) ;  /* 0x0000007000017945 */ /* 0x000fe80003800000 */
[----:B------:R-:W-:Y:S05]  /*1a10*/  @!P5 BRA `(.L_x_10004) ;  /* 0x000000000014d947 */ /* 0x000fea0003800000 */
[----:B-----5:R-:W-:-:S04]  /*1a20*/  PRMT R53, R48, 0x7632, R53 ;  /* 0x0000763230357816 */ /* 0x020fc80000000035 */
[----:B------:R-:W-:-:S05]  /*1a30*/  SHF.L.U32 R53, R53, 0x10, RZ ;  /* 0x0000001035357819 */ /* 0x000fca00000006ff */
[----:B------:R-:W-:-:S04]  /*1a40*/  FMUL.FTZ R156, R53, UR6 ;  /* 0x00000006359c7c20 */ /* 0x000fc80008410000 */
[----:B------:R-:W-:-:S04]  /*1a50*/  FMUL.FTZ R53, R145, R156 ;  /* 0x0000009c91357220 */ /* 0x000fc80000410000 */
[----:B------:R-:W-:-:S07]  /*1a60*/  @P4 FADD.FTZ R53, R33, R53 ;  /* 0x0000003521354221 */ /* 0x000fce0000010000 */
.L_x_10004:
[----:B------:R-:W-:Y:S05]  /*1a70*/  BSYNC B1 ;  /* 0x0000000000017941 */ /* 0x000fea0003800000 */
.L_x_10003:
[----:B------:R-:W-:Y:S04]  /*1a80*/  BSSY B1, `(.L_x_10005) ;  /* 0x0000006000017945 */ /* 0x000fe80003800000 */
[----:B------:R-:W-:Y:S05]  /*1a90*/  @!P5 BRA `(.L_x_10006) ;  /* 0x000000000010d947 */ /* 0x000fea0003800000 */
[----:B-----5:R-:W-:-:S05]  /*1aa0*/  SHF.L.U32 R54, R49, 0x10, RZ ;  /* 0x0000001031367819 */ /* 0x020fca00000006ff */
[----:B------:R-:W-:-:S04]  /*1ab0*/  FMUL.FTZ R54, R54, UR6 ;  /* 0x0000000636367c20 */ /* 0x000fc80008410000 */
[----:B------:R-:W-:-:S04]  /*1ac0*/  FMUL.FTZ R54, R23, R54 ;  /* 0x0000003617367220 */ /* 0x000fc80000410000 */
[----:B------:R-:W-:-:S07]  /*1ad0*/  @P4 FADD.FTZ R54, R34, R54 ;  /* 0x0000003622364221 */ /* 0x000fce0000010000 */
.L_x_10006:
[----:B------:R-:W-:Y:S05]  /*1ae0*/  BSYNC B1 ;  /* 0x0000000000017941 */ /* 0x000fea0003800000 */
.L_x_10005:
[----:B------:R-:W-:Y:S04]  /*1af0*/  BSSY B1, `(.L_x_10007) ;  /* 0x0000007000017945 */ /* 0x000fe80003800000 */
[----:B------:R-:W-:Y:S05]  /*1b00*/  @!P5 BRA `(.L_x_10008) ;  /* 0x000000000014d947 */ /* 0x000fea0003800000 */
[----:B-----5:R-:W-:-:S05]  /*1b10*/  PRMT R55, R49, 0x7632, R55 ;  /* 0x0000763231377816 */ /* 0x020fca0000000037 */
[----:B------:R-:W-:-:S04]  /*1b20*/  IMAD.U32 R55, R55, 0x10000, RZ ;  /* 0x0001000037377824 */ /* 0x000fc800078e00ff */
[----:B------:R-:W-:-:S04]  /*1b30*/  FMUL.FTZ R55, R55, UR6 ;  /* 0x0000000637377c20 */ /* 0x000fc80008410000 */
[----:B------:R-:W-:-:S04]  /*1b40*/  FMUL.FTZ R55, R144, R55 ;  /* 0x0000003790377220 */ /* 0x000fc80000410000 */
[----:B------:R-:W-:-:S07]  /*1b50*/  @P4 FADD.FTZ R55, R35, R55 ;  /* 0x0000003723374221 */ /* 0x000fce0000010000 */
.L_x_10008:
[----:B------:R-:W-:Y:S05]  /*1b60*/  BSYNC B1 ;  /* 0x0000000000017941 */ /* 0x000fea0003800000 */
.L_x_10007:
[----:B------:R-:W-:Y:S04]  /*1b70*/  BSSY B1, `(.L_x_10009) ;  /* 0x0000006000017945 */ /* 0x000fe80003800000 */
[----:B------:R-:W-:Y:S05]  /*1b80*/  @!P5 BRA `(.L_x_10010) ;  /* 0x000000000010d947 */ /* 0x000fea0003800000 */
[----:B-----5:R-:W-:-:S05]  /*1b90*/  SHF.L.U32 R56, R50, 0x10, RZ ;  /* 0x0000001032387819 */ /* 0x020fca00000006ff */
[----:B------:R-:W-:-:S04]  /*1ba0*/  FMUL.FTZ R155, R56, UR6 ;  /* 0x00000006389b7c20 */ /* 0x000fc80008410000 */
[----:B------:R-:W-:-:S04]  /*1bb0*/  FMUL.FTZ R56, R22, R155 ;  /* 0x0000009b16387220 */ /* 0x000fc80000410000 */
[----:B------:R-:W-:-:S07]  /*1bc0*/  @P4 FADD.FTZ R56, R40, R56 ;  /* 0x0000003828384221 */ /* 0x000fce0000010000 */
.L_x_10010:
[----:B------:R-:W-:Y:S05]  /*1bd0*/  BSYNC B1 ;  /* 0x0000000000017941 */ /* 0x000fea0003800000 */
.L_x_10009:
[----:B------:R-:W-:Y:S04]  /*1be0*/  BSSY B1, `(.L_x_10011) ;  /* 0x0000007000017945 */ /* 0x000fe80003800000 */
[----:B------:R-:W-:Y:S05]  /*1bf0*/  @!P5 BRA `(.L_x_10012) ;  /* 0x000000000014d947 */ /* 0x000fea0003800000 */
[----:B-----5:R-:W-:-:S04]  /*1c00*/  PRMT R57, R50, 0x7632, R57 ;  /* 0x0000763232397816 */ /* 0x020fc80000000039 */
[----:B------:R-:W-:-:S05]  /*1c10*/  SHF.L.U32 R57, R57, 0x10, RZ ;  /* 0x0000001039397819 */ /* 0x000fca00000006ff */
[----:B------:R-:W-:-:S04]  /*1c20*/  FMUL.FTZ R156, R57, UR6 ;  /* 0x00000006399c7c20 */ /* 0x000fc80008410000 */
[----:B------:R-:W-:-:S04]  /*1c30*/  FMUL.FTZ R57, R143, R156 ;  /* 0x0000009c8f397220 */ /* 0x000fc80000410000 */
[----:B------:R-:W-:-:S07]  /*1c40*/  @P4 FADD.FTZ R57, R41, R57 ;  /* 0x0000003929394221 */ /* 0x000fce0000010000 */
.L_x_10012:
[----:B------:R-:W-:Y:S05]  /*1c50*/  BSYNC B1 ;  /* 0x0000000000017941 */ /* 0x000fea0003800000 */
.L_x_10011:
[----:B------:R-:W-:Y:S04]  /*1c60*/  BSSY B1, `(.L_x_10013) ;  /* 0x0000006000017945 */ /* 0x000fe80003800000 */
[----:B------:R-:W-:Y:S05]  /*1c70*/  @!P5 BRA `(.L_x_10014) ;  /* 0x000000000010d947 */ /* 0x000fea0003800000 */
[----:B-----5:R-:W-:-:S05]  /*1c80*/  SHF.L.U32 R58, R51, 0x10, RZ ;  /* 0x00000010333a7819 */ /* 0x020fca00000006ff */
[----:B------:R-:W-:-:S04]  /*1c90*/  FMUL.FTZ R58, R58, UR6 ;  /* 0x000000063a3a7c20 */ /* 0x000fc80008410000 */
[----:B------:R-:W-:-:S04]  /*1ca0*/  FMUL.FTZ R58, R21, R58 ;  /* 0x0000003a153a7220 */ /* 0x000fc80000410000 */
[----:B------:R-:W-:-:S07]  /*1cb0*/  @P4 FADD.FTZ R58, R42, R58 ;  /* 0x0000003a2a3a4221 */ /* 0x000fce0000010000 */
.L_x_10014:
[----:B------:R-:W-:Y:S05]  /*1cc0*/  BSYNC B1 ;  /* 0x0000000000017941 */ /* 0x000fea0003800000 */
.L_x_10013:
[----:B------:R-:W-:Y:S04]  /*1cd0*/  BSSY B1, `(.L_x_10015) ;  /* 0x0000007000017945 */ /* 0x000fe80003800000 */
[----:B------:R-:W-:Y:S05]  /*1ce0*/  @!P5 BRA `(.L_x_10016) ;  /* 0x000000000014d947 */ /* 0x000fea0003800000 */
[----:B-----5:R-:W-:-:S04]  /*1cf0*/  PRMT R59, R51, 0x7632, R59 ;  /* 0x00007632333b7816 */ /* 0x020fc8000000003b */
[----:B------:R-:W-:-:S05]  /*1d00*/  SHF.L.U32 R59, R59, 0x10, RZ ;  /* 0x000000103b3b7819 */ /* 0x000fca00000006ff */
[----:B------:R-:W-:-:S04]  /*1d10*/  FMUL.FTZ R59, R59, UR6 ;  /* 0x000000063b3b7c20 */ /* 0x000fc80008410000 */
[----:B------:R-:W-:-:S04]  /*1d20*/  FMUL.FTZ R59, R142, R59 ;  /* 0x0000003b8e3b7220 */ /* 0x000fc80000410000 */
[----:B------:R-:W-:-:S07]  /*1d30*/  @P4 FADD.FTZ R59, R43, R59 ;  /* 0x0000003b2b3b4221 */ /* 0x000fce0000010000 */
.L_x_10016:
[----:B------:R-:W-:Y:S05]  /*1d40*/  BSYNC B1 ;  /* 0x0000000000017941 */ /* 0x000fea0003800000 */
.L_x_10015:
[----:B------:R1:W-:Y:S01]  /*1d50*/  STG.E.128 desc[UR4][R76.64], R52 ;  /* 0x000000344c007986 */ /* 0x0003e2000c101d04 */
[----:B------:R-:W-:Y:S02]  /*1d60*/  IADD3 R151, R151, 0x20, RZ ;  /* 0x0000002097977810 */ /* 0x000fe40007ffe0ff */
[----:B------:R-:W-:Y:S01]  /*1d70*/  IADD3 R79, R79, 0x20, RZ ;  /* 0x000000204f4f7810 */ /* 0x000fe20007ffe0ff */
[----:B------:R1:W-:Y:S06]  /*1d80*/  STG.E.128 desc[UR4][R76.64+0x10], R56 ;  /* 0x000010384c007986 */ /* 0x0003ec000c101d04 */
.L_x_10000:
[----:B------:R-:W-:Y:S05]  /*1d90*/  BSYNC B0 ;  /* 0x0000000000007941 */ /* 0x000fea0003800000 */
.L_x_9999:
        /* <DEDUP_REMOVED lines=46> */
.L_x_10020:
[----:B------:R-:W-:Y:S05]  /*2080*/  BSYNC B1 ;  /* 0x0000000000017941 */ /* 0x000fea0003800000 */
.L_x_10019:
[----:B------:R-:W-:Y:S04]  /*2090*/  BSSY B1, `(.L_x_10021) ;  /* 0x0000007000017945 */ /* 0x000fe80003800000 */
[----:B------:R-:W-:Y:S05]  /*20a0*/  @!P5 BRA `(.L_x_10022) ;  /* 0x000000000014d947 */ /* 0x000fea0003800000 */
[----:B-----5:R-:W-:-:S05]  /*20b0*/  PRMT R61, R48, 0x7632, R61 ;  /* 0x00007632303d7816 */ /* 0x020fca000000003d */
[----:B------:R-:W-:-:S04]  /*20c0*/  IMAD.U32 R61, R61, 0x10000, RZ ;  /* 0x000100003d3d7824 */ /* 0x000fc800078e00ff */
[----:B------:R-:W-:-:S04]  /*20d0*/  FMUL.FTZ R156, R61, UR6 ;  /* 0x000000063d9c7c20 */ /* 0x000fc80008410000 */
[----:B------:R-:W-:-:S04]  /*20e0*/  FMUL.FTZ R61, R141, R156 ;  /* 0x0000009c8d3d7220 */ /* 0x000fc80000410000 */
[----:B------:R-:W-:-:S07]  /*20f0*/  @P4 FADD.FTZ R61, R33, R61 ;  /* 0x0000003d213d4221 */ /* 0x000fce0000010000 */
.L_x_10022:
[----:B------:R-:W-:Y:S05]  /*2100*/  BSYNC B1 ;  /* 0x0000000000017941 */ /* 0x000fea0003800000 */
.L_x_10021:
[----:B------:R-:W-:Y:S04]  /*2110*/  BSSY B1, `(.L_x_10023) ;  /* 0x0000006000017945 */ /* 0x000fe80003800000 */
[----:B------:R-:W-:Y:S05]  /*2120*/  @!P5 BRA `(.L_x_10024) ;  /* 0x000000000010d947 */ /* 0x000fea0003800000 */
[----:B-----5:R-:W-:-:S05]  /*2130*/  SHF.L.U32 R62, R49, 0x10, RZ ;  /* 0x00000010313e7819 */ /* 0x020fca00000006ff */
[----:B------:R-:W-:-:S04]  /*2140*/  FMUL.FTZ R62, R62, UR6 ;  /* 0x000000063e3e7c20 */ /* 0x000fc80008410000 */
[----:B------:R-:W-:-:S04]  /*2150*/  FMUL.FTZ R62, R19, R62 ;  /* 0x0000003e133e7220 */ /* 0x000fc80000410000 */
[----:B------:R-:W-:-:S07]  /*2160*/  @P4 FADD.FTZ R62, R34, R62 ;  /* 0x0000003e223e4221 */ /* 0x000fce0000010000 */
.L_x_10024:
[----:B------:R-:W-:Y:S05]  /*2170*/  BSYNC B1 ;  /* 0x0000000000017941 */ /* 0x000fea0003800000 */
.L_x_10023:
[----:B------:R-:W-:Y:S04]  /*2180*/  BSSY B1, `(.L_x_10025) ;  /* 0x0000007000017945 */ /* 0x000fe80003800000 */
[----:B------:R-:W-:Y:S05]  /*2190*/  @!P5 BRA `(.L_x_10026) ;  /* 0x000000000014d947 */ /* 0x000fea0003800000 */
[----:B-----5:R-:W-:-:S04]  /*21a0*/  PRMT R63, R49, 0x7632, R63 ;  /* 0x00007632313f7816 */ /* 0x020fc8000000003f */
[----:B------:R-:W-:-:S05]  /*21b0*/  SHF.L.U32 R63, R63, 0x10, RZ ;  /* 0x000000103f3f7819 */ /* 0x000fca00000006ff */
[----:B------:R-:W-:-:S04]  /*21c0*/  FMUL.FTZ R63, R63, UR6 ;  /* 0x000000063f3f7c20 */ /* 0x000fc80008410000 */
[----:B------:R-:W-:-:S04]  /*21d0*/  FMUL.FTZ R63, R140, R63 ;  /* 0x0000003f8c3f7220 */ /* 0x000fc80000410000 */
[----:B------:R-:W-:-:S07]  /*21e0*/  @P4 FADD.FTZ R63, R35, R63 ;  /* 0x0000003f233f4221 */ /* 0x000fce0000010000 */
.L_x_10026:
[----:B------:R-:W-:Y:S05]  /*21f0*/  BSYNC B1 ;  /* 0x0000000000017941 */ /* 0x000fea0003800000 */
.L_x_10025:
[----:B------:R-:W-:Y:S04]  /*2200*/  BSSY B1, `(.L_x_10027) ;  /* 0x0000006000017945 */ /* 0x000fe80003800000 */
[----:B------:R-:W-:Y:S05]  /*2210*/  @!P5 BRA `(.L_x_10028) ;  /* 0x000000000010d947 */ /* 0x000fea0003800000 */
[----:B-----5:R-:W-:-:S05]  /*2220*/  SHF.L.U32 R64, R50, 0x10, RZ ;  /* 0x0000001032407819 */ /* 0x020fca00000006ff */
[----:B------:R-:W-:-:S04]  /*2230*/  FMUL.FTZ R155, R64, UR6 ;  /* 0x00000006409b7c20 */ /* 0x000fc80008410000 */
[----:B------:R-:W-:-:S04]  /*2240*/  FMUL.FTZ R64, R18, R155 ;  /* 0x0000009b12407220 */ /* 0x000fc80000410000 */
[----:B------:R-:W-:-:S07]  /*2250*/  @P4 FADD.FTZ R64, R40, R64 ;  /* 0x0000004028404221 */ /* 0x000fce0000010000 */
.L_x_10028:
[----:B------:R-:W-:Y:S05]  /*2260*/  BSYNC B1 ;  /* 0x0000000000017941 */ /* 0x000fea0003800000 */
.L_x_10027:
[----:B------:R-:W-:Y:S04]  /*2270*/  BSSY B1, `(.L_x_10029) ;  /* 0x0000007000017945 */ /* 0x000fe80003800000 */
[----:B------:R-:W-:Y:S05]  /*2280*/  @!P5 BRA `(.L_x_10030) ;  /* 0x000000000014d947 */ /* 0x000fea0003800000 */
[----:B-----5:R-:W-:-:S04]  /*2290*/  PRMT R65, R50, 0x7632, R65 ;  /* 0x0000763232417816 */ /* 0x020fc80000000041 */
[----:B------:R-:W-:-:S05]  /*22a0*/  SHF.L.U32 R65, R65, 0x10, RZ ;  /* 0x0000001041417819 */ /* 0x000fca00000006ff */
[----:B------:R-:W-:-:S04]  /*22b0*/  FMUL.FTZ R65, R65, UR6 ;  /* 0x0000000641417c20 */ /* 0x000fc80008410000 */
[----:B------:R-:W-:-:S04]  /*22c0*/  FMUL.FTZ R65, R100, R65 ;  /* 0x0000004164417220 */ /* 0x000fc80000410000 */
[----:B------:R-:W-:-:S07]  /*22d0*/  @P4 FADD.FTZ R65, R41, R65 ;  /* 0x0000004129414221 */ /* 0x000fce0000010000 */
.L_x_10030:
[----:B------:R-:W-:Y:S05]  /*22e0*/  BSYNC B1 ;  /* 0x0000000000017941 */ /* 0x000fea0003800000 */
.L_x_10029:
[----:B------:R-:W-:Y:S04]  /*22f0*/  BSSY B1, `(.L_x_10031) ;  /* 0x0000006000017945 */ /* 0x000fe80003800000 */
[----:B------:R-:W-:Y:S05]  /*2300*/  @!P5 BRA `(.L_x_10032) ;  /* 0x000000000010d947 */ /* 0x000fea0003800000 */
[----:B-----5:R-:W-:-:S05]  /*2310*/  SHF.L.U32 R66, R51, 0x10, RZ ;  /* 0x0000001033427819 */ /* 0x020fca00000006ff */
[----:B------:R-:W-:-:S04]  /*2320*/  FMUL.FTZ R66, R66, UR6 ;  /* 0x0000000642427c20 */ /* 0x000fc80008410000 */
[----:B------:R-:W-:-:S04]  /*2330*/  FMUL.FTZ R66, R17, R66 ;  /* 0x0000004211427220 */ /* 0x000fc80000410000 */
[----:B------:R-:W-:-:S07]  /*2340*/  @P4 FADD.FTZ R66, R42, R66 ;  /* 0x000000422a424221 */ /* 0x000fce0000010000 */
.L_x_10032:
[----:B------:R-:W-:Y:S05]  /*2350*/  BSYNC B1 ;  /* 0x0000000000017941 */ /* 0x000fea0003800000 */
.L_x_10031:
[----:B------:R-:W-:Y:S04]  /*2360*/  BSSY B1, `(.L_x_10033) ;  /* 0x0000007000017945 */ /* 0x000fe80003800000 */
[----:B------:R-:W-:Y:S05]  /*2370*/  @!P5 BRA `(.L_x_10034) ;  /* 0x000000000014d947 */ /* 0x000fea0003800000 */
[----:B-----5:R-:W-:-:S04]  /*2380*/  PRMT R67, R51, 0x7632, R67 ;  /* 0x0000763233437816 */ /* 0x020fc80000000043 */
[----:B------:R-:W-:-:S05]  /*2390*/  SHF.L.U32 R67, R67, 0x10, RZ ;  /* 0x0000001043437819 */ /* 0x000fca00000006ff */
[----:B------:R-:W-:-:S04]  /*23a0*/  FMUL.FTZ R67, R67, UR6 ;  /* 0x0000000643437c20 */ /* 0x000fc80008410000 */
[----:B------:R-:W-:-:S04]  /*23b0*/  FMUL.FTZ R67, R102, R67 ;  /* 0x0000004366437220 */ /* 0x000fc80000410000 */
[----:B------:R-:W-:-:S07]  /*23c0*/  @P4 FADD.FTZ R67, R43, R67 ;  /* 0x000000432b434221 */ /* 0x000fce0000010000 */
.L_x_10034:
[----:B------:R-:W-:Y:S05]  /*23d0*/  BSYNC B1 ;  /* 0x0000000000017941 */ /* 0x000fea0003800000 */
.L_x_10033:
[----:B------:R2:W-:Y:S01]  /*23e0*/  STG.E.128 desc[UR4][R76.64], R60 ;  /* 0x0000003c4c007986 */ /* 0x0005e2000c101d04 */
[----:B------:R-:W-:Y:S01]  /*23f0*/  IADD3 R151, R151, 0x20, RZ ;  /* 0x0000002097977810 */ /* 0x000fe20007ffe0ff */
[----:B------:R-:W-:Y:S02]  /*2400*/  VIADD R79, R79, 0x20 ;  /* 0x000000204f4f7836 */ /* 0x000fe40000000000 */
[----:B------:R2:W-:Y:S05]  /*2410*/  STG.E.128 desc[UR4][R76.64+0x10], R64 ;  /* 0x000010404c007986 */ /* 0x0005ea000c101d04 */
.L_x_10018:
[----:B------:R-:W-:Y:S05]  /*2420*/  BSYNC B0 ;  /* 0x0000000000007941 */ /* 0x000fea0003800000 */
.L_x_10017:
        /* <DEDUP_REMOVED lines=39> */
[----:B------:R-:W-:Y:S01]  /*26a0*/  @!P4 FSEL R75, R43, RZ, P3 ;  /* 0x000000ff2b4bc208 */ /* 0x000fe20001800000 */
[----:B------:R-:W-:Y:S08]  /*26b0*/  @!P4 BRA `(.L_x_10038) ;  /* 0x000000000010c947 */ /* 0x000ff00003800000 */
[----:B-----5:R-:W-:-:S05]  /*26c0*/  SHF.L.U32 R68, R48, 0x10, RZ ;  /* 0x0000001030447819 */ /* 0x020fca00000006ff */
[----:B------:R-:W-:-:S04]  /*26d0*/  FMUL.FTZ R77, R68, UR6 ;  /* 0x00000006444d7c20 */ /* 0x000fc80008410000 */
[----:B------:R-:W-:-:S04]  /*26e0*/  FMUL.FTZ R68, R16, R77 ;  /* 0x0000004d10447220 */ /* 0x000fc80000410000 */
[----:B------:R-:W-:-:S07]  /*26f0*/  @P2 FADD.FTZ R68, R32, R68 ;  /* 0x0000004420442221 */ /* 0x000fce0000010000 */
.L_x_10038:
[----:B------:R-:W-:Y:S05]  /*2700*/  BSYNC B1 ;  /* 0x0000000000017941 */ /* 0x000fea0003800000 */
.L_x_10037:
[----:B------:R-:W-:Y:S04]  /*2710*/  BSSY B1, `(.L_x_10039) ;  /* 0x0000007000017945 */ /* 0x000fe80003800000 */
[----:B------:R-:W-:Y:S05]  /*2720*/  @!P4 BRA `(.L_x_10040) ;  /* 0x000000000014c947 */ /* 0x000fea0003800000 */
[----:B-----5:R-:W-:-:S04]  /*2730*/  PRMT R69, R48, 0x7632, R69 ;  /* 0x0000763230457816 */ /* 0x020fc80000000045 */
[----:B------:R-:W-:-:S05]  /*2740*/  SHF.L.U32 R69, R69, 0x10, RZ ;  /* 0x0000001045457819 */ /* 0x000fca00000006ff */
[----:B------:R-:W-:-:S04]  /*2750*/  FMUL.FTZ R69, R69, UR6 ;  /* 0x0000000645457c20 */ /* 0x000fc80008410000 */
[----:B------:R-:W-:-:S04]  /*2760*/  FMUL.FTZ R69, R104, R69 ;  /* 0x0000004568457220 */ /* 0x000fc80000410000 */
[----:B------:R-:W-:-:S07]  /*2770*/  @P2 FADD.FTZ R69, R33, R69 ;  /* 0x0000004521452221 */ /* 0x000fce0000010000 */
.L_x_10040:
[----:B------:R-:W-:Y:S05]  /*2780*/  BSYNC B1 ;  /* 0x0000000000017941 */ /* 0x000fea0003800000 */
.L_x_10039:
[----:B------:R-:W-:Y:S04]  /*2790*/  BSSY B1, `(.L_x_10041) ;  /* 0x0000006000017945 */ /* 0x000fe80003800000 */
[----:B------:R-:W-:Y:S05]  /*27a0*/  @!P4 BRA `(.L_x_10042) ;  /* 0x000000000010c947 */ /* 0x000fea0003800000 */
[----:B-----5:R-:W-:-:S05]  /*27b0*/  SHF.L.U32 R70, R49, 0x10, RZ ;  /* 0x0000001031467819 */ /* 0x020fca00000006ff */
[----:B------:R-:W-:-:S04]  /*27c0*/  FMUL.FTZ R70, R70, UR6 ;  /* 0x0000000646467c20 */ /* 0x000fc80008410000 */
[----:B------:R-:W-:-:S04]  /*27d0*/  FMUL.FTZ R70, R15, R70 ;  /* 0x000000460f467220 */ /* 0x000fc80000410000 */
[----:B------:R-:W-:-:S07]  /*27e0*/  @P2 FADD.FTZ R70, R34, R70 ;  /* 0x0000004622462221 */ /* 0x000fce0000010000 */
.L_x_10042:
[----:B------:R-:W-:Y:S05]  /*27f0*/  BSYNC B1 ;  /* 0x0000000000017941 */ /* 0x000fea0003800000 */
.L_x_10041:
[----:B------:R-:W-:Y:S04]  /*2800*/  BSSY B1, `(.L_x_10043) ;  /* 0x0000007000017945 */ /* 0x000fe80003800000 */
[----:B------:R-:W-:Y:S05]  /*2810*/  @!P4 BRA `(.L_x_10044) ;  /* 0x000000000014c947 */ /* 0x000fea0003800000 */
[----:B-----5:R-:W-:-:S04]  /*2820*/  PRMT R71, R49, 0x7632, R71 ;  /* 0x0000763231477816 */ /* 0x020fc80000000047 */
[----:B------:R-:W-:-:S05]  /*2830*/  SHF.L.U32 R71, R71, 0x10, RZ ;  /* 0x0000001047477819 */ /* 0x000fca00000006ff */
[----:B------:R-:W-:-:S04]  /*2840*/  FMUL.FTZ R76, R71, UR6 ;  /* 0x00000006474c7c20 */ /* 0x000fc80008410000 */
[----:B------:R-:W-:-:S04]  /*2850*/  FMUL.FTZ R71, R105, R76 ;  /* 0x0000004c69477220 */ /* 0x000fc80000410000 */
[----:B------:R-:W-:-:S07]  /*2860*/  @P2 FADD.FTZ R71, R35, R71 ;  /* 0x0000004723472221 */ /* 0x000fce0000010000 */
.L_x_10044:
[----:B------:R-:W-:Y:S05]  /*2870*/  BSYNC B1 ;  /* 0x0000000000017941 */ /* 0x000fea0003800000 */
.L_x_10043:
[----:B------:R-:W-:Y:S04]  /*2880*/  BSSY B1, `(.L_x_10045) ;  /* 0x0000006000017945 */ /* 0x000fe80003800000 */
[----:B------:R-:W-:Y:S05]  /*2890*/  @!P4 BRA `(.L_x_10046) ;  /* 0x000000000010c947 */ /* 0x000fea0003800000 */
[----:B-----5:R-:W-:-:S05]  /*28a0*/  SHF.L.U32 R72, R50, 0x10, RZ ;  /* 0x0000001032487819 */ /* 0x020fca00000006ff */
[----:B------:R-:W-:-:S04]  /*28b0*/  FMUL.FTZ R77, R72, UR6 ;  /* 0x00000006484d7c20 */ /* 0x000fc80008410000 */
[----:B------:R-:W-:-:S04]  /*28c0*/  FMUL.FTZ R72, R14, R77 ;  /* 0x0000004d0e487220 */ /* 0x000fc80000410000 */
[----:B------:R-:W-:-:S07]  /*28d0*/  @P2 FADD.FTZ R72, R40, R72 ;  /* 0x0000004828482221 */ /* 0x000fce0000010000 */
.L_x_10046:
[----:B------:R-:W-:Y:S05]  /*28e0*/  BSYNC B1 ;  /* 0x0000000000017941 */ /* 0x000fea0003800000 */
.L_x_10045:
[----:B------:R-:W-:Y:S04]  /*28f0*/  BSSY B1, `(.L_x_10047) ;  /* 0x0000007000017945 */ /* 0x000fe80003800000 */
[----:B------:R-:W-:Y:S05]  /*2900*/  @!P4 BRA `(.L_x_10048) ;  /* 0x000000000014c947 */ /* 0x000fea0003800000 */
[----:B-----5:R-:W-:-:S04]  /*2910*/  PRMT R73, R50, 0x7632, R73 ;  /* 0x0000763232497816 */ /* 0x020fc80000000049 */
[----:B------:R-:W-:-:S05]  /*2920*/  SHF.L.U32 R73, R73, 0x10, RZ ;  /* 0x0000001049497819 */ /* 0x000fca00000006ff */
[----:B------:R-:W-:-:S04]  /*2930*/  FMUL.FTZ R73, R73, UR6 ;  /* 0x0000000649497c20 */ /* 0x000fc80008410000 */
[----:B------:R-:W-:-:S04]  /*2940*/  FMUL.FTZ R73, R106, R73 ;  /* 0x000000496a497220 */ /* 0x000fc80000410000 */
[----:B------:R-:W-:-:S07]  /*2950*/  @P2 FADD.FTZ R73, R41, R73 ;  /* 0x0000004929492221 */ /* 0x000fce0000010000 */
.L_x_10048:
[----:B------:R-:W-:Y:S05]  /*2960*/  BSYNC B1 ;  /* 0x0000000000017941 */ /* 0x000fea0003800000 */
.L_x_10047:
[----:B------:R-:W-:Y:S04]  /*2970*/  BSSY B1, `(.L_x_10049) ;  /* 0x0000006000017945 */ /* 0x000fe80003800000 */
[----:B------:R-:W-:Y:S05]  /*2980*/  @!P4 BRA `(.L_x_10050) ;  /* 0x000000000010c947 */ /* 0x000fea0003800000 */
[----:B-----5:R-:W-:-:S05]  /*2990*/  SHF.L.U32 R74, R51, 0x10, RZ ;  /* 0x00000010334a7819 */ /* 0x020fca00000006ff */
[----:B------:R-:W-:-:S04]  /*29a0*/  FMUL.FTZ R74, R74, UR6 ;  /* 0x000000064a4a7c20 */ /* 0x000fc80008410000 */
[----:B------:R-:W-:-:S04]  /*29b0*/  FMUL.FTZ R74, R13, R74 ;  /* 0x0000004a0d4a7220 */ /* 0x000fc80000410000 */
[----:B------:R-:W-:-:S07]  /*29c0*/  @P2 FADD.FTZ R74, R42, R74 ;  /* 0x0000004a2a4a2221 */ /* 0x000fce0000010000 */
.L_x_10050:
[----:B------:R-:W-:Y:S05]  /*29d0*/  BSYNC B1 ;  /* 0x0000000000017941 */ /* 0x000fea0003800000 */
.L_x_10049:
[----:B------:R-:W-:Y:S04]  /*29e0*/  BSSY B1, `(.L_x_10051) ;  /* 0x0000007000017945 */ /* 0x000fe80003800000 */
[----:B------:R-:W-:Y:S05]  /*29f0*/  @!P4 BRA `(.L_x_10052) ;  /* 0x000000000014c947 */ /* 0x000fea0003800000 */
[----:B-----5:R-:W-:-:S05]  /*2a00*/  PRMT R75, R51, 0x7632, R75 ;  /* 0x00007632334b7816 */ /* 0x020fca000000004b */
[----:B------:R-:W-:-:S04]  /*2a10*/  IMAD.U32 R75, R75, 0x10000, RZ ;  /* 0x000100004b4b7824 */ /* 0x000fc800078e00ff */
[----:B------:R-:W-:-:S04]  /*2a20*/  FMUL.FTZ R76, R75, UR6 ;  /* 0x000000064b4c7c20 */ /* 0x000fc80008410000 */
[----:B------:R-:W-:-:S04]  /*2a30*/  FMUL.FTZ R75, R107, R76 ;  /* 0x0000004c6b4b7220 */ /* 0x000fc80000410000 */
[----:B------:R-:W-:-:S07]  /*2a40*/  @P2 FADD.FTZ R75, R43, R75 ;  /* 0x0000004b2b4b2221 */ /* 0x000fce0000010000 */
.L_x_10052:
[----:B------:R-:W-:Y:S05]  /*2a50*/  BSYNC B1 ;  /* 0x0000000000017941 */ /* 0x000fea0003800000 */
.L_x_10051:
[----:B------:R3:W-:Y:S04]  /*2a60*/  STG.E.128 desc[UR4][R156.64], R68 ;  /* 0x000000449c007986 */ /* 0x0007e8000c101d04 */
[----:B------:R3:W-:Y:S02]  /*2a70*/  STG.E.128 desc[UR4][R156.64+0x10], R72 ;  /* 0x000010489c007986 */ /* 0x0007e4000c101d04 */
.L_x_10036:
[----:B------:R-:W-:Y:S05]  /*2a80*/  BSYNC B0 ;  /* 0x0000000000007941 */ /* 0x000fea0003800000 */
.L_x_10035:
[----:B012---:R-:W-:Y:S01]  /*2a90*/  FADD.FTZ R76, RZ, R36 ;  /* 0x00000024ff4c7221 */ /* 0x007fe20000010000 */
        /* <DEDUP_REMOVED lines=124> */
.L_x_10074:
        /* <DEDUP_REMOVED lines=22> */
[----:B------:R-:W-:Y:S01]  /*33c0*/  IMAD R152, R152, R153, RZ ;  /* 0x0000009998987224 */ /* 0x000fe200078e02ff */
[----:B------:R-:W-:-:S04]  /*33d0*/  FSEL R153, R155, RZ, P2 ;  /* 0x000000ff9b997208 */ /* 0x000fc80001000000 */
[----:B-1----:R-:W-:-:S04]  /*33e0*/  SHF.R.S32.HI R77, RZ, 0x1f, R152 ;  /* 0x0000001fff4d7819 */ /* 0x002fc80000011498 */
[----:B------:R-:W-:-:S04]  /*33f0*/  LEA.HI R77, R77, R152, RZ, 0x3 ;  /* 0x000000984d4d7211 */ /* 0x000fc800078f18ff */
[----:B------:R-:W-:Y:S01]  /*3400*/  LEA.HI.SX32 R152, R77, R30, 0x1d ;  /* 0x0000001e4d987211 */ /* 0x000fe200078feaff */
[----:B------:R-:W-:Y:S06]  /*3410*/  @!P0 BRA `(.L_x_10057) ;  /* 0x0000000000808947 */ /* 0x000fec0003800000 */
[--C-:B------:R-:W-:Y:S01]  /*3420*/  FADD.FTZ R78, R37, -R153.reuse ;  /* 0x80000099254e7221 */ /* 0x100fe20000010000 */
[----:B------:R-:W1:Y:S01]  /*3430*/  LDC.64 R154, c[0x0][0x2b8] ;  /* 0x0000ae00ff9a7b82 */ /* 0x000e620000000a00 */
[--C-:B------:R-:W-:Y:S01]  /*3440*/  FADD.FTZ R76, R36, -R153.reuse ;  /* 0x80000099244c7221 */ /* 0x100fe20000010000 */
[--C-:B0-----:R-:W-:Y:S01]  /*3450*/  FADD.FTZ R158, R44, -R153.reuse ;  /* 0x800000992c9e7221 */ /* 0x101fe20000010000 */
        /* <DEDUP_REMOVED lines=28> */
.L_x_10057:
[----:B------:R-:W-:Y:S05]  /*3620*/  BSYNC B1 ;  /* 0x0000000000017941 */ /* 0x000fea0003800000 */
.L_x_10056:
[----:B------:R-:W-:Y:S01]  /*3630*/  ISETP.NE.AND P2, PT, R80, RZ, PT ;  /* 0x000000ff5000720c */ /* 0x000fe20003f45270 */
[----:B------:R-:W-:-:S12]  /*3640*/  BSSY B1, `(.L_x_10058) ;  /* 0x0000022000017945 */ /* 0x000fd80003800000 */
[----:B------:R-:W-:Y:S05]  /*3650*/  @!P2 BRA `(.L_x_10059) ;  /* 0x000000000080a947 */ /* 0x000fea0003800000 */
[--C-:B-1----:R-:W-:Y:S01]  /*3660*/  FADD.FTZ R78, R53, -R153.reuse ;  /* 0x80000099354e7221 */ /* 0x102fe20000010000 */
        /* <DEDUP_REMOVED lines=31> */
.L_x_10059:
[----:B------:R-:W-:Y:S05]  /*3860*/  BSYNC B1 ;  /* 0x0000000000017941 */ /* 0x000fea0003800000 */
.L_x_10058:
[----:B------:R-:W-:Y:S01]  /*3870*/  ISETP.NE.AND P2, PT, R81, RZ, PT ;  /* 0x000000ff5100720c */ /* 0x000fe20003f45270 */
[----:B------:R-:W-:-:S12]  /*3880*/  BSSY B1, `(.L_x_10060) ;  /* 0x0000022000017945 */ /* 0x000fd80003800000 */
[----:B------:R-:W-:Y:S05]  /*3890*/  @!P2 BRA `(.L_x_10061) ;  /* 0x000000000080a947 */ /* 0x000fea0003800000 */
[--C-:B-12---:R-:W-:Y:S01]  /*38a0*/  FADD.FTZ R78, R61, -R153.reuse ;  /* 0x800000993d4e7221 */ /* 0x106fe20000010000 */
        /* <DEDUP_REMOVED lines=31> */
.L_x_10061:
[----:B------:R-:W-:Y:S05]  /*3aa0*/  BSYNC B1 ;  /* 0x0000000000017941 */ /* 0x000fea0003800000 */
.L_x_10060:
[----:B------:R-:W-:Y:S05]  /*3ab0*/  @!P1 BRA `(.L_x_10055) ;  /* 0x00000000007c9947 */ /* 0x000fea0003800000 */
[--C-:B-123--:R-:W-:Y:S01]  /*3ac0*/  FADD.FTZ R154, R74, -R153.reuse ;  /* 0x800000994a9a7221 */ /* 0x10efe20000010000 */
        /* <DEDUP_REMOVED lines=30> */
.L_x_10055:
[----:B------:R-:W-:Y:S05]  /*3cb0*/  BSYNC B0 ;  /* 0x0000000000007941 */ /* 0x000fea0003800000 */
.L_x_10054:
[----:B-1234-:R-:W1:Y:S02]  /*3cc0*/  LDC.64 R76, c[0x0][0x210] ;  /* 0x00008400ff4c7b82 */ /* 0x01ee640000000a00 */
[----:B-1----:R-:W-:-:S04]  /*3cd0*/  LEA R150, R76, R150, 0x2 ;  /* 0x000000964c967211 */ /* 0x002fc800078e10ff */
[----:B------:R-:W-:-:S13]  /*3ce0*/  ISETP.GE.AND P2, PT, R150, R77, PT ;  /* 0x0000004d9600720c */ /* 0x000fda0003f46270 */
[----:B------:R-:W-:Y:S05]  /*3cf0*/  @!P2 BRA `(.L_x_10062) ;  /* 0xffffffd00094a947 */ /* 0x000fea000383ffff */
[----:B------:R-:W-:Y:S05]  /*3d00*/  EXIT ;  /* 0x000000000000794d */ /* 0x000fea0003800000 */
.L_x_10053:
[----:B------:R-:W-:Y:S01]  /*3d10*/  HFMA2.MMA R161, -RZ, RZ, 0, 5.9604644775390625e-08 ;  /* 0x00000001ffa17435 */ /* 0x000fe200000001ff */
[----:B------:R-:W-:Y:S01]  /*3d20*/  BSSY B0, `(.L_x_10063) ;  /* 0x0000007000007945 */ /* 0x000fe20003800000 */
[----:B------:R-:W-:Y:S01]  /*3d30*/  MOV R162, R77 ;  /* 0x0000004d00a27202 */ /* 0x000fe20000000f00 */
[----:B------:R-:W-:Y:S01]  /*3d40*/  IMAD.MOV.U32 R164, RZ, RZ, 0x1f ;  /* 0x0000001fffa47424 */ /* 0x000fe200078e00ff */
[----:B------:R-:W-:-:S07]  /*3d50*/  MOV R159, 0xffffffff ;  /* 0xffffffff009f7802 */ /* 0x000fce0000000f00 */
[----:B---3-5:R-:W-:Y:S05]  /*3d60*/  WARPSYNC.COLLECTIVE R159, `(.L_x_10064) ;  /* 0x000000009f087348 */ /* 0x028fea0003c00000 */
[----:B------:R0:W1:Y:S02]  /*3d70*/  SHFL.BFLY P6, R160, R162, R161, R164 ;  /* 0x0c0000a1a2a07389 */ /* 0x00006400000c00a4 */
[----:B01-3-5:R-:W-:Y:S01]  /*3d80*/  ENDCOLLECTIVE ;  /* 0x000000000000791b */ /* 0x02bfe20003800000 */
.L_x_10064:
[----:B------:R-:W-:Y:S05]  /*3d90*/  BSYNC B0 ;  /* 0x0000000000007941 */ /* 0x000fea0003800000 */
.L_x_10063:
        /* <DEDUP_REMOVED lines=10> */
.L_x_10065:
[----:B------:R-:W-:Y:S01]  /*3e40*/  HFMA2.MMA R161, -RZ, RZ, 0, 2.384185791015625e-07 ;  /* 0x00000004ffa17435 */ /* 0x000fe200000001ff */
[----:B------:R-:W-:-:S05]  /*3e50*/  MOV R76, R160 ;  /* 0x000000a0004c7202 */ /* 0x000fca0000000f00 */
[----:B------:R-:W-:-:S04]  /*3e60*/  FADD.FTZ R151, R79, R76 ;  /* 0x0000004c4f977221 */ /* 0x000fc80000010000 */
[----:B------:R-:W-:-:S07]  /*3e70*/  IMAD.MOV.U32 R162, RZ, RZ, R151 ;  /* 0x000000ffffa27224 */ /* 0x000fce00078e0097 */
[----:B------:R-:W-:Y:S05]  /*3e80*/  WARPSYNC.COLLECTIVE R159, `(.L_x_10066) ;  /* 0x000000009f087348 */ /* 0x000fea0003c00000 */
[----:B------:R0:W1:Y:S02]  /*3e90*/  SHFL.BFLY P6, R160, R162, R161, R164 ;  /* 0x0c0000a1a2a07389 */ /* 0x00006400000c00a4 */
[----:B01----:R-:W-:Y:S01]  /*3ea0*/  ENDCOLLECTIVE ;  /* 0x000000000000791b */ /* 0x003fe20003800000 */
.L_x_10066:
[----:B------:R-:W-:Y:S01]  /*3eb0*/  HFMA2.MMA R161, -RZ, RZ, 0, 4.76837158203125e-07 ;  /* 0x00000008ffa17435 */ /* 0x000fe200000001ff */
[----:B------:R-:W-:-:S05]  /*3ec0*/  MOV R76, R160 ;  /* 0x000000a0004c7202 */ /* 0x000fca0000000f00 */
[----:B------:R-:W-:-:S05]  /*3ed0*/  FADD.FTZ R156, R151, R76 ;  /* 0x0000004c979c7221 */ /* 0x000fca0000010000 */
[----:B------:R-:W-:-:S07]  /*3ee0*/  MOV R162, R156 ;  /* 0x0000009c00a27202 */ /* 0x000fce0000000f00 */
[----:B------:R-:W-:Y:S05]  /*3ef0*/  WARPSYNC.COLLECTIVE R159, `(.L_x_10067) ;  /* 0x000000009f087348 */ /* 0x000fea0003c00000 */
[----:B------:R0:W1:Y:S02]  /*3f00*/  SHFL.BFLY P6, R160, R162, R161, R164 ;  /* 0x0c0000a1a2a07389 */ /* 0x00006400000c00a4 */
[----:B01----:R-:W-:Y:S01]  /*3f10*/  ENDCOLLECTIVE ;  /* 0x000000000000791b */ /* 0x003fe20003800000 */
.L_x_10067:
[----:B------:R-:W-:Y:S01]  /*3f20*/  HFMA2.MMA R161, -RZ, RZ, 0, 9.5367431640625e-07 ;  /* 0x00000010ffa17435 */ /* 0x000fe200000001ff */
[----:B------:R-:W-:-:S05]  /*3f30*/  MOV R155, R160 ;  /* 0x000000a0009b7202 */ /* 0x000fca0000000f00 */
[----:B------:R-:W-:-:S05]  /*3f40*/  FADD.FTZ R157, R156, R155 ;  /* 0x0000009b9c9d7221 */ /* 0x000fca0000010000 */
[----:B------:R-:W-:-:S07]  /*3f50*/  MOV R162, R157 ;  /* 0x0000009d00a27202 */ /* 0x000fce0000000f00 */
[----:B------:R-:W-:Y:S05]  /*3f60*/  WARPSYNC.COLLECTIVE R159, `(.L_x_10068) ;  /* 0x000000009f087348 */ /* 0x000fea0003c00000 */
[----:B------:R0:W1:Y:S02]  /*3f70*/  SHFL.BFLY P6, R160, R162, R161, R164 ;  /* 0x0c0000a1a2a07389 */ /* 0x00006400000c00a4 */
[----:B01----:R-:W-:Y:S01]  /*3f80*/  ENDCOLLECTIVE ;  /* 0x000000000000791b */ /* 0x003fe20003800000 */
.L_x_10068:
        /* <DEDUP_REMOVED lines=73> */
.L_x_10069:
[----:B------:R-:W-:Y:S01]  /*4420*/  HFMA2.MMA R161, -RZ, RZ, 0, 1.1920928955078125e-07 ;  /* 0x00000002ffa17435 */ /* 0x000fe200000001ff */
[----:B------:R-:W-:-:S05]  /*4430*/  MOV R77, R160 ;  /* 0x000000a0004d7202 */ /* 0x000fca0000000f00 */
[----:B------:R-:W-:-:S05]  /*4440*/  FADD.FTZ R77, R76, R77 ;  /* 0x0000004d4c4d7221 */ /* 0x000fca0000010000 */
[----:B------:R-:W-:-:S07]  /*4450*/  MOV R162, R77 ;  /* 0x0000004d00a27202 */ /* 0x000fce0000000f00 */
[----:B------:R-:W-:Y:S05]  /*4460*/  WARPSYNC.COLLECTIVE R159, `(.L_x_10070) ;  /* 0x000000009f087348 */ /* 0x000fea0003c00000 */
[----:B------:R0:W1:Y:S02]  /*4470*/  SHFL.BFLY P6, R160, R162, R161, R164 ;  /* 0x0c0000a1a2a07389 */ /* 0x00006400000c00a4 */
[----:B01----:R-:W-:Y:S01]  /*4480*/  ENDCOLLECTIVE ;  /* 0x000000000000791b */ /* 0x003fe20003800000 */
.L_x_10070:
[----:B------:R-:W-:Y:S01]  /*4490*/  IMAD.MOV.U32 R161, RZ, RZ, 0x4 ;  /* 0x00000004ffa17424 */ /* 0x000fe200078e00ff */
[----:B------:R-:W-:-:S05]  /*44a0*/  MOV R156, R160 ;  /* 0x000000a0009c7202 */ /* 0x000fca0000000f00 */
[----:B------:R-:W-:-:S05]  /*44b0*/  FADD.FTZ R156, R77, R156 ;  /* 0x0000009c4d9c7221 */ /* 0x000fca0000010000 */
[----:B------:R-:W-:-:S07]  /*44c0*/  MOV R162, R156 ;  /* 0x0000009c00a27202 */ /* 0x000fce0000000f00 */
[----:B------:R-:W-:Y:S05]  /*44d0*/  WARPSYNC.COLLECTIVE R159, `(.L_x_10071) ;  /* 0x000000009f087348 */ /* 0x000fea0003c00000 */
[----:B------:R0:W1:Y:S02]  /*44e0*/  SHFL.BFLY P6, R160, R162, R161, R164 ;  /* 0x0c0000a1a2a07389 */ /* 0x00006400000c00a4 */
[----:B01----:R-:W-:Y:S01]  /*44f0*/  ENDCOLLECTIVE ;  /* 0x000000000000791b */ /* 0x003fe20003800000 */
.L_x_10071:
[----:B------:R-:W-:Y:S01]  /*4500*/  HFMA2.MMA R161, -RZ, RZ, 0, 4.76837158203125e-07 ;  /* 0x00000008ffa17435 */ /* 0x000fe200000001ff */
[----:B------:R-:W-:-:S05]  /*4510*/  MOV R79, R160 ;  /* 0x000000a0004f7202 */ /* 0x000fca0000000f00 */
[----:B------:R-:W-:-:S05]  /*4520*/  FADD.FTZ R79, R156, R79 ;  /* 0x0000004f9c4f7221 */ /* 0x000fca0000010000 */
[----:B------:R-:W-:-:S07]  /*4530*/  MOV R162, R79 ;  /* 0x0000004f00a27202 */ /* 0x000fce0000000f00 */
[----:B------:R-:W-:Y:S05]  /*4540*/  WARPSYNC.COLLECTIVE R159, `(.L_x_10072) ;  /* 0x000000009f087348 */ /* 0x000fea0003c00000 */
[----:B------:R0:W1:Y:S02]  /*4550*/  SHFL.BFLY P6, R160, R162, R161, R164 ;  /* 0x0c0000a1a2a07389 */ /* 0x00006400000c00a4 */
[----:B01----:R-:W-:Y:S01]  /*4560*/  ENDCOLLECTIVE ;  /* 0x000000000000791b */ /* 0x003fe20003800000 */
.L_x_10072:
[----:B------:R-:W-:Y:S01]  /*4570*/  HFMA2.MMA R161, -RZ, RZ, 0, 9.5367431640625e-07 ;  /* 0x00000010ffa17435 */ /* 0x000fe200000001ff */
[----:B------:R-:W-:-:S05]  /*4580*/  MOV R158, R160 ;  /* 0x000000a0009e7202 */ /* 0x000fca0000000f00 */
[----:B------:R-:W-:-:S05]  /*4590*/  FADD.FTZ R158, R79, R158 ;  /* 0x0000009e4f9e7221 */ /* 0x000fca0000010000 */
[----:B------:R-:W-:-:S07]  /*45a0*/  MOV R162, R158 ;  /* 0x0000009e00a27202 */ /* 0x000fce0000000f00 */
[----:B------:R-:W-:Y:S05]  /*45b0*/  WARPSYNC.COLLECTIVE R159, `(.L_x_10073) ;  /* 0x000000009f087348 */ /* 0x000fea0003c00000 */
[----:B------:R0:W1:Y:S02]  /*45c0*/  SHFL.BFLY P6, R160, R162, R161, R164 ;  /* 0x0c0000a1a2a07389 */ /* 0x00006400000c00a4 */
[----:B01----:R-:W-:Y:S01]  /*45d0*/  ENDCOLLECTIVE ;  /* 0x000000000000791b */ /* 0x003fe20003800000 */
.L_x_10073:
[----:B------:R-:W-:Y:S01]  /*45e0*/  MOV R151, R160 ;  /* 0x000000a000977202 */ /* 0x000fe20000000f00 */
[----:B------:R-:W-:Y:S06]  /*45f0*/  BRA `(.L_x_10074) ;  /* 0xffffffec00187947 */ /* 0x000fec000383ffff */
.L_x_10075:
        /* <DEDUP_REMOVED lines=16> */
.L_x_30468:


//--------------------- .text._ZN10layer_norm13ln_fwd_kernelINS_13Kernel_traitsI13__nv_bfloat16S2_fS2_fjLj1024ELj1ELj4ELj1ELj16ENS_18Kernel_traits_baseILj1024ES2_S2_fS2_fjLj128EEEEELb0ELb1ELb1ELb1EEEvNS_9FwdParamsE --------------------------
	.section	.text._ZN10layer_norm13ln_fwd_kernelINS_13Kernel_traitsI13__nv_bfloat16S2_fS2_fjLj1024ELj1ELj4ELj1ELj16ENS_18Kernel_traits_baseILj1024ES2_S2_fS2_fjLj128EEEEELb0ELb1ELb1ELb1EEEvNS_9FwdParamsE,"ax",@progbits
	.align	128
        .global         _ZN10layer_norm13ln_fwd_kernelINS_13Kernel_traitsI13__nv_bfloat16S2_fS2_fjLj1024ELj1ELj4ELj1ELj16ENS_18Kernel_traits_baseILj1024ES2_S2_fS2_fjLj128EEEEELb0ELb1ELb1ELb1EEEvNS_9FwdParamsE
        .type           _ZN10layer_norm13ln_fwd_kernelINS_13Kernel_traitsI13__nv_bfloat16S2_fS2_fjLj1024ELj1ELj4ELj1ELj16ENS_18Kernel_traits_baseILj1024ES2_S2_fS2_fjLj128EEEEELb0ELb1ELb1ELb1EEEvNS_9FwdParamsE,@function
        .size           _ZN10layer_norm13ln_fwd_kernelINS_13Kernel_traitsI13__nv_bfloat16S2_fS2_fjLj1024ELj1ELj4ELj1ELj16ENS_18Kernel_traits_baseILj1024ES2_S2_fS2_fjLj128EEEEELb0ELb1ELb1ELb1EEEvNS_9FwdParamsE,(.L_x_30469 - _ZN10layer_norm13ln_fwd_kernelINS_13Kernel_traitsI13__nv_bfloat16S2_fS2_fjLj1024ELj1ELj4ELj1ELj16ENS_18Kernel_traits_baseILj1024ES2_S2_fS2_fjLj128EEEEELb0ELb1ELb1ELb1EEEvNS_9FwdParamsE)
        .other          _ZN10layer_norm13ln_fwd_kernelINS_13Kernel_traitsI13__nv_bfloat16S2_fS2_fjLj1024ELj1ELj4ELj1ELj16ENS_18Kernel_traits_baseILj1024ES2_S2_fS2_fjLj128EEEEELb0ELb1ELb1ELb1EEEvNS_9FwdParamsE,@"STO_CUDA_ENTRY STV_DEFAULT"
_ZN10layer_norm13ln_fwd_kernelINS_13Kernel_traitsI13__nv_bfloat16S2_fS2_fjLj1024ELj1ELj4ELj1ELj16ENS_18Kernel_traits_baseILj1024ES2_S2_fS2_fjLj128EEEEELb0ELb1ELb1ELb1EEEvNS_9FwdParamsE:
.text._ZN10layer_norm13ln_fwd_kernelINS_13Kernel_traitsI13__nv_bfloat16S2_fS2_fjLj1024ELj1ELj4ELj1ELj16ENS_18Kernel_traits_baseILj1024ES2_S2_fS2_fjLj128EEEEELb0ELb1ELb1ELb1EEEvNS_9FwdParamsE:
        /* <DEDUP_REMOVED lines=47> */
[C---:B------:R-:W-:Y:S02]  /*02f0*/  PRMT R108, R22.reuse, 0x7632, R108 ;  /* 0x00007632166c7816 */ /* 0x040fe4000000006c */
[----:B------:R-:W-:Y:S02]  /*0300*/  SHF.L.U32 R26, R22, 0x10, RZ ;  /* 0x00000010161a7819 */ /* 0x000fe400000006ff */
[----:B------:R-:W-:-:S02]  /*0310*/  PRMT R109, R23, 0x7632, R109 ;  /* 0x00007632176d7816 */ /* 0x000fc4000000006d */
[----:B0-----:R-:W-:Y:S02]  /*0320*/  SHF.L.U32 R25, R23, 0x10, RZ ;  /* 0x0000001017197819 */ /* 0x001fe400000006ff */
[C---:B------:R-:W-:Y:S02]  /*0330*/  PRMT R94, R28.reuse, 0x7632, R94 ;  /* 0x000076321c5e7816 */ /* 0x040fe4000000005e */
[----:B------:R-:W-:Y:S02]  /*0340*/  SHF.L.U32 R81, R28, 0x10, RZ ;  /* 0x000000101c517819 */ /* 0x000fe400000006ff */
        /* <DEDUP_REMOVED lines=41> */
[----:B------:R-:W-:Y:S01]  /*05e0*/  ULDC UR6, c[0x0][0x29c] ;  /* 0x0000a70000067ab9 */ /* 0x000fe20000000800 */
[----:B--2---:R-:W-:Y:S02]  /*05f0*/  PRMT R114, R12, 0x7632, R114 ;  /* 0x000076320c727816 */ /* 0x004fe40000000072 */
[----:B------:R-:W-:Y:S02]  /*0600*/  PRMT R115, R13, 0x7632, R115 ;  /* 0x000076320d737816 */ /* 0x000fe40000000073 */
[----:B------:R-:W-:Y:S02]  /*0610*/  PRMT R116, R14, 0x7632, R116 ;  /* 0x000076320e747816 */ /* 0x000fe40000000074 */
[----:B------:R-:W-:-:S02]  /*0620*/  PRMT R117, R15, 0x7632, R117 ;  /* 0x000076320f757816 */ /* 0x000fc40000000075 */
[----:B---3--:R-:W-:Y:S02]  /*0630*/  PRMT R118, R8, 0x7632, R118 ;  /* 0x0000763208767816 */ /* 0x008fe40000000076 */
[----:B------:R-:W-:Y:S02]  /*0640*/  PRMT R119, R9, 0x7632, R119 ;  /* 0x0000763209777816 */ /* 0x000fe40000000077 */
[----:B------:R-:W-:Y:S02]  /*0650*/  PRMT R120, R10, 0x7632, R120 ;  /* 0x000076320a787816 */ /* 0x000fe40000000078 */
[----:B------:R-:W-:Y:S02]  /*0660*/  PRMT R121, R11, 0x7632, R121 ;  /* 0x000076320b797816 */ /* 0x000fe40000000079 */
[----:B----4-:R-:W-:Y:S02]  /*0670*/  PRMT R122, R4, 0x7632, R122 ;  /* 0x00007632047a7816 */ /* 0x010fe4000000007a */
        /* <DEDUP_REMOVED lines=87> */
.L_x_10143:
        /* <DEDUP_REMOVED lines=62> */
[----:B------:R-:W-:-:S04]  /*0fd0*/  FMUL.FTZ R48, R20, R55 ;  /* 0x0000003714307220 */ /* 0x000fc80000410000 */
[----:B------:R-:W-:-:S07]  /*0fe0*/  @P0 FADD.FTZ R48, R32, R48 ;  /* 0x0000003020300221 */ /* 0x000fce0000010000 */
.L_x_10077:
[----:B------:R-:W-:Y:S05]  /*0ff0*/  BSYNC B0 ;  /* 0x0000000000007941 */ /* 0x000fea0003800000 */
.L_x_10076:
[----:B------:R-:W-:Y:S04]  /*1000*/  BSSY B0, `(.L_x_10078) ;  /* 0x0000007000007945 */ /* 0x000fe80003800000 */
[----:B------:R-:W-:Y:S05]  /*1010*/  @!P6 BRA `(.L_x_10079) ;  /* 0x000000000014e947 */ /* 0x000fea0003800000 */
[----:B-----5:R-:W-:-:S04]  /*1020*/  PRMT R49, R40, 0x7632, R49 ;  /* 0x0000763228317816 */ /* 0x020fc80000000031 */
[----:B------:R-:W-:-:S05]  /*1030*/  SHF.L.U32 R49, R49, 0x10, RZ ;  /* 0x0000001031317819 */ /* 0x000fca00000006ff */
[----:B------:R-:W-:-:S04]  /*1040*/  FMUL.FTZ R49, R49, UR6 ;  /* 0x0000000631317c20 */ /* 0x000fc80008410000 */
[----:B------:R-:W-:-:S04]  /*1050*/  FMUL.FTZ R49, R114, R49 ;  /* 0x0000003172317220 */ /* 0x000fc80000410000 */
[----:B------:R-:W-:-:S07]  /*1060*/  @P0 FADD.FTZ R49, R33, R49 ;  /* 0x0000003121310221 */ /* 0x000fce0000010000 */
.L_x_10079:
[----:B------:R-:W-:Y:S05]  /*1070*/  BSYNC B0 ;  /* 0x0000000000007941 */ /* 0x000fea0003800000 */
.L_x_10078:
[----:B------:R-:W-:Y:S04]  /*1080*/  BSSY B0, `(.L_x_10080) ;  /* 0x0000006000007945 */ /* 0x000fe80003800000 */
[----:B------:R-:W-:Y:S05]  /*1090*/  @!P6 BRA `(.L_x_10081) ;  /* 0x000000000010e947 */ /* 0x000fea0003800000 */
[----:B-----5:R-:W-:-:S05]  /*10a0*/  SHF.L.U32 R50, R41, 0x10, RZ ;  /* 0x0000001029327819 */ /* 0x020fca00000006ff */
[----:B------:R-:W-:-:S04]  /*10b0*/  FMUL.FTZ R50, R50, UR6 ;  /* 0x0000000632327c20 */ /* 0x000fc80008410000 */
[----:B------:R-:W-:-:S04]  /*10c0*/  FMUL.FTZ R50, R19, R50 ;  /* 0x0000003213327220 */ /* 0x000fc80000410000 */
[----:B------:R-:W-:-:S07]  /*10d0*/  @P0 FADD.FTZ R50, R34, R50 ;  /* 0x0000003222320221 */ /* 0x000fce0000010000 */
.L_x_10081:
[----:B------:R-:W-:Y:S05]  /*10e0*/  BSYNC B0 ;  /* 0x0000000000007941 */ /* 0x000fea0003800000 */
.L_x_10080:
[----:B------:R-:W-:Y:S04]  /*10f0*/  BSSY B0, `(.L_x_10082) ;  /* 0x0000007000007945 */ /* 0x000fe80003800000 */
[----:B------:R-:W-:Y:S05]  /*1100*/  @!P6 BRA `(.L_x_10083) ;  /* 0x000000000014e947 */ /* 0x000fea0003800000 */
[----:B-----5:R-:W-:-:S04]  /*1110*/  PRMT R51, R41, 0x7632, R51 ;  /* 0x0000763229337816 */ /* 0x020fc80000000033 */
[----:B------:R-:W-:-:S05]  /*1120*/  SHF.L.U32 R51, R51, 0x10, RZ ;  /* 0x0000001033337819 */ /* 0x000fca00000006ff */
[----:B------:R-:W-:-:S04]  /*1130*/  FMUL.FTZ R54, R51, UR6 ;  /* 0x0000000633367c20 */ /* 0x000fc80008410000 */
[----:B------:R-:W-:-:S04]  /*1140*/  FMUL.FTZ R51, R115, R54 ;  /* 0x0000003673337220 */ /* 0x000fc80000410000 */
[----:B------:R-:W-:-:S07]  /*1150*/  @P0 FADD.FTZ R51, R35, R51 ;  /* 0x0000003323330221 */ /* 0x000fce0000010000 */
.L_x_10083:
[----:B------:R-:W-:Y:S05]  /*1160*/  BSYNC B0 ;  /* 0x0000000000007941 */ /* 0x000fea0003800000 */
.L_x_10082:
[----:B------:R-:W-:Y:S04]  /*1170*/  BSSY B0, `(.L_x_10084) ;  /* 0x0000006000007945 */ /* 0x000fe80003800000 */
[----:B------:R-:W-:Y:S05]  /*1180*/  @!P6 BRA `(.L_x_10085) ;  /* 0x000000000010e947 */ /* 0x000fea0003800000 */
[----:B-----5:R-:W-:-:S05]  /*1190*/  SHF.L.U32 R44, R42, 0x10, RZ ;  /* 0x000000102a2c7819 */ /* 0x020fca00000006ff */
[----:B------:R-:W-:-:S04]  /*11a0*/  FMUL.FTZ R55, R44, UR6 ;  /* 0x000000062c377c20 */ /* 0x000fc80008410000 */
[----:B------:R-:W-:-:S04]  /*11b0*/  FMUL.FTZ R44, R18, R55 ;  /* 0x00000037122c7220 */ /* 0x000fc80000410000 */
[----:B------:R-:W-:-:S07]  /*11c0*/  @P0 FADD.FTZ R44, R36, R44 ;  /* 0x0000002c242c0221 */ /* 0x000fce0000010000 */
.L_x_10085:
[----:B------:R-:W-:Y:S05]  /*11d0*/  BSYNC B0 ;  /* 0x0000000000007941 */ /* 0x000fea0003800000 */
.L_x_10084:
[----:B------:R-:W-:Y:S04]  /*11e0*/  BSSY B0, `(.L_x_10086) ;  /* 0x0000007000007945 */ /* 0x000fe80003800000 */
[----:B------:R-:W-:Y:S05]  /*11f0*/  @!P6 BRA `(.L_x_10087) ;  /* 0x000000000014e947 */ /* 0x000fea0003800000 */
[----:B-----5:R-:W-:-:S04]  /*1200*/  PRMT R45, R42, 0x7632, R45 ;  /* 0x000076322a2d7816 */ /* 0x020fc8000000002d */
[----:B------:R-:W-:-:S05]  /*1210*/  SHF.L.U32 R45, R45, 0x10, RZ ;  /* 0x000000102d2d7819 */ /* 0x000fca00000006ff */
[----:B------:R-:W-:-:S04]  /*1220*/  FMUL.FTZ R45, R45, UR6 ;  /* 0x000000062d2d7c20 */ /* 0x000fc80008410000 */
[----:B------:R-:W-:-:S04]  /*1230*/  FMUL.FTZ R45, R116, R45 ;  /* 0x0000002d742d7220 */ /* 0x000fc80000410000 */
[----:B------:R-:W-:-:S07]  /*1240*/  @P0 FADD.FTZ R45, R37, R45 ;  /* 0x0000002d252d0221 */ /* 0x000fce0000010000 */
.L_x_10087:
[----:B------:R-:W-:Y:S05]  /*1250*/  BSYNC B0 ;  /* 0x0000000000007941 */ /* 0x000fea0003800000 */
.L_x_10086:
[----:B------:R-:W-:Y:S04]  /*1260*/  BSSY B0, `(.L_x_10088) ;  /* 0x0000006000007945 */ /* 0x000fe80003800000 */
[----:B------:R-:W-:Y:S05]  /*1270*/  @!P6 BRA `(.L_x_10089) ;  /* 0x000000000010e947 */ /* 0x000fea0003800000 */
[----:B-----5:R-:W-:-:S05]  /*1280*/  SHF.L.U32 R46, R43, 0x10, RZ ;  /* 0x000000102b2e7819 */ /* 0x020fca00000006ff */
[----:B------:R-:W-:-:S04]  /*1290*/  FMUL.FTZ R46, R46, UR6 ;  /* 0x000000062e2e7c20 */ /* 0x000fc80008410000 */
[----:B------:R-:W-:-:S04]  /*12a0*/  FMUL.FTZ R46, R17, R46 ;  /* 0x0000002e112e7220 */ /* 0x000fc80000410000 */
[----:B------:R-:W-:-:S07]  /*12b0*/  @P0 FADD.FTZ R46, R38, R46 ;  /* 0x0000002e262e0221 */ /* 0x000fce0000010000 */
.L_x_10089:
[----:B------:R-:W-:Y:S05]  /*12c0*/  BSYNC B0 ;  /* 0x0000000000007941 */ /* 0x000fea0003800000 */
.L_x_10088:
[----:B------:R-:W-:Y:S04]  /*12d0*/  BSSY B0, `(.L_x_10090) ;  /* 0x0000007000007945 */ /* 0x000fe80003800000 */
[----:B------:R-:W-:Y:S05]  /*12e0*/  @!P6 BRA `(.L_x_10091) ;  /* 0x000000000014e947 */ /* 0x000fea0003800000 */
[----:B-----5:R-:W-:-:S04]  /*12f0*/  PRMT R47, R43, 0x7632, R47 ;  /* 0x000076322b2f7816 */ /* 0x020fc8000000002f */
[----:B------:R-:W-:-:S05]  /*1300*/  SHF.L.U32 R47, R47, 0x10, RZ ;  /* 0x000000102f2f7819 */ /* 0x000fca00000006ff */
[----:B------:R-:W-:-:S04]  /*1310*/  FMUL.FTZ R54, R47, UR6 ;  /* 0x000000062f367c20 */ /* 0x000fc80008410000 */
[----:B------:R-:W-:-:S04]  /*1320*/  FMUL.FTZ R47, R117, R54 ;  /* 0x00000036752f7220 */ /* 0x000fc80000410000 */
[----:B------:R-:W-:-:S07]  /*1330*/  @P0 FADD.FTZ R47, R39, R47 ;  /* 0x0000002f272f0221 */ /* 0x000fce0000010000 */
.L_x_10091:
[----:B------:R-:W-:Y:S05]  /*1340*/  BSYNC B0 ;  /* 0x0000000000007941 */ /* 0x000fea0003800000 */
.L_x_10090:
        /* <DEDUP_REMOVED lines=42> */
.L_x_10093:
[----:B------:R-:W-:Y:S05]  /*15f0*/  BSYNC B0 ;  /* 0x0000000000007941 */ /* 0x000fea0003800000 */
.L_x_10092:
[----:B------:R-:W-:Y:S04]  /*1600*/  BSSY B0, `(.L_x_10094) ;  /* 0x0000007000007945 */ /* 0x000fe80003800000 */
[----:B------:R-:W-:Y:S05]  /*1610*/  @!P6 BRA `(.L_x_10095) ;  /* 0x000000000014e947 */ /* 0x000fea0003800000 */
[----:B-----5:R-:W-:-:S04]  /*1620*/  PRMT R57, R40, 0x7632, R57 ;  /* 0x0000763228397816 */ /* 0x020fc80000000039 */
[----:B------:R-:W-:-:S05]  /*1630*/  SHF.L.U32 R57, R57, 0x10, RZ ;  /* 0x0000001039397819 */ /* 0x000fca00000006ff */
[----:B------:R-:W-:-:S04]  /*1640*/  FMUL.FTZ R57, R57, UR6 ;  /* 0x0000000639397c20 */ /* 0x000fc80008410000 */
[----:B------:R-:W-:-:S04]  /*1650*/  FMUL.FTZ R57, R118, R57 ;  /* 0x0000003976397220 */ /* 0x000fc80000410000 */
[----:B------:R-:W-:-:S07]  /*1660*/  @P0 FADD.FTZ R57, R33, R57 ;  /* 0x0000003921390221 */ /* 0x000fce0000010000 */
.L_x_10095:
[----:B------:R-:W-:Y:S05]  /*1670*/  BSYNC B0 ;  /* 0x0000000000007941 */ /* 0x000fea0003800000 */
.L_x_10094:
[----:B------:R-:W-:Y:S04]  /*1680*/  BSSY B0, `(.L_x_10096) ;  /* 0x0000006000007945 */ /* 0x000fe80003800000 */
[----:B------:R-:W-:Y:S05]  /*1690*/  @!P6 BRA `(.L_x_10097) ;  /* 0x000000000010e947 */ /* 0x000fea0003800000 */
[----:B-----5:R-:W-:-:S05]  /*16a0*/  SHF.L.U32 R58, R41, 0x10, RZ ;  /* 0x00000010293a7819 */ /* 0x020fca00000006ff */
[----:B------:R-:W-:-:S04]  /*16b0*/  FMUL.FTZ R58, R58, UR6 ;  /* 0x000000063a3a7c20 */ /* 0x000fc80008410000 */
[----:B------:R-:W-:-:S04]  /*16c0*/  FMUL.FTZ R58, R15, R58 ;  /* 0x0000003a0f3a7220 */ /* 0x000fc80000410000 */
[----:B------:R-:W-:-:S07]  /*16d0*/  @P0 FADD.FTZ R58, R34, R58 ;  /* 0x0000003a223a0221 */ /* 0x000fce0000010000 */
.L_x_10097:
[----:B------:R-:W-:Y:S05]  /*16e0*/  BSYNC B0 ;  /* 0x0000000000007941 */ /* 0x000fea0003800000 */
.L_x_10096:
[----:B------:R-:W-:Y:S04]  /*16f0*/  BSSY B0, `(.L_x_10098) ;  /* 0x0000007000007945 */ /* 0x000fe80003800000 */
[----:B------:R-:W-:Y:S05]  /*1700*/  @!P6 BRA `(.L_x_10099) ;  /* 0x000000000014e947 */ /* 0x000fea0003800000 */
[----:B-----5:R-:W-:-:S04]  /*1710*/  PRMT R59, R41, 0x7632, R59 ;  /* 0x00007632293b7816 */ /* 0x020fc8000000003b */
[----:B------:R-:W-:-:S05]  /*1720*/  SHF.L.U32 R59, R59, 0x10, RZ ;  /* 0x000000103b3b7819 */ /* 0x000fca00000006ff */
[----:B------:R-:W-:-:S04]  /*1730*/  FMUL.FTZ R64, R59, UR6 ;  /* 0x000000063b407c20 */ /* 0x000fc80008410000 */
[----:B------:R-:W-:-:S04]  /*1740*/  FMUL.FTZ R59, R119, R64 ;  /* 0x00000040773b7220 */ /* 0x000fc80000410000 */
[----:B------:R-:W-:-:S07]  /*1750*/  @P0 FADD.FTZ R59, R35, R59 ;  /* 0x0000003b233b0221 */ /* 0x000fce0000010000 */
.L_x_10099:
[----:B------:R-:W-:Y:S05]  /*1760*/  BSYNC B0 ;  /* 0x0000000000007941 */ /* 0x000fea0003800000 */
.L_x_10098:
[----:B------:R-:W-:Y:S04]  /*1770*/  BSSY B0, `(.L_x_10100) ;  /* 0x0000006000007945 */ /* 0x000fe80003800000 */
[----:B------:R-:W-:Y:S05]  /*1780*/  @!P6 BRA `(.L_x_10101) ;  /* 0x000000000010e947 */ /* 0x000fea0003800000 */
[----:B-----5:R-:W-:-:S05]  /*1790*/  SHF.L.U32 R52, R42, 0x10, RZ ;  /* 0x000000102a347819 */ /* 0x020fca00000006ff */
[----:B------:R-:W-:-:S04]  /*17a0*/  FMUL.FTZ R65, R52, UR6 ;  /* 0x0000000634417c20 */ /* 0x000fc80008410000 */
[----:B------:R-:W-:-:S04]  /*17b0*/  FMUL.FTZ R52, R14, R65 ;  /* 0x000000410e347220 */ /* 0x000fc80000410000 */
[----:B------:R-:W-:-:S07]  /*17c0*/  @P0 FADD.FTZ R52, R36, R52 ;  /* 0x0000003424340221 */ /* 0x000fce0000010000 */
.L_x_10101:
[----:B------:R-:W-:Y:S05]  /*17d0*/  BSYNC B0 ;  /* 0x0000000000007941 */ /* 0x000fea0003800000 */
.L_x_10100:
[----:B------:R-:W-:Y:S04]  /*17e0*/  BSSY B0, `(.L_x_10102) ;  /* 0x0000007000007945 */ /* 0x000fe80003800000 */
[----:B------:R-:W-:Y:S05]  /*17f0*/  @!P6 BRA `(.L_x_10103) ;  /* 0x000000000014e947 */ /* 0x000fea0003800000 */
[----:B-----5:R-:W-:-:S04]  /*1800*/  PRMT R53, R42, 0x7632, R53 ;  /* 0x000076322a357816 */ /* 0x020fc80000000035 */
[----:B------:R-:W-:-:S05]  /*1810*/  SHF.L.U32 R53, R53, 0x10, RZ ;  /* 0x0000001035357819 */ /* 0x000fca00000006ff */
[----:B------:R-:W-:-:S04]  /*1820*/  FMUL.FTZ R53, R53, UR6 ;  /* 0x0000000635357c20 */ /* 0x000fc80008410000 */
[----:B------:R-:W-:-:S04]  /*1830*/  FMUL.FTZ R53, R120, R53 ;  /* 0x0000003578357220 */ /* 0x000fc80000410000 */
[----:B------:R-:W-:-:S07]  /*1840*/  @P0 FADD.FTZ R53, R37, R53 ;  /* 0x0000003525350221 */ /* 0x000fce0000010000 */
.L_x_10103:
[----:B------:R-:W-:Y:S05]  /*1850*/  BSYNC B0 ;  /* 0x0000000000007941 */ /* 0x000fea0003800000 */
.L_x_10102:
[----:B------:R-:W-:Y:S04]  /*1860*/  BSSY B0, `(.L_x_10104) ;  /* 0x0000006000007945 */ /* 0x000fe80003800000 */
[----:B------:R-:W-:Y:S05]  /*1870*/  @!P6 BRA `(.L_x_10105) ;  /* 0x000000000010e947 */ /* 0x000fea0003800000 */
[----:B-----5:R-:W-:-:S05]  /*1880*/  SHF.L.U32 R54, R43, 0x10, RZ ;  /* 0x000000102b367819 */ /* 0x020fca00000006ff */
[----:B------:R-:W-:-:S04]  /*1890*/  FMUL.FTZ R54, R54, UR6 ;  /* 0x0000000636367c20 */ /* 0x000fc80008410000 */
[----:B------:R-:W-:-:S04]  /*18a0*/  FMUL.FTZ R54, R13, R54 ;  /* 0x000000360d367220 */ /* 0x000fc80000410000 */
[----:B------:R-:W-:-:S07]  /*18b0*/  @P0 FADD.FTZ R54, R38, R54 ;  /* 0x0000003626360221 */ /* 0x000fce0000010000 */
.L_x_10105:
[----:B------:R-:W-:Y:S05]  /*18c0*/  BSYNC B0 ;  /* 0x0000000000007941 */ /* 0x000fea0003800000 */
.L_x_10104:
[----:B------:R-:W-:Y:S04]  /*18d0*/  BSSY B0, `(.L_x_10106) ;  /* 0x0000007000007945 */ /* 0x000fe80003800000 */
[----:B------:R-:W-:Y:S05]  /*18e0*/  @!P6 BRA `(.L_x_10107) ;  /* 0x000000000014e947 */ /* 0x000fea0003800000 */
[----:B-----5:R-:W-:-:S04]  /*18f0*/  PRMT R55, R43, 0x7632, R55 ;  /* 0x000076322b377816 */ /* 0x020fc80000000037 */
[----:B------:R-:W-:-:S05]  /*1900*/  SHF.L.U32 R55, R55, 0x10, RZ ;  /* 0x0000001037377819 */ /* 0x000fca00000006ff */
[----:B------:R-:W-:-:S04]  /*1910*/  FMUL.FTZ R64, R55, UR6 ;  /* 0x0000000637407c20 */ /* 0x000fc80008410000 */
[----:B------:R-:W-:-:S04]  /*1920*/  FMUL.FTZ R55, R121, R64 ;  /* 0x0000004079377220 */ /* 0x000fc80000410000 */
[----:B------:R-:W-:-:S07]  /*1930*/  @P0 FADD.FTZ R55, R39, R55 ;  /* 0x0000003727370221 */ /* 0x000fce0000010000 */
.L_x_10107:
[----:B------:R-:W-:Y:S05]  /*1940*/  BSYNC B0 ;  /* 0x0000000000007941 */ /* 0x000fea0003800000 */
.L_x_10106:
        /* <DEDUP_REMOVED lines=40> */
[----:B------:R-:W-:-:S04]  /*1bd0*/  FMUL.FTZ R64, R12, R75 ;  /* 0x0000004b0c407220 */ /* 0x000fc80000410000 */
[----:B------:R-:W-:-:S07]  /*1be0*/  @P0 FADD.FTZ R64, R32, R64 ;  /* 0x0000004020400221 */ /* 0x000fce0000010000 */
.L_x_10109:
[----:B------:R-:W-:Y:S05]  /*1bf0*/  BSYNC B0 ;  /* 0x0000000000007941 */ /* 0x000fea0003800000 */
.L_x_10108:
[----:B------:R-:W-:Y:S04]  /*1c00*/  BSSY B0, `(.L_x_10110) ;  /* 0x0000007000007945 */ /* 0x000fe80003800000 */
[----:B------:R-:W-:Y:S05]  /*1c10*/  @!P6 BRA `(.L_x_10111) ;  /* 0x000000000014e947 */ /* 0x000fea0003800000 */
[----:B-----5:R-:W-:-:S04]  /*1c20*/  PRMT R65, R40, 0x7632, R65 ;  /* 0x0000763228417816 */ /* 0x020fc80000000041 */
[----:B------:R-:W-:-:S05]  /*1c30*/  SHF.L.U32 R65, R65, 0x10, RZ ;  /* 0x0000001041417819 */ /* 0x000fca00000006ff */
[----:B------:R-:W-:-:S04]  /*1c40*/  FMUL.FTZ R65, R65, UR6 ;  /* 0x0000000641417c20 */ /* 0x000fc80008410000 */
[----:B------:R-:W-:-:S04]  /*1c50*/  FMUL.FTZ R65, R122, R65 ;  /* 0x000000417a417220 */ /* 0x000fc80000410000 */
[----:B------:R-:W-:-:S07]  /*1c60*/  @P0 FADD.FTZ R65, R33, R65 ;  /* 0x0000004121410221 */ /* 0x000fce0000010000 */
.L_x_10111:
[----:B------:R-:W-:Y:S05]  /*1c70*/  BSYNC B0 ;  /* 0x0000000000007941 */ /* 0x000fea0003800000 */
.L_x_10110:
[----:B------:R-:W-:Y:S04]  /*1c80*/  BSSY B0, `(.L_x_10112) ;  /* 0x0000006000007945 */ /* 0x000fe80003800000 */
[----:B------:R-:W-:Y:S05]  /*1c90*/  @!P6 BRA `(.L_x_10113) ;  /* 0x000000000010e947 */ /* 0x000fea0003800000 */
[----:B-----5:R-:W-:-:S05]  /*1ca0*/  SHF.L.U32 R66, R41, 0x10, RZ ;  /* 0x0000001029427819 */ /* 0x020fca00000006ff */
[----:B------:R-:W-:-:S04]  /*1cb0*/  FMUL.FTZ R66, R66, UR6 ;  /* 0x0000000642427c20 */ /* 0x000fc80008410000 */
[----:B------:R-:W-:-:S04]  /*1cc0*/  FMUL.FTZ R66, R11, R66 ;  /* 0x000000420b427220 */ /* 0x000fc80000410000 */
[----:B------:R-:W-:-:S07]  /*1cd0*/  @P0 FADD.FTZ R66, R34, R66 ;  /* 0x0000004222420221 */ /* 0x000fce0000010000 */
.L_x_10113:
[----:B------:R-:W-:Y:S05]  /*1ce0*/  BSYNC B0 ;  /* 0x0000000000007941 */ /* 0x000fea0003800000 */
.L_x_10112:
[----:B------:R-:W-:Y:S04]  /*1cf0*/  BSSY B0, `(.L_x_10114) ;  /* 0x0000007000007945 */ /* 0x000fe80003800000 */
[----:B------:R-:W-:Y:S05]  /*1d00*/  @!P6 BRA `(.L_x_10115) ;  /* 0x000000000014e947 */ /* 0x000fea0003800000 */
[----:B-----5:R-:W-:-:S04]  /*1d10*/  PRMT R67, R41, 0x7632, R67 ;  /* 0x0000763229437816 */ /* 0x020fc80000000043 */
[----:B------:R-:W-:-:S05]  /*1d20*/  SHF.L.U32 R67, R67, 0x10, RZ ;  /* 0x0000001043437819 */ /* 0x000fca00000006ff */
[----:B------:R-:W-:-:S04]  /*1d30*/  FMUL.FTZ R74, R67, UR6 ;  /* 0x00000006434a7c20 */ /* 0x000fc80008410000 */
[----:B------:R-:W-:-:S04]  /*1d40*/  FMUL.FTZ R67, R123, R74 ;  /* 0x0000004a7b437220 */ /* 0x000fc80000410000 */
[----:B------:R-:W-:-:S07]  /*1d50*/  @P0 FADD.FTZ R67, R35, R67 ;  /* 0x0000004323430221 */ /* 0x000fce0000010000 */
.L_x_10115:
[----:B------:R-:W-:Y:S05]  /*1d60*/  BSYNC B0 ;  /* 0x0000000000007941 */ /* 0x000fea0003800000 */
.L_x_10114:
[----:B------:R-:W-:Y:S04]  /*1d70*/  BSSY B0, `(.L_x_10116) ;  /* 0x0000006000007945 */ /* 0x000fe80003800000 */
[----:B------:R-:W-:Y:S05]  /*1d80*/  @!P6 BRA `(.L_x_10117) ;  /* 0x000000000010e947 */ /* 0x000fea0003800000 */
[----:B-----5:R-:W-:-:S05]  /*1d90*/  SHF.L.U32 R60, R42, 0x10, RZ ;  /* 0x000000102a3c7819 */ /* 0x020fca00000006ff */
[----:B------:R-:W-:-:S04]  /*1da0*/  FMUL.FTZ R75, R60, UR6 ;  /* 0x000000063c4b7c20 */ /* 0x000fc80008410000 */
[----:B------:R-:W-:-:S04]  /*1db0*/  FMUL.FTZ R60, R10, R75 ;  /* 0x0000004b0a3c7220 */ /* 0x000fc80000410000 */
[----:B------:R-:W-:-:S07]  /*1dc0*/  @P0 FADD.FTZ R60, R36, R60 ;  /* 0x0000003c243c0221 */ /* 0x000fce0000010000 */
.L_x_10117:
[----:B------:R-:W-:Y:S05]  /*1dd0*/  BSYNC B0 ;  /* 0x0000000000007941 */ /* 0x000fea0003800000 */
.L_x_10116:
[----:B------:R-:W-:Y:S04]  /*1de0*/  BSSY B0, `(.L_x_10118) ;  /* 0x0000007000007945 */ /* 0x000fe80003800000 */
[----:B------:R-:W-:Y:S05]  /*1df0*/  @!P6 BRA `(.L_x_10119) ;  /* 0x000000000014e947 */ /* 0x000fea0003800000 */
[----:B-----5:R-:W-:-:S04]  /*1e00*/  PRMT R61, R42, 0x7632, R61 ;  /* 0x000076322a3d7816 */ /* 0x020fc8000000003d */
[----:B------:R-:W-:-:S05]  /*1e10*/  SHF.L.U32 R61, R61, 0x10, RZ ;  /* 0x000000103d3d7819 */ /* 0x000fca00000006ff */
[----:B------:R-:W-:-:S04]  /*1e20*/  FMUL.FTZ R61, R61, UR6 ;  /* 0x000000063d3d7c20 */ /* 0x000fc80008410000 */
[----:B------:R-:W-:-:S04]  /*1e30*/  FMUL.FTZ R61, R124, R61 ;  /* 0x0000003d7c3d7220 */ /* 0x000fc80000410000 */
[----:B------:R-:W-:-:S07]  /*1e40*/  @P0 FADD.FTZ R61, R37, R61 ;  /* 0x0000003d253d0221 */ /* 0x000fce0000010000 */
.L_x_10119:
[----:B------:R-:W-:Y:S05]  /*1e50*/  BSYNC B0 ;  /* 0x0000000000007941 */ /* 0x000fea0003800000 */
.L_x_10118:
[----:B------:R-:W-:Y:S04]  /*1e60*/  BSSY B0, `(.L_x_10120) ;  /* 0x0000006000007945 */ /* 0x000fe80003800000 */
[----:B------:R-:W-:Y:S05]  /*1e70*/  @!P6 BRA `(.L_x_10121) ;  /* 0x000000000010e947 */ /* 0x000fea0003800000 */
[----:B-----5:R-:W-:-:S05]  /*1e80*/  SHF.L.U32 R62, R43, 0x10, RZ ;  /* 0x000000102b3e7819 */ /* 0x020fca00000006ff */
[----:B------:R-:W-:-:S04]  /*1e90*/  FMUL.FTZ R62, R62, UR6 ;  /* 0x000000063e3e7c20 */ /* 0x000fc80008410000 */
[----:B------:R-:W-:-:S04]  /*1ea0*/  FMUL.FTZ R62, R9, R62 ;  /* 0x0000003e093e7220 */ /* 0x000fc80000410000 */
[----:B------:R-:W-:-:S07]  /*1eb0*/  @P0 FADD.FTZ R62, R38, R62 ;  /* 0x0000003e263e0221 */ /* 0x000fce0000010000 */
.L_x_10121:
[----:B------:R-:W-:Y:S05]  /*1ec0*/  BSYNC B0 ;  /* 0x0000000000007941 */ /* 0x000fea0003800000 */
.L_x_10120:
[----:B------:R-:W-:Y:S04]  /*1ed0*/  BSSY B0, `(.L_x_10122) ;  /* 0x0000007000007945 */ /* 0x000fe80003800000 */
[----:B------:R-:W-:Y:S05]  /*1ee0*/  @!P6 BRA `(.L_x_10123) ;  /* 0x000000000014e947 */ /* 0x000fea0003800000 */
[----:B-----5:R-:W-:-:S04]  /*1ef0*/  PRMT R63, R43, 0x7632, R63 ;  /* 0x000076322b3f7816 */ /* 0x020fc8000000003f */
[----:B------:R-:W-:-:S05]  /*1f00*/  SHF.L.U32 R63, R63, 0x10, RZ ;  /* 0x000000103f3f7819 */ /* 0x000fca00000006ff */
[----:B------:R-:W-:-:S04]  /*1f10*/  FMUL.FTZ R74, R63, UR6 ;  /* 0x000000063f4a7c20 */ /* 0x000fc80008410000 */
[----:B------:R-:W-:-:S04]  /*1f20*/  FMUL.FTZ R63, R125, R74 ;  /* 0x0000004a7d3f7220 */ /* 0x000fc80000410000 */
[----:B------:R-:W-:-:S07]  /*1f30*/  @P0 FADD.FTZ R63, R39, R63 ;  /* 0x0000003f273f0221 */ /* 0x000fce0000010000 */
.L_x_10123:
[----:B------:R-:W-:Y:S05]  /*1f40*/  BSYNC B0 ;  /* 0x0000000000007941 */ /* 0x000fea0003800000 */
.L_x_10122:
        /* <DEDUP_REMOVED lines=36> */
[----:B------:R-:W-:-:S04]  /*2190*/  FMUL.FTZ R72, R8, R107 ;  /* 0x0000006b08487220 */ /* 0x000fc80000410000 */
[----:B------:R-:W-:-:S07]  /*21a0*/  @P0 FADD.FTZ R72, R32, R72 ;  /* 0x0000004820480221 */ /* 0x000fce0000010000 */
.L_x_10125:
[----:B------:R-:W-:Y:S05]  /*21b0*/  BSYNC B0 ;  /* 0x0000000000007941 */ /* 0x000fea0003800000 */
.L_x_10124:
[----:B------:R-:W-:Y:S04]  /*21c0*/  BSSY B0, `(.L_x_10126) ;  /* 0x0000007000007945 */ /* 0x000fe80003800000 */
[----:B------:R-:W-:Y:S05]  /*21d0*/  @!P6 BRA `(.L_x_10127) ;  /* 0x000000000014e947 */ /* 0x000fea0003800000 */
[----:B-----5:R-:W-:-:S04]  /*21e0*/  PRMT R73, R40, 0x7632, R73 ;  /* 0x0000763228497816 */ /* 0x020fc80000000049 */
[----:B------:R-:W-:-:S05]  /*21f0*/  SHF.L.U32 R73, R73, 0x10, RZ ;  /* 0x0000001049497819 */ /* 0x000fca00000006ff */
[----:B------:R-:W-:-:S04]  /*2200*/  FMUL.FTZ R73, R73, UR6 ;  /* 0x0000000649497c20 */ /* 0x000fc80008410000 */
[----:B------:R-:W-:-:S04]  /*2210*/  FMUL.FTZ R73, R126, R73 ;  /* 0x000000497e497220 */ /* 0x000fc80000410000 */
[----:B------:R-:W-:-:S07]  /*2220*/  @P0 FADD.FTZ R73, R33, R73 ;  /* 0x0000004921490221 */ /* 0x000fce0000010000 */
.L_x_10127:
[----:B------:R-:W-:Y:S05]  /*2230*/  BSYNC B0 ;  /* 0x0000000000007941 */ /* 0x000fea0003800000 */
.L_x_10126:
[----:B------:R-:W-:Y:S04]  /*2240*/  BSSY B0, `(.L_x_10128) ;  /* 0x0000006000007945 */ /* 0x000fe80003800000 */
[----:B------:R-:W-:Y:S05]  /*2250*/  @!P6 BRA `(.L_x_10129) ;  /* 0x000000000010e947 */ /* 0x000fea0003800000 */
[----:B-----5:R-:W-:-:S05]  /*2260*/  SHF.L.U32 R74, R41, 0x10, RZ ;  /* 0x00000010294a7819 */ /* 0x020fca00000006ff */
[----:B------:R-:W-:-:S04]  /*2270*/  FMUL.FTZ R74, R74, UR6 ;  /* 0x000000064a4a7c20 */ /* 0x000fc80008410000 */
[----:B------:R-:W-:-:S04]  /*2280*/  FMUL.FTZ R74, R7, R74 ;  /* 0x0000004a074a7220 */ /* 0x000fc80000410000 */
[----:B------:R-:W-:-:S07]  /*2290*/  @P0 FADD.FTZ R74, R34, R74 ;  /* 0x0000004a224a0221 */ /* 0x000fce0000010000 */
.L_x_10129:
[----:B------:R-:W-:Y:S05]  /*22a0*/  BSYNC B0 ;  /* 0x0000000000007941 */ /* 0x000fea0003800000 */
.L_x_10128:
[----:B------:R-:W-:Y:S04]  /*22b0*/  BSSY B0, `(.L_x_10130) ;  /* 0x0000007000007945 */ /* 0x000fe80003800000 */
[----:B------:R-:W-:Y:S05]  /*22c0*/  @!P6 BRA `(.L_x_10131) ;  /* 0x000000000014e947 */ /* 0x000fea0003800000 */
[----:B-----5:R-:W-:-:S04]  /*22d0*/  PRMT R75, R41, 0x7632, R75 ;  /* 0x00007632294b7816 */ /* 0x020fc8000000004b */
[----:B------:R-:W-:-:S05]  /*22e0*/  SHF.L.U32 R75, R75, 0x10, RZ ;  /* 0x000000104b4b7819 */ /* 0x000fca00000006ff */
[----:B------:R-:W-:-:S04]  /*22f0*/  FMUL.FTZ R106, R75, UR6 ;  /* 0x000000064b6a7c20 */ /* 0x000fc80008410000 */
[----:B------:R-:W-:-:S04]  /*2300*/  FMUL.FTZ R75, R127, R106 ;  /* 0x0000006a7f4b7220 */ /* 0x000fc80000410000 */
[----:B------:R-:W-:-:S07]  /*2310*/  @P0 FADD.FTZ R75, R35, R75 ;  /* 0x0000004b234b0221 */ /* 0x000fce0000010000 */
.L_x_10131:
[----:B------:R-:W-:Y:S05]  /*2320*/  BSYNC B0 ;  /* 0x0000000000007941 */ /* 0x000fea0003800000 */
.L_x_10130:
[----:B------:R-:W-:Y:S04]  /*2330*/  BSSY B0, `(.L_x_10132) ;  /* 0x0000006000007945 */ /* 0x000fe80003800000 */
[----:B------:R-:W-:Y:S05]  /*2340*/  @!P6 BRA `(.L_x_10133) ;  /* 0x000000000010e947 */ /* 0x000fea0003800000 */
[----:B-----5:R-:W-:-:S05]  /*2350*/  SHF.L.U32 R68, R42, 0x10, RZ ;  /* 0x000000102a447819 */ /* 0x020fca00000006ff */
[----:B------:R-:W-:-:S04]  /*2360*/  FMUL.FTZ R107, R68, UR6 ;  /* 0x00000006446b7c20 */ /* 0x000fc80008410000 */
[----:B------:R-:W-:-:S04]  /*2370*/  FMUL.FTZ R68, R6, R107 ;  /* 0x0000006b06447220 */ /* 0x000fc80000410000 */
[----:B------:R-:W-:-:S07]  /*2380*/  @P0 FADD.FTZ R68, R36, R68 ;  /* 0x0000004424440221 */ /* 0x000fce0000010000 */
.L_x_10133:
[----:B------:R-:W-:Y:S05]  /*2390*/  BSYNC B0 ;  /* 0x0000000000007941 */ /* 0x000fea0003800000 */
.L_x_10132:
[----:B------:R-:W-:Y:S04]  /*23a0*/  BSSY B0, `(.L_x_10134) ;  /* 0x0000007000007945 */ /* 0x000fe80003800000 */
[----:B------:R-:W-:Y:S05]  /*23b0*/  @!P6 BRA `(.L_x_10135) ;  /* 0x000000000014e947 */ /* 0x000fea0003800000 */
[----:B-----5:R-:W-:-:S04]  /*23c0*/  PRMT R69, R42, 0x7632, R69 ;  /* 0x000076322a457816 */ /* 0x020fc80000000045 */
[----:B------:R-:W-:-:S05]  /*23d0*/  SHF.L.U32 R69, R69, 0x10, RZ ;  /* 0x0000001045457819 */ /* 0x000fca00000006ff */
[----:B------:R-:W-:-:S04]  /*23e0*/  FMUL.FTZ R69, R69, UR6 ;  /* 0x0000000645457c20 */ /* 0x000fc80008410000 */
[----:B------:R-:W-:-:S04]  /*23f0*/  FMUL.FTZ R69, R128, R69 ;  /* 0x0000004580457220 */ /* 0x000fc80000410000 */
[----:B------:R-:W-:-:S07]  /*2400*/  @P0 FADD.FTZ R69, R37, R69 ;  /* 0x0000004525450221 */ /* 0x000fce0000010000 */
.L_x_10135:
[----:B------:R-:W-:Y:S05]  /*2410*/  BSYNC B0 ;  /* 0x0000000000007941 */ /* 0x000fea0003800000 */
.L_x_10134:
[----:B------:R-:W-:Y:S04]  /*2420*/  BSSY B0, `(.L_x_10136) ;  /* 0x0000006000007945 */ /* 0x000fe80003800000 */
[----:B------:R-:W-:Y:S05]  /*2430*/  @!P6 BRA `(.L_x_10137) ;  /* 0x000000000010e947 */ /* 0x000fea0003800000 */
[----:B-----5:R-:W-:-:S05]  /*2440*/  SHF.L.U32 R70, R43, 0x10, RZ ;  /* 0x000000102b467819 */ /* 0x020fca00000006ff */
[----:B------:R-:W-:-:S04]  /*2450*/  FMUL.FTZ R70, R70, UR6 ;  /* 0x0000000646467c20 */ /* 0x000fc80008410000 */
[----:B------:R-:W-:-:S04]  /*2460*/  FMUL.FTZ R70, R5, R70 ;  /* 0x0000004605467220 */ /* 0x000fc80000410000 */
[----:B------:R-:W-:-:S07]  /*2470*/  @P0 FADD.FTZ R70, R38, R70 ;  /* 0x0000004626460221 */ /* 0x000fce0000010000 */
.L_x_10137:
[----:B------:R-:W-:Y:S05]  /*2480*/  BSYNC B0 ;  /* 0x0000000000007941 */ /* 0x000fea0003800000 */
.L_x_10136:
[----:B------:R-:W-:Y:S04]  /*2490*/  BSSY B0, `(.L_x_10138) ;  /* 0x0000007000007945 */ /* 0x000fe80003800000 */
[----:B------:R-:W-:Y:S05]  /*24a0*/  @!P6 BRA `(.L_x_10139) ;  /* 0x000000000014e947 */ /* 0x000fea0003800000 */
[----:B-----5:R-:W-:-:S04]  /*24b0*/  PRMT R71, R43, 0x7632, R71 ;  /* 0x000076322b477816 */ /* 0x020fc80000000047 */
[----:B------:R-:W-:-:S05]  /*24c0*/  SHF.L.U32 R71, R71, 0x10, RZ ;  /* 0x0000001047477819 */ /* 0x000fca00000006ff */
[----:B------:R-:W-:-:S04]  /*24d0*/  FMUL.FTZ R106, R71, UR6 ;  /* 0x00000006476a7c20 */ /* 0x000fc80008410000 */
[----:B------:R-:W-:-:S04]  /*24e0*/  FMUL.FTZ R71, R129, R106 ;  /* 0x0000006a81477220 */ /* 0x000fc80000410000 */
[----:B------:R-:W-:-:S07]  /*24f0*/  @P0 FADD.FTZ R71, R39, R71 ;  /* 0x0000004727470221 */ /* 0x000fce0000010000 */
.L_x_10139:
[----:B------:R-:W-:Y:S05]  /*2500*/  BSYNC B0 ;  /* 0x0000000000007941 */ /* 0x000fea0003800000 */
.L_x_10138:
        /* <DEDUP_REMOVED lines=124> */
.L_x_10155:
[----:B01----:R-:W-:Y:S01]  /*2cd0*/  FADD.FTZ R152, R152, R153 ;  /* 0x0000009998987221 */ /* 0x003fe20000010000 */
[----:B------:R-:W0:Y:S01]  /*2ce0*/  @!P0 LDC.64 R106, c[0x0][0x258] ;  /* 0x00009600ff6a8b82 */ /* 0x000e220000000a00 */
[----:B------:R-:W-:Y:S02]  /*2cf0*/  BSSY B0, `(.L_x_10141) ;  /* 0x0000091000007945 */ /* 0x000fe40003800000 */
[----:B------:R-:W-:Y:S01]  /*2d00*/  FFMA.FTZ R149, R152, R105, UR7 ;  /* 0x0000000798957e23 */ /* 0x000fe20008010069 */
[----:B------:R-:W-:-:S04]  /*2d10*/  FMUL.FTZ R152, R151, R151 ;  /* 0x0000009797987220 */ /* 0x000fc80000410000 */
[----:B------:R-:W1:Y:S01]  /*2d20*/  @!P0 LDC.64 R104, c[0x0][0x250] ;  /* 0x00009400ff688b82 */ /* 0x000e620000000a00 */
[----:B------:R-:W-:-:S05]  /*2d30*/  FSEL R152, R152, RZ, P4 ;  /* 0x000000ff98987208 */ /* 0x000fca0002000000 */
        /* <DEDUP_REMOVED lines=22> */
[----:B------:R-:W0:Y:S01]  /*2ea0*/  LDC.64 R60, c[0x0][0x2b8] ;  /* 0x0000ae00ff3c7b82 */ /* 0x000e220000000a00 */
[C---:B------:R-:W-:Y:S01]  /*2eb0*/  FADD.FTZ R48, -R104.reuse, R48 ;  /* 0x0000003068307221 */ /* 0x040fe20000010100 */
        /* <DEDUP_REMOVED lines=14> */
[----:B------:R-:W-:Y:S01]  /*2fa0*/  FMUL.FTZ R53, R149, R45 ;  /* 0x0000002d95357220 */ /* 0x000fe20000410000 */
[----:B------:R-:W-:Y:S01]  /*2fb0*/  IADD3 R65, R147, 0x20, RZ ;  /* 0x0000002093417810 */ /* 0x000fe20007ffe0ff */
[----:B------:R-:W-:Y:S01]  /*2fc0*/  FMUL.FTZ R44, R149, R44 ;  /* 0x0000002c952c7220 */ /* 0x000fe20000410000 */
[----:B------:R-:W-:Y:S01]  /*2fd0*/  IADD3 R63, R147, 0x40, RZ ;  /* 0x00000040933f7810 */ /* 0x000fe20007ffe0ff */
[C---:B------:R-:W-:Y:S01]  /*2fe0*/  FMUL.FTZ R150, R149.reuse, R150 ;  /* 0x0000009695967220 */ /* 0x040fe20000410000 */
[----:B------:R-:W-:Y:S01]  /*2ff0*/  FMUL.FTZ R51, R149, R46 ;  /* 0x0000002e95337220 */ /* 0x000fe20000410000 */
[----:B------:R-:W-:Y:S01]  /*3000*/  IADD3 R45, R147, 0x60, RZ ;  /* 0x00000060932d7810 */ /* 0x000fe20007ffe0ff */
[C---:B------:R-:W-:Y:S01]  /*3010*/  FMUL.FTZ R48, R149.reuse, R48 ;  /* 0x0000003095307220 */ /* 0x040fe20000410000 */
        /* <DEDUP_REMOVED lines=13> */
[C---:B------:R-:W-:Y:S01]  /*30f0*/  FMUL.FTZ R46, R149.reuse, R52 ;  /* 0x00000034952e7220 */ /* 0x040fe20000410000 */
[C---:B------:R-:W-:Y:S01]  /*3100*/  FMUL.FTZ R54, R149.reuse, R54 ;  /* 0x0000003695367220 */ /* 0x040fe20000410000 */
[C---:B------:R-:W-:Y:S01]  /*3110*/  FMUL.FTZ R160, R149.reuse, R160 ;  /* 0x000000a095a07220 */ /* 0x040fe20000410000 */
[----:B------:R-:W-:Y:S01]  /*3120*/  FADD.FTZ R104, -R104, R71 ;  /* 0x0000004768687221 */ /* 0x000fe20000010100 */
[C---:B------:R-:W-:Y:S01]  /*3130*/  FMUL.FTZ R158, R149.reuse, R158 ;  /* 0x0000009e959e7220 */ /* 0x040fe20000410000 */
[C---:B------:R-:W-:Y:S01]  /*3140*/  FMUL.FTZ R52, R149.reuse, R64 ;  /* 0x0000004095347220 */ /* 0x040fe20000410000 */
[C---:B------:R-:W-:Y:S01]  /*3150*/  FMUL.FTZ R49, R149.reuse, R66 ;  /* 0x0000004295317220 */ /* 0x040fe20000410000 */
[C---:B------:R-:W-:Y:S01]  /*3160*/  FMUL.FTZ R55, R149.reuse, R47 ;  /* 0x0000002f95377220 */ /* 0x040fe20000410000 */
[----:B------:R-:W-:Y:S01]  /*3170*/  FMUL.FTZ R57, R149, R62 ;  /* 0x0000003e95397220 */ /* 0x000fe20000410000 */
        /* <DEDUP_REMOVED lines=11> */
[C---:B------:R-:W-:Y:S01]  /*3230*/  FMUL.FTZ R56, R149.reuse, R56 ;  /* 0x0000003895387220 */ /* 0x040fe20000410000 */
[----:B------:R-:W-:Y:S01]  /*3240*/  FMUL.FTZ R58, R149, R58 ;  /* 0x0000003a953a7220 */ /* 0x000fe20000410000 */
[----:B------:R-:W-:-:S04]  /*3250*/  IMAD.WIDE.U32 R60, R45, 0x10, R60 ;  /* 0x000000102d3c7825 */ /* 0x000fc800078e003c */
[----:B------:R-:W-:Y:S01]  /*3260*/  FFMA.FTZ R45, R3, R50, R78 ;  /* 0x00000032032d7223 */ /* 0x000fe2000001004e */
[----:B------:R-:W-:Y:S01]  /*3270*/  FFMA.FTZ R50, R85, R46, R30 ;  /* 0x0000002e55327223 */ /* 0x000fe2000001001e */
[C---:B------:R-:W-:Y:S01]  /*3280*/  FMUL.FTZ R156, R149.reuse, R156 ;  /* 0x0000009c959c7220 */ /* 0x040fe20000410000 */
[----:B------:R-:W-:Y:S01]  /*3290*/  FMUL.FTZ R164, R149, R164 ;  /* 0x000000a495a47220 */ /* 0x000fe20000410000 */
[----:B------:R-:W-:Y:S01]  /*32a0*/  F2FP.BF16.F32.PACK_AB R46, R71, R44 ;  /* 0x0000002c472e723e */ /* 0x000fe200000010ff */
[----:B------:R-:W-:Y:S01]  /*32b0*/  FFMA.FTZ R106, R88, R57, R25 ;  /* 0x00000039586a7223 */ /* 0x000fe20000010019 */
[----:B------:R-:W-:Y:S01]  /*32c0*/  F2FP.BF16.F32.PACK_AB R44, R51, R48 ;  /* 0x00000030332c723e */ /* 0x000fe200000010ff */
[----:B------:R-:W-:Y:S01]  /*32d0*/  FMUL.FTZ R148, R149, R148 ;  /* 0x0000009495947220 */ /* 0x000fe20000410000 */
[----:B------:R-:W-:Y:S01]  /*32e0*/  F2FP.BF16.F32.PACK_AB R51, R107, R54 ;  /* 0x000000366b33723e */ /* 0x000fe200000010ff */
[----:B------:R-:W-:Y:S01]  /*32f0*/  FMUL.FTZ R152, R149, R152 ;  /* 0x0000009895987220 */ /* 0x000fe20000410000 */
[----:B------:R-:W-:Y:S01]  /*3300*/  F2FP.BF16.F32.PACK_AB R50, R105, R50 ;  /* 0x000000326932723e */ /* 0x000fe200000010ff */
[----:B------:R-:W-:Y:S01]  /*3310*/  FFMA.FTZ R48, R83, R56, R76 ;  /* 0x0000003853307223 */ /* 0x000fe2000001004c */
[----:B------:R-:W-:Y:S01]  /*3320*/  FFMA.FTZ R54, R89, R53, R26 ;  /* 0x0000003559367223 */ /* 0x000fe2000001001a */
[----:B------:R-:W-:Y:S01]  /*3330*/  FFMA.FTZ R57, R141, R55, R108 ;  /* 0x000000378d397223 */ /* 0x000fe2000001006c */
[C---:B------:R-:W-:Y:S01]  /*3340*/  FMUL.FTZ R154, R149.reuse, R154 ;  /* 0x0000009a959a7220 */ /* 0x040fe20000410000 */
[----:B------:R-:W-:Y:S01]  /*3350*/  FFMA.FTZ R58, R82, R58, R31 ;  /* 0x0000003a523a7223 */ /* 0x000fe2000001001f */
[----:B------:R-:W-:Y:S01]  /*3360*/  FFMA.FTZ R105, R134, R156, R99 ;  /* 0x0000009c86697223 */ /* 0x000fe20000010063 */
[----:B------:R-:W-:Y:S01]  /*3370*/  FFMA.FTZ R56, R86, R49, R27 ;  /* 0x0000003156387223 */ /* 0x000fe2000001001b */
        /* <DEDUP_REMOVED lines=38> */
[----:B------:R0:W-:Y:S04]  /*35e0*/  STG.E.128 desc[UR4][R62.64], R52 ;  /* 0x000000343e007986 */ /* 0x0001e8000c101d04 */
[----:B------:R0:W-:Y:S02]  /*35f0*/  STG.E.128 desc[UR4][R60.64], R56 ;  /* 0x000000383c007986 */ /* 0x0001e4000c101d04 */
.L_x_10142:
[----:B------:R-:W-:Y:S05]  /*3600*/  BSYNC B0 ;  /* 0x0000000000007941 */ /* 0x000fea0003800000 */
.L_x_10141:
[----:B0-----:R-:W0:Y:S02]  /*3610*/  LDC.64 R44, c[0x0][0x210] ;  /* 0x00008400ff2c7b82 */ /* 0x001e240000000a00 */
[----:B0-----:R-:W-:-:S04]  /*3620*/  LEA R146, R44, R146, 0x2 ;  /* 0x000000922c927211 */ /* 0x001fc800078e10ff */
[----:B------:R-:W-:-:S13]  /*3630*/  ISETP.GE.AND P0, PT, R146, R45, PT ;  /* 0x0000002d9200720c */ /* 0x000fda0003f06270 */
[----:B------:R-:W-:Y:S05]  /*3640*/  @!P0 BRA `(.L_x_10143) ;  /* 0xffffffd400688947 */ /* 0x000fea000383ffff */
[----:B------:R-:W-:Y:S05]  /*3650*/  EXIT ;  /* 0x000000000000794d */ /* 0x000fea0003800000 */
.L_x_10140:
        /* <DEDUP_REMOVED lines=8> */
.L_x_10145:
[----:B------:R-:W-:Y:S05]  /*36e0*/  BSYNC B0 ;  /* 0x0000000000007941 */ /* 0x000fea0003800000 */
.L_x_10144:
        /* <DEDUP_REMOVED lines=9> */
.L_x_10146:
[----:B------:R-:W-:Y:S01]  /*3780*/  HFMA2.MMA R156, -RZ, RZ, 0, 2.384185791015625e-07 ;  /* 0x00000004ff9c7435 */ /* 0x000fe200000001ff */
[----:B------:R-:W-:-:S05]  /*3790*/  MOV R104, R155 ;  /* 0x0000009b00687202 */ /* 0x000fca0000000f00 */
[----:B------:R-:W-:-:S05]  /*37a0*/  FADD.FTZ R149, R107, R104 ;  /* 0x000000686b957221 */ /* 0x000fca0000010000 */
[----:B------:R-:W-:-:S07]  /*37b0*/  MOV R157, R149 ;  /* 0x00000095009d7202 */ /* 0x000fce0000000f00 */
[----:B------:R-:W-:Y:S05]  /*37c0*/  WARPSYNC.COLLECTIVE R154, `(.L_x_10147) ;  /* 0x000000009a087348 */ /* 0x000fea0003c00000 */
[----:B------:R0:W1:Y:S02]  /*37d0*/  SHFL.BFLY P1, R155, R157, R156, R159 ;  /* 0x0c00009c9d9b7389 */ /* 0x000064000002009f */
[----:B01----:R-:W-:Y:S01]  /*37e0*/  ENDCOLLECTIVE ;  /* 0x000000000000791b */ /* 0x003fe20003800000 */
.L_x_10147:
[----:B------:R-:W-:Y:S01]  /*37f0*/  HFMA2.MMA R156, -RZ, RZ, 0, 4.76837158203125e-07 ;  /* 0x00000008ff9c7435 */ /* 0x000fe200000001ff */
[----:B------:R-:W-:-:S05]  /*3800*/  MOV R104, R155 ;  /* 0x0000009b00687202 */ /* 0x000fca0000000f00 */
[----:B------:R-:W-:-:S05]  /*3810*/  FADD.FTZ R152, R149, R104 ;  /* 0x0000006895987221 */ /* 0x000fca0000010000 */
[----:B------:R-:W-:-:S07]  /*3820*/  MOV R157, R152 ;  /* 0x00000098009d7202 */ /* 0x000fce0000000f00 */
[----:B------:R-:W-:Y:S05]  /*3830*/  WARPSYNC.COLLECTIVE R154, `(.L_x_10148) ;  /* 0x000000009a087348 */ /* 0x000fea0003c00000 */
[----:B------:R0:W1:Y:S02]  /*3840*/  SHFL.BFLY P1, R155, R157, R156, R159 ;  /* 0x0c00009c9d9b7389 */ /* 0x000064000002009f */
[----:B01----:R-:W-:Y:S01]  /*3850*/  ENDCOLLECTIVE ;  /* 0x000000000000791b */ /* 0x003fe20003800000 */
.L_x_10148:
        /* <DEDUP_REMOVED lines=8> */
.L_x_10149:
        /* <DEDUP_REMOVED lines=72> */
.L_x_10150:
[----:B------:R-:W-:Y:S01]  /*3d60*/  HFMA2.MMA R156, -RZ, RZ, 0, 1.1920928955078125e-07 ;  /* 0x00000002ff9c7435 */ /* 0x000fe200000001ff */
[----:B------:R-:W-:-:S05]  /*3d70*/  MOV R107, R155 ;  /* 0x0000009b006b7202 */ /* 0x000fca0000000f00 */
[----:B------:R-:W-:-:S05]  /*3d80*/  FADD.FTZ R107, R104, R107 ;  /* 0x0000006b686b7221 */ /* 0x000fca0000010000 */
[----:B------:R-:W-:-:S07]  /*3d90*/  MOV R157, R107 ;  /* 0x0000006b009d7202 */ /* 0x000fce0000000f00 */
[----:B------:R-:W-:Y:S05]  /*3da0*/  WARPSYNC.COLLECTIVE R154, `(.L_x_10151) ;  /* 0x000000009a087348 */ /* 0x000fea0003c00000 */
[----:B------:R0:W1:Y:S02]  /*3db0*/  SHFL.BFLY P1, R155, R157, R156, R159 ;  /* 0x0c00009c9d9b7389 */ /* 0x000064000002009f */
[----:B01----:R-:W-:Y:S01]  /*3dc0*/  ENDCOLLECTIVE ;  /* 0x000000000000791b */ /* 0x003fe20003800000 */
.L_x_10151:
[----:B------:R-:W-:Y:S01]  /*3dd0*/  HFMA2.MMA R156, -RZ, RZ, 0, 2.384185791015625e-07 ;  /* 0x00000004ff9c7435 */ /* 0x000fe200000001ff */
[----:B------:R-:W-:-:S05]  /*3de0*/  MOV R106, R155 ;  /* 0x0000009b006a7202 */ /* 0x000fca0000000f00 */
[----:B------:R-:W-:-:S05]  /*3df0*/  FADD.FTZ R106, R107, R106 ;  /* 0x0000006a6b6a7221 */ /* 0x000fca0000010000 */
[----:B------:R-:W-:-:S07]  /*3e00*/  MOV R157, R106 ;  /* 0x0000006a009d7202 */ /* 0x000fce0000000f00 */
[----:B------:R-:W-:Y:S05]  /*3e10*/  WARPSYNC.COLLECTIVE R154, `(.L_x_10152) ;  /* 0x000000009a087348 */ /* 0x000fea0003c00000 */
[----:B------:R0:W1:Y:S02]  /*3e20*/  SHFL.BFLY P1, R155, R157, R156, R159 ;  /* 0x0c00009c9d9b7389 */ /* 0x000064000002009f */
[----:B01----:R-:W-:Y:S01]  /*3e30*/  ENDCOLLECTIVE ;  /* 0x000000000000791b */ /* 0x003fe20003800000 */
.L_x_10152:
[----:B------:R-:W-:Y:S01]  /*3e40*/  HFMA2.MMA R156, -RZ, RZ, 0, 4.76837158203125e-07 ;  /* 0x00000008ff9c7435 */ /* 0x000fe200000001ff */
[----:B------:R-:W-:-:S05]  /*3e50*/  MOV R149, R155 ;  /* 0x0000009b00957202 */ /* 0x000fca0000000f00 */
[----:B------:R-:W-:-:S05]  /*3e60*/  FADD.FTZ R149, R106, R149 ;  /* 0x000000956a957221 */ /* 0x000fca0000010000 */
[----:B------:R-:W-:-:S07]  /*3e70*/  MOV R157, R149 ;  /* 0x00000095009d7202 */ /* 0x000fce0000000f00 */
[----:B------:R-:W-:Y:S05]  /*3e80*/  WARPSYNC.COLLECTIVE R154, `(.L_x_10153) ;  /* 0x000000009a087348 */ /* 0x000fea0003c00000 */
[----:B------:R0:W1:Y:S02]  /*3e90*/  SHFL.BFLY P1, R155, R157, R156, R159 ;  /* 0x0c00009c9d9b7389 */ /* 0x000064000002009f */
[----:B01----:R-:W-:Y:S01]  /*3ea0*/  ENDCOLLECTIVE ;  /* 0x000000000000791b */ /* 0x003fe20003800000 */
.L_x_10153:
[----:B------:R-:W-:Y:S01]  /*3eb0*/  HFMA2.MMA R156, -RZ, RZ, 0, 9.5367431640625e-07 ;  /* 0x00000010ff9c7435 */ /* 0x000fe200000001ff */
[----:B------:R-:W-:-:S05]  /*3ec0*/  MOV R152, R155 ;  /* 0x0000009b00987202 */ /* 0x000fca0000000f00 */
[----:B------:R-:W-:-:S05]  /*3ed0*/  FADD.FTZ R152, R149, R152 ;  /* 0x0000009895987221 */ /* 0x000fca0000010000 */
[----:B------:R-:W-:-:S07]  /*3ee0*/  MOV R157, R152 ;  /* 0x00000098009d7202 */ /* 0x000fce0000000f00 */
[----:B------:R-:W-:Y:S05]  /*3ef0*/  WARPSYNC.COLLECTIVE R154, `(.L_x_10154) ;  /* 0x000000009a087348 */ /* 0x000fea0003c00000 */
[----:B------:R0:W1:Y:S02]  /*3f00*/  SHFL.BFLY P1, R155, R157, R156, R159 ;  /* 0x0c00009c9d9b7389 */ /* 0x000064000002009f */
[----:B01----:R-:W-:Y:S01]  /*3f10*/  ENDCOLLECTIVE ;  /* 0x000000000000791b */ /* 0x003fe20003800000 */
.L_x_10154:
[----:B------:R-:W-:Y:S01]  /*3f20*/  MOV R153, R155 ;  /* 0x0000009b00997202 */ /* 0x000fe20000000f00 */
[----:B------:R-:W-:Y:S06]  /*3f30*/  BRA `(.L_x_10155) ;  /* 0xffffffec00647947 */ /* 0x000fec000383ffff */
.L_x_10156:
        /* <DEDUP_REMOVED lines=12> */
.L_x_30469:


//--------------------- .text._ZN10layer_norm13ln_fwd_kernelINS_13Kernel_traitsI13__nv_bfloat16S2_fS2_fjLj1024ELj1ELj4ELj1ELj16ENS_18Kernel_traits_baseILj1024ES2_S2_fS2_fjLj128EEEEELb1ELb0ELb0ELb0EEEvNS_9FwdParamsE --------------------------
	.section	.text._ZN10layer_norm13ln_fwd_kernelINS_13Kernel_traitsI13__nv_bfloat16S2_fS2_fjLj1024ELj1ELj4ELj1ELj16ENS_18Kernel_traits_baseILj1024ES2_S2_fS2_fjLj128EEEEELb1ELb0ELb0ELb0EEEvNS_9FwdParamsE,"ax",@progbits
	.align	128
        .global         _ZN10layer_norm13ln_fwd_kernelINS_13Kernel_traitsI13__nv_bfloat16S2_fS2_fjLj1024ELj1ELj4ELj1ELj16ENS_18Kernel_traits_baseILj1024ES2_S2_fS2_fjLj128EEEEELb1ELb0ELb0ELb0EEEvNS_9FwdParamsE
        .type           _ZN10layer_norm13ln_fwd_kernelINS_13Kernel_traitsI13__nv_bfloat16S2_fS2_fjLj1024ELj1ELj4ELj1ELj16ENS_18Kernel_traits_baseILj1024ES2_S2_fS2_fjLj128EEEEELb1ELb0ELb0ELb0EEEvNS_9FwdParamsE,@function
        .size           _ZN10layer_norm13ln_fwd_kernelINS_13Kernel_traitsI13__nv_bfloat16S2_fS2_fjLj1024ELj1ELj4ELj1ELj16ENS_18Kernel_traits_baseILj1024ES2_S2_fS2_fjLj128EEEEELb1ELb0ELb0ELb0EEEvNS_9FwdParamsE,(.L_x_30470 - _ZN10layer_norm13ln_fwd_kernelINS_13Kernel_traitsI13__nv_bfloat16S2_fS2_fjLj1024ELj1ELj4ELj1ELj16ENS_18Kernel_traits_baseILj1024ES2_S2_fS2_fjLj128EEEEELb1ELb0ELb0ELb0EEEvNS_9FwdParamsE)
        .other          _ZN10layer_norm13ln_fwd_kernelINS_13Kernel_traitsI13__nv_bfloat16S2_fS2_fjLj1024ELj1ELj4ELj1ELj16ENS_18Kernel_traits_baseILj1024ES2_S2_fS2_fjLj128EEEEELb1ELb0ELb0ELb0EEEvNS_9FwdParamsE,@"STO_CUDA_ENTRY STV_DEFAULT"
_ZN10layer_norm13ln_fwd_kernelINS_13Kernel_traitsI13__nv_bfloat16S2_fS2_fjLj1024ELj1ELj4ELj1ELj16ENS_18Kernel_traits_baseILj1024ES2_S2_fS2_fjLj128EEEEELb1ELb0ELb0ELb0EEEvNS_9FwdParamsE:
.text._ZN10layer_norm13ln_fwd_kernelINS_13Kernel_traitsI13__nv_bfloat16S2_fS2_fjLj1024ELj1ELj4ELj1ELj16ENS_18Kernel_traits_baseILj1024ES2_S2_fS2_fjLj128EEEEELb1ELb0ELb0ELb0EEEvNS_9FwdParamsE:
        /* <DEDUP_REMOVED lines=21> */
[----:B------:R-:W-:Y:S01]  /*0150*/  LEA.HI R0, R0, R11, RZ, 0x3 ;  /* 0x0000000b00007211 */ /* 0x000fe200078f18ff */
[----:B------:R-:W-:Y:S01]  /*0160*/  BSSY B0, `(.L_x_10157) ;  /* 0x0000059000007945 */ /* 0x000fe20003800000 */
[----:B------:R-:W-:-:S04]  /*0170*/  SHF.R.U32.HI R29, RZ, 0x5, R29 ;  /* 0x00000005ff1d7819 */ /* 0x000fc8000001161d */
[----:B------:R-:W-:Y:S02]  /*0180*/  LEA R29, R10, R29, 0x2 ;  /* 0x0000001d0a1d7211 */ /* 0x000fe400078e10ff */
        /* <DEDUP_REMOVED lines=58> */
[C---:B------:R-:W-:Y:S01]  /*0530*/  ISETP.GE.U32.AND P3, PT, R30.reuse, 0x60, PT ;  /* 0x000000601e00780c */ /* 0x040fe20003f66070 */
[----:B------:R-:W-:Y:S01]  /*0540*/  UIADD3 UR30, UR5, -0x24c28bd8, URZ ;  /* 0xdb3d7428051e7890 */ /* 0x000fe2000fffe03f */
[----:B------:R-:W-:Y:S01]  /*0550*/  ISETP.GE.U32.AND P2, PT, R30, 0x80, PT ;  /* 0x000000801e00780c */ /* 0x000fe20003f46070 */
[----:B------:R-:W-:-:S02]  /*0560*/  UIADD3 UR31, UR4, -0x700cb87f, URZ ;  /* 0x8ff34781041f7890 */ /* 0x000fc4000fffe03f */
[----:B------:R-:W-:Y:S01]  /*0570*/  UIADD3 UR32, UR5, -0x695add53, URZ ;  /* 0x96a522ad05207890 */ /* 0x000fe2000fffe03f */
[----:B------:R-:W-:Y:S01]  /*0580*/  P2R R78, PR, RZ, 0x20 ;  /* 0x00000020ff4e7803 */ /* 0x000fe20000000000 */
[----:B------:R-:W-:Y:S01]  /*0590*/  IMAD.HI.U32 R45, R107, -0x2daee0ad, RZ ;  /* 0xd2511f536b2d7827 */ /* 0x000fe200078e00ff */
[----:B------:R-:W-:Y:S02]  /*05a0*/  P2R R79, PR, RZ, 0x10 ;  /* 0x00000010ff4f7803 */ /* 0x000fe40000000000 */
        /* <DEDUP_REMOVED lines=20> */
.L_x_10158:
[----:B------:R-:W-:Y:S05]  /*06f0*/  BSYNC B0 ;  /* 0x0000000000007941 */ /* 0x000fea0003800000 */
.L_x_10157:
        /* <DEDUP_REMOVED lines=18> */
.L_x_10160:
[----:B------:R-:W-:Y:S05]  /*0820*/  BSYNC B0 ;  /* 0x0000000000007941 */ /* 0x000fea0003800000 */
.L_x_10159:
        /* <DEDUP_REMOVED lines=18> */
.L_x_10162:
[----:B------:R-:W-:Y:S05]  /*0950*/  BSYNC B0 ;  /* 0x0000000000007941 */ /* 0x000fea0003800000 */
.L_x_10161:
        /* <DEDUP_REMOVED lines=13> */
.L_x_10164:
[----:B------:R-:W-:Y:S05]  /*0a30*/  BSYNC B0 ;  /* 0x0000000000007941 */ /* 0x000fea0003800000 */
.L_x_10163:
        /* <DEDUP_REMOVED lines=103> */
[----:B------:R-:W-:Y:S01]  /*10b0*/  IMAD.U32 R118, R118, 0x10000, RZ ;  /* 0x0001000076767824 */ /* 0x000fe200078e00ff */
[----:B------:R-:W-:Y:S01]  /*10c0*/  ULDC.64 UR10, c[0x0][0x238] ;  /* 0x00008e00000a7ab9 */ /* 0x000fe20000000a00 */
[----:B------:R-:W-:Y:S01]  /*10d0*/  IMAD.U32 R121, R121, 0x10000, RZ ;  /* 0x0001000079797824 */ /* 0x000fe200078e00ff */
[----:B------:R-:W-:Y:S01]  /*10e0*/  ULDC.64 UR12, c[0x0][0x240] ;  /* 0x00009000000c7ab9 */ /* 0x000fe20000000a00 */
[----:B------:R-:W-:-:S07]  /*10f0*/  IMAD.U32 R123, R123, 0x10000, RZ ;  /* 0x000100007b7b7824 */ /* 0x000fce00078e00ff */
.L_x_10407:
        /* <DEDUP_REMOVED lines=19> */
[----:B------:R-:W0:Y:S08]  /*1230*/  LDC.64 R44, c[0x0][0x220] ;  /* 0x00008800ff2c7b82 */ /* 0x000e300000000a00 */
[----:B------:R-:W1:Y:S01]  /*1240*/  LDC.64 R40, c[0x0][0x230] ;  /* 0x00008c00ff287b82 */ /* 0x000e620000000a00 */
[----:B0-----:R-:W-:-:S06]  /*1250*/  IMAD.WIDE.U32 R44, R122, 0x10, R44 ;  /* 0x000000107a2c7825 */ /* 0x001fcc00078e002c */
[----:B------:R-:W5:Y:S01]  /*1260*/  LDG.E.128 R44, desc[UR6][R44.64] ;  /* 0x000000062c2c7981 */ /* 0x000f62000c1e1d00 */
[----:B-1----:R-:W-:-:S04]  /*1270*/  ISETP.NE.U32.AND P0, PT, R40, RZ, PT ;  /* 0x000000ff2800720c */ /* 0x002fc80003f05070 */
[----:B------:R-:W-:-:S13]  /*1280*/  ISETP.NE.AND.EX P0, PT, R41, RZ, PT, P0 ;  /* 0x000000ff2900720c */ /* 0x000fda0003f05300 */
[----:B------:R-:W-:-:S04]  /*1290*/  @P0 LEA R42, P1, R122, R40, 0x5 ;  /* 0x000000287a2a0211 */ /* 0x000fc800078228ff */
[----:B------:R-:W-:-:S05]  /*12a0*/  @P0 LEA.HI.X R43, R122, R41, RZ, 0x5, P1 ;  /* 0x000000297a2b0211 */ /* 0x000fca00008f2cff */
[----:B------:R0:W5:Y:S04]  /*12b0*/  @P0 LDG.E.128 R32, desc[UR6][R42.64] ;  /* 0x000000062a200981 */ /* 0x000168000c1e1d00 */
[----:B------:R0:W5:Y:S01]  /*12c0*/  @P0 LDG.E.128 R36, desc[UR6][R42.64+0x10] ;  /* 0x000010062a240981 */ /* 0x000162000c1e1d00 */
        /* <DEDUP_REMOVED lines=12> */
.L_x_10169:
[----:B------:R-:W-:-:S07]  /*1390*/  IMAD.MOV.U32 R129, RZ, RZ, R104 ;  /* 0x000000ffff817224 */ /* 0x000fce00078e0068 */
.L_x_10170:
[----:B------:R-:W-:Y:S05]  /*13a0*/  BSYNC B2 ;  /* 0x0000000000027941 */ /* 0x000fea0003800000 */
.L_x_10168:
        /* <DEDUP_REMOVED lines=16> */
.L_x_10174:
[----:B------:R-:W-:Y:S05]  /*14b0*/  BSYNC B3 ;  /* 0x0000000000037941 */ /* 0x000fea0003800000 */
.L_x_10173:
        /* <DEDUP_REMOVED lines=42> */
.L_x_10172:
[----:B------:R-:W-:Y:S05]  /*1760*/  BSYNC B2 ;  /* 0x0000000000027941 */ /* 0x000fea0003800000 */
.L_x_10171:
[----:B------:R-:W0:Y:S01]  /*1770*/  LDC R126, c[0x0][0x298] ;  /* 0x0000a600ff7e7b82 */ /* 0x000e220000000800 */
[----:B------:R-:W-:Y:S01]  /*1780*/  I2FP.F32.U32 R42, R129 ;  /* 0x00000081002a7245 */ /* 0x000fe20000201000 */
[----:B------:R-:W-:Y:S01]  /*1790*/  IMAD.MOV.U32 R129, RZ, RZ, 0x2f800000 ;  /* 0x2f800000ff817424 */ /* 0x000fe200078e00ff */
[----:B------:R-:W-:Y:S01]  /*17a0*/  ISETP.NE.U32.AND P0, PT, R40, RZ, PT ;  /* 0x000000ff2800720c */ /* 0x000fe20003f05070 */
[----:B-----5:R-:W-:Y:S01]  /*17b0*/  IMAD.U32 R74, R44, 0x10000, RZ ;  /* 0x000100002c4a7824 */ /* 0x020fe200078e00ff */
[----:B------:R-:W-:Y:S01]  /*17c0*/  ISETP.NE.AND P1, PT, R72, 0x1, PT ;  /* 0x000000014800780c */ /* 0x000fe20003f25270 */
[----:B------:R-:W-:Y:S01]  /*17d0*/  FFMA.FTZ R43, R42, R129, 1.1641532182693481445e-10 ;  /* 0x2f0000002a2b7423 */ /* 0x000fe20000010081 */
[----:B------:R-:W-:Y:S01]  /*17e0*/  ISETP.NE.AND.EX P0, PT, R41, RZ, PT, P0 ;  /* 0x000000ff2900720c */ /* 0x000fe20003f05300 */
[----:B------:R-:W1:Y:S01]  /*17f0*/  LDC R128, c[0x0][0x294] ;  /* 0x0000a500ff807b82 */ /* 0x000e620000000800 */
[----:B------:R-:W-:Y:S01]  /*1800*/  FMUL.FTZ R73, R74, R125 ;  /* 0x0000007d4a497220 */ /* 0x000fe20000410000 */
[----:B------:R-:W-:Y:S01]  /*1810*/  BSSY B2, `(.L_x_10175) ;  /* 0x0000012000027945 */ /* 0x000fe20003800000 */
[----:B------:R-:W-:-:S02]  /*1820*/  PRMT R44, R44, 0x7632, R44 ;  /* 0x000076322c2c7816 */ /* 0x000fc4000000002c */
[----:B0-----:R-:W-:Y:S01]  /*1830*/  FMUL.FTZ R73, R73, R126 ;  /* 0x0000007e49497220 */ /* 0x001fe20000410000 */
[----:B-1----:R-:W-:-:S04]  /*1840*/  FSETP.GTU.FTZ.AND P2, PT, R43, R128, PT ;  /* 0x000000802b00720b */ /* 0x002fc80003f5c000 */
[----:B------:R-:W-:Y:S02]  /*1850*/  FSEL R40, R73, RZ, !P2 ;  /* 0x000000ff49287208 */ /* 0x000fe40005000000 */
[----:B------:R-:W-:Y:S02]  /*1860*/  P2R R130, PR, RZ, 0x4 ;  /* 0x00000004ff827803 */ /* 0x000fe40000000000 */
        /* <DEDUP_REMOVED lines=11> */
.L_x_10176:
[----:B------:R-:W-:-:S07]  /*1920*/  IMAD.MOV.U32 R41, RZ, RZ, R104 ;  /* 0x000000ffff297224 */ /* 0x000fce00078e0068 */
.L_x_10177:
[----:B------:R-:W-:Y:S05]  /*1930*/  BSYNC B2 ;  /* 0x0000000000027941 */ /* 0x000fea0003800000 */
.L_x_10175:
        /* <DEDUP_REMOVED lines=16> */
.L_x_10181:
[----:B------:R-:W-:Y:S05]  /*1a40*/  BSYNC B3 ;  /* 0x0000000000037941 */ /* 0x000fea0003800000 */
.L_x_10180:
        /* <DEDUP_REMOVED lines=42> */
.L_x_10179:
[----:B------:R-:W-:Y:S05]  /*1cf0*/  BSYNC B2 ;  /* 0x0000000000027941 */ /* 0x000fea0003800000 */
.L_x_10178:
[----:B------:R-:W-:Y:S01]  /*1d00*/  I2FP.F32.U32 R42, R41 ;  /* 0x00000029002a7245 */ /* 0x000fe20000201000 */
[----:B------:R-:W-:Y:S01]  /*1d10*/  IMAD.U32 R44, R44, 0x10000, RZ ;  /* 0x000100002c2c7824 */ /* 0x000fe200078e00ff */
        /* <DEDUP_REMOVED lines=19> */
.L_x_10183:
[----:B------:R-:W-:-:S07]  /*1e50*/  MOV R44, R104 ;  /* 0x00000068002c7202 */ /* 0x000fce0000000f00 */
.L_x_10184:
[----:B------:R-:W-:Y:S05]  /*1e60*/  BSYNC B2 ;  /* 0x0000000000027941 */ /* 0x000fea0003800000 */
.L_x_10182:
        /* <DEDUP_REMOVED lines=16> */
.L_x_10188:
[----:B------:R-:W-:Y:S05]  /*1f70*/  BSYNC B3 ;  /* 0x0000000000037941 */ /* 0x000fea0003800000 */
.L_x_10187:
        /* <DEDUP_REMOVED lines=42> */
.L_x_10186:
[----:B------:R-:W-:Y:S05]  /*2220*/  BSYNC B2 ;  /* 0x0000000000027941 */ /* 0x000fea0003800000 */
.L_x_10185:
[----:B------:R-:W-:Y:S01]  /*2230*/  I2FP.F32.U32 R42, R44 ;  /* 0x0000002c002a7245 */ /* 0x000fe20000201000 */
[----:B------:R-:W-:Y:S01]  /*2240*/  BSSY B2, `(.L_x_10189) ;  /* 0x0000015000027945 */ /* 0x000fe20003800000 */
[----:B------:R-:W-:Y:S02]  /*2250*/  SHF.L.U32 R44, R45, 0x10, RZ ;  /* 0x000000102d2c7819 */ /* 0x000fe400000006ff */
[----:B------:R-:W-:Y:S01]  /*2260*/  ISETP.NE.AND P2, PT, R72, 0x1, PT ;  /* 0x000000014800780c */ /* 0x000fe20003f45270 */
[----:B------:R-:W-:Y:S02]  /*2270*/  FFMA.FTZ R43, R42, R129, 1.1641532182693481445e-10 ;  /* 0x2f0000002a2b7423 */ /* 0x000fe40000010081 */
[----:B------:R-:W-:-:S03]  /*2280*/  FMUL.FTZ R73, R44, R125 ;  /* 0x0000007d2c497220 */ /* 0x000fc60000410000 */
[----:B------:R-:W-:Y:S01]  /*2290*/  FSETP.GTU.FTZ.AND P1, PT, R43, R128, PT ;  /* 0x000000802b00720b */ /* 0x000fe20003f3c000 */
[----:B------:R-:W-:Y:S01]  /*22a0*/  FMUL.FTZ R73, R73, R126 ;  /* 0x0000007e49497220 */ /* 0x000fe20000410000 */
[----:B------:R-:W-:-:S04]  /*22b0*/  PRMT R43, R45, 0x7632, R43 ;  /* 0x000076322d2b7816 */ /* 0x000fc8000000002b */
[----:B------:R-:W-:Y:S01]  /*22c0*/  FSEL R42, R73, RZ, !P1 ;  /* 0x000000ff492a7208 */ /* 0x000fe20004800000 */
[----:B------:R-:W-:-:S04]  /*22d0*/  VIADD R73, R72, 0x1 ;  /* 0x0000000148497836 */ /* 0x000fc80000000000 */
        /* <DEDUP_REMOVED lines=10> */
.L_x_10190:
[----:B------:R-:W-:-:S07]  /*2380*/  IMAD.MOV.U32 R127, RZ, RZ, R104 ;  /* 0x000000ffff7f7224 */ /* 0x000fce00078e0068 */
.L_x_10191:
[----:B------:R-:W-:Y:S05]  /*2390*/  BSYNC B2 ;  /* 0x0000000000027941 */ /* 0x000fea0003800000 */
.L_x_10189:
        /* <DEDUP_REMOVED lines=16> */
.L_x_10195:
[----:B------:R-:W-:Y:S05]  /*24a0*/  BSYNC B3 ;  /* 0x0000000000037941 */ /* 0x000fea0003800000 */
.L_x_10194:
        /* <DEDUP_REMOVED lines=42> */
.L_x_10193:
[----:B------:R-:W-:Y:S05]  /*2750*/  BSYNC B2 ;  /* 0x0000000000027941 */ /* 0x000fea0003800000 */
.L_x_10192:
[----:B------:R-:W-:Y:S01]  /*2760*/  I2FP.F32.U32 R44, R127 ;  /* 0x0000007f002c7245 */ /* 0x000fe20000201000 */
[----:B------:R-:W-:Y:S01]  /*2770*/  IMAD.U32 R72, R43, 0x10000, RZ ;  /* 0x000100002b487824 */ /* 0x000fe200078e00ff */
        /* <DEDUP_REMOVED lines=18> */
.L_x_10197:
[----:B------:R-:W-:-:S07]  /*28a0*/  IMAD.MOV.U32 R127, RZ, RZ, R104 ;  /* 0x000000ffff7f7224 */ /* 0x000fce00078e0068 */
.L_x_10198:
[----:B------:R-:W-:Y:S05]  /*28b0*/  BSYNC B2 ;  /* 0x0000000000027941 */ /* 0x000fea0003800000 */
.L_x_10196:
        /* <DEDUP_REMOVED lines=16> */
.L_x_10202:
[----:B------:R-:W-:Y:S05]  /*29c0*/  BSYNC B3 ;  /* 0x0000000000037941 */ /* 0x000fea0003800000 */
.L_x_10201:
        /* <DEDUP_REMOVED lines=42> */
.L_x_10200:
[----:B------:R-:W-:Y:S05]  /*2c70*/  BSYNC B2 ;  /* 0x0000000000027941 */ /* 0x000fea0003800000 */
.L_x_10199:
        /* <DEDUP_REMOVED lines=21> */
.L_x_10204:
[----:B------:R-:W-:-:S07]  /*2dd0*/  MOV R45, R104 ;  /* 0x00000068002d7202 */ /* 0x000fce0000000f00 */
.L_x_10205:
[----:B------:R-:W-:Y:S05]  /*2de0*/  BSYNC B2 ;  /* 0x0000000000027941 */ /* 0x000fea0003800000 */
.L_x_10203:
        /* <DEDUP_REMOVED lines=16> */
.L_x_10209:
[----:B------:R-:W-:Y:S05]  /*2ef0*/  BSYNC B3 ;  /* 0x0000000000037941 */ /* 0x000fea0003800000 */
.L_x_10208:
        /* <DEDUP_REMOVED lines=42> */
.L_x_10207:
[----:B------:R-:W-:Y:S05]  /*31a0*/  BSYNC B2 ;  /* 0x0000000000027941 */ /* 0x000fea0003800000 */
.L_x_10206:
        /* <DEDUP_REMOVED lines=20> */
.L_x_10211:
[----:B------:R-:W-:-:S07]  /*32f0*/  IMAD.MOV.U32 R46, RZ, RZ, R104 ;  /* 0x000000ffff2e7224 */ /* 0x000fce00078e0068 */
.L_x_10212:
[----:B------:R-:W-:Y:S05]  /*3300*/  BSYNC B2 ;  /* 0x0000000000027941 */ /* 0x000fea0003800000 */
.L_x_10210:
        /* <DEDUP_REMOVED lines=16> */
.L_x_10216:
[----:B------:R-:W-:Y:S05]  /*3410*/  BSYNC B3 ;  /* 0x0000000000037941 */ /* 0x000fea0003800000 */
.L_x_10215:
        /* <DEDUP_REMOVED lines=42> */
.L_x_10214:
[----:B------:R-:W-:Y:S05]  /*36c0*/  BSYNC B2 ;  /* 0x0000000000027941 */ /* 0x000fea0003800000 */
.L_x_10213:
        /* <DEDUP_REMOVED lines=21> */
.L_x_10218:
[----:B------:R-:W-:-:S07]  /*3820*/  IMAD.MOV.U32 R132, RZ, RZ, R104 ;  /* 0x000000ffff847224 */ /* 0x000fce00078e0068 */
.L_x_10219:
[----:B------:R-:W-:Y:S05]  /*3830*/  BSYNC B2 ;  /* 0x0000000000027941 */ /* 0x000fea0003800000 */
.L_x_10217:
        /* <DEDUP_REMOVED lines=18> */
.L_x_10223:
[----:B------:R-:W-:Y:S05]  /*3960*/  BSYNC B3 ;  /* 0x0000000000037941 */ /* 0x000fea0003800000 */
.L_x_10222:
        /* <DEDUP_REMOVED lines=42> */
.L_x_10221:
[----:B------:R-:W-:Y:S05]  /*3c10*/  BSYNC B2 ;  /* 0x0000000000027941 */ /* 0x000fea0003800000 */
.L_x_10220:
[----:B------:R-:W-:Y:S01]  /*3c20*/  I2FP.F32.U32 R72, R132 ;  /* 0x0000008400487245 */ /* 0x000fe20000201000 */
[----:B------:R-:W-:Y:S01]  /*3c30*/  IMAD.U32 R74, R47, 0x10000, RZ ;  /* 0x000100002f4a7824 */ /* 0x000fe200078e00ff */
[----:B------:R-:W-:Y:S02]  /*3c40*/  SEL R134, RZ, 0x10000, P5 ;  /* 0x00010000ff867807 */ /* 0x000fe40002800000 */
[----:B------:R-:W-:Y:S01]  /*3c50*/  ISETP.NE.AND P5, PT, R131, RZ, PT ;  /* 0x000000ff8300720c */ /* 0x000fe20003fa5270 */
[----:B------:R-:W-:Y:S01]  /*3c60*/  FFMA.FTZ R129, R72, R129, 1.1641532182693481445e-10 ;  /* 0x2f00000048817423 */ /* 0x000fe20000010081 */
[----:B------:R-:W-:Y:S01]  /*3c70*/  FMUL.FTZ R47, R74, R125 ;  /* 0x0000007d4a2f7220 */ /* 0x000fe20000410000 */
[----:B------:R-:W-:Y:S02]  /*3c80*/  SEL R75, RZ, 0x1, P1 ;  /* 0x00000001ff4b7807 */ /* 0x000fe40000800000 */
[----:B------:R-:W-:Y:S01]  /*3c90*/  ISETP.NE.AND P6, PT, R130, RZ, PT ;  /* 0x000000ff8200720c */ /* 0x000fe20003fc5270 */
[----:B------:R-:W-:Y:S01]  /*3ca0*/  FMUL.FTZ R47, R47, R126 ;  /* 0x0000007e2f2f7220 */ /* 0x000fe20000410000 */
[----:B------:R-:W-:Y:S01]  /*3cb0*/  FSETP.GTU.FTZ.AND P1, PT, R129, R128, PT ;  /* 0x000000808100720b */ /* 0x000fe20003f3c000 */
[----:B------:R-:W-:Y:S01]  /*3cc0*/  IMAD.WIDE.U32 R128, R75, 0x10000, RZ ;  /* 0x000100004b807825 */ /* 0x000fe200078e00ff */
[----:B------:R-:W-:-:S02]  /*3cd0*/  SEL R73, RZ, 0x1, P2 ;  /* 0x00000001ff497807 */ /* 0x000fc40001000000 */
[----:B------:R-:W-:Y:S02]  /*3ce0*/  SEL R130, RZ, 0x1, P5 ;  /* 0x00000001ff827807 */ /* 0x000fe40002800000 */
[----:B------:R-:W-:Y:S01]  /*3cf0*/  SEL R131, RZ, 0x100, P4 ;  /* 0x00000100ff837807 */ /* 0x000fe20002000000 */
[----:B------:R-:W-:Y:S01]  /*3d00*/  IMAD.WIDE.U32 R72, R73, 0x1000000, RZ ;  /* 0x0100000049487825 */ /* 0x000fe200078e00ff */
[----:B------:R-:W-:Y:S02]  /*3d10*/  SEL R126, RZ, 0x1000000, P1 ;  /* 0x01000000ff7e7807 */ /* 0x000fe40000800000 */
[----:B------:R-:W-:Y:S01]  /*3d20*/  FSEL R47, R47, RZ, !P1 ;  /* 0x000000ff2f2f7208 */ /* 0x000fe20004800000 */
[----:B------:R-:W-:Y:S01]  /*3d30*/  IMAD.WIDE.U32 R74, R130, 0x100, RZ ;  /* 0x00000100824a7825 */ /* 0x000fe200078e00ff */
[----:B------:R-:W-:Y:S02]  /*3d40*/  LEA R130, P1, R122, UR10, 0x5 ;  /* 0x0000000a7a827c11 */ /* 0x000fe4000f8228ff */
[----:B------:R-:W-:Y:S01]  /*3d50*/  SEL R135, RZ, 0x1, P3 ;  /* 0x00000001ff877807 */ /* 0x000fe20001800000 */
[----:B------:R-:W-:Y:S01]  /*3d60*/  @P0 FADD.FTZ R47, R39, R47 ;  /* 0x0000002f272f0221 */ /* 0x000fe20000010000 */
[----:B------:R-:W-:-:S02]  /*3d70*/  LOP3.LUT R126, R131, R126, R134, 0xfe, !PT ;  /* 0x0000007e837e7212 */ /* 0x000fc400078efe86 */
[----:B------:R-:W-:Y:S02]  /*3d80*/  LOP3.LUT R74, R74, R72, R128, 0xfe, !PT ;  /* 0x000000484a4a7212 */ /* 0x000fe400078efe80 */
[C---:B------:R-:W-:Y:S02]  /*3d90*/  LEA.HI.X R131, R122.reuse, UR11, RZ, 0x5, P1 ;  /* 0x0000000b7a837c11 */ /* 0x040fe400088f2cff */
[----:B------:R-:W-:Y:S02]  /*3da0*/  SEL R133, RZ, 0x1, P6 ;  /* 0x00000001ff857807 */ /* 0x000fe40003000000 */
[C---:B------:R-:W-:Y:S01]  /*3db0*/  LEA R72, P1, R122.reuse, UR12, 0x3 ;  /* 0x0000000c7a487c11 */ /* 0x040fe2000f8218ff */
[----:B------:R0:W-:Y:S01]  /*3dc0*/  STG.E.128 desc[UR6][R130.64], R40 ;  /* 0x0000002882007986 */ /* 0x0001e2000c101d06 */
[----:B------:R-:W-:Y:S01]  /*3dd0*/  LOP3.LUT R135, R73, R126, R135, 0xfe, !PT ;  /* 0x0000007e49877212 */ /* 0x000fe200078efe87 */
[----:B------:R-:W-:Y:S01]  /*3de0*/  VIADD R126, R122, 0x20 ;  /* 0x000000207a7e7836 */ /* 0x000fe20000000000 */
[----:B------:R-:W-:Y:S01]  /*3df0*/  LOP3.LUT R74, R74, R133, RZ, 0xfc, !PT ;  /* 0x000000854a4a7212 */ /* 0x000fe200078efcff */
[----:B------:R0:W-:Y:S01]  /*3e00*/  STG.E.128 desc[UR6][R130.64+0x10], R44 ;  /* 0x0000102c82007986 */ /* 0x0001e2000c101d06 */
[----:B------:R-:W-:-:S02]  /*3e10*/  LEA.HI.X R73, R122, UR13, RZ, 0x3, P1 ;  /* 0x0000000d7a497c11 */ /* 0x000fc400088f1cff */
[----:B------:R-:W-:-:S05]  /*3e20*/  LOP3.LUT R75, R75, R135, R129, 0xfe, !PT ;  /* 0x000000874b4b7212 */ /* 0x000fca00078efe81 */
[----:B------:R0:W-:Y:S02]  /*3e30*/  STG.E.64 desc[UR6][R72.64], R74 ;  /* 0x0000004a48007986 */ /* 0x0001e4000c101b06 */
.L_x_10167:
[----:B------:R-:W-:Y:S05]  /*3e40*/  BSYNC B1 ;  /* 0x0000000000017941 */ /* 0x000fea0003800000 */
.L_x_10166:
[----:B------:R-:W-:Y:S01]  /*3e50*/  ISETP.NE.AND P0, PT, R79, RZ, PT ;  /* 0x000000ff4f00720c */ /* 0x000fe20003f05270 */
[----:B------:R-:W-:-:S12]  /*3e60*/  BSSY B1, `(.L_x_10224) ;  /* 0x00002c3000017945 */ /* 0x000fd80003800000 */
[----:B------:R-:W-:Y:S05]  /*3e70*/  @!P0 BRA `(.L_x_10225) ;  /* 0x0000002c00048947 */ /* 0x000fea0003800000 */
[----:B------:R-:W1:Y:S08]  /*3e80*/  LDC.64 R52, c[0x0][0x220] ;  /* 0x00008800ff347b82 */ /* 0x000e700000000a00 */
[----:B------:R-:W2:Y:S01]  /*3e90*/  LDC.64 R48, c[0x0][0x230] ;  /* 0x00008c00ff307b82 */ /* 0x000ea20000000a00 */
[----:B-1----:R-:W-:-:S06]  /*3ea0*/  IMAD.WIDE.U32 R52, R126, 0x10, R52 ;  /* 0x000000107e347825 */ /* 0x002fcc00078e0034 */
[----:B------:R-:W5:Y:S01]  /*3eb0*/  LDG.E.128 R52, desc[UR6][R52.64] ;  /* 0x0000000634347981 */ /* 0x000f62000c1e1d00 */
[----:B--2---:R-:W-:-:S04]  /*3ec0*/  ISETP.NE.U32.AND P0, PT, R48, RZ, PT ;  /* 0x000000ff3000720c */ /* 0x004fc80003f05070 */
[----:B------:R-:W-:-:S13]  /*3ed0*/  ISETP.NE.AND.EX P0, PT, R49, RZ, PT, P0 ;  /* 0x000000ff3100720c */ /* 0x000fda0003f05300 */
[----:B------:R-:W-:-:S04]  /*3ee0*/  @P0 LEA R50, P1, R126, R48, 0x5 ;  /* 0x000000307e320211 */ /* 0x000fc800078228ff */
[----:B------:R-:W-:-:S05]  /*3ef0*/  @P0 LEA.HI.X R51, R126, R49, RZ, 0x5, P1 ;  /* 0x000000317e330211 */ /* 0x000fca00008f2cff */
[----:B------:R1:W5:Y:S04]  /*3f00*/  @P0 LDG.E.128 R32, desc[UR6][R50.64] ;  /* 0x0000000632200981 */ /* 0x000368000c1e1d00 */
[----:B------:R1:W5:Y:S01]  /*3f10*/  @P0 LDG.E.128 R36, desc[UR6][R50.64+0x10] ;  /* 0x0000100632240981 */ /* 0x000362000c1e1d00 */
[C---:B------:R-:W-:Y:S01]  /*3f20*/  ISETP.NE.AND P0, PT, R127.reuse, 0x1, PT ;  /* 0x000000017f00780c */ /* 0x040fe20003f05270 */
[----:B------:R-:W-:Y:S01]  /*3f30*/  BSSY B2, `(.L_x_10226) ;  /* 0x000000c000027945 */ /* 0x000fe20003800000 */
[----:B0-----:R-:W-:-:S11]  /*3f40*/  IADD3 R72, R127, 0x1, RZ ;  /* 0x000000017f487810 */ /* 0x001fd60007ffe0ff */
[----:B-1----:R-:W-:Y:S05]  /*3f50*/  @!P0 BRA `(.L_x_10227) ;  /* 0x0000000000208947 */ /* 0x002fea0003800000 */
        /* <DEDUP_REMOVED lines=8> */
.L_x_10227:
[----:B------:R-:W-:-:S07]  /*3fe0*/  IMAD.MOV.U32 R128, RZ, RZ, R104 ;  /* 0x000000ffff807224 */ /* 0x000fce00078e0068 */
.L_x_10228:
[----:B------:R-:W-:Y:S05]  /*3ff0*/  BSYNC B2 ;  /* 0x0000000000027941 */ /* 0x000fea0003800000 */
.L_x_10226:
        /* <DEDUP_REMOVED lines=14> */
[----:B------:R-:W-:-:S04]  /*40e0*/  @P1 IADD3 R50, R98, RZ, RZ ;  /* 0x000000ff62321210 */ /* 0x000fc80007ffe0ff */
[----:B------:R-:W-:-:S07]  /*40f0*/  @!P0 MOV R98, R50 ;  /* 0x0000003200628202 */ /* 0x000fce0000000f00 */
.L_x_10232:
[----:B------:R-:W-:Y:S05]  /*4100*/  BSYNC B3 ;  /* 0x0000000000037941 */ /* 0x000fea0003800000 */
.L_x_10231:
        /* <DEDUP_REMOVED lines=42> */
.L_x_10230:
[----:B------:R-:W-:Y:S05]  /*43b0*/  BSYNC B2 ;  /* 0x0000000000027941 */ /* 0x000fea0003800000 */
.L_x_10229:
[----:B------:R-:W0:Y:S01]  /*43c0*/  LDC R130, c[0x0][0x298] ;  /* 0x0000a600ff827b82 */ /* 0x000e220000000800 */
[----:B------:R-:W-:Y:S01]  /*43d0*/  I2FP.F32.U32 R51, R128 ;  /* 0x0000008000337245 */ /* 0x000fe20000201000 */
[----:B------:R-:W-:Y:S01]  /*43e0*/  HFMA2.MMA R128, -RZ, RZ, 0.1171875, 0 ;  /* 0x2f800000ff807435 */ /* 0x000fe200000001ff */
[----:B-----5:R-:W-:Y:S01]  /*43f0*/  IMAD.U32 R50, R52, 0x10000, RZ ;  /* 0x0001000034327824 */ /* 0x020fe200078e00ff */
[----:B------:R-:W-:Y:S01]  /*4400*/  ISETP.NE.U32.AND P0, PT, R48, RZ, PT ;  /* 0x000000ff3000720c */ /* 0x000fe20003f05070 */
[----:B------:R-:W-:Y:S01]  /*4410*/  BSSY B2, `(.L_x_10233) ;  /* 0x0000017000027945 */ /* 0x000fe20003800000 */
[----:B------:R-:W-:Y:S02]  /*4420*/  ISETP.NE.AND P1, PT, R72, 0x1, PT ;  /* 0x000000014800780c */ /* 0x000fe40003f25270 */
[----:B------:R-:W1:Y:S01]  /*4430*/  LDC R129, c[0x0][0x294] ;  /* 0x0000a500ff817b82 */ /* 0x000e620000000800 */
[----:B------:R-:W-:Y:S02]  /*4440*/  ISETP.NE.AND.EX P0, PT, R49, RZ, PT, P0 ;  /* 0x000000ff3100720c */ /* 0x000fe40003f05300 */
[----:B------:R-:W-:Y:S01]  /*4450*/  PRMT R52, R52, 0x7632, R52 ;  /* 0x0000763234347816 */ /* 0x000fe20000000034 */
[----:B------:R-:W-:Y:S01]  /*4460*/  FFMA.FTZ R48, R51, R128, 1.1641532182693481445e-10 ;  /* 0x2f00000033307423 */ /* 0x000fe20000010080 */
[----:B------:R-:W-:-:S04]  /*4470*/  FMUL.FTZ R51, R50, R125 ;  /* 0x0000007d32337220 */ /* 0x000fc80000410000 */
        /* <DEDUP_REMOVED lines=15> */
.L_x_10234:
[----:B------:R-:W-:-:S07]  /*4570*/  MOV R49, R104 ;  /* 0x0000006800317202 */ /* 0x000fce0000000f00 */
.L_x_10235:
[----:B------:R-:W-:Y:S05]  /*4580*/  BSYNC B2 ;  /* 0x0000000000027941 */ /* 0x000fea0003800000 */
.L_x_10233:
        /* <DEDUP_REMOVED lines=16> */
.L_x_10239:
[----:B------:R-:W-:Y:S05]  /*4690*/  BSYNC B3 ;  /* 0x0000000000037941 */ /* 0x000fea0003800000 */
.L_x_10238:
        /* <DEDUP_REMOVED lines=42> */
.L_x_10237:
[----:B------:R-:W-:Y:S05]  /*4940*/  BSYNC B2 ;  /* 0x0000000000027941 */ /* 0x000fea0003800000 */
.L_x_10236:
[----:B------:R-:W-:Y:S01]  /*4950*/  I2FP.F32.U32 R49, R49 ;  /* 0x0000003100317245 */ /* 0x000fe20000201000 */
[----:B------:R-:W-:Y:S01]  /*4960*/  IMAD.U32 R52, R52, 0x10000, RZ ;  /* 0x0001000034347824 */ /* 0x000fe200078e00ff */
[----:B------:R-:W-:Y:S01]  /*4970*/  BSSY B2, `(.L_x_10240) ;  /* 0x0000014000027945 */ /* 0x000fe20003800000 */
[----:B------:R-:W-:Y:S02]  /*4980*/  IADD3 R72, R51, 0x1, RZ ;  /* 0x0000000133487810 */ /* 0x000fe40007ffe0ff */
        /* <DEDUP_REMOVED lines=17> */
.L_x_10241:
[----:B------:R-:W-:-:S07]  /*4aa0*/  MOV R52, R104 ;  /* 0x0000006800347202 */ /* 0x000fce0000000f00 */
.L_x_10242:
[----:B------:R-:W-:Y:S05]  /*4ab0*/  BSYNC B2 ;  /* 0x0000000000027941 */ /* 0x000fea0003800000 */
.L_x_10240:
        /* <DEDUP_REMOVED lines=16> */
.L_x_10246:
[----:B------:R-:W-:Y:S05]  /*4bc0*/  BSYNC B3 ;  /* 0x0000000000037941 */ /* 0x000fea0003800000 */
.L_x_10245:
        /* <DEDUP_REMOVED lines=42> */
.L_x_10244:
[----:B------:R-:W-:Y:S05]  /*4e70*/  BSYNC B2 ;  /* 0x0000000000027941 */ /* 0x000fea0003800000 */
.L_x_10243:
        /* <DEDUP_REMOVED lines=9> */
[----:B------:R-:W-:Y:S02]  /*4f10*/  FSEL R50, R51, RZ, !P1 ;  /* 0x000000ff33327208 */ /* 0x000fe40004800000 */
[----:B------:R-:W-:-:S03]  /*4f20*/  PRMT R51, R53, 0x7632, R51 ;  /* 0x0000763235337816 */ /* 0x000fc60000000033 */
        /* <DEDUP_REMOVED lines=10> */
.L_x_10248:
[----:B------:R-:W-:-:S07]  /*4fd0*/  MOV R127, R104 ;  /* 0x00000068007f7202 */ /* 0x000fce0000000f00 */
.L_x_10249:
[----:B------:R-:W-:Y:S05]  /*4fe0*/  BSYNC B2 ;  /* 0x0000000000027941 */ /* 0x000fea0003800000 */
.L_x_10247:
        /* <DEDUP_REMOVED lines=16> */
.L_x_10253:
[----:B------:R-:W-:Y:S05]  /*50f0*/  BSYNC B3 ;  /* 0x0000000000037941 */ /* 0x000fea0003800000 */
.L_x_10252:
        /* <DEDUP_REMOVED lines=42> */
.L_x_10251:
[----:B------:R-:W-:Y:S05]  /*53a0*/  BSYNC B2 ;  /* 0x0000000000027941 */ /* 0x000fea0003800000 */
.L_x_10250:
        /* <DEDUP_REMOVED lines=20> */
.L_x_10255:
[----:B------:R-:W-:-:S07]  /*54f0*/  MOV R127, R104 ;  /* 0x00000068007f7202 */ /* 0x000fce0000000f00 */
.L_x_10256:
[----:B------:R-:W-:Y:S05]  /*5500*/  BSYNC B2 ;  /* 0x0000000000027941 */ /* 0x000fea0003800000 */
.L_x_10254:
        /* <DEDUP_REMOVED lines=16> */
.L_x_10260:
[----:B------:R-:W-:Y:S05]  /*5610*/  BSYNC B3 ;  /* 0x0000000000037941 */ /* 0x000fea0003800000 */
.L_x_10259:
        /* <DEDUP_REMOVED lines=42> */
.L_x_10258:
[----:B------:R-:W-:Y:S05]  /*58c0*/  BSYNC B2 ;  /* 0x0000000000027941 */ /* 0x000fea0003800000 */
.L_x_10257:
[----:B------:R-:W-:Y:S01]  /*58d0*/  I2FP.F32.U32 R53, R127 ;  /* 0x0000007f00357245 */ /* 0x000fe20000201000 */
[----:B------:R-:W-:Y:S01]  /*58e0*/  IMAD.U32 R72, R54, 0x10000, RZ ;  /* 0x0001000036487824 */ /* 0x000fe200078e00ff */
        /* <DEDUP_REMOVED lines=19> */
.L_x_10262:
[----:B------:R-:W-:-:S07]  /*5a20*/  MOV R53, R104 ;  /* 0x0000006800357202 */ /* 0x000fce0000000f00 */
.L_x_10263:
[----:B------:R-:W-:Y:S05]  /*5a30*/  BSYNC B2 ;  /* 0x0000000000027941 */ /* 0x000fea0003800000 */
.L_x_10261:
        /* <DEDUP_REMOVED lines=16> */
.L_x_10267:
[----:B------:R-:W-:Y:S05]  /*5b40*/  BSYNC B3 ;  /* 0x0000000000037941 */ /* 0x000fea0003800000 */
.L_x_10266:
        /* <DEDUP_REMOVED lines=42> */
.L_x_10265:
[----:B------:R-:W-:Y:S05]  /*5df0*/  BSYNC B2 ;  /* 0x0000000000027941 */ /* 0x000fea0003800000 */
.L_x_10264:
        /* <DEDUP_REMOVED lines=20> */
.L_x_10269:
[----:B------:R-:W-:-:S07]  /*5f40*/  MOV R54, R104 ;  /* 0x0000006800367202 */ /* 0x000fce0000000f00 */
.L_x_10270:
[----:B------:R-:W-:Y:S05]  /*5f50*/  BSYNC B2 ;  /* 0x0000000000027941 */ /* 0x000fea0003800000 */
.L_x_10268:
        /* <DEDUP_REMOVED lines=16> */
.L_x_10274:
[----:B------:R-:W-:Y:S05]  /*6060*/  BSYNC B3 ;  /* 0x0000000000037941 */ /* 0x000fea0003800000 */
.L_x_10273:
        /* <DEDUP_REMOVED lines=42> */
.L_x_10272:
[----:B------:R-:W-:Y:S05]  /*6310*/  BSYNC B2 ;  /* 0x0000000000027941 */ /* 0x000fea0003800000 */
.L_x_10271:
        /* <DEDUP_REMOVED lines=21> */
.L_x_10276:
[----:B------:R-:W-:-:S07]  /*6470*/  MOV R133, R104 ;  /* 0x0000006800857202 */ /* 0x000fce0000000f00 */
.L_x_10277:
[----:B------:R-:W-:Y:S05]  /*6480*/  BSYNC B2 ;  /* 0x0000000000027941 */ /* 0x000fea0003800000 */
.L_x_10275:
        /* <DEDUP_REMOVED lines=18> */
.L_x_10281:
[----:B------:R-:W-:Y:S05]  /*65b0*/  BSYNC B3 ;  /* 0x0000000000037941 */ /* 0x000fea0003800000 */
.L_x_10280:
        /* <DEDUP_REMOVED lines=42> */
.L_x_10279:
[----:B------:R-:W-:Y:S05]  /*6860*/  BSYNC B2 ;  /* 0x0000000000027941 */ /* 0x000fea0003800000 */
.L_x_10278:
        /* <DEDUP_REMOVED lines=9> */
[----:B------:R-:W-:-:S02]  /*6900*/  SEL R74, RZ, 0x1, P2 ;  /* 0x00000001ff4a7807 */ /* 0x000fc40001000000 */
[----:B------:R-:W-:Y:S01]  /*6910*/  FSETP.GTU.FTZ.AND P1, PT, R128, R129, PT ;  /* 0x000000818000720b */ /* 0x000fe20003f3c000 */
[----:B------:R-:W-:Y:S01]  /*6920*/  IMAD.WIDE.U32 R128, R75, 0x10000, RZ ;  /* 0x000100004b807825 */ /* 0x000fe200078e00ff */
[----:B------:R-:W-:Y:S02]  /*6930*/  SEL R131, RZ, 0x1, P5 ;  /* 0x00000001ff837807 */ /* 0x000fe40002800000 */
[----:B------:R-:W-:Y:S01]  /*6940*/  SEL R132, RZ, 0x100, P4 ;  /* 0x00000100ff847807 */ /* 0x000fe20002000000 */
[----:B------:R-:W-:Y:S01]  /*6950*/  IMAD.WIDE.U32 R72, R74, 0x1000000, RZ ;  /* 0x010000004a487825 */ /* 0x000fe200078e00ff */
[----:B------:R-:W-:Y:S02]  /*6960*/  SEL R133, RZ, 0x1000000, P1 ;  /* 0x01000000ff857807 */ /* 0x000fe40000800000 */
[----:B------:R-:W-:Y:S01]  /*6970*/  FSEL R55, R55, RZ, !P1 ;  /* 0x000000ff37377208 */ /* 0x000fe20004800000 */
[----:B------:R-:W-:Y:S01]  /*6980*/  IMAD.WIDE.U32 R74, R131, 0x100, RZ ;  /* 0x00000100834a7825 */ /* 0x000fe200078e00ff */
[----:B------:R-:W-:-:S02]  /*6990*/  LEA R130, P1, R126, UR10, 0x5 ;  /* 0x0000000a7e827c11 */ /* 0x000fc4000f8228ff */
[----:B------:R-:W-:Y:S01]  /*69a0*/  SEL R135, RZ, 0x1, P3 ;  /* 0x00000001ff877807 */ /* 0x000fe20001800000 */
[----:B------:R-:W-:Y:S01]  /*69b0*/  @P0 FADD.FTZ R55, R39, R55 ;  /* 0x0000003727370221 */ /* 0x000fe20000010000 */
[----:B------:R-:W-:Y:S02]  /*69c0*/  LOP3.LUT R132, R132, R133, R137, 0xfe, !PT ;  /* 0x0000008584847212 */ /* 0x000fe400078efe89 */
[----:B------:R-:W-:Y:S02]  /*69d0*/  LOP3.LUT R74, R74, R72, R128, 0xfe, !PT ;  /* 0x000000484a4a7212 */ /* 0x000fe400078efe80 */
[C---:B------:R-:W-:Y:S02]  /*69e0*/  LEA.HI.X R131, R126.reuse, UR11, RZ, 0x5, P1 ;  /* 0x0000000b7e837c11 */ /* 0x040fe400088f2cff */
[----:B------:R-:W-:Y:S02]  /*69f0*/  SEL R133, RZ, 0x1, P6 ;  /* 0x00000001ff857807 */ /* 0x000fe40003000000 */
[----:B------:R-:W-:Y:S01]  /*6a00*/  LEA R72, P1, R126, UR12, 0x3 ;  /* 0x0000000c7e487c11 */ /* 0x000fe2000f8218ff */
[----:B------:R1:W-:Y:S01]  /*6a10*/  STG.E.128 desc[UR6][R130.64], R48 ;  /* 0x0000003082007986 */ /* 0x0003e2000c101d06 */
[----:B------:R-:W-:-:S02]  /*6a20*/  LOP3.LUT R135, R73, R132, R135, 0xfe, !PT ;  /* 0x0000008449877212 */ /* 0x000fc400078efe87 */
[----:B------:R-:W-:Y:S01]  /*6a30*/  LOP3.LUT R74, R74, R133, RZ, 0xfc, !PT ;  /* 0x000000854a4a7212 */ /* 0x000fe200078efcff */
[----:B------:R1:W-:Y:S01]  /*6a40*/  STG.E.128 desc[UR6][R130.64+0x10], R52 ;  /* 0x0000103482007986 */ /* 0x0003e2000c101d06 */
[C---:B------:R-:W-:Y:S02]  /*6a50*/  LEA.HI.X R73, R126.reuse, UR13, RZ, 0x3, P1 ;  /* 0x0000000d7e497c11 */ /* 0x040fe400088f1cff */
[----:B------:R-:W-:Y:S02]  /*6a60*/  LOP3.LUT R75, R75, R135, R129, 0xfe, !PT ;  /* 0x000000874b4b7212 */ /* 0x000fe400078efe81 */
[----:B------:R-:W-:-:S03]  /*6a70*/  IADD3 R126, R126, 0x20, RZ ;  /* 0x000000207e7e7810 */ /* 0x000fc60007ffe0ff */
[----:B------:R1:W-:Y:S04]  /*6a80*/  STG.E.64 desc[UR6][R72.64], R74 ;  /* 0x0000004a48007986 */ /* 0x0003e8000c101b06 */
.L_x_10225:
[----:B------:R-:W-:Y:S05]  /*6a90*/  BSYNC B1 ;  /* 0x0000000000017941 */ /* 0x000fea0003800000 */
.L_x_10224:
[----:B------:R-:W-:Y:S01]  /*6aa0*/  ISETP.NE.AND P0, PT, R80, RZ, PT ;  /* 0x000000ff5000720c */ /* 0x000fe20003f05270 */
[----:B------:R-:W-:-:S12]  /*6ab0*/  BSSY B1, `(.L_x_10282) ;  /* 0x00002c3000017945 */ /* 0x000fd80003800000 */
[----:B------:R-:W-:Y:S05]  /*6ac0*/  @!P0 BRA `(.L_x_10283) ;  /* 0x0000002c00048947 */ /* 0x000fea0003800000 */
[----:B------:R-:W2:Y:S08]  /*6ad0*/  LDC.64 R60, c[0x0][0x220] ;  /* 0x00008800ff3c7b82 */ /* 0x000eb00000000a00 */
[----:B------:R-:W3:Y:S01]  /*6ae0*/  LDC.64 R56, c[0x0][0x230] ;  /* 0x00008c00ff387b82 */ /* 0x000ee20000000a00 */
[----:B--2---:R-:W-:-:S06]  /*6af0*/  IMAD.WIDE.U32 R60, R126, 0x10, R60 ;  /* 0x000000107e3c7825 */ /* 0x004fcc00078e003c */
[----:B------:R-:W5:Y:S01]  /*6b00*/  LDG.E.128 R60, desc[UR6][R60.64] ;  /* 0x000000063c3c7981 */ /* 0x000f62000c1e1d00 */
[----:B---3--:R-:W-:-:S04]  /*6b10*/  ISETP.NE.U32.AND P0, PT, R56, RZ, PT ;  /* 0x000000ff3800720c */ /* 0x008fc80003f05070 */
[----:B------:R-:W-:-:S13]  /*6b20*/  ISETP.NE.AND.EX P0, PT, R57, RZ, PT, P0 ;  /* 0x000000ff3900720c */ /* 0x000fda0003f05300 */
[----:B------:R-:W-:-:S04]  /*6b30*/  @P0 LEA R58, P1, R126, R56, 0x5 ;  /* 0x000000387e3a0211 */ /* 0x000fc800078228ff */
[----:B------:R-:W-:-:S05]  /*6b40*/  @P0 LEA.HI.X R59, R126, R57, RZ, 0x5, P1 ;  /* 0x000000397e3b0211 */ /* 0x000fca00008f2cff */
[----:B------:R2:W5:Y:S04]  /*6b50*/  @P0 LDG.E.128 R32, desc[UR6][R58.64] ;  /* 0x000000063a200981 */ /* 0x000568000c1e1d00 */
[----:B------:R2:W5:Y:S01]  /*6b60*/  @P0 LDG.E.128 R36, desc[UR6][R58.64+0x10] ;  /* 0x000010063a240981 */ /* 0x000562000c1e1d00 */
[C---:B------:R-:W-:Y:S01]  /*6b70*/  ISETP.NE.AND P0, PT, R127.reuse, 0x1, PT ;  /* 0x000000017f00780c */ /* 0x040fe20003f05270 */
[----:B------:R-:W-:Y:S01]  /*6b80*/  BSSY B2, `(.L_x_10284) ;  /* 0x000000c000027945 */ /* 0x000fe20003800000 */
[----:B01----:R-:W-:-:S11]  /*6b90*/  VIADD R72, R127, 0x1 ;  /* 0x000000017f487836 */ /* 0x003fd60000000000 */
[----:B--2---:R-:W-:Y:S05]  /*6ba0*/  @!P0 BRA `(.L_x_10285) ;  /* 0x0000000000208947 */ /* 0x004fea0003800000 */
        /* <DEDUP_REMOVED lines=8> */
.L_x_10285:
[----:B------:R-:W-:-:S07]  /*6c30*/  IMAD.MOV.U32 R128, RZ, RZ, R104 ;  /* 0x000000ffff807224 */ /* 0x000fce00078e0068 */
.L_x_10286:
[----:B------:R-:W-:Y:S05]  /*6c40*/  BSYNC B2 ;  /* 0x0000000000027941 */ /* 0x000fea0003800000 */
.L_x_10284:
        /* <DEDUP_REMOVED lines=16> */
.L_x_10290:
[----:B------:R-:W-:Y:S05]  /*6d50*/  BSYNC B3 ;  /* 0x0000000000037941 */ /* 0x000fea0003800000 */
.L_x_10289:
        /* <DEDUP_REMOVED lines=42> */
.L_x_10288:
[----:B------:R-:W-:Y:S05]  /*7000*/  BSYNC B2 ;  /* 0x0000000000027941 */ /* 0x000fea0003800000 */
.L_x_10287:
        /* <DEDUP_REMOVED lines=27> */
.L_x_10292:
[----:B------:R-:W-:-:S07]  /*71c0*/  MOV R57, R104 ;  /* 0x0000006800397202 */ /* 0x000fce0000000f00 */
.L_x_10293:
[----:B------:R-:W-:Y:S05]  /*71d0*/  BSYNC B2 ;  /* 0x0000000000027941 */ /* 0x000fea0003800000 */
.L_x_10291:
        /* <DEDUP_REMOVED lines=16> */
.L_x_10297:
[----:B------:R-:W-:Y:S05]  /*72e0*/  BSYNC B3 ;  /* 0x0000000000037941 */ /* 0x000fea0003800000 */
.L_x_10296:
        /* <DEDUP_REMOVED lines=42> */
.L_x_10295:
[----:B------:R-:W-:Y:S05]  /*7590*/  BSYNC B2 ;  /* 0x0000000000027941 */ /* 0x000fea0003800000 */
.L_x_10294:
        /* <DEDUP_REMOVED lines=21> */
.L_x_10299:
[----:B------:R-:W-:-:S07]  /*76f0*/  MOV R60, R104 ;  /* 0x00000068003c7202 */ /* 0x000fce0000000f00 */
.L_x_10300:
[----:B------:R-:W-:Y:S05]  /*7700*/  BSYNC B2 ;  /* 0x0000000000027941 */ /* 0x000fea0003800000 */
.L_x_10298:
        /* <DEDUP_REMOVED lines=16> */
.L_x_10304:
[----:B------:R-:W-:Y:S05]  /*7810*/  BSYNC B3 ;  /* 0x0000000000037941 */ /* 0x000fea0003800000 */
.L_x_10303:
        /* <DEDUP_REMOVED lines=42> */
.L_x_10302:
[----:B------:R-:W-:Y:S05]  /*7ac0*/  BSYNC B2 ;  /* 0x0000000000027941 */ /* 0x000fea0003800000 */
.L_x_10301:
        /* <DEDUP_REMOVED lines=21> */
.L_x_10306:
[----:B------:R-:W-:-:S07]  /*7c20*/  MOV R127, R104 ;  /* 0x00000068007f7202 */ /* 0x000fce0000000f00 */
.L_x_10307:
[----:B------:R-:W-:Y:S05]  /*7c30*/  BSYNC B2 ;  /* 0x0000000000027941 */ /* 0x000fea0003800000 */
.L_x_10305:
        /* <DEDUP_REMOVED lines=16> */
.L_x_10311:
[----:B------:R-:W-:Y:S05]  /*7d40*/  BSYNC B3 ;  /* 0x0000000000037941 */ /* 0x000fea0003800000 */
.L_x_10310:
        /* <DEDUP_REMOVED lines=42> */
.L_x_10309:
[----:B------:R-:W-:Y:S05]  /*7ff0*/  BSYNC B2 ;  /* 0x0000000000027941 */ /* 0x000fea0003800000 */
.L_x_10308:
        /* <DEDUP_REMOVED lines=20> */
.L_x_10313:
[----:B------:R-:W-:-:S07]  /*8140*/  MOV R127, R104 ;  /* 0x00000068007f7202 */ /* 0x000fce0000000f00 */
.L_x_10314:
[----:B------:R-:W-:Y:S05]  /*8150*/  BSYNC B2 ;  /* 0x0000000000027941 */ /* 0x000fea0003800000 */
.L_x_10312:
        /* <DEDUP_REMOVED lines=16> */
.L_x_10318:
[----:B------:R-:W-:Y:S05]  /*8260*/  BSYNC B3 ;  /* 0x0000000000037941 */ /* 0x000fea0003800000 */
.L_x_10317:
        /* <DEDUP_REMOVED lines=42> */
.L_x_10316:
[----:B------:R-:W-:Y:S05]  /*8510*/  BSYNC B2 ;  /* 0x0000000000027941 */ /* 0x000fea0003800000 */
.L_x_10315:
        /* <DEDUP_REMOVED lines=21> */
.L_x_10320:
[----:B------:R-:W-:-:S07]  /*8670*/  MOV R61, R104 ;  /* 0x00000068003d7202 */ /* 0x000fce0000000f00 */
.L_x_10321:
[----:B------:R-:W-:Y:S05]  /*8680*/  BSYNC B2 ;  /* 0x0000000000027941 */ /* 0x000fea0003800000 */
.L_x_10319:
        /* <DEDUP_REMOVED lines=16> */
.L_x_10325:
[----:B------:R-:W-:Y:S05]  /*8790*/  BSYNC B3 ;  /* 0x0000000000037941 */ /* 0x000fea0003800000 */
.L_x_10324:
        /* <DEDUP_REMOVED lines=42> */
.L_x_10323:
[----:B------:R-:W-:Y:S05]  /*8a40*/  BSYNC B2 ;  /* 0x0000000000027941 */ /* 0x000fea0003800000 */
.L_x_10322:
        /* <DEDUP_REMOVED lines=20> */
.L_x_10327:
[----:B------:R-:W-:-:S07]  /*8b90*/  MOV R62, R104 ;  /* 0x00000068003e7202 */ /* 0x000fce0000000f00 */
.L_x_10328:
[----:B------:R-:W-:Y:S05]  /*8ba0*/  BSYNC B2 ;  /* 0x0000000000027941 */ /* 0x000fea0003800000 */
.L_x_10326:
        /* <DEDUP_REMOVED lines=16> */
.L_x_10332:
[----:B------:R-:W-:Y:S05]  /*8cb0*/  BSYNC B3 ;  /* 0x0000000000037941 */ /* 0x000fea0003800000 */
.L_x_10331:
        /* <DEDUP_REMOVED lines=42> */
.L_x_10330:
[----:B------:R-:W-:Y:S05]  /*8f60*/  BSYNC B2 ;  /* 0x0000000000027941 */ /* 0x000fea0003800000 */
.L_x_10329:
        /* <DEDUP_REMOVED lines=21> */
.L_x_10334:
[----:B------:R-:W-:-:S07]  /*90c0*/  MOV R133, R104 ;  /* 0x0000006800857202 */ /* 0x000fce0000000f00 */
.L_x_10335:
[----:B------:R-:W-:Y:S05]  /*90d0*/  BSYNC B2 ;  /* 0x0000000000027941 */ /* 0x000fea0003800000 */
.L_x_10333:
        /* <DEDUP_REMOVED lines=18> */
.L_x_10339:
[----:B------:R-:W-:Y:S05]  /*9200*/  BSYNC B3 ;  /* 0x0000000000037941 */ /* 0x000fea0003800000 */
.L_x_10338:
        /* <DEDUP_REMOVED lines=42> */
.L_x_10337:
[----:B------:R-:W-:Y:S05]  /*94b0*/  BSYNC B2 ;  /* 0x0000000000027941 */ /* 0x000fea0003800000 */
.L_x_10336:
        /* <DEDUP_REMOVED lines=34> */
.L_x_10283:
[----:B------:R-:W-:Y:S05]  /*96e0*/  BSYNC B1 ;  /* 0x0000000000017941 */ /* 0x000fea0003800000 */
.L_x_10282:
[----:B------:R-:W-:Y:S01]  /*96f0*/  ISETP.NE.AND P0, PT, R81, RZ, PT ;  /* 0x000000ff5100720c */ /* 0x000fe20003f05270 */
[----:B------:R-:W-:-:S12]  /*9700*/  BSSY B1, `(.L_x_10340) ;  /* 0x00002c2000017945 */ /* 0x000fd80003800000 */
[----:B------:R-:W-:Y:S05]  /*9710*/  @!P0 BRA `(.L_x_10341) ;  /* 0x0000002c00008947 */ /* 0x000fea0003800000 */
[----:B------:R-:W3:Y:S08]  /*9720*/  LDC.64 R68, c[0x0][0x220] ;  /* 0x00008800ff447b82 */ /* 0x000ef00000000a00 */
[----:B------:R-:W4:Y:S01]  /*9730*/  LDC.64 R64, c[0x0][0x230] ;  /* 0x00008c00ff407b82 */ /* 0x000f220000000a00 */
[----:B---3--:R-:W-:-:S06]  /*9740*/  IMAD.WIDE.U32 R68, R126, 0x10, R68 ;  /* 0x000000107e447825 */ /* 0x008fcc00078e0044 */
[----:B------:R-:W5:Y:S01]  /*9750*/  LDG.E.128 R68, desc[UR6][R68.64] ;  /* 0x0000000644447981 */ /* 0x000f62000c1e1d00 */
[----:B----4-:R-:W-:-:S04]  /*9760*/  ISETP.NE.U32.AND P0, PT, R64, RZ, PT ;  /* 0x000000ff4000720c */ /* 0x010fc80003f05070 */
[----:B------:R-:W-:-:S13]  /*9770*/  ISETP.NE.AND.EX P0, PT, R65, RZ, PT, P0 ;  /* 0x000000ff4100720c */ /* 0x000fda0003f05300 */
[----:B------:R-:W-:-:S04]  /*9780*/  @P0 LEA R66, P1, R126, R64, 0x5 ;  /* 0x000000407e420211 */ /* 0x000fc800078228ff */
[----:B------:R-:W-:-:S05]  /*9790*/  @P0 LEA.HI.X R67, R126, R65, RZ, 0x5, P1 ;  /* 0x000000417e430211 */ /* 0x000fca00008f2cff */
[----:B------:R3:W5:Y:S04]  /*97a0*/  @P0 LDG.E.128 R32, desc[UR6][R66.64] ;  /* 0x0000000642200981 */ /* 0x000768000c1e1d00 */
[----:B------:R3:W5:Y:S01]  /*97b0*/  @P0 LDG.E.128 R36, desc[UR6][R66.64+0x10] ;  /* 0x0000100642240981 */ /* 0x000762000c1e1d00 */
[C---:B------:R-:W-:Y:S01]  /*97c0*/  ISETP.NE.AND P0, PT, R127.reuse, 0x1, PT ;  /* 0x000000017f00780c */ /* 0x040fe20003f05270 */
[----:B------:R-:W-:Y:S01]  /*97d0*/  BSSY B2, `(.L_x_10342) ;  /* 0x000000c000027945 */ /* 0x000fe20003800000 */
[----:B012---:R-:W-:-:S11]  /*97e0*/  VIADD R72, R127, 0x1 ;  /* 0x000000017f487836 */ /* 0x007fd60000000000 */
[----:B---3--:R-:W-:Y:S05]  /*97f0*/  @!P0 BRA `(.L_x_10343) ;  /* 0x0000000000208947 */ /* 0x008fea0003800000 */
        /* <DEDUP_REMOVED lines=8> */
.L_x_10343:
[----:B------:R-:W-:-:S07]  /*9880*/  IMAD.MOV.U32 R128, RZ, RZ, R104 ;  /* 0x000000ffff807224 */ /* 0x000fce00078e0068 */
.L_x_10344:
[----:B------:R-:W-:Y:S05]  /*9890*/  BSYNC B2 ;  /* 0x0000000000027941 */ /* 0x000fea0003800000 */
.L_x_10342:
        /* <DEDUP_REMOVED lines=16> */
.L_x_10348:
[----:B------:R-:W-:Y:S05]  /*99a0*/  BSYNC B3 ;  /* 0x0000000000037941 */ /* 0x000fea0003800000 */
.L_x_10347:
        /* <DEDUP_REMOVED lines=42> */
.L_x_10346:
[----:B------:R-:W-:Y:S05]  /*9c50*/  BSYNC B2 ;  /* 0x0000000000027941 */ /* 0x000fea0003800000 */
.L_x_10345:
        /* <DEDUP_REMOVED lines=27> */
.L_x_10350:
[----:B------:R-:W-:-:S07]  /*9e10*/  MOV R65, R104 ;  /* 0x0000006800417202 */ /* 0x000fce0000000f00 */
.L_x_10351:
[----:B------:R-:W-:Y:S05]  /*9e20*/  BSYNC B2 ;  /* 0x0000000000027941 */ /* 0x000fea0003800000 */
.L_x_10349:
        /* <DEDUP_REMOVED lines=16> */
.L_x_10355:
[----:B------:R-:W-:Y:S05]  /*9f30*/  BSYNC B3 ;  /* 0x0000000000037941 */ /* 0x000fea0003800000 */
.L_x_10354:
        /* <DEDUP_REMOVED lines=42> */
.L_x_10353:
[----:B------:R-:W-:Y:S05]  /*a1e0*/  BSYNC B2 ;  /* 0x0000000000027941 */ /* 0x000fea0003800000 */
.L_x_10352:
        /* <DEDUP_REMOVED lines=21> */
.L_x_10357:
[----:B------:R-:W-:-:S07]  /*a340*/  MOV R68, R104 ;  /* 0x0000006800447202 */ /* 0x000fce0000000f00 */
.L_x_10358:
[----:B------:R-:W-:Y:S05]  /*a350*/  BSYNC B2 ;  /* 0x0000000000027941 */ /* 0x000fea0003800000 */
.L_x_10356:
        /* <DEDUP_REMOVED lines=16> */
.L_x_10362:
[----:B------:R-:W-:Y:S05]  /*a460*/  BSYNC B3 ;  /* 0x0000000000037941 */ /* 0x000fea0003800000 */
.L_x_10361:
        /* <DEDUP_REMOVED lines=42> */
.L_x_10360:
[----:B------:R-:W-:Y:S05]  /*a710*/  BSYNC B2 ;  /* 0x0000000000027941 */ /* 0x000fea0003800000 */
.L_x_10359:
        /* <DEDUP_REMOVED lines=21> */
.L_x_10364:
[----:B------:R-:W-:-:S07]  /*a870*/  MOV R127, R104 ;  /* 0x00000068007f7202 */ /* 0x000fce0000000f00 */
.L_x_10365:
[----:B------:R-:W-:Y:S05]  /*a880*/  BSYNC B2 ;  /* 0x0000000000027941 */ /* 0x000fea0003800000 */
.L_x_10363:
        /* <DEDUP_REMOVED lines=16> */
.L_x_10369:
[----:B------:R-:W-:Y:S05]  /*a990*/  BSYNC B3 ;  /* 0x0000000000037941 */ /* 0x000fea0003800000 */
.L_x_10368:
        /* <DEDUP_REMOVED lines=42> */
.L_x_10367:
[----:B------:R-:W-:Y:S05]  /*ac40*/  BSYNC B2 ;  /* 0x0000000000027941 */ /* 0x000fea0003800000 */
.L_x_10366:
        /* <DEDUP_REMOVED lines=20> */
.L_x_10371:
[----:B------:R-:W-:-:S07]  /*ad90*/  MOV R127, R104 ;  /* 0x00000068007f7202 */ /* 0x000fce0000000f00 */
.L_x_10372:
[----:B------:R-:W-:Y:S05]  /*ada0*/  BSYNC B2 ;  /* 0x0000000000027941 */ /* 0x000fea0003800000 */
.L_x_10370:
        /* <DEDUP_REMOVED lines=16> */
.L_x_10376:
[----:B------:R-:W-:Y:S05]  /*aeb0*/  BSYNC B3 ;  /* 0x0000000000037941 */ /* 0x000fea0003800000 */
.L_x_10375:
        /* <DEDUP_REMOVED lines=42> */
.L_x_10374:
[----:B------:R-:W-:Y:S05]  /*b160*/  BSYNC B2 ;  /* 0x0000000000027941 */ /* 0x000fea0003800000 */
.L_x_10373:
        /* <DEDUP_REMOVED lines=21> */
.L_x_10378:
[----:B------:R-:W-:-:S07]  /*b2c0*/  MOV R69, R104 ;  /* 0x0000006800457202 */ /* 0x000fce0000000f00 */
.L_x_10379:
[----:B------:R-:W-:Y:S05]  /*b2d0*/  BSYNC B2 ;  /* 0x0000000000027941 */ /* 0x000fea0003800000 */
.L_x_10377:
        /* <DEDUP_REMOVED lines=16> */
.L_x_10383:
[----:B------:R-:W-:Y:S05]  /*b3e0*/  BSYNC B3 ;  /* 0x0000000000037941 */ /* 0x000fea0003800000 */
.L_x_10382:
        /* <DEDUP_REMOVED lines=42> */
.L_x_10381:
[----:B------:R-:W-:Y:S05]  /*b690*/  BSYNC B2 ;  /* 0x0000000000027941 */ /* 0x000fea0003800000 */
.L_x_10380:
        /* <DEDUP_REMOVED lines=20> */
.L_x_10385:
[----:B------:R-:W-:-:S07]  /*b7e0*/  MOV R70, R104 ;  /* 0x0000006800467202 */ /* 0x000fce0000000f00 */
.L_x_10386:
[----:B------:R-:W-:Y:S05]  /*b7f0*/  BSYNC B2 ;  /* 0x0000000000027941 */ /* 0x000fea0003800000 */
.L_x_10384:
        /* <DEDUP_REMOVED lines=16> */
.L_x_10390:
[----:B------:R-:W-:Y:S05]  /*b900*/  BSYNC B3 ;  /* 0x0000000000037941 */ /* 0x000fea0003800000 */
.L_x_10389:
        /* <DEDUP_REMOVED lines=42> */
.L_x_10388:
[----:B------:R-:W-:Y:S05]  /*bbb0*/  BSYNC B2 ;  /* 0x0000000000027941 */ /* 0x000fea0003800000 */
.L_x_10387:
        /* <DEDUP_REMOVED lines=21> */
.L_x_10392:
[----:B------:R-:W-:-:S07]  /*bd10*/  MOV R133, R104 ;  /* 0x0000006800857202 */ /* 0x000fce0000000f00 */
.L_x_10393:
[----:B------:R-:W-:Y:S05]  /*bd20*/  BSYNC B2 ;  /* 0x0000000000027941 */ /* 0x000fea0003800000 */
.L_x_10391:
        /* <DEDUP_REMOVED lines=18> */
.L_x_10397:
[----:B------:R-:W-:Y:S05]  /*be50*/  BSYNC B3 ;  /* 0x0000000000037941 */ /* 0x000fea0003800000 */
.L_x_10396:
        /* <DEDUP_REMOVED lines=42> */
.L_x_10395:
[----:B------:R-:W-:Y:S05]  /*c100*/  BSYNC B2 ;  /* 0x0000000000027941 */ /* 0x000fea0003800000 */
.L_x_10394:
        /* <DEDUP_REMOVED lines=30> */
[----:B------:R-:W-:Y:S02]  /*c2f0*/  LEA.HI.X R73, R126, UR13, RZ, 0x3, P1 ;  /* 0x0000000d7e497c11 */ /* 0x000fe400088f1cff */
[----:B------:R-:W-:-:S05]  /*c300*/  LOP3.LUT R75, R75, R133, R129, 0xfe, !PT ;  /* 0x000000854b4b7212 */ /* 0x000fca00078efe81 */
[----:B------:R3:W-:Y:S02]  /*c310*/  STG.E.64 desc[UR6][R72.64], R74 ;  /* 0x0000004a48007986 */ /* 0x0007e4000c101b06 */
.L_x_10341:
[----:B------:R-:W-:Y:S05]  /*c320*/  BSYNC B1 ;  /* 0x0000000000017941 */ /* 0x000fea0003800000 */
.L_x_10340:
        /* <DEDUP_REMOVED lines=126> */
.L_x_10419:
        /* <DEDUP_REMOVED lines=49> */
.L_x_10400:
[----:B------:R-:W-:Y:S05]  /*ce20*/  BSYNC B1 ;  /* 0x0000000000017941 */ /* 0x000fea0003800000 */
.L_x_10399:
        /* <DEDUP_REMOVED lines=35> */
.L_x_10402:
[----:B------:R-:W-:Y:S05]  /*d060*/  BSYNC B1 ;  /* 0x0000000000017941 */ /* 0x000fea0003800000 */
.L_x_10401:
[----:B------:R-:W-:Y:S01]  /*d070*/  ISETP.NE.AND P0, PT, R80, RZ, PT ;  /* 0x000000ff5000720c */ /* 0x000fe20003f05270 */
        /* <DEDUP_REMOVED lines=34> */
.L_x_10404:
[----:B------:R-:W-:Y:S05]  /*d2a0*/  BSYNC B1 ;  /* 0x0000000000017941 */ /* 0x000fea0003800000 */
.L_x_10403:
[----:B------:R-:W-:Y:S01]  /*d2b0*/  ISETP.NE.AND P0, PT, R81, RZ, PT ;  /* 0x000000ff5100720c */ /* 0x000fe20003f05270 */
        /* <DEDUP_REMOVED lines=33> */
.L_x_10406:
[----:B------:R-:W-:Y:S05]  /*d4d0*/  BSYNC B1 ;  /* 0x0000000000017941 */ /* 0x000fea0003800000 */
.L_x_10405:
[----:B01234-:R-:W0:Y:S02]  /*d4e0*/  LDC.64 R72, c[0x0][0x210] ;  /* 0x00008400ff487b82 */ /* 0x01fe240000000a00 */
[----:B0-----:R-:W-:-:S05]  /*d4f0*/  IMAD R29, R72, 0x4, R29 ;  /* 0x00000004481d7824 */ /* 0x001fca00078e021d */
[----:B------:R-:W-:-:S13]  /*d500*/  ISETP.GE.AND P0, PT, R29, R73, PT ;  /* 0x000000491d00720c */ /* 0x000fda0003f06270 */
[----:B------:R-:W-:Y:S05]  /*d510*/  @!P0 BRA `(.L_x_10407) ;  /* 0xffffff3800f88947 */ /* 0x000fea000383ffff */
[----:B------:R-:W-:Y:S05]  /*d520*/  BSYNC B0 ;  /* 0x0000000000007941 */ /* 0x000fea0003800000 */
.L_x_10165:
[----:B------:R-:W-:Y:S05]  /*d530*/  EXIT ;  /* 0x000000000000794d */ /* 0x000fea0003800000 */
.L_x_10398:
        /* <DEDUP_REMOVED lines=8> */
.L_x_10409:
[----:B------:R-:W-:Y:S05]  /*d5c0*/  BSYNC B1 ;  /* 0x0000000000017941 */ /* 0x000fea0003800000 */
.L_x_10408:
        /* <DEDUP_REMOVED lines=10> */
.L_x_10410:
[----:B------:R-:W-:Y:S02]  /*d670*/  IMAD.MOV.U32 R132, RZ, RZ, 0x4 ;  /* 0x00000004ff847424 */ /* 0x000fe400078e00ff */
[----:B------:R-:W-:-:S04]  /*d680*/  IMAD.MOV.U32 R75, RZ, RZ, R129 ;  /* 0x000000ffff4b7224 */ /* 0x000fc800078e0081 */
[----:B------:R-:W-:-:S05]  /*d690*/  FADD.FTZ R75, R74, R75 ;  /* 0x0000004b4a4b7221 */ /* 0x000fca0000010000 */
[----:B------:R-:W-:-:S07]  /*d6a0*/  MOV R131, R75 ;  /* 0x0000004b00837202 */ /* 0x000fce0000000f00 */
[----:B------:R-:W-:Y:S05]  /*d6b0*/  WARPSYNC.COLLECTIVE R130, `(.L_x_10411) ;  /* 0x0000000082087348 */ /* 0x000fea0003c00000 */
[----:B------:R0:W1:Y:S02]  /*d6c0*/  SHFL.BFLY P4, R129, R131, R132, R133 ;  /* 0x0c00008483817389 */ /* 0x0000640000080085 */
[----:B01----:R-:W-:Y:S01]  /*d6d0*/  ENDCOLLECTIVE ;  /* 0x000000000000791b */ /* 0x003fe20003800000 */
.L_x_10411:
[----:B------:R-:W-:Y:S01]  /*d6e0*/  HFMA2.MMA R132, -RZ, RZ, 0, 4.76837158203125e-07 ;  /* 0x00000008ff847435 */ /* 0x000fe200000001ff */
[----:B------:R-:W-:-:S05]  /*d6f0*/  MOV R72, R129 ;  /* 0x0000008100487202 */ /* 0x000fca0000000f00 */
[----:B------:R-:W-:-:S04]  /*d700*/  FADD.FTZ R126, R75, R72 ;  /* 0x000000484b7e7221 */ /* 0x000fc80000010000 */
[----:B------:R-:W-:-:S07]  /*d710*/  IMAD.MOV.U32 R131, RZ, RZ, R126 ;  /* 0x000000ffff837224 */ /* 0x000fce00078e007e */
[----:B------:R-:W-:Y:S05]  /*d720*/  WARPSYNC.COLLECTIVE R130, `(.L_x_10412) ;  /* 0x0000000082087348 */ /* 0x000fea0003c00000 */
[----:B------:R0:W1:Y:S02]  /*d730*/  SHFL.BFLY P4, R129, R131, R132, R133 ;  /* 0x0c00008483817389 */ /* 0x0000640000080085 */
[----:B01----:R-:W-:Y:S01]  /*d740*/  ENDCOLLECTIVE ;  /* 0x000000000000791b */ /* 0x003fe20003800000 */
.L_x_10412:
[----:B------:R-:W-:Y:S02]  /*d750*/  IMAD.MOV.U32 R132, RZ, RZ, 0x10 ;  /* 0x00000010ff847424 */ /* 0x000fe400078e00ff */
[----:B------:R-:W-:-:S04]  /*d760*/  IMAD.MOV.U32 R125, RZ, RZ, R129 ;  /* 0x000000ffff7d7224 */ /* 0x000fc800078e0081 */
[----:B------:R-:W-:-:S05]  /*d770*/  FADD.FTZ R128, R126, R125 ;  /* 0x0000007d7e807221 */ /* 0x000fca0000010000 */
[----:B------:R-:W-:-:S07]  /*d780*/  MOV R131, R128 ;  /* 0x0000008000837202 */ /* 0x000fce0000000f00 */
[----:B------:R-:W-:Y:S05]  /*d790*/  WARPSYNC.COLLECTIVE R130, `(.L_x_10413) ;  /* 0x0000000082087348 */ /* 0x000fea0003c00000 */
[----:B------:R0:W1:Y:S02]  /*d7a0*/  SHFL.BFLY P4, R129, R131, R132, R133 ;  /* 0x0c00008483817389 */ /* 0x0000640000080085 */
[----:B01----:R-:W-:Y:S01]  /*d7b0*/  ENDCOLLECTIVE ;  /* 0x000000000000791b */ /* 0x003fe20003800000 */
.L_x_10413:
        /* <DEDUP_REMOVED lines=73> */
.L_x_10414:
[----:B------:R-:W-:Y:S02]  /*dc50*/  IMAD.MOV.U32 R132, RZ, RZ, 0x2 ;  /* 0x00000002ff847424 */ /* 0x000fe400078e00ff */
[----:B------:R-:W-:-:S04]  /*dc60*/  IMAD.MOV.U32 R73, RZ, RZ, R129 ;  /* 0x000000ffff497224 */ /* 0x000fc800078e0081 */
[----:B------:R-:W-:-:S05]  /*dc70*/  FADD.FTZ R73, R72, R73 ;  /* 0x0000004948497221 */ /* 0x000fca0000010000 */
[----:B------:R-:W-:-:S07]  /*dc80*/  MOV R131, R73 ;  /* 0x0000004900837202 */ /* 0x000fce0000000f00 */
[----:B------:R-:W-:Y:S05]  /*dc90*/  WARPSYNC.COLLECTIVE R130, `(.L_x_10415) ;  /* 0x0000000082087348 */ /* 0x000fea0003c00000 */
[----:B------:R0:W1:Y:S02]  /*dca0*/  SHFL.BFLY P4, R129, R131, R132, R133 ;  /* 0x0c00008483817389 */ /* 0x0000640000080085 */
[----:B01----:R-:W-:Y:S01]  /*dcb0*/  ENDCOLLECTIVE ;  /* 0x000000000000791b */ /* 0x003fe20003800000 */
.L_x_10415:
[----:B------:R-:W-:Y:S01]  /*dcc0*/  HFMA2.MMA R132, -RZ, RZ, 0, 2.384185791015625e-07 ;  /* 0x00000004ff847435 */ /* 0x000fe200000001ff */
[----:B------:R-:W-:-:S05]  /*dcd0*/  MOV R74, R129 ;  /* 0x00000081004a7202 */ /* 0x000fca0000000f00 */
[----:B------:R-:W-:-:S04]  /*dce0*/  FADD.FTZ R74, R73, R74 ;  /* 0x0000004a494a7221 */ /* 0x000fc80000010000 */
[----:B------:R-:W-:-:S07]  /*dcf0*/  IMAD.MOV.U32 R131, RZ, RZ, R74 ;  /* 0x000000ffff837224 */ /* 0x000fce00078e004a */
[----:B------:R-:W-:Y:S05]  /*dd00*/  WARPSYNC.COLLECTIVE R130, `(.L_x_10416) ;  /* 0x0000000082087348 */ /* 0x000fea0003c00000 */
[----:B------:R0:W1:Y:S02]  /*dd10*/  SHFL.BFLY P4, R129, R131, R132, R133 ;  /* 0x0c00008483817389 */ /* 0x0000640000080085 */
[----:B01----:R-:W-:Y:S01]  /*dd20*/  ENDCOLLECTIVE ;  /* 0x000000000000791b */ /* 0x003fe20003800000 */
.L_x_10416:
[----:B------:R-:W-:Y:S02]  /*dd30*/  IMAD.MOV.U32 R132, RZ, RZ, 0x8 ;  /* 0x00000008ff847424 */ /* 0x000fe400078e00ff */
[----:B------:R-:W-:-:S04]  /*dd40*/  IMAD.MOV.U32 R75, RZ, RZ, R129 ;  /* 0x000000ffff4b7224 */ /* 0x000fc800078e0081 */
[----:B------:R-:W-:-:S05]  /*dd50*/  FADD.FTZ R75, R74, R75 ;  /* 0x0000004b4a4b7221 */ /* 0x000fca0000010000 */
[----:B------:R-:W-:-:S07]  /*dd60*/  MOV R131, R75 ;  /* 0x0000004b00837202 */ /* 0x000fce0000000f00 */
[----:B------:R-:W-:Y:S05]  /*dd70*/  WARPSYNC.COLLECTIVE R130, `(.L_x_10417) ;  /* 0x0000000082087348 */ /* 0x000fea0003c00000 */
[----:B------:R0:W1:Y:S02]  /*dd80*/  SHFL.BFLY P4, R129, R131, R132, R133 ;  /* 0x0c00008483817389 */ /* 0x0000640000080085 */
[----:B01----:R-:W-:Y:S01]  /*dd90*/  ENDCOLLECTIVE ;  /* 0x000000000000791b */ /* 0x003fe20003800000 */
.L_x_10417:
[----:B------:R-:W-:Y:S01]  /*dda0*/  HFMA2.MMA R132, -RZ, RZ, 0, 9.5367431640625e-07 ;  /* 0x00000010ff847435 */ /* 0x000fe200000001ff */
[----:B------:R-:W-:-:S05]  /*ddb0*/  MOV R126, R129 ;  /* 0x00000081007e7202 */ /* 0x000fca0000000f00 */
[----:B------:R-:W-:-:S04]  /*ddc0*/  FADD.FTZ R126, R75, R126 ;  /* 0x0000007e4b7e7221 */ /* 0x000fc80000010000 */
[----:B------:R-:W-:-:S07]  /*ddd0*/  IMAD.MOV.U32 R131, RZ, RZ, R126 ;  /* 0x000000ffff837224 */ /* 0x000fce00078e007e */
[----:B------:R-:W-:Y:S05]  /*dde0*/  WARPSYNC.COLLECTIVE R130, `(.L_x_10418) ;  /* 0x0000000082087348 */ /* 0x000fea0003c00000 */
[----:B------:R0:W1:Y:S02]  /*ddf0*/  SHFL.BFLY P4, R129, R131, R132, R133 ;  /* 0x0c00008483817389 */ /* 0x0000640000080085 */
[----:B01----:R-:W-:Y:S01]  /*de00*/  ENDCOLLECTIVE ;  /* 0x000000000000791b */ /* 0x003fe20003800000 */
.L_x_10418:
[----:B------:R-:W-:Y:S05]  /*de10*/  BRA `(.L_x_10419) ;  /* 0xffffffec003c7947 */ /* 0x000fea000383ffff */
.L_x_10420:
        /* <DEDUP_REMOVED lines=14> */
.L_x_30470:


//--------------------- .text._ZN10layer_norm13ln_fwd_kernelINS_13Kernel_traitsI13__nv_bfloat16S2_fS2_fjLj1024ELj1ELj4ELj1ELj16ENS_18Kernel_traits_baseILj1024ES2_S2_fS2_fjLj128EEEEELb1ELb0ELb0ELb1EEEvNS_9FwdParamsE --------------------------
	.section	.text._ZN10layer_norm13ln_fwd_kernelINS_13Kernel_traitsI13__nv_bfloat16S2_fS2_fjLj1024ELj1ELj4ELj1ELj16ENS_18Kernel_traits_baseILj1024ES2_S2_fS2_fjLj128EEEEELb1ELb0ELb0ELb1EEEvNS_9FwdParamsE,"ax",@progbits
	.align	128
        .global         _ZN10layer_norm13ln_fwd_kernelINS_13Kernel_traitsI13__nv_bfloat16S2_fS2_fjLj1024ELj1ELj4ELj1ELj16ENS_18Kernel_traits_baseILj1024ES2_S2_fS2_fjLj128EEEEELb1ELb0ELb0ELb1EEEvNS_9FwdParamsE
        .type           _ZN10layer_norm13ln_fwd_kernelINS_13Kernel_traitsI13__nv_bfloat16S2_fS2_fjLj1024ELj1ELj4ELj1ELj16ENS_18Kernel_traits_baseILj1024ES2_S2_fS2_fjLj128EEEEELb1ELb0ELb0ELb1EEEvNS_9FwdParamsE,@function
        .size           _ZN10layer_norm13ln_fwd_kernelINS_13Kernel_traitsI13__nv_bfloat16S2_fS2_fjLj1024ELj1ELj4ELj1ELj16ENS_18Kernel_traits_baseILj1024ES2_S2_fS2_fjLj128EEEEELb1ELb0ELb0ELb1EEEvNS_9FwdParamsE,(.L_x_30471 - _ZN10layer_norm13ln_fwd_kernelINS_13Kernel_traitsI13__nv_bfloat16S2_fS2_fjLj1024ELj1ELj4ELj1ELj16ENS_18Kernel_traits_baseILj1024ES2_S2_fS2_fjLj128EEEEELb1ELb0ELb0ELb1EEEvNS_9FwdParamsE)
        .other          _ZN10layer_norm13ln_fwd_kernelINS_13Kernel_traitsI13__nv_bfloat16S2_fS2_fjLj1024ELj1ELj4ELj1ELj16ENS_18Kernel_traits_baseILj1024ES2_S2_fS2_fjLj128EEEEELb1ELb0ELb0ELb1EEEvNS_9FwdParamsE,@"STO_CUDA_ENTRY STV_DEFAULT"
_ZN10layer_norm13ln_fwd_kernelINS_13Kernel_traitsI13__nv_bfloat16S2_fS2_fjLj1024ELj1ELj4ELj1ELj16ENS_18Kernel_traits_baseILj1024ES2_S2_fS2_fjLj128EEEEELb1ELb0ELb0ELb1EEEvNS_9FwdParamsE:
.text._ZN10layer_norm13ln_fwd_kernelINS_13Kernel_traitsI13__nv_bfloat16S2_fS2_fjLj1024ELj1ELj4ELj1ELj16ENS_18Kernel_traits_baseILj1024ES2_S2_fS2_fjLj128EEEEELb1ELb0ELb0ELb1EEEvNS_9FwdParamsE:
        /* <DEDUP_REMOVED lines=20> */
[----:B------:R-:W-:-:S05]  /*0140*/  IMAD.SHL.U32 R0, R23, 0x10, RZ ;  /* 0x0000001017007824 */ /* 0x000fca00078e00ff */
[----:B------:R-:W-:Y:S02]  /*0150*/  LOP3.LUT R38, R0, 0x1f0, RZ, 0xc0, !PT ;  /* 0x000001f000267812 */ /* 0x000fe400078ec0ff */
[----:B------:R-:W-:Y:S02]  /*0160*/  SHF.R.U32.HI R0, RZ, 0x5, R23 ;  /* 0x00000005ff007819 */ /* 0x000fe40000011617 */
[----:B----4-:R-:W-:Y:S02]  /*0170*/  @P0 R2UR UR6, R2 ;  /* 0x00000000020602ca */ /* 0x010fe400000e0000 */
[----:B------:R-:W-:Y:S02]  /*0180*/  @P0 R2UR UR7, R3 ;  /* 0x00000000030702ca */ /* 0x000fe400000e0000 */
[----:B---3--:R-:W-:-:S04]  /*0190*/  @P0 IADD3 R36, P1, R4, R7, RZ ;  /* 0x0000000704240210 */ /* 0x008fc80007f3e0ff */
[----:B------:R-:W-:Y:S01]  /*01a0*/  @P0 IADD3.X R37, RZ, R5, RZ, P1, !PT ;  /* 0x00000005ff250210 */ /* 0x000fe20000ffe4ff */
        /* <DEDUP_REMOVED lines=44> */
[----:B------:R-:W-:Y:S01]  /*0470*/  UIADD3 UR27, UR7, 0x1fd5c5a3, URZ ;  /* 0x1fd5c5a3071b7890 */ /* 0x000fe2000fffe03f */
[----:B------:R-:W-:-:S02]  /*0480*/  IADD3.X R3, RZ, UR9, RZ, P1, !PT ;  /* 0x00000009ff037c10 */ /* 0x000fc40008ffe4ff */
[----:B------:R-:W-:Y:S02]  /*0490*/  IMAD R0, R26, 0x4, R0 ;  /* 0x000000041a007824 */ /* 0x000fe400078e0200 */
[----:B------:R-:W-:Y:S01]  /*04a0*/  IMAD.WIDE.U32 R22, R22, -0x2daee0ad, RZ ;  /* 0xd2511f5316167825 */ /* 0x000fe200078e00ff */
[----:B------:R-:W-:Y:S01]  /*04b0*/  LOP3.LUT R24, R19, UR25, R12, 0x96, !PT ;  /* 0x0000001913187c12 */ /* 0x000fe2000f8e960c */
[----:B------:R0:W5:Y:S01]  /*04c0*/  @P0 LDG.E.128 R4, desc[UR4][R2.64] ;  /* 0x0000000402040981 */ /* 0x000162000c1e1d00 */
[----:B------:R-:W-:Y:S02]  /*04d0*/  UIADD3 UR26, UR6, 0x5384540f, URZ ;  /* 0x5384540f061a7890 */ /* 0x000fe4000fffe03f */
[----:B------:R-:W-:Y:S01]  /*04e0*/  LOP3.LUT R106, R23, UR27, R18, 0x96, !PT ;  /* 0x0000001b176a7c12 */ /* 0x000fe2000f8e9612 */
[----:B------:R0:W5:Y:S01]  /*04f0*/  @P0 LDG.E.128 R8, desc[UR4][R2.64+0x200] ;  /* 0x0002000402080981 */ /* 0x000162000c1e1d00 */
[----:B------:R-:W-:-:S03]  /*0500*/  ULDC.64 UR8, c[0x0][0x260] ;  /* 0x0000980000087ab9 */ /* 0x000fc60000000a00 */
        /* <DEDUP_REMOVED lines=26> */
[----:B------:R-:W-:-:S02]  /*06b0*/  PRMT R79, R5, 0x7632, R79 ;  /* 0x00007632054f7816 */ /* 0x000fc4000000004f */
[----:B------:R-:W-:Y:S02]  /*06c0*/  @!P0 CS2R R16, SRZ ;  /* 0x0000000000108805 */ /* 0x000fe4000001ff00 */
[----:B------:R-:W-:Y:S01]  /*06d0*/  SHF.L.U32 R3, R5, 0x10, RZ ;  /* 0x0000001005037819 */ /* 0x000fe200000006ff */
[C---:B------:R-:W-:Y:S01]  /*06e0*/  IMAD.U32 R4, R6.reuse, 0x10000, RZ ;  /* 0x0001000006047824 */ /* 0x040fe200078e00ff */
[----:B------:R-:W-:Y:S02]  /*06f0*/  PRMT R80, R6, 0x7632, R80 ;  /* 0x0000763206507816 */ /* 0x000fe40000000050 */
[----:B------:R-:W-:Y:S02]  /*0700*/  @!P0 CS2R R18, SRZ ;  /* 0x0000000000128805 */ /* 0x000fe4000001ff00 */
[C---:B------:R-:W-:Y:S01]  /*0710*/  PRMT R81, R7.reuse, 0x7632, R81 ;  /* 0x0000763207517816 */ /* 0x040fe20000000051 */
[C---:B------:R-:W-:Y:S01]  /*0720*/  IMAD.U32 R6, R8.reuse, 0x10000, RZ ;  /* 0x0001000008067824 */ /* 0x040fe200078e00ff */
[----:B------:R-:W-:Y:S01]  /*0730*/  SHF.L.U32 R5, R7, 0x10, RZ ;  /* 0x0000001007057819 */ /* 0x000fe200000006ff */
[----:B------:R-:W-:Y:S01]  /*0740*/  UIADD3 UR30, UR6, -0x700cb87f, URZ ;  /* 0x8ff34781061e7890 */ /* 0x000fe2000fffe03f */
[----:B------:R-:W-:Y:S01]  /*0750*/  PRMT R82, R8, 0x7632, R82 ;  /* 0x0000763208527816 */ /* 0x000fe20000000052 */
[----:B------:R-:W-:Y:S01]  /*0760*/  IMAD.U32 R8, R10, 0x10000, RZ ;  /* 0x000100000a087824 */ /* 0x000fe200078e00ff */
[C---:B------:R-:W-:Y:S01]  /*0770*/  PRMT R83, R9.reuse, 0x7632, R83 ;  /* 0x0000763209537816 */ /* 0x040fe20000000053 */
[----:B------:R-:W-:Y:S01]  /*0780*/  UIADD3 UR31, UR7, -0x695add53, URZ ;  /* 0x96a522ad071f7890 */ /* 0x000fe2000fffe03f */
[----:B------:R-:W-:Y:S01]  /*0790*/  SHF.L.U32 R7, R9, 0x10, RZ ;  /* 0x0000001009077819 */ /* 0x000fe200000006ff */
[----:B------:R-:W-:Y:S01]  /*07a0*/  IMAD R108, R108, -0x2daee0ad, RZ ;  /* 0xd2511f536c6c7824 */ /* 0x000fe200078e02ff */
[----:B------:R-:W-:Y:S01]  /*07b0*/  PRMT R84, R10, 0x7632, R84 ;  /* 0x000076320a547816 */ /* 0x000fe20000000054 */
[----:B------:R-:W-:Y:S01]  /*07c0*/  IMAD.U32 R10, R12, 0x10000, RZ ;  /* 0x000100000c0a7824 */ /* 0x000fe200078e00ff */
[C---:B------:R-:W-:Y:S01]  /*07d0*/  PRMT R85, R11.reuse, 0x7632, R85 ;  /* 0x000076320b557816 */ /* 0x040fe20000000055 */
[----:B------:R-:W-:Y:S01]  /*07e0*/  IMAD R106, R106, -0x326172a9, RZ ;  /* 0xcd9e8d576a6a7824 */ /* 0x000fe200078e02ff */
[----:B------:R-:W-:Y:S01]  /*07f0*/  SHF.L.U32 R9, R11, 0x10, RZ ;  /* 0x000000100b097819 */ /* 0x000fe200000006ff */
[----:B0-----:R-:W-:Y:S01]  /*0800*/  IMAD.HI.U32 R39, R102, -0x326172a9, RZ ;  /* 0xcd9e8d5766277827 */ /* 0x001fe200078e00ff */
[----:B------:R-:W-:Y:S01]  /*0810*/  PRMT R86, R12, 0x7632, R86 ;  /* 0x000076320c567816 */ /* 0x000fe20000000056 */
[----:B------:R-:W-:Y:S01]  /*0820*/  ULDC.64 UR8, c[0x0][0x270] ;  /* 0x00009c0000087ab9 */ /* 0x000fe20000000a00 */
[C---:B------:R-:W-:Y:S01]  /*0830*/  PRMT R87, R13.reuse, 0x7632, R87 ;  /* 0x000076320d577816 */ /* 0x040fe20000000057 */
[----:B------:R-:W-:Y:S01]  /*0840*/  IMAD.U32 R12, R14, 0x10000, RZ ;  /* 0x000100000e0c7824 */ /* 0x000fe200078e00ff */
[----:B------:R-:W-:Y:S01]  /*0850*/  SHF.L.U32 R11, R13, 0x10, RZ ;  /* 0x000000100d0b7819 */ /* 0x000fe200000006ff */
[----:B------:R-:W-:Y:S01]  /*0860*/  IMAD.HI.U32 R37, R104, -0x2daee0ad, RZ ;  /* 0xd2511f5368257827 */ /* 0x000fe200078e00ff */
[----:B------:R-:W-:Y:S01]  /*0870*/  PRMT R88, R14, 0x7632, R88 ;  /* 0x000076320e587816 */ /* 0x000fe20000000058 */
[----:B------:R-:W-:Y:S01]  /*0880*/  BSSY B0, `(.L_x_10421) ;  /* 0x0000c56000007945 */ /* 0x000fe20003800000 */
[C---:B------:R-:W-:Y:S01]  /*0890*/  PRMT R89, R15.reuse, 0x7632, R89 ;  /* 0x000076320f597816 */ /* 0x040fe20000000059 */
[C---:B------:R-:W-:Y:S01]  /*08a0*/  IMAD.U32 R14, R16.reuse, 0x10000, RZ ;  /* 0x00010000100e7824 */ /* 0x040fe200078e00ff */
[----:B------:R-:W-:Y:S01]  /*08b0*/  SHF.L.U32 R13, R15, 0x10, RZ ;  /* 0x000000100f0d7819 */ /* 0x000fe200000006ff */
[----:B------:R-:W-:Y:S01]  /*08c0*/  UISETP.NE.U32.AND UP0, UPT, UR8, URZ, UPT ;  /* 0x0000003f0800728c */ /* 0x000fe2000bf05070 */
[----:B------:R-:W-:Y:S01]  /*08d0*/  PRMT R90, R16, 0x7632, R90 ;  /* 0x00007632105a7816 */ /* 0x000fe2000000005a */
[----:B------:R-:W-:Y:S01]  /*08e0*/  IMAD.U32 R16, R18, 0x10000, RZ ;  /* 0x0001000012107824 */ /* 0x000fe200078e00ff */
[C---:B------:R-:W-:Y:S01]  /*08f0*/  PRMT R91, R17.reuse, 0x7632, R91 ;  /* 0x00007632115b7816 */ /* 0x040fe2000000005b */
[----:B------:R-:W-:Y:S01]  /*0900*/  IMAD R102, R102, -0x326172a9, RZ ;  /* 0xcd9e8d5766667824 */ /* 0x000fe200078e02ff */
[----:B------:R-:W-:Y:S01]  /*0910*/  SHF.L.U32 R15, R17, 0x10, RZ ;  /* 0x00000010110f7819 */ /* 0x000fe200000006ff */
[----:B------:R-:W-:Y:S01]  /*0920*/  IMAD R104, R104, -0x2daee0ad, RZ ;  /* 0xd2511f5368687824 */ /* 0x000fe200078e02ff */
[----:B------:R-:W-:Y:S01]  /*0930*/  PRMT R92, R18, 0x7632, R92 ;  /* 0x00007632125c7816 */ /* 0x000fe2000000005c */
[----:B------:R-:W-:Y:S01]  /*0940*/  IMAD.MOV.U32 R77, RZ, RZ, RZ ;  /* 0x000000ffff4d7224 */ /* 0x000fe200078e00ff */
[----:B------:R-:W-:Y:S01]  /*0950*/  PRMT R93, R19, 0x7632, R93 ;  /* 0x00007632135d7816 */ /* 0x000fe2000000005d */
        /* <DEDUP_REMOVED lines=24> */
[----:B------:R-:W-:Y:S01]  /*0ae0*/  ULDC UR11, c[0x0][0x2d8] ;  /* 0x0000b600000b7ab9 */ /* 0x000fe20000000800 */
[----:B------:R-:W-:Y:S01]  /*0af0*/  ULDC.64 UR12, c[0x0][0x2b8] ;  /* 0x0000ae00000c7ab9 */ /* 0x000fe20000000a00 */
[C---:B--2---:R-:W-:Y:S01]  /*0b00*/  PRMT R95, R20.reuse, 0x7632, R95 ;  /* 0x00007632145f7816 */ /* 0x044fe2000000005f */
[----:B------:R-:W-:Y:S01]  /*0b10*/  IMAD.U32 R19, R20, 0x10000, RZ ;  /* 0x0001000014137824 */ /* 0x000fe200078e00ff */
[----:B------:R-:W-:-:S02]  /*0b20*/  PRMT R94, R21, 0x7632, R94 ;  /* 0x00007632155e7816 */ /* 0x000fc4000000005e */
[----:B------:R-:W-:Y:S01]  /*0b30*/  SHF.L.U32 R18, R21, 0x10, RZ ;  /* 0x0000001015127819 */ /* 0x000fe200000006ff */
[C---:B------:R-:W-:Y:S01]  /*0b40*/  IMAD.U32 R21, R22.reuse, 0x10000, RZ ;  /* 0x0001000016157824 */ /* 0x040fe200078e00ff */
[----:B------:R-:W-:Y:S01]  /*0b50*/  PRMT R101, R22, 0x7632, R101 ;  /* 0x0000763216657816 */ /* 0x000fe20000000065 */
[----:B------:R-:W-:Y:S01]  /*0b60*/  IMAD.U32 R94, R94, 0x10000, RZ ;  /* 0x000100005e5e7824 */ /* 0x000fe200078e00ff */
[C---:B------:R-:W-:Y:S02]  /*0b70*/  PRMT R100, R23.reuse, 0x7632, R100 ;  /* 0x0000763217647816 */ /* 0x040fe40000000064 */
[----:B------:R-:W-:Y:S01]  /*0b80*/  SHF.L.U32 R20, R23, 0x10, RZ ;  /* 0x0000001017147819 */ /* 0x000fe200000006ff */
[----:B---3--:R-:W-:Y:S01]  /*0b90*/  IMAD.U32 R23, R24, 0x10000, RZ ;  /* 0x0001000018177824 */ /* 0x008fe200078e00ff */
[----:B------:R-:W-:Y:S01]  /*0ba0*/  PRMT R110, R25, 0x7632, R110 ;  /* 0x00007632196e7816 */ /* 0x000fe2000000006e */
[----:B----4-:R-:W-:Y:S01]  /*0bb0*/  IMAD.U32 R73, R34, 0x10000, RZ ;  /* 0x0001000022497824 */ /* 0x010fe200078e00ff */
        /* <DEDUP_REMOVED lines=13> */
[C---:B------:R-:W-:Y:S01]  /*0c90*/  IMAD.U32 R25, R26.reuse, 0x10000, RZ ;  /* 0x000100001a197824 */ /* 0x040fe200078e00ff */
[----:B------:R-:W-:Y:S01]  /*0ca0*/  PRMT R113, R26, 0x7632, R113 ;  /* 0x000076321a717816 */ /* 0x000fe20000000071 */
[----:B------:R-:W-:Y:S01]  /*0cb0*/  IMAD.U32 R120, R120, 0x10000, RZ ;  /* 0x0001000078787824 */ /* 0x000fe200078e00ff */
[----:B------:R-:W-:-:S02]  /*0cc0*/  PRMT R115, R28, 0x7632, R115 ;  /* 0x000076321c737816 */ /* 0x000fc40000000073 */
[----:B------:R-:W-:Y:S02]  /*0cd0*/  PRMT R117, R30, 0x7632, R117 ;  /* 0x000076321e757816 */ /* 0x000fe40000000075 */
[----:B------:R-:W-:Y:S02]  /*0ce0*/  PRMT R119, R32, 0x7632, R119 ;  /* 0x0000763220777816 */ /* 0x000fe40000000077 */
[----:B------:R-:W-:Y:S02]  /*0cf0*/  PRMT R121, R34, 0x7632, R121 ;  /* 0x0000763222797816 */ /* 0x000fe40000000079 */
[----:B------:R-:W-:Y:S01]  /*0d00*/  SHF.L.U32 R24, R27, 0x10, RZ ;  /* 0x000000101b187819 */ /* 0x000fe200000006ff */
[----:B------:R-:W-:Y:S01]  /*0d10*/  IMAD.U32 R27, R28, 0x10000, RZ ;  /* 0x000100001c1b7824 */ /* 0x000fe200078e00ff */
[----:B------:R-:W-:Y:S01]  /*0d20*/  SHF.L.U32 R26, R29, 0x10, RZ ;  /* 0x000000101d1a7819 */ /* 0x000fe200000006ff */
[----:B------:R-:W-:Y:S01]  /*0d30*/  IMAD.U32 R29, R30, 0x10000, RZ ;  /* 0x000100001e1d7824 */ /* 0x000fe200078e00ff */
        /* <DEDUP_REMOVED lines=12> */
.L_x_10647:
[----:B-1----:R-:W0:Y:S01]  /*0e00*/  LDC.64 R36, c[0x0][0x230] ;  /* 0x00008c00ff247b82 */ /* 0x002e220000000a00 */
[----:B------:R-:W1:Y:S01]  /*0e10*/  S2R R122, SR_TID.X ;  /* 0x00000000007a7919 */ /* 0x000e620000002100 */
[----:B------:R-:W-:Y:S01]  /*0e20*/  IMAD R32, R0, UR10, RZ ;  /* 0x0000000a00207c24 */ /* 0x000fe2000f8e02ff */
[----:B------:R-:W-:Y:S01]  /*0e30*/  PLOP3.LUT P0, PT, PT, PT, UP0, 0x80, 0x0 ;  /* 0x000000000000781c */ /* 0x000fe20003f0f008 */
[----:B------:R-:W-:Y:S01]  /*0e40*/  @UP0 ULDC.64 UR8, c[0x0][0x270] ;  /* 0x00009c0000080ab9 */ /* 0x000fe20000000a00 */
[----:B------:R-:W-:Y:S01]  /*0e50*/  PLOP3.LUT P2, PT, PT, PT, UP0, 0x80, 0x0 ;  /* 0x000000000000781c */ /* 0x000fe20003f4f008 */
[----:B------:R-:W-:Y:S01]  /*0e60*/  IMAD.U32 R41, RZ, RZ, UR9 ;  /* 0x00000009ff297e24 */ /* 0x000fe2000f8e00ff */
[----:B------:R-:W-:Y:S01]  /*0e70*/  SHF.R.S32.HI R33, RZ, 0x1f, R32 ;  /* 0x0000001fff217819 */ /* 0x000fe20000011420 */
[----:B------:R-:W2:Y:S01]  /*0e80*/  LDC.64 R68, c[0x0][0x220] ;  /* 0x00008800ff447b82 */ /* 0x000ea20000000a00 */
[----:B------:R-:W-:Y:S02]  /*0e90*/  MOV R40, UR8 ;  /* 0x0000000800287c02 */ /* 0x000fe40008000f00 */
[----:B------:R-:W-:-:S05]  /*0ea0*/  LEA.HI R33, R33, R32, RZ, 0x3 ;  /* 0x0000002021217211 */ /* 0x000fca00078f18ff */
[----:B------:R-:W-:-:S06]  /*0eb0*/  @P0 IMAD.WIDE R40, R0, 0x2, R40 ;  /* 0x0000000200280825 */ /* 0x000fcc00078e0228 */
[----:B------:R-:W3:Y:S01]  /*0ec0*/  @P2 LDG.E.U16 R40, desc[UR4][R40.64] ;  /* 0x0000000428282981 */ /* 0x000ee2000c1e1500 */
[----:B0-----:R-:W-:-:S04]  /*0ed0*/  ISETP.NE.U32.AND P1, PT, R36, RZ, PT ;  /* 0x000000ff2400720c */ /* 0x001fc80003f25070 */
[----:B------:R-:W-:Y:S02]  /*0ee0*/  ISETP.NE.AND.EX P1, PT, R37, RZ, PT, P1 ;  /* 0x000000ff2500720c */ /* 0x000fe40003f25310 */
[----:B-1----:R-:W-:-:S04]  /*0ef0*/  LOP3.LUT R122, R122, 0x1f, RZ, 0xc0, !PT ;  /* 0x0000001f7a7a7812 */ /* 0x002fc800078ec0ff */
[----:B------:R-:W-:-:S07]  /*0f00*/  LEA.HI.SX32 R123, R33, R122, 0x1d ;  /* 0x0000007a217b7211 */ /* 0x000fce00078feaff */
[----:B------:R-:W0:Y:S01]  /*0f10*/  @P1 LDC.64 R38, c[0x0][0x230] ;  /* 0x00008c00ff261b82 */ /* 0x000e220000000a00 */
[----:B--2---:R-:W-:-:S06]  /*0f20*/  IMAD.WIDE.U32 R32, R123, 0x10, R68 ;  /* 0x000000107b207825 */ /* 0x004fcc00078e0044 */
[----:B------:R-:W5:Y:S01]  /*0f30*/  LDG.E.128 R32, desc[UR4][R32.64] ;  /* 0x0000000420207981 */ /* 0x000f62000c1e1d00 */
[----:B0-----:R-:W-:-:S05]  /*0f40*/  @P1 IMAD.WIDE.U32 R38, R123, 0x20, R38 ;  /* 0x000000207b261825 */ /* 0x001fca00078e0026 */
[----:B------:R0:W5:Y:S04]  /*0f50*/  @P1 LDG.E.128 R64, desc[UR4][R38.64] ;  /* 0x0000000426401981 */ /* 0x000168000c1e1d00 */
[----:B------:R0:W5:Y:S01]  /*0f60*/  @P1 LDG.E.128 R60, desc[UR4][R38.64+0x10] ;  /* 0x00001004263c1981 */ /* 0x000162000c1e1d00 */
[C---:B------:R-:W-:Y:S02]  /*0f70*/  ISETP.NE.AND P0, PT, R103.reuse, 0x1, PT ;  /* 0x000000016700780c */ /* 0x040fe40003f05270 */
[----:B------:R-:W-:Y:S01]  /*0f80*/  PLOP3.LUT P2, PT, PT, PT, UP0, 0x80, 0x0 ;  /* 0x000000000000781c */ /* 0x000fe20003f4f008 */
[----:B------:R-:W-:Y:S01]  /*0f90*/  HFMA2.MMA R124, -RZ, RZ, 1.875, 0 ;  /* 0x3f800000ff7c7435 */ /* 0x000fe200000001ff */
[----:B------:R-:W-:Y:S01]  /*0fa0*/  BSSY B1, `(.L_x_10422) ;  /* 0x000000d000017945 */ /* 0x000fe20003800000 */
[----:B------:R-:W-:-:S10]  /*0fb0*/  IADD3 R43, R103, 0x1, RZ ;  /* 0x00000001672b7810 */ /* 0x000fd40007ffe0ff */
[----:B---3--:R-:W-:Y:S01]  /*0fc0*/  @P2 IMAD.U32 R124, R40, 0x10000, RZ ;  /* 0x00010000287c2824 */ /* 0x008fe200078e00ff */
        /* <DEDUP_REMOVED lines=9> */
.L_x_10423:
[----:B------:R-:W-:-:S07]  /*1060*/  MOV R46, R102 ;  /* 0x00000066002e7202 */ /* 0x000fce0000000f00 */
.L_x_10424:
[----:B------:R-:W-:Y:S05]  /*1070*/  BSYNC B1 ;  /* 0x0000000000017941 */ /* 0x000fea0003800000 */
.L_x_10422:
        /* <DEDUP_REMOVED lines=16> */
.L_x_10428:
[----:B------:R-:W-:Y:S05]  /*1180*/  BSYNC B2 ;  /* 0x0000000000027941 */ /* 0x000fea0003800000 */
.L_x_10427:
        /* <DEDUP_REMOVED lines=42> */
.L_x_10426:
[----:B------:R-:W-:Y:S05]  /*1430*/  BSYNC B1 ;  /* 0x0000000000017941 */ /* 0x000fea0003800000 */
.L_x_10425:
[----:B------:R-:W0:Y:S01]  /*1440*/  LDC R126, c[0x0][0x298] ;  /* 0x0000a600ff7e7b82 */ /* 0x000e220000000800 */
[----:B------:R-:W-:Y:S01]  /*1450*/  I2FP.F32.U32 R39, R46 ;  /* 0x0000002e00277245 */ /* 0x000fe20000201000 */
[----:B------:R-:W-:Y:S01]  /*1460*/  IMAD.MOV.U32 R128, RZ, RZ, 0x2f800000 ;  /* 0x2f800000ff807424 */ /* 0x000fe200078e00ff */
[----:B-----5:R-:W-:Y:S01]  /*1470*/  SHF.L.U32 R41, R32, 0x10, RZ ;  /* 0x0000001020297819 */ /* 0x020fe200000006ff */
[----:B------:R-:W-:Y:S01]  /*1480*/  BSSY B1, `(.L_x_10429) ;  /* 0x0000018000017945 */ /* 0x000fe20003800000 */
[----:B------:R-:W-:Y:S01]  /*1490*/  ISETP.NE.U32.AND P0, PT, R36, RZ, PT ;  /* 0x000000ff2400720c */ /* 0x000fe20003f05070 */
[----:B------:R-:W-:Y:S01]  /*14a0*/  FFMA.FTZ R36, R39, R128, 1.1641532182693481445e-10 ;  /* 0x2f00000027247423 */ /* 0x000fe20000010080 */
[----:B------:R-:W-:Y:S01]  /*14b0*/  ISETP.NE.AND P2, PT, R43, 0x1, PT ;  /* 0x000000012b00780c */ /* 0x000fe20003f45270 */
[----:B------:R-:W1:Y:S01]  /*14c0*/  LDC R127, c[0x0][0x294] ;  /* 0x0000a500ff7f7b82 */ /* 0x000e620000000800 */
[----:B------:R-:W-:Y:S01]  /*14d0*/  FMUL.FTZ R41, R41, R124 ;  /* 0x0000007c29297220 */ /* 0x000fe20000410000 */
[----:B------:R-:W-:-:S02]  /*14e0*/  ISETP.NE.AND.EX P0, PT, R37, RZ, PT, P0 ;  /* 0x000000ff2500720c */ /* 0x000fc40003f05300 */
[----:B------:R-:W-:Y:S01]  /*14f0*/  PRMT R32, R32, 0x7632, R32 ;  /* 0x0000763220207816 */ /* 0x000fe20000000020 */
[----:B0-----:R-:W-:Y:S01]  /*1500*/  FMUL.FTZ R41, R41, R126 ;  /* 0x0000007e29297220 */ /* 0x001fe20000410000 */
[----:B-1----:R-:W-:Y:S01]  /*1510*/  FSETP.GTU.FTZ.AND P3, PT, R36, R127, PT ;  /* 0x0000007f2400720b */ /* 0x002fe20003f7c000 */
[----:B------:R-:W-:-:S03]  /*1520*/  VIADD R36, R43, 0x1 ;  /* 0x000000012b247836 */ /* 0x000fc60000000000 */
        /* <DEDUP_REMOVED lines=12> */
.L_x_10430:
[----:B------:R-:W-:-:S07]  /*15f0*/  IMAD.MOV.U32 R46, RZ, RZ, R102 ;  /* 0x000000ffff2e7224 */ /* 0x000fce00078e0066 */
.L_x_10431:
[----:B------:R-:W-:Y:S05]  /*1600*/  BSYNC B1 ;  /* 0x0000000000017941 */ /* 0x000fea0003800000 */
.L_x_10429:
        /* <DEDUP_REMOVED lines=16> */
.L_x_10435:
[----:B------:R-:W-:Y:S05]  /*1710*/  BSYNC B2 ;  /* 0x0000000000027941 */ /* 0x000fea0003800000 */
.L_x_10434:
        /* <DEDUP_REMOVED lines=42> */
.L_x_10433:
[----:B------:R-:W-:Y:S05]  /*19c0*/  BSYNC B1 ;  /* 0x0000000000017941 */ /* 0x000fea0003800000 */
.L_x_10432:
        /* <DEDUP_REMOVED lines=8> */
[----:B------:R-:W-:-:S03]  /*1a50*/  FMUL.FTZ R39, R39, R126 ;  /* 0x0000007e27277220 */ /* 0x000fc60000410000 */
[----:B------:R-:W-:Y:S02]  /*1a60*/  P2R R43, PR, RZ, 0x8 ;  /* 0x00000008ff2b7803 */ /* 0x000fe40000000000 */
        /* <DEDUP_REMOVED lines=11> */
.L_x_10437:
[----:B------:R-:W-:-:S07]  /*1b20*/  IMAD.MOV.U32 R32, RZ, RZ, R102 ;  /* 0x000000ffff207224 */ /* 0x000fce00078e0066 */
.L_x_10438:
[----:B------:R-:W-:Y:S05]  /*1b30*/  BSYNC B1 ;  /* 0x0000000000017941 */ /* 0x000fea0003800000 */
.L_x_10436:
        /* <DEDUP_REMOVED lines=16> */
.L_x_10442:
[----:B------:R-:W-:Y:S05]  /*1c40*/  BSYNC B2 ;  /* 0x0000000000027941 */ /* 0x000fea0003800000 */
.L_x_10441:
        /* <DEDUP_REMOVED lines=42> */
.L_x_10440:
[----:B------:R-:W-:Y:S05]  /*1ef0*/  BSYNC B1 ;  /* 0x0000000000017941 */ /* 0x000fea0003800000 */
.L_x_10439:
        /* <DEDUP_REMOVED lines=22> */
.L_x_10444:
[----:B------:R-:W-:-:S07]  /*2060*/  IMAD.MOV.U32 R46, RZ, RZ, R102 ;  /* 0x000000ffff2e7224 */ /* 0x000fce00078e0066 */
.L_x_10445:
[----:B------:R-:W-:Y:S05]  /*2070*/  BSYNC B1 ;  /* 0x0000000000017941 */ /* 0x000fea0003800000 */
.L_x_10443:
        /* <DEDUP_REMOVED lines=16> */
.L_x_10449:
[----:B------:R-:W-:Y:S05]  /*2180*/  BSYNC B2 ;  /* 0x0000000000027941 */ /* 0x000fea0003800000 */
.L_x_10448:
        /* <DEDUP_REMOVED lines=42> */
.L_x_10447:
[----:B------:R-:W-:Y:S05]  /*2430*/  BSYNC B1 ;  /* 0x0000000000017941 */ /* 0x000fea0003800000 */
.L_x_10446:
        /* <DEDUP_REMOVED lines=20> */
.L_x_10451:
[----:B------:R-:W-:-:S07]  /*2580*/  IMAD.MOV.U32 R45, RZ, RZ, R102 ;  /* 0x000000ffff2d7224 */ /* 0x000fce00078e0066 */
.L_x_10452:
[----:B------:R-:W-:Y:S05]  /*2590*/  BSYNC B1 ;  /* 0x0000000000017941 */ /* 0x000fea0003800000 */
.L_x_10450:
        /* <DEDUP_REMOVED lines=16> */
.L_x_10456:
[----:B------:R-:W-:Y:S05]  /*26a0*/  BSYNC B2 ;  /* 0x0000000000027941 */ /* 0x000fea0003800000 */
.L_x_10455:
        /* <DEDUP_REMOVED lines=42> */
.L_x_10454:
[----:B------:R-:W-:Y:S05]  /*2950*/  BSYNC B1 ;  /* 0x0000000000017941 */ /* 0x000fea0003800000 */
.L_x_10453:
        /* <DEDUP_REMOVED lines=21> */
.L_x_10458:
[----:B------:R-:W-:-:S07]  /*2ab0*/  IMAD.MOV.U32 R45, RZ, RZ, R102 ;  /* 0x000000ffff2d7224 */ /* 0x000fce00078e0066 */
.L_x_10459:
[----:B------:R-:W-:Y:S05]  /*2ac0*/  BSYNC B1 ;  /* 0x0000000000017941 */ /* 0x000fea0003800000 */
.L_x_10457:
        /* <DEDUP_REMOVED lines=16> */
.L_x_10463:
[----:B------:R-:W-:Y:S05]  /*2bd0*/  BSYNC B2 ;  /* 0x0000000000027941 */ /* 0x000fea0003800000 */
.L_x_10462:
        /* <DEDUP_REMOVED lines=42> */
.L_x_10461:
[----:B------:R-:W-:Y:S05]  /*2e80*/  BSYNC B1 ;  /* 0x0000000000017941 */ /* 0x000fea0003800000 */
.L_x_10460:
        /* <DEDUP_REMOVED lines=20> */
.L_x_10465:
[----:B------:R-:W-:-:S07]  /*2fd0*/  IMAD.MOV.U32 R34, RZ, RZ, R102 ;  /* 0x000000ffff227224 */ /* 0x000fce00078e0066 */
.L_x_10466:
[----:B------:R-:W-:Y:S05]  /*2fe0*/  BSYNC B1 ;  /* 0x0000000000017941 */ /* 0x000fea0003800000 */
.L_x_10464:
        /* <DEDUP_REMOVED lines=16> */
.L_x_10470:
[----:B------:R-:W-:Y:S05]  /*30f0*/  BSYNC B2 ;  /* 0x0000000000027941 */ /* 0x000fea0003800000 */
.L_x_10469:
        /* <DEDUP_REMOVED lines=42> */
.L_x_10468:
[----:B------:R-:W-:Y:S05]  /*33a0*/  BSYNC B1 ;  /* 0x0000000000017941 */ /* 0x000fea0003800000 */
.L_x_10467:
        /* <DEDUP_REMOVED lines=21> */
.L_x_10472:
[----:B------:R-:W-:-:S07]  /*3500*/  IMAD.MOV.U32 R41, RZ, RZ, R102 ;  /* 0x000000ffff297224 */ /* 0x000fce00078e0066 */
.L_x_10473:
[----:B------:R-:W-:Y:S05]  /*3510*/  BSYNC B1 ;  /* 0x0000000000017941 */ /* 0x000fea0003800000 */
.L_x_10471:
        /* <DEDUP_REMOVED lines=18> */
.L_x_10477:
[----:B------:R-:W-:Y:S05]  /*3640*/  BSYNC B2 ;  /* 0x0000000000027941 */ /* 0x000fea0003800000 */
.L_x_10476:
        /* <DEDUP_REMOVED lines=42> */
.L_x_10475:
[----:B------:R-:W-:Y:S05]  /*38f0*/  BSYNC B1 ;  /* 0x0000000000017941 */ /* 0x000fea0003800000 */
.L_x_10474:
[----:B------:R-:W-:Y:S01]  /*3900*/  I2FP.F32.U32 R33, R41 ;  /* 0x0000002900217245 */ /* 0x000fe20000201000 */
[----:B------:R-:W0:Y:S01]  /*3910*/  LDC.64 R96, c[0x0][0x238] ;  /* 0x00008e00ff607b82 */ /* 0x000e220000000a00 */
[----:B------:R-:W-:Y:S01]  /*3920*/  ISETP.NE.AND P6, PT, R42, RZ, PT ;  /* 0x000000ff2a00720c */ /* 0x000fe20003fc5270 */
[----:B------:R-:W-:Y:S01]  /*3930*/  VIADD R129, R123, 0x20 ;  /* 0x000000207b817836 */ /* 0x000fe20000000000 */
[----:B------:R-:W-:Y:S01]  /*3940*/  SEL R42, RZ, 0x10000, P5 ;  /* 0x00010000ff2a7807 */ /* 0x000fe20002800000 */
[----:B------:R-:W-:Y:S01]  /*3950*/  FFMA.FTZ R34, R33, R128, 1.1641532182693481445e-10 ;  /* 0x2f00000021227423 */ /* 0x000fe20000010080 */
[----:B------:R-:W-:Y:S02]  /*3960*/  SEL R45, RZ, 0x100, P4 ;  /* 0x00000100ff2d7807 */ /* 0x000fe40002000000 */
[----:B------:R-:W-:Y:S01]  /*3970*/  ISETP.NE.AND P5, PT, R43, RZ, PT ;  /* 0x000000ff2b00720c */ /* 0x000fe20003fa5270 */
[----:B------:R-:W1:Y:S01]  /*3980*/  @P1 LDC.64 R32, c[0x0][0x230] ;  /* 0x00008c00ff201b82 */ /* 0x000e620000000a00 */
[----:B------:R-:W-:-:S02]  /*3990*/  ISETP.NE.AND P4, PT, R44, RZ, PT ;  /* 0x000000ff2c00720c */ /* 0x000fc40003f85270 */
[----:B------:R-:W-:Y:S02]  /*39a0*/  SEL R38, RZ, 0x1, P2 ;  /* 0x00000001ff267807 */ /* 0x000fe40001000000 */
[----:B------:R-:W-:Y:S02]  /*39b0*/  SHF.L.U32 R35, R40, 0x10, RZ ;  /* 0x0000001028237819 */ /* 0x000fe400000006ff */
[----:B------:R-:W-:Y:S01]  /*39c0*/  FSETP.GTU.FTZ.AND P2, PT, R34, R127, PT ;  /* 0x0000007f2200720b */ /* 0x000fe20003f5c000 */
[----:B------:R-:W2:Y:S01]  /*39d0*/  LDC.64 R98, c[0x0][0x240] ;  /* 0x00009000ff627b82 */ /* 0x000ea20000000a00 */
[----:B------:R-:W-:Y:S01]  /*39e0*/  SEL R36, RZ, 0x1, P4 ;  /* 0x00000001ff247807 */ /* 0x000fe20002000000 */
        /* <DEDUP_REMOVED lines=9> */
[----:B------:R-:W-:-:S04]  /*3a80*/  IMAD.WIDE.U32 R34, R34, 0x100, RZ ;  /* 0x0000010022227825 */ /* 0x000fc800078e00ff */
[----:B0-----:R-:W-:Y:S01]  /*3a90*/  IMAD.WIDE.U32 R40, R123, 0x20, R96 ;  /* 0x000000207b287825 */ /* 0x001fe200078e0060 */
[----:B------:R-:W-:-:S03]  /*3aa0*/  LOP3.LUT R36, R34, R38, R36, 0xfe, !PT ;  /* 0x0000002622247212 */ /* 0x000fc600078efe24 */
[----:B------:R-:W-:Y:S01]  /*3ab0*/  @P0 FADD.FTZ R55, R63, R55 ;  /* 0x000000373f370221 */ /* 0x000fe20000010000 */
[----:B------:R-:W-:Y:S02]  /*3ac0*/  SEL R38, RZ, 0x1, P3 ;  /* 0x00000001ff267807 */ /* 0x000fe40001800000 */
[----:B------:R-:W-:Y:S01]  /*3ad0*/  LOP3.LUT R36, R36, R43, RZ, 0xfc, !PT ;  /* 0x0000002b24247212 */ /* 0x000fe200078efcff */
[----:B-1----:R-:W-:Y:S01]  /*3ae0*/  @P1 IMAD.WIDE.U32 R42, R129, 0x20, R32 ;  /* 0x00000020812a1825 */ /* 0x002fe200078e0020 */
[----:B------:R-:W-:Y:S01]  /*3af0*/  LOP3.LUT R39, R39, R45, R38, 0xfe, !PT ;  /* 0x0000002d27277212 */ /* 0x000fe200078efe26 */
[----:B------:R0:W-:Y:S02]  /*3b00*/  STG.E.128 desc[UR4][R40.64], R56 ;  /* 0x0000003828007986 */ /* 0x0001e4000c101d04 */
[----:B------:R-:W-:Y:S01]  /*3b10*/  IMAD.WIDE.U32 R32, R129, 0x10, R68 ;  /* 0x0000001081207825 */ /* 0x000fe200078e0044 */
[----:B------:R-:W-:Y:S01]  /*3b20*/  LOP3.LUT R37, R35, R39, R37, 0xfe, !PT ;  /* 0x0000002723257212 */ /* 0x000fe200078efe25 */
[----:B------:R0:W-:Y:S02]  /*3b30*/  STG.E.128 desc[UR4][R40.64+0x10], R52 ;  /* 0x0000103428007986 */ /* 0x0001e4000c101d04 */
[----:B--2---:R-:W-:-:S05]  /*3b40*/  IMAD.WIDE.U32 R38, R123, 0x8, R98 ;  /* 0x000000087b267825 */ /* 0x004fca00078e0062 */
[----:B------:R0:W-:Y:S04]  /*3b50*/  STG.E.64 desc[UR4][R38.64], R36 ;  /* 0x0000002426007986 */ /* 0x0001e8000c101b04 */
[----:B------:R0:W5:Y:S04]  /*3b60*/  @P1 LDG.E.128 R64, desc[UR4][R42.64] ;  /* 0x000000042a401981 */ /* 0x000168000c1e1d00 */
        /* <DEDUP_REMOVED lines=14> */
.L_x_10479:
[----:B------:R-:W-:-:S07]  /*3c50*/  MOV R44, R102 ;  /* 0x00000066002c7202 */ /* 0x000fce0000000f00 */
.L_x_10480:
[----:B------:R-:W-:Y:S05]  /*3c60*/  BSYNC B1 ;  /* 0x0000000000017941 */ /* 0x000fea0003800000 */
.L_x_10478:
        /* <DEDUP_REMOVED lines=16> */
.L_x_10484:
[----:B------:R-:W-:Y:S05]  /*3d70*/  BSYNC B2 ;  /* 0x0000000000027941 */ /* 0x000fea0003800000 */
.L_x_10483:
        /* <DEDUP_REMOVED lines=42> */
.L_x_10482:
[----:B------:R-:W-:Y:S05]  /*4020*/  BSYNC B1 ;  /* 0x0000000000017941 */ /* 0x000fea0003800000 */
.L_x_10481:
[----:B------:R-:W-:Y:S01]  /*4030*/  I2FP.F32.U32 R37, R44 ;  /* 0x0000002c00257245 */ /* 0x000fe20000201000 */
[C---:B-----5:R-:W-:Y:S01]  /*4040*/  IMAD.U32 R39, R32.reuse, 0x10000, RZ ;  /* 0x0001000020277824 */ /* 0x060fe200078e00ff */
[----:B------:R-:W-:Y:S01]  /*4050*/  ISETP.NE.AND P2, PT, R45, 0x1, PT ;  /* 0x000000012d00780c */ /* 0x000fe20003f45270 */
[----:B------:R-:W-:Y:S01]  /*4060*/  BSSY B1, `(.L_x_10485) ;  /* 0x0000014000017945 */ /* 0x000fe20003800000 */
[----:B------:R-:W-:Y:S01]  /*4070*/  PRMT R32, R32, 0x7632, R32 ;  /* 0x0000763220207816 */ /* 0x000fe20000000020 */
[----:B------:R-:W-:Y:S01]  /*4080*/  FFMA.FTZ R36, R37, R128, 1.1641532182693481445e-10 ;  /* 0x2f00000025247423 */ /* 0x000fe20000010080 */
[----:B------:R-:W-:-:S04]  /*4090*/  FMUL.FTZ R39, R39, R124 ;  /* 0x0000007c27277220 */ /* 0x000fc80000410000 */
[----:B------:R-:W-:Y:S01]  /*40a0*/  FMUL.FTZ R39, R39, R126 ;  /* 0x0000007e27277220 */ /* 0x000fe20000410000 */
[----:B------:R-:W-:Y:S02]  /*40b0*/  FSETP.GTU.FTZ.AND P3, PT, R36, R127, PT ;  /* 0x0000007f2400720b */ /* 0x000fe40003f7c000 */
[----:B------:R-:W-:Y:S02]  /*40c0*/  IADD3 R36, R45, 0x1, RZ ;  /* 0x000000012d247810 */ /* 0x000fe40007ffe0ff */
        /* <DEDUP_REMOVED lines=12> */
.L_x_10486:
[----:B------:R-:W-:-:S07]  /*4190*/  MOV R41, R102 ;  /* 0x0000006600297202 */ /* 0x000fce0000000f00 */
.L_x_10487:
[----:B------:R-:W-:Y:S05]  /*41a0*/  BSYNC B1 ;  /* 0x0000000000017941 */ /* 0x000fea0003800000 */
.L_x_10485:
        /* <DEDUP_REMOVED lines=16> */
.L_x_10491:
[----:B------:R-:W-:Y:S05]  /*42b0*/  BSYNC B2 ;  /* 0x0000000000027941 */ /* 0x000fea0003800000 */
.L_x_10490:
        /* <DEDUP_REMOVED lines=42> */
.L_x_10489:
[----:B------:R-:W-:Y:S05]  /*4560*/  BSYNC B1 ;  /* 0x0000000000017941 */ /* 0x000fea0003800000 */
.L_x_10488:
        /* <DEDUP_REMOVED lines=21> */
.L_x_10493:
[----:B------:R-:W-:-:S07]  /*46c0*/  MOV R32, R102 ;  /* 0x0000006600207202 */ /* 0x000fce0000000f00 */
.L_x_10494:
[----:B------:R-:W-:Y:S05]  /*46d0*/  BSYNC B1 ;  /* 0x0000000000017941 */ /* 0x000fea0003800000 */
.L_x_10492:
        /* <DEDUP_REMOVED lines=16> */
.L_x_10498:
[----:B------:R-:W-:Y:S05]  /*47e0*/  BSYNC B2 ;  /* 0x0000000000027941 */ /* 0x000fea0003800000 */
.L_x_10497:
        /* <DEDUP_REMOVED lines=42> */
.L_x_10496:
[----:B------:R-:W-:Y:S05]  /*4a90*/  BSYNC B1 ;  /* 0x0000000000017941 */ /* 0x000fea0003800000 */
.L_x_10495:
[----:B------:R-:W-:Y:S01]  /*4aa0*/  I2FP.F32.U32 R37, R32 ;  /* 0x0000002000257245 */ /* 0x000fe20000201000 */
[C---:B------:R-:W-:Y:S01]  /*4ab0*/  IMAD.U32 R39, R33.reuse, 0x10000, RZ ;  /* 0x0001000021277824 */ /* 0x040fe200078e00ff */
[C---:B------:R-:W-:Y:S01]  /*4ac0*/  ISETP.NE.AND P2, PT, R38.reuse, 0x1, PT ;  /* 0x000000012600780c */ /* 0x040fe20003f45270 */
[----:B------:R-:W-:Y:S01]  /*4ad0*/  BSSY B1, `(.L_x_10499) ;  /* 0x0000014000017945 */ /* 0x000fe20003800000 */
[----:B------:R-:W-:Y:S01]  /*4ae0*/  PRMT R43, R33, 0x7632, R43 ;  /* 0x00007632212b7816 */ /* 0x000fe2000000002b */
        /* <DEDUP_REMOVED lines=17> */
.L_x_10500:
[----:B------:R-:W-:-:S07]  /*4c00*/  MOV R46, R102 ;  /* 0x00000066002e7202 */ /* 0x000fce0000000f00 */
.L_x_10501:
[----:B------:R-:W-:Y:S05]  /*4c10*/  BSYNC B1 ;  /* 0x0000000000017941 */ /* 0x000fea0003800000 */
.L_x_10499:
        /* <DEDUP_REMOVED lines=16> */
.L_x_10505:
[----:B------:R-:W-:Y:S05]  /*4d20*/  BSYNC B2 ;  /* 0x0000000000027941 */ /* 0x000fea0003800000 */
.L_x_10504:
        /* <DEDUP_REMOVED lines=42> */
.L_x_10503:
[----:B------:R-:W-:Y:S05]  /*4fd0*/  BSYNC B1 ;  /* 0x0000000000017941 */ /* 0x000fea0003800000 */
.L_x_10502:
        /* <DEDUP_REMOVED lines=20> */
.L_x_10507:
[----:B------:R-:W-:-:S07]  /*5120*/  MOV R43, R102 ;  /* 0x00000066002b7202 */ /* 0x000fce0000000f00 */
.L_x_10508:
[----:B------:R-:W-:Y:S05]  /*5130*/  BSYNC B1 ;  /* 0x0000000000017941 */ /* 0x000fea0003800000 */
.L_x_10506:
        /* <DEDUP_REMOVED lines=16> */
.L_x_10512:
[----:B------:R-:W-:Y:S05]  /*5240*/  BSYNC B2 ;  /* 0x0000000000027941 */ /* 0x000fea0003800000 */
.L_x_10511:
        /* <DEDUP_REMOVED lines=42> */
.L_x_10510:
[----:B------:R-:W-:Y:S05]  /*54f0*/  BSYNC B1 ;  /* 0x0000000000017941 */ /* 0x000fea0003800000 */
.L_x_10509:
        /* <DEDUP_REMOVED lines=21> */
.L_x_10514:
[----:B------:R-:W-:-:S07]  /*5650*/  MOV R43, R102 ;  /* 0x00000066002b7202 */ /* 0x000fce0000000f00 */
.L_x_10515:
[----:B------:R-:W-:Y:S05]  /*5660*/  BSYNC B1 ;  /* 0x0000000000017941 */ /* 0x000fea0003800000 */
.L_x_10513:
        /* <DEDUP_REMOVED lines=16> */
.L_x_10519:
[----:B------:R-:W-:Y:S05]  /*5770*/  BSYNC B2 ;  /* 0x0000000000027941 */ /* 0x000fea0003800000 */
.L_x_10518:
        /* <DEDUP_REMOVED lines=42> */
.L_x_10517:
[----:B------:R-:W-:Y:S05]  /*5a20*/  BSYNC B1 ;  /* 0x0000000000017941 */ /* 0x000fea0003800000 */
.L_x_10516:
        /* <DEDUP_REMOVED lines=20> */
.L_x_10521:
[----:B------:R-:W-:-:S07]  /*5b70*/  MOV R34, R102 ;  /* 0x0000006600227202 */ /* 0x000fce0000000f00 */
.L_x_10522:
[----:B------:R-:W-:Y:S05]  /*5b80*/  BSYNC B1 ;  /* 0x0000000000017941 */ /* 0x000fea0003800000 */
.L_x_10520:
        /* <DEDUP_REMOVED lines=16> */
.L_x_10526:
[----:B------:R-:W-:Y:S05]  /*5c90*/  BSYNC B2 ;  /* 0x0000000000027941 */ /* 0x000fea0003800000 */
.L_x_10525:
        /* <DEDUP_REMOVED lines=42> */
.L_x_10524:
[----:B------:R-:W-:Y:S05]  /*5f40*/  BSYNC B1 ;  /* 0x0000000000017941 */ /* 0x000fea0003800000 */
.L_x_10523:
        /* <DEDUP_REMOVED lines=21> */
.L_x_10528:
[----:B------:R-:W-:-:S07]  /*60a0*/  MOV R47, R102 ;  /* 0x00000066002f7202 */ /* 0x000fce0000000f00 */
.L_x_10529:
[----:B------:R-:W-:Y:S05]  /*60b0*/  BSYNC B1 ;  /* 0x0000000000017941 */ /* 0x000fea0003800000 */
.L_x_10527:
        /* <DEDUP_REMOVED lines=18> */
.L_x_10533:
[----:B------:R-:W-:Y:S05]  /*61e0*/  BSYNC B2 ;  /* 0x0000000000027941 */ /* 0x000fea0003800000 */
.L_x_10532:
        /* <DEDUP_REMOVED lines=42> */
.L_x_10531:
[----:B------:R-:W-:Y:S05]  /*6490*/  BSYNC B1 ;  /* 0x0000000000017941 */ /* 0x000fea0003800000 */
.L_x_10530:
[----:B------:R-:W-:Y:S01]  /*64a0*/  I2FP.F32.U32 R33, R47 ;  /* 0x0000002f00217245 */ /* 0x000fe20000201000 */
[----:B------:R-:W-:Y:S01]  /*64b0*/  IMAD.U32 R43, R43, 0x10000, RZ ;  /* 0x000100002b2b7824 */ /* 0x000fe200078e00ff */
[----:B------:R-:W-:Y:S02]  /*64c0*/  SEL R38, RZ, 0x1, P2 ;  /* 0x00000001ff267807 */ /* 0x000fe40001000000 */
[----:B------:R-:W-:Y:S01]  /*64d0*/  ISETP.NE.AND P6, PT, R40, RZ, PT ;  /* 0x000000ff2800720c */ /* 0x000fe20003fc5270 */
[----:B------:R-:W-:Y:S01]  /*64e0*/  FFMA.FTZ R32, R33, R128, 1.1641532182693481445e-10 ;  /* 0x2f00000021207423 */ /* 0x000fe20000010080 */
[----:B------:R-:W-:Y:S01]  /*64f0*/  SEL R40, RZ, 0x10000, P5 ;  /* 0x00010000ff287807 */ /* 0x000fe20002800000 */
[----:B------:R-:W-:Y:S01]  /*6500*/  FMUL.FTZ R43, R43, R124 ;  /* 0x0000007c2b2b7220 */ /* 0x000fe20000410000 */
[----:B------:R-:W-:Y:S01]  /*6510*/  SEL R71, RZ, 0x100, P4 ;  /* 0x00000100ff477807 */ /* 0x000fe20002000000 */
[----:B------:R-:W-:Y:S01]  /*6520*/  IMAD.WIDE.U32 R38, R38, 0x1000000, RZ ;  /* 0x0100000026267825 */ /* 0x000fe200078e00ff */
[----:B------:R-:W-:-:S03]  /*6530*/  FSETP.GTU.FTZ.AND P2, PT, R32, R127, PT ;  /* 0x0000007f2000720b */ /* 0x000fc60003f5c000 */
[----:B------:R-:W-:Y:S01]  /*6540*/  FMUL.FTZ R43, R43, R126 ;  /* 0x0000007e2b2b7220 */ /* 0x000fe20000410000 */
[----:B------:R-:W0:Y:S01]  /*6550*/  @P1 LDC.64 R32, c[0x0][0x230] ;  /* 0x00008c00ff201b82 */ /* 0x000e220000000a00 */
[----:B------:R-:W-:Y:S02]  /*6560*/  ISETP.NE.AND P5, PT, R41, RZ, PT ;  /* 0x000000ff2900720c */ /* 0x000fe40003fa5270 */
[----:B------:R-:W-:Y:S02]  /*6570*/  ISETP.NE.AND P4, PT, R42, RZ, PT ;  /* 0x000000ff2a00720c */ /* 0x000fe40003f85270 */
[----:B------:R-:W-:Y:S02]  /*6580*/  SEL R34, RZ, 0x1, P5 ;  /* 0x00000001ff227807 */ /* 0x000fe40002800000 */
[----:B------:R-:W-:Y:S02]  /*6590*/  SEL R36, RZ, 0x1, P4 ;  /* 0x00000001ff247807 */ /* 0x000fe40002000000 */
[----:B------:R-:W-:Y:S01]  /*65a0*/  SEL R41, RZ, 0x1000000, P2 ;  /* 0x01000000ff297807 */ /* 0x000fe20001000000 */
[----:B------:R-:W-:Y:S01]  /*65b0*/  IMAD.WIDE.U32 R34, R34, 0x100, RZ ;  /* 0x0000010022227825 */ /* 0x000fe200078e00ff */
[----:B------:R-:W-:-:S02]  /*65c0*/  FSEL R47, R43, RZ, !P2 ;  /* 0x000000ff2b2f7208 */ /* 0x000fc40005000000 */
[----:B------:R-:W-:Y:S01]  /*65d0*/  LOP3.LUT R71, R71, R41, R40, 0xfe, !PT ;  /* 0x0000002947477212 */ /* 0x000fe200078efe28 */
[----:B------:R-:W-:Y:S01]  /*65e0*/  IMAD.WIDE.U32 R36, R36, 0x10000, RZ ;  /* 0x0001000024247825 */ /* 0x000fe200078e00ff */
[----:B------:R-:W-:-:S03]  /*65f0*/  SEL R41, RZ, 0x1, P6 ;  /* 0x00000001ff297807 */ /* 0x000fc60003000000 */
[----:B------:R-:W-:Y:S01]  /*6600*/  @P0 FADD.FTZ R47, R63, R47 ;  /* 0x0000002f3f2f0221 */ /* 0x000fe20000010000 */
[----:B------:R-:W-:Y:S02]  /*6610*/  IADD3 R131, R123, 0x40, RZ ;  /* 0x000000407b837810 */ /* 0x000fe40007ffe0ff */
[----:B------:R-:W-:Y:S02]  /*6620*/  LOP3.LUT R36, R34, R38, R36, 0xfe, !PT ;  /* 0x0000002622247212 */ /* 0x000fe400078efe24 */
[----:B------:R-:W-:Y:S02]  /*6630*/  SEL R38, RZ, 0x1, P3 ;  /* 0x00000001ff267807 */ /* 0x000fe40001800000 */
[----:B------:R-:W-:Y:S01]  /*6640*/  LOP3.LUT R36, R36, R41, RZ, 0xfc, !PT ;  /* 0x0000002924247212 */ /* 0x000fe200078efcff */
[----:B------:R-:W-:Y:S01]  /*6650*/  IMAD.WIDE.U32 R40, R129, 0x20, R96 ;  /* 0x0000002081287825 */ /* 0x000fe200078e0060 */
[----:B------:R-:W-:-:S03]  /*6660*/  LOP3.LUT R39, R39, R71, R38, 0xfe, !PT ;  /* 0x0000004727277212 */ /* 0x000fc600078efe26 */
[----:B0-----:R-:W-:Y:S01]  /*6670*/  @P1 IMAD.WIDE.U32 R42, R131, 0x20, R32 ;  /* 0x00000020832a1825 */ /* 0x001fe200078e0020 */
[----:B------:R-:W-:Y:S01]  /*6680*/  LOP3.LUT R37, R35, R39, R37, 0xfe, !PT ;  /* 0x0000002723257212 */ /* 0x000fe200078efe25 */
[----:B------:R0:W-:Y:S02]  /*6690*/  STG.E.128 desc[UR4][R40.64], R48 ;  /* 0x0000003028007986 */ /* 0x0001e4000c101d04 */
[----:B------:R-:W-:Y:S02]  /*66a0*/  IMAD.WIDE.U32 R38, R129, 0x8, R98 ;  /* 0x0000000881267825 */ /* 0x000fe400078e0062 */
[----:B------:R0:W-:Y:S02]  /*66b0*/  STG.E.128 desc[UR4][R40.64+0x10], R44 ;  /* 0x0000102c28007986 */ /* 0x0001e4000c101d04 */
[----:B------:R-:W-:Y:S02]  /*66c0*/  IMAD.WIDE.U32 R32, R131, 0x10, R68 ;  /* 0x0000001083207825 */ /* 0x000fe400078e0044 */
[----:B------:R0:W-:Y:S04]  /*66d0*/  STG.E.64 desc[UR4][R38.64], R36 ;  /* 0x0000002426007986 */ /* 0x0001e8000c101b04 */
[----:B------:R0:W5:Y:S04]  /*66e0*/  @P1 LDG.E.128 R64, desc[UR4][R42.64] ;  /* 0x000000042a401981 */ /* 0x000168000c1e1d00 */
        /* <DEDUP_REMOVED lines=14> */
.L_x_10535:
[----:B------:R-:W-:-:S07]  /*67d0*/  IMAD.MOV.U32 R70, RZ, RZ, R102 ;  /* 0x000000ffff467224 */ /* 0x000fce00078e0066 */
.L_x_10536:
[----:B------:R-:W-:Y:S05]  /*67e0*/  BSYNC B1 ;  /* 0x0000000000017941 */ /* 0x000fea0003800000 */
.L_x_10534:
        /* <DEDUP_REMOVED lines=16> */
.L_x_10540:
[----:B------:R-:W-:Y:S05]  /*68f0*/  BSYNC B2 ;  /* 0x0000000000027941 */ /* 0x000fea0003800000 */
.L_x_10539:
        /* <DEDUP_REMOVED lines=42> */
.L_x_10538:
[----:B------:R-:W-:Y:S05]  /*6ba0*/  BSYNC B1 ;  /* 0x0000000000017941 */ /* 0x000fea0003800000 */
.L_x_10537:
[----:B------:R-:W-:Y:S01]  /*6bb0*/  I2FP.F32.U32 R37, R70 ;  /* 0x0000004600257245 */ /* 0x000fe20000201000 */
[----:B------:R-:W-:Y:S01]  /*6bc0*/  BSSY B1, `(.L_x_10541) ;  /* 0x0000016000017945 */ /* 0x000fe20003800000 */
[C---:B-----5:R-:W-:Y:S02]  /*6bd0*/  SHF.L.U32 R39, R32.reuse, 0x10, RZ ;  /* 0x0000001020277819 */ /* 0x060fe400000006ff */
[----:B------:R-:W-:Y:S01]  /*6be0*/  ISETP.NE.AND P2, PT, R71, 0x1, PT ;  /* 0x000000014700780c */ /* 0x000fe20003f45270 */
[----:B------:R-:W-:Y:S01]  /*6bf0*/  FFMA.FTZ R36, R37, R128, 1.1641532182693481445e-10 ;  /* 0x2f00000025247423 */ /* 0x000fe20000010080 */
[----:B------:R-:W-:Y:S01]  /*6c00*/  PRMT R32, R32, 0x7632, R32 ;  /* 0x0000763220207816 */ /* 0x000fe20000000020 */
[----:B------:R-:W-:-:S03]  /*6c10*/  FMUL.FTZ R39, R39, R124 ;  /* 0x0000007c27277220 */ /* 0x000fc60000410000 */
[----:B------:R-:W-:Y:S01]  /*6c20*/  FSETP.GTU.FTZ.AND P3, PT, R36, R127, PT ;  /* 0x0000007f2400720b */ /* 0x000fe20003f7c000 */
[----:B------:R-:W-:Y:S01]  /*6c30*/  FMUL.FTZ R40, R39, R126 ;  /* 0x0000007e27287220 */ /* 0x000fe20000410000 */
[----:B------:R-:W-:Y:S02]  /*6c40*/  VIADD R36, R71, 0x1 ;  /* 0x0000000147247836 */ /* 0x000fe40000000000 */
        /* <DEDUP_REMOVED lines=12> */
.L_x_10542:
[----:B------:R-:W-:-:S07]  /*6d10*/  IMAD.MOV.U32 R38, RZ, RZ, R102 ;  /* 0x000000ffff267224 */ /* 0x000fce00078e0066 */
.L_x_10543:
[----:B------:R-:W-:Y:S05]  /*6d20*/  BSYNC B1 ;  /* 0x0000000000017941 */ /* 0x000fea0003800000 */
.L_x_10541:
        /* <DEDUP_REMOVED lines=16> */
.L_x_10547:
[----:B------:R-:W-:Y:S05]  /*6e30*/  BSYNC B2 ;  /* 0x0000000000027941 */ /* 0x000fea0003800000 */
.L_x_10546:
        /* <DEDUP_REMOVED lines=42> */
.L_x_10545:
[----:B------:R-:W-:Y:S05]  /*70e0*/  BSYNC B1 ;  /* 0x0000000000017941 */ /* 0x000fea0003800000 */
.L_x_10544:
        /* <DEDUP_REMOVED lines=21> */
.L_x_10549:
[----:B------:R-:W-:-:S07]  /*7240*/  IMAD.MOV.U32 R32, RZ, RZ, R102 ;  /* 0x000000ffff207224 */ /* 0x000fce00078e0066 */
.L_x_10550:
[----:B------:R-:W-:Y:S05]  /*7250*/  BSYNC B1 ;  /* 0x0000000000017941 */ /* 0x000fea0003800000 */
.L_x_10548:
        /* <DEDUP_REMOVED lines=16> */
.L_x_10554:
[----:B------:R-:W-:Y:S05]  /*7360*/  BSYNC B2 ;  /* 0x0000000000027941 */ /* 0x000fea0003800000 */
.L_x_10553:
        /* <DEDUP_REMOVED lines=42> */
.L_x_10552:
[----:B------:R-:W-:Y:S05]  /*7610*/  BSYNC B1 ;  /* 0x0000000000017941 */ /* 0x000fea0003800000 */
.L_x_10551:
        /* <DEDUP_REMOVED lines=22> */
.L_x_10556:
[----:B------:R-:W-:-:S07]  /*7780*/  IMAD.MOV.U32 R43, RZ, RZ, R102 ;  /* 0x000000ffff2b7224 */ /* 0x000fce00078e0066 */
.L_x_10557:
[----:B------:R-:W-:Y:S05]  /*7790*/  BSYNC B1 ;  /* 0x0000000000017941 */ /* 0x000fea0003800000 */
.L_x_10555:
        /* <DEDUP_REMOVED lines=16> */
.L_x_10561:
[----:B------:R-:W-:Y:S05]  /*78a0*/  BSYNC B2 ;  /* 0x0000000000027941 */ /* 0x000fea0003800000 */
.L_x_10560:
        /* <DEDUP_REMOVED lines=42> */
.L_x_10559:
[----:B------:R-:W-:Y:S05]  /*7b50*/  BSYNC B1 ;  /* 0x0000000000017941 */ /* 0x000fea0003800000 */
.L_x_10558:
        /* <DEDUP_REMOVED lines=20> */
.L_x_10563:
[----:B------:R-:W-:-:S07]  /*7ca0*/  IMAD.MOV.U32 R38, RZ, RZ, R102 ;  /* 0x000000ffff267224 */ /* 0x000fce00078e0066 */
.L_x_10564:
[----:B------:R-:W-:Y:S05]  /*7cb0*/  BSYNC B1 ;  /* 0x0000000000017941 */ /* 0x000fea0003800000 */
.L_x_10562:
        /* <DEDUP_REMOVED lines=16> */
.L_x_10568:
[----:B------:R-:W-:Y:S05]  /*7dc0*/  BSYNC B2 ;  /* 0x0000000000027941 */ /* 0x000fea0003800000 */
.L_x_10567:
        /* <DEDUP_REMOVED lines=42> */
.L_x_10566:
[----:B------:R-:W-:Y:S05]  /*8070*/  BSYNC B1 ;  /* 0x0000000000017941 */ /* 0x000fea0003800000 */
.L_x_10565:
        /* <DEDUP_REMOVED lines=21> */
.L_x_10570:
[----:B------:R-:W-:-:S07]  /*81d0*/  IMAD.MOV.U32 R37, RZ, RZ, R102 ;  /* 0x000000ffff257224 */ /* 0x000fce00078e0066 */
.L_x_10571:
[----:B------:R-:W-:Y:S05]  /*81e0*/  BSYNC B1 ;  /* 0x0000000000017941 */ /* 0x000fea0003800000 */
.L_x_10569:
        /* <DEDUP_REMOVED lines=16> */
.L_x_10575:
[----:B------:R-:W-:Y:S05]  /*82f0*/  BSYNC B2 ;  /* 0x0000000000027941 */ /* 0x000fea0003800000 */
.L_x_10574:
        /* <DEDUP_REMOVED lines=42> */
.L_x_10573:
[----:B------:R-:W-:Y:S05]  /*85a0*/  BSYNC B1 ;  /* 0x0000000000017941 */ /* 0x000fea0003800000 */
.L_x_10572:
        /* <DEDUP_REMOVED lines=20> */
.L_x_10577:
[----:B------:R-:W-:-:S07]  /*86f0*/  IMAD.MOV.U32 R34, RZ, RZ, R102 ;  /* 0x000000ffff227224 */ /* 0x000fce00078e0066 */
.L_x_10578:
[----:B------:R-:W-:Y:S05]  /*8700*/  BSYNC B1 ;  /* 0x0000000000017941 */ /* 0x000fea0003800000 */
.L_x_10576:
        /* <DEDUP_REMOVED lines=16> */
.L_x_10582:
[----:B------:R-:W-:Y:S05]  /*8810*/  BSYNC B2 ;  /* 0x0000000000027941 */ /* 0x000fea0003800000 */
.L_x_10581:
        /* <DEDUP_REMOVED lines=42> */
.L_x_10580:
[----:B------:R-:W-:Y:S05]  /*8ac0*/  BSYNC B1 ;  /* 0x0000000000017941 */ /* 0x000fea0003800000 */
.L_x_10579:
        /* <DEDUP_REMOVED lines=21> */
.L_x_10584:
[----:B------:R-:W-:-:S07]  /*8c20*/  IMAD.MOV.U32 R133, RZ, RZ, R102 ;  /* 0x000000ffff857224 */ /* 0x000fce00078e0066 */
.L_x_10585:
[----:B------:R-:W-:Y:S05]  /*8c30*/  BSYNC B1 ;  /* 0x0000000000017941 */ /* 0x000fea0003800000 */
.L_x_10583:
        /* <DEDUP_REMOVED lines=18> */
.L_x_10589:
[----:B------:R-:W-:Y:S05]  /*8d60*/  BSYNC B2 ;  /* 0x0000000000027941 */ /* 0x000fea0003800000 */
.L_x_10588:
        /* <DEDUP_REMOVED lines=42> */
.L_x_10587:
[----:B------:R-:W-:Y:S05]  /*9010*/  BSYNC B1 ;  /* 0x0000000000017941 */ /* 0x000fea0003800000 */
.L_x_10586:
[----:B------:R-:W-:Y:S02]  /*9020*/  I2FP.F32.U32 R33, R133 ;  /* 0x0000008500217245 */ /* 0x000fe40000201000 */
[----:B------:R-:W-:Y:S02]  /*9030*/  SHF.L.U32 R35, R132, 0x10, RZ ;  /* 0x0000001084237819 */ /* 0x000fe400000006ff */
[----:B------:R-:W-:Y:S01]  /*9040*/  SEL R134, RZ, 0x10000, P5 ;  /* 0x00010000ff867807 */ /* 0x000fe20002800000 */
[----:B------:R-:W-:Y:S01]  /*9050*/  FFMA.FTZ R32, R33, R128, 1.1641532182693481445e-10 ;  /* 0x2f00000021207423 */ /* 0x000fe20000010080 */
[----:B------:R-:W-:Y:S02]  /*9060*/  SEL R107, RZ, 0x100, P4 ;  /* 0x00000100ff6b7807 */ /* 0x000fe40002000000 */
[----:B------:R-:W-:Y:S01]  /*9070*/  ISETP.NE.AND P5, PT, R125, RZ, PT ;  /* 0x000000ff7d00720c */ /* 0x000fe20003fa5270 */
[----:B------:R-:W-:Y:S01]  /*9080*/  VIADD R125, R123, 0x60 ;  /* 0x000000607b7d7836 */ /* 0x000fe20000000000 */
[----:B------:R-:W-:-:S02]  /*9090*/  ISETP.NE.AND P4, PT, R130, RZ, PT ;  /* 0x000000ff8200720c */ /* 0x000fc40003f85270 */
[----:B------:R-:W-:Y:S01]  /*90a0*/  SEL R132, RZ, 0x1, P2 ;  /* 0x00000001ff847807 */ /* 0x000fe20001000000 */
[----:B------:R-:W-:Y:S01]  /*90b0*/  IMAD.WIDE.U32 R68, R125, 0x10, R68 ;  /* 0x000000107d447825 */ /* 0x000fe200078e0044 */
[----:B------:R-:W-:Y:S02]  /*90c0*/  FSETP.GTU.FTZ.AND P2, PT, R32, R127, PT ;  /* 0x0000007f2000720b */ /* 0x000fe40003f5c000 */
[----:B------:R-:W-:Y:S01]  /*90d0*/  ISETP.NE.AND P6, PT, R39, RZ, PT ;  /* 0x000000ff2700720c */ /* 0x000fe20003fc5270 */
[----:B------:R-:W-:Y:S01]  /*90e0*/  FMUL.FTZ R39, R35, R124 ;  /* 0x0000007c23277220 */ /* 0x000fe20000410000 */
[----:B------:R-:W-:Y:S01]  /*90f0*/  SEL R70, RZ, 0x1, P4 ;  /* 0x00000001ff467807 */ /* 0x000fe20002000000 */
[----:B------:R-:W-:Y:S01]  /*9100*/  IMAD.WIDE.U32 R132, R132, 0x1000000, RZ ;  /* 0x0100000084847825 */ /* 0x000fe200078e00ff */
[----:B------:R-:W-:-:S03]  /*9110*/  SEL R34, RZ, 0x1, P5 ;  /* 0x00000001ff227807 */ /* 0x000fc60002800000 */
[----:B------:R-:W-:Y:S01]  /*9120*/  FMUL.FTZ R39, R39, R126 ;  /* 0x0000007e27277220 */ /* 0x000fe20000410000 */
[----:B------:R-:W-:Y:S01]  /*9130*/  SEL R103, RZ, 0x1000000, P2 ;  /* 0x01000000ff677807 */ /* 0x000fe20001000000 */
[----:B------:R-:W-:Y:S01]  /*9140*/  IMAD.WIDE.U32 R70, R70, 0x10000, RZ ;  /* 0x0001000046467825 */ /* 0x000fe200078e00ff */
[----:B------:R-:W-:Y:S01]  /*9150*/  SEL R105, RZ, 0x1, P3 ;  /* 0x00000001ff697807 */ /* 0x000fe20001800000 */
[----:B------:R-:W0:Y:S01]  /*9160*/  @P1 LDC.64 R32, c[0x0][0x230] ;  /* 0x00008c00ff201b82 */ /* 0x000e220000000a00 */
[----:B------:R-:W-:Y:S01]  /*9170*/  LOP3.LUT R107, R107, R103, R134, 0xfe, !PT ;  /* 0x000000676b6b7212 */ /* 0x000fe200078efe86 */
[----:B------:R-:W-:Y:S01]  /*9180*/  IMAD.WIDE.U32 R34, R34, 0x100, RZ ;  /* 0x0000010022227825 */ /* 0x000fe200078e00ff */
[----:B------:R-:W-:Y:S02]  /*9190*/  FSEL R39, R39, RZ, !P2 ;  /* 0x000000ff27277208 */ /* 0x000fe40005000000 */
[----:B------:R-:W-:Y:S01]  /*91a0*/  LOP3.LUT R133, R133, R107, R105, 0xfe, !PT ;  /* 0x0000006b85857212 */ /* 0x000fe200078efe69 */
[----:B------:R-:W-:Y:S01]  /*91b0*/  IMAD.WIDE.U32 R134, R131, 0x20, R96 ;  /* 0x0000002083867825 */ /* 0x000fe200078e0060 */
[----:B------:R-:W-:-:S03]  /*91c0*/  SEL R103, RZ, 0x1, P6 ;  /* 0x00000001ff677807 */ /* 0x000fc60003000000 */
[----:B------:R-:W-:Y:S01]  /*91d0*/  @P0 FADD.FTZ R39, R63, R39 ;  /* 0x000000273f270221 */ /* 0x000fe20000010000 */
[----:B------:R-:W-:Y:S02]  /*91e0*/  LOP3.LUT R34, R34, R132, R70, 0xfe, !PT ;  /* 0x0000008422227212 */ /* 0x000fe400078efe46 */
[----:B------:R-:W-:Y:S01]  /*91f0*/  LOP3.LUT R35, R35, R133, R71, 0xfe, !PT ;  /* 0x0000008523237212 */ /* 0x000fe200078efe47 */
[----:B------:R-:W-:Y:S01]  /*9200*/  IMAD.WIDE.U32 R132, R131, 0x8, R98 ;  /* 0x0000000883847825 */ /* 0x000fe200078e0062 */
[----:B------:R-:W-:Y:S01]  /*9210*/  LOP3.LUT R34, R34, R103, RZ, 0xfc, !PT ;  /* 0x0000006722227212 */ /* 0x000fe200078efcff */
[----:B------:R1:W-:Y:S04]  /*9220*/  STG.E.128 desc[UR4][R134.64], R40 ;  /* 0x0000002886007986 */ /* 0x0003e8000c101d04 */
[----:B------:R1:W-:Y:S04]  /*9230*/  STG.E.128 desc[UR4][R134.64+0x10], R36 ;  /* 0x0000102486007986 */ /* 0x0003e8000c101d04 */
[----:B------:R1:W-:Y:S01]  /*9240*/  STG.E.64 desc[UR4][R132.64], R34 ;  /* 0x0000002284007986 */ /* 0x0003e2000c101b04 */
[----:B0-----:R-:W-:-:S03]  /*9250*/  @P1 IMAD.WIDE.U32 R32, R125, 0x20, R32 ;  /* 0x000000207d201825 */ /* 0x001fc600078e0020 */
[----:B------:R-:W5:Y:S04]  /*9260*/  LDG.E.128 R68, desc[UR4][R68.64] ;  /* 0x0000000444447981 */ /* 0x000f68000c1e1d00 */
[----:B------:R1:W5:Y:S04]  /*9270*/  @P1 LDG.E.128 R64, desc[UR4][R32.64] ;  /* 0x0000000420401981 */ /* 0x000368000c1e1d00 */
[----:B------:R1:W5:Y:S01]  /*9280*/  @P1 LDG.E.128 R60, desc[UR4][R32.64+0x10] ;  /* 0x00001004203c1981 */ /* 0x000362000c1e1d00 */
        /* <DEDUP_REMOVED lines=12> */
.L_x_10591:
[----:B------:R-:W-:-:S07]  /*9350*/  MOV R130, R102 ;  /* 0x0000006600827202 */ /* 0x000fce0000000f00 */
.L_x_10592:
[----:B------:R-:W-:Y:S05]  /*9360*/  BSYNC B1 ;  /* 0x0000000000017941 */ /* 0x000fea0003800000 */
.L_x_10590:
        /* <DEDUP_REMOVED lines=16> */
.L_x_10596:
[----:B------:R-:W-:Y:S05]  /*9470*/  BSYNC B2 ;  /* 0x0000000000027941 */ /* 0x000fea0003800000 */
.L_x_10595:
        /* <DEDUP_REMOVED lines=42> */
.L_x_10594:
[----:B------:R-:W-:Y:S05]  /*9720*/  BSYNC B1 ;  /* 0x0000000000017941 */ /* 0x000fea0003800000 */
.L_x_10593:
[----:B------:R-:W-:Y:S01]  /*9730*/  I2FP.F32.U32 R33, R130 ;  /* 0x0000008200217245 */ /* 0x000fe20000201000 */
[C---:B-----5:R-:W-:Y:S01]  /*9740*/  IMAD.U32 R35, R68.reuse, 0x10000, RZ ;  /* 0x0001000044237824 */ /* 0x060fe200078e00ff */
        /* <DEDUP_REMOVED lines=20> */
.L_x_10598:
[----:B------:R-:W-:-:S07]  /*9890*/  MOV R33, R102 ;  /* 0x0000006600217202 */ /* 0x000fce0000000f00 */
.L_x_10599:
[----:B------:R-:W-:Y:S05]  /*98a0*/  BSYNC B1 ;  /* 0x0000000000017941 */ /* 0x000fea0003800000 */
.L_x_10597:
        /* <DEDUP_REMOVED lines=16> */
.L_x_10603:
[----:B------:R-:W-:Y:S05]  /*99b0*/  BSYNC B2 ;  /* 0x0000000000027941 */ /* 0x000fea0003800000 */
.L_x_10602:
        /* <DEDUP_REMOVED lines=42> */
.L_x_10601:
[----:B------:R-:W-:Y:S05]  /*9c60*/  BSYNC B1 ;  /* 0x0000000000017941 */ /* 0x000fea0003800000 */
.L_x_10600:
        /* <DEDUP_REMOVED lines=21> */
.L_x_10605:
[----:B------:R-:W-:-:S07]  /*9dc0*/  MOV R68, R102 ;  /* 0x0000006600447202 */ /* 0x000fce0000000f00 */
.L_x_10606:
[----:B------:R-:W-:Y:S05]  /*9dd0*/  BSYNC B1 ;  /* 0x0000000000017941 */ /* 0x000fea0003800000 */
.L_x_10604:
        /* <DEDUP_REMOVED lines=16> */
.L_x_10610:
[----:B------:R-:W-:Y:S05]  /*9ee0*/  BSYNC B2 ;  /* 0x0000000000027941 */ /* 0x000fea0003800000 */
.L_x_10609:
        /* <DEDUP_REMOVED lines=42> */
.L_x_10608:
[----:B------:R-:W-:Y:S05]  /*a190*/  BSYNC B1 ;  /* 0x0000000000017941 */ /* 0x000fea0003800000 */
.L_x_10607:
[----:B------:R-:W-:Y:S01]  /*a1a0*/  I2FP.F32.U32 R35, R68 ;  /* 0x0000004400237245 */ /* 0x000fe20000201000 */
[----:B------:R-:W-:Y:S01]  /*a1b0*/  IMAD.U32 R103, R69, 0x10000, RZ ;  /* 0x0001000045677824 */ /* 0x000fe200078e00ff */
[----:B------:R-:W-:Y:S01]  /*a1c0*/  ISETP.NE.AND P2, PT, R107, 0x1, PT ;  /* 0x000000016b00780c */ /* 0x000fe20003f45270 */
[----:B------:R-:W-:Y:S02]  /*a1d0*/  BSSY B1, `(.L_x_10611) ;  /* 0x0000013000017945 */ /* 0x000fe40003800000 */
[----:B------:R-:W-:Y:S01]  /*a1e0*/  FFMA.FTZ R34, R35, R128, 1.1641532182693481445e-10 ;  /* 0x2f00000023227423 */ /* 0x000fe20000010080 */
[----:B------:R-:W-:Y:S01]  /*a1f0*/  FMUL.FTZ R103, R103, R124 ;  /* 0x0000007c67677220 */ /* 0x000fe20000410000 */
[----:B------:R-:W-:-:S03]  /*a200*/  PRMT R35, R69, 0x7632, R35 ;  /* 0x0000763245237816 */ /* 0x000fc60000000023 */
[----:B------:R-:W-:Y:S01]  /*a210*/  FMUL.FTZ R103, R103, R126 ;  /* 0x0000007e67677220 */ /* 0x000fe20000410000 */
[----:B------:R-:W-:-:S04]  /*a220*/  FSETP.GTU.FTZ.AND P1, PT, R34, R127, PT ;  /* 0x0000007f2200720b */ /* 0x000fc80003f3c000 */
[----:B------:R-:W-:Y:S02]  /*a230*/  FSEL R34, R103, RZ, !P1 ;  /* 0x000000ff67227208 */ /* 0x000fe40004800000 */
        /* <DEDUP_REMOVED lines=11> */
.L_x_10612:
[----:B------:R-:W-:-:S07]  /*a2f0*/  MOV R133, R102 ;  /* 0x0000006600857202 */ /* 0x000fce0000000f00 */
.L_x_10613:
[----:B------:R-:W-:Y:S05]  /*a300*/  BSYNC B1 ;  /* 0x0000000000017941 */ /* 0x000fea0003800000 */
.L_x_10611:
        /* <DEDUP_REMOVED lines=16> */
.L_x_10617:
[----:B------:R-:W-:Y:S05]  /*a410*/  BSYNC B2 ;  /* 0x0000000000027941 */ /* 0x000fea0003800000 */
.L_x_10616:
        /* <DEDUP_REMOVED lines=42> */
.L_x_10615:
[----:B------:R-:W-:Y:S05]  /*a6c0*/  BSYNC B1 ;  /* 0x0000000000017941 */ /* 0x000fea0003800000 */
.L_x_10614:
        /* <DEDUP_REMOVED lines=20> */
.L_x_10619:
[----:B------:R-:W-:-:S07]  /*a810*/  MOV R133, R102 ;  /* 0x0000006600857202 */ /* 0x000fce0000000f00 */
.L_x_10620:
[----:B------:R-:W-:Y:S05]  /*a820*/  BSYNC B1 ;  /* 0x0000000000017941 */ /* 0x000fea0003800000 */
.L_x_10618:
        /* <DEDUP_REMOVED lines=16> */
.L_x_10624:
[----:B------:R-:W-:Y:S05]  /*a930*/  BSYNC B2 ;  /* 0x0000000000027941 */ /* 0x000fea0003800000 */
.L_x_10623:
        /* <DEDUP_REMOVED lines=42> */
.L_x_10622:
[----:B------:R-:W-:Y:S05]  /*abe0*/  BSYNC B1 ;  /* 0x0000000000017941 */ /* 0x000fea0003800000 */
.L_x_10621:
        /* <DEDUP_REMOVED lines=21> */
.L_x_10626:
[----:B------:R-:W-:-:S07]  /*ad40*/  MOV R69, R102 ;  /* 0x0000006600457202 */ /* 0x000fce0000000f00 */
.L_x_10627:
[----:B------:R-:W-:Y:S05]  /*ad50*/  BSYNC B1 ;  /* 0x0000000000017941 */ /* 0x000fea0003800000 */
.L_x_10625:
        /* <DEDUP_REMOVED lines=16> */
.L_x_10631:
[----:B------:R-:W-:Y:S05]  /*ae60*/  BSYNC B2 ;  /* 0x0000000000027941 */ /* 0x000fea0003800000 */
.L_x_10630:
        /* <DEDUP_REMOVED lines=42> */
.L_x_10629:
[----:B------:R-:W-:Y:S05]  /*b110*/  BSYNC B1 ;  /* 0x0000000000017941 */ /* 0x000fea0003800000 */
.L_x_10628:
        /* <DEDUP_REMOVED lines=20> */
.L_x_10633:
[----:B------:R-:W-:-:S07]  /*b260*/  MOV R70, R102 ;  /* 0x0000006600467202 */ /* 0x000fce0000000f00 */
.L_x_10634:
[----:B------:R-:W-:Y:S05]  /*b270*/  BSYNC B1 ;  /* 0x0000000000017941 */ /* 0x000fea0003800000 */
.L_x_10632:
        /* <DEDUP_REMOVED lines=16> */
.L_x_10638:
[----:B------:R-:W-:Y:S05]  /*b380*/  BSYNC B2 ;  /* 0x0000000000027941 */ /* 0x000fea0003800000 */
.L_x_10637:
        /* <DEDUP_REMOVED lines=42> */
.L_x_10636:
[----:B------:R-:W-:Y:S05]  /*b630*/  BSYNC B1 ;  /* 0x0000000000017941 */ /* 0x000fea0003800000 */
.L_x_10635:
        /* <DEDUP_REMOVED lines=21> */
.L_x_10640:
[----:B------:R-:W-:-:S07]  /*b790*/  MOV R133, R102 ;  /* 0x0000006600857202 */ /* 0x000fce0000000f00 */
.L_x_10641:
[----:B------:R-:W-:Y:S05]  /*b7a0*/  BSYNC B1 ;  /* 0x0000000000017941 */ /* 0x000fea0003800000 */
.L_x_10639:
        /* <DEDUP_REMOVED lines=18> */
.L_x_10645:
[----:B------:R-:W-:Y:S05]  /*b8d0*/  BSYNC B2 ;  /* 0x0000000000027941 */ /* 0x000fea0003800000 */
.L_x_10644:
        /* <DEDUP_REMOVED lines=42> */
.L_x_10643:
[----:B------:R-:W-:Y:S05]  /*bb80*/  BSYNC B1 ;  /* 0x0000000000017941 */ /* 0x000fea0003800000 */
.L_x_10642:
[----:B------:R-:W-:Y:S01]  /*bb90*/  ISETP.NE.AND P6, PT, R130, RZ, PT ;  /* 0x000000ff8200720c */ /* 0x000fe20003fc5270 */
[----:B------:R-:W-:Y:S01]  /*bba0*/  FADD.FTZ R130, RZ, R56 ;  /* 0x00000038ff827221 */ /* 0x000fe20000010000 */
[----:B------:R-:W-:Y:S01]  /*bbb0*/  IMAD.U32 R71, R71, 0x10000, RZ ;  /* 0x0001000047477824 */ /* 0x000fe200078e00ff */
[----:B------:R-:W-:Y:S01]  /*bbc0*/  SEL R105, RZ, 0x10000, P5 ;  /* 0x00010000ff697807 */ /* 0x000fe20002800000 */
[----:B------:R-:W-:-:S04]  /*bbd0*/  IMAD.WIDE.U32 R96, R125, 0x20, R96 ;  /* 0x000000207d607825 */ /* 0x000fc800078e0060 */
[----:B------:R-:W-:Y:S01]  /*bbe0*/  FADD.FTZ R107, R57, R130 ;  /* 0x00000082396b7221 */ /* 0x000fe20000010000 */
[----:B------:R-:W-:Y:S01]  /*bbf0*/  FMUL.FTZ R71, R71, R124 ;  /* 0x0000007c47477220 */ /* 0x000fe20000410000 */
[----:B------:R-:W-:Y:S01]  /*bc00*/  ISETP.NE.AND P5, PT, R132, RZ, PT ;  /* 0x000000ff8400720c */ /* 0x000fe20003fa5270 */
[----:B------:R-:W-:-:S04]  /*bc10*/  IMAD.WIDE.U32 R98, R125, 0x8, R98 ;  /* 0x000000087d627825 */ /* 0x000fc800078e0062 */
[----:B------:R-:W-:Y:S01]  /*bc20*/  FADD.FTZ R130, R58, R107 ;  /* 0x0000006b3a827221 */ /* 0x000fe20000010000 */
[----:B------:R-:W-:Y:S01]  /*bc30*/  SEL R136, RZ, 0x1, P2 ;  /* 0x00000001ff887807 */ /* 0x000fe20001000000 */
[----:B------:R-:W-:Y:S01]  /*bc40*/  FMUL.FTZ R71, R71, R126 ;  /* 0x0000007e47477220 */ /* 0x000fe20000410000 */
[----:B------:R-:W-:Y:S01]  /*bc50*/  SEL R134, RZ, 0x1, P1 ;  /* 0x00000001ff867807 */ /* 0x000fe20000800000 */
[----:B------:R-:W-:Y:S01]  /*bc60*/  FADD.FTZ R107, R59, R130 ;  /* 0x000000823b6b7221 */ /* 0x000fe20000010000 */
[----:B------:R-:W-:Y:S01]  /*bc70*/  SEL R132, RZ, 0x1, P5 ;  /* 0x00000001ff847807 */ /* 0x000fe20002800000 */
[----:B------:R-:W-:Y:S01]  /*bc80*/  IMAD.WIDE.U32 R136, R136, 0x1000000, RZ ;  /* 0x0100000088887825 */ /* 0x000fe200078e00ff */
[----:B------:R0:W-:Y:S03]  /*bc90*/  STG.E.128 desc[UR4][R96.64], R32 ;  /* 0x0000002060007986 */ /* 0x0001e6000c101d04 */
[----:B------:R-:W-:Y:S01]  /*bca0*/  FADD.FTZ R130, R52, R107 ;  /* 0x0000006b34827221 */ /* 0x000fe20000010000 */
[----:B------:R-:W-:Y:S01]  /*bcb0*/  UMOV UR8, 0xffffffff ;  /* 0xffffffff00087882 */ /* 0x000fe20000000000 */
[----:B------:R-:W-:-:S04]  /*bcc0*/  IMAD.WIDE.U32 R134, R134, 0x10000, RZ ;  /* 0x0001000086867825 */ /* 0x000fc800078e00ff */
        /* <DEDUP_REMOVED lines=13> */
[----:B------:R-:W-:-:S04]  /*bda0*/  IMAD.WIDE.U32 R132, R132, 0x100, RZ ;  /* 0x0000010084847825 */ /* 0x000fc800078e00ff */
[----:B------:R-:W-:Y:S01]  /*bdb0*/  FADD.FTZ R109, R41, R130 ;  /* 0x00000082296d7221 */ /* 0x000fe20000010000 */
[----:B------:R-:W-:Y:S01]  /*bdc0*/  FFMA.FTZ R128, R107, R128, 1.1641532182693481445e-10 ;  /* 0x2f0000006b807423 */ /* 0x000fe20000010080 */
[----:B------:R-:W-:Y:S02]  /*bdd0*/  LOP3.LUT R126, R132, R136, R134, 0xfe, !PT ;  /* 0x00000088847e7212 */ /* 0x000fe400078efe86 */
[----:B------:R-:W-:Y:S02]  /*bde0*/  FADD.FTZ R130, R42, R109 ;  /* 0x0000006d2a827221 */ /* 0x000fe40000010000 */
[----:B------:R-:W-:Y:S02]  /*bdf0*/  FSETP.GTU.FTZ.AND P2, PT, R128, R127, PT ;  /* 0x0000007f8000720b */ /* 0x000fe40003f5c000 */
[----:B------:R-:W-:Y:S01]  /*be00*/  FADD.FTZ R107, R43, R130 ;  /* 0x000000822b6b7221 */ /* 0x000fe20000010000 */
[----:B------:R-:W-:Y:S02]  /*be10*/  SEL R128, RZ, 0x100, P4 ;  /* 0x00000100ff807807 */ /* 0x000fe40002000000 */
[----:B------:R-:W-:Y:S01]  /*be20*/  SEL R109, RZ, 0x1000000, P2 ;  /* 0x01000000ff6d7807 */ /* 0x000fe20001000000 */
[----:B------:R-:W-:Y:S01]  /*be30*/  FADD.FTZ R124, R36, R107 ;  /* 0x0000006b247c7221 */ /* 0x000fe20000010000 */
[----:B------:R-:W-:-:S02]  /*be40*/  FSEL R71, R71, RZ, !P2 ;  /* 0x000000ff47477208 */ /* 0x000fc40005000000 */
[----:B------:R-:W-:Y:S01]  /*be50*/  LOP3.LUT R109, R128, R109, R105, 0xfe, !PT ;  /* 0x0000006d806d7212 */ /* 0x000fe200078efe69 */
[----:B------:R-:W-:Y:S01]  /*be60*/  FADD.FTZ R107, R37, R124 ;  /* 0x0000007c256b7221 */ /* 0x000fe20000010000 */
[----:B------:R-:W-:Y:S01]  /*be70*/  SEL R127, RZ, 0x1, P6 ;  /* 0x00000001ff7f7807 */ /* 0x000fe20003000000 */
[----:B------:R-:W-:Y:S01]  /*be80*/  @P0 FADD.FTZ R71, R63, R71 ;  /* 0x000000473f470221 */ /* 0x000fe20000010000 */
[----:B------:R-:W-:Y:S01]  /*be90*/  ISETP.NE.AND P0, PT, R122, RZ, PT ;  /* 0x000000ff7a00720c */ /* 0x000fe20003f05270 */
[----:B------:R-:W-:Y:S01]  /*bea0*/  FADD.FTZ R124, R38, R107 ;  /* 0x0000006b267c7221 */ /* 0x000fe20000010000 */
[----:B------:R-:W-:Y:S02]  /*beb0*/  SEL R107, RZ, 0x1, P3 ;  /* 0x00000001ff6b7807 */ /* 0x000fe40001800000 */
[----:B------:R-:W-:Y:S01]  /*bec0*/  LOP3.LUT R126, R126, R127, RZ, 0xfc, !PT ;  /* 0x0000007f7e7e7212 */ /* 0x000fe200078efcff */
[----:B------:R-:W-:Y:S01]  /*bed0*/  FADD.FTZ R105, R39, R124 ;  /* 0x0000007c27697221 */ /* 0x000fe20000010000 */
[----:B------:R-:W-:Y:S01]  /*bee0*/  LOP3.LUT R137, R137, R109, R107, 0xfe, !PT ;  /* 0x0000006d89897212 */ /* 0x000fe200078efe6b */
[----:B------:R0:W-:Y:S02]  /*bef0*/  STG.E.128 desc[UR4][R96.64+0x10], R68 ;  /* 0x0000104460007986 */ /* 0x0001e4000c101d04 */
[----:B------:R-:W-:Y:S01]  /*bf00*/  FADD.FTZ R124, R32, R105 ;  /* 0x00000069207c7221 */ /* 0x000fe20000010000 */
[----:B------:R-:W-:-:S03]  /*bf10*/  LOP3.LUT R127, R133, R137, R135, 0xfe, !PT ;  /* 0x00000089857f7212 */ /* 0x000fc600078efe87 */
[----:B------:R-:W-:Y:S02]  /*bf20*/  FADD.FTZ R105, R33, R124 ;  /* 0x0000007c21697221 */ /* 0x000fe40000010000 */
[----:B------:R0:W-:Y:S02]  /*bf30*/  STG.E.64 desc[UR4][R98.64], R126 ;  /* 0x0000007e62007986 */ /* 0x0001e4000c101b04 */
        /* <DEDUP_REMOVED lines=92> */
.L_x_10659:
[----:B------:R-:W-:Y:S01]  /*c500*/  FMUL.FTZ R96, R97, R97 ;  /* 0x0000006161607220 */ /* 0x000fe20000410000 */
[----:B------:R-:W-:Y:S01]  /*c510*/  PLOP3.LUT P1, PT, PT, PT, UP1, 0x40, 0x0 ;  /* 0x000000000000781c */ /* 0x000fe20003f2e818 */
[----:B-1----:R-:W-:Y:S01]  /*c520*/  FADD.FTZ R107, R124, R107 ;  /* 0x0000006b7c6b7221 */ /* 0x002fe20000010000 */
[----:B------:R-:W-:Y:S02]  /*c530*/  PLOP3.LUT P2, PT, PT, PT, UP1, 0x40, 0x0 ;  /* 0x000000000000781c */ /* 0x000fe40003f4e818 */
[----:B------:R-:W-:Y:S01]  /*c540*/  FSEL R99, R96, RZ, !P1 ;  /* 0x000000ff60637208 */ /* 0x000fe20004800000 */
[----:B------:R-:W-:Y:S01]  /*c550*/  FFMA.FTZ R98, R107, R98, UR11 ;  /* 0x0000000b6b627e23 */ /* 0x000fe20008010062 */
[----:B------:R-:W-:-:S03]  /*c560*/  FSEL R96, R97, RZ, P2 ;  /* 0x000000ff61607208 */ /* 0x000fc60001000000 */
[----:B------:R-:W-:Y:S02]  /*c570*/  FADD.FTZ R98, R98, R99 ;  /* 0x0000006362627221 */ /* 0x000fe40000010000 */
[--C-:B------:R-:W-:Y:S01]  /*c580*/  FADD.FTZ R122, R56, -R96.reuse ;  /* 0x80000060387a7221 */ /* 0x100fe20000010000 */
[--C-:B0-----:R-:W-:Y:S01]  /*c590*/  FADD.FTZ R124, R57, -R96.reuse ;  /* 0x80000060397c7221 */ /* 0x101fe20000010000 */
[--C-:B------:R-:W-:Y:S01]  /*c5a0*/  FADD.FTZ R132, R48, -R96.reuse ;  /* 0x8000006030847221 */ /* 0x100fe20000010000 */
[----:B------:R-:W0:Y:S01]  /*c5b0*/  @!P0 LDC.64 R56, c[0x0][0x250] ;  /* 0x00009400ff388b82 */ /* 0x000e220000000a00 */
[--C-:B------:R-:W-:Y:S01]  /*c5c0*/  FADD.FTZ R134, R49, -R96.reuse ;  /* 0x8000006031867221 */ /* 0x100fe20000010000 */
[--C-:B------:R-:W-:Y:S01]  /*c5d0*/  FADD.FTZ R152, R32, -R96.reuse ;  /* 0x8000006020987221 */ /* 0x100fe20000010000 */
[--C-:B------:R-:W-:Y:S01]  /*c5e0*/  FADD.FTZ R154, R33, -R96.reuse ;  /* 0x80000060219a7221 */ /* 0x100fe20000010000 */
[--C-:B------:R-:W-:Y:S01]  /*c5f0*/  FADD.FTZ R142, R41, -R96.reuse ;  /* 0x80000060298e7221 */ /* 0x100fe20000010000 */
[--C-:B------:R-:W-:Y:S01]  /*c600*/  FADD.FTZ R128, R53, -R96.reuse ;  /* 0x8000006035807221 */ /* 0x100fe20000010000 */
[----:B------:R-:W1:Y:S01]  /*c610*/  MUFU.RSQ R41, R98 ;  /* 0x0000006200297308 */ /* 0x000e620000001400 */
[--C-:B------:R-:W-:Y:S01]  /*c620*/  FADD.FTZ R52, R52, -R96.reuse ;  /* 0x8000006034347221 */ /* 0x100fe20000010000 */
[----:B------:R-:W2:Y:S01]  /*c630*/  @!P0 LDC.64 R48, c[0x0][0x258] ;  /* 0x00009600ff308b82 */ /* 0x000ea20000000a00 */
[--C-:B------:R-:W-:Y:S01]  /*c640*/  FADD.FTZ R136, R51, -R96.reuse ;  /* 0x8000006033887221 */ /* 0x100fe20000010000 */
[--C-:B------:R-:W-:Y:S01]  /*c650*/  FADD.FTZ R46, R46, -R96.reuse ;  /* 0x800000602e2e7221 */ /* 0x100fe20000010000 */
[--C-:B------:R-:W-:Y:S01]  /*c660*/  FADD.FTZ R140, R47, -R96.reuse ;  /* 0x800000602f8c7221 */ /* 0x100fe20000010000 */
[--C-:B------:R-:W-:Y:S01]  /*c670*/  FADD.FTZ R50, R50, -R96.reuse ;  /* 0x8000006032327221 */ /* 0x100fe20000010000 */
[--C-:B------:R-:W-:Y:S01]  /*c680*/  FADD.FTZ R58, R58, -R96.reuse ;  /* 0x800000603a3a7221 */ /* 0x100fe20000010000 */
[--C-:B------:R-:W-:Y:S01]  /*c690*/  FADD.FTZ R126, R59, -R96.reuse ;  /* 0x800000603b7e7221 */ /* 0x100fe20000010000 */
[--C-:B------:R-:W-:Y:S01]  /*c6a0*/  FADD.FTZ R54, R54, -R96.reuse ;  /* 0x8000006036367221 */ /* 0x100fe20000010000 */
[----:B------:R-:W3:Y:S01]  /*c6b0*/  LDC.64 R32, c[0x0][0x2b8] ;  /* 0x0000ae00ff207b82 */ /* 0x000ee20000000a00 */
[--C-:B------:R-:W-:Y:S01]  /*c6c0*/  FADD.FTZ R130, R55, -R96.reuse ;  /* 0x8000006037827221 */ /* 0x100fe20000010000 */
[--C-:B------:R-:W-:Y:S01]  /*c6d0*/  FADD.FTZ R44, R44, -R96.reuse ;  /* 0x800000602c2c7221 */ /* 0x100fe20000010000 */
[--C-:B------:R-:W-:Y:S01]  /*c6e0*/  FADD.FTZ R138, R45, -R96.reuse ;  /* 0x800000602d8a7221 */ /* 0x100fe20000010000 */
[--C-:B------:R-:W-:Y:S01]  /*c6f0*/  FADD.FTZ R40, R40, -R96.reuse ;  /* 0x8000006028287221 */ /* 0x100fe20000010000 */
[--C-:B------:R-:W-:Y:S01]  /*c700*/  FADD.FTZ R42, R42, -R96.reuse ;  /* 0x800000602a2a7221 */ /* 0x100fe20000010000 */
[----:B------:R-:W-:Y:S01]  /*c710*/  FADD.FTZ R144, R43, -R96 ;  /* 0x800000602b907221 */ /* 0x000fe20000010000 */
[----:B-1----:R-:W-:Y:S01]  /*c720*/  FMUL.FTZ R51, R41, R128 ;  /* 0x0000008029337220 */ /* 0x002fe20000410000 */
[----:B0-----:R-:W-:-:S04]  /*c730*/  @!P0 IMAD.WIDE R56, R0, 0x4, R56 ;  /* 0x0000000400388825 */ /* 0x001fc800078e0238 */
        /* <DEDUP_REMOVED lines=9> */
[----:B--2---:R-:W-:-:S04]  /*c7d0*/  @!P0 IMAD.WIDE R48, R0, 0x4, R48 ;  /* 0x0000000400308825 */ /* 0x004fc800078e0230 */
[----:B------:R-:W-:Y:S01]  /*c7e0*/  FADD.FTZ R96, R71, -R96 ;  /* 0x8000006047607221 */ /* 0x000fe20000010000 */
[C---:B------:R-:W-:Y:S01]  /*c7f0*/  FMUL.FTZ R37, R41.reuse, R122 ;  /* 0x0000007a29257220 */ /* 0x040fe20000410000 */
[C---:B------:R-:W-:Y:S01]  /*c800*/  FMUL.FTZ R39, R41.reuse, R124 ;  /* 0x0000007c29277220 */ /* 0x040fe20000410000 */
[C---:B------:R-:W-:Y:S01]  /*c810*/  FMUL.FTZ R35, R41.reuse, R52 ;  /* 0x0000003429237220 */ /* 0x040fe20000410000 */
[C---:B------:R-:W-:Y:S01]  /*c820*/  FMUL.FTZ R52, R41.reuse, R46 ;  /* 0x0000002e29347220 */ /* 0x040fe20000410000 */
[C---:B------:R-:W-:Y:S01]  /*c830*/  FMUL.FTZ R140, R41.reuse, R140 ;  /* 0x0000008c298c7220 */ /* 0x040fe20000410000 */
[----:B------:R0:W-:Y:S01]  /*c840*/  @!P0 STG.E desc[UR4][R56.64], R97 ;  /* 0x0000006138008986 */ /* 0x0001e2000c101904 */
[----:B------:R-:W-:Y:S01]  /*c850*/  FMUL.FTZ R38, R41, R50 ;  /* 0x0000003229267220 */ /* 0x000fe20000410000 */
[----:B------:R-:W-:Y:S01]  /*c860*/  FFMA.FTZ R99, R51, R101, R80 ;  /* 0x0000006533637223 */ /* 0x000fe20000010050 */
[C---:B------:R-:W-:Y:S01]  /*c870*/  FMUL.FTZ R107, R41.reuse, R44 ;  /* 0x0000002c296b7220 */ /* 0x040fe20000410000 */
[----:B------:R-:W-:Y:S01]  /*c880*/  FMUL.FTZ R69, R41, R40 ;  /* 0x0000002829457220 */ /* 0x000fe20000410000 */
[----:B---3--:R-:W-:-:S04]  /*c890*/  IMAD.WIDE.U32 R50, R129, 0x10, R32 ;  /* 0x0000001081327825 */ /* 0x008fc800078e0020 */
[C---:B------:R-:W-:Y:S01]  /*c8a0*/  FMUL.FTZ R58, R41.reuse, R58 ;  /* 0x0000003a293a7220 */ /* 0x040fe20000410000 */
[C---:B------:R-:W-:Y:S01]  /*c8b0*/  FMUL.FTZ R126, R41.reuse, R126 ;  /* 0x0000007e297e7220 */ /* 0x040fe20000410000 */
        /* <DEDUP_REMOVED lines=34> */
[----:B0-----:R-:W-:Y:S01]  /*cae0*/  FFMA.FTZ R41, R140, R112, R85 ;  /* 0x000000708c297223 */ /* 0x001fe20000010055 */
        /* <DEDUP_REMOVED lines=19> */
[----:B------:R-:W0:Y:S01]  /*cc20*/  LDC.64 R48, c[0x0][0x210] ;  /* 0x00008400ff307b82 */ /* 0x000e220000000a00 */
        /* <DEDUP_REMOVED lines=9> */
[----:B------:R-:W-:-:S02]  /*ccc0*/  LEA R52, P1, R125, UR12, 0x4 ;  /* 0x0000000c7d347c11 */ /* 0x000fc4000f8220ff */
[----:B------:R-:W-:Y:S02]  /*ccd0*/  F2FP.BF16.F32.PACK_AB R35, R130, R35 ;  /* 0x000000238223723e */ /* 0x000fe400000010ff */
[----:B------:R-:W-:Y:S02]  /*cce0*/  F2FP.BF16.F32.PACK_AB R34, R99, R34 ;  /* 0x000000226322723e */ /* 0x000fe400000010ff */
[----:B------:R-:W-:Y:S02]  /*ccf0*/  LEA.HI.X R55, R123, UR13, RZ, 0x4, P0 ;  /* 0x0000000d7b377c11 */ /* 0x000fe400080f24ff */
[----:B------:R-:W-:Y:S02]  /*cd00*/  F2FP.BF16.F32.PACK_AB R38, R109, R38 ;  /* 0x000000266d26723e */ /* 0x000fe400000010ff */
        /* <DEDUP_REMOVED lines=8> */
[----:B------:R-:W-:Y:S02]  /*cd90*/  LEA.HI.X R53, R125, UR13, RZ, 0x4, P1 ;  /* 0x0000000d7d357c11 */ /* 0x000fe400088f24ff */
[----:B0-----:R-:W-:-:S03]  /*cda0*/  LEA R0, R48, R0, 0x2 ;  /* 0x0000000030007211 */ /* 0x001fc600078e10ff */
[----:B------:R1:W-:Y:S01]  /*cdb0*/  STG.E.128 desc[UR4][R52.64], R44 ;  /* 0x0000002c34007986 */ /* 0x0003e2000c101d04 */
[----:B------:R-:W-:-:S13]  /*cdc0*/  ISETP.GE.AND P0, PT, R0, R49, PT ;  /* 0x000000310000720c */ /* 0x000fda0003f06270 */
[----:B------:R-:W-:Y:S05]  /*cdd0*/  @!P0 BRA `(.L_x_10647) ;  /* 0xffffff4000088947 */ /* 0x000fea000383ffff */
[----:B------:R-:W-:Y:S05]  /*cde0*/  BSYNC B0 ;  /* 0x0000000000007941 */ /* 0x000fea0003800000 */
.L_x_10421:
[----:B------:R-:W-:Y:S05]  /*cdf0*/  EXIT ;  /* 0x000000000000794d */ /* 0x000fea0003800000 */
.L_x_10646:
[----:B------:R-:W-:Y:S01]  /*ce00*/  HFMA2.MMA R128, -RZ, RZ, 0, 5.9604644775390625e-08 ;  /* 0x00000001ff807435 */ /* 0x000fe200000001ff */
[----:B------:R-:W-:Y:S01]  /*ce10*/  BSSY B1, `(.L_x_10648) ;  /* 0x0000007000017945 */ /* 0x000fe20003800000 */
[----:B------:R-:W-:Y:S01]  /*ce20*/  IMAD.MOV.U32 R133, RZ, RZ, R122 ;  /* 0x000000ffff857224 */ /* 0x000fe200078e007a */
[----:B------:R-:W-:Y:S01]  /*ce30*/  MOV R126, 0xffffffff ;  /* 0xffffffff007e7802 */ /* 0x000fe20000000f00 */
[----:B------:R-:W-:-:S07]  /*ce40*/  IMAD.MOV.U32 R135, RZ, RZ, 0x1f ;  /* 0x0000001fff877424 */ /* 0x000fce00078e00ff */
[----:B------:R-:W-:Y:S05]  /*ce50*/  WARPSYNC.COLLECTIVE R126, `(.L_x_10649) ;  /* 0x000000007e087348 */ /* 0x000fea0003c00000 */
[----:B------:R0:W1:Y:S02]  /*ce60*/  SHFL.BFLY P1, R127, R133, R128, R135 ;  /* 0x0c000080857f7389 */ /* 0x0000640000020087 */
[----:B01----:R-:W-:Y:S01]  /*ce70*/  ENDCOLLECTIVE ;  /* 0x000000000000791b */ /* 0x003fe20003800000 */
.L_x_10649:
[----:B------:R-:W-:Y:S05]  /*ce80*/  BSYNC B1 ;  /* 0x0000000000017941 */ /* 0x000fea0003800000 */
.L_x_10648:
        /* <DEDUP_REMOVED lines=10> */
.L_x_10650:
[----:B------:R-:W-:Y:S01]  /*cf30*/  HFMA2.MMA R128, -RZ, RZ, 0, 2.384185791015625e-07 ;  /* 0x00000004ff807435 */ /* 0x000fe200000001ff */
[----:B------:R-:W-:-:S05]  /*cf40*/  MOV R96, R127 ;  /* 0x0000007f00607202 */ /* 0x000fca0000000f00 */
[----:B------:R-:W-:-:S04]  /*cf50*/  FADD.FTZ R105, R99, R96 ;  /* 0x0000006063697221 */ /* 0x000fc80000010000 */
[----:B------:R-:W-:-:S07]  /*cf60*/  IMAD.MOV.U32 R133, RZ, RZ, R105 ;  /* 0x000000ffff857224 */ /* 0x000fce00078e0069 */
[----:B------:R-:W-:Y:S05]  /*cf70*/  WARPSYNC.COLLECTIVE R126, `(.L_x_10651) ;  /* 0x000000007e087348 */ /* 0x000fea0003c00000 */
[----:B------:R0:W1:Y:S02]  /*cf80*/  SHFL.BFLY P1, R127, R133, R128, R135 ;  /* 0x0c000080857f7389 */ /* 0x0000640000020087 */
[----:B01----:R-:W-:Y:S01]  /*cf90*/  ENDCOLLECTIVE ;  /* 0x000000000000791b */ /* 0x003fe20003800000 */
.L_x_10651:
[----:B------:R-:W-:Y:S02]  /*cfa0*/  IMAD.MOV.U32 R128, RZ, RZ, 0x8 ;  /* 0x00000008ff807424 */ /* 0x000fe400078e00ff */
[----:B------:R-:W-:-:S04]  /*cfb0*/  IMAD.MOV.U32 R96, RZ, RZ, R127 ;  /* 0x000000ffff607224 */ /* 0x000fc800078e007f */
[----:B------:R-:W-:-:S05]  /*cfc0*/  FADD.FTZ R107, R105, R96 ;  /* 0x00000060696b7221 */ /* 0x000fca0000010000 */
[----:B------:R-:W-:-:S07]  /*cfd0*/  MOV R133, R107 ;  /* 0x0000006b00857202 */ /* 0x000fce0000000f00 */
[----:B------:R-:W-:Y:S05]  /*cfe0*/  WARPSYNC.COLLECTIVE R126, `(.L_x_10652) ;  /* 0x000000007e087348 */ /* 0x000fea0003c00000 */
[----:B------:R0:W1:Y:S02]  /*cff0*/  SHFL.BFLY P1, R127, R133, R128, R135 ;  /* 0x0c000080857f7389 */ /* 0x0000640000020087 */
[----:B01----:R-:W-:Y:S01]  /*d000*/  ENDCOLLECTIVE ;  /* 0x000000000000791b */ /* 0x003fe20003800000 */
.L_x_10652:
[----:B------:R-:W-:Y:S01]  /*d010*/  HFMA2.MMA R128, -RZ, RZ, 0, 9.5367431640625e-07 ;  /* 0x00000010ff807435 */ /* 0x000fe200000001ff */
[----:B------:R-:W-:-:S05]  /*d020*/  MOV R96, R127 ;  /* 0x0000007f00607202 */ /* 0x000fca0000000f00 */
[----:B------:R-:W-:-:S04]  /*d030*/  FADD.FTZ R109, R107, R96 ;  /* 0x000000606b6d7221 */ /* 0x000fc80000010000 */
[----:B------:R-:W-:-:S07]  /*d040*/  IMAD.MOV.U32 R133, RZ, RZ, R109 ;  /* 0x000000ffff857224 */ /* 0x000fce00078e006d */
[----:B------:R-:W-:Y:S05]  /*d050*/  WARPSYNC.COLLECTIVE R126, `(.L_x_10653) ;  /* 0x000000007e087348 */ /* 0x000fea0003c00000 */
[----:B------:R0:W1:Y:S02]  /*d060*/  SHFL.BFLY P1, R127, R133, R128, R135 ;  /* 0x0c000080857f7389 */ /* 0x0000640000020087 */
[----:B01----:R-:W-:Y:S01]  /*d070*/  ENDCOLLECTIVE ;  /* 0x000000000000791b */ /* 0x003fe20003800000 */
.L_x_10653:
        /* <DEDUP_REMOVED lines=68> */
[----:B------:R-:W-:-:S07]  /*d4c0*/  MOV R133, R96 ;  /* 0x0000006000857202 */ /* 0x000fce0000000f00 */
[----:B------:R-:W-:Y:S05]  /*d4d0*/  WARPSYNC.COLLECTIVE R126, `(.L_x_10654) ;  /* 0x000000007e087348 */ /* 0x000fea0003c00000 */
[----:B------:R0:W1:Y:S02]  /*d4e0*/  SHFL.BFLY P1, R127, R133, R128, R135 ;  /* 0x0c000080857f7389 */ /* 0x0000640000020087 */
[----:B01----:R-:W-:Y:S01]  /*d4f0*/  ENDCOLLECTIVE ;  /* 0x000000000000791b */ /* 0x003fe20003800000 */
.L_x_10654:
[----:B------:R-:W-:Y:S01]  /*d500*/  HFMA2.MMA R128, -RZ, RZ, 0, 1.1920928955078125e-07 ;  /* 0x00000002ff807435 */ /* 0x000fe200000001ff */
[----:B------:R-:W-:-:S05]  /*d510*/  MOV R99, R127 ;  /* 0x0000007f00637202 */ /* 0x000fca0000000f00 */
[----:B------:R-:W-:-:S04]  /*d520*/  FADD.FTZ R99, R96, R99 ;  /* 0x0000006360637221 */ /* 0x000fc80000010000 */
[----:B------:R-:W-:-:S07]  /*d530*/  IMAD.MOV.U32 R133, RZ, RZ, R99 ;  /* 0x000000ffff857224 */ /* 0x000fce00078e0063 */
[----:B------:R-:W-:Y:S05]  /*d540*/  WARPSYNC.COLLECTIVE R126, `(.L_x_10655) ;  /* 0x000000007e087348 */ /* 0x000fea0003c00000 */
[----:B------:R0:W1:Y:S02]  /*d550*/  SHFL.BFLY P1, R127, R133, R128, R135 ;  /* 0x0c000080857f7389 */ /* 0x0000640000020087 */
[----:B01----:R-:W-:Y:S01]  /*d560*/  ENDCOLLECTIVE ;  /* 0x000000000000791b */ /* 0x003fe20003800000 */
.L_x_10655:
[----:B------:R-:W-:Y:S02]  /*d570*/  IMAD.MOV.U32 R128, RZ, RZ, 0x4 ;  /* 0x00000004ff807424 */ /* 0x000fe400078e00ff */
[----:B------:R-:W-:-:S04]  /*d580*/  IMAD.MOV.U32 R122, RZ, RZ, R127 ;  /* 0x000000ffff7a7224 */ /* 0x000fc800078e007f */
[----:B------:R-:W-:-:S05]  /*d590*/  FADD.FTZ R122, R99, R122 ;  /* 0x0000007a637a7221 */ /* 0x000fca0000010000 */
[----:B------:R-:W-:-:S07]  /*d5a0*/  MOV R133, R122 ;  /* 0x0000007a00857202 */ /* 0x000fce0000000f00 */
[----:B------:R-:W-:Y:S05]  /*d5b0*/  WARPSYNC.COLLECTIVE R126, `(.L_x_10656) ;  /* 0x000000007e087348 */ /* 0x000fea0003c00000 */
[----:B------:R0:W1:Y:S02]  /*d5c0*/  SHFL.BFLY P1, R127, R133, R128, R135 ;  /* 0x0c000080857f7389 */ /* 0x0000640000020087 */
[----:B01----:R-:W-:Y:S01]  /*d5d0*/  ENDCOLLECTIVE ;  /* 0x000000000000791b */ /* 0x003fe20003800000 */
.L_x_10656:
[----:B------:R-:W-:Y:S01]  /*d5e0*/  HFMA2.MMA R128, -RZ, RZ, 0, 4.76837158203125e-07 ;  /* 0x00000008ff807435 */ /* 0x000fe200000001ff */
[----:B------:R-:W-:-:S05]  /*d5f0*/  MOV R105, R127 ;  /* 0x0000007f00697202 */ /* 0x000fca0000000f00 */
[----:B------:R-:W-:-:S04]  /*d600*/  FADD.FTZ R105, R122, R105 ;  /* 0x000000697a697221 */ /* 0x000fc80000010000 */
[----:B------:R-:W-:-:S07]  /*d610*/  IMAD.MOV.U32 R133, RZ, RZ, R105 ;  /* 0x000000ffff857224 */ /* 0x000fce00078e0069 */
[----:B------:R-:W-:Y:S05]  /*d620*/  WARPSYNC.COLLECTIVE R126, `(.L_x_10657) ;  /* 0x000000007e087348 */ /* 0x000fea0003c00000 */
[----:B------:R0:W1:Y:S02]  /*d630*/  SHFL.BFLY P1, R127, R133, R128, R135 ;  /* 0x0c000080857f7389 */ /* 0x0000640000020087 */
[----:B01----:R-:W-:Y:S01]  /*d640*/  ENDCOLLECTIVE ;  /* 0x000000000000791b */ /* 0x003fe20003800000 */
.L_x_10657:
[----:B------:R-:W-:Y:S01]  /*d650*/  HFMA2.MMA R128, -RZ, RZ, 0, 9.5367431640625e-07 ;  /* 0x00000010ff807435 */ /* 0x000fe200000001ff */
[----:B------:R-:W-:-:S05]  /*d660*/  MOV R124, R127 ;  /* 0x0000007f007c7202 */ /* 0x000fca0000000f00 */
[----:B------:R-:W-:-:S04]  /*d670*/  FADD.FTZ R124, R105, R124 ;  /* 0x0000007c697c7221 */ /* 0x000fc80000010000 */
[----:B------:R-:W-:-:S07]  /*d680*/  IMAD.MOV.U32 R133, RZ, RZ, R124 ;  /* 0x000000ffff857224 */ /* 0x000fce00078e007c */
[----:B------:R-:W-:Y:S05]  /*d690*/  WARPSYNC.COLLECTIVE R126, `(.L_x_10658) ;  /* 0x000000007e087348 */ /* 0x000fea0003c00000 */
[----:B------:R0:W1:Y:S02]  /*d6a0*/  SHFL.BFLY P1, R127, R133, R128, R135 ;  /* 0x0c000080857f7389 */ /* 0x0000640000020087 */
[----:B01----:R-:W-:Y:S01]  /*d6b0*/  ENDCOLLECTIVE ;  /* 0x000000000000791b */ /* 0x003fe20003800000 */
.L_x_10658:
[----:B------:R-:W-:Y:S01]  /*d6c0*/  MOV R107, R127 ;  /* 0x0000007f006b7202 */ /* 0x000fe20000000f00 */
[----:B------:R-:W-:Y:S06]  /*d6d0*/  BRA `(.L_x_10659) ;  /* 0xffffffec00887947 */ /* 0x000fec000383ffff */
.L_x_10660:
        /* <DEDUP_REMOVED lines=10> */
.L_x_30471:


//--------------------- .text._ZN10layer_norm13ln_fwd_kernelINS_13Kernel_traitsI13__nv_bfloat16S2_fS2_fjLj1024ELj1ELj4ELj1ELj16ENS_18Kernel_traits_baseILj1024ES2_S2_fS2_fjLj128EEEEELb1ELb0ELb1ELb0EEEvNS_9FwdParamsE --------------------------
	.section	.text._ZN10layer_norm13ln_fwd_kernelINS_13Kernel_traitsI13__nv_bfloat16S2_fS2_fjLj1024ELj1ELj4ELj1ELj16ENS_18Kernel_traits_baseILj1024ES2_S2_fS2_fjLj128EEEEELb1ELb0ELb1ELb0EEEvNS_9FwdParamsE,"ax",@progbits
	.align	128
        .global         _ZN10layer_norm13ln_fwd_kernelINS_13Kernel_traitsI13__nv_bfloat16S2_fS2_fjLj1024ELj1ELj4ELj1ELj16ENS_18Kernel_traits_baseILj1024ES2_S2_fS2_fjLj128EEEEELb1ELb0ELb1ELb0EEEvNS_9FwdParamsE
        .type           _ZN10layer_norm13ln_fwd_kernelINS_13Kernel_traitsI13__nv_bfloat16S2_fS2_fjLj1024ELj1ELj4ELj1ELj16ENS_18Kernel_traits_baseILj1024ES2_S2_fS2_fjLj128EEEEELb1ELb0ELb1ELb0EEEvNS_9FwdParamsE,@function
        .size           _ZN10layer_norm13ln_fwd_kernelINS_13Kernel_traitsI13__nv_bfloat16S2_fS2_fjLj1024ELj1ELj4ELj1ELj16ENS_18Kernel_traits_baseILj1024ES2_S2_fS2_fjLj128EEEEELb1ELb0ELb1ELb0EEEvNS_9FwdParamsE,(.L_x_30472 - _ZN10layer_norm13ln_fwd_kernelINS_13Kernel_traitsI13__nv_bfloat16S2_fS2_fjLj1024ELj1ELj4ELj1ELj16ENS_18Kernel_traits_baseILj1024ES2_S2_fS2_fjLj128EEEEELb1ELb0ELb1ELb0EEEvNS_9FwdParamsE)
        .other          _ZN10layer_norm13ln_fwd_kernelINS_13Kernel_traitsI13__nv_bfloat16S2_fS2_fjLj1024ELj1ELj4ELj1ELj16ENS_18Kernel_traits_baseILj1024ES2_S2_fS2_fjLj128EEEEELb1ELb0ELb1ELb0EEEvNS_9FwdParamsE,@"STO_CUDA_ENTRY STV_DEFAULT"
_ZN10layer_norm13ln_fwd_kernelINS_13Kernel_traitsI13__nv_bfloat16S2_fS2_fjLj1024ELj1ELj4ELj1ELj16ENS_18Kernel_traits_baseILj1024ES2_S2_fS2_fjLj128EEEEELb1ELb0ELb1ELb0EEEvNS_9FwdParamsE:
.text._ZN10layer_norm13ln_fwd_kernelINS_13Kernel_traitsI13__nv_bfloat16S2_fS2_fjLj1024ELj1ELj4ELj1ELj16ENS_18Kernel_traits_baseILj1024ES2_S2_fS2_fjLj128EEEEELb1ELb0ELb1ELb0EEEvNS_9FwdParamsE:
        /* <DEDUP_REMOVED lines=18> */
[--C-:B0-----:R-:W-:Y:S01]  /*0120*/  IMAD R83, R10, UR8, R0.reuse ;  /* 0x000000080a537c24 */ /* 0x101fe2000f8e0200 */
[----:B------:R-:W-:Y:S02]  /*0130*/  LOP3.LUT R80, R0, 0x1f, RZ, 0xc0, !PT ;  /* 0x0000001f00507812 */ /* 0x000fe400078ec0ff */
[----:B------:R-:W-:Y:S01]  /*0140*/  SHF.R.U32.HI R31, RZ, 0x5, R0 ;  /* 0x00000005ff1f7819 */ /* 0x000fe20000011600 */
[----:B------:R-:W-:Y:S04]  /*0150*/  BSSY B0, `(.L_x_10661) ;  /* 0x0000059000007945 */ /* 0x000fe80003800000 */
[----:B------:R-:W-:Y:S01]  /*0160*/  IMAD R31, R10, 0x4, R31 ;  /* 0x000000040a1f7824 */ /* 0x000fe200078e021f */
[----:B--2---:R-:W-:-:S02]  /*0170*/  @P0 R2UR UR4, R2 ;  /* 0x00000000020402ca */ /* 0x004fc400000e0000 */
        /* <DEDUP_REMOVED lines=45> */
[----:B----4-:R-:W-:Y:S02]  /*0450*/  SHF.R.S32.HI R5, RZ, 0x1f, R12 ;  /* 0x0000001fff057819 */ /* 0x010fe4000001140c */
[----:B------:R-:W-:Y:S02]  /*0460*/  LOP3.LUT R6, R3, UR23, R6, 0x96, !PT ;  /* 0x0000001703067c12 */ /* 0x000fe4000f8e9606 */
[----:B------:R-:W-:Y:S01]  /*0470*/  MOV R3, R80 ;  /* 0x0000005000037202 */ /* 0x000fe20000000f00 */
[----:B------:R-:W-:Y:S01]  /*0480*/  IMAD.WIDE.U32 R28, R28, -0x2daee0ad, RZ ;  /* 0xd2511f531c1c7825 */ /* 0x000fe200078e00ff */
[----:B------:R-:W-:Y:S02]  /*0490*/  LEA.HI R5, R5, R12, RZ, 0x3 ;  /* 0x0000000c05057211 */ /* 0x000fe400078f18ff */
[----:B------:R-:W-:-:S02]  /*04a0*/  LOP3.LUT R8, R3, 0x1f, RZ, 0x3c, !PT ;  /* 0x0000001f03087812 */ /* 0x000fc400078e3cff */
[----:B------:R-:W-:Y:S02]  /*04b0*/  LOP3.LUT R90, R29, UR25, R2, 0x96, !PT ;  /* 0x000000191d5a7c12 */ /* 0x000fe4000f8e9602 */
[----:B------:R-:W-:-:S04]  /*04c0*/  LEA.HI.SX32 R2, R5, R8, 0x1d ;  /* 0x0000000805027211 */ /* 0x000fc800078feaff */
[----:B------:R-:W-:Y:S01]  /*04d0*/  LOP3.LUT P1, RZ, R2, 0xffffffe0, RZ, 0xc0, !PT ;  /* 0xffffffe002ff7812 */ /* 0x000fe2000782c0ff */
[----:B------:R-:W-:Y:S01]  /*04e0*/  UIADD3 UR24, UR4, 0x5384540f, URZ ;  /* 0x5384540f04187890 */ /* 0x000fe2000fffe03f */
[----:B------:R-:W-:Y:S01]  /*04f0*/  IMAD.WIDE.U32 R6, R6, -0x326172a9, RZ ;  /* 0xcd9e8d5706067825 */ /* 0x000fe200078e00ff */
[----:B------:R-:W-:Y:S01]  /*0500*/  UIADD3 UR26, UR4, -0xe443238, URZ ;  /* 0xf1bbcdc8041a7890 */ /* 0x000fe2000fffe03f */
[----:B------:R-:W-:Y:S02]  /*0510*/  ISETP.GE.U32.AND P5, PT, R2, 0x40, PT ;  /* 0x000000400200780c */ /* 0x000fe40003fa6070 */
[----:B------:R-:W-:Y:S01]  /*0520*/  IMAD.HI.U32 R5, R90, -0x326172a9, RZ ;  /* 0xcd9e8d575a057827 */ /* 0x000fe200078e00ff */
[----:B------:R-:W-:Y:S01]  /*0530*/  LOP3.LUT R91, R7, UR24, R4, 0x96, !PT ;  /* 0x00000018075b7c12 */ /* 0x000fe2000f8e9604 */
[----:B------:R-:W-:Y:S01]  /*0540*/  UIADD3 UR27, UR5, -0x24c28bd8, URZ ;  /* 0xdb3d7428051b7890 */ /* 0x000fe2000fffe03f */
[----:B------:R-:W-:Y:S01]  /*0550*/  ISETP.GE.U32.AND P4, PT, R2, 0x60, PT ;  /* 0x000000600200780c */ /* 0x000fe20003f86070 */
        /* <DEDUP_REMOVED lines=24> */
.L_x_10662:
[----:B------:R-:W-:Y:S05]  /*06e0*/  BSYNC B0 ;  /* 0x0000000000007941 */ /* 0x000fea0003800000 */
.L_x_10661:
        /* <DEDUP_REMOVED lines=18> */
.L_x_10664:
[----:B------:R-:W-:Y:S05]  /*0810*/  BSYNC B0 ;  /* 0x0000000000007941 */ /* 0x000fea0003800000 */
.L_x_10663:
        /* <DEDUP_REMOVED lines=18> */
.L_x_10666:
[----:B------:R-:W-:Y:S05]  /*0940*/  BSYNC B0 ;  /* 0x0000000000007941 */ /* 0x000fea0003800000 */
.L_x_10665:
        /* <DEDUP_REMOVED lines=13> */
.L_x_10668:
[----:B------:R-:W-:Y:S05]  /*0a20*/  BSYNC B0 ;  /* 0x0000000000007941 */ /* 0x000fea0003800000 */
.L_x_10667:
[----:B------:R-:W-:Y:S01]  /*0a30*/  ULDC UR8, c[0x0][0x214] ;  /* 0x0000850000087ab9 */ /* 0x000fe20000000800 */
[----:B------:R-:W-:Y:S02]  /*0a40*/  LOP3.LUT R43, R43, UR27, R28, 0x96, !PT ;  /* 0x0000001b2b2b7c12 */ /* 0x000fe4000f8e961c */
[----:B------:R-:W-:-:S13]  /*0a50*/  ISETP.GE.AND P2, PT, R31, UR8, PT ;  /* 0x000000081f007c0c */ /* 0x000fda000bf46270 */
[----:B------:R-:W-:Y:S05]  /*0a60*/  @P2 EXIT ;  /* 0x000000000000294d */ /* 0x000fea0003800000 */
[----:B------:R-:W-:Y:S01]  /*0a70*/  IMAD.U32 R3, R4, 0x10000, RZ ;  /* 0x0001000004037824 */ /* 0x000fe200078e00ff */
[----:B-----5:R-:W-:Y:S01]  /*0a80*/  PRMT R107, R17, 0x7632, R107 ;  /* 0x00007632116b7816 */ /* 0x020fe2000000006b */
        /* <DEDUP_REMOVED lines=17> */
[C---:B------:R-:W-:Y:S01]  /*0ba0*/  PRMT R109, R19.reuse, 0x7632, R109 ;  /* 0x00007632136d7816 */ /* 0x040fe2000000006d */
[----:B------:R-:W-:Y:S01]  /*0bb0*/  IMAD.U32 R17, R19, 0x10000, RZ ;  /* 0x0001000013117824 */ /* 0x000fe200078e00ff */
        /* <DEDUP_REMOVED lines=35> */
[----:B------:R-:W-:Y:S01]  /*0df0*/  ULDC.U8 UR8, c[0x0][0x2a0] ;  /* 0x0000a80000087ab9 */ /* 0x000fe20000000000 */
        /* <DEDUP_REMOVED lines=43> */
.L_x_10981:
        /* <DEDUP_REMOVED lines=22> */
[----:B------:R-:W0:Y:S08]  /*1210*/  LDC.64 R76, c[0x0][0x230] ;  /* 0x00008c00ff4c7b82 */ /* 0x000e300000000a00 */
[----:B------:R-:W1:Y:S01]  /*1220*/  @P2 LDC.64 R38, c[0x0][0x220] ;  /* 0x00008800ff262b82 */ /* 0x000e620000000a00 */
[----:B0-----:R-:W-:-:S04]  /*1230*/  ISETP.NE.U32.AND P3, PT, R76, RZ, PT ;  /* 0x000000ff4c00720c */ /* 0x001fc80003f65070 */
[----:B------:R-:W-:-:S13]  /*1240*/  ISETP.NE.AND.EX P3, PT, R77, RZ, PT, P3 ;  /* 0x000000ff4d00720c */ /* 0x000fda0003f65330 */
[----:B------:R-:W0:Y:S01]  /*1250*/  @P3 LDC.64 R48, c[0x0][0x230] ;  /* 0x00008c00ff303b82 */ /* 0x000e220000000a00 */
[----:B-1----:R-:W-:-:S05]  /*1260*/  @P2 IMAD.WIDE.U32 R38, R143, 0x10, R38 ;  /* 0x000000108f262825 */ /* 0x002fca00078e0026 */
[----:B------:R1:W5:Y:S01]  /*1270*/  @P2 LDG.E.128 R40, desc[UR6][R38.64] ;  /* 0x0000000626282981 */ /* 0x000362000c1e1d00 */
[----:B0-----:R-:W-:-:S05]  /*1280*/  @P3 IMAD.WIDE.U32 R48, R145, 0x20, R48 ;  /* 0x0000002091303825 */ /* 0x001fca00078e0030 */
[----:B------:R-:W2:Y:S01]  /*1290*/  @P3 LDG.E.128 R32, desc[UR6][R48.64] ;  /* 0x0000000630203981 */ /* 0x000ea2000c1e1d00 */
[----:B------:R-:W-:-:S03]  /*12a0*/  ISETP.GT.AND P4, PT, R141, RZ, PT ;  /* 0x000000ff8d00720c */ /* 0x000fc60003f84270 */
[----:B------:R1:W5:Y:S01]  /*12b0*/  @P3 LDG.E.128 R44, desc[UR6][R48.64+0x10] ;  /* 0x00001006302c3981 */ /* 0x000362000c1e1d00 */
[----:B------:R-:W-:Y:S09]  /*12c0*/  BSSY B2, `(.L_x_10672) ;  /* 0x000005c000027945 */ /* 0x000ff20003800000 */
[----:B------:R-:W-:-:S04]  /*12d0*/  @!P4 ISETP.NE.U32.AND P5, PT, R76, RZ, PT ;  /* 0x000000ff4c00c20c */ /* 0x000fc80003fa5070 */
[----:B------:R-:W-:Y:S01]  /*12e0*/  @!P4 ISETP.NE.AND.EX P5, PT, R77, RZ, PT, P5 ;  /* 0x000000ff4d00c20c */ /* 0x000fe20003fa5350 */
[----:B------:R-:W-:-:S03]  /*12f0*/  @!P4 IMAD.MOV.U32 R50, RZ, RZ, R92 ;  /* 0x000000ffff32c224 */ /* 0x000fc600078e005c */
[----:B--2---:R-:W-:Y:S01]  /*1300*/  @!P4 FSEL R36, R32, RZ, P5 ;  /* 0x000000ff2024c208 */ /* 0x004fe20002800000 */
[----:B-1----:R-:W-:Y:S08]  /*1310*/  @!P4 BRA `(.L_x_10673) ;  /* 0x000000040058c947 */ /* 0x002ff00003800000 */
        /* <DEDUP_REMOVED lines=12> */
.L_x_10675:
[----:B------:R-:W-:-:S07]  /*13e0*/  IMAD.MOV.U32 R78, RZ, RZ, R106 ;  /* 0x000000ffff4e7224 */ /* 0x000fce00078e006a */
.L_x_10676:
[----:B------:R-:W-:Y:S05]  /*13f0*/  BSYNC B3 ;  /* 0x0000000000037941 */ /* 0x000fea0003800000 */
.L_x_10674:
        /* <DEDUP_REMOVED lines=16> */
.L_x_10680:
[----:B------:R-:W-:Y:S05]  /*1500*/  BSYNC B4 ;  /* 0x0000000000047941 */ /* 0x000fea0003800000 */
.L_x_10679:
        /* <DEDUP_REMOVED lines=41> */
[----:B------:R-:W-:Y:S01]  /*17a0*/  MOV R106, R48 ;  /* 0x00000030006a7202 */ /* 0x000fe20000000f00 */
[----:B------:R-:W-:Y:S01]  /*17b0*/  IMAD.MOV.U32 R108, RZ, RZ, R36 ;  /* 0x000000ffff6c7224 */ /* 0x000fe200078e0024 */
[----:B------:R-:W-:-:S07]  /*17c0*/  LOP3.LUT R91, R37, UR29, R38, 0x96, !PT ;  /* 0x0000001d255b7c12 */ /* 0x000fce000f8e9626 */
.L_x_10678:
[----:B------:R-:W-:Y:S05]  /*17d0*/  BSYNC B3 ;  /* 0x0000000000037941 */ /* 0x000fea0003800000 */
.L_x_10677:
        /* <DEDUP_REMOVED lines=8> */
[----:B------:R-:W-:-:S03]  /*1860*/  SEL R127, RZ, 0x1, P5 ;  /* 0x00000001ff7f7807 */ /* 0x000fc60002800000 */
[----:B------:R-:W-:-:S07]  /*1870*/  @P3 FADD.FTZ R36, R32, R36 ;  /* 0x0000002420243221 */ /* 0x000fce0000010000 */
.L_x_10673:
[----:B------:R-:W-:Y:S05]  /*1880*/  BSYNC B2 ;  /* 0x0000000000027941 */ /* 0x000fea0003800000 */
.L_x_10672:
[----:B------:R-:W-:Y:S01]  /*1890*/  @!P4 ISETP.NE.U32.AND P5, PT, R76, RZ, PT ;  /* 0x000000ff4c00c20c */ /* 0x000fe20003fa5070 */
[----:B------:R-:W-:Y:S01]  /*18a0*/  BSSY B2, `(.L_x_10681) ;  /* 0x000005c000027945 */ /* 0x000fe20003800000 */
[----:B------:R-:W-:Y:S02]  /*18b0*/  @!P4 IMAD.MOV.U32 R39, RZ, RZ, R50 ;  /* 0x000000ffff27c224 */ /* 0x000fe400078e0032 */
[----:B------:R-:W-:-:S04]  /*18c0*/  @!P4 ISETP.NE.AND.EX P5, PT, R77, RZ, PT, P5 ;  /* 0x000000ff4d00c20c */ /* 0x000fc80003fa5350 */
[----:B------:R-:W-:Y:S01]  /*18d0*/  @!P4 FSEL R37, R33, RZ, P5 ;  /* 0x000000ff2125c208 */ /* 0x000fe20002800000 */
[----:B------:R-:W-:Y:S08]  /*18e0*/  @!P4 BRA `(.L_x_10682) ;  /* 0x00000004005cc947 */ /* 0x000ff00003800000 */
        /* <DEDUP_REMOVED lines=12> */
.L_x_10684:
[----:B------:R-:W-:-:S07]  /*19b0*/  IMAD.MOV.U32 R37, RZ, RZ, R106 ;  /* 0x000000ffff257224 */ /* 0x000fce00078e006a */
.L_x_10685:
[----:B------:R-:W-:Y:S05]  /*19c0*/  BSYNC B3 ;  /* 0x0000000000037941 */ /* 0x000fea0003800000 */
.L_x_10683:
        /* <DEDUP_REMOVED lines=16> */
.L_x_10689:
[----:B------:R-:W-:Y:S05]  /*1ad0*/  BSYNC B4 ;  /* 0x0000000000047941 */ /* 0x000fea0003800000 */
.L_x_10688:
        /* <DEDUP_REMOVED lines=44> */
.L_x_10687:
[----:B------:R-:W-:Y:S05]  /*1da0*/  BSYNC B3 ;  /* 0x0000000000037941 */ /* 0x000fea0003800000 */
.L_x_10686:
        /* <DEDUP_REMOVED lines=9> */
[----:B------:R-:W-:-:S03]  /*1e40*/  SEL R129, RZ, 0x1, P5 ;  /* 0x00000001ff817807 */ /* 0x000fc60002800000 */
[----:B------:R-:W-:-:S07]  /*1e50*/  @P3 FADD.FTZ R37, R33, R37 ;  /* 0x0000002521253221 */ /* 0x000fce0000010000 */
.L_x_10682:
[----:B------:R-:W-:Y:S05]  /*1e60*/  BSYNC B2 ;  /* 0x0000000000027941 */ /* 0x000fea0003800000 */
.L_x_10681:
        /* <DEDUP_REMOVED lines=18> */
.L_x_10693:
[----:B------:R-:W-:-:S07]  /*1f90*/  IMAD.MOV.U32 R92, RZ, RZ, R106 ;  /* 0x000000ffff5c7224 */ /* 0x000fce00078e006a */
.L_x_10694:
[----:B------:R-:W-:Y:S05]  /*1fa0*/  BSYNC B3 ;  /* 0x0000000000037941 */ /* 0x000fea0003800000 */
.L_x_10692:
        /* <DEDUP_REMOVED lines=16> */
.L_x_10698:
[----:B------:R-:W-:Y:S05]  /*20b0*/  BSYNC B4 ;  /* 0x0000000000047941 */ /* 0x000fea0003800000 */
.L_x_10697:
        /* <DEDUP_REMOVED lines=44> */
.L_x_10696:
[----:B------:R-:W-:Y:S05]  /*2380*/  BSYNC B3 ;  /* 0x0000000000037941 */ /* 0x000fea0003800000 */
.L_x_10695:
        /* <DEDUP_REMOVED lines=10> */
.L_x_10691:
[----:B------:R-:W-:Y:S05]  /*2430*/  BSYNC B2 ;  /* 0x0000000000027941 */ /* 0x000fea0003800000 */
.L_x_10690:
        /* <DEDUP_REMOVED lines=18> */
.L_x_10702:
[----:B------:R-:W-:-:S07]  /*2560*/  IMAD.MOV.U32 R39, RZ, RZ, R106 ;  /* 0x000000ffff277224 */ /* 0x000fce00078e006a */
.L_x_10703:
[----:B------:R-:W-:Y:S05]  /*2570*/  BSYNC B3 ;  /* 0x0000000000037941 */ /* 0x000fea0003800000 */
.L_x_10701:
        /* <DEDUP_REMOVED lines=16> */
.L_x_10707:
[----:B------:R-:W-:Y:S05]  /*2680*/  BSYNC B4 ;  /* 0x0000000000047941 */ /* 0x000fea0003800000 */
.L_x_10706:
        /* <DEDUP_REMOVED lines=44> */
.L_x_10705:
[----:B------:R-:W-:Y:S05]  /*2950*/  BSYNC B3 ;  /* 0x0000000000037941 */ /* 0x000fea0003800000 */
.L_x_10704:
        /* <DEDUP_REMOVED lines=11> */
.L_x_10700:
[----:B------:R-:W-:Y:S05]  /*2a10*/  BSYNC B2 ;  /* 0x0000000000027941 */ /* 0x000fea0003800000 */
.L_x_10699:
[----:B------:R-:W-:Y:S01]  /*2a20*/  @!P4 ISETP.NE.U32.AND P5, PT, R76, RZ, PT ;  /* 0x000000ff4c00c20c */ /* 0x000fe20003fa5070 */
[----:B------:R-:W-:Y:S01]  /*2a30*/  BSSY B2, `(.L_x_10708) ;  /* 0x000005b000027945 */ /* 0x000fe20003800000 */
[----:B------:R-:W-:Y:S02]  /*2a40*/  @!P4 IMAD.MOV.U32 R50, RZ, RZ, R49 ;  /* 0x000000ffff32c224 */ /* 0x000fe400078e0031 */
[----:B------:R-:W-:-:S04]  /*2a50*/  @!P4 ISETP.NE.AND.EX P5, PT, R77, RZ, PT, P5 ;  /* 0x000000ff4d00c20c */ /* 0x000fc80003fa5350 */
[----:B-----5:R-:W-:Y:S01]  /*2a60*/  @!P4 FSEL R48, R44, RZ, P5 ;  /* 0x000000ff2c30c208 */ /* 0x020fe20002800000 */
        /* <DEDUP_REMOVED lines=13> */
.L_x_10711:
[----:B------:R-:W-:-:S07]  /*2b40*/  IMAD.MOV.U32 R92, RZ, RZ, R106 ;  /* 0x000000ffff5c7224 */ /* 0x000fce00078e006a */
.L_x_10712:
[----:B------:R-:W-:Y:S05]  /*2b50*/  BSYNC B3 ;  /* 0x0000000000037941 */ /* 0x000fea0003800000 */
.L_x_10710:
        /* <DEDUP_REMOVED lines=16> */
.L_x_10716:
[----:B------:R-:W-:Y:S05]  /*2c60*/  BSYNC B4 ;  /* 0x0000000000047941 */ /* 0x000fea0003800000 */
.L_x_10715:
        /* <DEDUP_REMOVED lines=44> */
.L_x_10714:
[----:B------:R-:W-:Y:S05]  /*2f30*/  BSYNC B3 ;  /* 0x0000000000037941 */ /* 0x000fea0003800000 */
.L_x_10713:
[----:B------:R-:W-:Y:S01]  /*2f40*/  HFMA2.MMA R51, -RZ, RZ, 0.1171875, 0 ;  /* 0x2f800000ff337435 */ /* 0x000fe200000001ff */
[----:B------:R-:W-:Y:S01]  /*2f50*/  I2FP.F32.U32 R48, R92 ;  /* 0x0000005c00307245 */ /* 0x000fe20000201000 */
[----:B------:R-:W-:-:S04]  /*2f60*/  IMAD.U32 R49, R42, 0x10000, RZ ;  /* 0x000100002a317824 */ /* 0x000fc800078e00ff */
[----:B------:R-:W-:-:S04]  /*2f70*/  FMUL.FTZ R49, R49, UR11 ;  /* 0x0000000b31317c20 */ /* 0x000fc80008410000 */
[----:B------:R-:W-:Y:S01]  /*2f80*/  FFMA.FTZ R48, R48, R51, 1.1641532182693481445e-10 ;  /* 0x2f00000030307423 */ /* 0x000fe20000010033 */
[----:B------:R-:W-:-:S04]  /*2f90*/  FMUL.FTZ R49, R49, UR10 ;  /* 0x0000000a31317c20 */ /* 0x000fc80008410000 */
[----:B------:R-:W-:-:S04]  /*2fa0*/  FSETP.GTU.FTZ.AND P5, PT, R48, UR9, PT ;  /* 0x0000000930007c0b */ /* 0x000fc8000bfbc000 */
[----:B------:R-:W-:Y:S02]  /*2fb0*/  FSEL R48, R49, RZ, !P5 ;  /* 0x000000ff31307208 */ /* 0x000fe40006800000 */
[----:B------:R-:W-:-:S03]  /*2fc0*/  SEL R132, RZ, 0x1, P5 ;  /* 0x00000001ff847807 */ /* 0x000fc60002800000 */
[----:B------:R-:W-:-:S07]  /*2fd0*/  @P3 FADD.FTZ R48, R44, R48 ;  /* 0x000000302c303221 */ /* 0x000fce0000010000 */
.L_x_10709:
[----:B------:R-:W-:Y:S05]  /*2fe0*/  BSYNC B2 ;  /* 0x0000000000027941 */ /* 0x000fea0003800000 */
.L_x_10708:
        /* <DEDUP_REMOVED lines=18> */
.L_x_10720:
[----:B------:R-:W-:-:S07]  /*3110*/  IMAD.MOV.U32 R49, RZ, RZ, R106 ;  /* 0x000000ffff317224 */ /* 0x000fce00078e006a */
.L_x_10721:
[----:B------:R-:W-:Y:S05]  /*3120*/  BSYNC B3 ;  /* 0x0000000000037941 */ /* 0x000fea0003800000 */
.L_x_10719:
        /* <DEDUP_REMOVED lines=16> */
.L_x_10725:
[----:B------:R-:W-:Y:S05]  /*3230*/  BSYNC B4 ;  /* 0x0000000000047941 */ /* 0x000fea0003800000 */
.L_x_10724:
        /* <DEDUP_REMOVED lines=44> */
.L_x_10723:
[----:B------:R-:W-:Y:S05]  /*3500*/  BSYNC B3 ;  /* 0x0000000000037941 */ /* 0x000fea0003800000 */
.L_x_10722:
[----:B------:R-:W-:Y:S01]  /*3510*/  HFMA2.MMA R78, -RZ, RZ, 0.1171875, 0 ;  /* 0x2f800000ff4e7435 */ /* 0x000fe200000001ff */
[----:B------:R-:W-:Y:S02]  /*3520*/  PRMT R50, R42, 0x7632, R50 ;  /* 0x000076322a327816 */ /* 0x000fe40000000032 */
        /* <DEDUP_REMOVED lines=9> */
.L_x_10718:
[----:B------:R-:W-:Y:S05]  /*35c0*/  BSYNC B2 ;  /* 0x0000000000027941 */ /* 0x000fea0003800000 */
.L_x_10717:
        /* <DEDUP_REMOVED lines=18> */
.L_x_10729:
[----:B------:R-:W-:-:S07]  /*36f0*/  IMAD.MOV.U32 R92, RZ, RZ, R106 ;  /* 0x000000ffff5c7224 */ /* 0x000fce00078e006a */
.L_x_10730:
[----:B------:R-:W-:Y:S05]  /*3700*/  BSYNC B3 ;  /* 0x0000000000037941 */ /* 0x000fea0003800000 */
.L_x_10728:
        /* <DEDUP_REMOVED lines=16> */
.L_x_10734:
[----:B------:R-:W-:Y:S05]  /*3810*/  BSYNC B4 ;  /* 0x0000000000047941 */ /* 0x000fea0003800000 */
.L_x_10733:
        /* <DEDUP_REMOVED lines=44> */
.L_x_10732:
[----:B------:R-:W-:Y:S05]  /*3ae0*/  BSYNC B3 ;  /* 0x0000000000037941 */ /* 0x000fea0003800000 */
.L_x_10731:
        /* <DEDUP_REMOVED lines=10> */
.L_x_10727:
[----:B------:R-:W-:Y:S05]  /*3b90*/  BSYNC B2 ;  /* 0x0000000000027941 */ /* 0x000fea0003800000 */
.L_x_10726:
        /* <DEDUP_REMOVED lines=18> */
.L_x_10738:
[----:B------:R-:W-:-:S07]  /*3cc0*/  IMAD.MOV.U32 R51, RZ, RZ, R106 ;  /* 0x000000ffff337224 */ /* 0x000fce00078e006a */
.L_x_10739:
[----:B------:R-:W-:Y:S05]  /*3cd0*/  BSYNC B3 ;  /* 0x0000000000037941 */ /* 0x000fea0003800000 */
.L_x_10737:
        /* <DEDUP_REMOVED lines=16> */
.L_x_10743:
[----:B------:R-:W-:Y:S05]  /*3de0*/  BSYNC B4 ;  /* 0x0000000000047941 */ /* 0x000fea0003800000 */
.L_x_10742:
        /* <DEDUP_REMOVED lines=44> */
.L_x_10741:
[----:B------:R-:W-:Y:S05]  /*40b0*/  BSYNC B3 ;  /* 0x0000000000037941 */ /* 0x000fea0003800000 */
.L_x_10740:
        /* <DEDUP_REMOVED lines=11> */
.L_x_10736:
[----:B------:R-:W-:Y:S05]  /*4170*/  BSYNC B2 ;  /* 0x0000000000027941 */ /* 0x000fea0003800000 */
.L_x_10735:
[----:B------:R-:W0:Y:S01]  /*4180*/  LDC.64 R76, c[0x0][0x238] ;  /* 0x00008e00ff4c7b82 */ /* 0x000e220000000a00 */
[----:B------:R-:W-:Y:S01]  /*4190*/  BSSY B2, `(.L_x_10744) ;  /* 0x0000019000027945 */ /* 0x000fe20003800000 */
[----:B0-----:R-:W-:-:S05]  /*41a0*/  IMAD.WIDE.U32 R76, R145, 0x20, R76 ;  /* 0x00000020914c7825 */ /* 0x001fca00078e004c */
[----:B------:R0:W-:Y:S04]  /*41b0*/  STG.E.128 desc[UR6][R76.64], R36 ;  /* 0x000000244c007986 */ /* 0x0001e8000c101d06 */
[----:B------:R0:W-:Y:S01]  /*41c0*/  STG.E.128 desc[UR6][R76.64+0x10], R48 ;  /* 0x000010304c007986 */ /* 0x0001e2000c101d06 */
[----:B------:R-:W-:Y:S05]  /*41d0*/  @!P2 BRA `(.L_x_10745) ;  /* 0x000000000050a947 */ /* 0x000fea0003800000 */
[----:B------:R-:W-:Y:S01]  /*41e0*/  IMAD.U32 R79, R134, 0x10000, RZ ;  /* 0x00010000864f7824 */ /* 0x000fe200078e00ff */
[----:B0-----:R-:W0:Y:S01]  /*41f0*/  LDC.64 R76, c[0x0][0x240] ;  /* 0x00009000ff4c7b82 */ /* 0x001e220000000a00 */
        /* <DEDUP_REMOVED lines=18> */
.L_x_10745:
[----:B------:R-:W-:Y:S05]  /*4320*/  BSYNC B2 ;  /* 0x0000000000027941 */ /* 0x000fea0003800000 */
.L_x_10744:
[----:B------:R-:W-:Y:S01]  /*4330*/  IADD3 R145, R145, 0x20, RZ ;  /* 0x0000002091917810 */ /* 0x000fe20007ffe0ff */
[----:B------:R-:W-:-:S07]  /*4340*/  VIADD R143, R143, 0x20 ;  /* 0x000000208f8f7836 */ /* 0x000fce0000000000 */
.L_x_10671:
[----:B------:R-:W-:Y:S05]  /*4350*/  BSYNC B1 ;  /* 0x0000000000017941 */ /* 0x000fea0003800000 */
.L_x_10670:
[----:B------:R-:W-:Y:S01]  /*4360*/  ISETP.NE.AND P3, PT, R84, RZ, PT ;  /* 0x000000ff5400720c */ /* 0x000fe20003f65270 */
[----:B------:R-:W-:-:S12]  /*4370*/  BSSY B1, `(.L_x_10746) ;  /* 0x0000316000017945 */ /* 0x000fd80003800000 */
[----:B------:R-:W-:Y:S05]  /*4380*/  @!P3 BRA `(.L_x_10747) ;  /* 0x000000300050b947 */ /* 0x000fea0003800000 */
[----:B01----:R-:W0:Y:S08]  /*4390*/  LDC.64 R76, c[0x0][0x230] ;  /* 0x00008c00ff4c7b82 */ /* 0x003e300000000a00 */
        /* <DEDUP_REMOVED lines=28> */
.L_x_10751:
[----:B------:R-:W-:-:S07]  /*4560*/  IMAD.MOV.U32 R78, RZ, RZ, R106 ;  /* 0x000000ffff4e7224 */ /* 0x000fce00078e006a */
.L_x_10752:
[----:B------:R-:W-:Y:S05]  /*4570*/  BSYNC B3 ;  /* 0x0000000000037941 */ /* 0x000fea0003800000 */
.L_x_10750:
        /* <DEDUP_REMOVED lines=16> */
.L_x_10756:
[----:B------:R-:W-:Y:S05]  /*4680*/  BSYNC B4 ;  /* 0x0000000000047941 */ /* 0x000fea0003800000 */
.L_x_10755:
        /* <DEDUP_REMOVED lines=44> */
.L_x_10754:
[----:B------:R-:W-:Y:S05]  /*4950*/  BSYNC B3 ;  /* 0x0000000000037941 */ /* 0x000fea0003800000 */
.L_x_10753:
        /* <DEDUP_REMOVED lines=10> */
.L_x_10749:
[----:B------:R-:W-:Y:S05]  /*4a00*/  BSYNC B2 ;  /* 0x0000000000027941 */ /* 0x000fea0003800000 */
.L_x_10748:
        /* <DEDUP_REMOVED lines=18> */
.L_x_10760:
[----:B------:R-:W-:-:S07]  /*4b30*/  IMAD.MOV.U32 R53, RZ, RZ, R106 ;  /* 0x000000ffff357224 */ /* 0x000fce00078e006a */
.L_x_10761:
[----:B------:R-:W-:Y:S05]  /*4b40*/  BSYNC B3 ;  /* 0x0000000000037941 */ /* 0x000fea0003800000 */
.L_x_10759:
        /* <DEDUP_REMOVED lines=16> */
.L_x_10765:
[----:B------:R-:W-:Y:S05]  /*4c50*/  BSYNC B4 ;  /* 0x0000000000047941 */ /* 0x000fea0003800000 */
.L_x_10764:
        /* <DEDUP_REMOVED lines=44> */
.L_x_10763:
[----:B------:R-:W-:Y:S05]  /*4f20*/  BSYNC B3 ;  /* 0x0000000000037941 */ /* 0x000fea0003800000 */
.L_x_10762:
        /* <DEDUP_REMOVED lines=11> */
.L_x_10758:
[----:B------:R-:W-:Y:S05]  /*4fe0*/  BSYNC B2 ;  /* 0x0000000000027941 */ /* 0x000fea0003800000 */
.L_x_10757:
        /* <DEDUP_REMOVED lines=18> */
.L_x_10769:
[----:B------:R-:W-:-:S07]  /*5110*/  IMAD.MOV.U32 R92, RZ, RZ, R106 ;  /* 0x000000ffff5c7224 */ /* 0x000fce00078e006a */
.L_x_10770:
[----:B------:R-:W-:Y:S05]  /*5120*/  BSYNC B3 ;  /* 0x0000000000037941 */ /* 0x000fea0003800000 */
.L_x_10768:
        /* <DEDUP_REMOVED lines=16> */
.L_x_10774:
[----:B------:R-:W-:Y:S05]  /*5230*/  BSYNC B4 ;  /* 0x0000000000047941 */ /* 0x000fea0003800000 */
.L_x_10773:
        /* <DEDUP_REMOVED lines=44> */
.L_x_10772:
[----:B------:R-:W-:Y:S05]  /*5500*/  BSYNC B3 ;  /* 0x0000000000037941 */ /* 0x000fea0003800000 */
.L_x_10771:
        /* <DEDUP_REMOVED lines=10> */
.L_x_10767:
[----:B------:R-:W-:Y:S05]  /*55b0*/  BSYNC B2 ;  /* 0x0000000000027941 */ /* 0x000fea0003800000 */
.L_x_10766:
        /* <DEDUP_REMOVED lines=18> */
.L_x_10778:
[----:B------:R-:W-:-:S07]  /*56e0*/  IMAD.MOV.U32 R55, RZ, RZ, R106 ;  /* 0x000000ffff377224 */ /* 0x000fce00078e006a */
.L_x_10779:
[----:B------:R-:W-:Y:S05]  /*56f0*/  BSYNC B3 ;  /* 0x0000000000037941 */ /* 0x000fea0003800000 */
.L_x_10777:
        /* <DEDUP_REMOVED lines=16> */
.L_x_10783:
[----:B------:R-:W-:Y:S05]  /*5800*/  BSYNC B4 ;  /* 0x0000000000047941 */ /* 0x000fea0003800000 */
.L_x_10782:
        /* <DEDUP_REMOVED lines=44> */
.L_x_10781:
[----:B------:R-:W-:Y:S05]  /*5ad0*/  BSYNC B3 ;  /* 0x0000000000037941 */ /* 0x000fea0003800000 */
.L_x_10780:
        /* <DEDUP_REMOVED lines=11> */
.L_x_10776:
[----:B------:R-:W-:Y:S05]  /*5b90*/  BSYNC B2 ;  /* 0x0000000000027941 */ /* 0x000fea0003800000 */
.L_x_10775:
        /* <DEDUP_REMOVED lines=18> */
.L_x_10787:
[----:B------:R-:W-:-:S07]  /*5cc0*/  IMAD.MOV.U32 R92, RZ, RZ, R106 ;  /* 0x000000ffff5c7224 */ /* 0x000fce00078e006a */
.L_x_10788:
[----:B------:R-:W-:Y:S05]  /*5cd0*/  BSYNC B3 ;  /* 0x0000000000037941 */ /* 0x000fea0003800000 */
.L_x_10786:
        /* <DEDUP_REMOVED lines=16> */
.L_x_10792:
[----:B------:R-:W-:Y:S05]  /*5de0*/  BSYNC B4 ;  /* 0x0000000000047941 */ /* 0x000fea0003800000 */
.L_x_10791:
        /* <DEDUP_REMOVED lines=44> */
.L_x_10790:
[----:B------:R-:W-:Y:S05]  /*60b0*/  BSYNC B3 ;  /* 0x0000000000037941 */ /* 0x000fea0003800000 */
.L_x_10789:
        /* <DEDUP_REMOVED lines=10> */
.L_x_10785:
[----:B------:R-:W-:Y:S05]  /*6160*/  BSYNC B2 ;  /* 0x0000000000027941 */ /* 0x000fea0003800000 */
.L_x_10784:
        /* <DEDUP_REMOVED lines=18> */
.L_x_10796:
[----:B------:R-:W-:-:S07]  /*6290*/  IMAD.MOV.U32 R57, RZ, RZ, R106 ;  /* 0x000000ffff397224 */ /* 0x000fce00078e006a */
.L_x_10797:
[----:B------:R-:W-:Y:S05]  /*62a0*/  BSYNC B3 ;  /* 0x0000000000037941 */ /* 0x000fea0003800000 */
.L_x_10795:
        /* <DEDUP_REMOVED lines=16> */
.L_x_10801:
[----:B------:R-:W-:Y:S05]  /*63b0*/  BSYNC B4 ;  /* 0x0000000000047941 */ /* 0x000fea0003800000 */
.L_x_10800:
        /* <DEDUP_REMOVED lines=44> */
.L_x_10799:
[----:B------:R-:W-:Y:S05]  /*6680*/  BSYNC B3 ;  /* 0x0000000000037941 */ /* 0x000fea0003800000 */
.L_x_10798:
        /* <DEDUP_REMOVED lines=11> */
.L_x_10794:
[----:B------:R-:W-:Y:S05]  /*6740*/  BSYNC B2 ;  /* 0x0000000000027941 */ /* 0x000fea0003800000 */
.L_x_10793:
        /* <DEDUP_REMOVED lines=18> */
.L_x_10805:
[----:B------:R-:W-:-:S07]  /*6870*/  IMAD.MOV.U32 R92, RZ, RZ, R106 ;  /* 0x000000ffff5c7224 */ /* 0x000fce00078e006a */
.L_x_10806:
[----:B------:R-:W-:Y:S05]  /*6880*/  BSYNC B3 ;  /* 0x0000000000037941 */ /* 0x000fea0003800000 */
.L_x_10804:
        /* <DEDUP_REMOVED lines=16> */
.L_x_10810:
[----:B------:R-:W-:Y:S05]  /*6990*/  BSYNC B4 ;  /* 0x0000000000047941 */ /* 0x000fea0003800000 */
.L_x_10809:
        /* <DEDUP_REMOVED lines=44> */
.L_x_10808:
[----:B------:R-:W-:Y:S05]  /*6c60*/  BSYNC B3 ;  /* 0x0000000000037941 */ /* 0x000fea0003800000 */
.L_x_10807:
        /* <DEDUP_REMOVED lines=10> */
.L_x_10803:
[----:B------:R-:W-:Y:S05]  /*6d10*/  BSYNC B2 ;  /* 0x0000000000027941 */ /* 0x000fea0003800000 */
.L_x_10802:
        /* <DEDUP_REMOVED lines=18> */
.L_x_10814:
[----:B------:R-:W-:-:S07]  /*6e40*/  IMAD.MOV.U32 R59, RZ, RZ, R106 ;  /* 0x000000ffff3b7224 */ /* 0x000fce00078e006a */
.L_x_10815:
[----:B------:R-:W-:Y:S05]  /*6e50*/  BSYNC B3 ;  /* 0x0000000000037941 */ /* 0x000fea0003800000 */
.L_x_10813:
        /* <DEDUP_REMOVED lines=16> */
.L_x_10819:
[----:B------:R-:W-:Y:S05]  /*6f60*/  BSYNC B4 ;  /* 0x0000000000047941 */ /* 0x000fea0003800000 */
.L_x_10818:
        /* <DEDUP_REMOVED lines=44> */
.L_x_10817:
[----:B------:R-:W-:Y:S05]  /*7230*/  BSYNC B3 ;  /* 0x0000000000037941 */ /* 0x000fea0003800000 */
.L_x_10816:
        /* <DEDUP_REMOVED lines=11> */
.L_x_10812:
[----:B------:R-:W-:Y:S05]  /*72f0*/  BSYNC B2 ;  /* 0x0000000000027941 */ /* 0x000fea0003800000 */
.L_x_10811:
        /* <DEDUP_REMOVED lines=26> */
.L_x_10821:
[----:B------:R-:W-:Y:S05]  /*74a0*/  BSYNC B2 ;  /* 0x0000000000027941 */ /* 0x000fea0003800000 */
.L_x_10820:
[----:B------:R-:W-:Y:S01]  /*74b0*/  IADD3 R145, R145, 0x20, RZ ;  /* 0x0000002091917810 */ /* 0x000fe20007ffe0ff */
[----:B------:R-:W-:-:S07]  /*74c0*/  VIADD R143, R143, 0x20 ;  /* 0x000000208f8f7836 */ /* 0x000fce0000000000 */
.L_x_10747:
[----:B------:R-:W-:Y:S05]  /*74d0*/  BSYNC B1 ;  /* 0x0000000000017941 */ /* 0x000fea0003800000 */
.L_x_10746:
        /* <DEDUP_REMOVED lines=32> */
.L_x_10827:
[----:B------:R-:W-:-:S07]  /*76e0*/  IMAD.MOV.U32 R78, RZ, RZ, R106 ;  /* 0x000000ffff4e7224 */ /* 0x000fce00078e006a */
.L_x_10828:
[----:B------:R-:W-:Y:S05]  /*76f0*/  BSYNC B3 ;  /* 0x0000000000037941 */ /* 0x000fea0003800000 */
.L_x_10826:
        /* <DEDUP_REMOVED lines=16> */
.L_x_10832:
[----:B------:R-:W-:Y:S05]  /*7800*/  BSYNC B4 ;  /* 0x0000000000047941 */ /* 0x000fea0003800000 */
.L_x_10831:
        /* <DEDUP_REMOVED lines=44> */
.L_x_10830:
[----:B------:R-:W-:Y:S05]  /*7ad0*/  BSYNC B3 ;  /* 0x0000000000037941 */ /* 0x000fea0003800000 */
.L_x_10829:
        /* <DEDUP_REMOVED lines=10> */
.L_x_10825:
[----:B------:R-:W-:Y:S05]  /*7b80*/  BSYNC B2 ;  /* 0x0000000000027941 */ /* 0x000fea0003800000 */
.L_x_10824:
        /* <DEDUP_REMOVED lines=18> */
.L_x_10836:
[----:B------:R-:W-:-:S07]  /*7cb0*/  IMAD.MOV.U32 R61, RZ, RZ, R106 ;  /* 0x000000ffff3d7224 */ /* 0x000fce00078e006a */
.L_x_10837:
[----:B------:R-:W-:Y:S05]  /*7cc0*/  BSYNC B3 ;  /* 0x0000000000037941 */ /* 0x000fea0003800000 */
.L_x_10835:
        /* <DEDUP_REMOVED lines=16> */
.L_x_10841:
[----:B------:R-:W-:Y:S05]  /*7dd0*/  BSYNC B4 ;  /* 0x0000000000047941 */ /* 0x000fea0003800000 */
.L_x_10840:
        /* <DEDUP_REMOVED lines=44> */
.L_x_10839:
[----:B------:R-:W-:Y:S05]  /*80a0*/  BSYNC B3 ;  /* 0x0000000000037941 */ /* 0x000fea0003800000 */
.L_x_10838:
        /* <DEDUP_REMOVED lines=11> */
.L_x_10834:
[----:B------:R-:W-:Y:S05]  /*8160*/  BSYNC B2 ;  /* 0x0000000000027941 */ /* 0x000fea0003800000 */
.L_x_10833:
[----:B------:R-:W-:Y:S01]  /*8170*/  @!P4 ISETP.NE.U32.AND P5, PT, R76, RZ, PT ;  /* 0x000000ff4c00c20c */ /* 0x000fe20003fa5070 */
[----:B------:R-:W-:Y:S01]  /*8180*/  BSSY B2, `(.L_x_10842) ;  /* 0x000005b000027945 */ /* 0x000fe20003800000 */
[----:B------:R-:W-:Y:S02]  /*8190*/  @!P4 MOV R64, R63 ;  /* 0x0000003f0040c202 */ /* 0x000fe40000000f00 */
[----:B------:R-:W-:-:S04]  /*81a0*/  @!P4 ISETP.NE.AND.EX P5, PT, R77, RZ, PT, P5 ;  /* 0x000000ff4d00c20c */ /* 0x000fc80003fa5350 */
[----:B------:R-:W-:Y:S01]  /*81b0*/  @!P4 FSEL R62, R34, RZ, P5 ;  /* 0x000000ff223ec208 */ /* 0x000fe20002800000 */
[----:B------:R-:W-:Y:S08]  /*81c0*/  @!P4 BRA `(.L_x_10843) ;  /* 0x000000040058c947 */ /* 0x000ff00003800000 */
        /* <DEDUP_REMOVED lines=12> */
.L_x_10845:
[----:B------:R-:W-:-:S07]  /*8290*/  IMAD.MOV.U32 R92, RZ, RZ, R106 ;  /* 0x000000ffff5c7224 */ /* 0x000fce00078e006a */
.L_x_10846:
[----:B------:R-:W-:Y:S05]  /*82a0*/  BSYNC B3 ;  /* 0x0000000000037941 */ /* 0x000fea0003800000 */
.L_x_10844:
        /* <DEDUP_REMOVED lines=16> */
.L_x_10850:
[----:B------:R-:W-:Y:S05]  /*83b0*/  BSYNC B4 ;  /* 0x0000000000047941 */ /* 0x000fea0003800000 */
.L_x_10849:
        /* <DEDUP_REMOVED lines=44> */
.L_x_10848:
[----:B------:R-:W-:Y:S05]  /*8680*/  BSYNC B3 ;  /* 0x0000000000037941 */ /* 0x000fea0003800000 */
.L_x_10847:
        /* <DEDUP_REMOVED lines=10> */
.L_x_10843:
[----:B------:R-:W-:Y:S05]  /*8730*/  BSYNC B2 ;  /* 0x0000000000027941 */ /* 0x000fea0003800000 */
.L_x_10842:
        /* <DEDUP_REMOVED lines=18> */
.L_x_10854:
[----:B------:R-:W-:-:S07]  /*8860*/  IMAD.MOV.U32 R63, RZ, RZ, R106 ;  /* 0x000000ffff3f7224 */ /* 0x000fce00078e006a */
.L_x_10855:
[----:B------:R-:W-:Y:S05]  /*8870*/  BSYNC B3 ;  /* 0x0000000000037941 */ /* 0x000fea0003800000 */
.L_x_10853:
        /* <DEDUP_REMOVED lines=16> */
.L_x_10859:
[----:B------:R-:W-:Y:S05]  /*8980*/  BSYNC B4 ;  /* 0x0000000000047941 */ /* 0x000fea0003800000 */
.L_x_10858:
        /* <DEDUP_REMOVED lines=44> */
.L_x_10857:
[----:B------:R-:W-:Y:S05]  /*8c50*/  BSYNC B3 ;  /* 0x0000000000037941 */ /* 0x000fea0003800000 */
.L_x_10856:
        /* <DEDUP_REMOVED lines=11> */
.L_x_10852:
[----:B------:R-:W-:Y:S05]  /*8d10*/  BSYNC B2 ;  /* 0x0000000000027941 */ /* 0x000fea0003800000 */
.L_x_10851:
[----:B------:R-:W-:Y:S01]  /*8d20*/  @!P4 ISETP.NE.U32.AND P5, PT, R76, RZ, PT ;  /* 0x000000ff4c00c20c */ /* 0x000fe20003fa5070 */
[----:B------:R-:W-:Y:S01]  /*8d30*/  BSSY B2, `(.L_x_10860) ;  /* 0x000005b000027945 */ /* 0x000fe20003800000 */
[----:B------:R-:W-:Y:S02]  /*8d40*/  @!P4 MOV R66, R65 ;  /* 0x000000410042c202 */ /* 0x000fe40000000f00 */
[----:B------:R-:W-:-:S04]  /*8d50*/  @!P4 ISETP.NE.AND.EX P5, PT, R77, RZ, PT, P5 ;  /* 0x000000ff4d00c20c */ /* 0x000fc80003fa5350 */
[----:B-----5:R-:W-:Y:S01]  /*8d60*/  @!P4 FSEL R64, R44, RZ, P5 ;  /* 0x000000ff2c40c208 */ /* 0x020fe20002800000 */
        /* <DEDUP_REMOVED lines=13> */
.L_x_10863:
[----:B------:R-:W-:-:S07]  /*8e40*/  IMAD.MOV.U32 R92, RZ, RZ, R106 ;  /* 0x000000ffff5c7224 */ /* 0x000fce00078e006a */
.L_x_10864:
[----:B------:R-:W-:Y:S05]  /*8e50*/  BSYNC B3 ;  /* 0x0000000000037941 */ /* 0x000fea0003800000 */
.L_x_10862:
        /* <DEDUP_REMOVED lines=16> */
.L_x_10868:
[----:B------:R-:W-:Y:S05]  /*8f60*/  BSYNC B4 ;  /* 0x0000000000047941 */ /* 0x000fea0003800000 */
.L_x_10867:
        /* <DEDUP_REMOVED lines=44> */
.L_x_10866:
[----:B------:R-:W-:Y:S05]  /*9230*/  BSYNC B3 ;  /* 0x0000000000037941 */ /* 0x000fea0003800000 */
.L_x_10865:
        /* <DEDUP_REMOVED lines=10> */
.L_x_10861:
[----:B------:R-:W-:Y:S05]  /*92e0*/  BSYNC B2 ;  /* 0x0000000000027941 */ /* 0x000fea0003800000 */
.L_x_10860:
        /* <DEDUP_REMOVED lines=18> */
.L_x_10872:
[----:B------:R-:W-:-:S07]  /*9410*/  IMAD.MOV.U32 R65, RZ, RZ, R106 ;  /* 0x000000ffff417224 */ /* 0x000fce00078e006a */
.L_x_10873:
[----:B------:R-:W-:Y:S05]  /*9420*/  BSYNC B3 ;  /* 0x0000000000037941 */ /* 0x000fea0003800000 */
.L_x_10871:
        /* <DEDUP_REMOVED lines=16> */
.L_x_10877:
[----:B------:R-:W-:Y:S05]  /*9530*/  BSYNC B4 ;  /* 0x0000000000047941 */ /* 0x000fea0003800000 */
.L_x_10876:
        /* <DEDUP_REMOVED lines=44> */
.L_x_10875:
[----:B------:R-:W-:Y:S05]  /*9800*/  BSYNC B3 ;  /* 0x0000000000037941 */ /* 0x000fea0003800000 */
.L_x_10874:
        /* <DEDUP_REMOVED lines=11> */
.L_x_10870:
[----:B------:R-:W-:Y:S05]  /*98c0*/  BSYNC B2 ;  /* 0x0000000000027941 */ /* 0x000fea0003800000 */
.L_x_10869:
        /* <DEDUP_REMOVED lines=18> */
.L_x_10881:
[----:B------:R-:W-:-:S07]  /*99f0*/  IMAD.MOV.U32 R92, RZ, RZ, R106 ;  /* 0x000000ffff5c7224 */ /* 0x000fce00078e006a */
.L_x_10882:
[----:B------:R-:W-:Y:S05]  /*9a00*/  BSYNC B3 ;  /* 0x0000000000037941 */ /* 0x000fea0003800000 */
.L_x_10880:
        /* <DEDUP_REMOVED lines=16> */
.L_x_10886:
[----:B------:R-:W-:Y:S05]  /*9b10*/  BSYNC B4 ;  /* 0x0000000000047941 */ /* 0x000fea0003800000 */
.L_x_10885:
        /* <DEDUP_REMOVED lines=44> */
.L_x_10884:
[----:B------:R-:W-:Y:S05]  /*9de0*/  BSYNC B3 ;  /* 0x0000000000037941 */ /* 0x000fea0003800000 */
.L_x_10883:
        /* <DEDUP_REMOVED lines=10> */
.L_x_10879:
[----:B------:R-:W-:Y:S05]  /*9e90*/  BSYNC B2 ;  /* 0x0000000000027941 */ /* 0x000fea0003800000 */
.L_x_10878:
        /* <DEDUP_REMOVED lines=18> */
.L_x_10890:
[----:B------:R-:W-:-:S07]  /*9fc0*/  IMAD.MOV.U32 R67, RZ, RZ, R106 ;  /* 0x000000ffff437224 */ /* 0x000fce00078e006a */
.L_x_10891:
[----:B------:R-:W-:Y:S05]  /*9fd0*/  BSYNC B3 ;  /* 0x0000000000037941 */ /* 0x000fea0003800000 */
.L_x_10889:
        /* <DEDUP_REMOVED lines=16> */
.L_x_10895:
[----:B------:R-:W-:Y:S05]  /*a0e0*/  BSYNC B4 ;  /* 0x0000000000047941 */ /* 0x000fea0003800000 */
.L_x_10894:
        /* <DEDUP_REMOVED lines=44> */
.L_x_10893:
[----:B------:R-:W-:Y:S05]  /*a3b0*/  BSYNC B3 ;  /* 0x0000000000037941 */ /* 0x000fea0003800000 */
.L_x_10892:
        /* <DEDUP_REMOVED lines=11> */
.L_x_10888:
[----:B------:R-:W-:Y:S05]  /*a470*/  BSYNC B2 ;  /* 0x0000000000027941 */ /* 0x000fea0003800000 */
.L_x_10887:
[----:B------:R-:W0:Y:S01]  /*a480*/  LDC.64 R76, c[0x0][0x238] ;  /* 0x00008e00ff4c7b82 */ /* 0x000e220000000a00 */
[----:B------:R-:W-:Y:S01]  /*a490*/  BSSY B2, `(.L_x_10896) ;  /* 0x0000019000027945 */ /* 0x000fe20003800000 */
[----:B0-----:R-:W-:-:S05]  /*a4a0*/  IMAD.WIDE.U32 R76, R145, 0x20, R76 ;  /* 0x00000020914c7825 */ /* 0x001fca00078e004c */
[----:B------:R0:W-:Y:S04]  /*a4b0*/  STG.E.128 desc[UR6][R76.64], R60 ;  /* 0x0000003c4c007986 */ /* 0x0001e8000c101d06 */
[----:B------:R0:W-:Y:S01]  /*a4c0*/  STG.E.128 desc[UR6][R76.64+0x10], R64 ;  /* 0x000010404c007986 */ /* 0x0001e2000c101d06 */
[----:B------:R-:W-:Y:S05]  /*a4d0*/  @!P2 BRA `(.L_x_10897) ;  /* 0x000000000050a947 */ /* 0x000fea0003800000 */
[----:B------:R-:W-:Y:S01]  /*a4e0*/  SHF.L.U32 R79, R134, 0x10, RZ ;  /* 0x00000010864f7819 */ /* 0x000fe200000006ff */
[----:B0-----:R-:W0:Y:S01]  /*a4f0*/  LDC.64 R76, c[0x0][0x240] ;  /* 0x00009000ff4c7b82 */ /* 0x001e220000000a00 */
        /* <DEDUP_REMOVED lines=18> */
.L_x_10897:
[----:B------:R-:W-:Y:S05]  /*a620*/  BSYNC B2 ;  /* 0x0000000000027941 */ /* 0x000fea0003800000 */
.L_x_10896:
[----:B------:R-:W-:Y:S01]  /*a630*/  VIADD R145, R145, 0x20 ;  /* 0x0000002091917836 */ /* 0x000fe20000000000 */
[----:B------:R-:W-:-:S07]  /*a640*/  IADD3 R143, R143, 0x20, RZ ;  /* 0x000000208f8f7810 */ /* 0x000fce0007ffe0ff */
.L_x_10823:
[----:B------:R-:W-:Y:S05]  /*a650*/  BSYNC B1 ;  /* 0x0000000000017941 */ /* 0x000fea0003800000 */
.L_x_10822:
[----:B------:R-:W-:Y:S04]  /*a660*/  BSSY B1, `(.L_x_10898) ;  /* 0x0000312000017945 */ /* 0x000fe80003800000 */
        /* <DEDUP_REMOVED lines=30> */
.L_x_10903:
[----:B------:R-:W-:-:S07]  /*a850*/  MOV R78, R106 ;  /* 0x0000006a004e7202 */ /* 0x000fce0000000f00 */
.L_x_10904:
[----:B------:R-:W-:Y:S05]  /*a860*/  BSYNC B3 ;  /* 0x0000000000037941 */ /* 0x000fea0003800000 */
.L_x_10902:
        /* <DEDUP_REMOVED lines=16> */
.L_x_10908:
[----:B------:R-:W-:Y:S05]  /*a970*/  BSYNC B4 ;  /* 0x0000000000047941 */ /* 0x000fea0003800000 */
.L_x_10907:
        /* <DEDUP_REMOVED lines=44> */
.L_x_10906:
[----:B------:R-:W-:Y:S05]  /*ac40*/  BSYNC B3 ;  /* 0x0000000000037941 */ /* 0x000fea0003800000 */
.L_x_10905:
        /* <DEDUP_REMOVED lines=8> */
[----:B------:R-:W-:-:S05]  /*acd0*/  FSEL R68, R70, RZ, !P5 ;  /* 0x000000ff46447208 */ /* 0x000fca0006800000 */
[----:B------:R-:W-:-:S07]  /*ace0*/  @P3 FADD.FTZ R68, R32, R68 ;  /* 0x0000004420443221 */ /* 0x000fce0000010000 */
.L_x_10901:
[----:B------:R-:W-:Y:S05]  /*acf0*/  BSYNC B2 ;  /* 0x0000000000027941 */ /* 0x000fea0003800000 */
.L_x_10900:
        /* <DEDUP_REMOVED lines=18> */
.L_x_10912:
[----:B------:R-:W-:-:S07]  /*ae20*/  MOV R69, R106 ;  /* 0x0000006a00457202 */ /* 0x000fce0000000f00 */
.L_x_10913:
[----:B------:R-:W-:Y:S05]  /*ae30*/  BSYNC B3 ;  /* 0x0000000000037941 */ /* 0x000fea0003800000 */
.L_x_10911:
        /* <DEDUP_REMOVED lines=16> */
.L_x_10917:
[----:B------:R-:W-:Y:S05]  /*af40*/  BSYNC B4 ;  /* 0x0000000000047941 */ /* 0x000fea0003800000 */
.L_x_10916:
        /* <DEDUP_REMOVED lines=44> */
.L_x_10915:
[----:B------:R-:W-:Y:S05]  /*b210*/  BSYNC B3 ;  /* 0x0000000000037941 */ /* 0x000fea0003800000 */
.L_x_10914:
[----:B-----5:R-:W-:Y:S01]  /*b220*/  PRMT R70, R40, 0x7632, R70 ;  /* 0x0000763228467816 */ /* 0x020fe20000000046 */
[----:B------:R-:W-:Y:S01]  /*b230*/  IMAD.MOV.U32 R72, RZ, RZ, 0x2f800000 ;  /* 0x2f800000ff487424 */ /* 0x000fe200078e00ff */
[----:B------:R-:W-:Y:S02]  /*b240*/  I2FP.F32.U32 R69, R69 ;  /* 0x0000004500457245 */ /* 0x000fe40000201000 */
[----:B------:R-:W-:-:S03]  /*b250*/  SHF.L.U32 R70, R70, 0x10, RZ ;  /* 0x0000001046467819 */ /* 0x000fc600000006ff */
[----:B------:R-:W-:Y:S02]  /*b260*/  FFMA.FTZ R69, R69, R72, 1.1641532182693481445e-10 ;  /* 0x2f00000045457423 */ /* 0x000fe40000010048 */
[----:B------:R-:W-:-:S03]  /*b270*/  FMUL.FTZ R70, R70, UR11 ;  /* 0x0000000b46467c20 */ /* 0x000fc60008410000 */
[----:B------:R-:W-:Y:S01]  /*b280*/  FSETP.GTU.FTZ.AND P5, PT, R69, UR9, PT ;  /* 0x0000000945007c0b */ /* 0x000fe2000bfbc000 */
[----:B------:R-:W-:-:S03]  /*b290*/  FMUL.FTZ R70, R70, UR10 ;  /* 0x0000000a46467c20 */ /* 0x000fc60008410000 */
[----:B------:R-:W-:Y:S02]  /*b2a0*/  SEL R129, RZ, 0x1, P5 ;  /* 0x00000001ff817807 */ /* 0x000fe40002800000 */
[----:B------:R-:W-:-:S05]  /*b2b0*/  FSEL R69, R70, RZ, !P5 ;  /* 0x000000ff46457208 */ /* 0x000fca0006800000 */
[----:B------:R-:W-:-:S07]  /*b2c0*/  @P3 FADD.FTZ R69, R33, R69 ;  /* 0x0000004521453221 */ /* 0x000fce0000010000 */
.L_x_10910:
[----:B------:R-:W-:Y:S05]  /*b2d0*/  BSYNC B2 ;  /* 0x0000000000027941 */ /* 0x000fea0003800000 */
.L_x_10909:
        /* <DEDUP_REMOVED lines=18> */
.L_x_10921:
[----:B------:R-:W-:-:S07]  /*b400*/  MOV R92, R106 ;  /* 0x0000006a005c7202 */ /* 0x000fce0000000f00 */
.L_x_10922:
[----:B------:R-:W-:Y:S05]  /*b410*/  BSYNC B3 ;  /* 0x0000000000037941 */ /* 0x000fea0003800000 */
.L_x_10920:
        /* <DEDUP_REMOVED lines=16> */
.L_x_10926:
[----:B------:R-:W-:Y:S05]  /*b520*/  BSYNC B4 ;  /* 0x0000000000047941 */ /* 0x000fea0003800000 */
.L_x_10925:
        /* <DEDUP_REMOVED lines=44> */
.L_x_10924:
[----:B------:R-:W-:Y:S05]  /*b7f0*/  BSYNC B3 ;  /* 0x0000000000037941 */ /* 0x000fea0003800000 */
.L_x_10923:
        /* <DEDUP_REMOVED lines=10> */
.L_x_10919:
[----:B------:R-:W-:Y:S05]  /*b8a0*/  BSYNC B2 ;  /* 0x0000000000027941 */ /* 0x000fea0003800000 */
.L_x_10918:
        /* <DEDUP_REMOVED lines=18> */
.L_x_10930:
[----:B------:R-:W-:-:S07]  /*b9d0*/  MOV R71, R106 ;  /* 0x0000006a00477202 */ /* 0x000fce0000000f00 */
.L_x_10931:
[----:B------:R-:W-:Y:S05]  /*b9e0*/  BSYNC B3 ;  /* 0x0000000000037941 */ /* 0x000fea0003800000 */
.L_x_10929:
        /* <DEDUP_REMOVED lines=16> */
.L_x_10935:
[----:B------:R-:W-:Y:S05]  /*baf0*/  BSYNC B4 ;  /* 0x0000000000047941 */ /* 0x000fea0003800000 */
.L_x_10934:
        /* <DEDUP_REMOVED lines=44> */
.L_x_10933:
[----:B------:R-:W-:Y:S05]  /*bdc0*/  BSYNC B3 ;  /* 0x0000000000037941 */ /* 0x000fea0003800000 */
.L_x_10932:
        /* <DEDUP_REMOVED lines=11> */
.L_x_10928:
[----:B------:R-:W-:Y:S05]  /*be80*/  BSYNC B2 ;  /* 0x0000000000027941 */ /* 0x000fea0003800000 */
.L_x_10927:
        /* <DEDUP_REMOVED lines=18> */
.L_x_10939:
[----:B------:R-:W-:-:S07]  /*bfb0*/  MOV R92, R106 ;  /* 0x0000006a005c7202 */ /* 0x000fce0000000f00 */
.L_x_10940:
[----:B------:R-:W-:Y:S05]  /*bfc0*/  BSYNC B3 ;  /* 0x0000000000037941 */ /* 0x000fea0003800000 */
.L_x_10938:
        /* <DEDUP_REMOVED lines=16> */
.L_x_10944:
[----:B------:R-:W-:Y:S05]  /*c0d0*/  BSYNC B4 ;  /* 0x0000000000047941 */ /* 0x000fea0003800000 */
.L_x_10943:
        /* <DEDUP_REMOVED lines=44> */
.L_x_10942:
[----:B------:R-:W-:Y:S05]  /*c3a0*/  BSYNC B3 ;  /* 0x0000000000037941 */ /* 0x000fea0003800000 */
.L_x_10941:
[----:B------:R-:W-:Y:S01]  /*c3b0*/  I2FP.F32.U32 R72, R92 ;  /* 0x0000005c00487245 */ /* 0x000fe20000201000 */
[----:B------:R-:W-:Y:S01]  /*c3c0*/  IMAD.MOV.U32 R73, RZ, RZ, 0x2f800000 ;  /* 0x2f800000ff497424 */ /* 0x000fe200078e00ff */
        /* <DEDUP_REMOVED lines=8> */
.L_x_10937:
[----:B------:R-:W-:Y:S05]  /*c450*/  BSYNC B2 ;  /* 0x0000000000027941 */ /* 0x000fea0003800000 */
.L_x_10936:
        /* <DEDUP_REMOVED lines=18> */
.L_x_10948:
[----:B------:R-:W-:-:S07]  /*c580*/  MOV R73, R106 ;  /* 0x0000006a00497202 */ /* 0x000fce0000000f00 */
.L_x_10949:
[----:B------:R-:W-:Y:S05]  /*c590*/  BSYNC B3 ;  /* 0x0000000000037941 */ /* 0x000fea0003800000 */
.L_x_10947:
        /* <DEDUP_REMOVED lines=16> */
.L_x_10953:
[----:B------:R-:W-:Y:S05]  /*c6a0*/  BSYNC B4 ;  /* 0x0000000000047941 */ /* 0x000fea0003800000 */
.L_x_10952:
        /* <DEDUP_REMOVED lines=44> */
.L_x_10951:
[----:B------:R-:W-:Y:S05]  /*c970*/  BSYNC B3 ;  /* 0x0000000000037941 */ /* 0x000fea0003800000 */
.L_x_10950:
[----:B------:R-:W-:Y:S01]  /*c980*/  PRMT R74, R42, 0x7632, R74 ;  /* 0x000076322a4a7816 */ /* 0x000fe2000000004a */
        /* <DEDUP_REMOVED lines=10> */
.L_x_10946:
[----:B------:R-:W-:Y:S05]  /*ca30*/  BSYNC B2 ;  /* 0x0000000000027941 */ /* 0x000fea0003800000 */
.L_x_10945:
        /* <DEDUP_REMOVED lines=18> */
.L_x_10957:
[----:B------:R-:W-:-:S07]  /*cb60*/  MOV R92, R106 ;  /* 0x0000006a005c7202 */ /* 0x000fce0000000f00 */
.L_x_10958:
[----:B------:R-:W-:Y:S05]  /*cb70*/  BSYNC B3 ;  /* 0x0000000000037941 */ /* 0x000fea0003800000 */
.L_x_10956:
        /* <DEDUP_REMOVED lines=16> */
.L_x_10962:
[----:B------:R-:W-:Y:S05]  /*cc80*/  BSYNC B4 ;  /* 0x0000000000047941 */ /* 0x000fea0003800000 */
.L_x_10961:
        /* <DEDUP_REMOVED lines=44> */
.L_x_10960:
[----:B------:R-:W-:Y:S05]  /*cf50*/  BSYNC B3 ;  /* 0x0000000000037941 */ /* 0x000fea0003800000 */
.L_x_10959:
        /* <DEDUP_REMOVED lines=10> */
.L_x_10955:
[----:B------:R-:W-:Y:S05]  /*d000*/  BSYNC B2 ;  /* 0x0000000000027941 */ /* 0x000fea0003800000 */
.L_x_10954:
        /* <DEDUP_REMOVED lines=18> */
.L_x_10966:
[----:B------:R-:W-:-:S07]  /*d130*/  MOV R75, R106 ;  /* 0x0000006a004b7202 */ /* 0x000fce0000000f00 */
.L_x_10967:
[----:B------:R-:W-:Y:S05]  /*d140*/  BSYNC B3 ;  /* 0x0000000000037941 */ /* 0x000fea0003800000 */
.L_x_10965:
        /* <DEDUP_REMOVED lines=16> */
.L_x_10971:
[----:B------:R-:W-:Y:S05]  /*d250*/  BSYNC B4 ;  /* 0x0000000000047941 */ /* 0x000fea0003800000 */
.L_x_10970:
        /* <DEDUP_REMOVED lines=44> */
.L_x_10969:
[----:B------:R-:W-:Y:S05]  /*d520*/  BSYNC B3 ;  /* 0x0000000000037941 */ /* 0x000fea0003800000 */
.L_x_10968:
        /* <DEDUP_REMOVED lines=11> */
.L_x_10964:
[----:B------:R-:W-:Y:S05]  /*d5e0*/  BSYNC B2 ;  /* 0x0000000000027941 */ /* 0x000fea0003800000 */
.L_x_10963:
[----:B------:R-:W0:Y:S02]  /*d5f0*/  LDC.64 R76, c[0x0][0x238] ;  /* 0x00008e00ff4c7b82 */ /* 0x000e240000000a00 */
[----:B0-----:R-:W-:-:S05]  /*d600*/  IMAD.WIDE.U32 R76, R145, 0x20, R76 ;  /* 0x00000020914c7825 */ /* 0x001fca00078e004c */
[----:B------:R2:W-:Y:S04]  /*d610*/  STG.E.128 desc[UR6][R76.64], R68 ;  /* 0x000000444c007986 */ /* 0x0005e8000c101d06 */
[----:B------:R2:W-:Y:S01]  /*d620*/  STG.E.128 desc[UR6][R76.64+0x10], R72 ;  /* 0x000010484c007986 */ /* 0x0005e2000c101d06 */
[----:B------:R-:W-:Y:S05]  /*d630*/  @!P2 BRA `(.L_x_10899) ;  /* 0x000000000050a947 */ /* 0x000fea0003800000 */
[----:B------:R-:W-:Y:S01]  /*d640*/  IMAD.U32 R79, R134, 0x10000, RZ ;  /* 0x00010000864f7824 */ /* 0x000fe200078e00ff */
[----:B--2---:R-:W0:Y:S01]  /*d650*/  LDC.64 R76, c[0x0][0x240] ;  /* 0x00009000ff4c7b82 */ /* 0x004e220000000a00 */
        /* <DEDUP_REMOVED lines=18> */
.L_x_10899:
[----:B------:R-:W-:Y:S05]  /*d780*/  BSYNC B1 ;  /* 0x0000000000017941 */ /* 0x000fea0003800000 */
.L_x_10898:
        /* <DEDUP_REMOVED lines=125> */
.L_x_10993:
        /* <DEDUP_REMOVED lines=18> */
[----:B-1----:R-:W-:Y:S01]  /*e080*/  IADD3 R77, R140, -0x1, RZ ;  /* 0xffffffff8c4d7810 */ /* 0x002fe20007ffe0ff */
[----:B------:R-:W-:Y:S01]  /*e090*/  BSSY B2, `(.L_x_10975) ;  /* 0x0000029000027945 */ /* 0x000fe20003800000 */
[----:B------:R-:W-:Y:S02]  /*e0a0*/  PLOP3.LUT P2, PT, PT, PT, UP0, 0x40, 0x0 ;  /* 0x000000000000781c */ /* 0x000fe40003f4e808 */
[----:B------:R-:W-:Y:S01]  /*e0b0*/  LOP3.LUT R80, R0, 0x1f, RZ, 0xc0, !PT ;  /* 0x0000001f00507812 */ /* 0x000fe200078ec0ff */
[----:B------:R-:W-:Y:S01]  /*e0c0*/  IMAD R77, R77, R142, RZ ;  /* 0x0000008e4d4d7224 */ /* 0x000fe200078e02ff */
[----:B0-----:R-:W-:-:S04]  /*e0d0*/  FSEL R138, R137, RZ, P2 ;  /* 0x000000ff898a7208 */ /* 0x001fc80001000000 */
        /* <DEDUP_REMOVED lines=36> */
.L_x_10976:
[----:B------:R-:W-:Y:S05]  /*e320*/  BSYNC B2 ;  /* 0x0000000000027941 */ /* 0x000fea0003800000 */
.L_x_10975:
        /* <DEDUP_REMOVED lines=35> */
.L_x_10978:
[----:B------:R-:W-:Y:S05]  /*e560*/  BSYNC B2 ;  /* 0x0000000000027941 */ /* 0x000fea0003800000 */
.L_x_10977:
        /* <DEDUP_REMOVED lines=35> */
.L_x_10980:
[----:B------:R-:W-:Y:S05]  /*e7a0*/  BSYNC B2 ;  /* 0x0000000000027941 */ /* 0x000fea0003800000 */
.L_x_10979:
        /* <DEDUP_REMOVED lines=32> */
.L_x_10974:
[----:B------:R-:W-:Y:S05]  /*e9b0*/  BSYNC B1 ;  /* 0x0000000000017941 */ /* 0x000fea0003800000 */
.L_x_10973:
[----:B0123--:R-:W0:Y:S02]  /*e9c0*/  LDC.64 R76, c[0x0][0x210] ;  /* 0x00008400ff4c7b82 */ /* 0x00fe240000000a00 */
[----:B0-----:R-:W-:-:S04]  /*e9d0*/  LEA R31, R76, R31, 0x2 ;  /* 0x0000001f4c1f7211 */ /* 0x001fc800078e10ff */
[----:B------:R-:W-:-:S13]  /*e9e0*/  ISETP.GE.AND P2, PT, R31, R77, PT ;  /* 0x0000004d1f00720c */ /* 0x000fda0003f46270 */
[----:B------:R-:W-:Y:S05]  /*e9f0*/  @!P2 BRA `(.L_x_10981) ;  /* 0xffffff2400aca947 */ /* 0x000fea000383ffff */
[----:B------:R-:W-:Y:S05]  /*ea00*/  BSYNC B0 ;  /* 0x0000000000007941 */ /* 0x000fea0003800000 */
.L_x_10669:
[----:B------:R-:W-:Y:S05]  /*ea10*/  EXIT ;  /* 0x000000000000794d */ /* 0x000fea0003800000 */
.L_x_10972:
        /* <DEDUP_REMOVED lines=8> */
.L_x_10983:
[----:B------:R-:W-:Y:S05]  /*eaa0*/  BSYNC B1 ;  /* 0x0000000000017941 */ /* 0x000fea0003800000 */
.L_x_10982:
        /* <DEDUP_REMOVED lines=10> */
.L_x_10984:
[----:B------:R-:W-:Y:S01]  /*eb50*/  HFMA2.MMA R145, -RZ, RZ, 0, 2.384185791015625e-07 ;  /* 0x00000004ff917435 */ /* 0x000fe200000001ff */
[----:B------:R-:W-:-:S05]  /*eb60*/  MOV R79, R143 ;  /* 0x0000008f004f7202 */ /* 0x000fca0000000f00 */
[----:B------:R-:W-:-:S04]  /*eb70*/  FADD.FTZ R79, R78, R79 ;  /* 0x0000004f4e4f7221 */ /* 0x000fc80000010000 */
[----:B------:R-:W-:-:S07]  /*eb80*/  IMAD.MOV.U32 R146, RZ, RZ, R79 ;  /* 0x000000ffff927224 */ /* 0x000fce00078e004f */
[----:B------:R-:W-:Y:S05]  /*eb90*/  WARPSYNC.COLLECTIVE R141, `(.L_x_10985) ;  /* 0x000000008d087348 */ /* 0x000fea0003c00000 */
[----:B------:R0:W1:Y:S02]  /*eba0*/  SHFL.BFLY P6, R143, R146, R145, R148 ;  /* 0x0c000091928f7389 */ /* 0x00006400000c0094 */
[----:B01----:R-:W-:Y:S01]  /*ebb0*/  ENDCOLLECTIVE ;  /* 0x000000000000791b */ /* 0x003fe20003800000 */
.L_x_10985:
[----:B------:R-:W-:Y:S02]  /*ebc0*/  IMAD.MOV.U32 R145, RZ, RZ, 0x8 ;  /* 0x00000008ff917424 */ /* 0x000fe400078e00ff */
[----:B------:R-:W-:-:S04]  /*ebd0*/  IMAD.MOV.U32 R76, RZ, RZ, R143 ;  /* 0x000000ffff4c7224 */ /* 0x000fc800078e008f */
[----:B------:R-:W-:-:S05]  /*ebe0*/  FADD.FTZ R138, R79, R76 ;  /* 0x0000004c4f8a7221 */ /* 0x000fca0000010000 */
[----:B------:R-:W-:-:S07]  /*ebf0*/  MOV R146, R138 ;  /* 0x0000008a00927202 */ /* 0x000fce0000000f00 */
[----:B------:R-:W-:Y:S05]  /*ec00*/  WARPSYNC.COLLECTIVE R141, `(.L_x_10986) ;  /* 0x000000008d087348 */ /* 0x000fea0003c00000 */
[----:B------:R0:W1:Y:S02]  /*ec10*/  SHFL.BFLY P6, R143, R146, R145, R148 ;  /* 0x0c000091928f7389 */ /* 0x00006400000c0094 */
[----:B01----:R-:W-:Y:S01]  /*ec20*/  ENDCOLLECTIVE ;  /* 0x000000000000791b */ /* 0x003fe20003800000 */
.L_x_10986:
[----:B------:R-:W-:Y:S01]  /*ec30*/  HFMA2.MMA R145, -RZ, RZ, 0, 9.5367431640625e-07 ;  /* 0x00000010ff917435 */ /* 0x000fe200000001ff */
[----:B------:R-:W-:-:S05]  /*ec40*/  MOV R137, R143 ;  /* 0x0000008f00897202 */ /* 0x000fca0000000f00 */
[----:B------:R-:W-:-:S04]  /*ec50*/  FADD.FTZ R139, R138, R137 ;  /* 0x000000898a8b7221 */ /* 0x000fc80000010000 */
[----:B------:R-:W-:-:S07]  /*ec60*/  IMAD.MOV.U32 R146, RZ, RZ, R139 ;  /* 0x000000ffff927224 */ /* 0x000fce00078e008b */
[----:B------:R-:W-:Y:S05]  /*ec70*/  WARPSYNC.COLLECTIVE R141, `(.L_x_10987) ;  /* 0x000000008d087348 */ /* 0x000fea0003c00000 */
[----:B------:R0:W1:Y:S02]  /*ec80*/  SHFL.BFLY P6, R143, R146, R145, R148 ;  /* 0x0c000091928f7389 */ /* 0x00006400000c0094 */
[----:B01----:R-:W-:Y:S01]  /*ec90*/  ENDCOLLECTIVE ;  /* 0x000000000000791b */ /* 0x003fe20003800000 */
.L_x_10987:
        /* <DEDUP_REMOVED lines=73> */
.L_x_10988:
[----:B------:R-:W-:Y:S01]  /*f130*/  HFMA2.MMA R145, -RZ, RZ, 0, 1.1920928955078125e-07 ;  /* 0x00000002ff917435 */ /* 0x000fe200000001ff */
[----:B------:R-:W-:-:S05]  /*f140*/  MOV R77, R143 ;  /* 0x0000008f004d7202 */ /* 0x000fca0000000f00 */
[----:B------:R-:W-:-:S04]  /*f150*/  FADD.FTZ R77, R76, R77 ;  /* 0x0000004d4c4d7221 */ /* 0x000fc80000010000 */
[----:B------:R-:W-:-:S07]  /*f160*/  IMAD.MOV.U32 R146, RZ, RZ, R77 ;  /* 0x000000ffff927224 */ /* 0x000fce00078e004d */
[----:B------:R-:W-:Y:S05]  /*f170*/  WARPSYNC.COLLECTIVE R141, `(.L_x_10989) ;  /* 0x000000008d087348 */ /* 0x000fea0003c00000 */
[----:B------:R0:W1:Y:S02]  /*f180*/  SHFL.BFLY P6, R143, R146, R145, R148 ;  /* 0x0c000091928f7389 */ /* 0x00006400000c0094 */
[----:B01----:R-:W-:Y:S01]  /*f190*/  ENDCOLLECTIVE ;  /* 0x000000000000791b */ /* 0x003fe20003800000 */
.L_x_10989:
[----:B------:R-:W-:Y:S02]  /*f1a0*/  IMAD.MOV.U32 R145, RZ, RZ, 0x4 ;  /* 0x00000004ff917424 */ /* 0x000fe400078e00ff */
[----:B------:R-:W-:-:S04]  /*f1b0*/  IMAD.MOV.U32 R78, RZ, RZ, R143 ;  /* 0x000000ffff4e7224 */ /* 0x000fc800078e008f */
[----:B------:R-:W-:-:S05]  /*f1c0*/  FADD.FTZ R78, R77, R78 ;  /* 0x0000004e4d4e7221 */ /* 0x000fca0000010000 */
[----:B------:R-:W-:-:S07]  /*f1d0*/  MOV R146, R78 ;  /* 0x0000004e00927202 */ /* 0x000fce0000000f00 */
[----:B------:R-:W-:Y:S05]  /*f1e0*/  WARPSYNC.COLLECTIVE R141, `(.L_x_10990) ;  /* 0x000000008d087348 */ /* 0x000fea0003c00000 */
[----:B------:R0:W1:Y:S02]  /*f1f0*/  SHFL.BFLY P6, R143, R146, R145, R148 ;  /* 0x0c000091928f7389 */ /* 0x00006400000c0094 */
[----:B01----:R-:W-:Y:S01]  /*f200*/  ENDCOLLECTIVE ;  /* 0x000000000000791b */ /* 0x003fe20003800000 */
.L_x_10990:
[----:B------:R-:W-:Y:S01]  /*f210*/  HFMA2.MMA R145, -RZ, RZ, 0, 4.76837158203125e-07 ;  /* 0x00000008ff917435 */ /* 0x000fe200000001ff */
[----:B------:R-:W-:-:S05]  /*f220*/  MOV R79, R143 ;  /* 0x0000008f004f7202 */ /* 0x000fca0000000f00 */
[----:B------:R-:W-:-:S04]  /*f230*/  FADD.FTZ R79, R78, R79 ;  /* 0x0000004f4e4f7221 */ /* 0x000fc80000010000 */
[----:B------:R-:W-:-:S07]  /*f240*/  IMAD.MOV.U32 R146, RZ, RZ, R79 ;  /* 0x000000ffff927224 */ /* 0x000fce00078e004f */
[----:B------:R-:W-:Y:S05]  /*f250*/  WARPSYNC.COLLECTIVE R141, `(.L_x_10991) ;  /* 0x000000008d087348 */ /* 0x000fea0003c00000 */
[----:B------:R0:W1:Y:S02]  /*f260*/  SHFL.BFLY P6, R143, R146, R145, R148 ;  /* 0x0c000091928f7389 */ /* 0x00006400000c0094 */
[----:B01----:R-:W-:Y:S01]  /*f270*/  ENDCOLLECTIVE ;  /* 0x000000000000791b */ /* 0x003fe20003800000 */
.L_x_10991:
[----:B------:R-:W-:Y:S02]  /*f280*/  IMAD.MOV.U32 R145, RZ, RZ, 0x10 ;  /* 0x00000010ff917424 */ /* 0x000fe400078e00ff */
[----:B------:R-:W-:-:S04]  /*f290*/  IMAD.MOV.U32 R138, RZ, RZ, R143 ;  /* 0x000000ffff8a7224 */ /* 0x000fc800078e008f */
[----:B------:R-:W-:-:S05]  /*f2a0*/  FADD.FTZ R138, R79, R138 ;  /* 0x0000008a4f8a7221 */ /* 0x000fca0000010000 */
[----:B------:R-:W-:-:S07]  /*f2b0*/  MOV R146, R138 ;  /* 0x0000008a00927202 */ /* 0x000fce0000000f00 */
[----:B------:R-:W-:Y:S05]  /*f2c0*/  WARPSYNC.COLLECTIVE R141, `(.L_x_10992) ;  /* 0x000000008d087348 */ /* 0x000fea0003c00000 */
[----:B------:R0:W1:Y:S02]  /*f2d0*/  SHFL.BFLY P6, R143, R146, R145, R148 ;  /* 0x0c000091928f7389 */ /* 0x00006400000c0094 */
[----:B01----:R-:W-:Y:S01]  /*f2e0*/  ENDCOLLECTIVE ;  /* 0x000000000000791b */ /* 0x003fe20003800000 */
.L_x_10992:
[----:B------:R-:W-:Y:S01]  /*f2f0*/  MOV R139, R143 ;  /* 0x0000008f008b7202 */ /* 0x000fe20000000f00 */
[----:B------:R-:W-:Y:S06]  /*f300*/  BRA `(.L_x_10993) ;  /* 0xffffffec00147947 */ /* 0x000fec000383ffff */
.L_x_10994:
        /* <DEDUP_REMOVED lines=15> */
.L_x_30472:


//--------------------- .text._ZN10layer_norm13ln_fwd_kernelINS_13Kernel_traitsI13__nv_bfloat16S2_fS2_fjLj1024ELj1ELj4ELj1ELj16ENS_18Kernel_traits_baseILj1024ES2_S2_fS2_fjLj128EEEEELb1ELb0ELb1ELb1EEEvNS_9FwdParamsE --------------------------
	.section	.text._ZN10layer_norm13ln_fwd_kernelINS_13Kernel_traitsI13__nv_bfloat16S2_fS2_fjLj1024ELj1ELj4ELj1ELj16ENS_18Kernel_traits_baseILj1024ES2_S2_fS2_fjLj128EEEEELb1ELb0ELb1ELb1EEEvNS_9FwdParamsE,"ax",@progbits
	.align	128
        .global         _ZN10layer_norm13ln_fwd_kernelINS_13Kernel_traitsI13__nv_bfloat16S2_fS2_fjLj1024ELj1ELj4ELj1ELj16ENS_18Kernel_traits_baseILj1024ES2_S2_fS2_fjLj128EEEEELb1ELb0ELb1ELb1EEEvNS_9FwdParamsE
        .type           _ZN10layer_norm13ln_fwd_kernelINS_13Kernel_traitsI13__nv_bfloat16S2_fS2_fjLj1024ELj1ELj4ELj1ELj16ENS_18Kernel_traits_baseILj1024ES2_S2_fS2_fjLj128EEEEELb1ELb0ELb1ELb1EEEvNS_9FwdParamsE,@function
        .size           _ZN10layer_norm13ln_fwd_kernelINS_13Kernel_traitsI13__nv_bfloat16S2_fS2_fjLj1024ELj1ELj4ELj1ELj16ENS_18Kernel_traits_baseILj1024ES2_S2_fS2_fjLj128EEEEELb1ELb0ELb1ELb1EEEvNS_9FwdParamsE,(.L_x_30473 - _ZN10layer_norm13ln_fwd_kernelINS_13Kernel_traitsI13__nv_bfloat16S2_fS2_fjLj1024ELj1ELj4ELj1ELj16ENS_18Kernel_traits_baseILj1024ES2_S2_fS2_fjLj128EEEEELb1ELb0ELb1ELb1EEEvNS_9FwdParamsE)
        .other          _ZN10layer_norm13ln_fwd_kernelINS_13Kernel_traitsI13__nv_bfloat16S2_fS2_fjLj1024ELj1ELj4ELj1ELj16ENS_18Kernel_traits_baseILj1024ES2_S2_fS2_fjLj128EEEEELb1ELb0ELb1ELb1EEEvNS_9FwdParamsE,@"STO_CUDA_ENTRY STV_DEFAULT"
_ZN10layer_norm13ln_fwd_kernelINS_13Kernel_traitsI13__nv_bfloat16S2_fS2_fjLj1024ELj1ELj4ELj1ELj16ENS_18Kernel_traits_baseILj1024ES2_S2_fS2_fjLj128EEEEELb1ELb0ELb1ELb1EEEvNS_9FwdParamsE:
.text._ZN10layer_norm13ln_fwd_kernelINS_13Kernel_traitsI13__nv_bfloat16S2_fS2_fjLj1024ELj1ELj4ELj1ELj16ENS_18Kernel_traits_baseILj1024ES2_S2_fS2_fjLj128EEEEELb1ELb0ELb1ELb1EEEvNS_9FwdParamsE:
        /* <DEDUP_REMOVED lines=11> */
[----:B------:R-:W2:Y:S03]  /*00b0*/  S2R R20, SR_CTAID.X ;  /* 0x0000000000147919 */ /* 0x000ea60000002500 */
[----:B------:R-:W3:Y:S01]  /*00c0*/  @P0 LDC R7, c[0x0][0x2f0] ;  /* 0x0000bc00ff070b82 */ /* 0x000ee20000000800 */
[----:B------:R-:W4:Y:S01]  /*00d0*/  @P0 LDG.E.64 R2, desc[UR6][R2.64] ;  /* 0x0000000602020981 */ /* 0x000f22000c1e1b00 */
[----:B0-----:R-:W-:Y:S01]  /*00e0*/  @P0 MOV R4, R110 ;  /* 0x0000006e00040202 */ /* 0x001fe20000000f00 */
[----:B-1----:R-:W-:-:S06]  /*00f0*/  @P0 IMAD.MOV.U32 R5, RZ, RZ, R111 ;  /* 0x000000ffff050224 */ /* 0x002fcc00078e006f */
[----:B------:R-:W3:Y:S01]  /*0100*/  @P0 LDG.E.64 R4, desc[UR6][R4.64] ;  /* 0x0000000604040981 */ /* 0x000ee2000c1e1b00 */
[----:B------:R-:W-:Y:S02]  /*0110*/  ULDC UR8, c[0x0][0x0] ;  /* 0x0000000000087ab9 */ /* 0x000fe40000000800 */
[--C-:B--2---:R-:W-:Y:S01]  /*0120*/  IMAD R115, R20, UR8, R77.reuse ;  /* 0x0000000814737c24 */ /* 0x104fe2000f8e024d */
[----:B------:R-:W-:Y:S01]  /*0130*/  SHF.L.U32 R0, R77, 0x4, RZ ;  /* 0x000000044d007819 */ /* 0x000fe200000006ff */
[----:B------:R-:W-:Y:S01]  /*0140*/  ULDC.64 UR8, c[0x0][0x260] ;  /* 0x0000980000087ab9 */ /* 0x000fe20000000a00 */
[----:B------:R-:W-:Y:S02]  /*0150*/  SHF.R.U32.HI R116, RZ, 0x5, R77 ;  /* 0x00000005ff747819 */ /* 0x000fe4000001164d */
[----:B------:R-:W-:-:S03]  /*0160*/  LOP3.LUT R0, R0, 0x1f0, RZ, 0xc0, !PT ;  /* 0x000001f000007812 */ /* 0x000fc600078ec0ff */
        /* <DEDUP_REMOVED lines=83> */
[C---:B------:R-:W-:Y:S01]  /*06a0*/  PRMT R96, R32.reuse, 0x7632, R96 ;  /* 0x0000763220607816 */ /* 0x040fe20000000060 */
[----:B------:R-:W5:Y:S01]  /*06b0*/  LDG.E.128 R24, desc[UR6][R2.64+0x200] ;  /* 0x0002000602187981 */ /* 0x000f62000c1e1d00 */
[----:B------:R-:W-:Y:S01]  /*06c0*/  IMAD.U32 R4, R32, 0x10000, RZ ;  /* 0x0001000020047824 */ /* 0x000fe200078e00ff */
[----:B------:R-:W-:Y:S01]  /*06d0*/  UIADD3 UR28, UR4, -0x700cb87f, URZ ;  /* 0x8ff34781041c7890 */ /* 0x000fe2000fffe03f */
[----:B------:R-:W-:Y:S01]  /*06e0*/  PRMT R97, R33, 0x7632, R97 ;  /* 0x0000763221617816 */ /* 0x000fe20000000061 */
[----:B------:R-:W5:Y:S01]  /*06f0*/  LDG.E.128 R20, desc[UR6][R2.64+0x400] ;  /* 0x0004000602147981 */ /* 0x000f62000c1e1d00 */
[----:B------:R-:W-:Y:S01]  /*0700*/  UIADD3 UR29, UR5, -0x695add53, URZ ;  /* 0x96a522ad051d7890 */ /* 0x000fe2000fffe03f */
[----:B------:R-:W-:-:S02]  /*0710*/  PRMT R81, R9, 0x7632, R81 ;  /* 0x0000763209517816 */ /* 0x000fc40000000051 */
[----:B------:R0:W5:Y:S01]  /*0720*/  LDG.E.128 R16, desc[UR6][R2.64+0x600] ;  /* 0x0006000602107981 */ /* 0x000162000c1e1d00 */
[----:B------:R-:W-:Y:S01]  /*0730*/  PRMT R82, R10, 0x7632, R82 ;  /* 0x000076320a527816 */ /* 0x000fe20000000052 */
[----:B------:R-:W-:Y:S01]  /*0740*/  IMAD R109, R109, -0x2daee0ad, RZ ;  /* 0xd2511f536d6d7824 */ /* 0x000fe200078e02ff */
[----:B------:R-:W-:Y:S01]  /*0750*/  PRMT R85, R5, 0x7632, R85 ;  /* 0x0000763205557816 */ /* 0x000fe20000000055 */
[----:B------:R-:W-:Y:S01]  /*0760*/  IMAD R108, R108, -0x326172a9, RZ ;  /* 0xcd9e8d576c6c7824 */ /* 0x000fe200078e02ff */
[----:B------:R-:W-:Y:S01]  /*0770*/  PRMT R87, R7, 0x7632, R87 ;  /* 0x0000763207577816 */ /* 0x000fe20000000057 */
[----:B------:R-:W-:Y:S01]  /*0780*/  IMAD.HI.U32 R32, R111, -0x2daee0ad, RZ ;  /* 0xd2511f536f207827 */ /* 0x000fe200078e00ff */
[----:B------:R-:W-:Y:S01]  /*0790*/  PRMT R88, R36, 0x7632, R88 ;  /* 0x0000763224587816 */ /* 0x000fe20000000058 */
[----:B------:R-:W-:Y:S01]  /*07a0*/  BSSY B0, `(.L_x_10995) ;  /* 0x0000dc8000007945 */ /* 0x000fe20003800000 */
[----:B------:R-:W-:Y:S01]  /*07b0*/  PRMT R90, R38, 0x7632, R90 ;  /* 0x00007632265a7816 */ /* 0x000fe2000000005a */
[----:B0-----:R-:W-:Y:S01]  /*07c0*/  IMAD.U32 R3, R33, 0x10000, RZ ;  /* 0x0001000021037824 */ /* 0x001fe200078e00ff */
[----:B------:R-:W-:Y:S01]  /*07d0*/  PRMT R91, R39, 0x7632, R91 ;  /* 0x00007632275b7816 */ /* 0x000fe2000000005b */
[----:B------:R-:W-:Y:S01]  /*07e0*/  IMAD.HI.U32 R33, R112, -0x326172a9, RZ ;  /* 0xcd9e8d5770217827 */ /* 0x000fe200078e00ff */
[----:B------:R-:W-:Y:S01]  /*07f0*/  PRMT R98, R34, 0x7632, R98 ;  /* 0x0000763222627816 */ /* 0x000fe20000000062 */
[----:B------:R-:W-:Y:S01]  /*0800*/  ULDC.U8 UR8, c[0x0][0x2a0] ;  /* 0x0000a80000087ab9 */ /* 0x000fe20000000000 */
[----:B------:R-:W-:Y:S01]  /*0810*/  PRMT R80, R8, 0x7632, R80 ;  /* 0x0000763208507816 */ /* 0x000fe20000000050 */
[----:B------:R-:W-:Y:S01]  /*0820*/  IMAD.U32 R15, R9, 0x10000, RZ ;  /* 0x00010000090f7824 */ /* 0x000fe200078e00ff */
[C---:B------:R-:W-:Y:S01]  /*0830*/  PRMT R83, R11.reuse, 0x7632, R83 ;  /* 0x000076320b537816 */ /* 0x040fe20000000053 */
        /* <DEDUP_REMOVED lines=18> */
[----:B------:R-:W-:Y:S01]  /*0960*/  IMAD.MOV.U32 R78, RZ, RZ, RZ ;  /* 0x000000ffff4e7224 */ /* 0x000fe200078e00ff */
        /* <DEDUP_REMOVED lines=19> */
[----:B------:R-:W-:Y:S01]  /*0aa0*/  IMAD.U32 R98, R98, 0x10000, RZ ;  /* 0x0001000062627824 */ /* 0x000fe200078e00ff */
[----:B------:R-:W-:Y:S01]  /*0ab0*/  ULDC UR9, c[0x0][0x294] ;  /* 0x0000a50000097ab9 */ /* 0x000fe20000000800 */
[----:B------:R-:W-:Y:S01]  /*0ac0*/  ULDC UR8, c[0x0][0x2d8] ;  /* 0x0000b60000087ab9 */ /* 0x000fe20000000800 */
[----:B------:R-:W-:-:S09]  /*0ad0*/  ULDC.64 UR10, c[0x0][0x298] ;  /* 0x0000a600000a7ab9 */ /* 0x000fd20000000a00 */
.L_x_11295:
[----:B0-----:R-:W0:Y:S08]  /*0ae0*/  LDC.64 R44, c[0x0][0x280] ;  /* 0x0000a000ff2c7b82 */ /* 0x001e300000000a00 */
[----:B------:R-:W1:Y:S08]  /*0af0*/  LDC.64 R92, c[0x0][0x230] ;  /* 0x00008c00ff5c7b82 */ /* 0x000e700000000a00 */
[----:B------:R-:W2:Y:S01]  /*0b00*/  LDC R118, c[0x0][0x218] ;  /* 0x00008600ff767b82 */ /* 0x000ea20000000800 */
[----:B0-----:R-:W-:-:S07]  /*0b10*/  IMAD.WIDE R50, R116, 0x4, R44 ;  /* 0x0000000474327825 */ /* 0x001fce00078e022c */
[----:B------:R-:W0:Y:S01]  /*0b20*/  LDC.64 R48, c[0x0][0x288] ;  /* 0x0000a200ff307b82 */ /* 0x000e220000000a00 */
[----:B------:R3:W4:Y:S01]  /*0b30*/  LDG.E R54, desc[UR6][R50.64] ;  /* 0x0000000632367981 */ /* 0x000722000c1e1900 */
[----:B------:R-:W-:Y:S01]  /*0b40*/  IMAD.MOV.U32 R117, RZ, RZ, RZ ;  /* 0x000000ffff757224 */ /* 0x000fe200078e00ff */
[----:B-1----:R-:W-:-:S04]  /*0b50*/  ISETP.NE.U32.AND P0, PT, R92, RZ, PT ;  /* 0x000000ff5c00720c */ /* 0x002fc80003f05070 */
[----:B------:R-:W-:Y:S01]  /*0b60*/  ISETP.NE.AND.EX P0, PT, R93, RZ, PT, P0 ;  /* 0x000000ff5d00720c */ /* 0x000fe20003f05300 */
[----:B--2---:R-:W-:-:S05]  /*0b70*/  IMAD R52, R116, R118, RZ ;  /* 0x0000007674347224 */ /* 0x004fca00078e02ff */
[----:B---3--:R-:W-:-:S07]  /*0b80*/  SHF.R.S32.HI R51, RZ, 0x1f, R52 ;  /* 0x0000001fff337819 */ /* 0x008fce0000011434 */
[----:B------:R-:W1:Y:S01]  /*0b90*/  @P0 LDC.64 R44, c[0x0][0x230] ;  /* 0x00008c00ff2c0b82 */ /* 0x000e620000000a00 */
[----:B------:R-:W-:Y:S01]  /*0ba0*/  LEA.HI R52, R51, R52, RZ, 0x3 ;  /* 0x0000003433347211 */ /* 0x000fe200078f18ff */
[----:B0-----:R-:W-:-:S03]  /*0bb0*/  IMAD.WIDE R48, R116, 0x4, R48 ;  /* 0x0000000474307825 */ /* 0x001fc600078e0230 */
[----:B------:R-:W-:Y:S02]  /*0bc0*/  LEA.HI.SX32 R121, R52, R79, 0x1d ;  /* 0x0000004f34797211 */ /* 0x000fe400078feaff */
[----:B-----5:R-:W5:Y:S03]  /*0bd0*/  LDG.E R119, desc[UR6][R48.64] ;  /* 0x0000000630777981 */ /* 0x020f66000c1e1900 */
[----:B-1----:R-:W-:-:S05]  /*0be0*/  @P0 IMAD.WIDE.U32 R44, R121, 0x20, R44 ;  /* 0x00000020792c0825 */ /* 0x002fca00078e002c */
[----:B------:R-:W2:Y:S01]  /*0bf0*/  @P0 LDG.E.128 R32, desc[UR6][R44.64] ;  /* 0x000000062c200981 */ /* 0x000ea2000c1e1d00 */
[----:B------:R-:W-:Y:S01]  /*0c00*/  BSSY B1, `(.L_x_10996) ;  /* 0x0000069000017945 */ /* 0x000fe20003800000 */
[----:B------:R-:W-:Y:S02]  /*0c10*/  SHF.R.S32.HI R120, RZ, 0x1f, R116 ;  /* 0x0000001fff787819 */ /* 0x000fe40000011474 */
[----:B------:R2:W5:Y:S01]  /*0c20*/  @P0 LDG.E.128 R40, desc[UR6][R44.64+0x10] ;  /* 0x000010062c280981 */ /* 0x000562000c1e1d00 */
[----:B----4-:R-:W-:-:S13]  /*0c30*/  ISETP.GE.AND P3, PT, R54, 0x1, PT ;  /* 0x000000013600780c */ /* 0x010fda0003f66270 */
        /* <DEDUP_REMOVED lines=9> */
[----:B------:R-:W-:-:S13]  /*0cd0*/  ISETP.GT.AND P4, PT, R54, RZ, PT ;  /* 0x000000ff3600720c */ /* 0x000fda0003f84270 */
[----:B------:R-:W-:-:S04]  /*0ce0*/  @!P4 ISETP.NE.U32.AND P1, PT, R92, RZ, PT ;  /* 0x000000ff5c00c20c */ /* 0x000fc80003f25070 */
[----:B------:R-:W-:Y:S02]  /*0cf0*/  @!P4 ISETP.NE.AND.EX P1, PT, R93, RZ, PT, P1 ;  /* 0x000000ff5d00c20c */ /* 0x000fe40003f25310 */
[----:B------:R-:W-:Y:S02]  /*0d00*/  @!P4 MOV R50, R110 ;  /* 0x0000006e0032c202 */ /* 0x000fe40000000f00 */
[----:B--2---:R-:W-:Y:S01]  /*0d10*/  @!P4 FSEL R44, R32, RZ, P1 ;  /* 0x000000ff202cc208 */ /* 0x004fe20000800000 */
[----:B0-----:R-:W-:Y:S08]  /*0d20*/  @!P4 BRA `(.L_x_10997) ;  /* 0x000000040058c947 */ /* 0x001ff00003800000 */
        /* <DEDUP_REMOVED lines=12> */
.L_x_10999:
[----:B------:R-:W-:-:S07]  /*0df0*/  IMAD.MOV.U32 R52, RZ, RZ, R112 ;  /* 0x000000ffff347224 */ /* 0x000fce00078e0070 */
.L_x_11000:
[----:B------:R-:W-:Y:S05]  /*0e00*/  BSYNC B2 ;  /* 0x0000000000027941 */ /* 0x000fea0003800000 */
.L_x_10998:
        /* <DEDUP_REMOVED lines=16> */
.L_x_11004:
[----:B------:R-:W-:Y:S05]  /*0f10*/  BSYNC B3 ;  /* 0x0000000000037941 */ /* 0x000fea0003800000 */
.L_x_11003:
        /* <DEDUP_REMOVED lines=44> */
.L_x_11002:
[----:B------:R-:W-:Y:S05]  /*11e0*/  BSYNC B2 ;  /* 0x0000000000027941 */ /* 0x000fea0003800000 */
.L_x_11001:
[----:B------:R-:W-:Y:S01]  /*11f0*/  I2FP.F32.U32 R44, R52 ;  /* 0x00000034002c7245 */ /* 0x000fe20000201000 */
[----:B------:R-:W-:Y:S02]  /*1200*/  IMAD.MOV.U32 R47, RZ, RZ, 0x2f800000 ;  /* 0x2f800000ff2f7424 */ /* 0x000fe400078e00ff */
[----:B-----5:R-:W-:Y:S02]  /*1210*/  IMAD.U32 R45, R36, 0x10000, RZ ;  /* 0x00010000242d7824 */ /* 0x020fe400078e00ff */
[----:B------:R-:W-:Y:S02]  /*1220*/  FFMA.FTZ R44, R44, R47, 1.1641532182693481445e-10 ;  /* 0x2f0000002c2c7423 */ /* 0x000fe4000001002f */
[----:B------:R-:W-:-:S03]  /*1230*/  FMUL.FTZ R45, R45, UR11 ;  /* 0x0000000b2d2d7c20 */ /* 0x000fc60008410000 */
[----:B------:R-:W-:Y:S01]  /*1240*/  FSETP.GTU.FTZ.AND P1, PT, R44, UR9, PT ;  /* 0x000000092c007c0b */ /* 0x000fe2000bf3c000 */
[----:B------:R-:W-:-:S03]  /*1250*/  FMUL.FTZ R45, R45, UR10 ;  /* 0x0000000a2d2d7c20 */ /* 0x000fc60008410000 */
[----:B------:R-:W-:Y:S02]  /*1260*/  SEL R100, RZ, 0x1, P1 ;  /* 0x00000001ff647807 */ /* 0x000fe40000800000 */
[----:B------:R-:W-:-:S05]  /*1270*/  FSEL R44, R45, RZ, !P1 ;  /* 0x000000ff2d2c7208 */ /* 0x000fca0004800000 */
[----:B------:R-:W-:-:S07]  /*1280*/  @P0 FADD.FTZ R44, R32, R44 ;  /* 0x0000002c202c0221 */ /* 0x000fce0000010000 */
.L_x_10997:
[----:B------:R-:W-:Y:S05]  /*1290*/  BSYNC B1 ;  /* 0x0000000000017941 */ /* 0x000fea0003800000 */
.L_x_10996:
        /* <DEDUP_REMOVED lines=18> */
.L_x_11008:
[----:B------:R-:W-:-:S07]  /*13c0*/  IMAD.MOV.U32 R45, RZ, RZ, R112 ;  /* 0x000000ffff2d7224 */ /* 0x000fce00078e0070 */
.L_x_11009:
[----:B------:R-:W-:Y:S05]  /*13d0*/  BSYNC B2 ;  /* 0x0000000000027941 */ /* 0x000fea0003800000 */
.L_x_11007:
        /* <DEDUP_REMOVED lines=16> */
.L_x_11013:
[----:B------:R-:W-:Y:S05]  /*14e0*/  BSYNC B3 ;  /* 0x0000000000037941 */ /* 0x000fea0003800000 */
.L_x_11012:
        /* <DEDUP_REMOVED lines=44> */
.L_x_11011:
[----:B------:R-:W-:Y:S05]  /*17b0*/  BSYNC B2 ;  /* 0x0000000000027941 */ /* 0x000fea0003800000 */
.L_x_11010:
[----:B-----5:R-:W-:Y:S01]  /*17c0*/  PRMT R46, R36, 0x7632, R46 ;  /* 0x00007632242e7816 */ /* 0x020fe2000000002e */
[----:B------:R-:W-:Y:S01]  /*17d0*/  IMAD.MOV.U32 R48, RZ, RZ, 0x2f800000 ;  /* 0x2f800000ff307424 */ /* 0x000fe200078e00ff */
[----:B------:R-:W-:-:S03]  /*17e0*/  I2FP.F32.U32 R45, R45 ;  /* 0x0000002d002d7245 */ /* 0x000fc60000201000 */
        /* <DEDUP_REMOVED lines=8> */
.L_x_11006:
[----:B------:R-:W-:Y:S05]  /*1870*/  BSYNC B1 ;  /* 0x0000000000017941 */ /* 0x000fea0003800000 */
.L_x_11005:
        /* <DEDUP_REMOVED lines=18> */
.L_x_11017:
[----:B------:R-:W-:-:S07]  /*19a0*/  IMAD.MOV.U32 R54, RZ, RZ, R112 ;  /* 0x000000ffff367224 */ /* 0x000fce00078e0070 */
.L_x_11018:
[----:B------:R-:W-:Y:S05]  /*19b0*/  BSYNC B2 ;  /* 0x0000000000027941 */ /* 0x000fea0003800000 */
.L_x_11016:
        /* <DEDUP_REMOVED lines=16> */
.L_x_11022:
[----:B------:R-:W-:Y:S05]  /*1ac0*/  BSYNC B3 ;  /* 0x0000000000037941 */ /* 0x000fea0003800000 */
.L_x_11021:
        /* <DEDUP_REMOVED lines=44> */
.L_x_11020:
[----:B------:R-:W-:Y:S05]  /*1d90*/  BSYNC B2 ;  /* 0x0000000000027941 */ /* 0x000fea0003800000 */
.L_x_11019:
        /* <DEDUP_REMOVED lines=10> */
.L_x_11015:
[----:B------:R-:W-:Y:S05]  /*1e40*/  BSYNC B1 ;  /* 0x0000000000017941 */ /* 0x000fea0003800000 */
.L_x_11014:
        /* <DEDUP_REMOVED lines=18> */
.L_x_11026:
[----:B------:R-:W-:-:S07]  /*1f70*/  IMAD.MOV.U32 R47, RZ, RZ, R112 ;  /* 0x000000ffff2f7224 */ /* 0x000fce00078e0070 */
.L_x_11027:
[----:B------:R-:W-:Y:S05]  /*1f80*/  BSYNC B2 ;  /* 0x0000000000027941 */ /* 0x000fea0003800000 */
.L_x_11025:
        /* <DEDUP_REMOVED lines=16> */
.L_x_11031:
[----:B------:R-:W-:Y:S05]  /*2090*/  BSYNC B3 ;  /* 0x0000000000037941 */ /* 0x000fea0003800000 */
.L_x_11030:
        /* <DEDUP_REMOVED lines=44> */
.L_x_11029:
[----:B------:R-:W-:Y:S05]  /*2360*/  BSYNC B2 ;  /* 0x0000000000027941 */ /* 0x000fea0003800000 */
.L_x_11028:
        /* <DEDUP_REMOVED lines=11> */
.L_x_11024:
[----:B------:R-:W-:Y:S05]  /*2420*/  BSYNC B1 ;  /* 0x0000000000017941 */ /* 0x000fea0003800000 */
.L_x_11023:
        /* <DEDUP_REMOVED lines=18> */
.L_x_11035:
[----:B------:R-:W-:-:S07]  /*2550*/  IMAD.MOV.U32 R56, RZ, RZ, R112 ;  /* 0x000000ffff387224 */ /* 0x000fce00078e0070 */
.L_x_11036:
[----:B------:R-:W-:Y:S05]  /*2560*/  BSYNC B2 ;  /* 0x0000000000027941 */ /* 0x000fea0003800000 */
.L_x_11034:
        /* <DEDUP_REMOVED lines=16> */
.L_x_11040:
[----:B------:R-:W-:Y:S05]  /*2670*/  BSYNC B3 ;  /* 0x0000000000037941 */ /* 0x000fea0003800000 */
.L_x_11039:
        /* <DEDUP_REMOVED lines=44> */
.L_x_11038:
[----:B------:R-:W-:Y:S05]  /*2940*/  BSYNC B2 ;  /* 0x0000000000027941 */ /* 0x000fea0003800000 */
.L_x_11037:
[----:B------:R-:W-:Y:S01]  /*2950*/  I2FP.F32.U32 R48, R56 ;  /* 0x0000003800307245 */ /* 0x000fe20000201000 */
[----:B------:R-:W-:Y:S02]  /*2960*/  IMAD.MOV.U32 R51, RZ, RZ, 0x2f800000 ;  /* 0x2f800000ff337424 */ /* 0x000fe400078e00ff */
        /* <DEDUP_REMOVED lines=8> */
.L_x_11033:
[----:B------:R-:W-:Y:S05]  /*29f0*/  BSYNC B1 ;  /* 0x0000000000017941 */ /* 0x000fea0003800000 */
.L_x_11032:
        /* <DEDUP_REMOVED lines=18> */
.L_x_11044:
[----:B------:R-:W-:-:S07]  /*2b20*/  IMAD.MOV.U32 R49, RZ, RZ, R112 ;  /* 0x000000ffff317224 */ /* 0x000fce00078e0070 */
.L_x_11045:
[----:B------:R-:W-:Y:S05]  /*2b30*/  BSYNC B2 ;  /* 0x0000000000027941 */ /* 0x000fea0003800000 */
.L_x_11043:
        /* <DEDUP_REMOVED lines=16> */
.L_x_11049:
[----:B------:R-:W-:Y:S05]  /*2c40*/  BSYNC B3 ;  /* 0x0000000000037941 */ /* 0x000fea0003800000 */
.L_x_11048:
        /* <DEDUP_REMOVED lines=44> */
.L_x_11047:
[----:B------:R-:W-:Y:S05]  /*2f10*/  BSYNC B2 ;  /* 0x0000000000027941 */ /* 0x000fea0003800000 */
.L_x_11046:
[----:B------:R-:W-:Y:S01]  /*2f20*/  PRMT R50, R38, 0x7632, R50 ;  /* 0x0000763226327816 */ /* 0x000fe20000000032 */
        /* <DEDUP_REMOVED lines=10> */
.L_x_11042:
[----:B------:R-:W-:Y:S05]  /*2fd0*/  BSYNC B1 ;  /* 0x0000000000017941 */ /* 0x000fea0003800000 */
.L_x_11041:
        /* <DEDUP_REMOVED lines=18> */
.L_x_11053:
[----:B------:R-:W-:-:S07]  /*3100*/  IMAD.MOV.U32 R58, RZ, RZ, R112 ;  /* 0x000000ffff3a7224 */ /* 0x000fce00078e0070 */
.L_x_11054:
[----:B------:R-:W-:Y:S05]  /*3110*/  BSYNC B2 ;  /* 0x0000000000027941 */ /* 0x000fea0003800000 */
.L_x_11052:
        /* <DEDUP_REMOVED lines=16> */
.L_x_11058:
[----:B------:R-:W-:Y:S05]  /*3220*/  BSYNC B3 ;  /* 0x0000000000037941 */ /* 0x000fea0003800000 */
.L_x_11057:
        /* <DEDUP_REMOVED lines=44> */
.L_x_11056:
[----:B------:R-:W-:Y:S05]  /*34f0*/  BSYNC B2 ;  /* 0x0000000000027941 */ /* 0x000fea0003800000 */
.L_x_11055:
        /* <DEDUP_REMOVED lines=10> */
.L_x_11051:
[----:B------:R-:W-:Y:S05]  /*35a0*/  BSYNC B1 ;  /* 0x0000000000017941 */ /* 0x000fea0003800000 */
.L_x_11050:
        /* <DEDUP_REMOVED lines=18> */
.L_x_11062:
[----:B------:R-:W-:-:S07]  /*36d0*/  IMAD.MOV.U32 R51, RZ, RZ, R112 ;  /* 0x000000ffff337224 */ /* 0x000fce00078e0070 */
.L_x_11063:
[----:B------:R-:W-:Y:S05]  /*36e0*/  BSYNC B2 ;  /* 0x0000000000027941 */ /* 0x000fea0003800000 */
.L_x_11061:
        /* <DEDUP_REMOVED lines=16> */
.L_x_11067:
[----:B------:R-:W-:Y:S05]  /*37f0*/  BSYNC B3 ;  /* 0x0000000000037941 */ /* 0x000fea0003800000 */
.L_x_11066:
        /* <DEDUP_REMOVED lines=44> */
.L_x_11065:
[----:B------:R-:W-:Y:S05]  /*3ac0*/  BSYNC B2 ;  /* 0x0000000000027941 */ /* 0x000fea0003800000 */
.L_x_11064:
        /* <DEDUP_REMOVED lines=11> */
.L_x_11060:
[----:B------:R-:W-:Y:S05]  /*3b80*/  BSYNC B1 ;  /* 0x0000000000017941 */ /* 0x000fea0003800000 */
.L_x_11059:
[----:B------:R-:W0:Y:S01]  /*3b90*/  LDC.64 R94, c[0x0][0x238] ;  /* 0x00008e00ff5e7b82 */ /* 0x000e220000000a00 */
[----:B------:R-:W-:Y:S01]  /*3ba0*/  IADD3 R64, R121, 0x20, RZ ;  /* 0x0000002079407810 */ /* 0x000fe20007ffe0ff */
[----:B------:R-:W-:Y:S01]  /*3bb0*/  BSSY B1, `(.L_x_11068) ;  /* 0x000001d000017945 */ /* 0x000fe20003800000 */
[----:B------:R-:W-:-:S05]  /*3bc0*/  VIADD R72, R117, 0x20 ;  /* 0x0000002075487836 */ /* 0x000fca0000000000 */
[----:B------:R-:W1:Y:S08]  /*3bd0*/  @P0 LDC.64 R56, c[0x0][0x230] ;  /* 0x00008c00ff380b82 */ /* 0x000e700000000a00 */
[----:B------:R-:W2:Y:S01]  /*3be0*/  @P3 LDC.64 R52, c[0x0][0x220] ;  /* 0x00008800ff343b82 */ /* 0x000ea20000000a00 */
[----:B0-----:R-:W-:-:S05]  /*3bf0*/  IMAD.WIDE.U32 R54, R121, 0x20, R94 ;  /* 0x0000002079367825 */ /* 0x001fca00078e005e */
[----:B------:R0:W-:Y:S01]  /*3c00*/  STG.E.128 desc[UR6][R54.64], R44 ;  /* 0x0000002c36007986 */ /* 0x0001e2000c101d06 */
[----:B-1----:R-:W-:-:S03]  /*3c10*/  @P0 IMAD.WIDE.U32 R56, R64, 0x20, R56 ;  /* 0x0000002040380825 */ /* 0x002fc600078e0038 */
        /* <DEDUP_REMOVED lines=22> */
.L_x_11069:
[----:B------:R-:W-:Y:S05]  /*3d80*/  BSYNC B1 ;  /* 0x0000000000017941 */ /* 0x000fea0003800000 */
.L_x_11068:
[----:B------:R-:W3:Y:S01]  /*3d90*/  @P0 LDG.E.128 R32, desc[UR6][R56.64] ;  /* 0x0000000638200981 */ /* 0x000ee2000c1e1d00 */
[----:B--2---:R-:W-:-:S03]  /*3da0*/  @P3 IMAD.WIDE.U32 R52, R72, 0x10, R52 ;  /* 0x0000001048343825 */ /* 0x004fc600078e0034 */
[----:B------:R-:W5:Y:S01]  /*3db0*/  @P0 LDG.E.128 R40, desc[UR6][R56.64+0x10] ;  /* 0x0000100638280981 */ /* 0x000f62000c1e1d00 */
[----:B------:R-:W-:Y:S01]  /*3dc0*/  @!P4 ISETP.NE.U32.AND P1, PT, R92, RZ, PT ;  /* 0x000000ff5c00c20c */ /* 0x000fe20003f25070 */
[----:B------:R-:W-:Y:S01]  /*3dd0*/  BSSY B1, `(.L_x_11070) ;  /* 0x000005c000017945 */ /* 0x000fe20003800000 */
[----:B01----:R-:W-:Y:S01]  /*3de0*/  @!P4 MOV R54, R65 ;  /* 0x000000410036c202 */ /* 0x003fe20000000f00 */
[----:B------:R3:W5:Y:S01]  /*3df0*/  @P3 LDG.E.128 R36, desc[UR6][R52.64] ;  /* 0x0000000634243981 */ /* 0x000762000c1e1d00 */
[----:B------:R-:W-:-:S04]  /*3e00*/  @!P4 ISETP.NE.AND.EX P1, PT, R93, RZ, PT, P1 ;  /* 0x000000ff5d00c20c */ /* 0x000fc80003f25310 */
[----:B---3--:R-:W-:Y:S01]  /*3e10*/  @!P4 FSEL R52, R32, RZ, P1 ;  /* 0x000000ff2034c208 */ /* 0x008fe20000800000 */
        /* <DEDUP_REMOVED lines=13> */
.L_x_11073:
[----:B------:R-:W-:-:S07]  /*3ef0*/  IMAD.MOV.U32 R60, RZ, RZ, R112 ;  /* 0x000000ffff3c7224 */ /* 0x000fce00078e0070 */
.L_x_11074:
[----:B------:R-:W-:Y:S05]  /*3f00*/  BSYNC B2 ;  /* 0x0000000000027941 */ /* 0x000fea0003800000 */
.L_x_11072:
        /* <DEDUP_REMOVED lines=16> */
.L_x_11078:
[----:B------:R-:W-:Y:S05]  /*4010*/  BSYNC B3 ;  /* 0x0000000000037941 */ /* 0x000fea0003800000 */
.L_x_11077:
        /* <DEDUP_REMOVED lines=44> */
.L_x_11076:
[----:B------:R-:W-:Y:S05]  /*42e0*/  BSYNC B2 ;  /* 0x0000000000027941 */ /* 0x000fea0003800000 */
.L_x_11075:
        /* <DEDUP_REMOVED lines=10> */
.L_x_11071:
[----:B------:R-:W-:Y:S05]  /*4390*/  BSYNC B1 ;  /* 0x0000000000017941 */ /* 0x000fea0003800000 */
.L_x_11070:
        /* <DEDUP_REMOVED lines=18> */
.L_x_11082:
[----:B------:R-:W-:-:S07]  /*44c0*/  IMAD.MOV.U32 R53, RZ, RZ, R112 ;  /* 0x000000ffff357224 */ /* 0x000fce00078e0070 */
.L_x_11083:
[----:B------:R-:W-:Y:S05]  /*44d0*/  BSYNC B2 ;  /* 0x0000000000027941 */ /* 0x000fea0003800000 */
.L_x_11081:
        /* <DEDUP_REMOVED lines=16> */
.L_x_11087:
[----:B------:R-:W-:Y:S05]  /*45e0*/  BSYNC B3 ;  /* 0x0000000000037941 */ /* 0x000fea0003800000 */
.L_x_11086:
        /* <DEDUP_REMOVED lines=44> */
.L_x_11085:
[----:B------:R-:W-:Y:S05]  /*48b0*/  BSYNC B2 ;  /* 0x0000000000027941 */ /* 0x000fea0003800000 */
.L_x_11084:
        /* <DEDUP_REMOVED lines=11> */
.L_x_11080:
[----:B------:R-:W-:Y:S05]  /*4970*/  BSYNC B1 ;  /* 0x0000000000017941 */ /* 0x000fea0003800000 */
.L_x_11079:
        /* <DEDUP_REMOVED lines=18> */
.L_x_11091:
[----:B------:R-:W-:-:S07]  /*4aa0*/  IMAD.MOV.U32 R62, RZ, RZ, R112 ;  /* 0x000000ffff3e7224 */ /* 0x000fce00078e0070 */
.L_x_11092:
[----:B------:R-:W-:Y:S05]  /*4ab0*/  BSYNC B2 ;  /* 0x0000000000027941 */ /* 0x000fea0003800000 */
.L_x_11090:
        /* <DEDUP_REMOVED lines=16> */
.L_x_11096:
[----:B------:R-:W-:Y:S05]  /*4bc0*/  BSYNC B3 ;  /* 0x0000000000037941 */ /* 0x000fea0003800000 */
.L_x_11095:
        /* <DEDUP_REMOVED lines=44> */
.L_x_11094:
[----:B------:R-:W-:Y:S05]  /*4e90*/  BSYNC B2 ;  /* 0x0000000000027941 */ /* 0x000fea0003800000 */
.L_x_11093:
        /* <DEDUP_REMOVED lines=10> */
.L_x_11089:
[----:B------:R-:W-:Y:S05]  /*4f40*/  BSYNC B1 ;  /* 0x0000000000017941 */ /* 0x000fea0003800000 */
.L_x_11088:
        /* <DEDUP_REMOVED lines=18> */
.L_x_11100:
[----:B------:R-:W-:-:S07]  /*5070*/  IMAD.MOV.U32 R55, RZ, RZ, R112 ;  /* 0x000000ffff377224 */ /* 0x000fce00078e0070 */
.L_x_11101:
[----:B------:R-:W-:Y:S05]  /*5080*/  BSYNC B2 ;  /* 0x0000000000027941 */ /* 0x000fea0003800000 */
.L_x_11099:
        /* <DEDUP_REMOVED lines=16> */
.L_x_11105:
[----:B------:R-:W-:Y:S05]  /*5190*/  BSYNC B3 ;  /* 0x0000000000037941 */ /* 0x000fea0003800000 */
.L_x_11104:
        /* <DEDUP_REMOVED lines=44> */
.L_x_11103:
[----:B------:R-:W-:Y:S05]  /*5460*/  BSYNC B2 ;  /* 0x0000000000027941 */ /* 0x000fea0003800000 */
.L_x_11102:
        /* <DEDUP_REMOVED lines=11> */
.L_x_11098:
[----:B------:R-:W-:Y:S05]  /*5520*/  BSYNC B1 ;  /* 0x0000000000017941 */ /* 0x000fea0003800000 */
.L_x_11097:
        /* <DEDUP_REMOVED lines=18> */
.L_x_11109:
[----:B------:R-:W-:-:S07]  /*5650*/  IMAD.MOV.U32 R65, RZ, RZ, R112 ;  /* 0x000000ffff417224 */ /* 0x000fce00078e0070 */
.L_x_11110:
[----:B------:R-:W-:Y:S05]  /*5660*/  BSYNC B2 ;  /* 0x0000000000027941 */ /* 0x000fea0003800000 */
.L_x_11108:
        /* <DEDUP_REMOVED lines=16> */
.L_x_11114:
[----:B------:R-:W-:Y:S05]  /*5770*/  BSYNC B3 ;  /* 0x0000000000037941 */ /* 0x000fea0003800000 */
.L_x_11113:
        /* <DEDUP_REMOVED lines=44> */
.L_x_11112:
[----:B------:R-:W-:Y:S05]  /*5a40*/  BSYNC B2 ;  /* 0x0000000000027941 */ /* 0x000fea0003800000 */
.L_x_11111:
        /* <DEDUP_REMOVED lines=10> */
.L_x_11107:
[----:B------:R-:W-:Y:S05]  /*5af0*/  BSYNC B1 ;  /* 0x0000000000017941 */ /* 0x000fea0003800000 */
.L_x_11106:
        /* <DEDUP_REMOVED lines=18> */
.L_x_11118:
[----:B------:R-:W-:-:S07]  /*5c20*/  IMAD.MOV.U32 R57, RZ, RZ, R112 ;  /* 0x000000ffff397224 */ /* 0x000fce00078e0070 */
.L_x_11119:
[----:B------:R-:W-:Y:S05]  /*5c30*/  BSYNC B2 ;  /* 0x0000000000027941 */ /* 0x000fea0003800000 */
.L_x_11117:
        /* <DEDUP_REMOVED lines=16> */
.L_x_11123:
[----:B------:R-:W-:Y:S05]  /*5d40*/  BSYNC B3 ;  /* 0x0000000000037941 */ /* 0x000fea0003800000 */
.L_x_11122:
        /* <DEDUP_REMOVED lines=44> */
.L_x_11121:
[----:B------:R-:W-:Y:S05]  /*6010*/  BSYNC B2 ;  /* 0x0000000000027941 */ /* 0x000fea0003800000 */
.L_x_11120:
        /* <DEDUP_REMOVED lines=11> */
.L_x_11116:
[----:B------:R-:W-:Y:S05]  /*60d0*/  BSYNC B1 ;  /* 0x0000000000017941 */ /* 0x000fea0003800000 */
.L_x_11115:
        /* <DEDUP_REMOVED lines=18> */
.L_x_11127:
[----:B------:R-:W-:-:S07]  /*6200*/  IMAD.MOV.U32 R65, RZ, RZ, R112 ;  /* 0x000000ffff417224 */ /* 0x000fce00078e0070 */
.L_x_11128:
[----:B------:R-:W-:Y:S05]  /*6210*/  BSYNC B2 ;  /* 0x0000000000027941 */ /* 0x000fea0003800000 */
.L_x_11126:
        /* <DEDUP_REMOVED lines=16> */
.L_x_11132:
[----:B------:R-:W-:Y:S05]  /*6320*/  BSYNC B3 ;  /* 0x0000000000037941 */ /* 0x000fea0003800000 */
.L_x_11131:
        /* <DEDUP_REMOVED lines=44> */
.L_x_11130:
[----:B------:R-:W-:Y:S05]  /*65f0*/  BSYNC B2 ;  /* 0x0000000000027941 */ /* 0x000fea0003800000 */
.L_x_11129:
        /* <DEDUP_REMOVED lines=10> */
.L_x_11125:
[----:B------:R-:W-:Y:S05]  /*66a0*/  BSYNC B1 ;  /* 0x0000000000017941 */ /* 0x000fea0003800000 */
.L_x_11124:
        /* <DEDUP_REMOVED lines=18> */
.L_x_11136:
[----:B------:R-:W-:-:S07]  /*67d0*/  IMAD.MOV.U32 R59, RZ, RZ, R112 ;  /* 0x000000ffff3b7224 */ /* 0x000fce00078e0070 */
.L_x_11137:
[----:B------:R-:W-:Y:S05]  /*67e0*/  BSYNC B2 ;  /* 0x0000000000027941 */ /* 0x000fea0003800000 */
.L_x_11135:
        /* <DEDUP_REMOVED lines=16> */
.L_x_11141:
[----:B------:R-:W-:Y:S05]  /*68f0*/  BSYNC B3 ;  /* 0x0000000000037941 */ /* 0x000fea0003800000 */
.L_x_11140:
        /* <DEDUP_REMOVED lines=44> */
.L_x_11139:
[----:B------:R-:W-:Y:S05]  /*6bc0*/  BSYNC B2 ;  /* 0x0000000000027941 */ /* 0x000fea0003800000 */
.L_x_11138:
        /* <DEDUP_REMOVED lines=11> */
.L_x_11134:
[----:B------:R-:W-:Y:S05]  /*6c80*/  BSYNC B1 ;  /* 0x0000000000017941 */ /* 0x000fea0003800000 */
.L_x_11133:
[----:B------:R-:W-:Y:S01]  /*6c90*/  IMAD.WIDE.U32 R62, R64, 0x20, R94 ;  /* 0x00000020403e7825 */ /* 0x000fe200078e005e */
[----:B------:R-:W0:Y:S01]  /*6ca0*/  @P0 LDC.64 R74, c[0x0][0x230] ;  /* 0x00008c00ff4a0b82 */ /* 0x000e220000000a00 */
[----:B------:R-:W-:Y:S01]  /*6cb0*/  IADD3 R70, R121, 0x40, RZ ;  /* 0x0000004079467810 */ /* 0x000fe20007ffe0ff */
[----:B------:R-:W-:Y:S01]  /*6cc0*/  BSSY B1, `(.L_x_11142) ;  /* 0x000001b000017945 */ /* 0x000fe20003800000 */
[----:B------:R-:W-:Y:S01]  /*6cd0*/  VIADD R73, R117, 0x40 ;  /* 0x0000004075497836 */ /* 0x000fe20000000000 */
[----:B------:R1:W-:Y:S04]  /*6ce0*/  STG.E.128 desc[UR6][R62.64], R52 ;  /* 0x000000343e007986 */ /* 0x0003e8000c101d06 */
[----:B------:R-:W2:Y:S01]  /*6cf0*/  @P3 LDC.64 R60, c[0x0][0x220] ;  /* 0x00008800ff3c3b82 */ /* 0x000ea20000000a00 */
[----:B------:R1:W-:Y:S01]  /*6d00*/  STG.E.128 desc[UR6][R62.64+0x10], R56 ;  /* 0x000010383e007986 */ /* 0x0003e2000c101d06 */
[----:B0-----:R-:W-:Y:S01]  /*6d10*/  @P0 IMAD.WIDE.U32 R74, R70, 0x20, R74 ;  /* 0x00000020464a0825 */ /* 0x001fe200078e004a */
[----:B-1----:R-:W-:Y:S06]  /*6d20*/  @!P3 BRA `(.L_x_11143) ;  /* 0x000000000050b947 */ /* 0x002fec0003800000 */
        /* <DEDUP_REMOVED lines=20> */
.L_x_11143:
[----:B------:R-:W-:Y:S05]  /*6e70*/  BSYNC B1 ;  /* 0x0000000000017941 */ /* 0x000fea0003800000 */
.L_x_11142:
[----:B------:R-:W3:Y:S01]  /*6e80*/  @P0 LDG.E.128 R32, desc[UR6][R74.64] ;  /* 0x000000064a200981 */ /* 0x000ee2000c1e1d00 */
[----:B--2---:R-:W-:-:S03]  /*6e90*/  @P3 IMAD.WIDE.U32 R60, R73, 0x10, R60 ;  /* 0x00000010493c3825 */ /* 0x004fc600078e003c */
[----:B------:R-:W5:Y:S01]  /*6ea0*/  @P0 LDG.E.128 R40, desc[UR6][R74.64+0x10] ;  /* 0x000010064a280981 */ /* 0x000f62000c1e1d00 */
[----:B------:R-:W-:Y:S01]  /*6eb0*/  @!P4 ISETP.NE.U32.AND P1, PT, R92, RZ, PT ;  /* 0x000000ff5c00c20c */ /* 0x000fe20003f25070 */
[----:B------:R-:W-:Y:S01]  /*6ec0*/  BSSY B1, `(.L_x_11144) ;  /* 0x000005c000017945 */ /* 0x000fe20003800000 */
[----:B0-----:R-:W-:Y:S01]  /*6ed0*/  @!P4 IMAD.MOV.U32 R62, RZ, RZ, R71 ;  /* 0x000000ffff3ec224 */ /* 0x001fe200078e0047 */
[----:B------:R3:W5:Y:S01]  /*6ee0*/  @P3 LDG.E.128 R36, desc[UR6][R60.64] ;  /* 0x000000063c243981 */ /* 0x000762000c1e1d00 */
[----:B------:R-:W-:-:S04]  /*6ef0*/  @!P4 ISETP.NE.AND.EX P1, PT, R93, RZ, PT, P1 ;  /* 0x000000ff5d00c20c */ /* 0x000fc80003f25310 */
[----:B---3--:R-:W-:Y:S01]  /*6f00*/  @!P4 FSEL R60, R32, RZ, P1 ;  /* 0x000000ff203cc208 */ /* 0x008fe20000800000 */
        /* <DEDUP_REMOVED lines=13> */
.L_x_11147:
[----:B------:R-:W-:-:S07]  /*6fe0*/  MOV R68, R112 ;  /* 0x0000007000447202 */ /* 0x000fce0000000f00 */
.L_x_11148:
[----:B------:R-:W-:Y:S05]  /*6ff0*/  BSYNC B2 ;  /* 0x0000000000027941 */ /* 0x000fea0003800000 */
.L_x_11146:
        /* <DEDUP_REMOVED lines=16> */
.L_x_11152:
[----:B------:R-:W-:Y:S05]  /*7100*/  BSYNC B3 ;  /* 0x0000000000037941 */ /* 0x000fea0003800000 */
.L_x_11151:
        /* <DEDUP_REMOVED lines=44> */
.L_x_11150:
[----:B------:R-:W-:Y:S05]  /*73d0*/  BSYNC B2 ;  /* 0x0000000000027941 */ /* 0x000fea0003800000 */
.L_x_11149:
        /* <DEDUP_REMOVED lines=10> */
.L_x_11145:
[----:B------:R-:W-:Y:S05]  /*7480*/  BSYNC B1 ;  /* 0x0000000000017941 */ /* 0x000fea0003800000 */
.L_x_11144:
        /* <DEDUP_REMOVED lines=18> */
.L_x_11156:
[----:B------:R-:W-:-:S07]  /*75b0*/  MOV R61, R112 ;  /* 0x00000070003d7202 */ /* 0x000fce0000000f00 */
.L_x_11157:
[----:B------:R-:W-:Y:S05]  /*75c0*/  BSYNC B2 ;  /* 0x0000000000027941 */ /* 0x000fea0003800000 */
.L_x_11155:
        /* <DEDUP_REMOVED lines=16> */
.L_x_11161:
[----:B------:R-:W-:Y:S05]  /*76d0*/  BSYNC B3 ;  /* 0x0000000000037941 */ /* 0x000fea0003800000 */
.L_x_11160:
        /* <DEDUP_REMOVED lines=44> */
.L_x_11159:
[----:B------:R-:W-:Y:S05]  /*79a0*/  BSYNC B2 ;  /* 0x0000000000027941 */ /* 0x000fea0003800000 */
.L_x_11158:
        /* <DEDUP_REMOVED lines=11> */
.L_x_11154:
[----:B------:R-:W-:Y:S05]  /*7a60*/  BSYNC B1 ;  /* 0x0000000000017941 */ /* 0x000fea0003800000 */
.L_x_11153:
        /* <DEDUP_REMOVED lines=18> */
.L_x_11165:
[----:B------:R-:W-:-:S07]  /*7b90*/  MOV R71, R112 ;  /* 0x0000007000477202 */ /* 0x000fce0000000f00 */
.L_x_11166:
[----:B------:R-:W-:Y:S05]  /*7ba0*/  BSYNC B2 ;  /* 0x0000000000027941 */ /* 0x000fea0003800000 */
.L_x_11164:
        /* <DEDUP_REMOVED lines=16> */
.L_x_11170:
[----:B------:R-:W-:Y:S05]  /*7cb0*/  BSYNC B3 ;  /* 0x0000000000037941 */ /* 0x000fea0003800000 */
.L_x_11169:
        /* <DEDUP_REMOVED lines=44> */
.L_x_11168:
[----:B------:R-:W-:Y:S05]  /*7f80*/  BSYNC B2 ;  /* 0x0000000000027941 */ /* 0x000fea0003800000 */
.L_x_11167:
        /* <DEDUP_REMOVED lines=10> */
.L_x_11163:
[----:B------:R-:W-:Y:S05]  /*8030*/  BSYNC B1 ;  /* 0x0000000000017941 */ /* 0x000fea0003800000 */
.L_x_11162:
        /* <DEDUP_REMOVED lines=18> */
.L_x_11174:
[----:B------:R-:W-:-:S07]  /*8160*/  MOV R63, R112 ;  /* 0x00000070003f7202 */ /* 0x000fce0000000f00 */
.L_x_11175:
[----:B------:R-:W-:Y:S05]  /*8170*/  BSYNC B2 ;  /* 0x0000000000027941 */ /* 0x000fea0003800000 */
.L_x_11173:
        /* <DEDUP_REMOVED lines=16> */
.L_x_11179:
[----:B------:R-:W-:Y:S05]  /*8280*/  BSYNC B3 ;  /* 0x0000000000037941 */ /* 0x000fea0003800000 */
.L_x_11178:
        /* <DEDUP_REMOVED lines=44> */
.L_x_11177:
[----:B------:R-:W-:Y:S05]  /*8550*/  BSYNC B2 ;  /* 0x0000000000027941 */ /* 0x000fea0003800000 */
.L_x_11176:
        /* <DEDUP_REMOVED lines=11> */
.L_x_11172:
[----:B------:R-:W-:Y:S05]  /*8610*/  BSYNC B1 ;  /* 0x0000000000017941 */ /* 0x000fea0003800000 */
.L_x_11171:
        /* <DEDUP_REMOVED lines=18> */
.L_x_11183:
[----:B------:R-:W-:-:S07]  /*8740*/  MOV R71, R112 ;  /* 0x0000007000477202 */ /* 0x000fce0000000f00 */
.L_x_11184:
[----:B------:R-:W-:Y:S05]  /*8750*/  BSYNC B2 ;  /* 0x0000000000027941 */ /* 0x000fea0003800000 */
.L_x_11182:
        /* <DEDUP_REMOVED lines=16> */
.L_x_11188:
[----:B------:R-:W-:Y:S05]  /*8860*/  BSYNC B3 ;  /* 0x0000000000037941 */ /* 0x000fea0003800000 */
.L_x_11187:
        /* <DEDUP_REMOVED lines=44> */
.L_x_11186:
[----:B------:R-:W-:Y:S05]  /*8b30*/  BSYNC B2 ;  /* 0x0000000000027941 */ /* 0x000fea0003800000 */
.L_x_11185:
        /* <DEDUP_REMOVED lines=10> */
.L_x_11181:
[----:B------:R-:W-:Y:S05]  /*8be0*/  BSYNC B1 ;  /* 0x0000000000017941 */ /* 0x000fea0003800000 */
.L_x_11180:
        /* <DEDUP_REMOVED lines=18> */
.L_x_11192:
[----:B------:R-:W-:-:S07]  /*8d10*/  MOV R65, R112 ;  /* 0x0000007000417202 */ /* 0x000fce0000000f00 */
.L_x_11193:
[----:B------:R-:W-:Y:S05]  /*8d20*/  BSYNC B2 ;  /* 0x0000000000027941 */ /* 0x000fea0003800000 */
.L_x_11191:
        /* <DEDUP_REMOVED lines=16> */
.L_x_11197:
[----:B------:R-:W-:Y:S05]  /*8e30*/  BSYNC B3 ;  /* 0x0000000000037941 */ /* 0x000fea0003800000 */
.L_x_11196:
        /* <DEDUP_REMOVED lines=44> */
.L_x_11195:
[----:B------:R-:W-:Y:S05]  /*9100*/  BSYNC B2 ;  /* 0x0000000000027941 */ /* 0x000fea0003800000 */
.L_x_11194:
        /* <DEDUP_REMOVED lines=11> */
.L_x_11190:
[----:B------:R-:W-:Y:S05]  /*91c0*/  BSYNC B1 ;  /* 0x0000000000017941 */ /* 0x000fea0003800000 */
.L_x_11189:
        /* <DEDUP_REMOVED lines=18> */
.L_x_11201:
[----:B------:R-:W-:-:S07]  /*92f0*/  MOV R71, R112 ;  /* 0x0000007000477202 */ /* 0x000fce0000000f00 */
.L_x_11202:
[----:B------:R-:W-:Y:S05]  /*9300*/  BSYNC B2 ;  /* 0x0000000000027941 */ /* 0x000fea0003800000 */
.L_x_11200:
        /* <DEDUP_REMOVED lines=16> */
.L_x_11206:
[----:B------:R-:W-:Y:S05]  /*9410*/  BSYNC B3 ;  /* 0x0000000000037941 */ /* 0x000fea0003800000 */
.L_x_11205:
        /* <DEDUP_REMOVED lines=44> */
.L_x_11204:
[----:B------:R-:W-:Y:S05]  /*96e0*/  BSYNC B2 ;  /* 0x0000000000027941 */ /* 0x000fea0003800000 */
.L_x_11203:
        /* <DEDUP_REMOVED lines=10> */
.L_x_11199:
[----:B------:R-:W-:Y:S05]  /*9790*/  BSYNC B1 ;  /* 0x0000000000017941 */ /* 0x000fea0003800000 */
.L_x_11198:
        /* <DEDUP_REMOVED lines=18> */
.L_x_11210:
[----:B------:R-:W-:-:S07]  /*98c0*/  MOV R67, R112 ;  /* 0x0000007000437202 */ /* 0x000fce0000000f00 */
.L_x_11211:
[----:B------:R-:W-:Y:S05]  /*98d0*/  BSYNC B2 ;  /* 0x0000000000027941 */ /* 0x000fea0003800000 */
.L_x_11209:
        /* <DEDUP_REMOVED lines=16> */
.L_x_11215:
[----:B------:R-:W-:Y:S05]  /*99e0*/  BSYNC B3 ;  /* 0x0000000000037941 */ /* 0x000fea0003800000 */
.L_x_11214:
        /* <DEDUP_REMOVED lines=44> */
.L_x_11213:
[----:B------:R-:W-:Y:S05]  /*9cb0*/  BSYNC B2 ;  /* 0x0000000000027941 */ /* 0x000fea0003800000 */
.L_x_11212:
        /* <DEDUP_REMOVED lines=11> */
.L_x_11208:
[----:B------:R-:W-:Y:S05]  /*9d70*/  BSYNC B1 ;  /* 0x0000000000017941 */ /* 0x000fea0003800000 */
.L_x_11207:
[----:B------:R-:W-:Y:S01]  /*9d80*/  IMAD.WIDE.U32 R70, R70, 0x20, R94 ;  /* 0x0000002046467825 */ /* 0x000fe200078e005e */
[----:B------:R-:W-:Y:S04]  /*9d90*/  BSSY B1, `(.L_x_11216) ;  /* 0x0000018000017945 */ /* 0x000fe80003800000 */
[----:B------:R0:W-:Y:S04]  /*9da0*/  STG.E.128 desc[UR6][R70.64], R60 ;  /* 0x0000003c46007986 */ /* 0x0001e8000c101d06 */
[----:B------:R0:W-:Y:S01]  /*9db0*/  STG.E.128 desc[UR6][R70.64+0x10], R64 ;  /* 0x0000104046007986 */ /* 0x0001e2000c101d06 */
[----:B------:R-:W-:Y:S05]  /*9dc0*/  @!P3 BRA `(.L_x_11217) ;  /* 0x000000000050b947 */ /* 0x000fea0003800000 */
[----:B------:R-:W-:Y:S01]  /*9dd0*/  IMAD.U32 R68, R106, 0x10000, RZ ;  /* 0x000100006a447824 */ /* 0x000fe200078e00ff */
[----:B------:R-:W-:Y:S02]  /*9de0*/  LOP3.LUT R74, R103, 0xff, RZ, 0xc0, !PT ;  /* 0x000000ff674a7812 */ /* 0x000fe400078ec0ff */
[----:B0-----:R-:W-:Y:S02]  /*9df0*/  LOP3.LUT R70, R102, 0xff, RZ, 0xc0, !PT ;  /* 0x000000ff66467812 */ /* 0x001fe400078ec0ff */
[----:B------:R-:W-:Y:S01]  /*9e00*/  LOP3.LUT R69, R68, 0xff0000, RZ, 0xc0, !PT ;  /* 0x00ff000044457812 */ /* 0x000fe200078ec0ff */
[----:B------:R-:W-:Y:S01]  /*9e10*/  IMAD.WIDE.U32 R74, R74, 0x1000000, RZ ;  /* 0x010000004a4a7825 */ /* 0x000fe200078e00ff */
[----:B------:R-:W-:-:S03]  /*9e20*/  LOP3.LUT R68, R107, 0xffff, RZ, 0xc0, !PT ;  /* 0x0000ffff6b447812 */ /* 0x000fc600078ec0ff */
[----:B------:R-:W-:Y:S01]  /*9e30*/  IMAD.WIDE.U32 R70, R70, 0x10000, RZ ;  /* 0x0001000046467825 */ /* 0x000fe200078e00ff */
[----:B------:R-:W-:Y:S02]  /*9e40*/  PRMT R68, R69, 0x4210, R68 ;  /* 0x0000421045447816 */ /* 0x000fe40000000044 */
[----:B------:R-:W-:-:S04]  /*9e50*/  PRMT R69, R105, 0x7104, RZ ;  /* 0x0000710469457816 */ /* 0x000fc800000000ff */
[----:B------:R-:W-:Y:S02]  /*9e60*/  LOP3.LUT R69, R68, 0xff00, R69, 0xf8, !PT ;  /* 0x0000ff0044457812 */ /* 0x000fe400078ef845 */
[----:B------:R-:W-:Y:S02]  /*9e70*/  LOP3.LUT R68, R101, 0xff, RZ, 0xc0, !PT ;  /* 0x000000ff65447812 */ /* 0x000fe400078ec0ff */
[----:B------:R-:W-:-:S03]  /*9e80*/  LOP3.LUT R123, R69, 0xff, R104, 0xf8, !PT ;  /* 0x000000ff457b7812 */ /* 0x000fc600078ef868 */
[----:B------:R-:W-:Y:S01]  /*9e90*/  IMAD.WIDE.U32 R68, R68, 0x100, RZ ;  /* 0x0000010044447825 */ /* 0x000fe200078e00ff */
[----:B------:R-:W-:Y:S02]  /*9ea0*/  LOP3.LUT R123, R71, R123, R75, 0xfe, !PT ;  /* 0x0000007b477b7212 */ /* 0x000fe400078efe4b */
[----:B------:R-:W-:Y:S02]  /*9eb0*/  LOP3.LUT R75, R68, R74, R70, 0xfe, !PT ;  /* 0x0000004a444b7212 */ /* 0x000fe400078efe46 */
[----:B------:R-:W0:Y:S01]  /*9ec0*/  LDC.64 R70, c[0x0][0x240] ;  /* 0x00009000ff467b82 */ /* 0x000e220000000a00 */
[----:B------:R-:W-:Y:S02]  /*9ed0*/  LOP3.LUT R69, R123, R69, RZ, 0xfc, !PT ;  /* 0x000000457b457212 */ /* 0x000fe400078efcff */
[----:B------:R-:W-:Y:S01]  /*9ee0*/  LOP3.LUT R68, R75, 0xff, R100, 0xf8, !PT ;  /* 0x000000ff4b447812 */ /* 0x000fe200078ef864 */
[----:B0-----:R-:W-:-:S05]  /*9ef0*/  IMAD.WIDE.U32 R70, R73, 0x8, R70 ;  /* 0x0000000849467825 */ /* 0x001fca00078e0046 */
[----:B------:R1:W-:Y:S02]  /*9f00*/  STG.E.64 desc[UR6][R70.64], R68 ;  /* 0x0000004446007986 */ /* 0x0003e4000c101b06 */
.L_x_11217:
[----:B------:R-:W-:Y:S05]  /*9f10*/  BSYNC B1 ;  /* 0x0000000000017941 */ /* 0x000fea0003800000 */
.L_x_11216:
[----:B01----:R-:W0:Y:S01]  /*9f20*/  @P0 LDC.64 R70, c[0x0][0x230] ;  /* 0x00008c00ff460b82 */ /* 0x003e220000000a00 */
[----:B------:R-:W-:Y:S01]  /*9f30*/  IADD3 R121, R121, 0x60, RZ ;  /* 0x0000006079797810 */ /* 0x000fe20007ffe0ff */
[----:B------:R-:W-:-:S06]  /*9f40*/  VIADD R117, R117, 0x60 ;  /* 0x0000006075757836 */ /* 0x000fcc0000000000 */
[----:B------:R-:W1:Y:S01]  /*9f50*/  @P3 LDC.64 R68, c[0x0][0x220] ;  /* 0x00008800ff443b82 */ /* 0x000e620000000a00 */
[----:B0-----:R-:W-:-:S05]  /*9f60*/  @P0 IMAD.WIDE.U32 R70, R121, 0x20, R70 ;  /* 0x0000002079460825 */ /* 0x001fca00078e0046 */
[----:B------:R-:W2:Y:S01]  /*9f70*/  @P0 LDG.E.128 R32, desc[UR6][R70.64] ;  /* 0x0000000646200981 */ /* 0x000ea2000c1e1d00 */
[----:B------:R-:W-:Y:S01]  /*9f80*/  @!P4 ISETP.NE.U32.AND P1, PT, R92, RZ, PT ;  /* 0x000000ff5c00c20c */ /* 0x000fe20003f25070 */
[----:B-1----:R-:W-:Y:S02]  /*9f90*/  @P3 IMAD.WIDE.U32 R68, R117, 0x10, R68 ;  /* 0x0000001075443825 */ /* 0x002fe400078e0044 */
[----:B------:R-:W5:Y:S01]  /*9fa0*/  @P0 LDG.E.128 R40, desc[UR6][R70.64+0x10] ;  /* 0x0000100646280981 */ /* 0x000f62000c1e1d00 */
[----:B------:R-:W-:Y:S01]  /*9fb0*/  @!P4 ISETP.NE.AND.EX P1, PT, R93, RZ, PT, P1 ;  /* 0x000000ff5d00c20c */ /* 0x000fe20003f25310 */
[----:B------:R-:W-:Y:S01]  /*9fc0*/  BSSY B1, `(.L_x_11218) ;  /* 0x000005b000017945 */ /* 0x000fe20003800000 */
[----:B------:R-:W-:Y:S01]  /*9fd0*/  @!P4 MOV R73, R72 ;  /* 0x000000480049c202 */ /* 0x000fe20000000f00 */
[----:B------:R2:W5:Y:S02]  /*9fe0*/  @P3 LDG.E.128 R36, desc[UR6][R68.64] ;  /* 0x0000000644243981 */ /* 0x000564000c1e1d00 */
[----:B--2---:R-:W-:Y:S01]  /*9ff0*/  @!P4 FSEL R68, R32, RZ, P1 ;  /* 0x000000ff2044c208 */ /* 0x004fe20000800000 */
[----:B------:R-:W-:Y:S07]  /*a000*/  @!P4 BRA `(.L_x_11219) ;  /* 0x000000040058c947 */ /* 0x000fee0003800000 */
        /* <DEDUP_REMOVED lines=12> */
.L_x_11221:
[----:B------:R-:W-:-:S07]  /*a0d0*/  IMAD.MOV.U32 R74, RZ, RZ, R112 ;  /* 0x000000ffff4a7224 */ /* 0x000fce00078e0070 */
.L_x_11222:
[----:B------:R-:W-:Y:S05]  /*a0e0*/  BSYNC B2 ;  /* 0x0000000000027941 */ /* 0x000fea0003800000 */
.L_x_11220:
        /* <DEDUP_REMOVED lines=16> */
.L_x_11226:
[----:B------:R-:W-:Y:S05]  /*a1f0*/  BSYNC B3 ;  /* 0x0000000000037941 */ /* 0x000fea0003800000 */
.L_x_11225:
        /* <DEDUP_REMOVED lines=44> */
.L_x_11224:
[----:B------:R-:W-:Y:S05]  /*a4c0*/  BSYNC B2 ;  /* 0x0000000000027941 */ /* 0x000fea0003800000 */
.L_x_11223:
        /* <DEDUP_REMOVED lines=10> */
.L_x_11219:
[----:B------:R-:W-:Y:S05]  /*a570*/  BSYNC B1 ;  /* 0x0000000000017941 */ /* 0x000fea0003800000 */
.L_x_11218:
        /* <DEDUP_REMOVED lines=18> */
.L_x_11230:
[----:B------:R-:W-:-:S07]  /*a6a0*/  IMAD.MOV.U32 R69, RZ, RZ, R112 ;  /* 0x000000ffff457224 */ /* 0x000fce00078e0070 */
.L_x_11231:
[----:B------:R-:W-:Y:S05]  /*a6b0*/  BSYNC B2 ;  /* 0x0000000000027941 */ /* 0x000fea0003800000 */
.L_x_11229:
        /* <DEDUP_REMOVED lines=16> */
.L_x_11235:
[----:B------:R-:W-:Y:S05]  /*a7c0*/  BSYNC B3 ;  /* 0x0000000000037941 */ /* 0x000fea0003800000 */
.L_x_11234:
        /* <DEDUP_REMOVED lines=44> */
.L_x_11233:
[----:B------:R-:W-:Y:S05]  /*aa90*/  BSYNC B2 ;  /* 0x0000000000027941 */ /* 0x000fea0003800000 */
.L_x_11232:
        /* <DEDUP_REMOVED lines=11> */
.L_x_11228:
[----:B------:R-:W-:Y:S05]  /*ab50*/  BSYNC B1 ;  /* 0x0000000000017941 */ /* 0x000fea0003800000 */
.L_x_11227:
        /* <DEDUP_REMOVED lines=18> */
.L_x_11239:
[----:B------:R-:W-:-:S07]  /*ac80*/  IMAD.MOV.U32 R74, RZ, RZ, R112 ;  /* 0x000000ffff4a7224 */ /* 0x000fce00078e0070 */
.L_x_11240:
[----:B------:R-:W-:Y:S05]  /*ac90*/  BSYNC B2 ;  /* 0x0000000000027941 */ /* 0x000fea0003800000 */
.L_x_11238:
        /* <DEDUP_REMOVED lines=16> */
.L_x_11244:
[----:B------:R-:W-:Y:S05]  /*ada0*/  BSYNC B3 ;  /* 0x0000000000037941 */ /* 0x000fea0003800000 */
.L_x_11243:
        /* <DEDUP_REMOVED lines=44> */
.L_x_11242:
[----:B------:R-:W-:Y:S05]  /*b070*/  BSYNC B2 ;  /* 0x0000000000027941 */ /* 0x000fea0003800000 */
.L_x_11241:
[----:B------:R-:W-:Y:S01]  /*b080*/  HFMA2.MMA R71, -RZ, RZ, 0.1171875, 0 ;  /* 0x2f800000ff477435 */ /* 0x000fe200000001ff */
[----:B------:R-:W-:-:S09]  /*b090*/  I2FP.F32.U32 R70, R74 ;  /* 0x0000004a00467245 */ /* 0x000fd20000201000 */
[----:B------:R-:W-:Y:S01]  /*b0a0*/  FFMA.FTZ R70, R70, R71, 1.1641532182693481445e-10 ;  /* 0x2f00000046467423 */ /* 0x000fe20000010047 */
[----:B-----5:R-:W-:-:S04]  /*b0b0*/  IMAD.U32 R71, R37, 0x10000, RZ ;  /* 0x0001000025477824 */ /* 0x020fc800078e00ff */
[----:B------:R-:W-:Y:S01]  /*b0c0*/  FMUL.FTZ R71, R71, UR11 ;  /* 0x0000000b47477c20 */ /* 0x000fe20008410000 */
[----:B------:R-:W-:-:S03]  /*b0d0*/  FSETP.GTU.FTZ.AND P1, PT, R70, UR9, PT ;  /* 0x0000000946007c0b */ /* 0x000fc6000bf3c000 */
[----:B------:R-:W-:Y:S01]  /*b0e0*/  FMUL.FTZ R71, R71, UR10 ;  /* 0x0000000a47477c20 */ /* 0x000fe20008410000 */
[----:B------:R-:W-:-:S04]  /*b0f0*/  SEL R102, RZ, 0x1, P1 ;  /* 0x00000001ff667807 */ /* 0x000fc80000800000 */
[----:B------:R-:W-:-:S05]  /*b100*/  FSEL R70, R71, RZ, !P1 ;  /* 0x000000ff47467208 */ /* 0x000fca0004800000 */
[----:B------:R-:W-:-:S07]  /*b110*/  @P0 FADD.FTZ R70, R34, R70 ;  /* 0x0000004622460221 */ /* 0x000fce0000010000 */
.L_x_11237:
[----:B------:R-:W-:Y:S05]  /*b120*/  BSYNC B1 ;  /* 0x0000000000017941 */ /* 0x000fea0003800000 */
.L_x_11236:
        /* <DEDUP_REMOVED lines=18> */
.L_x_11248:
[----:B------:R-:W-:-:S07]  /*b250*/  IMAD.MOV.U32 R71, RZ, RZ, R112 ;  /* 0x000000ffff477224 */ /* 0x000fce00078e0070 */
.L_x_11249:
[----:B------:R-:W-:Y:S05]  /*b260*/  BSYNC B2 ;  /* 0x0000000000027941 */ /* 0x000fea0003800000 */
.L_x_11247:
        /* <DEDUP_REMOVED lines=16> */
.L_x_11253:
[----:B------:R-:W-:Y:S05]  /*b370*/  BSYNC B3 ;  /* 0x0000000000037941 */ /* 0x000fea0003800000 */
.L_x_11252:
        /* <DEDUP_REMOVED lines=44> */
.L_x_11251:
[----:B------:R-:W-:Y:S05]  /*b640*/  BSYNC B2 ;  /* 0x0000000000027941 */ /* 0x000fea0003800000 */
.L_x_11250:
        /* <DEDUP_REMOVED lines=11> */
.L_x_11246:
[----:B------:R-:W-:Y:S05]  /*b700*/  BSYNC B1 ;  /* 0x0000000000017941 */ /* 0x000fea0003800000 */
.L_x_11245:
        /* <DEDUP_REMOVED lines=18> */
.L_x_11257:
[----:B------:R-:W-:-:S07]  /*b830*/  IMAD.MOV.U32 R104, RZ, RZ, R112 ;  /* 0x000000ffff687224 */ /* 0x000fce00078e0070 */
.L_x_11258:
[----:B------:R-:W-:Y:S05]  /*b840*/  BSYNC B2 ;  /* 0x0000000000027941 */ /* 0x000fea0003800000 */
.L_x_11256:
        /* <DEDUP_REMOVED lines=16> */
.L_x_11262:
[----:B------:R-:W-:Y:S05]  /*b950*/  BSYNC B3 ;  /* 0x0000000000037941 */ /* 0x000fea0003800000 */
.L_x_11261:
        /* <DEDUP_REMOVED lines=44> */
.L_x_11260:
[----:B------:R-:W-:Y:S05]  /*bc20*/  BSYNC B2 ;  /* 0x0000000000027941 */ /* 0x000fea0003800000 */
.L_x_11259:
[----:B------:R-:W-:Y:S01]  /*bc30*/  HFMA2.MMA R73, -RZ, RZ, 0.1171875, 0 ;  /* 0x2f800000ff497435 */ /* 0x000fe200000001ff */
[----:B------:R-:W-:-:S09]  /*bc40*/  I2FP.F32.U32 R72, R104 ;  /* 0x0000006800487245 */ /* 0x000fd20000201000 */
[----:B------:R-:W-:Y:S01]  /*bc50*/  FFMA.FTZ R72, R72, R73, 1.1641532182693481445e-10 ;  /* 0x2f00000048487423 */ /* 0x000fe20000010049 */
[----:B------:R-:W-:-:S04]  /*bc60*/  IMAD.U32 R73, R38, 0x10000, RZ ;  /* 0x0001000026497824 */ /* 0x000fc800078e00ff */
[----:B------:R-:W-:Y:S01]  /*bc70*/  FMUL.FTZ R73, R73, UR11 ;  /* 0x0000000b49497c20 */ /* 0x000fe20008410000 */
[----:B------:R-:W-:-:S03]  /*bc80*/  FSETP.GTU.FTZ.AND P1, PT, R72, UR9, PT ;  /* 0x0000000948007c0b */ /* 0x000fc6000bf3c000 */
[----:B------:R-:W-:Y:S01]  /*bc90*/  FMUL.FTZ R73, R73, UR10 ;  /* 0x0000000a49497c20 */ /* 0x000fe20008410000 */
[----:B------:R-:W-:-:S04]  /*bca0*/  SEL R104, RZ, 0x1, P1 ;  /* 0x00000001ff687807 */ /* 0x000fc80000800000 */
[----:B------:R-:W-:-:S05]  /*bcb0*/  FSEL R72, R73, RZ, !P1 ;  /* 0x000000ff49487208 */ /* 0x000fca0004800000 */
[----:B------:R-:W-:-:S07]  /*bcc0*/  @P0 FADD.FTZ R72, R40, R72 ;  /* 0x0000004828480221 */ /* 0x000fce0000010000 */
.L_x_11255:
[----:B------:R-:W-:Y:S05]  /*bcd0*/  BSYNC B1 ;  /* 0x0000000000017941 */ /* 0x000fea0003800000 */
.L_x_11254:
        /* <DEDUP_REMOVED lines=18> */
.L_x_11266:
[----:B------:R-:W-:-:S07]  /*be00*/  IMAD.MOV.U32 R73, RZ, RZ, R112 ;  /* 0x000000ffff497224 */ /* 0x000fce00078e0070 */
.L_x_11267:
[----:B------:R-:W-:Y:S05]  /*be10*/  BSYNC B2 ;  /* 0x0000000000027941 */ /* 0x000fea0003800000 */
.L_x_11265:
        /* <DEDUP_REMOVED lines=16> */
.L_x_11271:
[----:B------:R-:W-:Y:S05]  /*bf20*/  BSYNC B3 ;  /* 0x0000000000037941 */ /* 0x000fea0003800000 */
.L_x_11270:
        /* <DEDUP_REMOVED lines=44> */
.L_x_11269:
[----:B------:R-:W-:Y:S05]  /*c1f0*/  BSYNC B2 ;  /* 0x0000000000027941 */ /* 0x000fea0003800000 */
.L_x_11268:
        /* <DEDUP_REMOVED lines=11> */
.L_x_11264:
[----:B------:R-:W-:Y:S05]  /*c2b0*/  BSYNC B1 ;  /* 0x0000000000017941 */ /* 0x000fea0003800000 */
.L_x_11263:
        /* <DEDUP_REMOVED lines=18> */
.L_x_11275:
[----:B------:R-:W-:-:S07]  /*c3e0*/  IMAD.MOV.U32 R106, RZ, RZ, R112 ;  /* 0x000000ffff6a7224 */ /* 0x000fce00078e0070 */
.L_x_11276:
[----:B------:R-:W-:Y:S05]  /*c3f0*/  BSYNC B2 ;  /* 0x0000000000027941 */ /* 0x000fea0003800000 */
.L_x_11274:
        /* <DEDUP_REMOVED lines=16> */
.L_x_11280:
[----:B------:R-:W-:Y:S05]  /*c500*/  BSYNC B3 ;  /* 0x0000000000037941 */ /* 0x000fea0003800000 */
.L_x_11279:
        /* <DEDUP_REMOVED lines=40> */
[----:B------:R-:W-:-:S04]  /*c790*/  IMAD.WIDE.U32 R110, R111, -0x326172a9, RZ ;  /* 0xcd9e8d576f6e7825 */ /* 0x000fc800078e00ff */
[----:B------:R-:W-:Y:S01]  /*c7a0*/  IMAD.MOV.U32 R112, RZ, RZ, R110 ;  /* 0x000000ffff707224 */ /* 0x000fe200078e006e */
[----:B------:R-:W-:Y:S02]  /*c7b0*/  LOP3.LUT R108, R111, UR28, R108, 0x96, !PT ;  /* 0x0000001c6f6c7c12 */ /* 0x000fe4000f8e966c */
[----:B------:R-:W-:-:S07]  /*c7c0*/  MOV R111, R74 ;  /* 0x0000004a006f7202 */ /* 0x000fce0000000f00 */
.L_x_11278:
[----:B------:R-:W-:Y:S05]  /*c7d0*/  BSYNC B2 ;  /* 0x0000000000027941 */ /* 0x000fea0003800000 */
.L_x_11277:
        /* <DEDUP_REMOVED lines=10> */
.L_x_11273:
[----:B------:R-:W-:Y:S05]  /*c880*/  BSYNC B1 ;  /* 0x0000000000017941 */ /* 0x000fea0003800000 */
.L_x_11272:
        /* <DEDUP_REMOVED lines=18> */
.L_x_11284:
[----:B------:R-:W-:-:S07]  /*c9b0*/  IMAD.MOV.U32 R75, RZ, RZ, R112 ;  /* 0x000000ffff4b7224 */ /* 0x000fce00078e0070 */
.L_x_11285:
[----:B------:R-:W-:Y:S05]  /*c9c0*/  BSYNC B2 ;  /* 0x0000000000027941 */ /* 0x000fea0003800000 */
.L_x_11283:
        /* <DEDUP_REMOVED lines=16> */
.L_x_11289:
[----:B------:R-:W-:Y:S05]  /*cad0*/  BSYNC B3 ;  /* 0x0000000000037941 */ /* 0x000fea0003800000 */
.L_x_11288:
        /* <DEDUP_REMOVED lines=44> */
.L_x_11287:
[----:B------:R-:W-:Y:S05]  /*cda0*/  BSYNC B2 ;  /* 0x0000000000027941 */ /* 0x000fea0003800000 */
.L_x_11286:
        /* <DEDUP_REMOVED lines=11> */
.L_x_11282:
[----:B------:R-:W-:Y:S05]  /*ce60*/  BSYNC B1 ;  /* 0x0000000000017941 */ /* 0x000fea0003800000 */
.L_x_11281:
[----:B------:R-:W-:Y:S01]  /*ce70*/  IMAD.WIDE.U32 R94, R121, 0x20, R94 ;  /* 0x00000020795e7825 */ /* 0x000fe200078e005e */
[----:B------:R-:W-:Y:S04]  /*ce80*/  BSSY B1, `(.L_x_11290) ;  /* 0x0000018000017945 */ /* 0x000fe80003800000 */
[----:B------:R0:W-:Y:S04]  /*ce90*/  STG.E.128 desc[UR6][R94.64], R68 ;  /* 0x000000445e007986 */ /* 0x0001e8000c101d06 */
[----:B------:R0:W-:Y:S01]  /*cea0*/  STG.E.128 desc[UR6][R94.64+0x10], R72 ;  /* 0x000010485e007986 */ /* 0x0001e2000c101d06 */
[----:B------:R-:W-:Y:S05]  /*ceb0*/  @!P3 BRA `(.L_x_11291) ;  /* 0x000000000050b947 */ /* 0x000fea0003800000 */
[----:B------:R-:W-:Y:S02]  /*cec0*/  SHF.L.U32 R92, R106, 0x10, RZ ;  /* 0x000000106a5c7819 */ /* 0x000fe400000006ff */
[----:B------:R-:W-:Y:S02]  /*ced0*/  LOP3.LUT R122, R103, 0xff, RZ, 0xc0, !PT ;  /* 0x000000ff677a7812 */ /* 0x000fe400078ec0ff */
[----:B------:R-:W-:Y:S02]  /*cee0*/  LOP3.LUT R93, R92, 0xff0000, RZ, 0xc0, !PT ;  /* 0x00ff00005c5d7812 */ /* 0x000fe400078ec0ff */
[----:B------:R-:W-:Y:S01]  /*cef0*/  LOP3.LUT R92, R107, 0xffff, RZ, 0xc0, !PT ;  /* 0x0000ffff6b5c7812 */ /* 0x000fe200078ec0ff */
[----:B------:R-:W-:Y:S01]  /*cf00*/  IMAD.WIDE.U32 R122, R122, 0x1000000, RZ ;  /* 0x010000007a7a7825 */ /* 0x000fe200078e00ff */
[----:B0-----:R-:W-:Y:S02]  /*cf10*/  LOP3.LUT R94, R102, 0xff, RZ, 0xc0, !PT ;  /* 0x000000ff665e7812 */ /* 0x001fe400078ec0ff */
[----:B------:R-:W-:-:S02]  /*cf20*/  PRMT R92, R93, 0x4210, R92 ;  /* 0x000042105d5c7816 */ /* 0x000fc4000000005c */
[----:B------:R-:W-:Y:S01]  /*cf30*/  PRMT R93, R105, 0x7104, RZ ;  /* 0x00007104695d7816 */ /* 0x000fe200000000ff */
[----:B------:R-:W-:-:S03]  /*cf40*/  IMAD.WIDE.U32 R94, R94, 0x10000, RZ ;  /* 0x000100005e5e7825 */ /* 0x000fc600078e00ff */
        /* <DEDUP_REMOVED lines=11> */
.L_x_11291:
[----:B------:R-:W-:Y:S05]  /*d000*/  BSYNC B1 ;  /* 0x0000000000017941 */ /* 0x000fea0003800000 */
.L_x_11290:
[----:B-1----:R-:W-:Y:S01]  /*d010*/  FADD.FTZ R92, RZ, R44 ;  /* 0x0000002cff5c7221 */ /* 0x002fe20000010000 */
        /* <DEDUP_REMOVED lines=34> */
[----:B------:R-:W1:Y:S01]  /*d240*/  SHFL.BFLY PT, R92, R121, 0x1, 0x1f ;  /* 0x0c201f00795c7f89 */ /* 0x000e6200000e0000 */
[----:B------:R-:W2:Y:S01]  /*d250*/  LDC R93, c[0x0][0x290] ;  /* 0x0000a400ff5d7b82 */ /* 0x000ea20000000800 */
[----:B-1----:R-:W-:-:S05]  /*d260*/  FADD.FTZ R122, R121, R92 ;  /* 0x0000005c797a7221 */ /* 0x002fca0000010000 */
[----:B------:R-:W1:Y:S02]  /*d270*/  SHFL.BFLY PT, R92, R122, 0x2, 0x1f ;  /* 0x0c401f007a5c7f89 */ /* 0x000e6400000e0000 */
[----:B-1----:R-:W-:-:S05]  /*d280*/  FADD.FTZ R123, R122, R92 ;  /* 0x0000005c7a7b7221 */ /* 0x002fca0000010000 */
[----:B------:R-:W1:Y:S02]  /*d290*/  SHFL.BFLY PT, R92, R123, 0x4, 0x1f ;  /* 0x0c801f007b5c7f89 */ /* 0x000e6400000e0000 */
[----:B-1----:R-:W-:-:S05]  /*d2a0*/  FADD.FTZ R124, R123, R92 ;  /* 0x0000005c7b7c7221 */ /* 0x002fca0000010000 */
[----:B------:R-:W1:Y:S02]  /*d2b0*/  SHFL.BFLY PT, R92, R124, 0x8, 0x1f ;  /* 0x0d001f007c5c7f89 */ /* 0x000e6400000e0000 */
[----:B-1----:R-:W-:-:S05]  /*d2c0*/  FADD.FTZ R125, R124, R92 ;  /* 0x0000005c7c7d7221 */ /* 0x002fca0000010000 */
[----:B------:R-:W1:Y:S02]  /*d2d0*/  SHFL.BFLY PT, R92, R125, 0x10, 0x1f ;  /* 0x0e001f007d5c7f89 */ /* 0x000e6400000e0000 */
[----:B-1----:R-:W-:-:S04]  /*d2e0*/  FADD.FTZ R92, R125, R92 ;  /* 0x0000005c7d5c7221 */ /* 0x002fc80000010000 */
[----:B--2---:R-:W-:-:S04]  /*d2f0*/  FMUL.FTZ R121, R92, R93 ;  /* 0x0000005d5c797220 */ /* 0x004fc80000410000 */
[C---:B------:R-:W-:Y:S01]  /*d300*/  FADD.FTZ R92, -R121.reuse, R44 ;  /* 0x0000002c795c7221 */ /* 0x040fe20000010100 */
[----:B0-----:R-:W-:-:S03]  /*d310*/  FADD.FTZ R95, -R121, R45 ;  /* 0x0000002d795f7221 */ /* 0x001fc60000010100 */
        /* <DEDUP_REMOVED lines=71> */
.L_x_11307:
[----:B-1----:R-:W-:Y:S01]  /*d790*/  FADD.FTZ R92, R125, R92 ;  /* 0x0000005c7d5c7221 */ /* 0x002fe20000010000 */
[----:B------:R-:W1:Y:S01]  /*d7a0*/  @!P0 LDC.64 R94, c[0x0][0x258] ;  /* 0x00009600ff5e8b82 */ /* 0x000e620000000a00 */
[----:B------:R-:W-:Y:S02]  /*d7b0*/  BSSY B1, `(.L_x_11293) ;  /* 0x00000c2000017945 */ /* 0x000fe40003800000 */
[----:B------:R-:W-:Y:S01]  /*d7c0*/  FFMA.FTZ R93, R92, R93, UR8 ;  /* 0x000000085c5d7e23 */ /* 0x000fe2000801005d */
[----:B------:R-:W-:-:S05]  /*d7d0*/  FMUL.FTZ R92, R121, R121 ;  /* 0x00000079795c7220 */ /* 0x000fca0000410000 */
[----:B------:R-:W-:-:S05]  /*d7e0*/  FSEL R92, R92, RZ, P2 ;  /* 0x000000ff5c5c7208 */ /* 0x000fca0001000000 */
[----:B------:R-:W-:Y:S02]  /*d7f0*/  FADD.FTZ R117, R93, R92 ;  /* 0x0000005c5d757221 */ /* 0x000fe40000010000 */
[----:B------:R-:W2:Y:S04]  /*d800*/  @!P0 LDC.64 R92, c[0x0][0x250] ;  /* 0x00009400ff5c8b82 */ /* 0x000ea80000000a00 */
        /* <DEDUP_REMOVED lines=10> */
[----:B------:R-:W-:-:S04]  /*d8b0*/  VIADD R79, R119, 0xffffffff ;  /* 0xffffffff774f7836 */ /* 0x000fc80000000000 */
        /* <DEDUP_REMOVED lines=33> */
[----:B------:R-:W-:-:S02]  /*dad0*/  IMAD R79, R79, R118, RZ ;  /* 0x000000764f4f7224 */ /* 0x000fc400078e02ff */
[C---:B------:R-:W-:Y:S01]  /*dae0*/  FMUL.FTZ R51, R117.reuse, R51 ;  /* 0x0000003375337220 */ /* 0x040fe20000410000 */
[C---:B------:R-:W-:Y:S01]  /*daf0*/  FMUL.FTZ R118, R117.reuse, R75 ;  /* 0x0000004b75767220 */ /* 0x040fe20000410000 */
[----:B------:R-:W-:Y:S01]  /*db00*/  SHF.L.U32 R92, R92, 0x10, RZ ;  /* 0x000000105c5c7819 */ /* 0x000fe200000006ff */
[C---:B------:R-:W-:Y:S01]  /*db10*/  FMUL.FTZ R49, R117.reuse, R49 ;  /* 0x0000003175317220 */ /* 0x040fe20000410000 */
[----:B------:R-:W-:Y:S01]  /*db20*/  PRMT R75, R30, 0x7632, R75 ;  /* 0x000076321e4b7816 */ /* 0x000fe2000000004b */
[C---:B------:R-:W-:Y:S01]  /*db30*/  FMUL.FTZ R47, R117.reuse, R47 ;  /* 0x0000002f752f7220 */ /* 0x040fe20000410000 */
[----:B------:R-:W-:Y:S01]  /*db40*/  FMUL.FTZ R45, R117, R45 ;  /* 0x0000002d752d7220 */ /* 0x000fe20000410000 */
[----:B------:R-:W-:Y:S01]  /*db50*/  FFMA.FTZ R51, R51, R92, R83 ;  /* 0x0000005c33337223 */ /* 0x000fe20000010053 */
[----:B------:R-:W-:Y:S01]  /*db60*/  FMUL.FTZ R59, R117, R59 ;  /* 0x0000003b753b7220 */ /* 0x000fe20000410000 */
[----:B------:R-:W-:Y:S01]  /*db70*/  IMAD.U32 R92, R75, 0x10000, RZ ;  /* 0x000100004b5c7824 */ /* 0x000fe200078e00ff */
[----:B------:R-:W-:Y:S01]  /*db80*/  PRMT R75, R29, 0x7632, R75 ;  /* 0x000076321d4b7816 */ /* 0x000fe2000000004b */
[C---:B------:R-:W-:Y:S01]  /*db90*/  FMUL.FTZ R53, R117.reuse, R53 ;  /* 0x0000003575357220 */ /* 0x040fe20000410000 */
[----:B------:R-:W-:Y:S01]  /*dba0*/  FMUL.FTZ R55, R117, R55 ;  /* 0x0000003775377220 */ /* 0x000fe20000410000 */
[----:B------:R-:W-:Y:S01]  /*dbb0*/  FFMA.FTZ R49, R49, R92, R82 ;  /* 0x0000005c31317223 */ /* 0x000fe20000010052 */
[----:B------:R-:W-:Y:S01]  /*dbc0*/  SHF.L.U32 R92, R75, 0x10, RZ ;  /* 0x000000104b5c7819 */ /* 0x000fe200000006ff */
[C---:B------:R-:W-:Y:S01]  /*dbd0*/  FMUL.FTZ R67, R117.reuse, R67 ;  /* 0x0000004375437220 */ /* 0x040fe20000410000 */
[----:B------:R-:W-:Y:S01]  /*dbe0*/  PRMT R75, R28, 0x7632, R75 ;  /* 0x000076321c4b7816 */ /* 0x000fe2000000004b */
[C---:B------:R-:W-:Y:S01]  /*dbf0*/  FMUL.FTZ R61, R117.reuse, R61 ;  /* 0x0000003d753d7220 */ /* 0x040fe20000410000 */
[----:B------:R-:W-:Y:S01]  /*dc00*/  FMUL.FTZ R65, R117, R65 ;  /* 0x0000004175417220 */ /* 0x000fe20000410000 */
[----:B------:R-:W-:Y:S01]  /*dc10*/  FFMA.FTZ R93, R47, R92, R81 ;  /* 0x0000005c2f5d7223 */ /* 0x000fe20000010051 */
[----:B------:R-:W-:Y:S01]  /*dc20*/  PRMT R47, R27, 0x7632, R47 ;  /* 0x000076321b2f7816 */ /* 0x000fe2000000002f */
[----:B------:R-:W-:-:S02]  /*dc30*/  IMAD.U32 R75, R75, 0x10000, RZ ;  /* 0x000100004b4b7824 */ /* 0x000fc400078e00ff */
[C---:B------:R-:W-:Y:S01]  /*dc40*/  FMUL.FTZ R57, R117.reuse, R57 ;  /* 0x0000003975397220 */ /* 0x040fe20000410000 */
[----:B------:R-:W-:Y:S01]  /*dc50*/  FMUL.FTZ R71, R117, R71 ;  /* 0x0000004775477220 */ /* 0x000fe20000410000 */
[----:B------:R-:W-:Y:S01]  /*dc60*/  SHF.L.U32 R92, R47, 0x10, RZ ;  /* 0x000000102f5c7819 */ /* 0x000fe200000006ff */
[----:B------:R-:W-:Y:S01]  /*dc70*/  FFMA.FTZ R94, R45, R75, R80 ;  /* 0x0000004b2d5e7223 */ /* 0x000fe20000010050 */
[----:B------:R-:W-:Y:S01]  /*dc80*/  PRMT R45, R26, 0x7632, R45 ;  /* 0x000076321a2d7816 */ /* 0x000fe2000000002d */
[----:B------:R-:W-:Y:S01]  /*dc90*/  FMUL.FTZ R63, R117, R63 ;  /* 0x0000003f753f7220 */ /* 0x000fe20000410000 */
[----:B------:R-:W-:Y:S01]  /*dca0*/  PRMT R47, R23, 0x7632, R47 ;  /* 0x00007632172f7816 */ /* 0x000fe2000000002f */
        /* <DEDUP_REMOVED lines=13> */
[----:B------:R-:W-:Y:S01]  /*dd80*/  SHF.L.U32 R120, R47, 0x10, RZ ;  /* 0x000000102f787819 */ /* 0x000fe200000006ff */
[----:B------:R-:W-:-:S02]  /*dd90*/  IMAD.U32 R45, R45, 0x10000, RZ ;  /* 0x000100002d2d7824 */ /* 0x000fc400078e00ff */
[C---:B------:R-:W-:Y:S01]  /*dda0*/  FMUL.FTZ R56, R117.reuse, R56 ;  /* 0x0000003875387220 */ /* 0x040fe20000410000 */
[C---:B------:R-:W-:Y:S01]  /*ddb0*/  FMUL.FTZ R54, R117.reuse, R54 ;  /* 0x0000003675367220 */ /* 0x040fe20000410000 */
[----:B------:R-:W-:Y:S01]  /*ddc0*/  FMUL.FTZ R52, R117, R52 ;  /* 0x0000003475347220 */ /* 0x000fe20000410000 */
[----:B------:R-:W-:Y:S01]  /*ddd0*/  FFMA.FTZ R53, R53, R45, R84 ;  /* 0x0000002d35357223 */ /* 0x000fe20000010054 */
[----:B------:R-:W-:Y:S01]  /*dde0*/  PRMT R45, R22, 0x7632, R45 ;  /* 0x00007632162d7816 */ /* 0x000fe2000000002d */
[----:B------:R-:W-:Y:S01]  /*ddf0*/  FFMA.FTZ R67, R67, R120, R91 ;  /* 0x0000007843437223 */ /* 0x000fe2000001005b */
[C---:B------:R-:W-:Y:S01]  /*de00*/  FMUL.FTZ R64, R117.reuse, R64 ;  /* 0x0000004075407220 */ /* 0x040fe20000410000 */
[C---:B------:R-:W-:Y:S01]  /*de10*/  FMUL.FTZ R66, R117.reuse, R66 ;  /* 0x0000004275427220 */ /* 0x040fe20000410000 */
        /* <DEDUP_REMOVED lines=9> */
[----:B------:R-:W-:Y:S01]  /*deb0*/  FMUL.FTZ R70, R117, R70 ;  /* 0x0000004675467220 */ /* 0x000fe20000410000 */
[----:B------:R-:W-:Y:S01]  /*dec0*/  PRMT R47, R19, 0x7632, R47 ;  /* 0x00007632132f7816 */ /* 0x000fe2000000002f */
[----:B------:R-:W-:Y:S01]  /*ded0*/  FFMA.FTZ R63, R63, R120, R89 ;  /* 0x000000783f3f7223 */ /* 0x000fe20000010059 */
[----:B------:R-:W-:Y:S01]  /*dee0*/  SHF.R.S32.HI R120, RZ, 0x1f, R79 ;  /* 0x0000001fff787819 */ /* 0x000fe2000001144f */
[----:B------:R-:W-:Y:S01]  /*def0*/  IMAD.U32 R45, R45, 0x10000, RZ ;  /* 0x000100002d2d7824 */ /* 0x000fe200078e00ff */
[----:B------:R-:W-:Y:S01]  /*df00*/  SHF.L.U32 R47, R47, 0x10, RZ ;  /* 0x000000102f2f7819 */ /* 0x000fe200000006ff */
[----:B------:R-:W-:Y:S01]  /*df10*/  FMUL.FTZ R68, R117, R68 ;  /* 0x0000004475447220 */ /* 0x000fe20000410000 */
[----:B------:R-:W-:Y:S01]  /*df20*/  LEA.HI R120, R120, R79, RZ, 0x3 ;  /* 0x0000004f78787211 */ /* 0x000fe200078f18ff */
[----:B------:R-:W-:Y:S01]  /*df30*/  FFMA.FTZ R61, R61, R45, R88 ;  /* 0x0000002d3d3d7223 */ /* 0x000fe20000010058 */
[----:B------:R-:W-:Y:S01]  /*df40*/  PRMT R45, R18, 0x7632, R45 ;  /* 0x00007632122d7816 */ /* 0x000fe2000000002d */
[----:B------:R-:W-:Y:S01]  /*df50*/  FFMA.FTZ R59, R118, R47, R99 ;  /* 0x0000002f763b7223 */ /* 0x000fe20000010063 */
[----:B------:R-:W-:Y:S01]  /*df60*/  LOP3.LUT R79, R77, 0x1f, RZ, 0xc0, !PT ;  /* 0x0000001f4d4f7812 */ /* 0x000fe200078ec0ff */
[----:B------:R-:W-:-:S02]  /*df70*/  FMUL.FTZ R74, R117, R74 ;  /* 0x0000004a754a7220 */ /* 0x000fc40000410000 */
[----:B------:R-:W-:Y:S01]  /*df80*/  IMAD.U32 R57, R45, 0x10000, RZ ;  /* 0x000100002d397824 */ /* 0x000fe200078e00ff */
[----:B------:R-:W-:Y:S02]  /*df90*/  PRMT R45, R17, 0x7632, R45 ;  /* 0x00007632112d7816 */ /* 0x000fe4000000002d */
[----:B0-----:R-:W-:Y:S01]  /*dfa0*/  LEA.HI.SX32 R125, R120, R79, 0x1d ;  /* 0x0000004f787d7211 */ /* 0x001fe200078feaff */
[----:B------:R-:W-:Y:S01]  /*dfb0*/  FFMA.FTZ R57, R73, R57, R98 ;  /* 0x0000003949397223 */ /* 0x000fe20000010062 */
[----:B------:R-:W-:Y:S02]  /*dfc0*/  SHF.L.U32 R118, R45, 0x10, RZ ;  /* 0x000000102d767819 */ /* 0x000fe400000006ff */
[----:B------:R-:W-:Y:S01]  /*dfd0*/  PRMT R45, R16, 0x7632, R45 ;  /* 0x00007632102d7816 */ /* 0x000fe2000000002d */
[C---:B------:R-:W-:Y:S01]  /*dfe0*/  VIADD R123, R125.reuse, 0x20 ;  /* 0x000000207d7b7836 */ /* 0x040fe20000000000 */
[----:B------:R-:W-:Y:S01]  /*dff0*/  IADD3 R121, R125, 0x40, RZ ;  /* 0x000000407d797810 */ /* 0x000fe20007ffe0ff */
[----:B------:R-:W-:-:S02]  /*e000*/  FFMA.FTZ R71, R71, R118, R97 ;  /* 0x0000007647477223 */ /* 0x000fc40000010061 */
[----:B------:R-:W0:Y:S01]  /*e010*/  LDC.64 R118, c[0x0][0x2b8] ;  /* 0x0000ae00ff767b82 */ /* 0x000e220000000a00 */
[----:B------:R-:W-:-:S04]  /*e020*/  IMAD.U32 R45, R45, 0x10000, RZ ;  /* 0x000100002d2d7824 */ /* 0x000fc800078e00ff */
[----:B------:R-:W-:Y:S01]  /*e030*/  FFMA.FTZ R69, R69, R45, R96 ;  /* 0x0000002d45457223 */ /* 0x000fe20000010060 */
[----:B------:R-:W-:-:S05]  /*e040*/  SHF.L.U32 R45, R31, 0x10, RZ ;  /* 0x000000101f2d7819 */ /* 0x000fca00000006ff */
[----:B------:R-:W-:Y:S01]  /*e050*/  FFMA.FTZ R50, R50, R45, R13 ;  /* 0x0000002d32327223 */ /* 0x000fe2000001000d */
[----:B------:R-:W-:-:S04]  /*e060*/  VIADD R45, R125, 0x60 ;  /* 0x000000607d2d7836 */ /* 0x000fc80000000000 */
[----:B------:R-:W-:Y:S01]  /*e070*/  F2FP.BF16.F32.PACK_AB R47, R51, R50 ;  /* 0x00000032332f723e */ /* 0x000fe200000010ff */
[----:B------:R-:W-:-:S04]  /*e080*/  IMAD.U32 R50, R29, 0x10000, RZ ;  /* 0x000100001d327824 */ /* 0x000fc800078e00ff */
[----:B------:R-:W-:Y:S01]  /*e090*/  FFMA.FTZ R50, R46, R50, R15 ;  /* 0x000000322e327223 */ /* 0x000fe2000001000f */
[----:B0-----:R-:W-:-:S04]  /*e0a0*/  IMAD.WIDE.U32 R124, R125, 0x10, R118 ;  /* 0x000000107d7c7825 */ /* 0x001fc800078e0076 */
[----:B------:R-:W-:-:S04]  /*e0b0*/  IMAD.WIDE.U32 R122, R123, 0x10, R118 ;  /* 0x000000107b7a7825 */ /* 0x000fc800078e0076 */
[----:B------:R-:W-:-:S04]  /*e0c0*/  IMAD.WIDE.U32 R120, R121, 0x10, R118 ;  /* 0x0000001079787825 */ /* 0x000fc800078e0076 */
[----:B------:R-:W-:Y:S01]  /*e0d0*/  IMAD.WIDE.U32 R118, R45, 0x10, R118 ;  /* 0x000000102d767825 */ /* 0x000fe200078e0076 */
[----:B------:R-:W-:-:S05]  /*e0e0*/  SHF.L.U32 R45, R30, 0x10, RZ ;  /* 0x000000101e2d7819 */ /* 0x000fca00000006ff */
[----:B------:R-:W-:Y:S01]  /*e0f0*/  FFMA.FTZ R48, R48, R45, R14 ;  /* 0x0000002d30307223 */ /* 0x000fe2000001000e */
[----:B------:R-:W-:-:S04]  /*e100*/  SHF.L.U32 R45, R28, 0x10, RZ ;  /* 0x000000101c2d7819 */ /* 0x000fc800000006ff */
[----:B------:R-:W-:Y:S01]  /*e110*/  F2FP.BF16.F32.PACK_AB R46, R49, R48 ;  /* 0x00000030312e723e */ /* 0x000fe200000010ff */
[----:B------:R-:W-:Y:S01]  /*e120*/  FFMA.FTZ R51, R44, R45, R76 ;  /* 0x0000002d2c337223 */ /* 0x000fe2000001004c */
[----:B------:R-:W-:Y:S01]  /*e130*/  SHF.L.U32 R45, R26, 0x10, RZ ;  /* 0x000000101a2d7819 */ /* 0x000fe200000006ff */
[----:B------:R-:W-:Y:S02]  /*e140*/  IMAD.U32 R48, R25, 0x10000, RZ ;  /* 0x0001000019307824 */ /* 0x000fe400078e00ff */
[----:B------:R-:W-:Y:S02]  /*e150*/  IMAD.U32 R44, R27, 0x10000, RZ ;  /* 0x000100001b2c7824 */ /* 0x000fe400078e00ff */
[----:B------:R-:W-:Y:S01]  /*e160*/  FFMA.FTZ R73, R56, R45, R10 ;  /* 0x0000002d38497223 */ /* 0x000fe2000001000a */
[----:B------:R-:W-:Y:S01]  /*e170*/  F2FP.BF16.F32.PACK_AB R45, R93, R50 ;  /* 0x000000325d2d723e */ /* 0x000fe200000010ff */
[----:B------:R-:W-:Y:S01]  /*e180*/  FFMA.FTZ R48, R54, R48, R11 ;  /* 0x0000003036307223 */ /* 0x000fe2000001000b */
[----:B------:R-:W-:Y:S01]  /*e190*/  FFMA.FTZ R58, R58, R44, R9 ;  /* 0x0000002c3a3a7223 */ /* 0x000fe20000010009 */
[----:B------:R-:W-:Y:S01]  /*e1a0*/  F2FP.BF16.F32.PACK_AB R44, R94, R51 ;  /* 0x000000335e2c723e */ /* 0x000fe200000010ff */
[----:B------:R-:W-:Y:S01]  /*e1b0*/  IMAD.U32 R56, R17, 0x10000, RZ ;  /* 0x0001000011387824 */ /* 0x000fe200078e00ff */
[----:B------:R-:W-:-:S02]  /*e1c0*/  F2FP.BF16.F32.PACK_AB R50, R92, R73 ;  /* 0x000000495c32723e */ /* 0x000fc400000010ff */
[----:B------:R-:W-:Y:S01]  /*e1d0*/  SHF.L.U32 R73, R24, 0x10, RZ ;  /* 0x0000001018497819 */ /* 0x000fe200000006ff */
[----:B------:R-:W-:Y:S01]  /*e1e0*/  FFMA.FTZ R70, R70, R56, R3 ;  /* 0x0000003846467223 */ /* 0x000fe20000010003 */
[----:B------:R-:W-:Y:S01]  /*e1f0*/  F2FP.BF16.F32.PACK_AB R49, R55, R48 ;  /* 0x000000303731723e */ /* 0x000fe200000010ff */
[----:B------:R1:W-:Y:S01]  /*e200*/  STG.E.128 desc[UR6][R124.64], R44 ;  /* 0x0000002c7c007986 */ /* 0x0003e2000c101d06 */
[----:B------:R-:W-:Y:S01]  /*e210*/  SHF.L.U32 R55, R22, 0x10, RZ ;  /* 0x0000001016377819 */ /* 0x000fe200000006ff */
[----:B------:R-:W-:Y:S01]  /*e220*/  FFMA.FTZ R48, R52, R73, R12 ;  /* 0x0000004934307223 */ /* 0x000fe2000001000c */
[----:B------:R-:W-:Y:S01]  /*e230*/  IMAD.U32 R52, R23, 0x10000, RZ ;  /* 0x0001000017347824 */ /* 0x000fe200078e00ff */
[----:B------:R-:W-:Y:S01]  /*e240*/  F2FP.BF16.F32.PACK_AB R51, R75, R58 ;  /* 0x0000003a4b33723e */ /* 0x000fe200000010ff */
[----:B------:R-:W-:Y:S02]  /*e250*/  IMAD.U32 R73, R19, 0x10000, RZ ;  /* 0x0001000013497824 */ /* 0x000fe400078e00ff */
[----:B------:R-:W-:Y:S01]  /*e260*/  FFMA.FTZ R54, R64, R55, R6 ;  /* 0x0000003740367223 */ /* 0x000fe20000010006 */
[----:B------:R-:W-:Y:S01]  /*e270*/  FFMA.FTZ R66, R66, R52, R5 ;  /* 0x0000003442427223 */ /* 0x000fe20000010005 */
[----:B------:R-:W-:Y:S01]  /*e280*/  IMAD.U32 R52, R21, 0x10000, RZ ;  /* 0x0001000015347824 */ /* 0x000fe200078e00ff */
[----:B------:R-:W-:Y:S01]  /*e290*/  SHF.L.U32 R55, R20, 0x10, RZ ;  /* 0x0000001014377819 */ /* 0x000fe200000006ff */
[----:B------:R-:W-:Y:S01]  /*e2a0*/  FFMA.FTZ R74, R74, R73, R0 ;  /* 0x000000494a4a7223 */ /* 0x000fe20000010000 */
[----:B------:R-:W-:Y:S01]  /*e2b0*/  F2FP.BF16.F32.PACK_AB R48, R53, R48 ;  /* 0x000000303530723e */ /* 0x000fe200000010ff */
[----:B------:R-:W-:Y:S01]  /*e2c0*/  FFMA.FTZ R62, R62, R52, R7 ;  /* 0x000000343e3e7223 */ /* 0x000fe20000010007 */
[----:B------:R-:W-:Y:S01]  /*e2d0*/  F2FP.BF16.F32.PACK_AB R54, R65, R54 ;  /* 0x000000364136723e */ /* 0x000fe200000010ff */
[----:B------:R-:W-:Y:S01]  /*e2e0*/  FFMA.FTZ R52, R60, R55, R8 ;  /* 0x000000373c347223 */ /* 0x000fe20000010008 */
[----:B------:R-:W-:Y:S01]  /*e2f0*/  SHF.L.U32 R55, R18, 0x10, RZ ;  /* 0x0000001012377819 */ /* 0x000fe200000006ff */
[----:B------:R1:W-:Y:S01]  /*e300*/  STG.E.128 desc[UR6][R122.64], R48 ;  /* 0x000000307a007986 */ /* 0x0003e2000c101d06 */
[----:B------:R-:W-:-:S02]  /*e310*/  F2FP.BF16.F32.PACK_AB R53, R63, R62 ;  /* 0x0000003e3f35723e */ /* 0x000fc400000010ff */
[----:B------:R-:W-:Y:S01]  /*e320*/  F2FP.BF16.F32.PACK_AB R52, R61, R52 ;  /* 0x000000343d34723e */ /* 0x000fe200000010ff */
[----:B------:R-:W-:Y:S01]  /*e330*/  FFMA.FTZ R58, R72, R55, R2 ;  /* 0x00000037483a7223 */ /* 0x000fe20000010002 */
[----:B------:R-:W-:Y:S02]  /*e340*/  SHF.L.U32 R55, R16, 0x10, RZ ;  /* 0x0000001010377819 */ /* 0x000fe400000006ff */
[----:B------:R-:W-:Y:S02]  /*e350*/  F2FP.BF16.F32.PACK_AB R59, R59, R74 ;  /* 0x0000004a3b3b723e */ /* 0x000fe400000010ff */
[----:B------:R-:W-:Y:S01]  /*e360*/  F2FP.BF16.F32.PACK_AB R58, R57, R58 ;  /* 0x0000003a393a723e */ /* 0x000fe200000010ff */
[----:B------:R-:W-:Y:S01]  /*e370*/  FFMA.FTZ R56, R68, R55, R4 ;  /* 0x0000003744387223 */ /* 0x000fe20000010004 */
[----:B------:R-:W-:Y:S02]  /*e380*/  F2FP.BF16.F32.PACK_AB R55, R67, R66 ;  /* 0x000000424337723e */ /* 0x000fe400000010ff */
[----:B------:R-:W-:-:S02]  /*e390*/  F2FP.BF16.F32.PACK_AB R57, R71, R70 ;  /* 0x000000464739723e */ /* 0x000fc400000010ff */
[----:B------:R-:W-:Y:S01]  /*e3a0*/  F2FP.BF16.F32.PACK_AB R56, R69, R56 ;  /* 0x000000384538723e */ /* 0x000fe200000010ff */
[----:B------:R1:W-:Y:S04]  /*e3b0*/  STG.E.128 desc[UR6][R120.64], R52 ;  /* 0x0000003478007986 */ /* 0x0003e8000c101d06 */
[----:B------:R1:W-:Y:S02]  /*e3c0*/  STG.E.128 desc[UR6][R118.64], R56 ;  /* 0x0000003876007986 */ /* 0x0003e4000c101d06 */
.L_x_11294:
[----:B------:R-:W-:Y:S05]  /*e3d0*/  BSYNC B1 ;  /* 0x0000000000017941 */ /* 0x000fea0003800000 */
.L_x_11293:
[----:B-1----:R-:W1:Y:S02]  /*e3e0*/  LDC.64 R44, c[0x0][0x210] ;  /* 0x00008400ff2c7b82 */ /* 0x002e640000000a00 */
[----:B-1----:R-:W-:-:S05]  /*e3f0*/  IMAD R116, R44, 0x4, R116 ;  /* 0x000000042c747824 */ /* 0x002fca00078e0274 */
[----:B------:R-:W-:-:S13]  /*e400*/  ISETP.GE.AND P0, PT, R116, R45, PT ;  /* 0x0000002d7400720c */ /* 0x000fda0003f06270 */
[----:B------:R-:W-:Y:S05]  /*e410*/  @!P0 BRA `(.L_x_11295) ;  /* 0xffffff2400b08947 */ /* 0x000fea000383ffff */
[----:B------:R-:W-:Y:S05]  /*e420*/  BSYNC B0 ;  /* 0x0000000000007941 */ /* 0x000fea0003800000 */
.L_x_10995:
[----:B------:R-:W-:Y:S05]  /*e430*/  EXIT ;  /* 0x000000000000794d */ /* 0x000fea0003800000 */
.L_x_11292:
[----:B0-----:R-:W-:Y:S01]  /*e440*/  HFMA2.MMA R95, -RZ, RZ, 0, 1.847743988037109375e-06 ;  /* 0x0000001fff5f7435 */ /* 0x001fe200000001ff */
[----:B------:R-:W-:Y:S01]  /*e450*/  BSSY B1, `(.L_x_11296) ;  /* 0x0000007000017945 */ /* 0x000fe20003800000 */
[----:B------:R-:W-:Y:S01]  /*e460*/  MOV R122, R121 ;  /* 0x00000079007a7202 */ /* 0x000fe20000000f00 */
[----:B------:R-:W-:Y:S02]  /*e470*/  IMAD.MOV.U32 R117, RZ, RZ, 0x1 ;  /* 0x00000001ff757424 */ /* 0x000fe400078e00ff */
[----:B------:R-:W-:-:S07]  /*e480*/  IMAD.MOV.U32 R94, RZ, RZ, -0x1 ;  /* 0xffffffffff5e7424 */ /* 0x000fce00078e00ff */
[----:B------:R-:W-:Y:S05]  /*e490*/  WARPSYNC.COLLECTIVE R94, `(.L_x_11297) ;  /* 0x000000005e087348 */ /* 0x000fea0003c00000 */
[----:B------:R0:W1:Y:S02]  /*e4a0*/  SHFL.BFLY P1, R92, R122, R117, R95 ;  /* 0x0c0000757a5c7389 */ /* 0x000064000002005f */
[----:B01----:R-:W-:Y:S01]  /*e4b0*/  ENDCOLLECTIVE ;  /* 0x000000000000791b */ /* 0x003fe20003800000 */
.L_x_11297:
[----:B------:R-:W-:Y:S05]  /*e4c0*/  BSYNC B1 ;  /* 0x0000000000017941 */ /* 0x000fea0003800000 */
.L_x_11296:
[----:B------:R-:W-:Y:S01]  /*e4d0*/  FADD.FTZ R122, R121, R92 ;  /* 0x0000005c797a7221 */ /* 0x000fe20000010000 */
[----:B------:R-:W-:Y:S01]  /*e4e0*/  MOV R117, 0x2 ;  /* 0x0000000200757802 */ /* 0x000fe20000000f00 */
[----:B------:R-:W-:Y:S01]  /*e4f0*/  IMAD.MOV.U32 R95, RZ, RZ, 0x1f ;  /* 0x0000001fff5f7424 */ /* 0x000fe200078e00ff */
[----:B------:R-:W-:Y:S01]  /*e500*/  MOV R94, 0xffffffff ;  /* 0xffffffff005e7802 */ /* 0x000fe20000000f00 */
[----:B------:R-:W0:Y:S06]  /*e510*/  LDC R93, c[0x0][0x290] ;  /* 0x0000a400ff5d7b82 */ /* 0x000e2c0000000800 */
[----:B0-----:R-:W-:Y:S05]  /*e520*/  WARPSYNC.COLLECTIVE R94, `(.L_x_11298) ;  /* 0x000000005e087348 */ /* 0x001fea0003c00000 */
[----:B------:R1:W2:Y:S02]  /*e530*/  SHFL.BFLY P1, R92, R122, R117, R95 ;  /* 0x0c0000757a5c7389 */ /* 0x0002a4000002005f */
[----:B012---:R-:W-:Y:S01]  /*e540*/  ENDCOLLECTIVE ;  /* 0x000000000000791b */ /* 0x007fe20003800000 */
.L_x_11298:
[----:B------:R-:W-:Y:S01]  /*e550*/  HFMA2.MMA R117, -RZ, RZ, 0, 2.384185791015625e-07 ;  /* 0x00000004ff757435 */ /* 0x000fe200000001ff */
[----:B------:R-:W-:-:S04]  /*e560*/  FADD.FTZ R123, R122, R92 ;  /* 0x0000005c7a7b7221 */ /* 0x000fc80000010000 */
[----:B------:R-:W-:-:S07]  /*e570*/  IMAD.MOV.U32 R122, RZ, RZ, R123 ;  /* 0x000000ffff7a7224 */ /* 0x000fce00078e007b */
[----:B------:R-:W-:Y:S05]  /*e580*/  WARPSYNC.COLLECTIVE R94, `(.L_x_11299) ;  /* 0x000000005e087348 */ /* 0x000fea0003c00000 */
[----:B------:R0:W1:Y:S02]  /*e590*/  SHFL.BFLY P1, R92, R122, R117, R95 ;  /* 0x0c0000757a5c7389 */ /* 0x000064000002005f */
[----:B01----:R-:W-:Y:S01]  /*e5a0*/  ENDCOLLECTIVE ;  /* 0x000000000000791b */ /* 0x003fe20003800000 */
.L_x_11299:
[----:B------:R-:W-:Y:S01]  /*e5b0*/  MOV R117, 0x8 ;  /* 0x0000000800757802 */ /* 0x000fe20000000f00 */
[----:B------:R-:W-:-:S04]  /*e5c0*/  FADD.FTZ R124, R123, R92 ;  /* 0x0000005c7b7c7221 */ /* 0x000fc80000010000 */
[----:B------:R-:W-:-:S07]  /*e5d0*/  IMAD.MOV.U32 R122, RZ, RZ, R124 ;  /* 0x000000ffff7a7224 */ /* 0x000fce00078e007c */
[----:B------:R-:W-:Y:S05]  /*e5e0*/  WARPSYNC.COLLECTIVE R94, `(.L_x_11300) ;  /* 0x000000005e087348 */ /* 0x000fea0003c00000 */
[----:B------:R0:W1:Y:S02]  /*e5f0*/  SHFL.BFLY P1, R92, R122, R117, R95 ;  /* 0x0c0000757a5c7389 */ /* 0x000064000002005f */
[----:B01----:R-:W-:Y:S01]  /*e600*/  ENDCOLLECTIVE ;  /* 0x000000000000791b */ /* 0x003fe20003800000 */
.L_x_11300:
[----:B------:R-:W-:Y:S01]  /*e610*/  HFMA2.MMA R117, -RZ, RZ, 0, 9.5367431640625e-07 ;  /* 0x00000010ff757435 */ /* 0x000fe200000001ff */
[----:B------:R-:W-:-:S04]  /*e620*/  FADD.FTZ R125, R124, R92 ;  /* 0x0000005c7c7d7221 */ /* 0x000fc80000010000 */
[----:B------:R-:W-:-:S07]  /*e630*/  IMAD.MOV.U32 R122, RZ, RZ, R125 ;  /* 0x000000ffff7a7224 */ /* 0x000fce00078e007d */
[----:B------:R-:W-:Y:S05]  /*e640*/  WARPSYNC.COLLECTIVE R94, `(.L_x_11301) ;  /* 0x000000005e087348 */ /* 0x000fea0003c00000 */
[----:B------:R0:W1:Y:S02]  /*e650*/  SHFL.BFLY P1, R92, R122, R117, R95 ;  /* 0x0c0000757a5c7389 */ /* 0x000064000002005f */
[----:B01----:R-:W-:Y:S01]  /*e660*/  ENDCOLLECTIVE ;  /* 0x000000000000791b */ /* 0x003fe20003800000 */
.L_x_11301:
[----:B------:R-:W-:Y:S02]  /*e670*/  IMAD.MOV.U32 R117, RZ, RZ, 0x1 ;  /* 0x00000001ff757424 */ /* 0x000fe400078e00ff */
        /* <DEDUP_REMOVED lines=66> */
[----:B------:R-:W-:-:S07]  /*eaa0*/  MOV R95, 0x1f ;  /* 0x0000001f005f7802 */ /* 0x000fce0000000f00 */
[----:B------:R-:W-:Y:S05]  /*eab0*/  WARPSYNC.COLLECTIVE R94, `(.L_x_11302) ;  /* 0x000000005e087348 */ /* 0x000fea0003c00000 */
[----:B------:R0:W1:Y:S02]  /*eac0*/  SHFL.BFLY P1, R92, R122, R117, R95 ;  /* 0x0c0000757a5c7389 */ /* 0x000064000002005f */
[----:B01----:R-:W-:Y:S01]  /*ead0*/  ENDCOLLECTIVE ;  /* 0x000000000000791b */ /* 0x003fe20003800000 */
.L_x_11302:
[----:B------:R-:W-:Y:S01]  /*eae0*/  HFMA2.MMA R117, -RZ, RZ, 0, 1.1920928955078125e-07 ;  /* 0x00000002ff757435 */ /* 0x000fe200000001ff */
[----:B------:R-:W-:-:S04]  /*eaf0*/  FADD.FTZ R123, R122, R92 ;  /* 0x0000005c7a7b7221 */ /* 0x000fc80000010000 */
[----:B------:R-:W-:-:S07]  /*eb00*/  IMAD.MOV.U32 R122, RZ, RZ, R123 ;  /* 0x000000ffff7a7224 */ /* 0x000fce00078e007b */
[----:B------:R-:W-:Y:S05]  /*eb10*/  WARPSYNC.COLLECTIVE R94, `(.L_x_11303) ;  /* 0x000000005e087348 */ /* 0x000fea0003c00000 */
[----:B------:R0:W1:Y:S02]  /*eb20*/  SHFL.BFLY P1, R92, R122, R117, R95 ;  /* 0x0c0000757a5c7389 */ /* 0x000064000002005f */
[----:B01----:R-:W-:Y:S01]  /*eb30*/  ENDCOLLECTIVE ;  /* 0x000000000000791b */ /* 0x003fe20003800000 */
.L_x_11303:
[----:B------:R-:W-:Y:S01]  /*eb40*/  MOV R117, 0x4 ;  /* 0x0000000400757802 */ /* 0x000fe20000000f00 */
[----:B------:R-:W-:-:S04]  /*eb50*/  FADD.FTZ R124, R123, R92 ;  /* 0x0000005c7b7c7221 */ /* 0x000fc80000010000 */
[----:B------:R-:W-:-:S07]  /*eb60*/  IMAD.MOV.U32 R122, RZ, RZ, R124 ;  /* 0x000000ffff7a7224 */ /* 0x000fce00078e007c */
[----:B------:R-:W-:Y:S05]  /*eb70*/  WARPSYNC.COLLECTIVE R94, `(.L_x_11304) ;  /* 0x000000005e087348 */ /* 0x000fea0003c00000 */
[----:B------:R0:W1:Y:S02]  /*eb80*/  SHFL.BFLY P1, R92, R122, R117, R95 ;  /* 0x0c0000757a5c7389 */ /* 0x000064000002005f */
[----:B01----:R-:W-:Y:S01]  /*eb90*/  ENDCOLLECTIVE ;  /* 0x000000000000791b */ /* 0x003fe20003800000 */
.L_x_11304:
[----:B------:R-:W-:Y:S01]  /*eba0*/  HFMA2.MMA R117, -RZ, RZ, 0, 4.76837158203125e-07 ;  /* 0x00000008ff757435 */ /* 0x000fe200000001ff */
[----:B------:R-:W-:-:S04]  /*ebb0*/  FADD.FTZ R125, R124, R92 ;  /* 0x0000005c7c7d7221 */ /* 0x000fc80000010000 */
[----:B------:R-:W-:-:S07]  /*ebc0*/  IMAD.MOV.U32 R122, RZ, RZ, R125 ;  /* 0x000000ffff7a7224 */ /* 0x000fce00078e007d */
[----:B------:R-:W-:Y:S05]  /*ebd0*/  WARPSYNC.COLLECTIVE R94, `(.L_x_11305) ;  /* 0x000000005e087348 */ /* 0x000fea0003c00000 */
[----:B------:R0:W1:Y:S02]  /*ebe0*/  SHFL.BFLY P1, R92, R122, R117, R95 ;  /* 0x0c0000757a5c7389 */ /* 0x000064000002005f */
[----:B01----:R-:W-:Y:S01]  /*ebf0*/  ENDCOLLECTIVE ;  /* 0x000000000000791b */ /* 0x003fe20003800000 */
.L_x_11305:
[----:B------:R-:W-:Y:S01]  /*ec00*/  MOV R117, 0x10 ;  /* 0x0000001000757802 */ /* 0x000fe20000000f00 */
[----:B------:R-:W-:-:S04]  /*ec10*/  FADD.FTZ R125, R125, R92 ;  /* 0x0000005c7d7d7221 */ /* 0x000fc80000010000 */
[----:B------:R-:W-:-:S07]  /*ec20*/  IMAD.MOV.U32 R122, RZ, RZ, R125 ;  /* 0x000000ffff7a7224 */ /* 0x000fce00078e007d */
[----:B------:R-:W-:Y:S05]  /*ec30*/  WARPSYNC.COLLECTIVE R94, `(.L_x_11306) ;  /* 0x000000005e087348 */ /* 0x000fea0003c00000 */
[----:B------:R0:W1:Y:S02]  /*ec40*/  SHFL.BFLY P1, R92, R122, R117, R95 ;  /* 0x0c0000757a5c7389 */ /* 0x000064000002005f */
[----:B01----:R-:W-:Y:S01]  /*ec50*/  ENDCOLLECTIVE ;  /* 0x000000000000791b */ /* 0x003fe20003800000 */
.L_x_11306:
[----:B------:R-:W-:Y:S05]  /*ec60*/  BRA `(.L_x_11307) ;  /* 0xffffffe800c87947 */ /* 0x000fea000383ffff */
.L_x_11308:
        /* <DEDUP_REMOVED lines=9> */
.L_x_30473:


//--------------------- .text._ZN10layer_norm13ln_fwd_kernelINS_13Kernel_traitsI13__nv_bfloat16S2_fS2_fjLj1024ELj1ELj4ELj1ELj16ENS_18Kernel_traits_baseILj1024ES2_S2_fS2_fjLj128EEEEELb1ELb1ELb0ELb0EEEvNS_9FwdParamsE --------------------------
	.section	.text._ZN10layer_norm13ln_fwd_kernelINS_13Kernel_traitsI13__nv_bfloat16S2_fS2_fjLj1024ELj1ELj4ELj1ELj16ENS_18Kernel_traits_baseILj1024ES2_S2_fS2_fjLj128EEEEELb1ELb1ELb0ELb0EEEvNS_9FwdParamsE,"ax",@progbits
	.align	128
        .global         _ZN10layer_norm13ln_fwd_kernelINS_13Kernel_traitsI13__nv_bfloat16S2_fS2_fjLj1024ELj1ELj4ELj1ELj16ENS_18Kernel_traits_baseILj1024ES2_S2_fS2_fjLj128EEEEELb1ELb1ELb0ELb0EEEvNS_9FwdParamsE
        .type           _ZN10layer_norm13ln_fwd_kernelINS_13Kernel_traitsI13__nv_bfloat16S2_fS2_fjLj1024ELj1ELj4ELj1ELj16ENS_18Kernel_traits_baseILj1024ES2_S2_fS2_fjLj128EEEEELb1ELb1ELb0ELb0EEEvNS_9FwdParamsE,@function
        .size           _ZN10layer_norm13ln_fwd_kernelINS_13Kernel_traitsI13__nv_bfloat16S2_fS2_fjLj1024ELj1ELj4ELj1ELj16ENS_18Kernel_traits_baseILj1024ES2_S2_fS2_fjLj128EEEEELb1ELb1ELb0ELb0EEEvNS_9FwdParamsE,(.L_x_30474 - _ZN10layer_norm13ln_fwd_kernelINS_13Kernel_traitsI13__nv_bfloat16S2_fS2_fjLj1024ELj1ELj4ELj1ELj16ENS_18Kernel_traits_baseILj1024ES2_S2_fS2_fjLj128EEEEELb1ELb1ELb0ELb0EEEvNS_9FwdParamsE)
        .other          _ZN10layer_norm13ln_fwd_kernelINS_13Kernel_traitsI13__nv_bfloat16S2_fS2_fjLj1024ELj1ELj4ELj1ELj16ENS_18Kernel_traits_baseILj1024ES2_S2_fS2_fjLj128EEEEELb1ELb1ELb0ELb0EEEvNS_9FwdParamsE,@"STO_CUDA_ENTRY STV_DEFAULT"
_ZN10layer_norm13ln_fwd_kernelINS_13Kernel_traitsI13__nv_bfloat16S2_fS2_fjLj1024ELj1ELj4ELj1ELj16ENS_18Kernel_traits_baseILj1024ES2_S2_fS2_fjLj128EEEEELb1ELb1ELb0ELb0EEEvNS_9FwdParamsE:
.text._ZN10layer_norm13ln_fwd_kernelINS_13Kernel_traitsI13__nv_bfloat16S2_fS2_fjLj1024ELj1ELj4ELj1ELj16ENS_18Kernel_traits_baseILj1024ES2_S2_fS2_fjLj128EEEEELb1ELb1ELb0ELb0EEEvNS_9FwdParamsE:
        /* <DEDUP_REMOVED lines=19> */
[----:B------:R-:W-:Y:S01]  /*0130*/  LOP3.LUT R29, R11, 0x1f, RZ, 0x3c, !PT ;  /* 0x0000001f0b1d7812 */ /* 0x000fe200078e3cff */
[----:B------:R-:W-:Y:S01]  /*0140*/  BSSY B0, `(.L_x_11309) ;  /* 0x0000063000007945 */ /* 0x000fe20003800000 */
[----:B------:R-:W-:-:S04]  /*0150*/  SHF.R.U32.HI R28, RZ, 0x5, R28 ;  /* 0x00000005ff1c7819 */ /* 0x000fc8000001161c */
[----:B------:R-:W-:Y:S02]  /*0160*/  LEA R28, R13, R28, 0x2 ;  /* 0x0000001c0d1c7211 */ /* 0x000fe400078e10ff */
        /* <DEDUP_REMOVED lines=96> */
.L_x_11310:
[----:B------:R-:W-:Y:S05]  /*0770*/  BSYNC B0 ;  /* 0x0000000000007941 */ /* 0x000fea0003800000 */
.L_x_11309:
        /* <DEDUP_REMOVED lines=26> */
.L_x_11312:
[----:B------:R-:W-:Y:S05]  /*0920*/  BSYNC B0 ;  /* 0x0000000000007941 */ /* 0x000fea0003800000 */
.L_x_11311:
        /* <DEDUP_REMOVED lines=26> */
.L_x_11314:
[----:B------:R-:W-:Y:S05]  /*0ad0*/  BSYNC B0 ;  /* 0x0000000000007941 */ /* 0x000fea0003800000 */
.L_x_11313:
        /* <DEDUP_REMOVED lines=25> */
.L_x_11316:
[----:B------:R-:W-:Y:S05]  /*0c70*/  BSYNC B0 ;  /* 0x0000000000007941 */ /* 0x000fea0003800000 */
.L_x_11315:
        /* <DEDUP_REMOVED lines=8> */
[----:B-----5:R-:W-:Y:S01]  /*0d00*/  PRMT R130, R53, 0x7632, R130 ;  /* 0x0000763235827816 */ /* 0x020fe20000000082 */
        /* <DEDUP_REMOVED lines=114> */
[----:B------:R-:W-:Y:S02]  /*1430*/  IMAD R156, R156, -0x326172a9, RZ ;  /* 0xcd9e8d579c9c7824 */ /* 0x000fe400078e02ff */
[----:B------:R-:W-:Y:S02]  /*1440*/  IMAD R154, R154, -0x2daee0ad, RZ ;  /* 0xd2511f539a9a7824 */ /* 0x000fe400078e02ff */
[----:B------:R-:W-:Y:S02]  /*1450*/  IMAD.MOV.U32 R152, RZ, RZ, RZ ;  /* 0x000000ffff987224 */ /* 0x000fe400078e00ff */
        /* <DEDUP_REMOVED lines=9> */
[----:B------:R-:W-:-:S07]  /*14f0*/  IMAD.U32 R125, R125, 0x10000, RZ ;  /* 0x000100007d7d7824 */ /* 0x000fce00078e00ff */
.L_x_11559:
        /* <DEDUP_REMOVED lines=13> */
[----:B0-----:R-:W-:-:S04]  /*15d0*/  LOP3.LUT R72, R74, 0x1f, RZ, 0xc0, !PT ;  /* 0x0000001f4a487812 */ /* 0x001fc800078ec0ff */
[----:B------:R-:W-:Y:S01]  /*15e0*/  LEA.HI.SX32 R155, R73, R72, 0x1d ;  /* 0x00000048499b7211 */ /* 0x000fe200078feaff */
[----:B------:R-:W-:-:S04]  /*15f0*/  IMAD.MOV.U32 R73, RZ, RZ, 0x3f800000 ;  /* 0x3f800000ff497424 */ /* 0x000fc800078e00ff */
[----:B------:R-:W-:Y:S01]  /*1600*/  IMAD.MOV.U32 R74, RZ, RZ, R155 ;  /* 0x000000ffff4a7224 */ /* 0x000fe200078e009b */
[----:B--2---:R-:W-:Y:S01]  /*1610*/  @P0 SHF.L.U32 R73, R158, 0x10, RZ ;  /* 0x000000109e490819 */ /* 0x004fe200000006ff */
[----:B------:R-:W-:Y:S06]  /*1620*/  @!P2 BRA `(.L_x_11319) ;  /* 0x0000002c0060a947 */ /* 0x000fec0003800000 */
[----:B------:R-:W0:Y:S08]  /*1630*/  LDC.64 R42, c[0x0][0x220] ;  /* 0x00008800ff2a7b82 */ /* 0x000e300000000a00 */
[----:B------:R-:W1:Y:S01]  /*1640*/  LDC.64 R40, c[0x0][0x230] ;  /* 0x00008c00ff287b82 */ /* 0x000e620000000a00 */
[----:B0-----:R-:W-:-:S05]  /*1650*/  IMAD.WIDE.U32 R42, R155, 0x10, R42 ;  /* 0x000000109b2a7825 */ /* 0x001fca00078e002a */
[----:B------:R0:W5:Y:S01]  /*1660*/  LDG.E.128 R44, desc[UR4][R42.64] ;  /* 0x000000042a2c7981 */ /* 0x000162000c1e1d00 */
        /* <DEDUP_REMOVED lines=18> */
.L_x_11321:
[----:B------:R-:W-:-:S07]  /*1790*/  MOV R158, R156 ;  /* 0x0000009c009e7202 */ /* 0x000fce0000000f00 */
.L_x_11322:
[----:B------:R-:W-:Y:S05]  /*17a0*/  BSYNC B2 ;  /* 0x0000000000027941 */ /* 0x000fea0003800000 */
.L_x_11320:
        /* <DEDUP_REMOVED lines=16> */
.L_x_11326:
[----:B------:R-:W-:Y:S05]  /*18b0*/  BSYNC B3 ;  /* 0x0000000000037941 */ /* 0x000fea0003800000 */
.L_x_11325:
        /* <DEDUP_REMOVED lines=42> */
[----:B------:R-:W-:-:S07]  /*1b60*/  LOP3.LUT R151, R43, UR32, R74, 0x96, !PT ;  /* 0x000000202b977c12 */ /* 0x000fce000f8e964a */
.L_x_11324:
[----:B------:R-:W-:Y:S05]  /*1b70*/  BSYNC B2 ;  /* 0x0000000000027941 */ /* 0x000fea0003800000 */
.L_x_11323:
[----:B------:R-:W0:Y:S01]  /*1b80*/  LDC R157, c[0x0][0x298] ;  /* 0x0000a600ff9d7b82 */ /* 0x000e220000000800 */
[----:B------:R-:W-:Y:S01]  /*1b90*/  ISETP.NE.U32.AND P0, PT, R40, RZ, PT ;  /* 0x000000ff2800720c */ /* 0x000fe20003f05070 */
[----:B------:R-:W-:Y:S01]  /*1ba0*/  IMAD.MOV.U32 R162, RZ, RZ, 0x2f800000 ;  /* 0x2f800000ffa27424 */ /* 0x000fe200078e00ff */
[----:B------:R-:W-:Y:S01]  /*1bb0*/  BSSY B2, `(.L_x_11327) ;  /* 0x000001a000027945 */ /* 0x000fe20003800000 */
[----:B-----5:R-:W-:Y:S01]  /*1bc0*/  IMAD.U32 R40, R44, 0x10000, RZ ;  /* 0x000100002c287824 */ /* 0x020fe200078e00ff */
[----:B------:R-:W-:Y:S02]  /*1bd0*/  ISETP.NE.AND.EX P0, PT, R41, RZ, PT, P0 ;  /* 0x000000ff2900720c */ /* 0x000fe40003f05300 */
[----:B------:R-:W-:Y:S01]  /*1be0*/  I2FP.F32.U32 R41, R158 ;  /* 0x0000009e00297245 */ /* 0x000fe20000201000 */
[----:B------:R-:W1:Y:S01]  /*1bf0*/  LDC R160, c[0x0][0x294] ;  /* 0x0000a500ffa07b82 */ /* 0x000e620000000800 */
[----:B------:R-:W-:Y:S01]  /*1c00*/  FMUL.FTZ R40, R40, R73 ;  /* 0x0000004928287220 */ /* 0x000fe20000410000 */
[----:B------:R-:W-:-:S02]  /*1c10*/  PRMT R44, R44, 0x7632, R44 ;  /* 0x000076322c2c7816 */ /* 0x000fc4000000002c */
[----:B------:R-:W-:Y:S01]  /*1c20*/  FFMA.FTZ R41, R41, R162, 1.1641532182693481445e-10 ;  /* 0x2f00000029297423 */ /* 0x000fe200000100a2 */
[----:B------:R-:W-:Y:S01]  /*1c30*/  IADD3 R42, R159, 0x1, RZ ;  /* 0x000000019f2a7810 */ /* 0x000fe20007ffe0ff */
        /* <DEDUP_REMOVED lines=16> */
.L_x_11328:
[----:B------:R-:W-:-:S07]  /*1d40*/  IMAD.MOV.U32 R41, RZ, RZ, R156 ;  /* 0x000000ffff297224 */ /* 0x000fce00078e009c */
.L_x_11329:
[----:B------:R-:W-:Y:S05]  /*1d50*/  BSYNC B2 ;  /* 0x0000000000027941 */ /* 0x000fea0003800000 */
.L_x_11327:
        /* <DEDUP_REMOVED lines=16> */
.L_x_11333:
[----:B------:R-:W-:Y:S05]  /*1e60*/  BSYNC B3 ;  /* 0x0000000000037941 */ /* 0x000fea0003800000 */
.L_x_11332:
        /* <DEDUP_REMOVED lines=44> */
.L_x_11331:
[----:B------:R-:W-:Y:S05]  /*2130*/  BSYNC B2 ;  /* 0x0000000000027941 */ /* 0x000fea0003800000 */
.L_x_11330:
[----:B------:R-:W-:Y:S01]  /*2140*/  I2FP.F32.U32 R41, R41 ;  /* 0x0000002900297245 */ /* 0x000fe20000201000 */
[----:B------:R-:W-:Y:S01]  /*2150*/  BSSY B2, `(.L_x_11334) ;  /* 0x0000016000027945 */ /* 0x000fe20003800000 */
[----:B------:R-:W-:Y:S01]  /*2160*/  SHF.L.U32 R44, R44, 0x10, RZ ;  /* 0x000000102c2c7819 */ /* 0x000fe200000006ff */
[----:B------:R-:W-:Y:S02]  /*2170*/  VIADD R74, R42, 0x1 ;  /* 0x000000012a4a7836 */ /* 0x000fe40000000000 */
[----:B------:R-:W-:Y:S02]  /*2180*/  FFMA.FTZ R41, R41, R162, 1.1641532182693481445e-10 ;  /* 0x2f00000029297423 */ /* 0x000fe400000100a2 */
[----:B------:R-:W-:-:S03]  /*2190*/  FMUL.FTZ R44, R44, R73 ;  /* 0x000000492c2c7220 */ /* 0x000fc60000410000 */
        /* <DEDUP_REMOVED lines=16> */
.L_x_11335:
[----:B------:R-:W-:-:S07]  /*22a0*/  IMAD.MOV.U32 R44, RZ, RZ, R156 ;  /* 0x000000ffff2c7224 */ /* 0x000fce00078e009c */
.L_x_11336:
[----:B------:R-:W-:Y:S05]  /*22b0*/  BSYNC B2 ;  /* 0x0000000000027941 */ /* 0x000fea0003800000 */
.L_x_11334:
        /* <DEDUP_REMOVED lines=16> */
.L_x_11340:
[----:B------:R-:W-:Y:S05]  /*23c0*/  BSYNC B3 ;  /* 0x0000000000037941 */ /* 0x000fea0003800000 */
.L_x_11339:
        /* <DEDUP_REMOVED lines=44> */
.L_x_11338:
[----:B------:R-:W-:Y:S05]  /*2690*/  BSYNC B2 ;  /* 0x0000000000027941 */ /* 0x000fea0003800000 */
.L_x_11337:
        /* <DEDUP_REMOVED lines=22> */
.L_x_11342:
[----:B------:R-:W-:-:S07]  /*2800*/  MOV R153, R156 ;  /* 0x0000009c00997202 */ /* 0x000fce0000000f00 */
.L_x_11343:
[----:B------:R-:W-:Y:S05]  /*2810*/  BSYNC B2 ;  /* 0x0000000000027941 */ /* 0x000fea0003800000 */
.L_x_11341:
        /* <DEDUP_REMOVED lines=16> */
.L_x_11347:
[----:B------:R-:W-:Y:S05]  /*2920*/  BSYNC B3 ;  /* 0x0000000000037941 */ /* 0x000fea0003800000 */
.L_x_11346:
        /* <DEDUP_REMOVED lines=41> */
[----:B------:R-:W-:Y:S01]  /*2bc0*/  IMAD.MOV.U32 R75, RZ, RZ, RZ ;  /* 0x000000ffff4b7224 */ /* 0x000fe200078e00ff */
[----:B------:R-:W-:Y:S02]  /*2bd0*/  LOP3.LUT R151, R45, UR32, R74, 0x96, !PT ;  /* 0x000000202d977c12 */ /* 0x000fe4000f8e964a */
[----:B------:R-:W-:-:S07]  /*2be0*/  MOV R154, R44 ;  /* 0x0000002c009a7202 */ /* 0x000fce0000000f00 */
.L_x_11345:
[----:B------:R-:W-:Y:S05]  /*2bf0*/  BSYNC B2 ;  /* 0x0000000000027941 */ /* 0x000fea0003800000 */
.L_x_11344:
        /* <DEDUP_REMOVED lines=21> */
.L_x_11349:
[----:B------:R-:W-:-:S07]  /*2d50*/  IMAD.MOV.U32 R153, RZ, RZ, R156 ;  /* 0x000000ffff997224 */ /* 0x000fce00078e009c */
.L_x_11350:
[----:B------:R-:W-:Y:S05]  /*2d60*/  BSYNC B2 ;  /* 0x0000000000027941 */ /* 0x000fea0003800000 */
.L_x_11348:
        /* <DEDUP_REMOVED lines=16> */
.L_x_11354:
[----:B------:R-:W-:Y:S05]  /*2e70*/  BSYNC B3 ;  /* 0x0000000000037941 */ /* 0x000fea0003800000 */
.L_x_11353:
        /* <DEDUP_REMOVED lines=44> */
.L_x_11352:
[----:B------:R-:W-:Y:S05]  /*3140*/  BSYNC B2 ;  /* 0x0000000000027941 */ /* 0x000fea0003800000 */
.L_x_11351:
        /* <DEDUP_REMOVED lines=22> */
.L_x_11356:
[----:B------:R-:W-:-:S07]  /*32b0*/  IMAD.MOV.U32 R45, RZ, RZ, R156 ;  /* 0x000000ffff2d7224 */ /* 0x000fce00078e009c */
.L_x_11357:
[----:B------:R-:W-:Y:S05]  /*32c0*/  BSYNC B2 ;  /* 0x0000000000027941 */ /* 0x000fea0003800000 */
.L_x_11355:
        /* <DEDUP_REMOVED lines=16> */
.L_x_11361:
[----:B------:R-:W-:Y:S05]  /*33d0*/  BSYNC B3 ;  /* 0x0000000000037941 */ /* 0x000fea0003800000 */
.L_x_11360:
        /* <DEDUP_REMOVED lines=44> */
.L_x_11359:
[----:B------:R-:W-:Y:S05]  /*36a0*/  BSYNC B2 ;  /* 0x0000000000027941 */ /* 0x000fea0003800000 */
.L_x_11358:
        /* <DEDUP_REMOVED lines=21> */
.L_x_11363:
[----:B------:R-:W-:-:S07]  /*3800*/  IMAD.MOV.U32 R46, RZ, RZ, R156 ;  /* 0x000000ffff2e7224 */ /* 0x000fce00078e009c */
.L_x_11364:
[----:B------:R-:W-:Y:S05]  /*3810*/  BSYNC B2 ;  /* 0x0000000000027941 */ /* 0x000fea0003800000 */
.L_x_11362:
        /* <DEDUP_REMOVED lines=16> */
.L_x_11368:
[----:B------:R-:W-:Y:S05]  /*3920*/  BSYNC B3 ;  /* 0x0000000000037941 */ /* 0x000fea0003800000 */
.L_x_11367:
        /* <DEDUP_REMOVED lines=44> */
.L_x_11366:
[----:B------:R-:W-:Y:S05]  /*3bf0*/  BSYNC B2 ;  /* 0x0000000000027941 */ /* 0x000fea0003800000 */
.L_x_11365:
        /* <DEDUP_REMOVED lines=22> */
.L_x_11370:
[----:B------:R-:W-:-:S07]  /*3d60*/  IMAD.MOV.U32 R164, RZ, RZ, R156 ;  /* 0x000000ffffa47224 */ /* 0x000fce00078e009c */
.L_x_11371:
[----:B------:R-:W-:Y:S05]  /*3d70*/  BSYNC B2 ;  /* 0x0000000000027941 */ /* 0x000fea0003800000 */
.L_x_11369:
        /* <DEDUP_REMOVED lines=18> */
.L_x_11375:
[----:B------:R-:W-:Y:S05]  /*3ea0*/  BSYNC B3 ;  /* 0x0000000000037941 */ /* 0x000fea0003800000 */
.L_x_11374:
        /* <DEDUP_REMOVED lines=44> */
.L_x_11373:
[----:B------:R-:W-:Y:S05]  /*4170*/  BSYNC B2 ;  /* 0x0000000000027941 */ /* 0x000fea0003800000 */
.L_x_11372:
[----:B------:R-:W-:Y:S02]  /*4180*/  I2FP.F32.U32 R165, R164 ;  /* 0x000000a400a57245 */ /* 0x000fe40000201000 */
[----:B------:R-:W-:Y:S02]  /*4190*/  SEL R158, RZ, 0x1, P1 ;  /* 0x00000001ff9e7807 */ /* 0x000fe40000800000 */
[----:B------:R-:W-:Y:S01]  /*41a0*/  SEL R159, RZ, 0x10000, P5 ;  /* 0x00010000ff9f7807 */ /* 0x000fe20002800000 */
[----:B------:R-:W-:Y:S01]  /*41b0*/  FFMA.FTZ R165, R165, R162, 1.1641532182693481445e-10 ;  /* 0x2f000000a5a57423 */ /* 0x000fe200000100a2 */
[----:B------:R-:W-:Y:S02]  /*41c0*/  ISETP.NE.AND P6, PT, R161, RZ, PT ;  /* 0x000000ffa100720c */ /* 0x000fe40003fc5270 */
[----:B------:R-:W-:Y:S02]  /*41d0*/  ISETP.NE.AND P5, PT, R163, RZ, PT ;  /* 0x000000ffa300720c */ /* 0x000fe40003fa5270 */
[----:B------:R-:W-:-:S02]  /*41e0*/  FSETP.GTU.FTZ.AND P1, PT, R165, R160, PT ;  /* 0x000000a0a500720b */ /* 0x000fc40003f3c000 */
[----:B------:R-:W-:Y:S02]  /*41f0*/  SEL R163, RZ, 0x100, P4 ;  /* 0x00000100ffa37807 */ /* 0x000fe40002000000 */
[----:B------:R-:W-:Y:S02]  /*4200*/  SEL R161, RZ, 0x1, P2 ;  /* 0x00000001ffa17807 */ /* 0x000fe40001000000 */
[----:B------:R-:W-:Y:S02]  /*4210*/  SEL R160, RZ, 0x1000000, P1 ;  /* 0x01000000ffa07807 */ /* 0x000fe40000800000 */
[----:B------:R-:W-:Y:S02]  /*4220*/  SEL R75, RZ, 0x1, P3 ;  /* 0x00000001ff4b7807 */ /* 0x000fe40001800000 */
[----:B------:R-:W-:Y:S01]  /*4230*/  LOP3.LUT R159, R163, R160, R159, 0xfe, !PT ;  /* 0x000000a0a39f7212 */ /* 0x000fe200078efe9f */
[----:B------:R-:W-:Y:S01]  /*4240*/  IMAD.WIDE.U32 R160, R161, 0x1000000, RZ ;  /* 0x01000000a1a07825 */ /* 0x000fe200078e00ff */
[----:B------:R-:W-:-:S04]  /*4250*/  SEL R74, RZ, 0x1, P5 ;  /* 0x00000001ff4a7807 */ /* 0x000fc80002800000 */
[----:B------:R-:W-:Y:S01]  /*4260*/  LOP3.LUT R161, R161, R159, R75, 0xfe, !PT ;  /* 0x0000009fa1a17212 */ /* 0x000fe200078efe4b */
[----:B------:R-:W-:-:S04]  /*4270*/  IMAD.WIDE.U32 R158, R158, 0x10000, RZ ;  /* 0x000100009e9e7825 */ /* 0x000fc800078e00ff */
[----:B------:R-:W-:-:S03]  /*4280*/  IMAD.WIDE.U32 R74, R74, 0x100, RZ ;  /* 0x000001004a4a7825 */ /* 0x000fc600078e00ff */
[----:B------:R-:W-:Y:S02]  /*4290*/  LOP3.LUT R160, R74, R160, R158, 0xfe, !PT ;  /* 0x000000a04aa07212 */ /* 0x000fe400078efe9e */
[----:B------:R-:W-:Y:S02]  /*42a0*/  SHF.L.U32 R74, R47, 0x10, RZ ;  /* 0x000000102f4a7819 */ /* 0x000fe400000006ff */
[----:B------:R-:W-:Y:S02]  /*42b0*/  LOP3.LUT R159, R75, R161, R159, 0xfe, !PT ;  /* 0x000000a14b9f7212 */ /* 0x000fe400078efe9f */
[----:B------:R-:W-:Y:S01]  /*42c0*/  SEL R75, RZ, 0x1, P6 ;  /* 0x00000001ff4b7807 */ /* 0x000fe20003000000 */
[----:B------:R-:W-:-:S03]  /*42d0*/  FMUL.FTZ R74, R74, R73 ;  /* 0x000000494a4a7220 */ /* 0x000fc60000410000 */
[----:B------:R-:W-:Y:S01]  /*42e0*/  LOP3.LUT R158, R160, R75, RZ, 0xfc, !PT ;  /* 0x0000004ba09e7212 */ /* 0x000fe200078efcff */
[----:B------:R-:W-:-:S05]  /*42f0*/  FMUL.FTZ R74, R74, R157 ;  /* 0x0000009d4a4a7220 */ /* 0x000fca0000410000 */
[----:B------:R-:W-:Y:S01]  /*4300*/  FSEL R47, R74, RZ, !P1 ;  /* 0x000000ff4a2f7208 */ /* 0x000fe20004800000 */
[C---:B------:R-:W-:Y:S01]  /*4310*/  VIADD R74, R155.reuse, 0x20 ;  /* 0x000000209b4a7836 */ /* 0x040fe20000000000 */
[----:B------:R-:W-:-:S03]  /*4320*/  LEA R162, P1, R155, UR10, 0x5 ;  /* 0x0000000a9ba27c11 */ /* 0x000fc6000f8228ff */
[----:B------:R-:W-:Y:S01]  /*4330*/  FMUL.FTZ R47, R146, R47 ;  /* 0x0000002f922f7220 */ /* 0x000fe20000410000 */
[----:B------:R-:W-:-:S03]  /*4340*/  LEA.HI.X R163, R155, UR11, RZ, 0x5, P1 ;  /* 0x0000000b9ba37c11 */ /* 0x000fc600088f2cff */
[----:B------:R-:W-:Y:S01]  /*4350*/  @P0 FADD.FTZ R47, R39, R47 ;  /* 0x0000002f272f0221 */ /* 0x000fe20000010000 */
[C---:B------:R-:W-:Y:S01]  /*4360*/  LEA R160, P0, R155.reuse, UR12, 0x3 ;  /* 0x0000000c9ba07c11 */ /* 0x040fe2000f8018ff */
[----:B------:R0:W-:Y:S03]  /*4370*/  STG.E.128 desc[UR4][R162.64], R40 ;  /* 0x00000028a2007986 */ /* 0x0001e6000c101d04 */
[----:B------:R-:W-:Y:S01]  /*4380*/  LEA.HI.X R161, R155, UR13, RZ, 0x3, P0 ;  /* 0x0000000d9ba17c11 */ /* 0x000fe200080f1cff */
[----:B------:R0:W-:Y:S04]  /*4390*/  STG.E.128 desc[UR4][R162.64+0x10], R44 ;  /* 0x0000102ca2007986 */ /* 0x0001e8000c101d04 */
[----:B------:R0:W-:Y:S04]  /*43a0*/  STG.E.64 desc[UR4][R160.64], R158 ;  /* 0x0000009ea0007986 */ /* 0x0001e8000c101b04 */
.L_x_11319:
[----:B------:R-:W-:Y:S05]  /*43b0*/  BSYNC B1 ;  /* 0x0000000000017941 */ /* 0x000fea0003800000 */
.L_x_11318:
[----:B------:R-:W-:Y:S01]  /*43c0*/  ISETP.NE.AND P0, PT, R2, RZ, PT ;  /* 0x000000ff0200720c */ /* 0x000fe20003f05270 */
[----:B------:R-:W-:-:S12]  /*43d0*/  BSSY B1, `(.L_x_11376) ;  /* 0x00002da000017945 */ /* 0x000fd80003800000 */
[----:B------:R-:W-:Y:S05]  /*43e0*/  @!P0 BRA `(.L_x_11377) ;  /* 0x0000002c00608947 */ /* 0x000fea0003800000 */
[----:B------:R-:W1:Y:S08]  /*43f0*/  LDC.64 R50, c[0x0][0x220] ;  /* 0x00008800ff327b82 */ /* 0x000e700000000a00 */
[----:B------:R-:W2:Y:S01]  /*4400*/  LDC.64 R48, c[0x0][0x230] ;  /* 0x00008c00ff307b82 */ /* 0x000ea20000000a00 */
[----:B-1----:R-:W-:-:S05]  /*4410*/  IMAD.WIDE.U32 R50, R74, 0x10, R50 ;  /* 0x000000104a327825 */ /* 0x002fca00078e0032 */
[----:B------:R1:W5:Y:S01]  /*4420*/  LDG.E.128 R52, desc[UR4][R50.64] ;  /* 0x0000000432347981 */ /* 0x000362000c1e1d00 */
[----:B--2---:R-:W-:-:S04]  /*4430*/  ISETP.NE.U32.AND P0, PT, R48, RZ, PT ;  /* 0x000000ff3000720c */ /* 0x004fc80003f05070 */
[----:B------:R-:W-:-:S13]  /*4440*/  ISETP.NE.AND.EX P0, PT, R49, RZ, PT, P0 ;  /* 0x000000ff3100720c */ /* 0x000fda0003f05300 */
[----:B0-----:R-:W-:-:S04]  /*4450*/  @P0 LEA R158, P1, R74, R48, 0x5 ;  /* 0x000000304a9e0211 */ /* 0x001fc800078228ff */
[----:B------:R-:W-:-:S05]  /*4460*/  @P0 LEA.HI.X R159, R74, R49, RZ, 0x5, P1 ;  /* 0x000000314a9f0211 */ /* 0x000fca00008f2cff */
        /* <DEDUP_REMOVED lines=14> */
.L_x_11379:
[----:B------:R-:W-:-:S07]  /*4550*/  MOV R160, R156 ;  /* 0x0000009c00a07202 */ /* 0x000fce0000000f00 */
.L_x_11380:
[----:B------:R-:W-:Y:S05]  /*4560*/  BSYNC B2 ;  /* 0x0000000000027941 */ /* 0x000fea0003800000 */
.L_x_11378:
        /* <DEDUP_REMOVED lines=16> */
.L_x_11384:
[----:B------:R-:W-:Y:S05]  /*4670*/  BSYNC B3 ;  /* 0x0000000000037941 */ /* 0x000fea0003800000 */
.L_x_11383:
        /* <DEDUP_REMOVED lines=41> */
[----:B------:R-:W-:Y:S02]  /*4910*/  LOP3.LUT R151, R51, UR32, R158, 0x96, !PT ;  /* 0x0000002033977c12 */ /* 0x000fe4000f8e969e */
[----:B------:R-:W-:-:S07]  /*4920*/  MOV R154, R50 ;  /* 0x00000032009a7202 */ /* 0x000fce0000000f00 */
.L_x_11382:
[----:B------:R-:W-:Y:S05]  /*4930*/  BSYNC B2 ;  /* 0x0000000000027941 */ /* 0x000fea0003800000 */
.L_x_11381:
[----:B------:R-:W0:Y:S01]  /*4940*/  LDC R75, c[0x0][0x298] ;  /* 0x0000a600ff4b7b82 */ /* 0x000e220000000800 */
[----:B------:R-:W-:Y:S01]  /*4950*/  ISETP.NE.U32.AND P0, PT, R48, RZ, PT ;  /* 0x000000ff3000720c */ /* 0x000fe20003f05070 */
[C---:B-----5:R-:W-:Y:S01]  /*4960*/  IMAD.U32 R50, R52.reuse, 0x10000, RZ ;  /* 0x0001000034327824 */ /* 0x060fe200078e00ff */
[----:B------:R-:W-:Y:S01]  /*4970*/  BSSY B2, `(.L_x_11385) ;  /* 0x000001a000027945 */ /* 0x000fe20003800000 */
[----:B------:R-:W-:Y:S02]  /*4980*/  PRMT R52, R52, 0x7632, R52 ;  /* 0x0000763234347816 */ /* 0x000fe40000000034 */
[----:B------:R-:W-:Y:S01]  /*4990*/  ISETP.NE.AND.EX P0, PT, R49, RZ, PT, P0 ;  /* 0x000000ff3100720c */ /* 0x000fe20003f05300 */
[----:B------:R-:W-:Y:S01]  /*49a0*/  FMUL.FTZ R50, R50, R73 ;  /* 0x0000004932327220 */ /* 0x000fe20000410000 */
[----:B------:R-:W1:Y:S01]  /*49b0*/  LDC R157, c[0x0][0x294] ;  /* 0x0000a500ff9d7b82 */ /* 0x000e620000000800 */
[----:B------:R-:W-:Y:S01]  /*49c0*/  I2FP.F32.U32 R49, R160 ;  /* 0x000000a000317245 */ /* 0x000fe20000201000 */
[----:B------:R-:W-:Y:S01]  /*49d0*/  HFMA2.MMA R160, -RZ, RZ, 0.1171875, 0 ;  /* 0x2f800000ffa07435 */ /* 0x000fe200000001ff */
[----:B------:R-:W-:-:S09]  /*49e0*/  IADD3 R51, R162, 0x1, RZ ;  /* 0x00000001a2337810 */ /* 0x000fd20007ffe0ff */
        /* <DEDUP_REMOVED lines=17> */
.L_x_11386:
[----:B------:R-:W-:-:S07]  /*4b00*/  MOV R49, R156 ;  /* 0x0000009c00317202 */ /* 0x000fce0000000f00 */
.L_x_11387:
[----:B------:R-:W-:Y:S05]  /*4b10*/  BSYNC B2 ;  /* 0x0000000000027941 */ /* 0x000fea0003800000 */
.L_x_11385:
        /* <DEDUP_REMOVED lines=16> */
.L_x_11391:
[----:B------:R-:W-:Y:S05]  /*4c20*/  BSYNC B3 ;  /* 0x0000000000037941 */ /* 0x000fea0003800000 */
.L_x_11390:
        /* <DEDUP_REMOVED lines=44> */
.L_x_11389:
[----:B------:R-:W-:Y:S05]  /*4ef0*/  BSYNC B2 ;  /* 0x0000000000027941 */ /* 0x000fea0003800000 */
.L_x_11388:
        /* <DEDUP_REMOVED lines=22> */
.L_x_11393:
[----:B------:R-:W-:-:S07]  /*5060*/  MOV R52, R156 ;  /* 0x0000009c00347202 */ /* 0x000fce0000000f00 */
.L_x_11394:
[----:B------:R-:W-:Y:S05]  /*5070*/  BSYNC B2 ;  /* 0x0000000000027941 */ /* 0x000fea0003800000 */
.L_x_11392:
        /* <DEDUP_REMOVED lines=16> */
.L_x_11398:
[----:B------:R-:W-:Y:S05]  /*5180*/  BSYNC B3 ;  /* 0x0000000000037941 */ /* 0x000fea0003800000 */
.L_x_11397:
        /* <DEDUP_REMOVED lines=44> */
.L_x_11396:
[----:B------:R-:W-:Y:S05]  /*5450*/  BSYNC B2 ;  /* 0x0000000000027941 */ /* 0x000fea0003800000 */
.L_x_11395:
        /* <DEDUP_REMOVED lines=22> */
.L_x_11400:
[----:B------:R-:W-:-:S07]  /*55c0*/  MOV R153, R156 ;  /* 0x0000009c00997202 */ /* 0x000fce0000000f00 */
.L_x_11401:
[----:B------:R-:W-:Y:S05]  /*55d0*/  BSYNC B2 ;  /* 0x0000000000027941 */ /* 0x000fea0003800000 */
.L_x_11399:
        /* <DEDUP_REMOVED lines=16> */
.L_x_11405:
[----:B------:R-:W-:Y:S05]  /*56e0*/  BSYNC B3 ;  /* 0x0000000000037941 */ /* 0x000fea0003800000 */
.L_x_11404:
        /* <DEDUP_REMOVED lines=39> */
[----:B------:R-:W-:Y:S02]  /*5960*/  LOP3.LUT R150, R53, UR31, R150, 0x96, !PT ;  /* 0x0000001f35967c12 */ /* 0x000fe4000f8e9696 */
[----:B------:R-:W-:Y:S01]  /*5970*/  MOV R156, R52 ;  /* 0x00000034009c7202 */ /* 0x000fe20000000f00 */
[----:B------:R-:W-:-:S04]  /*5980*/  IMAD.WIDE.U32 R52, R151, -0x2daee0ad, RZ ;  /* 0xd2511f5397347825 */ /* 0x000fc800078e00ff */
[----:B------:R-:W-:Y:S01]  /*5990*/  IMAD.MOV.U32 R154, RZ, RZ, R52 ;  /* 0x000000ffff9a7224 */ /* 0x000fe200078e0034 */
[----:B------:R-:W-:-:S07]  /*59a0*/  LOP3.LUT R151, R53, UR32, R158, 0x96, !PT ;  /* 0x0000002035977c12 */ /* 0x000fce000f8e969e */
.L_x_11403:
[----:B------:R-:W-:Y:S05]  /*59b0*/  BSYNC B2 ;  /* 0x0000000000027941 */ /* 0x000fea0003800000 */
.L_x_11402:
[----:B------:R-:W-:Y:S01]  /*59c0*/  I2FP.F32.U32 R53, R153 ;  /* 0x0000009900357245 */ /* 0x000fe20000201000 */
[----:B------:R-:W-:Y:S01]  /*59d0*/  IMAD.U32 R158, R51, 0x10000, RZ ;  /* 0x00010000339e7824 */ /* 0x000fe200078e00ff */
[----:B------:R-:W-:Y:S01]  /*59e0*/  ISETP.NE.AND P3, PT, R159, 0x1, PT ;  /* 0x000000019f00780c */ /* 0x000fe20003f65270 */
[----:B------:R-:W-:Y:S02]  /*59f0*/  BSSY B2, `(.L_x_11406) ;  /* 0x0000013000027945 */ /* 0x000fe40003800000 */
[----:B------:R-:W-:Y:S01]  /*5a00*/  FFMA.FTZ R52, R53, R160, 1.1641532182693481445e-10 ;  /* 0x2f00000035347423 */ /* 0x000fe200000100a0 */
[----:B------:R-:W-:-:S04]  /*5a10*/  FMUL.FTZ R158, R158, R73 ;  /* 0x000000499e9e7220 */ /* 0x000fc80000410000 */
[----:B------:R-:W-:Y:S01]  /*5a20*/  FMUL.FTZ R158, R158, R75 ;  /* 0x0000004b9e9e7220 */ /* 0x000fe20000410000 */
[----:B------:R-:W-:-:S04]  /*5a30*/  FSETP.GTU.FTZ.AND P2, PT, R52, R157, PT ;  /* 0x0000009d3400720b */ /* 0x000fc80003f5c000 */
        /* <DEDUP_REMOVED lines=13> */
.L_x_11407:
[----:B------:R-:W-:-:S07]  /*5b10*/  MOV R153, R156 ;  /* 0x0000009c00997202 */ /* 0x000fce0000000f00 */
.L_x_11408:
[----:B------:R-:W-:Y:S05]  /*5b20*/  BSYNC B2 ;  /* 0x0000000000027941 */ /* 0x000fea0003800000 */
.L_x_11406:
        /* <DEDUP_REMOVED lines=16> */
.L_x_11412:
[----:B------:R-:W-:Y:S05]  /*5c30*/  BSYNC B3 ;  /* 0x0000000000037941 */ /* 0x000fea0003800000 */
.L_x_11411:
        /* <DEDUP_REMOVED lines=44> */
.L_x_11410:
[----:B------:R-:W-:Y:S05]  /*5f00*/  BSYNC B2 ;  /* 0x0000000000027941 */ /* 0x000fea0003800000 */
.L_x_11409:
        /* <DEDUP_REMOVED lines=22> */
.L_x_11414:
[----:B------:R-:W-:-:S07]  /*6070*/  MOV R53, R156 ;  /* 0x0000009c00357202 */ /* 0x000fce0000000f00 */
.L_x_11415:
[----:B------:R-:W-:Y:S05]  /*6080*/  BSYNC B2 ;  /* 0x0000000000027941 */ /* 0x000fea0003800000 */
.L_x_11413:
        /* <DEDUP_REMOVED lines=16> */
.L_x_11419:
[----:B------:R-:W-:Y:S05]  /*6190*/  BSYNC B3 ;  /* 0x0000000000037941 */ /* 0x000fea0003800000 */
.L_x_11418:
        /* <DEDUP_REMOVED lines=44> */
.L_x_11417:
[----:B------:R-:W-:Y:S05]  /*6460*/  BSYNC B2 ;  /* 0x0000000000027941 */ /* 0x000fea0003800000 */
.L_x_11416:
        /* <DEDUP_REMOVED lines=21> */
.L_x_11421:
[----:B------:R-:W-:-:S07]  /*65c0*/  MOV R54, R156 ;  /* 0x0000009c00367202 */ /* 0x000fce0000000f00 */
.L_x_11422:
[----:B------:R-:W-:Y:S05]  /*65d0*/  BSYNC B2 ;  /* 0x0000000000027941 */ /* 0x000fea0003800000 */
.L_x_11420:
        /* <DEDUP_REMOVED lines=16> */
.L_x_11426:
[----:B------:R-:W-:Y:S05]  /*66e0*/  BSYNC B3 ;  /* 0x0000000000037941 */ /* 0x000fea0003800000 */
.L_x_11425:
        /* <DEDUP_REMOVED lines=44> */
.L_x_11424:
[----:B------:R-:W-:Y:S05]  /*69b0*/  BSYNC B2 ;  /* 0x0000000000027941 */ /* 0x000fea0003800000 */
.L_x_11423:
        /* <DEDUP_REMOVED lines=22> */
.L_x_11428:
[----:B------:R-:W-:-:S07]  /*6b20*/  MOV R163, R156 ;  /* 0x0000009c00a37202 */ /* 0x000fce0000000f00 */
.L_x_11429:
[----:B------:R-:W-:Y:S05]  /*6b30*/  BSYNC B2 ;  /* 0x0000000000027941 */ /* 0x000fea0003800000 */
.L_x_11427:
        /* <DEDUP_REMOVED lines=18> */
.L_x_11433:
[----:B------:R-:W-:Y:S05]  /*6c60*/  BSYNC B3 ;  /* 0x0000000000037941 */ /* 0x000fea0003800000 */
.L_x_11432:
        /* <DEDUP_REMOVED lines=44> */
.L_x_11431:
[----:B------:R-:W-:Y:S05]  /*6f30*/  BSYNC B2 ;  /* 0x0000000000027941 */ /* 0x000fea0003800000 */
.L_x_11430:
[----:B------:R-:W-:Y:S02]  /*6f40*/  I2FP.F32.U32 R163, R163 ;  /* 0x000000a300a37245 */ /* 0x000fe40000201000 */
[----:B------:R-:W-:Y:S02]  /*6f50*/  ISETP.NE.AND P6, PT, R161, RZ, PT ;  /* 0x000000ffa100720c */ /* 0x000fe40003fc5270 */
[----:B------:R-:W-:Y:S01]  /*6f60*/  SEL R161, RZ, 0x1, P1 ;  /* 0x00000001ffa17807 */ /* 0x000fe20000800000 */
[----:B------:R-:W-:Y:S01]  /*6f70*/  FFMA.FTZ R160, R163, R160, 1.1641532182693481445e-10 ;  /* 0x2f000000a3a07423 */ /* 0x000fe200000100a0 */
[----:B------:R-:W-:Y:S02]  /*6f80*/  SEL R164, RZ, 0x10000, P5 ;  /* 0x00010000ffa47807 */ /* 0x000fe40002800000 */
[----:B------:R-:W-:Y:S02]  /*6f90*/  ISETP.NE.AND P5, PT, R162, RZ, PT ;  /* 0x000000ffa200720c */ /* 0x000fe40003fa5270 */
[----:B------:R-:W-:Y:S01]  /*6fa0*/  FSETP.GTU.FTZ.AND P1, PT, R160, R157, PT ;  /* 0x0000009da000720b */ /* 0x000fe20003f3c000 */
[----:B------:R-:W-:Y:S01]  /*6fb0*/  IMAD.WIDE.U32 R160, R161, 0x10000, RZ ;  /* 0x00010000a1a07825 */ /* 0x000fe200078e00ff */
[----:B------:R-:W-:-:S02]  /*6fc0*/  SEL R162, RZ, 0x1, P2 ;  /* 0x00000001ffa27807 */ /* 0x000fc40001000000 */
[----:B------:R-:W-:Y:S02]  /*6fd0*/  SEL R165, RZ, 0x100, P4 ;  /* 0x00000100ffa57807 */ /* 0x000fe40002000000 */
[----:B------:R-:W-:Y:S01]  /*6fe0*/  SEL R157, RZ, 0x1000000, P1 ;  /* 0x01000000ff9d7807 */ /* 0x000fe20000800000 */
[----:B------:R-:W-:Y:S01]  /*6ff0*/  IMAD.WIDE.U32 R162, R162, 0x1000000, RZ ;  /* 0x01000000a2a27825 */ /* 0x000fe200078e00ff */
[----:B------:R-:W-:Y:S02]  /*7000*/  SEL R159, RZ, 0x1, P3 ;  /* 0x00000001ff9f7807 */ /* 0x000fe40001800000 */
[----:B------:R-:W-:Y:S02]  /*7010*/  SEL R158, RZ, 0x1, P5 ;  /* 0x00000001ff9e7807 */ /* 0x000fe40002800000 */
[----:B------:R-:W-:-:S04]  /*7020*/  LOP3.LUT R157, R165, R157, R164, 0xfe, !PT ;  /* 0x0000009da59d7212 */ /* 0x000fc800078efea4 */
[----:B------:R-:W-:Y:S01]  /*7030*/  LOP3.LUT R157, R163, R157, R159, 0xfe, !PT ;  /* 0x0000009da39d7212 */ /* 0x000fe200078efe9f */
[----:B------:R-:W-:-:S03]  /*7040*/  IMAD.WIDE.U32 R158, R158, 0x100, RZ ;  /* 0x000001009e9e7825 */ /* 0x000fc600078e00ff */
[----:B------:R-:W-:Y:S01]  /*7050*/  LOP3.LUT R162, R158, R162, R160, 0xfe, !PT ;  /* 0x000000a29ea27212 */ /* 0x000fe200078efea0 */
[----:B------:R-:W-:Y:S01]  /*7060*/  IMAD.U32 R158, R55, 0x10000, RZ ;  /* 0x00010000379e7824 */ /* 0x000fe200078e00ff */
[----:B------:R-:W-:-:S03]  /*7070*/  LOP3.LUT R159, R159, R157, R161, 0xfe, !PT ;  /* 0x0000009d9f9f7212 */ /* 0x000fc600078efea1 */
[----:B------:R-:W-:-:S04]  /*7080*/  FMUL.FTZ R158, R158, R73 ;  /* 0x000000499e9e7220 */ /* 0x000fc80000410000 */
[----:B------:R-:W-:Y:S01]  /*7090*/  FMUL.FTZ R158, R158, R75 ;  /* 0x0000004b9e9e7220 */ /* 0x000fe20000410000 */
[----:B------:R-:W-:-:S04]  /*70a0*/  SEL R75, RZ, 0x1, P6 ;  /* 0x00000001ff4b7807 */ /* 0x000fc80003000000 */
[----:B------:R-:W-:Y:S02]  /*70b0*/  FSEL R55, R158, RZ, !P1 ;  /* 0x000000ff9e377208 */ /* 0x000fe40004800000 */
[----:B------:R-:W-:Y:S02]  /*70c0*/  LEA R160, P1, R74, UR10, 0x5 ;  /* 0x0000000a4aa07c11 */ /* 0x000fe4000f8228ff */
[----:B------:R-:W-:Y:S01]  /*70d0*/  LOP3.LUT R158, R162, R75, RZ, 0xfc, !PT ;  /* 0x0000004ba29e7212 */ /* 0x000fe200078efcff */
[----:B------:R-:W-:Y:S01]  /*70e0*/  FMUL.FTZ R55, R142, R55 ;  /* 0x000000378e377220 */ /* 0x000fe20000410000 */
[----:B------:R-:W-:-:S03]  /*70f0*/  LEA.HI.X R161, R74, UR11, RZ, 0x5, P1 ;  /* 0x0000000b4aa17c11 */ /* 0x000fc600088f2cff */
[----:B------:R-:W-:Y:S01]  /*7100*/  @P0 FADD.FTZ R55, R39, R55 ;  /* 0x0000003727370221 */ /* 0x000fe20000010000 */
[C---:B------:R-:W-:Y:S01]  /*7110*/  LEA R162, P0, R74.reuse, UR12, 0x3 ;  /* 0x0000000c4aa27c11 */ /* 0x040fe2000f8018ff */
[----:B------:R1:W-:Y:S03]  /*7120*/  STG.E.128 desc[UR4][R160.64], R48 ;  /* 0x00000030a0007986 */ /* 0x0003e6000c101d04 */
[C---:B------:R-:W-:Y:S01]  /*7130*/  LEA.HI.X R163, R74.reuse, UR13, RZ, 0x3, P0 ;  /* 0x0000000d4aa37c11 */ /* 0x040fe200080f1cff */
[----:B------:R1:W-:Y:S01]  /*7140*/  STG.E.128 desc[UR4][R160.64+0x10], R52 ;  /* 0x00001034a0007986 */ /* 0x0003e2000c101d04 */
[----:B------:R-:W-:-:S03]  /*7150*/  IADD3 R74, R74, 0x20, RZ ;  /* 0x000000204a4a7810 */ /* 0x000fc60007ffe0ff */
[----:B------:R1:W-:Y:S04]  /*7160*/  STG.E.64 desc[UR4][R162.64], R158 ;  /* 0x0000009ea2007986 */ /* 0x0003e8000c101b04 */
.L_x_11377:
[----:B------:R-:W-:Y:S05]  /*7170*/  BSYNC B1 ;  /* 0x0000000000017941 */ /* 0x000fea0003800000 */
.L_x_11376:
        /* <DEDUP_REMOVED lines=25> */
.L_x_11437:
[----:B------:R-:W-:-:S07]  /*7310*/  IMAD.MOV.U32 R160, RZ, RZ, R156 ;  /* 0x000000ffffa07224 */ /* 0x000fce00078e009c */
.L_x_11438:
[----:B------:R-:W-:Y:S05]  /*7320*/  BSYNC B2 ;  /* 0x0000000000027941 */ /* 0x000fea0003800000 */
.L_x_11436:
        /* <DEDUP_REMOVED lines=16> */
.L_x_11442:
[----:B------:R-:W-:Y:S05]  /*7430*/  BSYNC B3 ;  /* 0x0000000000037941 */ /* 0x000fea0003800000 */
.L_x_11441:
        /* <DEDUP_REMOVED lines=42> */
[----:B------:R-:W-:-:S11]  /*76e0*/  HFMA2.MMA R158, -RZ, RZ, 0, 0 ;  /* 0x00000000ff9e7435 */ /* 0x000fd600000001ff */
.L_x_11440:
[----:B------:R-:W-:Y:S05]  /*76f0*/  BSYNC B2 ;  /* 0x0000000000027941 */ /* 0x000fea0003800000 */
.L_x_11439:
[----:B------:R-:W0:Y:S01]  /*7700*/  LDC R75, c[0x0][0x298] ;  /* 0x0000a600ff4b7b82 */ /* 0x000e220000000800 */
[----:B------:R-:W-:Y:S01]  /*7710*/  ISETP.NE.U32.AND P0, PT, R56, RZ, PT ;  /* 0x000000ff3800720c */ /* 0x000fe20003f05070 */
[----:B------:R-:W-:Y:S01]  /*7720*/  BSSY B2, `(.L_x_11443) ;  /* 0x000001b000027945 */ /* 0x000fe20003800000 */
[----:B-----5:R-:W-:Y:S01]  /*7730*/  SHF.L.U32 R58, R60, 0x10, RZ ;  /* 0x000000103c3a7819 */ /* 0x020fe200000006ff */
[----:B------:R-:W-:Y:S01]  /*7740*/  VIADD R59, R158, 0x1 ;  /* 0x000000019e3b7836 */ /* 0x000fe20000000000 */
[----:B------:R-:W-:Y:S02]  /*7750*/  ISETP.NE.AND.EX P0, PT, R57, RZ, PT, P0 ;  /* 0x000000ff3900720c */ /* 0x000fe40003f05300 */
[----:B------:R-:W-:Y:S01]  /*7760*/  I2FP.F32.U32 R57, R160 ;  /* 0x000000a000397245 */ /* 0x000fe20000201000 */
[----:B------:R-:W1:Y:S01]  /*7770*/  LDC R157, c[0x0][0x294] ;  /* 0x0000a500ff9d7b82 */ /* 0x000e620000000800 */
[----:B------:R-:W-:Y:S02]  /*7780*/  IMAD.MOV.U32 R160, RZ, RZ, 0x2f800000 ;  /* 0x2f800000ffa07424 */ /* 0x000fe400078e00ff */
[----:B------:R-:W-:Y:S01]  /*7790*/  FMUL.FTZ R58, R58, R73 ;  /* 0x000000493a3a7220 */ /* 0x000fe20000410000 */
[----:B------:R-:W-:Y:S01]  /*77a0*/  PRMT R60, R60, 0x7632, R60 ;  /* 0x000076323c3c7816 */ /* 0x000fe2000000003c */
        /* <DEDUP_REMOVED lines=17> */
.L_x_11444:
[----:B------:R-:W-:-:S07]  /*78c0*/  IMAD.MOV.U32 R57, RZ, RZ, R156 ;  /* 0x000000ffff397224 */ /* 0x000fce00078e009c */
.L_x_11445:
[----:B------:R-:W-:Y:S05]  /*78d0*/  BSYNC B2 ;  /* 0x0000000000027941 */ /* 0x000fea0003800000 */
.L_x_11443:
        /* <DEDUP_REMOVED lines=16> */
.L_x_11449:
[----:B------:R-:W-:Y:S05]  /*79e0*/  BSYNC B3 ;  /* 0x0000000000037941 */ /* 0x000fea0003800000 */
.L_x_11448:
        /* <DEDUP_REMOVED lines=44> */
.L_x_11447:
[----:B------:R-:W-:Y:S05]  /*7cb0*/  BSYNC B2 ;  /* 0x0000000000027941 */ /* 0x000fea0003800000 */
.L_x_11446:
        /* <DEDUP_REMOVED lines=22> */
.L_x_11451:
[----:B------:R-:W-:-:S07]  /*7e20*/  IMAD.MOV.U32 R60, RZ, RZ, R156 ;  /* 0x000000ffff3c7224 */ /* 0x000fce00078e009c */
.L_x_11452:
[----:B------:R-:W-:Y:S05]  /*7e30*/  BSYNC B2 ;  /* 0x0000000000027941 */ /* 0x000fea0003800000 */
.L_x_11450:
        /* <DEDUP_REMOVED lines=16> */
.L_x_11456:
[----:B------:R-:W-:Y:S05]  /*7f40*/  BSYNC B3 ;  /* 0x0000000000037941 */ /* 0x000fea0003800000 */
.L_x_11455:
        /* <DEDUP_REMOVED lines=44> */
.L_x_11454:
[----:B------:R-:W-:Y:S05]  /*8210*/  BSYNC B2 ;  /* 0x0000000000027941 */ /* 0x000fea0003800000 */
.L_x_11453:
        /* <DEDUP_REMOVED lines=22> */
.L_x_11458:
[----:B------:R-:W-:-:S07]  /*8380*/  IMAD.MOV.U32 R153, RZ, RZ, R156 ;  /* 0x000000ffff997224 */ /* 0x000fce00078e009c */
.L_x_11459:
[----:B------:R-:W-:Y:S05]  /*8390*/  BSYNC B2 ;  /* 0x0000000000027941 */ /* 0x000fea0003800000 */
.L_x_11457:
        /* <DEDUP_REMOVED lines=16> */
.L_x_11463:
[----:B------:R-:W-:Y:S05]  /*84a0*/  BSYNC B3 ;  /* 0x0000000000037941 */ /* 0x000fea0003800000 */
.L_x_11462:
        /* <DEDUP_REMOVED lines=44> */
.L_x_11461:
[----:B------:R-:W-:Y:S05]  /*8770*/  BSYNC B2 ;  /* 0x0000000000027941 */ /* 0x000fea0003800000 */
.L_x_11460:
[----:B------:R-:W-:Y:S01]  /*8780*/  I2FP.F32.U32 R61, R153 ;  /* 0x00000099003d7245 */ /* 0x000fe20000201000 */
[----:B------:R-:W-:Y:S01]  /*8790*/  BSSY B2, `(.L_x_11464) ;  /* 0x0000015000027945 */ /* 0x000fe20003800000 */
[----:B------:R-:W-:Y:S02]  /*87a0*/  SHF.L.U32 R158, R59, 0x10, RZ ;  /* 0x000000103b9e7819 */ /* 0x000fe400000006ff */
[----:B------:R-:W-:Y:S01]  /*87b0*/  ISETP.NE.AND P3, PT, R159, 0x1, PT ;  /* 0x000000019f00780c */ /* 0x000fe20003f65270 */
[----:B------:R-:W-:Y:S02]  /*87c0*/  FFMA.FTZ R60, R61, R160, 1.1641532182693481445e-10 ;  /* 0x2f0000003d3c7423 */ /* 0x000fe400000100a0 */
[----:B------:R-:W-:-:S03]  /*87d0*/  FMUL.FTZ R158, R158, R73 ;  /* 0x000000499e9e7220 */ /* 0x000fc60000410000 */
[----:B------:R-:W-:Y:S01]  /*87e0*/  FSETP.GTU.FTZ.AND P2, PT, R60, R157, PT ;  /* 0x0000009d3c00720b */ /* 0x000fe20003f5c000 */
[----:B------:R-:W-:-:S05]  /*87f0*/  FMUL.FTZ R158, R158, R75 ;  /* 0x0000004b9e9e7220 */ /* 0x000fca0000410000 */
[----:B------:R-:W-:Y:S01]  /*8800*/  FSEL R59, R158, RZ, !P2 ;  /* 0x000000ff9e3b7208 */ /* 0x000fe20005000000 */
[----:B------:R-:W-:-:S04]  /*8810*/  VIADD R158, R159, 0x1 ;  /* 0x000000019f9e7836 */ /* 0x000fc80000000000 */
        /* <DEDUP_REMOVED lines=11> */
.L_x_11465:
[----:B------:R-:W-:-:S07]  /*88d0*/  IMAD.MOV.U32 R153, RZ, RZ, R156 ;  /* 0x000000ffff997224 */ /* 0x000fce00078e009c */
.L_x_11466:
[----:B------:R-:W-:Y:S05]  /*88e0*/  BSYNC B2 ;  /* 0x0000000000027941 */ /* 0x000fea0003800000 */
.L_x_11464:
        /* <DEDUP_REMOVED lines=16> */
.L_x_11470:
[----:B------:R-:W-:Y:S05]  /*89f0*/  BSYNC B3 ;  /* 0x0000000000037941 */ /* 0x000fea0003800000 */
.L_x_11469:
        /* <DEDUP_REMOVED lines=44> */
.L_x_11468:
[----:B------:R-:W-:Y:S05]  /*8cc0*/  BSYNC B2 ;  /* 0x0000000000027941 */ /* 0x000fea0003800000 */
.L_x_11467:
        /* <DEDUP_REMOVED lines=22> */
.L_x_11472:
[----:B------:R-:W-:-:S07]  /*8e30*/  IMAD.MOV.U32 R61, RZ, RZ, R156 ;  /* 0x000000ffff3d7224 */ /* 0x000fce00078e009c */
.L_x_11473:
[----:B------:R-:W-:Y:S05]  /*8e40*/  BSYNC B2 ;  /* 0x0000000000027941 */ /* 0x000fea0003800000 */
.L_x_11471:
        /* <DEDUP_REMOVED lines=16> */
.L_x_11477:
[----:B------:R-:W-:Y:S05]  /*8f50*/  BSYNC B3 ;  /* 0x0000000000037941 */ /* 0x000fea0003800000 */
.L_x_11476:
        /* <DEDUP_REMOVED lines=44> */
.L_x_11475:
[----:B------:R-:W-:Y:S05]  /*9220*/  BSYNC B2 ;  /* 0x0000000000027941 */ /* 0x000fea0003800000 */
.L_x_11474:
        /* <DEDUP_REMOVED lines=21> */
.L_x_11479:
[----:B------:R-:W-:-:S07]  /*9380*/  IMAD.MOV.U32 R62, RZ, RZ, R156 ;  /* 0x000000ffff3e7224 */ /* 0x000fce00078e009c */
.L_x_11480:
[----:B------:R-:W-:Y:S05]  /*9390*/  BSYNC B2 ;  /* 0x0000000000027941 */ /* 0x000fea0003800000 */
.L_x_11478:
        /* <DEDUP_REMOVED lines=16> */
.L_x_11484:
[----:B------:R-:W-:Y:S05]  /*94a0*/  BSYNC B3 ;  /* 0x0000000000037941 */ /* 0x000fea0003800000 */
.L_x_11483:
        /* <DEDUP_REMOVED lines=44> */
.L_x_11482:
[----:B------:R-:W-:Y:S05]  /*9770*/  BSYNC B2 ;  /* 0x0000000000027941 */ /* 0x000fea0003800000 */
.L_x_11481:
        /* <DEDUP_REMOVED lines=22> */
.L_x_11486:
[----:B------:R-:W-:-:S07]  /*98e0*/  IMAD.MOV.U32 R163, RZ, RZ, R156 ;  /* 0x000000ffffa37224 */ /* 0x000fce00078e009c */
.L_x_11487:
[----:B------:R-:W-:Y:S05]  /*98f0*/  BSYNC B2 ;  /* 0x0000000000027941 */ /* 0x000fea0003800000 */
.L_x_11485:
        /* <DEDUP_REMOVED lines=18> */
.L_x_11491:
[----:B------:R-:W-:Y:S05]  /*9a20*/  BSYNC B3 ;  /* 0x0000000000037941 */ /* 0x000fea0003800000 */
.L_x_11490:
        /* <DEDUP_REMOVED lines=44> */
.L_x_11489:
[----:B------:R-:W-:Y:S05]  /*9cf0*/  BSYNC B2 ;  /* 0x0000000000027941 */ /* 0x000fea0003800000 */
.L_x_11488:
        /* <DEDUP_REMOVED lines=17> */
[----:B------:R-:W-:Y:S02]  /*9e10*/  LOP3.LUT R162, R158, R162, R160, 0xfe, !PT ;  /* 0x000000a29ea27212 */ /* 0x000fe400078efea0 */
[----:B------:R-:W-:Y:S02]  /*9e20*/  SHF.L.U32 R158, R63, 0x10, RZ ;  /* 0x000000103f9e7819 */ /* 0x000fe400000006ff */
        /* <DEDUP_REMOVED lines=14> */
[----:B------:R-:W-:-:S03]  /*9f10*/  VIADD R74, R74, 0x20 ;  /* 0x000000204a4a7836 */ /* 0x000fc60000000000 */
[----:B------:R2:W-:Y:S04]  /*9f20*/  STG.E.64 desc[UR4][R162.64], R158 ;  /* 0x0000009ea2007986 */ /* 0x0005e8000c101b04 */
.L_x_11435:
[----:B------:R-:W-:Y:S05]  /*9f30*/  BSYNC B1 ;  /* 0x0000000000017941 */ /* 0x000fea0003800000 */
.L_x_11434:
[----:B------:R-:W-:Y:S01]  /*9f40*/  ISETP.NE.AND P0, PT, R77, RZ, PT ;  /* 0x000000ff4d00720c */ /* 0x000fe20003f05270 */
[----:B------:R-:W-:-:S12]  /*9f50*/  BSSY B1, `(.L_x_11492) ;  /* 0x00002d9000017945 */ /* 0x000fd80003800000 */
[----:B------:R-:W-:Y:S05]  /*9f60*/  @!P0 BRA `(.L_x_11493) ;  /* 0x0000002c005c8947 */ /* 0x000fea0003800000 */
[----:B------:R-:W3:Y:S08]  /*9f70*/  LDC.64 R66, c[0x0][0x220] ;  /* 0x00008800ff427b82 */ /* 0x000ef00000000a00 */
[----:B------:R-:W4:Y:S01]  /*9f80*/  LDC.64 R64, c[0x0][0x230] ;  /* 0x00008c00ff407b82 */ /* 0x000f220000000a00 */
[----:B---3--:R-:W-:-:S05]  /*9f90*/  IMAD.WIDE.U32 R66, R74, 0x10, R66 ;  /* 0x000000104a427825 */ /* 0x008fca00078e0042 */
[----:B------:R3:W5:Y:S01]  /*9fa0*/  LDG.E.128 R68, desc[UR4][R66.64] ;  /* 0x0000000442447981 */ /* 0x000762000c1e1d00 */
[----:B----4-:R-:W-:-:S04]  /*9fb0*/  ISETP.NE.U32.AND P0, PT, R64, RZ, PT ;  /* 0x000000ff4000720c */ /* 0x010fc80003f05070 */
[----:B------:R-:W-:-:S13]  /*9fc0*/  ISETP.NE.AND.EX P0, PT, R65, RZ, PT, P0 ;  /* 0x000000ff4100720c */ /* 0x000fda0003f05300 */
[----:B012---:R-:W-:-:S04]  /*9fd0*/  @P0 LEA R158, P1, R74, R64, 0x5 ;  /* 0x000000404a9e0211 */ /* 0x007fc800078228ff */
[----:B------:R-:W-:-:S05]  /*9fe0*/  @P0 LEA.HI.X R159, R74, R65, RZ, 0x5, P1 ;  /* 0x000000414a9f0211 */ /* 0x000fca00008f2cff */
[----:B------:R3:W5:Y:S04]  /*9ff0*/  @P0 LDG.E.128 R32, desc[UR4][R158.64] ;  /* 0x000000049e200981 */ /* 0x000768000c1e1d00 */
[----:B------:R3:W5:Y:S01]  /*a000*/  @P0 LDG.E.128 R36, desc[UR4][R158.64+0x10] ;  /* 0x000010049e240981 */ /* 0x000762000c1e1d00 */
[C---:B------:R-:W-:Y:S01]  /*a010*/  ISETP.NE.AND P0, PT, R153.reuse, 0x1, PT ;  /* 0x000000019900780c */ /* 0x040fe20003f05270 */
[----:B------:R-:W-:Y:S01]  /*a020*/  BSSY B2, `(.L_x_11494) ;  /* 0x000000c000027945 */ /* 0x000fe20003800000 */
[----:B------:R-:W-:-:S11]  /*a030*/  IADD3 R162, R153, 0x1, RZ ;  /* 0x0000000199a27810 */ /* 0x000fd60007ffe0ff */
[----:B---3--:R-:W-:Y:S05]  /*a040*/  @!P0 BRA `(.L_x_11495) ;  /* 0x0000000000208947 */ /* 0x008fea0003800000 */
        /* <DEDUP_REMOVED lines=8> */
.L_x_11495:
[----:B------:R-:W-:-:S07]  /*a0d0*/  MOV R160, R156 ;  /* 0x0000009c00a07202 */ /* 0x000fce0000000f00 */
.L_x_11496:
[----:B------:R-:W-:Y:S05]  /*a0e0*/  BSYNC B2 ;  /* 0x0000000000027941 */ /* 0x000fea0003800000 */
.L_x_11494:
        /* <DEDUP_REMOVED lines=16> */
.L_x_11500:
[----:B------:R-:W-:Y:S05]  /*a1f0*/  BSYNC B3 ;  /* 0x0000000000037941 */ /* 0x000fea0003800000 */
.L_x_11499:
        /* <DEDUP_REMOVED lines=43> */
.L_x_11498:
[----:B------:R-:W-:Y:S05]  /*a4b0*/  BSYNC B2 ;  /* 0x0000000000027941 */ /* 0x000fea0003800000 */
.L_x_11497:
[----:B------:R-:W0:Y:S01]  /*a4c0*/  LDC R75, c[0x0][0x298] ;  /* 0x0000a600ff4b7b82 */ /* 0x000e220000000800 */
[----:B------:R-:W-:Y:S01]  /*a4d0*/  HFMA2.MMA R161, -RZ, RZ, 0.1171875, 0 ;  /* 0x2f800000ffa17435 */ /* 0x000fe200000001ff */
[----:B------:R-:W-:Y:S01]  /*a4e0*/  ISETP.NE.U32.AND P0, PT, R64, RZ, PT ;  /* 0x000000ff4000720c */ /* 0x000fe20003f05070 */
[----:B-----5:R-:W-:Y:S01]  /*a4f0*/  IMAD.U32 R66, R68, 0x10000, RZ ;  /* 0x0001000044427824 */ /* 0x020fe200078e00ff */
[----:B------:R-:W-:Y:S01]  /*a500*/  I2FP.F32.U32 R64, R160 ;  /* 0x000000a000407245 */ /* 0x000fe20000201000 */
[----:B------:R-:W-:Y:S01]  /*a510*/  BSSY B2, `(.L_x_11501) ;  /* 0x0000018000027945 */ /* 0x000fe20003800000 */
[----:B------:R-:W-:Y:S01]  /*a520*/  ISETP.NE.AND.EX P0, PT, R65, RZ, PT, P0 ;  /* 0x000000ff4100720c */ /* 0x000fe20003f05300 */
[----:B------:R-:W-:Y:S01]  /*a530*/  FMUL.FTZ R66, R66, R73 ;  /* 0x0000004942427220 */ /* 0x000fe20000410000 */
[----:B------:R-:W1:Y:S01]  /*a540*/  LDC R157, c[0x0][0x294] ;  /* 0x0000a500ff9d7b82 */ /* 0x000e620000000800 */
[----:B------:R-:W-:Y:S02]  /*a550*/  PRMT R68, R68, 0x7632, R68 ;  /* 0x0000763244447816 */ /* 0x000fe40000000044 */
        /* <DEDUP_REMOVED lines=18> */
.L_x_11502:
[----:B------:R-:W-:-:S07]  /*a680*/  MOV R65, R156 ;  /* 0x0000009c00417202 */ /* 0x000fce0000000f00 */
.L_x_11503:
[----:B------:R-:W-:Y:S05]  /*a690*/  BSYNC B2 ;  /* 0x0000000000027941 */ /* 0x000fea0003800000 */
.L_x_11501:
        /* <DEDUP_REMOVED lines=16> */
.L_x_11507:
[----:B------:R-:W-:Y:S05]  /*a7a0*/  BSYNC B3 ;  /* 0x0000000000037941 */ /* 0x000fea0003800000 */
.L_x_11506:
        /* <DEDUP_REMOVED lines=44> */
.L_x_11505:
[----:B------:R-:W-:Y:S05]  /*aa70*/  BSYNC B2 ;  /* 0x0000000000027941 */ /* 0x000fea0003800000 */
.L_x_11504:
        /* <DEDUP_REMOVED lines=22> */
.L_x_11509:
[----:B------:R-:W-:-:S07]  /*abe0*/  MOV R68, R156 ;  /* 0x0000009c00447202 */ /* 0x000fce0000000f00 */
.L_x_11510:
[----:B------:R-:W-:Y:S05]  /*abf0*/  BSYNC B2 ;  /* 0x0000000000027941 */ /* 0x000fea0003800000 */
.L_x_11508:
        /* <DEDUP_REMOVED lines=16> */
.L_x_11514:
[----:B------:R-:W-:Y:S05]  /*ad00*/  BSYNC B3 ;  /* 0x0000000000037941 */ /* 0x000fea0003800000 */
.L_x_11513:
        /* <DEDUP_REMOVED lines=44> */
.L_x_11512:
[----:B------:R-:W-:Y:S05]  /*afd0*/  BSYNC B2 ;  /* 0x0000000000027941 */ /* 0x000fea0003800000 */
.L_x_11511:
        /* <DEDUP_REMOVED lines=22> */
.L_x_11516:
[----:B------:R-:W-:-:S07]  /*b140*/  MOV R153, R156 ;  /* 0x0000009c00997202 */ /* 0x000fce0000000f00 */
.L_x_11517:
[----:B------:R-:W-:Y:S05]  /*b150*/  BSYNC B2 ;  /* 0x0000000000027941 */ /* 0x000fea0003800000 */
.L_x_11515:
        /* <DEDUP_REMOVED lines=16> */
.L_x_11521:
[----:B------:R-:W-:Y:S05]  /*b260*/  BSYNC B3 ;  /* 0x0000000000037941 */ /* 0x000fea0003800000 */
.L_x_11520:
        /* <DEDUP_REMOVED lines=44> */
.L_x_11519:
[----:B------:R-:W-:Y:S05]  /*b530*/  BSYNC B2 ;  /* 0x0000000000027941 */ /* 0x000fea0003800000 */
.L_x_11518:
        /* <DEDUP_REMOVED lines=21> */
.L_x_11523:
[----:B------:R-:W-:-:S07]  /*b690*/  MOV R153, R156 ;  /* 0x0000009c00997202 */ /* 0x000fce0000000f00 */
.L_x_11524:
[----:B------:R-:W-:Y:S05]  /*b6a0*/  BSYNC B2 ;  /* 0x0000000000027941 */ /* 0x000fea0003800000 */
.L_x_11522:
        /* <DEDUP_REMOVED lines=16> */
.L_x_11528:
[----:B------:R-:W-:Y:S05]  /*b7b0*/  BSYNC B3 ;  /* 0x0000000000037941 */ /* 0x000fea0003800000 */
.L_x_11527:
        /* <DEDUP_REMOVED lines=44> */
.L_x_11526:
[----:B------:R-:W-:Y:S05]  /*ba80*/  BSYNC B2 ;  /* 0x0000000000027941 */ /* 0x000fea0003800000 */
.L_x_11525:
        /* <DEDUP_REMOVED lines=22> */
.L_x_11530:
[----:B------:R-:W-:-:S07]  /*bbf0*/  MOV R69, R156 ;  /* 0x0000009c00457202 */ /* 0x000fce0000000f00 */
.L_x_11531:
[----:B------:R-:W-:Y:S05]  /*bc00*/  BSYNC B2 ;  /* 0x0000000000027941 */ /* 0x000fea0003800000 */
.L_x_11529:
        /* <DEDUP_REMOVED lines=16> */
.L_x_11535:
[----:B------:R-:W-:Y:S05]  /*bd10*/  BSYNC B3 ;  /* 0x0000000000037941 */ /* 0x000fea0003800000 */
.L_x_11534:
        /* <DEDUP_REMOVED lines=44> */
.L_x_11533:
[----:B------:R-:W-:Y:S05]  /*bfe0*/  BSYNC B2 ;  /* 0x0000000000027941 */ /* 0x000fea0003800000 */
.L_x_11532:
        /* <DEDUP_REMOVED lines=21> */
.L_x_11537:
[----:B------:R-:W-:-:S07]  /*c140*/  MOV R70, R156 ;  /* 0x0000009c00467202 */ /* 0x000fce0000000f00 */
.L_x_11538:
[----:B------:R-:W-:Y:S05]  /*c150*/  BSYNC B2 ;  /* 0x0000000000027941 */ /* 0x000fea0003800000 */
.L_x_11536:
        /* <DEDUP_REMOVED lines=16> */
.L_x_11542:
[----:B------:R-:W-:Y:S05]  /*c260*/  BSYNC B3 ;  /* 0x0000000000037941 */ /* 0x000fea0003800000 */
.L_x_11541:
        /* <DEDUP_REMOVED lines=44> */
.L_x_11540:
[----:B------:R-:W-:Y:S05]  /*c530*/  BSYNC B2 ;  /* 0x0000000000027941 */ /* 0x000fea0003800000 */
.L_x_11539:
        /* <DEDUP_REMOVED lines=22> */
.L_x_11544:
[----:B------:R-:W-:-:S07]  /*c6a0*/  MOV R163, R156 ;  /* 0x0000009c00a37202 */ /* 0x000fce0000000f00 */
.L_x_11545:
[----:B------:R-:W-:Y:S05]  /*c6b0*/  BSYNC B2 ;  /* 0x0000000000027941 */ /* 0x000fea0003800000 */
.L_x_11543:
        /* <DEDUP_REMOVED lines=18> */
.L_x_11549:
[----:B------:R-:W-:Y:S05]  /*c7e0*/  BSYNC B3 ;  /* 0x0000000000037941 */ /* 0x000fea0003800000 */
.L_x_11548:
        /* <DEDUP_REMOVED lines=44> */
.L_x_11547:
[----:B------:R-:W-:Y:S05]  /*cab0*/  BSYNC B2 ;  /* 0x0000000000027941 */ /* 0x000fea0003800000 */
.L_x_11546:
        /* <DEDUP_REMOVED lines=20> */
[----:B------:R-:W-:Y:S01]  /*cc00*/  FMUL.FTZ R158, R158, R73 ;  /* 0x000000499e9e7220 */ /* 0x000fe20000410000 */
[----:B------:R-:W-:-:S03]  /*cc10*/  SEL R73, RZ, 0x1, P6 ;  /* 0x00000001ff497807 */ /* 0x000fc60003000000 */
[----:B------:R-:W-:-:S05]  /*cc20*/  FMUL.FTZ R158, R158, R75 ;  /* 0x0000004b9e9e7220 */ /* 0x000fca0000410000 */
        /* <DEDUP_REMOVED lines=11> */
.L_x_11493:
[----:B------:R-:W-:Y:S05]  /*cce0*/  BSYNC B1 ;  /* 0x0000000000017941 */ /* 0x000fea0003800000 */
.L_x_11492:
[----:B------:R-:W-:Y:S01]  /*ccf0*/  FADD.FTZ R74, RZ, R40 ;  /* 0x00000028ff4a7221 */ /* 0x000fe20000010000 */
        /* <DEDUP_REMOVED lines=40> */
[----:B------:R-:W4:Y:S01]  /*cf80*/  LDC R74, c[0x0][0x290] ;  /* 0x0000a400ff4a7b82 */ /* 0x000f220000000800 */
[----:B0123--:R-:W-:-:S05]  /*cf90*/  FADD.FTZ R160, R73, R72 ;  /* 0x0000004849a07221 */ /* 0x00ffca0000010000 */
        /* <DEDUP_REMOVED lines=8> */
[----:B----4-:R-:W-:-:S04]  /*d020*/  FMUL.FTZ R159, R159, R74 ;  /* 0x0000004a9f9f7220 */ /* 0x010fc80000410000 */
        /* <DEDUP_REMOVED lines=74> */
.L_x_11571:
[----:B-1----:R-:W-:Y:S01]  /*d4d0*/  FADD.FTZ R157, R162, R163 ;  /* 0x000000a3a29d7221 */ /* 0x002fe20000010000 */
[----:B------:R-:W-:Y:S01]  /*d4e0*/  FMUL.FTZ R72, R159, R159 ;  /* 0x0000009f9f487220 */ /* 0x000fe20000410000 */
[----:B------:R-:W-:Y:S01]  /*d4f0*/  PLOP3.LUT P0, PT, PT, PT, UP1, 0x40, 0x0 ;  /* 0x000000000000781c */ /* 0x000fe20003f0e818 */
[----:B------:R-:W-:Y:S01]  /*d500*/  BSSY B1, `(.L_x_11551) ;  /* 0x000002e000017945 */ /* 0x000fe20003800000 */
[----:B------:R-:W-:Y:S02]  /*d510*/  FFMA.FTZ R157, R157, R74, UR14 ;  /* 0x0000000e9d9d7e23 */ /* 0x000fe4000801004a */
[----:B------:R-:W1:Y:S01]  /*d520*/  @!P3 LDC.64 R74, c[0x0][0x250] ;  /* 0x00009400ff4abb82 */ /* 0x000e620000000a00 */
[----:B------:R-:W-:Y:S02]  /*d530*/  FSEL R158, R72, RZ, !P0 ;  /* 0x000000ff489e7208 */ /* 0x000fe40004000000 */
[----:B------:R-:W-:-:S03]  /*d540*/  PLOP3.LUT P0, PT, PT, PT, UP1, 0x40, 0x0 ;  /* 0x000000000000781c */ /* 0x000fc60003f0e818 */
[----:B------:R-:W-:Y:S01]  /*d550*/  FADD.FTZ R158, R157, R158 ;  /* 0x0000009e9d9e7221 */ /* 0x000fe20000010000 */
[----:B------:R-:W-:Y:S01]  /*d560*/  FSEL R157, R159, RZ, P0 ;  /* 0x000000ff9f9d7208 */ /* 0x000fe20000000000 */
[----:B------:R-:W2:Y:S04]  /*d570*/  @!P3 LDC.64 R72, c[0x0][0x258] ;  /* 0x00009600ff48bb82 */ /* 0x000ea80000000a00 */
[----:B------:R-:W3:Y:S01]  /*d580*/  MUFU.RSQ R158, R158 ;  /* 0x0000009e009e7308 */ /* 0x000ee20000001400 */
[----:B-1----:R-:W-:-:S05]  /*d590*/  @!P3 IMAD.WIDE R74, R28, 0x4, R74 ;  /* 0x000000041c4ab825 */ /* 0x002fca00078e024a */
[----:B------:R1:W-:Y:S01]  /*d5a0*/  @!P3 STG.E desc[UR4][R74.64], R159 ;  /* 0x0000009f4a00b986 */ /* 0x0003e2000c101904 */
[----:B--2---:R-:W-:-:S05]  /*d5b0*/  @!P3 IMAD.WIDE R72, R28, 0x4, R72 ;  /* 0x000000041c48b825 */ /* 0x004fca00078e0248 */
[----:B---3--:R1:W-:Y:S01]  /*d5c0*/  @!P3 STG.E desc[UR4][R72.64], R158 ;  /* 0x0000009e4800b986 */ /* 0x0083e2000c101904 */
        /* <DEDUP_REMOVED lines=8> */
[--C-:B------:R-:W-:Y:S01]  /*d650*/  FADD.FTZ R165, R47, -R157.reuse ;  /* 0x8000009d2fa57221 */ /* 0x100fe20000010000 */
[----:B------:R-:W-:Y:S01]  /*d660*/  FFMA.FTZ R72, R11, R73, R86 ;  /* 0x000000490b487223 */ /* 0x000fe20000010056 */
[----:B------:R-:W-:Y:S01]  /*d670*/  FFMA.FTZ R75, R133, R75, R132 ;  /* 0x0000004b854b7223 */ /* 0x000fe20000010084 */
[----:B------:R-:W-:Y:S01]  /*d680*/  FADD.FTZ R73, R43, -R157 ;  /* 0x8000009d2b497221 */ /* 0x000fe20000010000 */
[C---:B------:R-:W-:Y:S01]  /*d690*/  FMUL.FTZ R159, R158.reuse, R159 ;  /* 0x0000009f9e9f7220 */ /* 0x040fe20000410000 */
[----:B------:R-:W-:-:S02]  /*d6a0*/  FMUL.FTZ R163, R158, R163 ;  /* 0x000000a39ea37220 */ /* 0x000fc40000410000 */
[----:B------:R-:W-:Y:S01]  /*d6b0*/  F2FP.BF16.F32.PACK_AB R72, R75, R72 ;  /* 0x000000484b48723e */ /* 0x000fe200000010ff */
[----:B0-----:R-:W-:Y:S01]  /*d6c0*/  FMUL.FTZ R162, R158, R73 ;  /* 0x000000499ea27220 */ /* 0x001fe20000410000 */
[--C-:B------:R-:W-:Y:S01]  /*d6d0*/  FADD.FTZ R75, R46, -R157.reuse ;  /* 0x8000009d2e4b7221 */ /* 0x100fe20000010000 */
[----:B------:R-:W-:Y:S01]  /*d6e0*/  FADD.FTZ R73, R45, -R157 ;  /* 0x8000009d2d497221 */ /* 0x000fe20000010000 */
[----:B------:R-:W-:Y:S01]  /*d6f0*/  FFMA.FTZ R159, R10, R159, R87 ;  /* 0x0000009f0a9f7223 */ /* 0x000fe20000010057 */
        /* <DEDUP_REMOVED lines=8> */
[----:B------:R-:W-:Y:S01]  /*d780*/  F2FP.BF16.F32.PACK_AB R73, R162, R159 ;  /* 0x0000009fa249723e */ /* 0x000fe200000010ff */
[C---:B-1----:R-:W-:Y:S01]  /*d790*/  IMAD.WIDE.U32 R160, R155.reuse, 0x10, R160 ;  /* 0x000000109ba07825 */ /* 0x042fe200078e00a0 */
[----:B------:R-:W-:-:S02]  /*d7a0*/  IADD3 R155, R155, 0x20, RZ ;  /* 0x000000209b9b7810 */ /* 0x000fc40007ffe0ff */
[----:B------:R-:W-:Y:S02]  /*d7b0*/  F2FP.BF16.F32.PACK_AB R74, R164, R163 ;  /* 0x000000a3a44a723e */ /* 0x000fe400000010ff */
[----:B------:R-:W-:-:S05]  /*d7c0*/  F2FP.BF16.F32.PACK_AB R75, R75, R165 ;  /* 0x000000a54b4b723e */ /* 0x000fca00000010ff */
[----:B------:R2:W-:Y:S02]  /*d7d0*/  STG.E.128 desc[UR4][R160.64], R72 ;  /* 0x00000048a0007986 */ /* 0x0005e4000c101d04 */
.L_x_11552:
[----:B------:R-:W-:Y:S05]  /*d7e0*/  BSYNC B1 ;  /* 0x0000000000017941 */ /* 0x000fea0003800000 */
.L_x_11551:
        /* <DEDUP_REMOVED lines=10> */
[----:B------:R-:W-:Y:S01]  /*d890*/  FADD.FTZ R165, R55, -R157 ;  /* 0x8000009d37a57221 */ /* 0x000fe20000010000 */
        /* <DEDUP_REMOVED lines=19> */
[----:B-1----:R-:W-:-:S02]  /*d9d0*/  IMAD.WIDE.U32 R160, R155, 0x10, R160 ;  /* 0x000000109ba07825 */ /* 0x002fc400078e00a0 */
[----:B------:R-:W-:Y:S02]  /*d9e0*/  F2FP.BF16.F32.PACK_AB R74, R164, R163 ;  /* 0x000000a3a44a723e */ /* 0x000fe400000010ff */
[----:B------:R-:W-:Y:S01]  /*d9f0*/  F2FP.BF16.F32.PACK_AB R75, R75, R165 ;  /* 0x000000a54b4b723e */ /* 0x000fe200000010ff */
[----:B------:R-:W-:-:S04]  /*da00*/  VIADD R155, R155, 0x20 ;  /* 0x000000209b9b7836 */ /* 0x000fc80000000000 */
[----:B------:R3:W-:Y:S03]  /*da10*/  STG.E.128 desc[UR4][R160.64], R72 ;  /* 0x00000048a0007986 */ /* 0x0007e6000c101d04 */
.L_x_11554:
[----:B------:R-:W-:Y:S05]  /*da20*/  BSYNC B1 ;  /* 0x0000000000017941 */ /* 0x000fea0003800000 */
.L_x_11553:
[----:B------:R-:W-:Y:S01]  /*da30*/  ISETP.NE.AND P0, PT, R0, RZ, PT ;  /* 0x000000ff0000720c */ /* 0x000fe20003f05270 */
[----:B------:R-:W-:-:S12]  /*da40*/  BSSY B1, `(.L_x_11555) ;  /* 0x0000022000017945 */ /* 0x000fd80003800000 */
[----:B------:R-:W-:Y:S05]  /*da50*/  @!P0 BRA `(.L_x_11556) ;  /* 0x0000000000808947 */ /* 0x000fea0003800000 */
[--C-:B-123--:R-:W-:Y:S01]  /*da60*/  FADD.FTZ R73, R56, -R157.reuse ;  /* 0x8000009d38497221 */ /* 0x10efe20000010000 */
        /* <DEDUP_REMOVED lines=31> */
.L_x_11556:
[----:B------:R-:W-:Y:S05]  /*dc60*/  BSYNC B1 ;  /* 0x0000000000017941 */ /* 0x000fea0003800000 */
.L_x_11555:
[----:B------:R-:W-:Y:S01]  /*dc70*/  ISETP.NE.AND P0, PT, R77, RZ, PT ;  /* 0x000000ff4d00720c */ /* 0x000fe20003f05270 */
[----:B------:R-:W-:-:S12]  /*dc80*/  BSSY B1, `(.L_x_11557) ;  /* 0x0000021000017945 */ /* 0x000fd80003800000 */
[----:B------:R-:W-:Y:S05]  /*dc90*/  @!P0 BRA `(.L_x_11558) ;  /* 0x00000000007c8947 */ /* 0x000fea0003800000 */
[--C-:B--234-:R-:W-:Y:S01]  /*dca0*/  FADD.FTZ R161, R70, -R157.reuse ;  /* 0x8000009d46a17221 */ /* 0x11cfe20000010000 */
[--C-:B0-----:R-:W-:Y:S01]  /*dcb0*/  FADD.FTZ R162, R71, -R157.reuse ;  /* 0x8000009d47a27221 */ /* 0x101fe20000010000 */
[--C-:B-1----:R-:W-:Y:S01]  /*dcc0*/  FADD.FTZ R159, R65, -R157.reuse ;  /* 0x8000009d419f7221 */ /* 0x102fe20000010000 */
[--C-:B------:R-:W-:Y:S01]  /*dcd0*/  FADD.FTZ R73, R64, -R157.reuse ;  /* 0x8000009d40497221 */ /* 0x100fe20000010000 */
[C---:B------:R-:W-:Y:S01]  /*dce0*/  FMUL.FTZ R74, R158.reuse, R161 ;  /* 0x000000a19e4a7220 */ /* 0x040fe20000410000 */
[----:B------:R-:W-:Y:S01]  /*dcf0*/  FMUL.FTZ R162, R158, R162 ;  /* 0x000000a29ea27220 */ /* 0x000fe20000410000 */
[----:B------:R-:W0:Y:S01]  /*dd00*/  LDC.64 R160, c[0x0][0x2b8] ;  /* 0x0000ae00ffa07b82 */ /* 0x000e220000000a00 */
        /* <DEDUP_REMOVED lines=18> */
[----:B------:R-:W-:-:S03]  /*de30*/  FFMA.FTZ R72, R104, R72, R123 ;  /* 0x0000004868487223 */ /* 0x000fc6000001007b */
[----:B------:R-:W-:Y:S02]  /*de40*/  F2FP.BF16.F32.PACK_AB R74, R159, R74 ;  /* 0x0000004a9f4a723e */ /* 0x000fe400000010ff */
[----:B------:R-:W-:Y:S01]  /*de50*/  F2FP.BF16.F32.PACK_AB R73, R158, R73 ;  /* 0x000000499e49723e */ /* 0x000fe200000010ff */
[----:B0-----:R-:W-:Y:S01]  /*de60*/  IMAD.WIDE.U32 R160, R155, 0x10, R160 ;  /* 0x000000109ba07825 */ /* 0x001fe200078e00a0 */
[----:B------:R-:W-:-:S05]  /*de70*/  F2FP.BF16.F32.PACK_AB R72, R72, R157 ;  /* 0x0000009d4848723e */ /* 0x000fca00000010ff */
[----:B------:R0:W-:Y:S02]  /*de80*/  STG.E.128 desc[UR4][R160.64], R72 ;  /* 0x00000048a0007986 */ /* 0x0001e4000c101d04 */
.L_x_11558:
[----:B------:R-:W-:Y:S05]  /*de90*/  BSYNC B1 ;  /* 0x0000000000017941 */ /* 0x000fea0003800000 */
.L_x_11557:
[----:B01234-:R-:W0:Y:S02]  /*dea0*/  LDC.64 R72, c[0x0][0x210] ;  /* 0x00008400ff487b82 */ /* 0x01fe240000000a00 */
[----:B0-----:R-:W-:-:S05]  /*deb0*/  IMAD R28, R72, 0x4, R28 ;  /* 0x00000004481c7824 */ /* 0x001fca00078e021c */
[----:B------:R-:W-:-:S13]  /*dec0*/  ISETP.GE.AND P0, PT, R28, R73, PT ;  /* 0x000000491c00720c */ /* 0x000fda0003f06270 */
[----:B------:R-:W-:Y:S05]  /*ded0*/  @!P0 BRA `(.L_x_11559) ;  /* 0xffffff3400888947 */ /* 0x000fea000383ffff */
[----:B------:R-:W-:Y:S05]  /*dee0*/  BSYNC B0 ;  /* 0x0000000000007941 */ /* 0x000fea0003800000 */
.L_x_11317:
[----:B------:R-:W-:Y:S05]  /*def0*/  EXIT ;  /* 0x000000000000794d */ /* 0x000fea0003800000 */
.L_x_11550:
[----:B0123--:R-:W-:Y:S01]  /*df00*/  HFMA2.MMA R158, -RZ, RZ, 0, 1.847743988037109375e-06 ;  /* 0x0000001fff9e7435 */ /* 0x00ffe200000001ff */
[----:B------:R-:W-:Y:S01]  /*df10*/  BSSY B1, `(.L_x_11560) ;  /* 0x0000007000017945 */ /* 0x000fe20003800000 */
[----:B------:R-:W-:Y:S01]  /*df20*/  MOV R165, R73 ;  /* 0x0000004900a57202 */ /* 0x000fe20000000f00 */
[----:B------:R-:W-:Y:S02]  /*df30*/  IMAD.MOV.U32 R157, RZ, RZ, 0x1 ;  /* 0x00000001ff9d7424 */ /* 0x000fe400078e00ff */
[----:B------:R-:W-:-:S07]  /*df40*/  IMAD.MOV.U32 R75, RZ, RZ, -0x1 ;  /* 0xffffffffff4b7424 */ /* 0x000fce00078e00ff */
[----:B------:R-:W-:Y:S05]  /*df50*/  WARPSYNC.COLLECTIVE R75, `(.L_x_11561) ;  /* 0x000000004b087348 */ /* 0x000fea0003c00000 */
[----:B------:R0:W1:Y:S02]  /*df60*/  SHFL.BFLY P4, R164, R165, R157, R158 ;  /* 0x0c00009da5a47389 */ /* 0x000064000008009e */
[----:B01----:R-:W-:Y:S01]  /*df70*/  ENDCOLLECTIVE ;  /* 0x000000000000791b */ /* 0x003fe20003800000 */
.L_x_11561:
[----:B------:R-:W-:Y:S05]  /*df80*/  BSYNC B1 ;  /* 0x0000000000017941 */ /* 0x000fea0003800000 */
.L_x_11560:
        /* <DEDUP_REMOVED lines=10> */
.L_x_11562:
[----:B------:R-:W-:Y:S02]  /*e030*/  IMAD.MOV.U32 R157, RZ, RZ, 0x4 ;  /* 0x00000004ff9d7424 */ /* 0x000fe400078e00ff */
[----:B------:R-:W-:-:S04]  /*e040*/  IMAD.MOV.U32 R159, RZ, RZ, R164 ;  /* 0x000000ffff9f7224 */ /* 0x000fc800078e00a4 */
[----:B------:R-:W-:-:S05]  /*e050*/  FADD.FTZ R161, R160, R159 ;  /* 0x0000009fa0a17221 */ /* 0x000fca0000010000 */
[----:B------:R-:W-:-:S07]  /*e060*/  MOV R165, R161 ;  /* 0x000000a100a57202 */ /* 0x000fce0000000f00 */
[----:B------:R-:W-:Y:S05]  /*e070*/  WARPSYNC.COLLECTIVE R75, `(.L_x_11563) ;  /* 0x000000004b087348 */ /* 0x000fea0003c00000 */
[----:B------:R0:W1:Y:S02]  /*e080*/  SHFL.BFLY P4, R164, R165, R157, R158 ;  /* 0x0c00009da5a47389 */ /* 0x000064000008009e */
[----:B01----:R-:W-:Y:S01]  /*e090*/  ENDCOLLECTIVE ;  /* 0x000000000000791b */ /* 0x003fe20003800000 */
.L_x_11563:
[----:B------:R-:W-:Y:S01]  /*e0a0*/  HFMA2.MMA R157, -RZ, RZ, 0, 4.76837158203125e-07 ;  /* 0x00000008ff9d7435 */ /* 0x000fe200000001ff */
[----:B------:R-:W-:-:S05]  /*e0b0*/  MOV R72, R164 ;  /* 0x000000a400487202 */ /* 0x000fca0000000f00 */
[----:B------:R-:W-:-:S04]  /*e0c0*/  FADD.FTZ R162, R161, R72 ;  /* 0x00000048a1a27221 */ /* 0x000fc80000010000 */
[----:B------:R-:W-:-:S07]  /*e0d0*/  IMAD.MOV.U32 R165, RZ, RZ, R162 ;  /* 0x000000ffffa57224 */ /* 0x000fce00078e00a2 */
[----:B------:R-:W-:Y:S05]  /*e0e0*/  WARPSYNC.COLLECTIVE R75, `(.L_x_11564) ;  /* 0x000000004b087348 */ /* 0x000fea0003c00000 */
[----:B------:R0:W1:Y:S02]  /*e0f0*/  SHFL.BFLY P4, R164, R165, R157, R158 ;  /* 0x0c00009da5a47389 */ /* 0x000064000008009e */
[----:B01----:R-:W-:Y:S01]  /*e100*/  ENDCOLLECTIVE ;  /* 0x000000000000791b */ /* 0x003fe20003800000 */
.L_x_11564:
[----:B------:R-:W-:Y:S02]  /*e110*/  IMAD.MOV.U32 R157, RZ, RZ, 0x10 ;  /* 0x00000010ff9d7424 */ /* 0x000fe400078e00ff */
[----:B------:R-:W-:-:S04]  /*e120*/  IMAD.MOV.U32 R159, RZ, RZ, R164 ;  /* 0x000000ffff9f7224 */ /* 0x000fc800078e00a4 */
[----:B------:R-:W-:-:S05]  /*e130*/  FADD.FTZ R163, R162, R159 ;  /* 0x0000009fa2a37221 */ /* 0x000fca0000010000 */
[----:B------:R-:W-:-:S07]  /*e140*/  MOV R165, R163 ;  /* 0x000000a300a57202 */ /* 0x000fce0000000f00 */
[----:B------:R-:W-:Y:S05]  /*e150*/  WARPSYNC.COLLECTIVE R75, `(.L_x_11565) ;  /* 0x000000004b087348 */ /* 0x000fea0003c00000 */
[----:B------:R0:W1:Y:S02]  /*e160*/  SHFL.BFLY P4, R164, R165, R157, R158 ;  /* 0x0c00009da5a47389 */ /* 0x000064000008009e */
[----:B01----:R-:W-:Y:S01]  /*e170*/  ENDCOLLECTIVE ;  /* 0x000000000000791b */ /* 0x003fe20003800000 */
.L_x_11565:
        /* <DEDUP_REMOVED lines=69> */
[----:B------:R-:W-:-:S03]  /*e5d0*/  IMAD.MOV.U32 R158, RZ, RZ, 0x1f ;  /* 0x0000001fff9e7424 */ /* 0x000fc600078e00ff */
[----:B------:R-:W-:-:S07]  /*e5e0*/  IMAD.MOV.U32 R165, RZ, RZ, R72 ;  /* 0x000000ffffa57224 */ /* 0x000fce00078e0048 */
[----:B------:R-:W-:Y:S05]  /*e5f0*/  WARPSYNC.COLLECTIVE R75, `(.L_x_11566) ;  /* 0x000000004b087348 */ /* 0x000fea0003c00000 */
[----:B------:R0:W1:Y:S02]  /*e600*/  SHFL.BFLY P4, R164, R165, R157, R158 ;  /* 0x0c00009da5a47389 */ /* 0x000064000008009e */
[----:B01----:R-:W-:Y:S01]  /*e610*/  ENDCOLLECTIVE ;  /* 0x000000000000791b */ /* 0x003fe20003800000 */
.L_x_11566:
[----:B------:R-:W-:Y:S01]  /*e620*/  HFMA2.MMA R157, -RZ, RZ, 0, 1.1920928955078125e-07 ;  /* 0x00000002ff9d7435 */ /* 0x000fe200000001ff */
[----:B------:R-:W-:-:S05]  /*e630*/  MOV R73, R164 ;  /* 0x000000a400497202 */ /* 0x000fca0000000f00 */
[----:B------:R-:W-:-:S04]  /*e640*/  FADD.FTZ R73, R72, R73 ;  /* 0x0000004948497221 */ /* 0x000fc80000010000 */
[----:B------:R-:W-:-:S07]  /*e650*/  IMAD.MOV.U32 R165, RZ, RZ, R73 ;  /* 0x000000ffffa57224 */ /* 0x000fce00078e0049 */
[----:B------:R-:W-:Y:S05]  /*e660*/  WARPSYNC.COLLECTIVE R75, `(.L_x_11567) ;  /* 0x000000004b087348 */ /* 0x000fea0003c00000 */
[----:B------:R0:W1:Y:S02]  /*e670*/  SHFL.BFLY P4, R164, R165, R157, R158 ;  /* 0x0c00009da5a47389 */ /* 0x000064000008009e */
[----:B01----:R-:W-:Y:S01]  /*e680*/  ENDCOLLECTIVE ;  /* 0x000000000000791b */ /* 0x003fe20003800000 */
.L_x_11567:
[----:B------:R-:W-:Y:S02]  /*e690*/  IMAD.MOV.U32 R157, RZ, RZ, 0x4 ;  /* 0x00000004ff9d7424 */ /* 0x000fe400078e00ff */
[----:B------:R-:W-:-:S04]  /*e6a0*/  IMAD.MOV.U32 R160, RZ, RZ, R164 ;  /* 0x000000ffffa07224 */ /* 0x000fc800078e00a4 */
[----:B------:R-:W-:-:S05]  /*e6b0*/  FADD.FTZ R160, R73, R160 ;  /* 0x000000a049a07221 */ /* 0x000fca0000010000 */
[----:B------:R-:W-:-:S07]  /*e6c0*/  MOV R165, R160 ;  /* 0x000000a000a57202 */ /* 0x000fce0000000f00 */
[----:B------:R-:W-:Y:S05]  /*e6d0*/  WARPSYNC.COLLECTIVE R75, `(.L_x_11568) ;  /* 0x000000004b087348 */ /* 0x000fea0003c00000 */
[----:B------:R0:W1:Y:S02]  /*e6e0*/  SHFL.BFLY P4, R164, R165, R157, R158 ;  /* 0x0c00009da5a47389 */ /* 0x000064000008009e */
[----:B01----:R-:W-:Y:S01]  /*e6f0*/  ENDCOLLECTIVE ;  /* 0x000000000000791b */ /* 0x003fe20003800000 */
.L_x_11568:
[----:B------:R-:W-:Y:S01]  /*e700*/  HFMA2.MMA R157, -RZ, RZ, 0, 4.76837158203125e-07 ;  /* 0x00000008ff9d7435 */ /* 0x000fe200000001ff */
[----:B------:R-:W-:-:S05]  /*e710*/  MOV R161, R164 ;  /* 0x000000a400a17202 */ /* 0x000fca0000000f00 */
[----:B------:R-:W-:-:S04]  /*e720*/  FADD.FTZ R161, R160, R161 ;  /* 0x000000a1a0a17221 */ /* 0x000fc80000010000 */
[----:B------:R-:W-:-:S07]  /*e730*/  IMAD.MOV.U32 R165, RZ, RZ, R161 ;  /* 0x000000ffffa57224 */ /* 0x000fce00078e00a1 */
[----:B------:R-:W-:Y:S05]  /*e740*/  WARPSYNC.COLLECTIVE R75, `(.L_x_11569) ;  /* 0x000000004b087348 */ /* 0x000fea0003c00000 */
[----:B------:R0:W1:Y:S02]  /*e750*/  SHFL.BFLY P4, R164, R165, R157, R158 ;  /* 0x0c00009da5a47389 */ /* 0x000064000008009e */
[----:B01----:R-:W-:Y:S01]  /*e760*/  ENDCOLLECTIVE ;  /* 0x000000000000791b */ /* 0x003fe20003800000 */
.L_x_11569:
[----:B------:R-:W-:Y:S02]  /*e770*/  IMAD.MOV.U32 R157, RZ, RZ, 0x10 ;  /* 0x00000010ff9d7424 */ /* 0x000fe400078e00ff */
[----:B------:R-:W-:-:S04]  /*e780*/  IMAD.MOV.U32 R162, RZ, RZ, R164 ;  /* 0x000000ffffa27224 */ /* 0x000fc800078e00a4 */
[----:B------:R-:W-:-:S05]  /*e790*/  FADD.FTZ R162, R161, R162 ;  /* 0x000000a2a1a27221 */ /* 0x000fca0000010000 */
[----:B------:R-:W-:-:S07]  /*e7a0*/  MOV R165, R162 ;  /* 0x000000a200a57202 */ /* 0x000fce0000000f00 */
[----:B------:R-:W-:Y:S05]  /*e7b0*/  WARPSYNC.COLLECTIVE R75, `(.L_x_11570) ;  /* 0x000000004b087348 */ /* 0x000fea0003c00000 */
[----:B------:R0:W1:Y:S02]  /*e7c0*/  SHFL.BFLY P4, R164, R165, R157, R158 ;  /* 0x0c00009da5a47389 */ /* 0x000064000008009e */
[----:B01----:R-:W-:Y:S01]  /*e7d0*/  ENDCOLLECTIVE ;  /* 0x000000000000791b */ /* 0x003fe20003800000 */
.L_x_11570:
[----:B------:R-:W-:Y:S01]  /*e7e0*/  MOV R163, R164 ;  /* 0x000000a400a37202 */ /* 0x000fe20000000f00 */
[----:B------:R-:W-:Y:S06]  /*e7f0*/  BRA `(.L_x_11571) ;  /* 0xffffffec00347947 */ /* 0x000fec000383ffff */
.L_x_11572:
        /* <DEDUP_REMOVED lines=16> */
.L_x_30474:


//--------------------- .text._ZN10layer_norm13ln_fwd_kernelINS_13Kernel_traitsI13__nv_bfloat16S2_fS2_fjLj1024ELj1ELj4ELj1ELj16ENS_18Kernel_traits_baseILj1024ES2_S2_fS2_fjLj128EEEEELb1ELb1ELb0ELb1EEEvNS_9FwdParamsE --------------------------
	.section	.text._ZN10layer_norm13ln_fwd_kernelINS_13Kernel_traitsI13__nv_bfloat16S2_fS2_fjLj1024ELj1ELj4ELj1ELj16ENS_18Kernel_traits_baseILj1024ES2_S2_fS2_fjLj128EEEEELb1ELb1ELb0ELb1EEEvNS_9FwdParamsE,"ax",@progbits
	.align	128
        .global         _ZN10layer_norm13ln_fwd_kernelINS_13Kernel_traitsI13__nv_bfloat16S2_fS2_fjLj1024ELj1ELj4ELj1ELj16ENS_18Kernel_traits_baseILj1024ES2_S2_fS2_fjLj128EEEEELb1ELb1ELb0ELb1EEEvNS_9FwdParamsE
        .type           _ZN10layer_norm13ln_fwd_kernelINS_13Kernel_traitsI13__nv_bfloat16S2_fS2_fjLj1024ELj1ELj4ELj1ELj16ENS_18Kernel_traits_baseILj1024ES2_S2_fS2_fjLj128EEEEELb1ELb1ELb0ELb1EEEvNS_9FwdParamsE,@function
        .size           _ZN10layer_norm13ln_fwd_kernelINS_13Kernel_traitsI13__nv_bfloat16S2_fS2_fjLj1024ELj1ELj4ELj1ELj16ENS_18Kernel_traits_baseILj1024ES2_S2_fS2_fjLj128EEEEELb1ELb1ELb0ELb1EEEvNS_9FwdParamsE,(.L_x_30475 - _ZN10layer_norm13ln_fwd_kernelINS_13Kernel_traitsI13__nv_bfloat16S2_fS2_fjLj1024ELj1ELj4ELj1ELj16ENS_18Kernel_traits_baseILj1024ES2_S2_fS2_fjLj128EEEEELb1ELb1ELb0ELb1EEEvNS_9FwdParamsE)
        .other          _ZN10layer_norm13ln_fwd_kernelINS_13Kernel_traitsI13__nv_bfloat16S2_fS2_fjLj1024ELj1ELj4ELj1ELj16ENS_18Kernel_traits_baseILj1024ES2_S2_fS2_fjLj128EEEEELb1ELb1ELb0ELb1EEEvNS_9FwdParamsE,@"STO_CUDA_ENTRY STV_DEFAULT"
_ZN10layer_norm13ln_fwd_kernelINS_13Kernel_traitsI13__nv_bfloat16S2_fS2_fjLj1024ELj1ELj4ELj1ELj16ENS_18Kernel_traits_baseILj1024ES2_S2_fS2_fjLj128EEEEELb1ELb1ELb0ELb1EEEvNS_9FwdParamsE:
.text._ZN10layer_norm13ln_fwd_kernelINS_13Kernel_traitsI13__nv_bfloat16S2_fS2_fjLj1024ELj1ELj4ELj1ELj16ENS_18Kernel_traits_baseILj1024ES2_S2_fS2_fjLj128EEEEELb1ELb1ELb0ELb1EEEvNS_9FwdParamsE:
        /* <DEDUP_REMOVED lines=15> */
[----:B------:R-:W-:Y:S01]  /*00f0*/  ULDC.64 UR10, c[0x0][0x278] ;  /* 0x00009e00000a7ab9 */ /* 0x000fe20000000a00 */
[----:B0-----:R-:W-:Y:S01]  /*0100*/  @P0 MOV R4, R140 ;  /* 0x0000008c00040202 */ /* 0x001fe20000000f00 */
[----:B-1----:R-:W-:-:S06]  /*0110*/  @P0 IMAD.MOV.U32 R5, RZ, RZ, R141 ;  /* 0x000000ffff050224 */ /* 0x002fcc00078e008d */
[----:B------:R-:W3:Y:S01]  /*0120*/  @P0 LDG.E.64 R4, desc[UR4][R4.64] ;  /* 0x0000000404040981 */ /* 0x000ee2000c1e1b00 */
[----:B--2---:R-:W-:Y:S01]  /*0130*/  IMAD R134, R25, UR8, R86 ;  /* 0x0000000819867c24 */ /* 0x004fe2000f8e0256 */
[----:B------:R-:W-:Y:S01]  /*0140*/  ULDC.64 UR8, c[0x0][0x2c8] ;  /* 0x0000b20000087ab9 */ /* 0x000fe20000000a00 */
[----:B------:R-:W-:-:S05]  /*0150*/  IMAD.SHL.U32 R0, R86, 0x10, RZ ;  /* 0x0000001056007824 */ /* 0x000fca00078e00ff */
[----:B------:R-:W-:Y:S02]  /*0160*/  LOP3.LUT R0, R0, 0x1f0, RZ, 0xc0, !PT ;  /* 0x000001f000007812 */ /* 0x000fe400078ec0ff */
        /* <DEDUP_REMOVED lines=12> */
[----:B------:R-:W-:Y:S01]  /*0230*/  ISETP.NE.U32.AND P0, PT, RZ, UR8, PT ;  /* 0x00000008ff007c0c */ /* 0x000fe2000bf05070 */
[----:B------:R-:W-:Y:S02]  /*0240*/  UIADD3 UR14, UR6, -0x61c88647, URZ ;  /* 0x9e3779b9060e7890 */ /* 0x000fe4000fffe03f */
[----:B------:R-:W-:Y:S01]  /*0250*/  IMAD.WIDE.U32 R8, R8, -0x326172a9, RZ ;  /* 0xcd9e8d5708087825 */ /* 0x000fe200078e00ff */
[----:B------:R-:W-:Y:S02]  /*0260*/  ISETP.NE.AND.EX P0, PT, RZ, UR9, PT, P0 ;  /* 0x00000009ff007c0c */ /* 0x000fe4000bf05300 */
[----:B------:R-:W-:Y:S02]  /*0270*/  LOP3.LUT R10, R7, UR15, R2, 0x96, !PT ;  /* 0x0000000f070a7c12 */ /* 0x000fe4000f8e9602 */
[----:B------:R-:W-:-:S02]  /*0280*/  LOP3.LUT R2, R9, UR14, R4, 0x96, !PT ;  /* 0x0000000e09027c12 */ /* 0x000fc4000f8e9604 */
[----:B------:R-:W-:-:S04]  /*0290*/  IADD3 R4, P1, R0, UR8, RZ ;  /* 0x0000000800047c10 */ /* 0x000fc8000ff3e0ff */
[----:B------:R-:W-:Y:S01]  /*02a0*/  IADD3.X R5, RZ, UR9, RZ, P1, !PT ;  /* 0x00000009ff057c10 */ /* 0x000fe20008ffe4ff */
        /* <DEDUP_REMOVED lines=70> */
[----:B------:R-:W-:Y:S01]  /*0710*/  IMAD.U32 R80, R17, 0x10000, RZ ;  /* 0x0001000011507824 */ /* 0x000fe200078e00ff */
[C---:B------:R-:W-:Y:S01]  /*0720*/  PRMT R101, R18.reuse, 0x7632, R101 ;  /* 0x0000763212657816 */ /* 0x040fe20000000065 */
[----:B------:R-:W-:Y:S01]  /*0730*/  UIADD3 UR30, UR6, -0x700cb87f, URZ ;  /* 0x8ff34781061e7890 */ /* 0x000fe2000fffe03f */
[----:B------:R-:W-:Y:S01]  /*0740*/  SHF.L.U32 R81, R18, 0x10, RZ ;  /* 0x0000001012517819 */ /* 0x000fe200000006ff */
[----:B------:R-:W-:Y:S01]  /*0750*/  UIADD3 UR31, UR7, -0x695add53, URZ ;  /* 0x96a522ad071f7890 */ /* 0x000fe2000fffe03f */
[----:B------:R-:W-:Y:S01]  /*0760*/  IMAD R17, R44, -0x2daee0ad, RZ ;  /* 0xd2511f532c117824 */ /* 0x000fe200078e02ff */
[----:B------:R-:W-:Y:S01]  /*0770*/  PRMT R107, R12, 0x7632, R107 ;  /* 0x000076320c6b7816 */ /* 0x000fe2000000006b */
        /* <DEDUP_REMOVED lines=10> */
[----:B------:R-:W-:Y:S01]  /*0820*/  HFMA2.MMA R108, -RZ, RZ, 0, 0 ;  /* 0x00000000ff6c7435 */ /* 0x000fe200000001ff */
[----:B------:R-:W-:Y:S01]  /*0830*/  PRMT R93, R42, 0x7632, R93 ;  /* 0x000076322a5d7816 */ /* 0x000fe2000000005d */
[C---:B------:R-:W-:Y:S01]  /*0840*/  IMAD.U32 R84, R13.reuse, 0x10000, RZ ;  /* 0x000100000d547824 */ /* 0x040fe200078e00ff */
[----:B------:R-:W-:Y:S01]  /*0850*/  PRMT R106, R13, 0x7632, R106 ;  /* 0x000076320d6a7816 */ /* 0x000fe2000000006a */
[C---:B------:R-:W-:Y:S01]  /*0860*/  IMAD.U32 R82, R15.reuse, 0x10000, RZ ;  /* 0x000100000f527824 */ /* 0x040fe200078e00ff */
[----:B------:R-:W-:Y:S01]  /*0870*/  PRMT R104, R15, 0x7632, R104 ;  /* 0x000076320f687816 */ /* 0x000fe20000000068 */
[----:B------:R-:W5:Y:S01]  /*0880*/  LDG.E.128 R68, desc[UR4][R24.64+0x200] ;  /* 0x0002000418447981 */ /* 0x000f62000c1e1d00 */
[----:B------:R-:W-:Y:S01]  /*0890*/  PRMT R100, R19, 0x7632, R100 ;  /* 0x0000763213647816 */ /* 0x000fe20000000064 */
[----:B------:R-:W-:Y:S01]  /*08a0*/  ULDC UR10, c[0x0][0x218] ;  /* 0x00008600000a7ab9 */ /* 0x000fe20000000800 */
[----:B------:R-:W-:Y:S01]  /*08b0*/  PRMT R98, R21, 0x7632, R98 ;  /* 0x0000763215627816 */ /* 0x000fe20000000062 */
[----:B------:R0:W5:Y:S01]  /*08c0*/  LDG.E.128 R64, desc[UR4][R24.64+0x400] ;  /* 0x0004000418407981 */ /* 0x000162000c1e1d00 */
[----:B------:R-:W-:Y:S01]  /*08d0*/  PRMT R96, R23, 0x7632, R96 ;  /* 0x0000763217607816 */ /* 0x000fe20000000060 */
[----:B------:R-:W-:Y:S01]  /*08e0*/  BSSY B0, `(.L_x_11573) ;  /* 0x0000ce5000007945 */ /* 0x000fe20003800000 */
[----:B------:R-:W-:Y:S01]  /*08f0*/  PRMT R94, R41, 0x7632, R94 ;  /* 0x00007632295e7816 */ /* 0x000fe2000000005e */
[----:B------:R-:W-:Y:S01]  /*0900*/  IMAD.U32 R26, R19, 0x10000, RZ ;  /* 0x00010000131a7824 */ /* 0x000fe200078e00ff */
[----:B------:R-:W-:Y:S01]  /*0910*/  PRMT R92, R43, 0x7632, R92 ;  /* 0x000076322b5c7816 */ /* 0x000fe2000000005c */
[----:B------:R-:W-:Y:S01]  /*0920*/  UISETP.NE.U32.AND UP0, UPT, UR8, URZ, UPT ;  /* 0x0000003f0800728c */ /* 0x000fe2000bf05070 */
[----:B------:R-:W-:Y:S01]  /*0930*/  SHF.L.U32 R85, R14, 0x10, RZ ;  /* 0x000000100e557819 */ /* 0x000fe200000006ff */
[----:B------:R-:W-:Y:S01]  /*0940*/  IMAD.U32 R23, R23, 0x10000, RZ ;  /* 0x0001000017177824 */ /* 0x000fe200078e00ff */
[----:B------:R-:W-:Y:S01]  /*0950*/  SHF.L.U32 R87, R12, 0x10, RZ ;  /* 0x000000100c577819 */ /* 0x000fe200000006ff */
[----:B0-----:R-:W-:Y:S01]  /*0960*/  IMAD.U32 R24, R21, 0x10000, RZ ;  /* 0x0001000015187824 */ /* 0x001fe200078e00ff */
[----:B------:R-:W-:Y:S01]  /*0970*/  SHF.L.U32 R83, R16, 0x10, RZ ;  /* 0x0000001010537819 */ /* 0x000fe200000006ff */
[----:B------:R-:W-:Y:S01]  /*0980*/  IMAD.U32 R21, R41, 0x10000, RZ ;  /* 0x0001000029157824 */ /* 0x000fe200078e00ff */
[----:B------:R-:W-:Y:S01]  /*0990*/  SHF.L.U32 R27, R20, 0x10, RZ ;  /* 0x00000010141b7819 */ /* 0x000fe200000006ff */
[----:B------:R-:W-:Y:S01]  /*09a0*/  IMAD.U32 R19, R43, 0x10000, RZ ;  /* 0x000100002b137824 */ /* 0x000fe200078e00ff */
[----:B------:R-:W-:Y:S01]  /*09b0*/  SHF.L.U32 R25, R22, 0x10, RZ ;  /* 0x0000001016197819 */ /* 0x000fe200000006ff */
[----:B------:R-:W-:Y:S01]  /*09c0*/  IMAD R112, R112, -0x326172a9, RZ ;  /* 0xcd9e8d5770707824 */ /* 0x000fe200078e02ff */
[----:B------:R-:W-:Y:S01]  /*09d0*/  LOP3.LUT R18, R3, UR30, R18, 0x96, !PT ;  /* 0x0000001e03127c12 */ /* 0x000fe2000f8e9612 */
[----:B------:R-:W-:Y:S01]  /*09e0*/  IMAD R110, R110, -0x2daee0ad, RZ ;  /* 0xd2511f536e6e7824 */ /* 0x000fe200078e02ff */
[----:B------:R-:W-:Y:S01]  /*09f0*/  LOP3.LUT R17, R0, UR31, R17, 0x96, !PT ;  /* 0x0000001f00117c12 */ /* 0x000fe2000f8e9611 */
        /* <DEDUP_REMOVED lines=20> */
[----:B------:R-:W-:Y:S01]  /*0b40*/  UISETP.NE.AND UP1, UPT, UR8, URZ, UPT ;  /* 0x0000003f0800728c */ /* 0x000fe2000bf25270 */
[----:B------:R-:W-:Y:S01]  /*0b50*/  SHF.L.U32 R92, R92, 0x10, RZ ;  /* 0x000000105c5c7819 */ /* 0x000fe200000006ff */
[----:B------:R-:W-:Y:S01]  /*0b60*/  ULDC UR11, c[0x0][0x2d8] ;  /* 0x0000b600000b7ab9 */ /* 0x000fe20000000800 */
[----:B------:R-:W-:Y:S01]  /*0b70*/  ULDC.64 UR12, c[0x0][0x2b8] ;  /* 0x0000ae00000c7ab9 */ /* 0x000fe20000000a00 */
        /* <DEDUP_REMOVED lines=26> */
[----:B------:R-:W-:Y:S01]  /*0d20*/  PRMT R115, R7, 0x7632, R115 ;  /* 0x0000763207737816 */ /* 0x000fe20000000073 */
        /* <DEDUP_REMOVED lines=33> */
.L_x_11799:
[----:B-1----:R-:W0:Y:S01]  /*0f40*/  LDC.64 R32, c[0x0][0x230] ;  /* 0x00008c00ff207b82 */ /* 0x002e220000000a00 */
[----:B------:R-:W-:Y:S01]  /*0f50*/  IMAD R28, R88, UR10, RZ ;  /* 0x0000000a581c7c24 */ /* 0x000fe2000f8e02ff */
[----:B------:R-:W-:Y:S01]  /*0f60*/  PLOP3.LUT P0, PT, PT, PT, UP0, 0x80, 0x0 ;  /* 0x000000000000781c */ /* 0x000fe20003f0f008 */
[----:B------:R-:W-:Y:S01]  /*0f70*/  IMAD.MOV.U32 R37, RZ, RZ, 0x2 ;  /* 0x00000002ff257424 */ /* 0x000fe200078e00ff */
[----:B------:R-:W-:Y:S01]  /*0f80*/  PLOP3.LUT P2, PT, PT, PT, UP0, 0x80, 0x0 ;  /* 0x000000000000781c */ /* 0x000fe20003f4f008 */
[----:B------:R-:W-:Y:S01]  /*0f90*/  @UP0 ULDC.64 UR8, c[0x0][0x270] ;  /* 0x00009c0000080ab9 */ /* 0x000fe20000000a00 */
[----:B------:R-:W-:Y:S02]  /*0fa0*/  SHF.R.S32.HI R29, RZ, 0x1f, R28 ;  /* 0x0000001fff1d7819 */ /* 0x000fe4000001141c */
[----:B------:R-:W1:Y:S02]  /*0fb0*/  LDC.64 R76, c[0x0][0x220] ;  /* 0x00008800ff4c7b82 */ /* 0x000e640000000a00 */
[----:B------:R-:W-:-:S04]  /*0fc0*/  LEA.HI R29, R29, R28, RZ, 0x3 ;  /* 0x0000001c1d1d7211 */ /* 0x000fc800078f18ff */
[----:B------:R-:W-:Y:S01]  /*0fd0*/  LEA.HI.SX32 R135, R29, R86, 0x1d ;  /* 0x000000561d877211 */ /* 0x000fe200078feaff */
[----:B------:R-:W-:-:S06]  /*0fe0*/  @P0 IMAD.WIDE R36, R88, R37, UR8 ;  /* 0x0000000858240e25 */ /* 0x000fcc000f8e0225 */
[----:B------:R-:W2:Y:S01]  /*0ff0*/  @P2 LDG.E.U16 R36, desc[UR4][R36.64] ;  /* 0x0000000424242981 */ /* 0x000ea2000c1e1500 */
[----:B0-----:R-:W-:-:S04]  /*1000*/  ISETP.NE.U32.AND P1, PT, R32, RZ, PT ;  /* 0x000000ff2000720c */ /* 0x001fc80003f25070 */
[----:B------:R-:W-:-:S13]  /*1010*/  ISETP.NE.AND.EX P1, PT, R33, RZ, PT, P1 ;  /* 0x000000ff2100720c */ /* 0x000fda0003f25310 */
[----:B------:R-:W0:Y:S01]  /*1020*/  @P1 LDC.64 R34, c[0x0][0x230] ;  /* 0x00008c00ff221b82 */ /* 0x000e220000000a00 */
[----:B-1----:R-:W-:-:S06]  /*1030*/  IMAD.WIDE.U32 R28, R135, 0x10, R76 ;  /* 0x00000010871c7825 */ /* 0x002fcc00078e004c */
[----:B-----5:R-:W5:Y:S01]  /*1040*/  LDG.E.128 R28, desc[UR4][R28.64] ;  /* 0x000000041c1c7981 */ /* 0x020f62000c1e1d00 */
[----:B0-----:R-:W-:-:S05]  /*1050*/  @P1 IMAD.WIDE.U32 R34, R135, 0x20, R34 ;  /* 0x0000002087221825 */ /* 0x001fca00078e0022 */
[----:B------:R0:W5:Y:S04]  /*1060*/  @P1 LDG.E.128 R60, desc[UR4][R34.64] ;  /* 0x00000004223c1981 */ /* 0x000168000c1e1d00 */
        /* <DEDUP_REMOVED lines=16> */
.L_x_11575:
[----:B------:R-:W-:-:S07]  /*1170*/  MOV R42, R112 ;  /* 0x00000070002a7202 */ /* 0x000fce0000000f00 */
.L_x_11576:
[----:B------:R-:W-:Y:S05]  /*1180*/  BSYNC B1 ;  /* 0x0000000000017941 */ /* 0x000fea0003800000 */
.L_x_11574:
        /* <DEDUP_REMOVED lines=16> */
.L_x_11580:
[----:B------:R-:W-:Y:S05]  /*1290*/  BSYNC B2 ;  /* 0x0000000000027941 */ /* 0x000fea0003800000 */
.L_x_11579:
        /* <DEDUP_REMOVED lines=44> */
.L_x_11578:
[----:B------:R-:W-:Y:S05]  /*1560*/  BSYNC B1 ;  /* 0x0000000000017941 */ /* 0x000fea0003800000 */
.L_x_11577:
[----:B------:R-:W0:Y:S01]  /*1570*/  LDC R143, c[0x0][0x298] ;  /* 0x0000a600ff8f7b82 */ /* 0x000e220000000800 */
[----:B------:R-:W-:Y:S01]  /*1580*/  I2FP.F32.U32 R34, R42 ;  /* 0x0000002a00227245 */ /* 0x000fe20000201000 */
[----:B------:R-:W-:Y:S01]  /*1590*/  IMAD.MOV.U32 R145, RZ, RZ, 0x2f800000 ;  /* 0x2f800000ff917424 */ /* 0x000fe200078e00ff */
[----:B-----5:R-:W-:Y:S01]  /*15a0*/  SHF.L.U32 R37, R28, 0x10, RZ ;  /* 0x000000101c257819 */ /* 0x020fe200000006ff */
[----:B------:R-:W-:Y:S01]  /*15b0*/  BSSY B1, `(.L_x_11581) ;  /* 0x000001a000017945 */ /* 0x000fe20003800000 */
[----:B------:R-:W-:Y:S01]  /*15c0*/  ISETP.NE.U32.AND P0, PT, R32, RZ, PT ;  /* 0x000000ff2000720c */ /* 0x000fe20003f05070 */
[----:B------:R-:W-:Y:S01]  /*15d0*/  FFMA.FTZ R35, R34, R145, 1.1641532182693481445e-10 ;  /* 0x2f00000022237423 */ /* 0x000fe20000010091 */
[----:B------:R-:W-:Y:S01]  /*15e0*/  PRMT R28, R28, 0x7632, R28 ;  /* 0x000076321c1c7816 */ /* 0x000fe2000000001c */
[----:B------:R-:W1:Y:S01]  /*15f0*/  LDC R144, c[0x0][0x294] ;  /* 0x0000a500ff907b82 */ /* 0x000e620000000800 */
[----:B------:R-:W-:Y:S01]  /*1600*/  FMUL.FTZ R32, R37, R142 ;  /* 0x0000008e25207220 */ /* 0x000fe20000410000 */
[----:B------:R-:W-:Y:S01]  /*1610*/  ISETP.NE.AND.EX P0, PT, R33, RZ, PT, P0 ;  /* 0x000000ff2100720c */ /* 0x000fe20003f05300 */
[----:B------:R-:W-:Y:S01]  /*1620*/  IMAD.U32 R33, R72, 0x10000, RZ ;  /* 0x0001000048217824 */ /* 0x000fe200078e00ff */
[----:B------:R-:W-:Y:S01]  /*1630*/  IADD3 R34, R38, 0x1, RZ ;  /* 0x0000000126227810 */ /* 0x000fe20007ffe0ff */
        /* <DEDUP_REMOVED lines=16> */
.L_x_11582:
[----:B------:R-:W-:-:S07]  /*1740*/  MOV R37, R112 ;  /* 0x0000007000257202 */ /* 0x000fce0000000f00 */
.L_x_11583:
[----:B------:R-:W-:Y:S05]  /*1750*/  BSYNC B1 ;  /* 0x0000000000017941 */ /* 0x000fea0003800000 */
.L_x_11581:
        /* <DEDUP_REMOVED lines=16> */
.L_x_11587:
[----:B------:R-:W-:Y:S05]  /*1860*/  BSYNC B2 ;  /* 0x0000000000027941 */ /* 0x000fea0003800000 */
.L_x_11586:
        /* <DEDUP_REMOVED lines=44> */
.L_x_11585:
[----:B------:R-:W-:Y:S05]  /*1b30*/  BSYNC B1 ;  /* 0x0000000000017941 */ /* 0x000fea0003800000 */
.L_x_11584:
[----:B------:R-:W-:Y:S01]  /*1b40*/  I2FP.F32.U32 R32, R37 ;  /* 0x0000002500207245 */ /* 0x000fe20000201000 */
[----:B------:R-:W-:Y:S01]  /*1b50*/  IMAD.U32 R35, R28, 0x10000, RZ ;  /* 0x000100001c237824 */ /* 0x000fe200078e00ff */
[----:B------:R-:W-:Y:S03]  /*1b60*/  BSSY B1, `(.L_x_11588) ;  /* 0x0000017000017945 */ /* 0x000fe60003800000 */
[----:B------:R-:W-:Y:S01]  /*1b70*/  FFMA.FTZ R33, R32, R145, 1.1641532182693481445e-10 ;  /* 0x2f00000020217423 */ /* 0x000fe20000010091 */
[----:B------:R-:W-:Y:S01]  /*1b80*/  FMUL.FTZ R28, R35, R142 ;  /* 0x0000008e231c7220 */ /* 0x000fe20000410000 */
[----:B------:R-:W-:-:S03]  /*1b90*/  PRMT R32, R72, 0x7632, R32 ;  /* 0x0000763248207816 */ /* 0x000fc60000000020 */
[----:B------:R-:W-:Y:S01]  /*1ba0*/  FMUL.FTZ R28, R28, R143 ;  /* 0x0000008f1c1c7220 */ /* 0x000fe20000410000 */
[----:B------:R-:W-:Y:S02]  /*1bb0*/  FSETP.GTU.FTZ.AND P2, PT, R33, R144, PT ;  /* 0x000000902100720b */ /* 0x000fe40003f5c000 */
[----:B------:R-:W-:Y:S01]  /*1bc0*/  SHF.L.U32 R53, R32, 0x10, RZ ;  /* 0x0000001020357819 */ /* 0x000fe200000006ff */
[----:B------:R-:W-:Y:S01]  /*1bd0*/  VIADD R32, R34, 0x1 ;  /* 0x0000000122207836 */ /* 0x000fe20000000000 */
        /* <DEDUP_REMOVED lines=14> */
.L_x_11589:
[----:B------:R-:W-:-:S07]  /*1cc0*/  IMAD.MOV.U32 R28, RZ, RZ, R112 ;  /* 0x000000ffff1c7224 */ /* 0x000fce00078e0070 */
.L_x_11590:
[----:B------:R-:W-:Y:S05]  /*1cd0*/  BSYNC B1 ;  /* 0x0000000000017941 */ /* 0x000fea0003800000 */
.L_x_11588:
        /* <DEDUP_REMOVED lines=16> */
.L_x_11594:
[----:B------:R-:W-:Y:S05]  /*1de0*/  BSYNC B2 ;  /* 0x0000000000027941 */ /* 0x000fea0003800000 */
.L_x_11593:
        /* <DEDUP_REMOVED lines=44> */
.L_x_11592:
[----:B------:R-:W-:Y:S05]  /*20b0*/  BSYNC B1 ;  /* 0x0000000000017941 */ /* 0x000fea0003800000 */
.L_x_11591:
[----:B------:R-:W-:Y:S01]  /*20c0*/  I2FP.F32.U32 R28, R28 ;  /* 0x0000001c001c7245 */ /* 0x000fe20000201000 */
[----:B------:R-:W-:Y:S01]  /*20d0*/  BSSY B1, `(.L_x_11595) ;  /* 0x0000018000017945 */ /* 0x000fe20003800000 */
[C---:B------:R-:W-:Y:S02]  /*20e0*/  SHF.L.U32 R35, R29.reuse, 0x10, RZ ;  /* 0x000000101d237819 */ /* 0x040fe400000006ff */
[----:B------:R-:W-:Y:S01]  /*20f0*/  PRMT R39, R29, 0x7632, R39 ;  /* 0x000076321d277816 */ /* 0x000fe20000000027 */
[----:B------:R-:W-:Y:S02]  /*2100*/  FFMA.FTZ R33, R28, R145, 1.1641532182693481445e-10 ;  /* 0x2f0000001c217423 */ /* 0x000fe40000010091 */
[----:B------:R-:W-:-:S03]  /*2110*/  FMUL.FTZ R28, R35, R142 ;  /* 0x0000008e231c7220 */ /* 0x000fc60000410000 */
[----:B------:R-:W-:Y:S01]  /*2120*/  FSETP.GTU.FTZ.AND P2, PT, R33, R144, PT ;  /* 0x000000902100720b */ /* 0x000fe20003f5c000 */
[----:B------:R-:W-:Y:S01]  /*2130*/  FMUL.FTZ R28, R28, R143 ;  /* 0x0000008f1c1c7220 */ /* 0x000fe20000410000 */
[----:B------:R-:W-:Y:S02]  /*2140*/  IMAD.U32 R33, R73, 0x10000, RZ ;  /* 0x0001000049217824 */ /* 0x000fe400078e00ff */
[----:B------:R-:W-:Y:S02]  /*2150*/  P2R R38, PR, RZ, 0x4 ;  /* 0x00000004ff267803 */ /* 0x000fe40000000000 */
[----:B------:R-:W-:Y:S02]  /*2160*/  FSEL R28, R28, RZ, !P2 ;  /* 0x000000ff1c1c7208 */ /* 0x000fe40005000000 */
[----:B------:R-:W-:-:S03]  /*2170*/  ISETP.NE.AND P2, PT, R32, 0x1, PT ;  /* 0x000000012000780c */ /* 0x000fc60003f45270 */
[----:B------:R-:W-:Y:S01]  /*2180*/  FMUL.FTZ R54, R28, R33 ;  /* 0x000000211c367220 */ /* 0x000fe20000410000 */
[----:B------:R-:W-:-:S03]  /*2190*/  IADD3 R33, R32, 0x1, RZ ;  /* 0x0000000120217810 */ /* 0x000fc60007ffe0ff */
        /* <DEDUP_REMOVED lines=10> */
.L_x_11596:
[----:B------:R-:W-:-:S07]  /*2240*/  MOV R42, R112 ;  /* 0x00000070002a7202 */ /* 0x000fce0000000f00 */
.L_x_11597:
[----:B------:R-:W-:Y:S05]  /*2250*/  BSYNC B1 ;  /* 0x0000000000017941 */ /* 0x000fea0003800000 */
.L_x_11595:
        /* <DEDUP_REMOVED lines=16> */
.L_x_11601:
[----:B------:R-:W-:Y:S05]  /*2360*/  BSYNC B2 ;  /* 0x0000000000027941 */ /* 0x000fea0003800000 */
.L_x_11600:
        /* <DEDUP_REMOVED lines=44> */
.L_x_11599:
[----:B------:R-:W-:Y:S05]  /*2630*/  BSYNC B1 ;  /* 0x0000000000017941 */ /* 0x000fea0003800000 */
.L_x_11598:
[----:B------:R-:W-:Y:S01]  /*2640*/  I2FP.F32.U32 R28, R42 ;  /* 0x0000002a001c7245 */ /* 0x000fe20000201000 */
[----:B------:R-:W-:Y:S01]  /*2650*/  IMAD.U32 R39, R39, 0x10000, RZ ;  /* 0x0001000027277824 */ /* 0x000fe200078e00ff */
[----:B------:R-:W-:Y:S01]  /*2660*/  ISETP.NE.AND P3, PT, R33, 0x1, PT ;  /* 0x000000012100780c */ /* 0x000fe20003f65270 */
[----:B------:R-:W-:Y:S01]  /*2670*/  BSSY B1, `(.L_x_11602) ;  /* 0x0000015000017945 */ /* 0x000fe20003800000 */
[----:B------:R-:W-:Y:S01]  /*2680*/  PRMT R32, R73, 0x7632, R32 ;  /* 0x0000763249207816 */ /* 0x000fe20000000020 */
[----:B------:R-:W-:Y:S01]  /*2690*/  FFMA.FTZ R29, R28, R145, 1.1641532182693481445e-10 ;  /* 0x2f0000001c1d7423 */ /* 0x000fe20000010091 */
[----:B------:R-:W-:Y:S02]  /*26a0*/  FMUL.FTZ R28, R39, R142 ;  /* 0x0000008e271c7220 */ /* 0x000fe40000410000 */
[----:B------:R-:W-:Y:S01]  /*26b0*/  SHF.L.U32 R55, R32, 0x10, RZ ;  /* 0x0000001020377819 */ /* 0x000fe200000006ff */
        /* <DEDUP_REMOVED lines=15> */
.L_x_11603:
[----:B------:R-:W-:-:S07]  /*27b0*/  IMAD.MOV.U32 R39, RZ, RZ, R112 ;  /* 0x000000ffff277224 */ /* 0x000fce00078e0070 */
.L_x_11604:
[----:B------:R-:W-:Y:S05]  /*27c0*/  BSYNC B1 ;  /* 0x0000000000017941 */ /* 0x000fea0003800000 */
.L_x_11602:
        /* <DEDUP_REMOVED lines=16> */
.L_x_11608:
[----:B------:R-:W-:Y:S05]  /*28d0*/  BSYNC B2 ;  /* 0x0000000000027941 */ /* 0x000fea0003800000 */
.L_x_11607:
        /* <DEDUP_REMOVED lines=44> */
.L_x_11606:
[----:B------:R-:W-:Y:S05]  /*2ba0*/  BSYNC B1 ;  /* 0x0000000000017941 */ /* 0x000fea0003800000 */
.L_x_11605:
        /* <DEDUP_REMOVED lines=10> */
[----:B------:R-:W-:-:S04]  /*2c50*/  IMAD.U32 R29, R74, 0x10000, RZ ;  /* 0x000100004a1d7824 */ /* 0x000fc800078e00ff */
        /* <DEDUP_REMOVED lines=12> */
.L_x_11610:
[----:B------:R-:W-:-:S07]  /*2d20*/  MOV R39, R112 ;  /* 0x0000007000277202 */ /* 0x000fce0000000f00 */
.L_x_11611:
[----:B------:R-:W-:Y:S05]  /*2d30*/  BSYNC B1 ;  /* 0x0000000000017941 */ /* 0x000fea0003800000 */
.L_x_11609:
        /* <DEDUP_REMOVED lines=16> */
.L_x_11615:
[----:B------:R-:W-:Y:S05]  /*2e40*/  BSYNC B2 ;  /* 0x0000000000027941 */ /* 0x000fea0003800000 */
.L_x_11614:
        /* <DEDUP_REMOVED lines=44> */
.L_x_11613:
[----:B------:R-:W-:Y:S05]  /*3110*/  BSYNC B1 ;  /* 0x0000000000017941 */ /* 0x000fea0003800000 */
.L_x_11612:
[----:B------:R-:W-:Y:S01]  /*3120*/  I2FP.F32.U32 R28, R39 ;  /* 0x00000027001c7245 */ /* 0x000fe20000201000 */
[----:B------:R-:W-:Y:S01]  /*3130*/  IMAD.U32 R33, R30, 0x10000, RZ ;  /* 0x000100001e217824 */ /* 0x000fe200078e00ff */
[----:B------:R-:W-:Y:S01]  /*3140*/  ISETP.NE.AND P5, PT, R34, 0x1, PT ;  /* 0x000000012200780c */ /* 0x000fe20003fa5270 */
[----:B------:R-:W-:Y:S01]  /*3150*/  BSSY B1, `(.L_x_11616) ;  /* 0x0000015000017945 */ /* 0x000fe20003800000 */
[----:B------:R-:W-:Y:S01]  /*3160*/  PRMT R30, R74, 0x7632, R30 ;  /* 0x000076324a1e7816 */ /* 0x000fe2000000001e */
[----:B------:R-:W-:Y:S01]  /*3170*/  FFMA.FTZ R29, R28, R145, 1.1641532182693481445e-10 ;  /* 0x2f0000001c1d7423 */ /* 0x000fe20000010091 */
[----:B------:R-:W-:Y:S01]  /*3180*/  FMUL.FTZ R28, R33, R142 ;  /* 0x0000008e211c7220 */ /* 0x000fe20000410000 */
[----:B------:R-:W-:Y:S01]  /*3190*/  VIADD R32, R34, 0x1 ;  /* 0x0000000122207836 */ /* 0x000fe20000000000 */
[----:B------:R-:W-:Y:S02]  /*31a0*/  SHF.L.U32 R49, R30, 0x10, RZ ;  /* 0x000000101e317819 */ /* 0x000fe400000006ff */
        /* <DEDUP_REMOVED lines=14> */
.L_x_11617:
[----:B------:R-:W-:-:S07]  /*3290*/  IMAD.MOV.U32 R30, RZ, RZ, R112 ;  /* 0x000000ffff1e7224 */ /* 0x000fce00078e0070 */
.L_x_11618:
[----:B------:R-:W-:Y:S05]  /*32a0*/  BSYNC B1 ;  /* 0x0000000000017941 */ /* 0x000fea0003800000 */
.L_x_11616:
        /* <DEDUP_REMOVED lines=16> */
.L_x_11622:
[----:B------:R-:W-:Y:S05]  /*33b0*/  BSYNC B2 ;  /* 0x0000000000027941 */ /* 0x000fea0003800000 */
.L_x_11621:
        /* <DEDUP_REMOVED lines=44> */
.L_x_11620:
[----:B------:R-:W-:Y:S05]  /*3680*/  BSYNC B1 ;  /* 0x0000000000017941 */ /* 0x000fea0003800000 */
.L_x_11619:
[----:B------:R-:W-:Y:S01]  /*3690*/  I2FP.F32.U32 R28, R30 ;  /* 0x0000001e001c7245 */ /* 0x000fe20000201000 */
[----:B------:R-:W-:Y:S01]  /*36a0*/  BSSY B1, `(.L_x_11623) ;  /* 0x0000017000017945 */ /* 0x000fe20003800000 */
[C---:B------:R-:W-:Y:S02]  /*36b0*/  SHF.L.U32 R33, R31.reuse, 0x10, RZ ;  /* 0x000000101f217819 */ /* 0x040fe400000006ff */
[----:B------:R-:W-:Y:S01]  /*36c0*/  ISETP.NE.AND P6, PT, R32, 0x1, PT ;  /* 0x000000012000780c */ /* 0x000fe20003fc5270 */
[----:B------:R-:W-:Y:S01]  /*36d0*/  FFMA.FTZ R29, R28, R145, 1.1641532182693481445e-10 ;  /* 0x2f0000001c1d7423 */ /* 0x000fe20000010091 */
[----:B------:R-:W-:Y:S01]  /*36e0*/  PRMT R39, R31, 0x7632, R39 ;  /* 0x000076321f277816 */ /* 0x000fe20000000027 */
[----:B------:R-:W-:Y:S01]  /*36f0*/  FMUL.FTZ R28, R33, R142 ;  /* 0x0000008e211c7220 */ /* 0x000fe20000410000 */
[----:B------:R-:W-:Y:S01]  /*3700*/  IMAD.U32 R33, R75, 0x10000, RZ ;  /* 0x000100004b217824 */ /* 0x000fe200078e00ff */
        /* <DEDUP_REMOVED lines=15> */
.L_x_11624:
[----:B------:R-:W-:-:S07]  /*3800*/  MOV R40, R112 ;  /* 0x0000007000287202 */ /* 0x000fce0000000f00 */
.L_x_11625:
[----:B------:R-:W-:Y:S05]  /*3810*/  BSYNC B1 ;  /* 0x0000000000017941 */ /* 0x000fea0003800000 */
.L_x_11623:
        /* <DEDUP_REMOVED lines=18> */
.L_x_11629:
[----:B------:R-:W-:Y:S05]  /*3940*/  BSYNC B2 ;  /* 0x0000000000027941 */ /* 0x000fea0003800000 */
.L_x_11628:
        /* <DEDUP_REMOVED lines=44> */
.L_x_11627:
[----:B------:R-:W-:Y:S05]  /*3c10*/  BSYNC B1 ;  /* 0x0000000000017941 */ /* 0x000fea0003800000 */
.L_x_11626:
[----:B------:R-:W-:Y:S01]  /*3c20*/  I2FP.F32.U32 R28, R40 ;  /* 0x00000028001c7245 */ /* 0x000fe20000201000 */
[----:B------:R-:W0:Y:S01]  /*3c30*/  LDC.64 R138, c[0x0][0x238] ;  /* 0x00008e00ff8a7b82 */ /* 0x000e220000000a00 */
[----:B------:R-:W-:Y:S01]  /*3c40*/  SEL R34, RZ, 0x1, P2 ;  /* 0x00000001ff227807 */ /* 0x000fe20001000000 */
[----:B------:R-:W-:Y:S01]  /*3c50*/  IMAD.U32 R39, R39, 0x10000, RZ ;  /* 0x0001000027277824 */ /* 0x000fe200078e00ff */
[----:B------:R-:W-:Y:S01]  /*3c60*/  SEL R44, RZ, 0x10000, P5 ;  /* 0x00010000ff2c7807 */ /* 0x000fe20002800000 */
[----:B------:R-:W-:Y:S01]  /*3c70*/  FFMA.FTZ R29, R28, R145, 1.1641532182693481445e-10 ;  /* 0x2f0000001c1d7423 */ /* 0x000fe20000010091 */
[----:B------:R-:W-:Y:S01]  /*3c80*/  SEL R41, RZ, 0x100, P4 ;  /* 0x00000100ff297807 */ /* 0x000fe20002000000 */
[----:B------:R-:W-:Y:S01]  /*3c90*/  IMAD.WIDE.U32 R34, R34, 0x1000000, RZ ;  /* 0x0100000022227825 */ /* 0x000fe200078e00ff */
[----:B------:R-:W-:Y:S01]  /*3ca0*/  ISETP.NE.AND P5, PT, R37, RZ, PT ;  /* 0x000000ff2500720c */ /* 0x000fe20003fa5270 */
[----:B------:R-:W1:Y:S01]  /*3cb0*/  LDC.64 R136, c[0x0][0x240] ;  /* 0x00009000ff887b82 */ /* 0x000e620000000a00 */
[----:B------:R-:W-:Y:S01]  /*3cc0*/  FSETP.GTU.FTZ.AND P2, PT, R29, R144, PT ;  /* 0x000000901d00720b */ /* 0x000fe20003f5c000 */
[----:B------:R-:W-:Y:S01]  /*3cd0*/  VIADD R151, R135, 0x20 ;  /* 0x0000002087977836 */ /* 0x000fe20000000000 */
[----:B------:R-:W-:-:S02]  /*3ce0*/  ISETP.NE.AND P4, PT, R38, RZ, PT ;  /* 0x000000ff2600720c */ /* 0x000fc40003f85270 */
[----:B------:R-:W-:Y:S01]  /*3cf0*/  ISETP.NE.AND P6, PT, R36, RZ, PT ;  /* 0x000000ff2400720c */ /* 0x000fe20003fc5270 */
[----:B------:R-:W-:Y:S01]  /*3d00*/  FMUL.FTZ R36, R39, R142 ;  /* 0x0000008e27247220 */ /* 0x000fe20000410000 */
[----:B------:R-:W-:Y:S01]  /*3d10*/  SEL R32, RZ, 0x1, P4 ;  /* 0x00000001ff207807 */ /* 0x000fe20002000000 */
[----:B------:R-:W2:Y:S01]  /*3d20*/  @P1 LDC.64 R28, c[0x0][0x230] ;  /* 0x00008c00ff1c1b82 */ /* 0x000ea20000000a00 */
[----:B------:R-:W-:Y:S01]  /*3d30*/  SEL R30, RZ, 0x1, P5 ;  /* 0x00000001ff1e7807 */ /* 0x000fe20002800000 */
[----:B------:R-:W-:Y:S01]  /*3d40*/  FMUL.FTZ R36, R36, R143 ;  /* 0x0000008f24247220 */ /* 0x000fe20000410000 */
[----:B------:R-:W-:Y:S01]  /*3d50*/  PRMT R37, R75, 0x7632, R37 ;  /* 0x000076324b257816 */ /* 0x000fe20000000025 */
[----:B------:R-:W-:Y:S01]  /*3d60*/  IMAD.WIDE.U32 R32, R32, 0x10000, RZ ;  /* 0x0001000020207825 */ /* 0x000fe200078e00ff */
[----:B------:R-:W-:Y:S02]  /*3d70*/  SEL R38, RZ, 0x1000000, P2 ;  /* 0x01000000ff267807 */ /* 0x000fe40001000000 */
[----:B------:R-:W-:Y:S01]  /*3d80*/  SHF.L.U32 R37, R37, 0x10, RZ ;  /* 0x0000001025257819 */ /* 0x000fe200000006ff */
[----:B------:R-:W-:Y:S01]  /*3d90*/  IMAD.WIDE.U32 R30, R30, 0x100, RZ ;  /* 0x000001001e1e7825 */ /* 0x000fe200078e00ff */
[----:B------:R-:W-:-:S02]  /*3da0*/  FSEL R36, R36, RZ, !P2 ;  /* 0x000000ff24247208 */ /* 0x000fc40005000000 */
[----:B------:R-:W-:Y:S02]  /*3db0*/  LOP3.LUT R41, R41, R38, R44, 0xfe, !PT ;  /* 0x0000002629297212 */ /* 0x000fe400078efe2c */
[----:B------:R-:W-:Y:S01]  /*3dc0*/  LOP3.LUT R32, R30, R34, R32, 0xfe, !PT ;  /* 0x000000221e207212 */ /* 0x000fe200078efe20 */
[----:B------:R-:W-:Y:S01]  /*3dd0*/  FMUL.FTZ R51, R36, R37 ;  /* 0x0000002524337220 */ /* 0x000fe20000410000 */
[----:B------:R-:W-:Y:S01]  /*3de0*/  SEL R34, RZ, 0x1, P3 ;  /* 0x00000001ff227807 */ /* 0x000fe20001800000 */
[----:B0-----:R-:W-:Y:S01]  /*3df0*/  IMAD.WIDE.U32 R36, R135, 0x20, R138 ;  /* 0x0000002087247825 */ /* 0x001fe200078e008a */
[----:B------:R-:W-:-:S03]  /*3e00*/  SEL R39, RZ, 0x1, P6 ;  /* 0x00000001ff277807 */ /* 0x000fc60003000000 */
[----:B------:R-:W-:Y:S01]  /*3e10*/  @P0 FADD.FTZ R51, R59, R51 ;  /* 0x000000333b330221 */ /* 0x000fe20000010000 */
[----:B------:R-:W-:Y:S02]  /*3e20*/  LOP3.LUT R35, R35, R41, R34, 0xfe, !PT ;  /* 0x0000002923237212 */ /* 0x000fe400078efe22 */
[----:B------:R-:W-:Y:S01]  /*3e30*/  LOP3.LUT R32, R32, R39, RZ, 0xfc, !PT ;  /* 0x0000002720207212 */ /* 0x000fe200078efcff */
[----:B------:R0:W-:Y:S01]  /*3e40*/  STG.E.128 desc[UR4][R36.64], R52 ;  /* 0x0000003424007986 */ /* 0x0001e2000c101d04 */
[----:B------:R-:W-:Y:S01]  /*3e50*/  LOP3.LUT R33, R31, R35, R33, 0xfe, !PT ;  /* 0x000000231f217212 */ /* 0x000fe200078efe21 */
[----:B--2---:R-:W-:Y:S02]  /*3e60*/  @P1 IMAD.WIDE.U32 R38, R151, 0x20, R28 ;  /* 0x0000002097261825 */ /* 0x004fe400078e001c */
[----:B------:R0:W-:Y:S02]  /*3e70*/  STG.E.128 desc[UR4][R36.64+0x10], R48 ;  /* 0x0000103024007986 */ /* 0x0001e4000c101d04 */
[----:B-1----:R-:W-:-:S04]  /*3e80*/  IMAD.WIDE.U32 R34, R135, 0x8, R136 ;  /* 0x0000000887227825 */ /* 0x002fc800078e0088 */
[----:B------:R-:W-:Y:S01]  /*3e90*/  IMAD.WIDE.U32 R28, R151, 0x10, R76 ;  /* 0x00000010971c7825 */ /* 0x000fe200078e004c */
        /* <DEDUP_REMOVED lines=16> */
.L_x_11631:
[----:B------:R-:W-:-:S07]  /*3fa0*/  MOV R40, R112 ;  /* 0x0000007000287202 */ /* 0x000fce0000000f00 */
.L_x_11632:
[----:B------:R-:W-:Y:S05]  /*3fb0*/  BSYNC B1 ;  /* 0x0000000000017941 */ /* 0x000fea0003800000 */
.L_x_11630:
        /* <DEDUP_REMOVED lines=16> */
.L_x_11636:
[----:B------:R-:W-:Y:S05]  /*40c0*/  BSYNC B2 ;  /* 0x0000000000027941 */ /* 0x000fea0003800000 */
.L_x_11635:
        /* <DEDUP_REMOVED lines=44> */
.L_x_11634:
[----:B------:R-:W-:Y:S05]  /*4390*/  BSYNC B1 ;  /* 0x0000000000017941 */ /* 0x000fea0003800000 */
.L_x_11633:
[----:B------:R-:W-:Y:S01]  /*43a0*/  I2FP.F32.U32 R32, R40 ;  /* 0x0000002800207245 */ /* 0x000fe20000201000 */
[C---:B-----5:R-:W-:Y:S01]  /*43b0*/  IMAD.U32 R35, R28.reuse, 0x10000, RZ ;  /* 0x000100001c237824 */ /* 0x060fe200078e00ff */
[----:B------:R-:W-:Y:S01]  /*43c0*/  BSSY B1, `(.L_x_11637) ;  /* 0x0000017000017945 */ /* 0x000fe20003800000 */
[----:B------:R-:W-:Y:S01]  /*43d0*/  PRMT R28, R28, 0x7632, R28 ;  /* 0x000076321c1c7816 */ /* 0x000fe2000000001c */
[----:B------:R-:W-:Y:S02]  /*43e0*/  VIADD R34, R41, 0x1 ;  /* 0x0000000129227836 */ /* 0x000fe40000000000 */
[----:B------:R-:W-:Y:S01]  /*43f0*/  FFMA.FTZ R33, R32, R145, 1.1641532182693481445e-10 ;  /* 0x2f00000020217423 */ /* 0x000fe20000010091 */
[----:B------:R-:W-:-:S04]  /*4400*/  FMUL.FTZ R32, R35, R142 ;  /* 0x0000008e23207220 */ /* 0x000fc80000410000 */
[----:B------:R-:W-:Y:S01]  /*4410*/  FMUL.FTZ R32, R32, R143 ;  /* 0x0000008f20207220 */ /* 0x000fe20000410000 */
[----:B------:R-:W-:Y:S02]  /*4420*/  FSETP.GTU.FTZ.AND P2, PT, R33, R144, PT ;  /* 0x000000902100720b */ /* 0x000fe40003f5c000 */
[----:B------:R-:W-:Y:S02]  /*4430*/  SHF.L.U32 R33, R68, 0x10, RZ ;  /* 0x0000001044217819 */ /* 0x000fe400000006ff */
        /* <DEDUP_REMOVED lines=14> */
.L_x_11638:
[----:B------:R-:W-:-:S07]  /*4520*/  IMAD.MOV.U32 R37, RZ, RZ, R112 ;  /* 0x000000ffff257224 */ /* 0x000fce00078e0070 */
.L_x_11639:
[----:B------:R-:W-:Y:S05]  /*4530*/  BSYNC B1 ;  /* 0x0000000000017941 */ /* 0x000fea0003800000 */
.L_x_11637:
        /* <DEDUP_REMOVED lines=16> */
.L_x_11643:
[----:B------:R-:W-:Y:S05]  /*4640*/  BSYNC B2 ;  /* 0x0000000000027941 */ /* 0x000fea0003800000 */
.L_x_11642:
        /* <DEDUP_REMOVED lines=44> */
.L_x_11641:
[----:B------:R-:W-:Y:S05]  /*4910*/  BSYNC B1 ;  /* 0x0000000000017941 */ /* 0x000fea0003800000 */
.L_x_11640:
[----:B------:R-:W-:Y:S01]  /*4920*/  I2FP.F32.U32 R32, R37 ;  /* 0x0000002500207245 */ /* 0x000fe20000201000 */
[----:B------:R-:W-:Y:S01]  /*4930*/  BSSY B1, `(.L_x_11644) ;  /* 0x0000018000017945 */ /* 0x000fe20003800000 */
[----:B------:R-:W-:-:S03]  /*4940*/  SHF.L.U32 R35, R28, 0x10, RZ ;  /* 0x000000101c237819 */ /* 0x000fc600000006ff */
[----:B------:R-:W-:Y:S01]  /*4950*/  FFMA.FTZ R33, R32, R145, 1.1641532182693481445e-10 ;  /* 0x2f00000020217423 */ /* 0x000fe20000010091 */
[----:B------:R-:W-:Y:S01]  /*4960*/  PRMT R32, R68, 0x7632, R32 ;  /* 0x0000763244207816 */ /* 0x000fe20000000020 */
[----:B------:R-:W-:-:S03]  /*4970*/  FMUL.FTZ R28, R35, R142 ;  /* 0x0000008e231c7220 */ /* 0x000fc60000410000 */
[----:B------:R-:W-:Y:S01]  /*4980*/  FSETP.GTU.FTZ.AND P2, PT, R33, R144, PT ;  /* 0x000000902100720b */ /* 0x000fe20003f5c000 */
[----:B------:R-:W-:Y:S01]  /*4990*/  FMUL.FTZ R28, R28, R143 ;  /* 0x0000008f1c1c7220 */ /* 0x000fe20000410000 */
[----:B------:R-:W-:Y:S01]  /*49a0*/  IMAD.U32 R45, R32, 0x10000, RZ ;  /* 0x00010000202d7824 */ /* 0x000fe200078e00ff */
[----:B------:R-:W-:Y:S02]  /*49b0*/  IADD3 R32, R34, 0x1, RZ ;  /* 0x0000000122207810 */ /* 0x000fe40007ffe0ff */
        /* <DEDUP_REMOVED lines=14> */
.L_x_11645:
[----:B------:R-:W-:-:S07]  /*4aa0*/  MOV R28, R112 ;  /* 0x00000070001c7202 */ /* 0x000fce0000000f00 */
.L_x_11646:
[----:B------:R-:W-:Y:S05]  /*4ab0*/  BSYNC B1 ;  /* 0x0000000000017941 */ /* 0x000fea0003800000 */
.L_x_11644:
        /* <DEDUP_REMOVED lines=16> */
.L_x_11650:
[----:B------:R-:W-:Y:S05]  /*4bc0*/  BSYNC B2 ;  /* 0x0000000000027941 */ /* 0x000fea0003800000 */
.L_x_11649:
        /* <DEDUP_REMOVED lines=44> */
.L_x_11648:
[----:B------:R-:W-:Y:S05]  /*4e90*/  BSYNC B1 ;  /* 0x0000000000017941 */ /* 0x000fea0003800000 */
.L_x_11647:
[----:B------:R-:W-:Y:S01]  /*4ea0*/  I2FP.F32.U32 R28, R28 ;  /* 0x0000001c001c7245 */ /* 0x000fe20000201000 */
[C---:B------:R-:W-:Y:S01]  /*4eb0*/  IMAD.U32 R35, R29.reuse, 0x10000, RZ ;  /* 0x000100001d237824 */ /* 0x040fe200078e00ff */
[----:B------:R-:W-:Y:S01]  /*4ec0*/  BSSY B1, `(.L_x_11651) ;  /* 0x0000017000017945 */ /* 0x000fe20003800000 */
[----:B------:R-:W-:Y:S02]  /*4ed0*/  PRMT R39, R29, 0x7632, R39 ;  /* 0x000076321d277816 */ /* 0x000fe40000000027 */
        /* <DEDUP_REMOVED lines=20> */
.L_x_11652:
[----:B------:R-:W-:-:S07]  /*5020*/  IMAD.MOV.U32 R42, RZ, RZ, R112 ;  /* 0x000000ffff2a7224 */ /* 0x000fce00078e0070 */
.L_x_11653:
[----:B------:R-:W-:Y:S05]  /*5030*/  BSYNC B1 ;  /* 0x0000000000017941 */ /* 0x000fea0003800000 */
.L_x_11651:
        /* <DEDUP_REMOVED lines=16> */
.L_x_11657:
[----:B------:R-:W-:Y:S05]  /*5140*/  BSYNC B2 ;  /* 0x0000000000027941 */ /* 0x000fea0003800000 */
.L_x_11656:
        /* <DEDUP_REMOVED lines=44> */
.L_x_11655:
[----:B------:R-:W-:Y:S05]  /*5410*/  BSYNC B1 ;  /* 0x0000000000017941 */ /* 0x000fea0003800000 */
.L_x_11654:
        /* <DEDUP_REMOVED lines=8> */
[----:B------:R-:W-:Y:S01]  /*54a0*/  FMUL.FTZ R28, R28, R143 ;  /* 0x0000008f1c1c7220 */ /* 0x000fe20000410000 */
[----:B------:R-:W-:Y:S01]  /*54b0*/  IMAD.U32 R47, R32, 0x10000, RZ ;  /* 0x00010000202f7824 */ /* 0x000fe200078e00ff */
[----:B------:R-:W-:-:S03]  /*54c0*/  IADD3 R32, R33, 0x1, RZ ;  /* 0x0000000121207810 */ /* 0x000fc60007ffe0ff */
        /* <DEDUP_REMOVED lines=12> */
.L_x_11659:
[----:B------:R-:W-:-:S07]  /*5590*/  MOV R39, R112 ;  /* 0x0000007000277202 */ /* 0x000fce0000000f00 */
.L_x_11660:
[----:B------:R-:W-:Y:S05]  /*55a0*/  BSYNC B1 ;  /* 0x0000000000017941 */ /* 0x000fea0003800000 */
.L_x_11658:
        /* <DEDUP_REMOVED lines=16> */
.L_x_11664:
[----:B------:R-:W-:Y:S05]  /*56b0*/  BSYNC B2 ;  /* 0x0000000000027941 */ /* 0x000fea0003800000 */
.L_x_11663:
        /* <DEDUP_REMOVED lines=44> */
.L_x_11662:
[----:B------:R-:W-:Y:S05]  /*5980*/  BSYNC B1 ;  /* 0x0000000000017941 */ /* 0x000fea0003800000 */
.L_x_11661:
        /* <DEDUP_REMOVED lines=10> */
[----:B------:R-:W-:Y:S02]  /*5a30*/  SHF.L.U32 R29, R70, 0x10, RZ ;  /* 0x00000010461d7819 */ /* 0x000fe400000006ff */
        /* <DEDUP_REMOVED lines=12> */
.L_x_11666:
[----:B------:R-:W-:-:S07]  /*5b00*/  IMAD.MOV.U32 R39, RZ, RZ, R112 ;  /* 0x000000ffff277224 */ /* 0x000fce00078e0070 */
.L_x_11667:
[----:B------:R-:W-:Y:S05]  /*5b10*/  BSYNC B1 ;  /* 0x0000000000017941 */ /* 0x000fea0003800000 */
.L_x_11665:
        /* <DEDUP_REMOVED lines=16> */
.L_x_11671:
[----:B------:R-:W-:Y:S05]  /*5c20*/  BSYNC B2 ;  /* 0x0000000000027941 */ /* 0x000fea0003800000 */
.L_x_11670:
        /* <DEDUP_REMOVED lines=44> */
.L_x_11669:
[----:B------:R-:W-:Y:S05]  /*5ef0*/  BSYNC B1 ;  /* 0x0000000000017941 */ /* 0x000fea0003800000 */
.L_x_11668:
        /* <DEDUP_REMOVED lines=23> */
.L_x_11673:
[----:B------:R-:W-:-:S07]  /*6070*/  MOV R30, R112 ;  /* 0x00000070001e7202 */ /* 0x000fce0000000f00 */
.L_x_11674:
[----:B------:R-:W-:Y:S05]  /*6080*/  BSYNC B1 ;  /* 0x0000000000017941 */ /* 0x000fea0003800000 */
.L_x_11672:
        /* <DEDUP_REMOVED lines=16> */
.L_x_11678:
[----:B------:R-:W-:Y:S05]  /*6190*/  BSYNC B2 ;  /* 0x0000000000027941 */ /* 0x000fea0003800000 */
.L_x_11677:
        /* <DEDUP_REMOVED lines=44> */
.L_x_11676:
[----:B------:R-:W-:Y:S05]  /*6460*/  BSYNC B1 ;  /* 0x0000000000017941 */ /* 0x000fea0003800000 */
.L_x_11675:
[----:B------:R-:W-:Y:S01]  /*6470*/  I2FP.F32.U32 R28, R30 ;  /* 0x0000001e001c7245 */ /* 0x000fe20000201000 */
[C---:B------:R-:W-:Y:S01]  /*6480*/  IMAD.U32 R33, R31.reuse, 0x10000, RZ ;  /* 0x000100001f217824 */ /* 0x040fe200078e00ff */
[----:B------:R-:W-:Y:S01]  /*6490*/  ISETP.NE.AND P6, PT, R32, 0x1, PT ;  /* 0x000000012000780c */ /* 0x000fe20003fc5270 */
[----:B------:R-:W-:Y:S01]  /*64a0*/  BSSY B1, `(.L_x_11679) ;  /* 0x0000015000017945 */ /* 0x000fe20003800000 */
[----:B------:R-:W-:Y:S01]  /*64b0*/  PRMT R39, R31, 0x7632, R39 ;  /* 0x000076321f277816 */ /* 0x000fe20000000027 */
[----:B------:R-:W-:Y:S01]  /*64c0*/  FFMA.FTZ R29, R28, R145, 1.1641532182693481445e-10 ;  /* 0x2f0000001c1d7423 */ /* 0x000fe20000010091 */
[----:B------:R-:W-:Y:S01]  /*64d0*/  FMUL.FTZ R28, R33, R142 ;  /* 0x0000008e211c7220 */ /* 0x000fe20000410000 */
        /* <DEDUP_REMOVED lines=16> */
.L_x_11680:
[----:B------:R-:W-:-:S07]  /*65e0*/  IMAD.MOV.U32 R43, RZ, RZ, R112 ;  /* 0x000000ffff2b7224 */ /* 0x000fce00078e0070 */
.L_x_11681:
[----:B------:R-:W-:Y:S05]  /*65f0*/  BSYNC B1 ;  /* 0x0000000000017941 */ /* 0x000fea0003800000 */
.L_x_11679:
        /* <DEDUP_REMOVED lines=18> */
.L_x_11685:
[----:B------:R-:W-:Y:S05]  /*6720*/  BSYNC B2 ;  /* 0x0000000000027941 */ /* 0x000fea0003800000 */
.L_x_11684:
        /* <DEDUP_REMOVED lines=44> */
.L_x_11683:
[----:B------:R-:W-:Y:S05]  /*69f0*/  BSYNC B1 ;  /* 0x0000000000017941 */ /* 0x000fea0003800000 */
.L_x_11682:
[----:B------:R-:W-:Y:S02]  /*6a00*/  I2FP.F32.U32 R28, R43 ;  /* 0x0000002b001c7245 */ /* 0x000fe40000201000 */
[----:B------:R-:W-:Y:S02]  /*6a10*/  SEL R34, RZ, 0x1, P2 ;  /* 0x00000001ff227807 */ /* 0x000fe40001000000 */
[----:B------:R-:W-:Y:S01]  /*6a20*/  SEL R78, RZ, 0x10000, P5 ;  /* 0x00010000ff4e7807 */ /* 0x000fe20002800000 */
[----:B------:R-:W-:Y:S01]  /*6a30*/  FFMA.FTZ R29, R28, R145, 1.1641532182693481445e-10 ;  /* 0x2f0000001c1d7423 */ /* 0x000fe20000010091 */
[----:B------:R-:W-:Y:S01]  /*6a40*/  SEL R141, RZ, 0x100, P4 ;  /* 0x00000100ff8d7807 */ /* 0x000fe20002000000 */
[----:B------:R-:W-:Y:S01]  /*6a50*/  IMAD.WIDE.U32 R34, R34, 0x1000000, RZ ;  /* 0x0100000022227825 */ /* 0x000fe200078e00ff */
[----:B------:R-:W-:Y:S02]  /*6a60*/  ISETP.NE.AND P5, PT, R37, RZ, PT ;  /* 0x000000ff2500720c */ /* 0x000fe40003fa5270 */
[----:B------:R-:W-:-:S02]  /*6a70*/  FSETP.GTU.FTZ.AND P2, PT, R29, R144, PT ;  /* 0x000000901d00720b */ /* 0x000fc40003f5c000 */
[----:B------:R-:W0:Y:S01]  /*6a80*/  @P1 LDC.64 R28, c[0x0][0x230] ;  /* 0x00008c00ff1c1b82 */ /* 0x000e220000000a00 */
[----:B------:R-:W-:Y:S02]  /*6a90*/  ISETP.NE.AND P4, PT, R38, RZ, PT ;  /* 0x000000ff2600720c */ /* 0x000fe40003f85270 */
[----:B------:R-:W-:Y:S02]  /*6aa0*/  SHF.L.U32 R39, R39, 0x10, RZ ;  /* 0x0000001027277819 */ /* 0x000fe400000006ff */
[----:B------:R-:W-:Y:S02]  /*6ab0*/  ISETP.NE.AND P6, PT, R36, RZ, PT ;  /* 0x000000ff2400720c */ /* 0x000fe40003fc5270 */
[----:B------:R-:W-:Y:S01]  /*6ac0*/  SEL R32, RZ, 0x1, P4 ;  /* 0x00000001ff207807 */ /* 0x000fe20002000000 */
[----:B------:R-:W-:Y:S01]  /*6ad0*/  FMUL.FTZ R36, R39, R142 ;  /* 0x0000008e27247220 */ /* 0x000fe20000410000 */
[----:B------:R-:W-:Y:S02]  /*6ae0*/  SEL R30, RZ, 0x1, P5 ;  /* 0x00000001ff1e7807 */ /* 0x000fe40002800000 */
[----:B------:R-:W-:Y:S01]  /*6af0*/  PRMT R37, R71, 0x7632, R37 ;  /* 0x0000763247257816 */ /* 0x000fe20000000025 */
[----:B------:R-:W-:-:S04]  /*6b00*/  IMAD.WIDE.U32 R32, R32, 0x10000, RZ ;  /* 0x0001000020207825 */ /* 0x000fc800078e00ff */
[----:B------:R-:W-:Y:S01]  /*6b10*/  FMUL.FTZ R36, R36, R143 ;  /* 0x0000008f24247220 */ /* 0x000fe20000410000 */
[----:B------:R-:W-:Y:S01]  /*6b20*/  SEL R38, RZ, 0x1000000, P2 ;  /* 0x01000000ff267807 */ /* 0x000fe20001000000 */
[----:B------:R-:W-:Y:S01]  /*6b30*/  IMAD.WIDE.U32 R30, R30, 0x100, RZ ;  /* 0x000001001e1e7825 */ /* 0x000fe200078e00ff */
[----:B------:R-:W-:Y:S02]  /*6b40*/  SEL R39, RZ, 0x1, P6 ;  /* 0x00000001ff277807 */ /* 0x000fe40003000000 */
[----:B------:R-:W-:Y:S01]  /*6b50*/  FSEL R36, R36, RZ, !P2 ;  /* 0x000000ff24247208 */ /* 0x000fe20005000000 */
[----:B------:R-:W-:Y:S01]  /*6b60*/  IMAD.U32 R37, R37, 0x10000, RZ ;  /* 0x0001000025257824 */ /* 0x000fe200078e00ff */
[----:B------:R-:W-:Y:S02]  /*6b70*/  LOP3.LUT R32, R30, R34, R32, 0xfe, !PT ;  /* 0x000000221e207212 */ /* 0x000fe400078efe20 */
[----:B------:R-:W-:Y:S01]  /*6b80*/  LOP3.LUT R141, R141, R38, R78, 0xfe, !PT ;  /* 0x000000268d8d7212 */ /* 0x000fe200078efe4e */
[----:B------:R-:W-:Y:S01]  /*6b90*/  FMUL.FTZ R43, R36, R37 ;  /* 0x00000025242b7220 */ /* 0x000fe20000410000 */
[----:B------:R-:W-:Y:S01]  /*6ba0*/  SEL R34, RZ, 0x1, P3 ;  /* 0x00000001ff227807 */ /* 0x000fe20001800000 */
[----:B------:R-:W-:Y:S01]  /*6bb0*/  IMAD.WIDE.U32 R36, R151, 0x20, R138 ;  /* 0x0000002097247825 */ /* 0x000fe200078e008a */
[----:B------:R-:W-:-:S03]  /*6bc0*/  IADD3 R157, R135, 0x40, RZ ;  /* 0x00000040879d7810 */ /* 0x000fc60007ffe0ff */
[----:B------:R-:W-:Y:S01]  /*6bd0*/  @P0 FADD.FTZ R43, R59, R43 ;  /* 0x0000002b3b2b0221 */ /* 0x000fe20000010000 */
[----:B------:R-:W-:Y:S02]  /*6be0*/  LOP3.LUT R35, R35, R141, R34, 0xfe, !PT ;  /* 0x0000008d23237212 */ /* 0x000fe400078efe22 */
[----:B------:R-:W-:Y:S01]  /*6bf0*/  LOP3.LUT R32, R32, R39, RZ, 0xfc, !PT ;  /* 0x0000002720207212 */ /* 0x000fe200078efcff */
[----:B0-----:R-:W-:Y:S01]  /*6c00*/  @P1 IMAD.WIDE.U32 R38, R157, 0x20, R28 ;  /* 0x000000209d261825 */ /* 0x001fe200078e001c */
[----:B------:R-:W-:Y:S01]  /*6c10*/  LOP3.LUT R33, R31, R35, R33, 0xfe, !PT ;  /* 0x000000231f217212 */ /* 0x000fe200078efe21 */
[----:B------:R0:W-:Y:S02]  /*6c20*/  STG.E.128 desc[UR4][R36.64], R44 ;  /* 0x0000002c24007986 */ /* 0x0001e4000c101d04 */
[----:B------:R-:W-:Y:S02]  /*6c30*/  IMAD.WIDE.U32 R34, R151, 0x8, R136 ;  /* 0x0000000897227825 */ /* 0x000fe400078e0088 */
[----:B------:R0:W-:Y:S02]  /*6c40*/  STG.E.128 desc[UR4][R36.64+0x10], R40 ;  /* 0x0000102824007986 */ /* 0x0001e4000c101d04 */
[----:B------:R-:W-:-:S02]  /*6c50*/  IMAD.WIDE.U32 R28, R157, 0x10, R76 ;  /* 0x000000109d1c7825 */ /* 0x000fc400078e004c */
        /* <DEDUP_REMOVED lines=16> */
.L_x_11687:
[----:B------:R-:W-:-:S07]  /*6d60*/  IMAD.MOV.U32 R78, RZ, RZ, R112 ;  /* 0x000000ffff4e7224 */ /* 0x000fce00078e0070 */
.L_x_11688:
[----:B------:R-:W-:Y:S05]  /*6d70*/  BSYNC B1 ;  /* 0x0000000000017941 */ /* 0x000fea0003800000 */
.L_x_11686:
        /* <DEDUP_REMOVED lines=16> */
.L_x_11692:
[----:B------:R-:W-:Y:S05]  /*6e80*/  BSYNC B2 ;  /* 0x0000000000027941 */ /* 0x000fea0003800000 */
.L_x_11691:
        /* <DEDUP_REMOVED lines=44> */
.L_x_11690:
[----:B------:R-:W-:Y:S05]  /*7150*/  BSYNC B1 ;  /* 0x0000000000017941 */ /* 0x000fea0003800000 */
.L_x_11689:
[----:B------:R-:W-:Y:S01]  /*7160*/  I2FP.F32.U32 R32, R78 ;  /* 0x0000004e00207245 */ /* 0x000fe20000201000 */
[----:B------:R-:W-:Y:S01]  /*7170*/  BSSY B1, `(.L_x_11693) ;  /* 0x0000018000017945 */ /* 0x000fe20003800000 */
[C---:B-----5:R-:W-:Y:S02]  /*7180*/  SHF.L.U32 R35, R28.reuse, 0x10, RZ ;  /* 0x000000101c237819 */ /* 0x060fe400000006ff */
[----:B------:R-:W-:Y:S01]  /*7190*/  PRMT R34, R28, 0x7632, R34 ;  /* 0x000076321c227816 */ /* 0x000fe20000000022 */
[----:B------:R-:W-:Y:S01]  /*71a0*/  FFMA.FTZ R33, R32, R145, 1.1641532182693481445e-10 ;  /* 0x2f00000020217423 */ /* 0x000fe20000010091 */
[----:B------:R-:W-:Y:S01]  /*71b0*/  IADD3 R38, R140, 0x1, RZ ;  /* 0x000000018c267810 */ /* 0x000fe20007ffe0ff */
[----:B------:R-:W-:-:S03]  /*71c0*/  FMUL.FTZ R32, R35, R142 ;  /* 0x0000008e23207220 */ /* 0x000fc60000410000 */
[----:B------:R-:W-:Y:S01]  /*71d0*/  FSETP.GTU.FTZ.AND P2, PT, R33, R144, PT ;  /* 0x000000902100720b */ /* 0x000fe20003f5c000 */
[----:B------:R-:W-:Y:S01]  /*71e0*/  FMUL.FTZ R32, R32, R143 ;  /* 0x0000008f20207220 */ /* 0x000fe20000410000 */
[----:B------:R-:W-:Y:S02]  /*71f0*/  IMAD.U32 R33, R64, 0x10000, RZ ;  /* 0x0001000040217824 */ /* 0x000fe400078e00ff */
        /* <DEDUP_REMOVED lines=14> */
.L_x_11694:
[----:B------:R-:W-:-:S07]  /*72e0*/  MOV R28, R112 ;  /* 0x00000070001c7202 */ /* 0x000fce0000000f00 */
.L_x_11695:
[----:B------:R-:W-:Y:S05]  /*72f0*/  BSYNC B1 ;  /* 0x0000000000017941 */ /* 0x000fea0003800000 */
.L_x_11693:
        /* <DEDUP_REMOVED lines=16> */
.L_x_11699:
[----:B------:R-:W-:Y:S05]  /*7400*/  BSYNC B2 ;  /* 0x0000000000027941 */ /* 0x000fea0003800000 */
.L_x_11698:
        /* <DEDUP_REMOVED lines=44> */
.L_x_11697:
[----:B------:R-:W-:Y:S05]  /*76d0*/  BSYNC B1 ;  /* 0x0000000000017941 */ /* 0x000fea0003800000 */
.L_x_11696:
[----:B------:R-:W-:Y:S01]  /*76e0*/  I2FP.F32.U32 R28, R28 ;  /* 0x0000001c001c7245 */ /* 0x000fe20000201000 */
[----:B------:R-:W-:Y:S01]  /*76f0*/  IMAD.U32 R37, R34, 0x10000, RZ ;  /* 0x0001000022257824 */ /* 0x000fe200078e00ff */
[----:B------:R-:W-:Y:S01]  /*7700*/  PRMT R32, R64, 0x7632, R32 ;  /* 0x0000763240207816 */ /* 0x000fe20000000020 */
[----:B------:R-:W-:Y:S02]  /*7710*/  BSSY B1, `(.L_x_11700) ;  /* 0x0000016000017945 */ /* 0x000fe40003800000 */
[----:B------:R-:W-:Y:S01]  /*7720*/  FFMA.FTZ R33, R28, R145, 1.1641532182693481445e-10 ;  /* 0x2f0000001c217423 */ /* 0x000fe20000010091 */
[----:B------:R-:W-:Y:S01]  /*7730*/  FMUL.FTZ R28, R37, R142 ;  /* 0x0000008e251c7220 */ /* 0x000fe20000410000 */
[----:B------:R-:W-:Y:S01]  /*7740*/  SHF.L.U32 R37, R32, 0x10, RZ ;  /* 0x0000001020257819 */ /* 0x000fe200000006ff */
[----:B------:R-:W-:Y:S02]  /*7750*/  VIADD R32, R38, 0x1 ;  /* 0x0000000126207836 */ /* 0x000fe40000000000 */
        /* <DEDUP_REMOVED lines=16> */
.L_x_11701:
[----:B------:R-:W-:-:S07]  /*7860*/  IMAD.MOV.U32 R28, RZ, RZ, R112 ;  /* 0x000000ffff1c7224 */ /* 0x000fce00078e0070 */
.L_x_11702:
[----:B------:R-:W-:Y:S05]  /*7870*/  BSYNC B1 ;  /* 0x0000000000017941 */ /* 0x000fea0003800000 */
.L_x_11700:
        /* <DEDUP_REMOVED lines=16> */
.L_x_11706:
[----:B------:R-:W-:Y:S05]  /*7980*/  BSYNC B2 ;  /* 0x0000000000027941 */ /* 0x000fea0003800000 */
.L_x_11705:
        /* <DEDUP_REMOVED lines=44> */
.L_x_11704:
[----:B------:R-:W-:Y:S05]  /*7c50*/  BSYNC B1 ;  /* 0x0000000000017941 */ /* 0x000fea0003800000 */
.L_x_11703:
[----:B------:R-:W-:Y:S01]  /*7c60*/  I2FP.F32.U32 R28, R28 ;  /* 0x0000001c001c7245 */ /* 0x000fe20000201000 */
[----:B------:R-:W-:Y:S01]  /*7c70*/  BSSY B1, `(.L_x_11707) ;  /* 0x0000018000017945 */ /* 0x000fe20003800000 */
[C---:B------:R-:W-:Y:S02]  /*7c80*/  SHF.L.U32 R39, R29.reuse, 0x10, RZ ;  /* 0x000000101d277819 */ /* 0x040fe400000006ff */
        /* <DEDUP_REMOVED lines=21> */
.L_x_11708:
[----:B------:R-:W-:-:S07]  /*7de0*/  MOV R39, R112 ;  /* 0x0000007000277202 */ /* 0x000fce0000000f00 */
.L_x_11709:
[----:B------:R-:W-:Y:S05]  /*7df0*/  BSYNC B1 ;  /* 0x0000000000017941 */ /* 0x000fea0003800000 */
.L_x_11707:
        /* <DEDUP_REMOVED lines=16> */
.L_x_11713:
[----:B------:R-:W-:Y:S05]  /*7f00*/  BSYNC B2 ;  /* 0x0000000000027941 */ /* 0x000fea0003800000 */
.L_x_11712:
        /* <DEDUP_REMOVED lines=44> */
.L_x_11711:
[----:B------:R-:W-:Y:S05]  /*81d0*/  BSYNC B1 ;  /* 0x0000000000017941 */ /* 0x000fea0003800000 */
.L_x_11710:
        /* <DEDUP_REMOVED lines=23> */
.L_x_11715:
[----:B------:R-:W-:-:S07]  /*8350*/  IMAD.MOV.U32 R34, RZ, RZ, R112 ;  /* 0x000000ffff227224 */ /* 0x000fce00078e0070 */
.L_x_11716:
[----:B------:R-:W-:Y:S05]  /*8360*/  BSYNC B1 ;  /* 0x0000000000017941 */ /* 0x000fea0003800000 */
.L_x_11714:
        /* <DEDUP_REMOVED lines=16> */
.L_x_11720:
[----:B------:R-:W-:Y:S05]  /*8470*/  BSYNC B2 ;  /* 0x0000000000027941 */ /* 0x000fea0003800000 */
.L_x_11719:
        /* <DEDUP_REMOVED lines=44> */
.L_x_11718:
[----:B------:R-:W-:Y:S05]  /*8740*/  BSYNC B1 ;  /* 0x0000000000017941 */ /* 0x000fea0003800000 */
.L_x_11717:
        /* <DEDUP_REMOVED lines=23> */
.L_x_11722:
[----:B------:R-:W-:-:S07]  /*88c0*/  MOV R33, R112 ;  /* 0x0000007000217202 */ /* 0x000fce0000000f00 */
.L_x_11723:
[----:B------:R-:W-:Y:S05]  /*88d0*/  BSYNC B1 ;  /* 0x0000000000017941 */ /* 0x000fea0003800000 */
.L_x_11721:
        /* <DEDUP_REMOVED lines=16> */
.L_x_11727:
[----:B------:R-:W-:Y:S05]  /*89e0*/  BSYNC B2 ;  /* 0x0000000000027941 */ /* 0x000fea0003800000 */
.L_x_11726:
        /* <DEDUP_REMOVED lines=44> */
.L_x_11725:
[----:B------:R-:W-:Y:S05]  /*8cb0*/  BSYNC B1 ;  /* 0x0000000000017941 */ /* 0x000fea0003800000 */
.L_x_11724:
        /* <DEDUP_REMOVED lines=23> */
.L_x_11729:
[----:B------:R-:W-:-:S07]  /*8e30*/  IMAD.MOV.U32 R30, RZ, RZ, R112 ;  /* 0x000000ffff1e7224 */ /* 0x000fce00078e0070 */
.L_x_11730:
[----:B------:R-:W-:Y:S05]  /*8e40*/  BSYNC B1 ;  /* 0x0000000000017941 */ /* 0x000fea0003800000 */
.L_x_11728:
        /* <DEDUP_REMOVED lines=16> */
.L_x_11734:
[----:B------:R-:W-:Y:S05]  /*8f50*/  BSYNC B2 ;  /* 0x0000000000027941 */ /* 0x000fea0003800000 */
.L_x_11733:
        /* <DEDUP_REMOVED lines=44> */
.L_x_11732:
[----:B------:R-:W-:Y:S05]  /*9220*/  BSYNC B1 ;  /* 0x0000000000017941 */ /* 0x000fea0003800000 */
.L_x_11731:
        /* <DEDUP_REMOVED lines=23> */
.L_x_11736:
[----:B------:R-:W-:-:S07]  /*93a0*/  MOV R149, R112 ;  /* 0x0000007000957202 */ /* 0x000fce0000000f00 */
.L_x_11737:
[----:B------:R-:W-:Y:S05]  /*93b0*/  BSYNC B1 ;  /* 0x0000000000017941 */ /* 0x000fea0003800000 */
.L_x_11735:
        /* <DEDUP_REMOVED lines=18> */
.L_x_11741:
[----:B------:R-:W-:Y:S05]  /*94e0*/  BSYNC B2 ;  /* 0x0000000000027941 */ /* 0x000fea0003800000 */
.L_x_11740:
        /* <DEDUP_REMOVED lines=41> */
[----:B------:R-:W-:Y:S01]  /*9780*/  MOV R112, R78 ;  /* 0x0000004e00707202 */ /* 0x000fe20000000f00 */
[----:B------:R-:W-:Y:S01]  /*9790*/  IMAD.MOV.U32 R110, RZ, RZ, R28 ;  /* 0x000000ffff6e7224 */ /* 0x000fe200078e001c */
[----:B------:R-:W-:-:S08]  /*97a0*/  LOP3.LUT R17, R29, UR31, R30, 0x96, !PT ;  /* 0x0000001f1d117c12 */ /* 0x000fd0000f8e961e */
.L_x_11739:
[----:B------:R-:W-:Y:S05]  /*97b0*/  BSYNC B1 ;  /* 0x0000000000017941 */ /* 0x000fea0003800000 */
.L_x_11738:
[----:B------:R-:W-:Y:S01]  /*97c0*/  I2FP.F32.U32 R28, R149 ;  /* 0x00000095001c7245 */ /* 0x000fe20000201000 */
[----:B------:R-:W-:Y:S01]  /*97d0*/  IMAD.U32 R31, R148, 0x10000, RZ ;  /* 0x00010000941f7824 */ /* 0x000fe200078e00ff */
[----:B------:R-:W-:Y:S02]  /*97e0*/  SEL R79, RZ, 0x1, P3 ;  /* 0x00000001ff4f7807 */ /* 0x000fe40001800000 */
[----:B------:R-:W-:Y:S01]  /*97f0*/  ISETP.NE.AND P6, PT, R35, RZ, PT ;  /* 0x000000ff2300720c */ /* 0x000fe20003fc5270 */
[----:B------:R-:W-:Y:S01]  /*9800*/  FFMA.FTZ R29, R28, R145, 1.1641532182693481445e-10 ;  /* 0x2f0000001c1d7423 */ /* 0x000fe20000010091 */
[----:B------:R-:W-:Y:S02]  /*9810*/  SEL R35, RZ, 0x10000, P5 ;  /* 0x00010000ff237807 */ /* 0x000fe40002800000 */
[----:B------:R-:W-:Y:S02]  /*9820*/  SEL R30, RZ, 0x100, P4 ;  /* 0x00000100ff1e7807 */ /* 0x000fe40002000000 */
[----:B------:R-:W-:-:S02]  /*9830*/  FSETP.GTU.FTZ.AND P3, PT, R29, R144, PT ;  /* 0x000000901d00720b */ /* 0x000fc40003f7c000 */
[----:B------:R-:W-:Y:S02]  /*9840*/  ISETP.NE.AND P5, PT, R146, RZ, PT ;  /* 0x000000ff9200720c */ /* 0x000fe40003fa5270 */
[----:B------:R-:W-:Y:S02]  /*9850*/  SEL R28, RZ, 0x1000000, P3 ;  /* 0x01000000ff1c7807 */ /* 0x000fe40001800000 */
[----:B------:R-:W-:Y:S02]  /*9860*/  SEL R146, RZ, 0x1, P2 ;  /* 0x00000001ff927807 */ /* 0x000fe40001000000 */
[----:B------:R-:W-:Y:S02]  /*9870*/  ISETP.NE.AND P4, PT, R147, RZ, PT ;  /* 0x000000ff9300720c */ /* 0x000fe40003f85270 */
[----:B------:R-:W-:Y:S01]  /*9880*/  LOP3.LUT R148, R30, R28, R35, 0xfe, !PT ;  /* 0x0000001c1e947212 */ /* 0x000fe200078efe23 */
[----:B------:R-:W-:Y:S01]  /*9890*/  FMUL.FTZ R30, R31, R142 ;  /* 0x0000008e1f1e7220 */ /* 0x000fe20000410000 */
[----:B------:R-:W-:Y:S01]  /*98a0*/  IMAD.WIDE.U32 R146, R146, 0x1000000, RZ ;  /* 0x0100000092927825 */ /* 0x000fe200078e00ff */
[----:B------:R-:W-:Y:S01]  /*98b0*/  SEL R78, RZ, 0x1, P4 ;  /* 0x00000001ff4e7807 */ /* 0x000fe20002000000 */
[----:B------:R-:W0:Y:S01]  /*98c0*/  @P1 LDC.64 R28, c[0x0][0x230] ;  /* 0x00008c00ff1c1b82 */ /* 0x000e220000000a00 */
[----:B------:R-:W-:Y:S01]  /*98d0*/  SEL R31, RZ, 0x1, P5 ;  /* 0x00000001ff1f7807 */ /* 0x000fe20002800000 */
[----:B------:R-:W-:Y:S01]  /*98e0*/  FMUL.FTZ R35, R30, R143 ;  /* 0x0000008f1e237220 */ /* 0x000fe20000410000 */
[----:B------:R-:W-:-:S02]  /*98f0*/  PRMT R141, R67, 0x7632, R141 ;  /* 0x00007632438d7816 */ /* 0x000fc4000000008d */
[----:B------:R-:W-:Y:S01]  /*9900*/  LOP3.LUT R147, R147, R148, R79, 0xfe, !PT ;  /* 0x0000009493937212 */ /* 0x000fe200078efe4f */
[----:B------:R-:W-:Y:S01]  /*9910*/  IMAD.WIDE.U32 R78, R78, 0x10000, RZ ;  /* 0x000100004e4e7825 */ /* 0x000fe200078e00ff */
[----:B------:R-:W-:Y:S02]  /*9920*/  SHF.L.U32 R148, R141, 0x10, RZ ;  /* 0x000000108d947819 */ /* 0x000fe400000006ff */
[----:B------:R-:W-:Y:S01]  /*9930*/  FSEL R35, R35, RZ, !P3 ;  /* 0x000000ff23237208 */ /* 0x000fe20005800000 */
[----:B------:R-:W-:-:S04]  /*9940*/  IMAD.WIDE.U32 R30, R31, 0x100, RZ ;  /* 0x000001001f1e7825 */ /* 0x000fc800078e00ff */
[----:B------:R-:W-:Y:S01]  /*9950*/  FMUL.FTZ R35, R35, R148 ;  /* 0x0000009423237220 */ /* 0x000fe20000410000 */
[----:B------:R-:W-:Y:S01]  /*9960*/  LOP3.LUT R31, R31, R147, R79, 0xfe, !PT ;  /* 0x000000931f1f7212 */ /* 0x000fe200078efe4f */
[----:B------:R-:W-:Y:S01]  /*9970*/  VIADD R141, R135, 0x60 ;  /* 0x00000060878d7836 */ /* 0x000fe20000000000 */
[----:B------:R-:W-:Y:S01]  /*9980*/  LOP3.LUT R146, R30, R146, R78, 0xfe, !PT ;  /* 0x000000921e927212 */ /* 0x000fe200078efe4e */
[----:B------:R-:W-:Y:S01]  /*9990*/  IMAD.WIDE.U32 R148, R157, 0x20, R138 ;  /* 0x000000209d947825 */ /* 0x000fe200078e008a */
[----:B------:R-:W-:-:S03]  /*99a0*/  SEL R79, RZ, 0x1, P6 ;  /* 0x00000001ff4f7807 */ /* 0x000fc60003000000 */
[----:B------:R-:W-:Y:S01]  /*99b0*/  @P0 FADD.FTZ R35, R59, R35 ;  /* 0x000000233b230221 */ /* 0x000fe20000010000 */
[----:B------:R-:W-:Y:S01]  /*99c0*/  IMAD.WIDE.U32 R76, R141, 0x10, R76 ;  /* 0x000000108d4c7825 */ /* 0x000fe200078e004c */
[----:B------:R-:W-:Y:S01]  /*99d0*/  LOP3.LUT R30, R146, R79, RZ, 0xfc, !PT ;  /* 0x0000004f921e7212 */ /* 0x000fe200078efcff */
[----:B------:R1:W-:Y:S02]  /*99e0*/  STG.E.128 desc[UR4][R148.64], R36 ;  /* 0x0000002494007986 */ /* 0x0003e4000c101d04 */
[----:B------:R-:W-:Y:S02]  /*99f0*/  IMAD.WIDE.U32 R146, R157, 0x8, R136 ;  /* 0x000000089d927825 */ /* 0x000fe400078e0088 */
[----:B------:R1:W-:Y:S02]  /*9a00*/  STG.E.128 desc[UR4][R148.64+0x10], R32 ;  /* 0x0000102094007986 */ /* 0x0003e4000c101d04 */
[----:B0-----:R-:W-:Y:S02]  /*9a10*/  @P1 IMAD.WIDE.U32 R28, R141, 0x20, R28 ;  /* 0x000000208d1c1825 */ /* 0x001fe400078e001c */
[----:B------:R1:W-:Y:S04]  /*9a20*/  STG.E.64 desc[UR4][R146.64], R30 ;  /* 0x0000001e92007986 */ /* 0x0003e8000c101b04 */
        /* <DEDUP_REMOVED lines=15> */
.L_x_11743:
[----:B------:R-:W-:-:S07]  /*9b20*/  MOV R150, R112 ;  /* 0x0000007000967202 */ /* 0x000fce0000000f00 */
.L_x_11744:
[----:B------:R-:W-:Y:S05]  /*9b30*/  BSYNC B1 ;  /* 0x0000000000017941 */ /* 0x000fea0003800000 */
.L_x_11742:
        /* <DEDUP_REMOVED lines=16> */
.L_x_11748:
[----:B------:R-:W-:Y:S05]  /*9c40*/  BSYNC B2 ;  /* 0x0000000000027941 */ /* 0x000fea0003800000 */
.L_x_11747:
        /* <DEDUP_REMOVED lines=44> */
.L_x_11746:
[----:B------:R-:W-:Y:S05]  /*9f10*/  BSYNC B1 ;  /* 0x0000000000017941 */ /* 0x000fea0003800000 */
.L_x_11745:
[----:B------:R-:W-:Y:S01]  /*9f20*/  I2FP.F32.U32 R28, R150 ;  /* 0x00000096001c7245 */ /* 0x000fe20000201000 */
[C---:B-----5:R-:W-:Y:S01]  /*9f30*/  IMAD.U32 R31, R76.reuse, 0x10000, RZ ;  /* 0x000100004c1f7824 */ /* 0x060fe200078e00ff */
[----:B------:R-:W-:Y:S01]  /*9f40*/  BSSY B1, `(.L_x_11749) ;  /* 0x0000016000017945 */ /* 0x000fe20003800000 */
[----:B------:R-:W-:Y:S02]  /*9f50*/  PRMT R76, R76, 0x7632, R76 ;  /* 0x000076324c4c7816 */ /* 0x000fe4000000004c */
        /* <DEDUP_REMOVED lines=19> */
.L_x_11750:
[----:B------:R-:W-:-:S07]  /*a090*/  MOV R29, R112 ;  /* 0x00000070001d7202 */ /* 0x000fce0000000f00 */
.L_x_11751:
[----:B------:R-:W-:Y:S05]  /*a0a0*/  BSYNC B1 ;  /* 0x0000000000017941 */ /* 0x000fea0003800000 */
.L_x_11749:
        /* <DEDUP_REMOVED lines=16> */
.L_x_11755:
[----:B------:R-:W-:Y:S05]  /*a1b0*/  BSYNC B2 ;  /* 0x0000000000027941 */ /* 0x000fea0003800000 */
.L_x_11754:
        /* <DEDUP_REMOVED lines=44> */
.L_x_11753:
[----:B------:R-:W-:Y:S05]  /*a480*/  BSYNC B1 ;  /* 0x0000000000017941 */ /* 0x000fea0003800000 */
.L_x_11752:
        /* <DEDUP_REMOVED lines=22> */
.L_x_11757:
[----:B------:R-:W-:-:S07]  /*a5f0*/  MOV R76, R112 ;  /* 0x00000070004c7202 */ /* 0x000fce0000000f00 */
.L_x_11758:
[----:B------:R-:W-:Y:S05]  /*a600*/  BSYNC B1 ;  /* 0x0000000000017941 */ /* 0x000fea0003800000 */
.L_x_11756:
        /* <DEDUP_REMOVED lines=16> */
.L_x_11762:
[----:B------:R-:W-:Y:S05]  /*a710*/  BSYNC B2 ;  /* 0x0000000000027941 */ /* 0x000fea0003800000 */
.L_x_11761:
        /* <DEDUP_REMOVED lines=44> */
.L_x_11760:
[----:B------:R-:W-:Y:S05]  /*a9e0*/  BSYNC B1 ;  /* 0x0000000000017941 */ /* 0x000fea0003800000 */
.L_x_11759:
[----:B------:R-:W-:Y:S01]  /*a9f0*/  I2FP.F32.U32 R30, R76 ;  /* 0x0000004c001e7245 */ /* 0x000fe20000201000 */
[----:B------:R-:W-:Y:S01]  /*aa00*/  IMAD.U32 R147, R77, 0x10000, RZ ;  /* 0x000100004d937824 */ /* 0x000fe200078e00ff */
[----:B------:R-:W-:Y:S01]  /*aa10*/  ISETP.NE.AND P2, PT, R146, 0x1, PT ;  /* 0x000000019200780c */ /* 0x000fe20003f45270 */
[----:B------:R-:W-:Y:S02]  /*aa20*/  BSSY B1, `(.L_x_11763) ;  /* 0x0000014000017945 */ /* 0x000fe40003800000 */
[----:B------:R-:W-:Y:S01]  /*aa30*/  FFMA.FTZ R31, R30, R145, 1.1641532182693481445e-10 ;  /* 0x2f0000001e1f7423 */ /* 0x000fe20000010091 */
[----:B------:R-:W-:Y:S01]  /*aa40*/  FMUL.FTZ R30, R147, R142 ;  /* 0x0000008e931e7220 */ /* 0x000fe20000410000 */
[----:B------:R-:W-:-:S03]  /*aa50*/  IADD3 R147, R146, 0x1, RZ ;  /* 0x0000000192937810 */ /* 0x000fc60007ffe0ff */
        /* <DEDUP_REMOVED lines=15> */
.L_x_11764:
[----:B------:R-:W-:-:S07]  /*ab50*/  MOV R140, R112 ;  /* 0x00000070008c7202 */ /* 0x000fce0000000f00 */
.L_x_11765:
[----:B------:R-:W-:Y:S05]  /*ab60*/  BSYNC B1 ;  /* 0x0000000000017941 */ /* 0x000fea0003800000 */
.L_x_11763:
        /* <DEDUP_REMOVED lines=16> */
.L_x_11769:
[----:B------:R-:W-:Y:S05]  /*ac70*/  BSYNC B2 ;  /* 0x0000000000027941 */ /* 0x000fea0003800000 */
.L_x_11768:
        /* <DEDUP_REMOVED lines=44> */
.L_x_11767:
[----:B------:R-:W-:Y:S05]  /*af40*/  BSYNC B1 ;  /* 0x0000000000017941 */ /* 0x000fea0003800000 */
.L_x_11766:
        /* <DEDUP_REMOVED lines=21> */
.L_x_11771:
[----:B------:R-:W-:-:S07]  /*b0a0*/  MOV R140, R112 ;  /* 0x00000070008c7202 */ /* 0x000fce0000000f00 */
.L_x_11772:
[----:B------:R-:W-:Y:S05]  /*b0b0*/  BSYNC B1 ;  /* 0x0000000000017941 */ /* 0x000fea0003800000 */
.L_x_11770:
        /* <DEDUP_REMOVED lines=16> */
.L_x_11776:
[----:B------:R-:W-:Y:S05]  /*b1c0*/  BSYNC B2 ;  /* 0x0000000000027941 */ /* 0x000fea0003800000 */
.L_x_11775:
        /* <DEDUP_REMOVED lines=44> */
.L_x_11774:
[----:B------:R-:W-:Y:S05]  /*b490*/  BSYNC B1 ;  /* 0x0000000000017941 */ /* 0x000fea0003800000 */
.L_x_11773:
        /* <DEDUP_REMOVED lines=22> */
.L_x_11778:
[----:B------:R-:W-:-:S07]  /*b600*/  MOV R77, R112 ;  /* 0x00000070004d7202 */ /* 0x000fce0000000f00 */
.L_x_11779:
[----:B------:R-:W-:Y:S05]  /*b610*/  BSYNC B1 ;  /* 0x0000000000017941 */ /* 0x000fea0003800000 */
.L_x_11777:
        /* <DEDUP_REMOVED lines=16> */
.L_x_11783:
[----:B------:R-:W-:Y:S05]  /*b720*/  BSYNC B2 ;  /* 0x0000000000027941 */ /* 0x000fea0003800000 */
.L_x_11782:
        /* <DEDUP_REMOVED lines=44> */
.L_x_11781:
[----:B------:R-:W-:Y:S05]  /*b9f0*/  BSYNC B1 ;  /* 0x0000000000017941 */ /* 0x000fea0003800000 */
.L_x_11780:
        /* <DEDUP_REMOVED lines=21> */
.L_x_11785:
[----:B------:R-:W-:-:S07]  /*bb50*/  MOV R78, R112 ;  /* 0x00000070004e7202 */ /* 0x000fce0000000f00 */
.L_x_11786:
[----:B------:R-:W-:Y:S05]  /*bb60*/  BSYNC B1 ;  /* 0x0000000000017941 */ /* 0x000fea0003800000 */
.L_x_11784:
        /* <DEDUP_REMOVED lines=16> */
.L_x_11790:
[----:B------:R-:W-:Y:S05]  /*bc70*/  BSYNC B2 ;  /* 0x0000000000027941 */ /* 0x000fea0003800000 */
.L_x_11789:
        /* <DEDUP_REMOVED lines=44> */
.L_x_11788:
[----:B------:R-:W-:Y:S05]  /*bf40*/  BSYNC B1 ;  /* 0x0000000000017941 */ /* 0x000fea0003800000 */
.L_x_11787:
        /* <DEDUP_REMOVED lines=22> */
.L_x_11792:
[----:B------:R-:W-:-:S07]  /*c0b0*/  MOV R158, R112 ;  /* 0x00000070009e7202 */ /* 0x000fce0000000f00 */
.L_x_11793:
[----:B------:R-:W-:Y:S05]  /*c0c0*/  BSYNC B1 ;  /* 0x0000000000017941 */ /* 0x000fea0003800000 */
.L_x_11791:
        /* <DEDUP_REMOVED lines=18> */
.L_x_11797:
[----:B------:R-:W-:Y:S05]  /*c1f0*/  BSYNC B2 ;  /* 0x0000000000027941 */ /* 0x000fea0003800000 */
.L_x_11796:
        /* <DEDUP_REMOVED lines=44> */
.L_x_11795:
[----:B------:R-:W-:Y:S05]  /*c4c0*/  BSYNC B1 ;  /* 0x0000000000017941 */ /* 0x000fea0003800000 */
.L_x_11794:
[----:B------:R-:W-:Y:S01]  /*c4d0*/  FADD.FTZ R148, RZ, R52 ;  /* 0x00000034ff947221 */ /* 0x000fe20000010000 */
[----:B------:R-:W-:Y:S01]  /*c4e0*/  ISETP.NE.AND P6, PT, R150, RZ, PT ;  /* 0x000000ff9600720c */ /* 0x000fe20003fc5270 */
[----:B------:R-:W-:Y:S01]  /*c4f0*/  IMAD.WIDE.U32 R138, R141, 0x20, R138 ;  /* 0x000000208d8a7825 */ /* 0x000fe200078e008a */
[----:B------:R-:W-:-:S03]  /*c500*/  SHF.L.U32 R79, R79, 0x10, RZ ;  /* 0x000000104f4f7819 */ /* 0x000fc600000006ff */
[----:B------:R-:W-:Y:S01]  /*c510*/  FADD.FTZ R147, R53, R148 ;  /* 0x0000009435937221 */ /* 0x000fe20000010000 */
[----:B------:R-:W-:Y:S01]  /*c520*/  SEL R146, RZ, 0x10000, P5 ;  /* 0x00010000ff927807 */ /* 0x000fe20002800000 */
[----:B------:R-:W-:Y:S01]  /*c530*/  IMAD.WIDE.U32 R136, R141, 0x8, R136 ;  /* 0x000000088d887825 */ /* 0x000fe200078e0088 */
[----:B------:R-:W-:-:S03]  /*c540*/  ISETP.NE.AND P5, PT, R156, RZ, PT ;  /* 0x000000ff9c00720c */ /* 0x000fc60003fa5270 */
[----:B------:R-:W-:Y:S01]  /*c550*/  FADD.FTZ R148, R54, R147 ;  /* 0x0000009336947221 */ /* 0x000fe20000010000 */
[----:B------:R-:W-:Y:S01]  /*c560*/  FMUL.FTZ R142, R79, R142 ;  /* 0x0000008e4f8e7220 */ /* 0x000fe20000410000 */
[----:B------:R-:W-:Y:S01]  /*c570*/  SEL R153, RZ, 0x1, P3 ;  /* 0x00000001ff997807 */ /* 0x000fe20001800000 */
[----:B------:R0:W-:Y:S01]  /*c580*/  STG.E.128 desc[UR4][R138.64], R28 ;  /* 0x0000001c8a007986 */ /* 0x0001e2000c101d04 */
[----:B------:R-:W-:Y:S01]  /*c590*/  FADD.FTZ R147, R55, R148 ;  /* 0x0000009437937221 */ /* 0x000fe20000010000 */
[----:B------:R-:W-:Y:S01]  /*c5a0*/  FMUL.FTZ R79, R142, R143 ;  /* 0x0000008f8e4f7220 */ /* 0x000fe20000410000 */
[----:B------:R-:W-:Y:S01]  /*c5b0*/  SEL R142, RZ, 0x1, P5 ;  /* 0x00000001ff8e7807 */ /* 0x000fe20002800000 */
[----:B------:R-:W-:Y:S01]  /*c5c0*/  UMOV UR8, 0xffffffff ;  /* 0xffffffff00087882 */ /* 0x000fe20000000000 */
        /* <DEDUP_REMOVED lines=14> */
[----:B------:R-:W-:Y:S01]  /*c6b0*/  FADD.FTZ R148, R36, R147 ;  /* 0x0000009324947221 */ /* 0x000fe20000010000 */
[----:B------:R-:W-:Y:S02]  /*c6c0*/  SEL R147, RZ, 0x100, P4 ;  /* 0x00000100ff937807 */ /* 0x000fe40002000000 */
[----:B------:R-:W-:Y:S01]  /*c6d0*/  FSETP.GTU.FTZ.AND P4, PT, R145, R144, PT ;  /* 0x000000909100720b */ /* 0x000fe20003f9c000 */
[----:B------:R-:W-:-:S03]  /*c6e0*/  FADD.FTZ R145, R37, R148 ;  /* 0x0000009425917221 */ /* 0x000fc60000010000 */
[----:B------:R-:W-:Y:S01]  /*c6f0*/  SEL R150, RZ, 0x1000000, P4 ;  /* 0x01000000ff967807 */ /* 0x000fe20002000000 */
[----:B------:R-:W-:-:S03]  /*c700*/  FADD.FTZ R144, R38, R145 ;  /* 0x0000009126907221 */ /* 0x000fc60000010000 */
[----:B------:R-:W-:Y:S01]  /*c710*/  LOP3.LUT R150, R147, R150, R146, 0xfe, !PT ;  /* 0x0000009693967212 */ /* 0x000fe200078efe92 */
[----:B------:R-:W-:Y:S01]  /*c720*/  FADD.FTZ R143, R39, R144 ;  /* 0x00000090278f7221 */ /* 0x000fe20000010000 */
[----:B------:R-:W-:Y:S02]  /*c730*/  SEL R146, RZ, 0x1, P2 ;  /* 0x00000001ff927807 */ /* 0x000fe40001000000 */
[----:B------:R-:W-:Y:S01]  /*c740*/  SEL R144, RZ, 0x1, P1 ;  /* 0x00000001ff907807 */ /* 0x000fe20000800000 */
[----:B------:R-:W-:Y:S01]  /*c750*/  FADD.FTZ R148, R32, R143 ;  /* 0x0000008f20947221 */ /* 0x000fe20000010000 */
[----:B------:R-:W-:-:S04]  /*c760*/  IMAD.WIDE.U32 R142, R142, 0x100, RZ ;  /* 0x000001008e8e7825 */ /* 0x000fc800078e00ff */
[----:B------:R-:W-:Y:S01]  /*c770*/  FADD.FTZ R149, R33, R148 ;  /* 0x0000009421957221 */ /* 0x000fe20000010000 */
[----:B------:R-:W-:-:S04]  /*c780*/  IMAD.WIDE.U32 R146, R146, 0x1000000, RZ ;  /* 0x0100000092927825 */ /* 0x000fc800078e00ff */
[----:B------:R-:W-:Y:S01]  /*c790*/  IMAD.WIDE.U32 R144, R144, 0x10000, RZ ;  /* 0x0001000090907825 */ /* 0x000fe200078e00ff */
[----:B------:R-:W-:Y:S02]  /*c7a0*/  LOP3.LUT R153, R147, R150, R153, 0xfe, !PT ;  /* 0x0000009693997212 */ /* 0x000fe400078efe99 */
[----:B------:R-:W-:Y:S01]  /*c7b0*/  LOP3.LUT R146, R142, R146, R144, 0xfe, !PT ;  /* 0x000000928e927212 */ /* 0x000fe200078efe90 */
[----:B------:R-:W-:Y:S01]  /*c7c0*/  FADD.FTZ R144, R34, R149 ;  /* 0x0000009522907221 */ /* 0x000fe20000010000 */
[----:B------:R-:W-:Y:S02]  /*c7d0*/  FSEL R142, R79, RZ, !P4 ;  /* 0x000000ff4f8e7208 */ /* 0x000fe40006000000 */
[----:B------:R-:W-:Y:S01]  /*c7e0*/  LOP3.LUT R143, R143, R153, R145, 0xfe, !PT ;  /* 0x000000998f8f7212 */ /* 0x000fe200078efe91 */
[----:B------:R-:W-:Y:S02]  /*c7f0*/  FADD.FTZ R147, R35, R144 ;  /* 0x0000009023937221 */ /* 0x000fe40000010000 */
[----:B------:R-:W-:-:S02]  /*c800*/  FMUL.FTZ R79, R111, R142 ;  /* 0x0000008e6f4f7220 */ /* 0x000fc40000410000 */
[----:B------:R-:W-:Y:S01]  /*c810*/  FADD.FTZ R142, R28, R147 ;  /* 0x000000931c8e7221 */ /* 0x000fe20000010000 */
[----:B------:R-:W-:Y:S01]  /*c820*/  SEL R147, RZ, 0x1, P6 ;  /* 0x00000001ff937807 */ /* 0x000fe20003000000 */
[----:B------:R-:W-:Y:S01]  /*c830*/  @P0 FADD.FTZ R79, R59, R79 ;  /* 0x0000004f3b4f0221 */ /* 0x000fe20000010000 */
[----:B------:R-:W-:Y:S01]  /*c840*/  ISETP.NE.AND P0, PT, R86, RZ, PT ;  /* 0x000000ff5600720c */ /* 0x000fe20003f05270 */
[----:B------:R-:W-:Y:S01]  /*c850*/  FADD.FTZ R145, R29, R142 ;  /* 0x0000008e1d917221 */ /* 0x000fe20000010000 */
[----:B------:R-:W-:Y:S02]  /*c860*/  LOP3.LUT R142, R146, R147, RZ, 0xfc, !PT ;  /* 0x00000093928e7212 */ /* 0x000fe400078efcff */
[----:B------:R0:W-:Y:S01]  /*c870*/  STG.E.128 desc[UR4][R138.64+0x10], R76 ;  /* 0x0000104c8a007986 */ /* 0x0001e2000c101d04 */
[----:B------:R-:W-:-:S03]  /*c880*/  FADD.FTZ R144, R30, R145 ;  /* 0x000000911e907221 */ /* 0x000fc60000010000 */
[----:B------:R0:W-:Y:S01]  /*c890*/  STG.E.64 desc[UR4][R136.64], R142 ;  /* 0x0000008e88007986 */ /* 0x0001e2000c101b04 */
        /* <DEDUP_REMOVED lines=24> */
[----:B------:R-:W-:-:S04]  /*ca20*/  FFMA.FTZ R136, R147, R147, R136 ;  /* 0x0000009393887223 */ /* 0x000fc80000010088 */
        /* <DEDUP_REMOVED lines=66> */
.L_x_11811:
[----:B01----:R-:W-:Y:S01]  /*ce50*/  FADD.FTZ R142, R142, R147 ;  /* 0x000000938e8e7221 */ /* 0x003fe20000010000 */
[C---:B------:R-:W-:Y:S01]  /*ce60*/  FMUL.FTZ R136, R139.reuse, R139 ;  /* 0x0000008b8b887220 */ /* 0x040fe20000410000 */
[----:B------:R-:W-:Y:S02]  /*ce70*/  PLOP3.LUT P1, PT, PT, PT, UP1, 0x40, 0x0 ;  /* 0x000000000000781c */ /* 0x000fe40003f2e818 */
[----:B------:R-:W-:Y:S01]  /*ce80*/  PLOP3.LUT P2, PT, PT, PT, UP1, 0x40, 0x0 ;  /* 0x000000000000781c */ /* 0x000fe20003f4e818 */
[----:B------:R-:W-:Y:S01]  /*ce90*/  FFMA.FTZ R142, R142, R137, UR11 ;  /* 0x0000000b8e8e7e23 */ /* 0x000fe20008010089 */
[----:B------:R-:W-:Y:S02]  /*cea0*/  FSEL R137, R136, RZ, !P1 ;  /* 0x000000ff88897208 */ /* 0x000fe40004800000 */
[----:B------:R-:W-:-:S03]  /*ceb0*/  FSEL R138, R139, RZ, P2 ;  /* 0x000000ff8b8a7208 */ /* 0x000fc60001000000 */
[----:B------:R-:W-:Y:S02]  /*cec0*/  FADD.FTZ R142, R142, R137 ;  /* 0x000000898e8e7221 */ /* 0x000fe40000010000 */
[--C-:B------:R-:W-:Y:S01]  /*ced0*/  FADD.FTZ R136, R52, -R138.reuse ;  /* 0x8000008a34887221 */ /* 0x100fe20000010000 */
[--C-:B------:R-:W-:Y:S01]  /*cee0*/  FADD.FTZ R137, R53, -R138.reuse ;  /* 0x8000008a35897221 */ /* 0x100fe20000010000 */
[--C-:B------:R-:W-:Y:S01]  /*cef0*/  FADD.FTZ R143, R44, -R138.reuse ;  /* 0x8000008a2c8f7221 */ /* 0x100fe20000010000 */
[----:B------:R-:W0:Y:S01]  /*cf00*/  @!P0 LDC.64 R52, c[0x0][0x250] ;  /* 0x00009400ff348b82 */ /* 0x000e220000000a00 */
[--C-:B------:R-:W-:Y:S01]  /*cf10*/  FADD.FTZ R144, R45, -R138.reuse ;  /* 0x8000008a2d907221 */ /* 0x100fe20000010000 */
[--C-:B------:R-:W-:Y:S01]  /*cf20*/  FADD.FTZ R150, R28, -R138.reuse ;  /* 0x8000008a1c967221 */ /* 0x100fe20000010000 */
[--C-:B------:R-:W-:Y:S01]  /*cf30*/  FADD.FTZ R152, R29, -R138.reuse ;  /* 0x8000008a1d987221 */ /* 0x100fe20000010000 */
[----:B------:R-:W1:Y:S01]  /*cf40*/  MUFU.RSQ R145, R142 ;  /* 0x0000008e00917308 */ /* 0x000e620000001400 */
[--C-:B------:R-:W-:Y:S01]  /*cf50*/  FADD.FTZ R49, R49, -R138.reuse ;  /* 0x8000008a31317221 */ /* 0x100fe20000010000 */
[--C-:B------:R-:W-:Y:S01]  /*cf60*/  FADD.FTZ R50, R50, -R138.reuse ;  /* 0x8000008a32327221 */ /* 0x100fe20000010000 */
        /* <DEDUP_REMOVED lines=13> */
[----:B------:R-:W-:Y:S01]  /*d040*/  FADD.FTZ R48, R48, -R138 ;  /* 0x8000008a30307221 */ /* 0x000fe20000010000 */
[C---:B-1----:R-:W-:Y:S01]  /*d050*/  FMUL.FTZ R136, R145.reuse, R136 ;  /* 0x0000008891887220 */ /* 0x042fe20000410000 */
[C---:B------:R-:W-:Y:S01]  /*d060*/  FMUL.FTZ R156, R145.reuse, R137 ;  /* 0x00000089919c7220 */ /* 0x040fe20000410000 */
[----:B------:R-:W-:Y:S01]  /*d070*/  FMUL.FTZ R158, R145, R49 ;  /* 0x00000031919e7220 */ /* 0x000fe20000410000 */
[----:B0-----:R-:W-:-:S04]  /*d080*/  @!P0 IMAD.WIDE R52, R88, 0x4, R52 ;  /* 0x0000000458348825 */ /* 0x001fc800078e0234 */
[C---:B------:R-:W-:Y:S01]  /*d090*/  FMUL.FTZ R49, R145.reuse, R50 ;  /* 0x0000003291317220 */ /* 0x040fe20000410000 */
[C---:B------:R-:W-:Y:S01]  /*d0a0*/  FMUL.FTZ R31, R145.reuse, R54 ;  /* 0x00000036911f7220 */ /* 0x040fe20000410000 */
[C---:B------:R-:W-:Y:S01]  /*d0b0*/  FMUL.FTZ R55, R145.reuse, R55 ;  /* 0x0000003791377220 */ /* 0x040fe20000410000 */
[C---:B------:R-:W-:Y:S01]  /*d0c0*/  FMUL.FTZ R33, R145.reuse, R46 ;  /* 0x0000002e91217220 */ /* 0x040fe20000410000 */
[----:B------:R0:W-:Y:S01]  /*d0d0*/  @!P0 STG.E desc[UR4][R52.64], R139 ;  /* 0x0000008b34008986 */ /* 0x0001e2000c101904 */
[C---:B------:R-:W-:Y:S01]  /*d0e0*/  FMUL.FTZ R35, R145.reuse, R47 ;  /* 0x0000002f91237220 */ /* 0x040fe20000410000 */
[----:B------:R-:W-:Y:S01]  /*d0f0*/  FMUL.FTZ R50, R145, R40 ;  /* 0x0000002891327220 */ /* 0x000fe20000410000 */
[----:B--2---:R-:W-:-:S04]  /*d100*/  @!P0 IMAD.WIDE R44, R88, 0x4, R44 ;  /* 0x00000004582c8825 */ /* 0x004fc800078e022c */
[C---:B------:R-:W-:Y:S01]  /*d110*/  FMUL.FTZ R40, R145.reuse, R37 ;  /* 0x0000002591287220 */ /* 0x040fe20000410000 */
[----:B------:R-:W-:Y:S01]  /*d120*/  FMUL.FTZ R37, R145, R38 ;  /* 0x0000002691257220 */ /* 0x000fe20000410000 */
[----:B------:R-:W-:Y:S01]  /*d130*/  FADD.FTZ R43, R43, -R138 ;  /* 0x8000008a2b2b7221 */ /* 0x000fe20000010000 */
[C---:B------:R-:W-:Y:S01]  /*d140*/  FMUL.FTZ R38, R145.reuse, R32 ;  /* 0x0000002091267220 */ /* 0x040fe20000410000 */
[----:B------:R1:W-:Y:S01]  /*d150*/  @!P0 STG.E desc[UR4][R44.64], R145 ;  /* 0x000000912c008986 */ /* 0x0003e2000c101904 */
[----:B------:R-:W-:Y:S01]  /*d160*/  FMUL.FTZ R146, R145, R146 ;  /* 0x0000009291927220 */ /* 0x000fe20000410000 */
[----:B------:R-:W-:Y:S01]  /*d170*/  FFMA.FTZ R32, R31, R11, R84 ;  /* 0x0000000b1f207223 */ /* 0x000fe20000010054 */
[----:B---3--:R-:W-:-:S04]  /*d180*/  IMAD.WIDE.U32 R46, R151, 0x10, R28 ;  /* 0x00000010972e7825 */ /* 0x008fc800078e001c */
[----:B------:R-:W-:Y:S01]  /*d190*/  FFMA.FTZ R55, R55, R113, R106 ;  /* 0x0000007137377223 */ /* 0x000fe2000001006a */
[----:B------:R-:W-:Y:S01]  /*d1a0*/  FMUL.FTZ R54, R145, R48 ;  /* 0x0000003091367220 */ /* 0x000fe20000410000 */
[----:B------:R-:W-:Y:S01]  /*d1b0*/  FADD.FTZ R51, R51, -R138 ;  /* 0x8000008a33337221 */ /* 0x000fe20000010000 */
[----:B0-----:R-:W-:-:S04]  /*d1c0*/  IMAD.WIDE.U32 R52, R157, 0x10, R28 ;  /* 0x000000109d347825 */ /* 0x001fc800078e001c */
[----:B------:R-:W-:Y:S01]  /*d1d0*/  FFMA.FTZ R28, R136, R12, R87 ;  /* 0x0000000c881c7223 */ /* 0x000fe20000010057 */
[C---:B------:R-:W-:Y:S01]  /*d1e0*/  FMUL.FTZ R48, R145.reuse, R143 ;  /* 0x0000008f91307220 */ /* 0x040fe20000410000 */
[----:B------:R-:W-:Y:S01]  /*d1f0*/  FMUL.FTZ R43, R145, R43 ;  /* 0x0000002b912b7220 */ /* 0x000fe20000410000 */
[--C-:B------:R-:W-:Y:S01]  /*d200*/  FADD.FTZ R41, R41, -R138.reuse ;  /* 0x8000008a29297221 */ /* 0x100fe20000010000 */
[----:B-1----:R-:W-:Y:S01]  /*d210*/  FFMA.FTZ R45, R156, R116, R107 ;  /* 0x000000749c2d7223 */ /* 0x002fe2000001006b */
[--C-:B------:R-:W-:Y:S01]  /*d220*/  FADD.FTZ R42, R42, -R138.reuse ;  /* 0x8000008a2a2a7221 */ /* 0x100fe20000010000 */
[--C-:B------:R-:W-:Y:S01]  /*d230*/  FADD.FTZ R36, R36, -R138.reuse ;  /* 0x8000008a24247221 */ /* 0x100fe20000010000 */
[--C-:B------:R-:W-:Y:S01]  /*d240*/  FADD.FTZ R39, R39, -R138.reuse ;  /* 0x8000008a27277221 */ /* 0x100fe20000010000 */
[--C-:B------:R-:W-:Y:S01]  /*d250*/  FADD.FTZ R34, R34, -R138.reuse ;  /* 0x8000008a22227221 */ /* 0x100fe20000010000 */
[----:B------:R-:W-:Y:S01]  /*d260*/  F2FP.BF16.F32.PACK_AB R28, R45, R28 ;  /* 0x0000001c2d1c723e */ /* 0x000fe200000010ff */
[--C-:B------:R-:W-:Y:S01]  /*d270*/  FADD.FTZ R30, R30, -R138.reuse ;  /* 0x8000008a1e1e7221 */ /* 0x100fe20000010000 */
[--C-:B------:R-:W-:Y:S01]  /*d280*/  FADD.FTZ R76, R76, -R138.reuse ;  /* 0x8000008a4c4c7221 */ /* 0x100fe20000010000 */
[--C-:B------:R-:W-:Y:S01]  /*d290*/  FADD.FTZ R142, R77, -R138.reuse ;  /* 0x8000008a4d8e7221 */ /* 0x100fe20000010000 */
[----:B------:R-:W-:Y:S01]  /*d2a0*/  FADD.FTZ R78, R78, -R138 ;  /* 0x8000008a4e4e7221 */ /* 0x000fe20000010000 */
[----:B------:R-:W-:Y:S01]  /*d2b0*/  FMUL.FTZ R144, R145, R144 ;  /* 0x0000009091907220 */ /* 0x000fe20000410000 */
[----:B------:R-:W-:Y:S01]  /*d2c0*/  FFMA.FTZ R33, R33, R7, R80 ;  /* 0x0000000721217223 */ /* 0x000fe20000010050 */
[----:B------:R-:W-:Y:S01]  /*d2d0*/  FFMA.FTZ R44, R35, R117, R102 ;  /* 0x00000075232c7223 */ /* 0x000fe20000010066 */
[----:B------:R-:W-:Y:S01]  /*d2e0*/  FFMA.FTZ R38, R38, R2, R25 ;  /* 0x0000000226267223 */ /* 0x000fe20000010019 */
[----:B------:R-:W-:Y:S01]  /*d2f0*/  FFMA.FTZ R45, R146, R126, R97 ;  /* 0x0000007e922d7223 */ /* 0x000fe20000010061 */
[----:B------:R-:W-:Y:S01]  /*d300*/  FADD.FTZ R138, R79, -R138 ;  /* 0x8000008a4f8a7221 */ /* 0x000fe20000010000 */
[----:B------:R-:W-:Y:S01]  /*d310*/  F2FP.BF16.F32.PACK_AB R29, R55, R32 ;  /* 0x00000020371d723e */ /* 0x000fe200000010ff */
[----:B------:R-:W-:Y:S01]  /*d320*/  FMUL.FTZ R79, R145, R51 ;  /* 0x00000033914f7220 */ /* 0x000fe20000410000 */
[----:B------:R-:W-:Y:S01]  /*d330*/  FFMA.FTZ R32, R48, R8, R83 ;  /* 0x0000000830207223 */ /* 0x000fe20000010053 */
[----:B------:R-:W-:Y:S01]  /*d340*/  FFMA.FTZ R48, R43, R119, R100 ;  /* 0x000000772b307223 */ /* 0x000fe20000010064 */
[C---:B------:R-:W-:Y:S01]  /*d350*/  FMUL.FTZ R77, R145.reuse, R42 ;  /* 0x0000002a914d7220 */ /* 0x040fe20000410000 */
[----:B------:R-:W-:Y:S01]  /*d360*/  FFMA.FTZ R43, R144, R120, R103 ;  /* 0x00000078902b7223 */ /* 0x000fe20000010067 */
[C---:B------:R-:W-:Y:S01]  /*d370*/  FMUL.FTZ R162, R145.reuse, R34 ;  /* 0x0000002291a27220 */ /* 0x040fe20000410000 */
[----:B------:R-:W-:Y:S01]  /*d380*/  FMUL.FTZ R42, R145, R30 ;  /* 0x0000001e912a7220 */ /* 0x000fe20000410000 */
[----:B------:R-:W-:Y:S01]  /*d390*/  FFMA.FTZ R31, R49, R9, R82 ;  /* 0x00000009311f7223 */ /* 0x000fe20000010052 */
[----:B------:R-:W-:Y:S01]  /*d3a0*/  F2FP.BF16.F32.PACK_AB R33, R44, R33 ;  /* 0x000000212c21723e */ /* 0x000fe200000010ff */
[----:B------:R-:W-:Y:S01]  /*d3b0*/  FFMA.FTZ R30, R54, R10, R85 ;  /* 0x0000000a361e7223 */ /* 0x000fe20000010055 */
[----:B------:R-:W-:Y:S01]  /*d3c0*/  F2FP.BF16.F32.PACK_AB R38, R45, R38 ;  /* 0x000000262d26723e */ /* 0x000fe200000010ff */
[----:B------:R-:W-:Y:S01]  /*d3d0*/  FFMA.FTZ R34, R79, R115, R104 ;  /* 0x000000734f227223 */ /* 0x000fe20000010068 */
[----:B------:R-:W-:Y:S01]  /*d3e0*/  FFMA.FTZ R49, R158, R118, R105 ;  /* 0x000000769e317223 */ /* 0x000fe20000010069 */
[----:B------:R-:W0:Y:S01]  /*d3f0*/  LDC.64 R44, c[0x0][0x210] ;  /* 0x00008400ff2c7b82 */ /* 0x000e220000000a00 */
        /* <DEDUP_REMOVED lines=10> */
[C---:B------:R-:W-:Y:S01]  /*d4a0*/  FMUL.FTZ R41, R145.reuse, R150 ;  /* 0x0000009691297220 */ /* 0x040fe20000410000 */
[C---:B------:R-:W-:Y:S01]  /*d4b0*/  FMUL.FTZ R36, R145.reuse, R36 ;  /* 0x0000002491247220 */ /* 0x040fe20000410000 */
[C---:B------:R-:W-:Y:S01]  /*d4c0*/  FMUL.FTZ R139, R145.reuse, R148 ;  /* 0x00000094918b7220 */ /* 0x040fe20000410000 */
[----:B------:R-:W-:Y:S01]  /*d4d0*/  FMUL.FTZ R152, R145, R152 ;  /* 0x0000009891987220 */ /* 0x000fe20000410000 */
        /* <DEDUP_REMOVED lines=21> */
[----:B------:R-:W-:-:S02]  /*d630*/  LEA R48, P1, R141, UR12, 0x4 ;  /* 0x0000000c8d307c11 */ /* 0x000fc4000f8220ff */
        /* <DEDUP_REMOVED lines=16> */
.L_x_11573:
[----:B------:R-:W-:Y:S05]  /*d740*/  EXIT ;  /* 0x000000000000794d */ /* 0x000fea0003800000 */
.L_x_11798:
        /* <DEDUP_REMOVED lines=8> */
.L_x_11801:
[----:B------:R-:W-:Y:S05]  /*d7d0*/  BSYNC B1 ;  /* 0x0000000000017941 */ /* 0x000fea0003800000 */
.L_x_11800:
        /* <DEDUP_REMOVED lines=9> */
.L_x_11802:
[----:B------:R-:W-:Y:S01]  /*d870*/  HFMA2.MMA R148, -RZ, RZ, 0, 2.384185791015625e-07 ;  /* 0x00000004ff947435 */ /* 0x000fe200000001ff */
[----:B------:R-:W-:-:S04]  /*d880*/  IMAD.MOV.U32 R137, RZ, RZ, R147 ;  /* 0x000000ffff897224 */ /* 0x000fc800078e0093 */
[----:B------:R-:W-:-:S05]  /*d890*/  FADD.FTZ R142, R138, R137 ;  /* 0x000000898a8e7221 */ /* 0x000fca0000010000 */
[----:B------:R-:W-:-:S07]  /*d8a0*/  MOV R149, R142 ;  /* 0x0000008e00957202 */ /* 0x000fce0000000f00 */
[----:B------:R-:W-:Y:S05]  /*d8b0*/  WARPSYNC.COLLECTIVE R146, `(.L_x_11803) ;  /* 0x0000000092087348 */ /* 0x000fea0003c00000 */
[----:B------:R0:W1:Y:S02]  /*d8c0*/  SHFL.BFLY P1, R147, R149, R148, R153 ;  /* 0x0c00009495937389 */ /* 0x0000640000020099 */
[----:B01----:R-:W-:Y:S01]  /*d8d0*/  ENDCOLLECTIVE ;  /* 0x000000000000791b */ /* 0x003fe20003800000 */
.L_x_11803:
[----:B------:R-:W-:Y:S01]  /*d8e0*/  HFMA2.MMA R148, -RZ, RZ, 0, 4.76837158203125e-07 ;  /* 0x00000008ff947435 */ /* 0x000fe200000001ff */
[----:B------:R-:W-:-:S04]  /*d8f0*/  IMAD.MOV.U32 R137, RZ, RZ, R147 ;  /* 0x000000ffff897224 */ /* 0x000fc800078e0093 */
[----:B------:R-:W-:Y:S02]  /*d900*/  FADD.FTZ R143, R142, R137 ;  /* 0x000000898e8f7221 */ /* 0x000fe40000010000 */
[----:B------:R-:W0:Y:S03]  /*d910*/  LDC R137, c[0x0][0x290] ;  /* 0x0000a400ff897b82 */ /* 0x000e260000000800 */
[----:B------:R-:W-:-:S07]  /*d920*/  MOV R149, R143 ;  /* 0x0000008f00957202 */ /* 0x000fce0000000f00 */
[----:B0-----:R-:W-:Y:S05]  /*d930*/  WARPSYNC.COLLECTIVE R146, `(.L_x_11804) ;  /* 0x0000000092087348 */ /* 0x001fea0003c00000 */
[----:B------:R1:W2:Y:S02]  /*d940*/  SHFL.BFLY P1, R147, R149, R148, R153 ;  /* 0x0c00009495937389 */ /* 0x0002a40000020099 */
[----:B012---:R-:W-:Y:S01]  /*d950*/  ENDCOLLECTIVE ;  /* 0x000000000000791b */ /* 0x007fe20003800000 */
.L_x_11804:
[----:B------:R-:W-:Y:S01]  /*d960*/  HFMA2.MMA R148, -RZ, RZ, 0, 9.5367431640625e-07 ;  /* 0x00000010ff947435 */ /* 0x000fe200000001ff */
[----:B------:R-:W-:-:S04]  /*d970*/  IMAD.MOV.U32 R136, RZ, RZ, R147 ;  /* 0x000000ffff887224 */ /* 0x000fc800078e0093 */
[----:B------:R-:W-:-:S05]  /*d980*/  FADD.FTZ R145, R143, R136 ;  /* 0x000000888f917221 */ /* 0x000fca0000010000 */
[----:B------:R-:W-:-:S07]  /*d990*/  MOV R149, R145 ;  /* 0x0000009100957202 */ /* 0x000fce0000000f00 */
[----:B------:R-:W-:Y:S05]  /*d9a0*/  WARPSYNC.COLLECTIVE R146, `(.L_x_11805) ;  /* 0x0000000092087348 */ /* 0x000fea0003c00000 */
[----:B------:R0:W1:Y:S02]  /*d9b0*/  SHFL.BFLY P1, R147, R149, R148, R153 ;  /* 0x0c00009495937389 */ /* 0x0000640000020099 */
[----:B01----:R-:W-:Y:S01]  /*d9c0*/  ENDCOLLECTIVE ;  /* 0x000000000000791b */ /* 0x003fe20003800000 */
.L_x_11805:
[----:B------:R-:W-:Y:S01]  /*d9d0*/  HFMA2.MMA R148, -RZ, RZ, 0, 5.9604644775390625e-08 ;  /* 0x00000001ff947435 */ /* 0x000fe200000001ff */
[----:B------:R-:W-:-:S04]  /*d9e0*/  IMAD.MOV.U32 R136, RZ, RZ, R147 ;  /* 0x000000ffff887224 */ /* 0x000fc800078e0093 */
        /* <DEDUP_REMOVED lines=70> */
.L_x_11806:
[----:B------:R-:W-:Y:S01]  /*de50*/  HFMA2.MMA R148, -RZ, RZ, 0, 1.1920928955078125e-07 ;  /* 0x00000002ff947435 */ /* 0x000fe200000001ff */
[----:B------:R-:W-:-:S04]  /*de60*/  IMAD.MOV.U32 R143, RZ, RZ, R147 ;  /* 0x000000ffff8f7224 */ /* 0x000fc800078e0093 */
[----:B------:R-:W-:-:S05]  /*de70*/  FADD.FTZ R143, R136, R143 ;  /* 0x0000008f888f7221 */ /* 0x000fca0000010000 */
[----:B------:R-:W-:-:S07]  /*de80*/  MOV R149, R143 ;  /* 0x0000008f00957202 */ /* 0x000fce0000000f00 */
[----:B------:R-:W-:Y:S05]  /*de90*/  WARPSYNC.COLLECTIVE R146, `(.L_x_11807) ;  /* 0x0000000092087348 */ /* 0x000fea0003c00000 */
[----:B------:R0:W1:Y:S02]  /*dea0*/  SHFL.BFLY P1, R147, R149, R148, R153 ;  /* 0x0c00009495937389 */ /* 0x0000640000020099 */
[----:B01----:R-:W-:Y:S01]  /*deb0*/  ENDCOLLECTIVE ;  /* 0x000000000000791b */ /* 0x003fe20003800000 */
.L_x_11807:
[----:B------:R-:W-:Y:S01]  /*dec0*/  HFMA2.MMA R148, -RZ, RZ, 0, 2.384185791015625e-07 ;  /* 0x00000004ff947435 */ /* 0x000fe200000001ff */
[----:B------:R-:W-:-:S04]  /*ded0*/  IMAD.MOV.U32 R138, RZ, RZ, R147 ;  /* 0x000000ffff8a7224 */ /* 0x000fc800078e0093 */
[----:B------:R-:W-:-:S05]  /*dee0*/  FADD.FTZ R138, R143, R138 ;  /* 0x0000008a8f8a7221 */ /* 0x000fca0000010000 */
[----:B------:R-:W-:-:S07]  /*def0*/  MOV R149, R138 ;  /* 0x0000008a00957202 */ /* 0x000fce0000000f00 */
[----:B------:R-:W-:Y:S05]  /*df00*/  WARPSYNC.COLLECTIVE R146, `(.L_x_11808) ;  /* 0x0000000092087348 */ /* 0x000fea0003c00000 */
[----:B------:R0:W1:Y:S02]  /*df10*/  SHFL.BFLY P1, R147, R149, R148, R153 ;  /* 0x0c00009495937389 */ /* 0x0000640000020099 */
[----:B01----:R-:W-:Y:S01]  /*df20*/  ENDCOLLECTIVE ;  /* 0x000000000000791b */ /* 0x003fe20003800000 */
.L_x_11808:
[----:B------:R-:W-:Y:S01]  /*df30*/  HFMA2.MMA R148, -RZ, RZ, 0, 4.76837158203125e-07 ;  /* 0x00000008ff947435 */ /* 0x000fe200000001ff */
[----:B------:R-:W-:-:S04]  /*df40*/  IMAD.MOV.U32 R145, RZ, RZ, R147 ;  /* 0x000000ffff917224 */ /* 0x000fc800078e0093 */
[----:B------:R-:W-:-:S05]  /*df50*/  FADD.FTZ R145, R138, R145 ;  /* 0x000000918a917221 */ /* 0x000fca0000010000 */
[----:B------:R-:W-:-:S07]  /*df60*/  MOV R149, R145 ;  /* 0x0000009100957202 */ /* 0x000fce0000000f00 */
[----:B------:R-:W-:Y:S05]  /*df70*/  WARPSYNC.COLLECTIVE R146, `(.L_x_11809) ;  /* 0x0000000092087348 */ /* 0x000fea0003c00000 */
[----:B------:R0:W1:Y:S02]  /*df80*/  SHFL.BFLY P1, R147, R149, R148, R153 ;  /* 0x0c00009495937389 */ /* 0x0000640000020099 */
[----:B01----:R-:W-:Y:S01]  /*df90*/  ENDCOLLECTIVE ;  /* 0x000000000000791b */ /* 0x003fe20003800000 */
.L_x_11809:
[----:B------:R-:W-:Y:S01]  /*dfa0*/  HFMA2.MMA R148, -RZ, RZ, 0, 9.5367431640625e-07 ;  /* 0x00000010ff947435 */ /* 0x000fe200000001ff */
[----:B------:R-:W-:-:S04]  /*dfb0*/  IMAD.MOV.U32 R142, RZ, RZ, R147 ;  /* 0x000000ffff8e7224 */ /* 0x000fc800078e0093 */
[----:B------:R-:W-:-:S05]  /*dfc0*/  FADD.FTZ R142, R145, R142 ;  /* 0x0000008e918e7221 */ /* 0x000fca0000010000 */
[----:B------:R-:W-:-:S07]  /*dfd0*/  MOV R149, R142 ;  /* 0x0000008e00957202 */ /* 0x000fce0000000f00 */
[----:B------:R-:W-:Y:S05]  /*dfe0*/  WARPSYNC.COLLECTIVE R146, `(.L_x_11810) ;  /* 0x0000000092087348 */ /* 0x000fea0003c00000 */
[----:B------:R0:W1:Y:S02]  /*dff0*/  SHFL.BFLY P1, R147, R149, R148, R153 ;  /* 0x0c00009495937389 */ /* 0x0000640000020099 */
[----:B01----:R-:W-:Y:S01]  /*e000*/  ENDCOLLECTIVE ;  /* 0x000000000000791b */ /* 0x003fe20003800000 */
.L_x_11810:
[----:B------:R-:W-:Y:S05]  /*e010*/  BRA `(.L_x_11811) ;  /* 0xffffffec008c7947 */ /* 0x000fea000383ffff */
.L_x_11812:
        /* <DEDUP_REMOVED lines=14> */
.L_x_30475:


//--------------------- .text._ZN10layer_norm13ln_fwd_kernelINS_13Kernel_traitsI13__nv_bfloat16S2_fS2_fjLj1024ELj1ELj4ELj1ELj16ENS_18Kernel_traits_baseILj1024ES2_S2_fS2_fjLj128EEEEELb1ELb1ELb1ELb0EEEvNS_9FwdParamsE --------------------------
	.section	.text._ZN10layer_norm13ln_fwd_kernelINS_13Kernel_traitsI13__nv_bfloat16S2_fS2_fjLj1024ELj1ELj4ELj1ELj16ENS_18Kernel_traits_baseILj1024ES2_S2_fS2_fjLj128EEEEELb1ELb1ELb1ELb0EEEvNS_9FwdParamsE,"ax",@progbits
	.align	128
        .global         _ZN10layer_norm13ln_fwd_kernelINS_13Kernel_traitsI13__nv_bfloat16S2_fS2_fjLj1024ELj1ELj4ELj1ELj16ENS_18Kernel_traits_baseILj1024ES2_S2_fS2_fjLj128EEEEELb1ELb1ELb1ELb0EEEvNS_9FwdParamsE
        .type           _ZN10layer_norm13ln_fwd_kernelINS_13Kernel_traitsI13__nv_bfloat16S2_fS2_fjLj1024ELj1ELj4ELj1ELj16ENS_18Kernel_traits_baseILj1024ES2_S2_fS2_fjLj128EEEEELb1ELb1ELb1ELb0EEEvNS_9FwdParamsE,@function
        .size           _ZN10layer_norm13ln_fwd_kernelINS_13Kernel_traitsI13__nv_bfloat16S2_fS2_fjLj1024ELj1ELj4ELj1ELj16ENS_18Kernel_traits_baseILj1024ES2_S2_fS2_fjLj128EEEEELb1ELb1ELb1ELb0EEEvNS_9FwdParamsE,(.L_x_30476 - _ZN10layer_norm13ln_fwd_kernelINS_13Kernel_traitsI13__nv_bfloat16S2_fS2_fjLj1024ELj1ELj4ELj1ELj16ENS_18Kernel_traits_baseILj1024ES2_S2_fS2_fjLj128EEEEELb1ELb1ELb1ELb0EEEvNS_9FwdParamsE)
        .other          _ZN10layer_norm13ln_fwd_kernelINS_13Kernel_traitsI13__nv_bfloat16S2_fS2_fjLj1024ELj1ELj4ELj1ELj16ENS_18Kernel_traits_baseILj1024ES2_S2_fS2_fjLj128EEEEELb1ELb1ELb1ELb0EEEvNS_9FwdParamsE,@"STO_CUDA_ENTRY STV_DEFAULT"
_ZN10layer_norm13ln_fwd_kernelINS_13Kernel_traitsI13__nv_bfloat16S2_fS2_fjLj1024ELj1ELj4ELj1ELj16ENS_18Kernel_traits_baseILj1024ES2_S2_fS2_fjLj128EEEEELb1ELb1ELb1ELb0EEEvNS_9FwdParamsE:
.text._ZN10layer_norm13ln_fwd_kernelINS_13Kernel_traitsI13__nv_bfloat16S2_fS2_fjLj1024ELj1ELj4ELj1ELj16ENS_18Kernel_traits_baseILj1024ES2_S2_fS2_fjLj128EEEEELb1ELb1ELb1ELb0EEEvNS_9FwdParamsE:
        /* <DEDUP_REMOVED lines=29> */
[----:B------:R-:W-:Y:S02]  /*01d0*/  ISETP.GE.U32.AND P4, PT, R39, 0x60, PT ;  /* 0x000000602700780c */ /* 0x000fe40003f86070 */
[----:B------:R-:W-:Y:S02]  /*01e0*/  P2R R104, PR, RZ, 0x20 ;  /* 0x00000020ff687803 */ /* 0x000fe40000000000 */
        /* <DEDUP_REMOVED lines=75> */
.L_x_11814:
[----:B------:R-:W-:Y:S05]  /*06a0*/  BSYNC B0 ;  /* 0x0000000000007941 */ /* 0x000fea0003800000 */
.L_x_11813:
        /* <DEDUP_REMOVED lines=26> */
.L_x_11816:
[----:B------:R-:W-:Y:S05]  /*0850*/  BSYNC B0 ;  /* 0x0000000000007941 */ /* 0x000fea0003800000 */
.L_x_11815:
        /* <DEDUP_REMOVED lines=26> */
.L_x_11818:
[----:B------:R-:W-:Y:S05]  /*0a00*/  BSYNC B0 ;  /* 0x0000000000007941 */ /* 0x000fea0003800000 */
.L_x_11817:
        /* <DEDUP_REMOVED lines=15> */
[----:B--2---:R-:W-:Y:S02]  /*0b00*/  PRMT R144, R83, 0x7632, R144 ;  /* 0x0000763253907816 */ /* 0x004fe40000000090 */
[----:B------:R-:W-:Y:S02]  /*0b10*/  PRMT R143, R82, 0x7632, R143 ;  /* 0x00007632528f7816 */ /* 0x000fe4000000008f */
[----:B------:R-:W-:Y:S02]  /*0b20*/  PRMT R142, R81, 0x7632, R142 ;  /* 0x00007632518e7816 */ /* 0x000fe4000000008e */
[----:B------:R-:W-:-:S02]  /*0b30*/  PRMT R141, R80, 0x7632, R141 ;  /* 0x00007632508d7816 */ /* 0x000fc4000000008d */
[----:B---3--:R-:W-:Y:S02]  /*0b40*/  PRMT R161, R68, 0x7632, R161 ;  /* 0x0000763244a17816 */ /* 0x008fe400000000a1 */
[----:B------:R-:W-:Y:S02]  /*0b50*/  PRMT R162, R69, 0x7632, R162 ;  /* 0x0000763245a27816 */ /* 0x000fe400000000a2 */
[----:B------:R-:W-:Y:S02]  /*0b60*/  PRMT R163, R70, 0x7632, R163 ;  /* 0x0000763246a37816 */ /* 0x000fe400000000a3 */
[----:B------:R-:W-:Y:S02]  /*0b70*/  @!P2 CS2R R52, SRZ ;  /* 0x000000000034a805 */ /* 0x000fe4000001ff00 */
[----:B------:R-:W-:Y:S02]  /*0b80*/  PRMT R164, R71, 0x7632, R164 ;  /* 0x0000763247a47816 */ /* 0x000fe400000000a4 */
[----:B------:R-:W-:-:S07]  /*0b90*/  @!P2 CS2R R54, SRZ ;  /* 0x000000000036a805 */ /* 0x000fce000001ff00 */
.L_x_11820:
[----:B------:R-:W-:Y:S05]  /*0ba0*/  BSYNC B0 ;  /* 0x0000000000007941 */ /* 0x000fea0003800000 */
.L_x_11819:
        /* <DEDUP_REMOVED lines=12> */
[C---:B-----5:R-:W-:Y:S01]  /*0c70*/  IMAD.U32 R120, R53.reuse, 0x10000, RZ ;  /* 0x0001000035787824 */ /* 0x060fe200078e00ff */
[C---:B------:R-:W-:Y:S01]  /*0c80*/  PRMT R178, R52.reuse, 0x7632, R178 ;  /* 0x0000763234b27816 */ /* 0x040fe200000000b2 */
[----:B------:R-:W-:Y:S01]  /*0c90*/  ULDC.U8 UR6, c[0x0][0x2a0] ;  /* 0x0000a80000067ab9 */ /* 0x000fe20000000000 */
[----:B------:R-:W-:Y:S01]  /*0ca0*/  SHF.L.U32 R121, R52, 0x10, RZ ;  /* 0x0000001034797819 */ /* 0x000fe200000006ff */
        /* <DEDUP_REMOVED lines=124> */
[----:B------:R-:W-:-:S02]  /*1470*/  IMAD R182, R182, -0x2daee0ad, RZ ;  /* 0xd2511f53b6b67824 */ /* 0x000fc400078e02ff */
[----:B------:R-:W-:-:S07]  /*1480*/  IMAD R184, R184, -0x326172a9, RZ ;  /* 0xcd9e8d57b8b87824 */ /* 0x000fce00078e02ff */
.L_x_12132:
        /* <DEDUP_REMOVED lines=51> */
.L_x_11826:
[----:B------:R-:W-:-:S07]  /*17c0*/  MOV R98, R184 ;  /* 0x000000b800627202 */ /* 0x000fce0000000f00 */
.L_x_11827:
[----:B------:R-:W-:Y:S05]  /*17d0*/  BSYNC B2 ;  /* 0x0000000000027941 */ /* 0x000fea0003800000 */
.L_x_11825:
        /* <DEDUP_REMOVED lines=16> */
.L_x_11831:
[----:B------:R-:W-:Y:S05]  /*18e0*/  BSYNC B3 ;  /* 0x0000000000037941 */ /* 0x000fea0003800000 */
.L_x_11830:
        /* <DEDUP_REMOVED lines=35> */
[----:B------:R-:W-:Y:S01]  /*1b20*/  LOP3.LUT R59, R57, R70, R33, 0x96, !PT ;  /* 0x00000046393b7212 */ /* 0x000fe200078e9621 */
[----:B------:R-:W-:-:S03]  /*1b30*/  HFMA2.MMA R70, -RZ, RZ, 0, 0 ;  /* 0x00000000ff467435 */ /* 0x000fc600000001ff */
[----:B------:R-:W-:Y:S01]  /*1b40*/  LOP3.LUT R182, R69, R58, R34, 0x96, !PT ;  /* 0x0000003a45b67212 */ /* 0x000fe200078e9622 */
[----:B------:R-:W-:-:S04]  /*1b50*/  IMAD.WIDE.U32 R58, R59, -0x326172a9, RZ ;  /* 0xcd9e8d573b3a7825 */ /* 0x000fc800078e00ff */
[----:B------:R-:W-:Y:S01]  /*1b60*/  IMAD.WIDE.U32 R182, R182, -0x2daee0ad, RZ ;  /* 0xd2511f53b6b67825 */ /* 0x000fe200078e00ff */
[----:B------:R-:W-:-:S03]  /*1b70*/  LOP3.LUT R124, R59, R68, R118, 0x96, !PT ;  /* 0x000000443b7c7212 */ /* 0x000fc600078e9676 */
[----:B------:R-:W-:Y:S01]  /*1b80*/  IMAD.MOV.U32 R184, RZ, RZ, R58 ;  /* 0x000000ffffb87224 */ /* 0x000fe200078e003a */
[----:B------:R-:W-:-:S07]  /*1b90*/  LOP3.LUT R122, R183, R56, R119, 0x96, !PT ;  /* 0x00000038b77a7212 */ /* 0x000fce00078e9677 */
.L_x_11829:
[----:B------:R-:W-:Y:S05]  /*1ba0*/  BSYNC B2 ;  /* 0x0000000000027941 */ /* 0x000fea0003800000 */
.L_x_11828:
        /* <DEDUP_REMOVED lines=11> */
.L_x_11824:
[----:B------:R-:W-:Y:S05]  /*1c60*/  BSYNC B1 ;  /* 0x0000000000017941 */ /* 0x000fea0003800000 */
.L_x_11823:
        /* <DEDUP_REMOVED lines=18> */
.L_x_11835:
[----:B------:R-:W-:-:S07]  /*1d90*/  IMAD.MOV.U32 R57, RZ, RZ, R184 ;  /* 0x000000ffff397224 */ /* 0x000fce00078e00b8 */
.L_x_11836:
[----:B------:R-:W-:Y:S05]  /*1da0*/  BSYNC B2 ;  /* 0x0000000000027941 */ /* 0x000fea0003800000 */
.L_x_11834:
        /* <DEDUP_REMOVED lines=16> */
.L_x_11840:
[----:B------:R-:W-:Y:S05]  /*1eb0*/  BSYNC B3 ;  /* 0x0000000000037941 */ /* 0x000fea0003800000 */
.L_x_11839:
        /* <DEDUP_REMOVED lines=42> */
[----:B------:R-:W-:-:S07]  /*2160*/  IMAD.MOV.U32 R59, RZ, RZ, RZ ;  /* 0x000000ffff3b7224 */ /* 0x000fce00078e00ff */
.L_x_11838:
[----:B------:R-:W-:Y:S05]  /*2170*/  BSYNC B2 ;  /* 0x0000000000027941 */ /* 0x000fea0003800000 */
.L_x_11837:
        /* <DEDUP_REMOVED lines=12> */
.L_x_11833:
[----:B------:R-:W-:Y:S05]  /*2240*/  BSYNC B1 ;  /* 0x0000000000017941 */ /* 0x000fea0003800000 */
.L_x_11832:
        /* <DEDUP_REMOVED lines=18> */
.L_x_11844:
[----:B------:R-:W-:-:S07]  /*2370*/  IMAD.MOV.U32 R126, RZ, RZ, R184 ;  /* 0x000000ffff7e7224 */ /* 0x000fce00078e00b8 */
.L_x_11845:
[----:B------:R-:W-:Y:S05]  /*2380*/  BSYNC B2 ;  /* 0x0000000000027941 */ /* 0x000fea0003800000 */
.L_x_11843:
        /* <DEDUP_REMOVED lines=16> */
.L_x_11849:
[----:B------:R-:W-:Y:S05]  /*2490*/  BSYNC B3 ;  /* 0x0000000000037941 */ /* 0x000fea0003800000 */
.L_x_11848:
        /* <DEDUP_REMOVED lines=44> */
.L_x_11847:
[----:B------:R-:W-:Y:S05]  /*2760*/  BSYNC B2 ;  /* 0x0000000000027941 */ /* 0x000fea0003800000 */
.L_x_11846:
        /* <DEDUP_REMOVED lines=11> */
.L_x_11842:
[----:B------:R-:W-:Y:S05]  /*2820*/  BSYNC B1 ;  /* 0x0000000000017941 */ /* 0x000fea0003800000 */
.L_x_11841:
        /* <DEDUP_REMOVED lines=18> */
.L_x_11853:
[----:B------:R-:W-:-:S07]  /*2950*/  IMAD.MOV.U32 R59, RZ, RZ, R184 ;  /* 0x000000ffff3b7224 */ /* 0x000fce00078e00b8 */
.L_x_11854:
[----:B------:R-:W-:Y:S05]  /*2960*/  BSYNC B2 ;  /* 0x0000000000027941 */ /* 0x000fea0003800000 */
.L_x_11852:
        /* <DEDUP_REMOVED lines=16> */
.L_x_11858:
[----:B------:R-:W-:Y:S05]  /*2a70*/  BSYNC B3 ;  /* 0x0000000000037941 */ /* 0x000fea0003800000 */
.L_x_11857:
        /* <DEDUP_REMOVED lines=44> */
.L_x_11856:
[----:B------:R-:W-:Y:S05]  /*2d40*/  BSYNC B2 ;  /* 0x0000000000027941 */ /* 0x000fea0003800000 */
.L_x_11855:
        /* <DEDUP_REMOVED lines=12> */
.L_x_11851:
[----:B------:R-:W-:Y:S05]  /*2e10*/  BSYNC B1 ;  /* 0x0000000000017941 */ /* 0x000fea0003800000 */
.L_x_11850:
        /* <DEDUP_REMOVED lines=18> */
.L_x_11862:
[----:B------:R-:W-:-:S07]  /*2f40*/  IMAD.MOV.U32 R126, RZ, RZ, R184 ;  /* 0x000000ffff7e7224 */ /* 0x000fce00078e00b8 */
.L_x_11863:
[----:B------:R-:W-:Y:S05]  /*2f50*/  BSYNC B2 ;  /* 0x0000000000027941 */ /* 0x000fea0003800000 */
.L_x_11861:
        /* <DEDUP_REMOVED lines=16> */
.L_x_11867:
[----:B------:R-:W-:Y:S05]  /*3060*/  BSYNC B3 ;  /* 0x0000000000037941 */ /* 0x000fea0003800000 */
.L_x_11866:
        /* <DEDUP_REMOVED lines=44> */
.L_x_11865:
[----:B------:R-:W-:Y:S05]  /*3330*/  BSYNC B2 ;  /* 0x0000000000027941 */ /* 0x000fea0003800000 */
.L_x_11864:
        /* <DEDUP_REMOVED lines=11> */
.L_x_11860:
[----:B------:R-:W-:Y:S05]  /*33f0*/  BSYNC B1 ;  /* 0x0000000000017941 */ /* 0x000fea0003800000 */
.L_x_11859:
        /* <DEDUP_REMOVED lines=18> */
.L_x_11871:
[----:B------:R-:W-:-:S07]  /*3520*/  IMAD.MOV.U32 R69, RZ, RZ, R184 ;  /* 0x000000ffff457224 */ /* 0x000fce00078e00b8 */
.L_x_11872:
[----:B------:R-:W-:Y:S05]  /*3530*/  BSYNC B2 ;  /* 0x0000000000027941 */ /* 0x000fea0003800000 */
.L_x_11870:
        /* <DEDUP_REMOVED lines=16> */
.L_x_11876:
[----:B------:R-:W-:Y:S05]  /*3640*/  BSYNC B3 ;  /* 0x0000000000037941 */ /* 0x000fea0003800000 */
.L_x_11875:
        /* <DEDUP_REMOVED lines=44> */
.L_x_11874:
[----:B------:R-:W-:Y:S05]  /*3910*/  BSYNC B2 ;  /* 0x0000000000027941 */ /* 0x000fea0003800000 */
.L_x_11873:
        /* <DEDUP_REMOVED lines=12> */
.L_x_11869:
[----:B------:R-:W-:Y:S05]  /*39e0*/  BSYNC B1 ;  /* 0x0000000000017941 */ /* 0x000fea0003800000 */
.L_x_11868:
        /* <DEDUP_REMOVED lines=18> */
.L_x_11880:
[----:B------:R-:W-:-:S07]  /*3b10*/  IMAD.MOV.U32 R126, RZ, RZ, R184 ;  /* 0x000000ffff7e7224 */ /* 0x000fce00078e00b8 */
.L_x_11881:
[----:B------:R-:W-:Y:S05]  /*3b20*/  BSYNC B2 ;  /* 0x0000000000027941 */ /* 0x000fea0003800000 */
.L_x_11879:
        /* <DEDUP_REMOVED lines=16> */
.L_x_11885:
[----:B------:R-:W-:Y:S05]  /*3c30*/  BSYNC B3 ;  /* 0x0000000000037941 */ /* 0x000fea0003800000 */
.L_x_11884:
        /* <DEDUP_REMOVED lines=44> */
.L_x_11883:
[----:B------:R-:W-:Y:S05]  /*3f00*/  BSYNC B2 ;  /* 0x0000000000027941 */ /* 0x000fea0003800000 */
.L_x_11882:
        /* <DEDUP_REMOVED lines=11> */
.L_x_11878:
[----:B------:R-:W-:Y:S05]  /*3fc0*/  BSYNC B1 ;  /* 0x0000000000017941 */ /* 0x000fea0003800000 */
.L_x_11877:
        /* <DEDUP_REMOVED lines=18> */
.L_x_11889:
[----:B------:R-:W-:-:S07]  /*40f0*/  IMAD.MOV.U32 R71, RZ, RZ, R184 ;  /* 0x000000ffff477224 */ /* 0x000fce00078e00b8 */
.L_x_11890:
[----:B------:R-:W-:Y:S05]  /*4100*/  BSYNC B2 ;  /* 0x0000000000027941 */ /* 0x000fea0003800000 */
.L_x_11888:
        /* <DEDUP_REMOVED lines=16> */
.L_x_11894:
[----:B------:R-:W-:Y:S05]  /*4210*/  BSYNC B3 ;  /* 0x0000000000037941 */ /* 0x000fea0003800000 */
.L_x_11893:
        /* <DEDUP_REMOVED lines=44> */
.L_x_11892:
[----:B------:R-:W-:Y:S05]  /*44e0*/  BSYNC B2 ;  /* 0x0000000000027941 */ /* 0x000fea0003800000 */
.L_x_11891:
        /* <DEDUP_REMOVED lines=12> */
.L_x_11887:
[----:B------:R-:W-:Y:S05]  /*45b0*/  BSYNC B1 ;  /* 0x0000000000017941 */ /* 0x000fea0003800000 */
.L_x_11886:
        /* <DEDUP_REMOVED lines=26> */
.L_x_11896:
[----:B------:R-:W-:Y:S05]  /*4760*/  BSYNC B1 ;  /* 0x0000000000017941 */ /* 0x000fea0003800000 */
.L_x_11895:
[----:B------:R-:W-:Y:S01]  /*4770*/  IADD3 R199, R199, 0x20, RZ ;  /* 0x00000020c7c77810 */ /* 0x000fe20007ffe0ff */
[----:B------:R-:W-:-:S07]  /*4780*/  VIADD R197, R197, 0x20 ;  /* 0x00000020c5c57836 */ /* 0x000fce0000000000 */
.L_x_11822:
[----:B------:R-:W-:Y:S05]  /*4790*/  BSYNC B0 ;  /* 0x0000000000007941 */ /* 0x000fea0003800000 */
.L_x_11821:
        /* <DEDUP_REMOVED lines=32> */
.L_x_11902:
[----:B------:R-:W-:-:S07]  /*49a0*/  IMAD.MOV.U32 R98, RZ, RZ, R184 ;  /* 0x000000ffff627224 */ /* 0x000fce00078e00b8 */
.L_x_11903:
[----:B------:R-:W-:Y:S05]  /*49b0*/  BSYNC B2 ;  /* 0x0000000000027941 */ /* 0x000fea0003800000 */
.L_x_11901:
        /* <DEDUP_REMOVED lines=16> */
.L_x_11907:
[----:B------:R-:W-:Y:S05]  /*4ac0*/  BSYNC B3 ;  /* 0x0000000000037941 */ /* 0x000fea0003800000 */
.L_x_11906:
        /* <DEDUP_REMOVED lines=40> */
[----:B------:R-:W-:Y:S02]  /*4d50*/  LOP3.LUT R124, R75, R76, R118, 0x96, !PT ;  /* 0x0000004c4b7c7212 */ /* 0x000fe400078e9676 */
[----:B------:R-:W-:Y:S02]  /*4d60*/  MOV R184, R74 ;  /* 0x0000004a00b87202 */ /* 0x000fe40000000f00 */
[----:B------:R-:W-:-:S07]  /*4d70*/  LOP3.LUT R122, R183, R72, R119, 0x96, !PT ;  /* 0x00000048b77a7212 */ /* 0x000fce00078e9677 */
.L_x_11905:
[----:B------:R-:W-:Y:S05]  /*4d80*/  BSYNC B2 ;  /* 0x0000000000027941 */ /* 0x000fea0003800000 */
.L_x_11904:
        /* <DEDUP_REMOVED lines=11> */
.L_x_11900:
[----:B------:R-:W-:Y:S05]  /*4e40*/  BSYNC B1 ;  /* 0x0000000000017941 */ /* 0x000fea0003800000 */
.L_x_11899:
        /* <DEDUP_REMOVED lines=18> */
.L_x_11911:
[----:B------:R-:W-:-:S07]  /*4f70*/  MOV R73, R184 ;  /* 0x000000b800497202 */ /* 0x000fce0000000f00 */
.L_x_11912:
[----:B------:R-:W-:Y:S05]  /*4f80*/  BSYNC B2 ;  /* 0x0000000000027941 */ /* 0x000fea0003800000 */
.L_x_11910:
        /* <DEDUP_REMOVED lines=16> */
.L_x_11916:
[----:B------:R-:W-:Y:S05]  /*5090*/  BSYNC B3 ;  /* 0x0000000000037941 */ /* 0x000fea0003800000 */
.L_x_11915:
        /* <DEDUP_REMOVED lines=42> */
[----:B------:R-:W-:-:S11]  /*5340*/  HFMA2.MMA R75, -RZ, RZ, 0, 0 ;  /* 0x00000000ff4b7435 */ /* 0x000fd600000001ff */
.L_x_11914:
[----:B------:R-:W-:Y:S05]  /*5350*/  BSYNC B2 ;  /* 0x0000000000027941 */ /* 0x000fea0003800000 */
.L_x_11913:
        /* <DEDUP_REMOVED lines=12> */
.L_x_11909:
[----:B------:R-:W-:Y:S05]  /*5420*/  BSYNC B1 ;  /* 0x0000000000017941 */ /* 0x000fea0003800000 */
.L_x_11908:
        /* <DEDUP_REMOVED lines=18> */
.L_x_11920:
[----:B------:R-:W-:-:S07]  /*5550*/  IMAD.MOV.U32 R126, RZ, RZ, R184 ;  /* 0x000000ffff7e7224 */ /* 0x000fce00078e00b8 */
.L_x_11921:
[----:B------:R-:W-:Y:S05]  /*5560*/  BSYNC B2 ;  /* 0x0000000000027941 */ /* 0x000fea0003800000 */
.L_x_11919:
        /* <DEDUP_REMOVED lines=16> */
.L_x_11925:
[----:B------:R-:W-:Y:S05]  /*5670*/  BSYNC B3 ;  /* 0x0000000000037941 */ /* 0x000fea0003800000 */
.L_x_11924:
        /* <DEDUP_REMOVED lines=44> */
.L_x_11923:
[----:B------:R-:W-:Y:S05]  /*5940*/  BSYNC B2 ;  /* 0x0000000000027941 */ /* 0x000fea0003800000 */
.L_x_11922:
        /* <DEDUP_REMOVED lines=11> */
.L_x_11918:
[----:B------:R-:W-:Y:S05]  /*5a00*/  BSYNC B1 ;  /* 0x0000000000017941 */ /* 0x000fea0003800000 */
.L_x_11917:
        /* <DEDUP_REMOVED lines=18> */
.L_x_11929:
[----:B------:R-:W-:-:S07]  /*5b30*/  IMAD.MOV.U32 R75, RZ, RZ, R184 ;  /* 0x000000ffff4b7224 */ /* 0x000fce00078e00b8 */
.L_x_11930:
[----:B------:R-:W-:Y:S05]  /*5b40*/  BSYNC B2 ;  /* 0x0000000000027941 */ /* 0x000fea0003800000 */
.L_x_11928:
        /* <DEDUP_REMOVED lines=16> */
.L_x_11934:
[----:B------:R-:W-:Y:S05]  /*5c50*/  BSYNC B3 ;  /* 0x0000000000037941 */ /* 0x000fea0003800000 */
.L_x_11933:
        /* <DEDUP_REMOVED lines=44> */
.L_x_11932:
[----:B------:R-:W-:Y:S05]  /*5f20*/  BSYNC B2 ;  /* 0x0000000000027941 */ /* 0x000fea0003800000 */
.L_x_11931:
        /* <DEDUP_REMOVED lines=12> */
.L_x_11927:
[----:B------:R-:W-:Y:S05]  /*5ff0*/  BSYNC B1 ;  /* 0x0000000000017941 */ /* 0x000fea0003800000 */
.L_x_11926:
        /* <DEDUP_REMOVED lines=18> */
.L_x_11938:
[----:B------:R-:W-:-:S07]  /*6120*/  IMAD.MOV.U32 R126, RZ, RZ, R184 ;  /* 0x000000ffff7e7224 */ /* 0x000fce00078e00b8 */
.L_x_11939:
[----:B------:R-:W-:Y:S05]  /*6130*/  BSYNC B2 ;  /* 0x0000000000027941 */ /* 0x000fea0003800000 */
.L_x_11937:
        /* <DEDUP_REMOVED lines=16> */
.L_x_11943:
[----:B------:R-:W-:Y:S05]  /*6240*/  BSYNC B3 ;  /* 0x0000000000037941 */ /* 0x000fea0003800000 */
.L_x_11942:
        /* <DEDUP_REMOVED lines=44> */
.L_x_11941:
[----:B------:R-:W-:Y:S05]  /*6510*/  BSYNC B2 ;  /* 0x0000000000027941 */ /* 0x000fea0003800000 */
.L_x_11940:
        /* <DEDUP_REMOVED lines=11> */
.L_x_11936:
[----:B------:R-:W-:Y:S05]  /*65d0*/  BSYNC B1 ;  /* 0x0000000000017941 */ /* 0x000fea0003800000 */
.L_x_11935:
        /* <DEDUP_REMOVED lines=18> */
.L_x_11947:
[----:B------:R-:W-:-:S07]  /*6700*/  IMAD.MOV.U32 R77, RZ, RZ, R184 ;  /* 0x000000ffff4d7224 */ /* 0x000fce00078e00b8 */
.L_x_11948:
[----:B------:R-:W-:Y:S05]  /*6710*/  BSYNC B2 ;  /* 0x0000000000027941 */ /* 0x000fea0003800000 */
.L_x_11946:
        /* <DEDUP_REMOVED lines=16> */
.L_x_11952:
[----:B------:R-:W-:Y:S05]  /*6820*/  BSYNC B3 ;  /* 0x0000000000037941 */ /* 0x000fea0003800000 */
.L_x_11951:
        /* <DEDUP_REMOVED lines=44> */
.L_x_11950:
[----:B------:R-:W-:Y:S05]  /*6af0*/  BSYNC B2 ;  /* 0x0000000000027941 */ /* 0x000fea0003800000 */
.L_x_11949:
        /* <DEDUP_REMOVED lines=12> */
.L_x_11945:
[----:B------:R-:W-:Y:S05]  /*6bc0*/  BSYNC B1 ;  /* 0x0000000000017941 */ /* 0x000fea0003800000 */
.L_x_11944:
        /* <DEDUP_REMOVED lines=18> */
.L_x_11956:
[----:B------:R-:W-:-:S07]  /*6cf0*/  MOV R126, R184 ;  /* 0x000000b8007e7202 */ /* 0x000fce0000000f00 */
.L_x_11957:
[----:B------:R-:W-:Y:S05]  /*6d00*/  BSYNC B2 ;  /* 0x0000000000027941 */ /* 0x000fea0003800000 */
.L_x_11955:
        /* <DEDUP_REMOVED lines=16> */
.L_x_11961:
[----:B------:R-:W-:Y:S05]  /*6e10*/  BSYNC B3 ;  /* 0x0000000000037941 */ /* 0x000fea0003800000 */
.L_x_11960:
        /* <DEDUP_REMOVED lines=44> */
.L_x_11959:
[----:B------:R-:W-:Y:S05]  /*70e0*/  BSYNC B2 ;  /* 0x0000000000027941 */ /* 0x000fea0003800000 */
.L_x_11958:
        /* <DEDUP_REMOVED lines=11> */
.L_x_11954:
[----:B------:R-:W-:Y:S05]  /*71a0*/  BSYNC B1 ;  /* 0x0000000000017941 */ /* 0x000fea0003800000 */
.L_x_11953:
        /* <DEDUP_REMOVED lines=18> */
.L_x_11965:
[----:B------:R-:W-:-:S07]  /*72d0*/  MOV R79, R184 ;  /* 0x000000b8004f7202 */ /* 0x000fce0000000f00 */
.L_x_11966:
[----:B------:R-:W-:Y:S05]  /*72e0*/  BSYNC B2 ;  /* 0x0000000000027941 */ /* 0x000fea0003800000 */
.L_x_11964:
        /* <DEDUP_REMOVED lines=16> */
.L_x_11970:
[----:B------:R-:W-:Y:S05]  /*73f0*/  BSYNC B3 ;  /* 0x0000000000037941 */ /* 0x000fea0003800000 */
.L_x_11969:
        /* <DEDUP_REMOVED lines=44> */
.L_x_11968:
[----:B------:R-:W-:Y:S05]  /*76c0*/  BSYNC B2 ;  /* 0x0000000000027941 */ /* 0x000fea0003800000 */
.L_x_11967:
        /* <DEDUP_REMOVED lines=12> */
.L_x_11963:
[----:B------:R-:W-:Y:S05]  /*7790*/  BSYNC B1 ;  /* 0x0000000000017941 */ /* 0x000fea0003800000 */
.L_x_11962:
        /* <DEDUP_REMOVED lines=26> */
.L_x_11972:
[----:B------:R-:W-:Y:S05]  /*7940*/  BSYNC B1 ;  /* 0x0000000000017941 */ /* 0x000fea0003800000 */
.L_x_11971:
[----:B------:R-:W-:Y:S01]  /*7950*/  IADD3 R199, R199, 0x20, RZ ;  /* 0x00000020c7c77810 */ /* 0x000fe20007ffe0ff */
[----:B------:R-:W-:-:S07]  /*7960*/  VIADD R197, R197, 0x20 ;  /* 0x00000020c5c57836 */ /* 0x000fce0000000000 */
.L_x_11898:
[----:B------:R-:W-:Y:S05]  /*7970*/  BSYNC B0 ;  /* 0x0000000000007941 */ /* 0x000fea0003800000 */
.L_x_11897:
        /* <DEDUP_REMOVED lines=16> */
[----:B------:R-:W-:Y:S02]  /*7a80*/  @!P4 ISETP.NE.AND.EX P5, PT, R97, RZ, PT, P5 ;  /* 0x000000ff6100c20c */ /* 0x000fe40003fa5350 */
[----:B------:R-:W-:Y:S02]  /*7a90*/  @!P4 MOV R86, R126 ;  /* 0x0000007e0056c202 */ /* 0x000fe40000000f00 */
        /* <DEDUP_REMOVED lines=14> */
.L_x_11978:
[----:B------:R-:W-:-:S07]  /*7b80*/  IMAD.MOV.U32 R98, RZ, RZ, R184 ;  /* 0x000000ffff627224 */ /* 0x000fce00078e00b8 */
.L_x_11979:
[----:B------:R-:W-:Y:S05]  /*7b90*/  BSYNC B2 ;  /* 0x0000000000027941 */ /* 0x000fea0003800000 */
.L_x_11977:
        /* <DEDUP_REMOVED lines=16> */
.L_x_11983:
[----:B------:R-:W-:Y:S05]  /*7ca0*/  BSYNC B3 ;  /* 0x0000000000037941 */ /* 0x000fea0003800000 */
.L_x_11982:
        /* <DEDUP_REMOVED lines=43> */
.L_x_11981:
[----:B------:R-:W-:Y:S05]  /*7f60*/  BSYNC B2 ;  /* 0x0000000000027941 */ /* 0x000fea0003800000 */
.L_x_11980:
        /* <DEDUP_REMOVED lines=11> */
.L_x_11976:
[----:B------:R-:W-:Y:S05]  /*8020*/  BSYNC B1 ;  /* 0x0000000000017941 */ /* 0x000fea0003800000 */
.L_x_11975:
        /* <DEDUP_REMOVED lines=18> */
.L_x_11987:
[----:B------:R-:W-:-:S07]  /*8150*/  MOV R81, R184 ;  /* 0x000000b800517202 */ /* 0x000fce0000000f00 */
.L_x_11988:
[----:B------:R-:W-:Y:S05]  /*8160*/  BSYNC B2 ;  /* 0x0000000000027941 */ /* 0x000fea0003800000 */
.L_x_11986:
        /* <DEDUP_REMOVED lines=16> */
.L_x_11992:
[----:B------:R-:W-:Y:S05]  /*8270*/  BSYNC B3 ;  /* 0x0000000000037941 */ /* 0x000fea0003800000 */
.L_x_11991:
        /* <DEDUP_REMOVED lines=41> */
[----:B------:R-:W-:Y:S01]  /*8510*/  IMAD.MOV.U32 R83, RZ, RZ, RZ ;  /* 0x000000ffff537224 */ /* 0x000fe200078e00ff */
[----:B------:R-:W-:-:S07]  /*8520*/  MOV R182, R82 ;  /* 0x0000005200b67202 */ /* 0x000fce0000000f00 */
.L_x_11990:
[----:B------:R-:W-:Y:S05]  /*8530*/  BSYNC B2 ;  /* 0x0000000000027941 */ /* 0x000fea0003800000 */
.L_x_11989:
        /* <DEDUP_REMOVED lines=12> */
.L_x_11985:
[----:B------:R-:W-:Y:S05]  /*8600*/  BSYNC B1 ;  /* 0x0000000000017941 */ /* 0x000fea0003800000 */
.L_x_11984:
        /* <DEDUP_REMOVED lines=18> */
.L_x_11996:
[----:B------:R-:W-:-:S07]  /*8730*/  IMAD.MOV.U32 R126, RZ, RZ, R184 ;  /* 0x000000ffff7e7224 */ /* 0x000fce00078e00b8 */
.L_x_11997:
[----:B------:R-:W-:Y:S05]  /*8740*/  BSYNC B2 ;  /* 0x0000000000027941 */ /* 0x000fea0003800000 */
.L_x_11995:
        /* <DEDUP_REMOVED lines=16> */
.L_x_12001:
[----:B------:R-:W-:Y:S05]  /*8850*/  BSYNC B3 ;  /* 0x0000000000037941 */ /* 0x000fea0003800000 */
.L_x_12000:
        /* <DEDUP_REMOVED lines=44> */
.L_x_11999:
[----:B------:R-:W-:Y:S05]  /*8b20*/  BSYNC B2 ;  /* 0x0000000000027941 */ /* 0x000fea0003800000 */
.L_x_11998:
        /* <DEDUP_REMOVED lines=11> */
.L_x_11994:
[----:B------:R-:W-:Y:S05]  /*8be0*/  BSYNC B1 ;  /* 0x0000000000017941 */ /* 0x000fea0003800000 */
.L_x_11993:
        /* <DEDUP_REMOVED lines=18> */
.L_x_12005:
[----:B------:R-:W-:-:S07]  /*8d10*/  IMAD.MOV.U32 R83, RZ, RZ, R184 ;  /* 0x000000ffff537224 */ /* 0x000fce00078e00b8 */
.L_x_12006:
[----:B------:R-:W-:Y:S05]  /*8d20*/  BSYNC B2 ;  /* 0x0000000000027941 */ /* 0x000fea0003800000 */
.L_x_12004:
        /* <DEDUP_REMOVED lines=16> */
.L_x_12010:
[----:B------:R-:W-:Y:S05]  /*8e30*/  BSYNC B3 ;  /* 0x0000000000037941 */ /* 0x000fea0003800000 */
.L_x_12009:
        /* <DEDUP_REMOVED lines=44> */
.L_x_12008:
[----:B------:R-:W-:Y:S05]  /*9100*/  BSYNC B2 ;  /* 0x0000000000027941 */ /* 0x000fea0003800000 */
.L_x_12007:
        /* <DEDUP_REMOVED lines=12> */
.L_x_12003:
[----:B------:R-:W-:Y:S05]  /*91d0*/  BSYNC B1 ;  /* 0x0000000000017941 */ /* 0x000fea0003800000 */
.L_x_12002:
        /* <DEDUP_REMOVED lines=18> */
.L_x_12014:
[----:B------:R-:W-:-:S07]  /*9300*/  IMAD.MOV.U32 R126, RZ, RZ, R184 ;  /* 0x000000ffff7e7224 */ /* 0x000fce00078e00b8 */
.L_x_12015:
[----:B------:R-:W-:Y:S05]  /*9310*/  BSYNC B2 ;  /* 0x0000000000027941 */ /* 0x000fea0003800000 */
.L_x_12013:
        /* <DEDUP_REMOVED lines=16> */
.L_x_12019:
[----:B------:R-:W-:Y:S05]  /*9420*/  BSYNC B3 ;  /* 0x0000000000037941 */ /* 0x000fea0003800000 */
.L_x_12018:
        /* <DEDUP_REMOVED lines=44> */
.L_x_12017:
[----:B------:R-:W-:Y:S05]  /*96f0*/  BSYNC B2 ;  /* 0x0000000000027941 */ /* 0x000fea0003800000 */
.L_x_12016:
        /* <DEDUP_REMOVED lines=11> */
.L_x_12012:
[----:B------:R-:W-:Y:S05]  /*97b0*/  BSYNC B1 ;  /* 0x0000000000017941 */ /* 0x000fea0003800000 */
.L_x_12011:
        /* <DEDUP_REMOVED lines=18> */
.L_x_12023:
[----:B------:R-:W-:-:S07]  /*98e0*/  IMAD.MOV.U32 R85, RZ, RZ, R184 ;  /* 0x000000ffff557224 */ /* 0x000fce00078e00b8 */
.L_x_12024:
[----:B------:R-:W-:Y:S05]  /*98f0*/  BSYNC B2 ;  /* 0x0000000000027941 */ /* 0x000fea0003800000 */
.L_x_12022:
        /* <DEDUP_REMOVED lines=16> */
.L_x_12028:
[----:B------:R-:W-:Y:S05]  /*9a00*/  BSYNC B3 ;  /* 0x0000000000037941 */ /* 0x000fea0003800000 */
.L_x_12027:
        /* <DEDUP_REMOVED lines=44> */
.L_x_12026:
[----:B------:R-:W-:Y:S05]  /*9cd0*/  BSYNC B2 ;  /* 0x0000000000027941 */ /* 0x000fea0003800000 */
.L_x_12025:
        /* <DEDUP_REMOVED lines=12> */
.L_x_12021:
[----:B------:R-:W-:Y:S05]  /*9da0*/  BSYNC B1 ;  /* 0x0000000000017941 */ /* 0x000fea0003800000 */
.L_x_12020:
        /* <DEDUP_REMOVED lines=18> */
.L_x_12032:
[----:B------:R-:W-:-:S07]  /*9ed0*/  IMAD.MOV.U32 R126, RZ, RZ, R184 ;  /* 0x000000ffff7e7224 */ /* 0x000fce00078e00b8 */
.L_x_12033:
[----:B------:R-:W-:Y:S05]  /*9ee0*/  BSYNC B2 ;  /* 0x0000000000027941 */ /* 0x000fea0003800000 */
.L_x_12031:
        /* <DEDUP_REMOVED lines=16> */
.L_x_12037:
[----:B------:R-:W-:Y:S05]  /*9ff0*/  BSYNC B3 ;  /* 0x0000000000037941 */ /* 0x000fea0003800000 */
.L_x_12036:
        /* <DEDUP_REMOVED lines=44> */
.L_x_12035:
[----:B------:R-:W-:Y:S05]  /*a2c0*/  BSYNC B2 ;  /* 0x0000000000027941 */ /* 0x000fea0003800000 */
.L_x_12034:
        /* <DEDUP_REMOVED lines=11> */
.L_x_12030:
[----:B------:R-:W-:Y:S05]  /*a380*/  BSYNC B1 ;  /* 0x0000000000017941 */ /* 0x000fea0003800000 */
.L_x_12029:
        /* <DEDUP_REMOVED lines=18> */
.L_x_12041:
[----:B------:R-:W-:-:S07]  /*a4b0*/  IMAD.MOV.U32 R87, RZ, RZ, R184 ;  /* 0x000000ffff577224 */ /* 0x000fce00078e00b8 */
.L_x_12042:
[----:B------:R-:W-:Y:S05]  /*a4c0*/  BSYNC B2 ;  /* 0x0000000000027941 */ /* 0x000fea0003800000 */
.L_x_12040:
        /* <DEDUP_REMOVED lines=16> */
.L_x_12046:
[----:B------:R-:W-:Y:S05]  /*a5d0*/  BSYNC B3 ;  /* 0x0000000000037941 */ /* 0x000fea0003800000 */
.L_x_12045:
        /* <DEDUP_REMOVED lines=44> */
.L_x_12044:
[----:B------:R-:W-:Y:S05]  /*a8a0*/  BSYNC B2 ;  /* 0x0000000000027941 */ /* 0x000fea0003800000 */
.L_x_12043:
        /* <DEDUP_REMOVED lines=12> */
.L_x_12039:
[----:B------:R-:W-:Y:S05]  /*a970*/  BSYNC B1 ;  /* 0x0000000000017941 */ /* 0x000fea0003800000 */
.L_x_12038:
        /* <DEDUP_REMOVED lines=26> */
.L_x_12048:
[----:B------:R-:W-:Y:S05]  /*ab20*/  BSYNC B1 ;  /* 0x0000000000017941 */ /* 0x000fea0003800000 */
.L_x_12047:
[----:B------:R-:W-:Y:S01]  /*ab30*/  VIADD R199, R199, 0x20 ;  /* 0x00000020c7c77836 */ /* 0x000fe20000000000 */
[----:B------:R-:W-:-:S07]  /*ab40*/  IADD3 R197, R197, 0x20, RZ ;  /* 0x00000020c5c57810 */ /* 0x000fce0007ffe0ff */
.L_x_11974:
[----:B------:R-:W-:Y:S05]  /*ab50*/  BSYNC B0 ;  /* 0x0000000000007941 */ /* 0x000fea0003800000 */
.L_x_11973:
        /* <DEDUP_REMOVED lines=31> */
.L_x_12054:
[----:B------:R-:W-:-:S07]  /*ad50*/  MOV R98, R184 ;  /* 0x000000b800627202 */ /* 0x000fce0000000f00 */
.L_x_12055:
[----:B------:R-:W-:Y:S05]  /*ad60*/  BSYNC B2 ;  /* 0x0000000000027941 */ /* 0x000fea0003800000 */
.L_x_12053:
        /* <DEDUP_REMOVED lines=16> */
.L_x_12059:
[----:B------:R-:W-:Y:S05]  /*ae70*/  BSYNC B3 ;  /* 0x0000000000037941 */ /* 0x000fea0003800000 */
.L_x_12058:
        /* <DEDUP_REMOVED lines=43> */
.L_x_12057:
[----:B------:R-:W-:Y:S05]  /*b130*/  BSYNC B2 ;  /* 0x0000000000027941 */ /* 0x000fea0003800000 */
.L_x_12056:
        /* <DEDUP_REMOVED lines=11> */
.L_x_12052:
[----:B------:R-:W-:Y:S05]  /*b1f0*/  BSYNC B1 ;  /* 0x0000000000017941 */ /* 0x000fea0003800000 */
.L_x_12051:
        /* <DEDUP_REMOVED lines=18> */
.L_x_12063:
[----:B------:R-:W-:-:S07]  /*b320*/  IMAD.MOV.U32 R89, RZ, RZ, R184 ;  /* 0x000000ffff597224 */ /* 0x000fce00078e00b8 */
.L_x_12064:
[----:B------:R-:W-:Y:S05]  /*b330*/  BSYNC B2 ;  /* 0x0000000000027941 */ /* 0x000fea0003800000 */
.L_x_12062:
        /* <DEDUP_REMOVED lines=16> */
.L_x_12068:
[----:B------:R-:W-:Y:S05]  /*b440*/  BSYNC B3 ;  /* 0x0000000000037941 */ /* 0x000fea0003800000 */
.L_x_12067:
        /* <DEDUP_REMOVED lines=43> */
.L_x_12066:
[----:B------:R-:W-:Y:S05]  /*b700*/  BSYNC B2 ;  /* 0x0000000000027941 */ /* 0x000fea0003800000 */
.L_x_12065:
        /* <DEDUP_REMOVED lines=12> */
.L_x_12061:
[----:B------:R-:W-:Y:S05]  /*b7d0*/  BSYNC B1 ;  /* 0x0000000000017941 */ /* 0x000fea0003800000 */
.L_x_12060:
        /* <DEDUP_REMOVED lines=18> */
.L_x_12072:
[----:B------:R-:W-:-:S07]  /*b900*/  MOV R126, R184 ;  /* 0x000000b8007e7202 */ /* 0x000fce0000000f00 */
.L_x_12073:
[----:B------:R-:W-:Y:S05]  /*b910*/  BSYNC B2 ;  /* 0x0000000000027941 */ /* 0x000fea0003800000 */
.L_x_12071:
        /* <DEDUP_REMOVED lines=16> */
.L_x_12077:
[----:B------:R-:W-:Y:S05]  /*ba20*/  BSYNC B3 ;  /* 0x0000000000037941 */ /* 0x000fea0003800000 */
.L_x_12076:
        /* <DEDUP_REMOVED lines=44> */
.L_x_12075:
[----:B------:R-:W-:Y:S05]  /*bcf0*/  BSYNC B2 ;  /* 0x0000000000027941 */ /* 0x000fea0003800000 */
.L_x_12074:
        /* <DEDUP_REMOVED lines=11> */
.L_x_12070:
[----:B------:R-:W-:Y:S05]  /*bdb0*/  BSYNC B1 ;  /* 0x0000000000017941 */ /* 0x000fea0003800000 */
.L_x_12069:
        /* <DEDUP_REMOVED lines=18> */
.L_x_12081:
[----:B------:R-:W-:-:S07]  /*bee0*/  MOV R91, R184 ;  /* 0x000000b8005b7202 */ /* 0x000fce0000000f00 */
.L_x_12082:
[----:B------:R-:W-:Y:S05]  /*bef0*/  BSYNC B2 ;  /* 0x0000000000027941 */ /* 0x000fea0003800000 */
.L_x_12080:
        /* <DEDUP_REMOVED lines=16> */
.L_x_12086:
[----:B------:R-:W-:Y:S05]  /*c000*/  BSYNC B3 ;  /* 0x0000000000037941 */ /* 0x000fea0003800000 */
.L_x_12085:
        /* <DEDUP_REMOVED lines=44> */
.L_x_12084:
[----:B------:R-:W-:Y:S05]  /*c2d0*/  BSYNC B2 ;  /* 0x0000000000027941 */ /* 0x000fea0003800000 */
.L_x_12083:
        /* <DEDUP_REMOVED lines=12> */
.L_x_12079:
[----:B------:R-:W-:Y:S05]  /*c3a0*/  BSYNC B1 ;  /* 0x0000000000017941 */ /* 0x000fea0003800000 */
.L_x_12078:
        /* <DEDUP_REMOVED lines=18> */
.L_x_12090:
[----:B------:R-:W-:-:S07]  /*c4d0*/  MOV R126, R184 ;  /* 0x000000b8007e7202 */ /* 0x000fce0000000f00 */
.L_x_12091:
[----:B------:R-:W-:Y:S05]  /*c4e0*/  BSYNC B2 ;  /* 0x0000000000027941 */ /* 0x000fea0003800000 */
.L_x_12089:
        /* <DEDUP_REMOVED lines=16> */
.L_x_12095:
[----:B------:R-:W-:Y:S05]  /*c5f0*/  BSYNC B3 ;  /* 0x0000000000037941 */ /* 0x000fea0003800000 */
.L_x_12094:
        /* <DEDUP_REMOVED lines=44> */
.L_x_12093:
[----:B------:R-:W-:Y:S05]  /*c8c0*/  BSYNC B2 ;  /* 0x0000000000027941 */ /* 0x000fea0003800000 */
.L_x_12092:
        /* <DEDUP_REMOVED lines=11> */
.L_x_12088:
[----:B------:R-:W-:Y:S05]  /*c980*/  BSYNC B1 ;  /* 0x0000000000017941 */ /* 0x000fea0003800000 */
.L_x_12087:
        /* <DEDUP_REMOVED lines=18> */
.L_x_12099:
[----:B------:R-:W-:-:S07]  /*cab0*/  MOV R93, R184 ;  /* 0x000000b8005d7202 */ /* 0x000fce0000000f00 */
.L_x_12100:
[----:B------:R-:W-:Y:S05]  /*cac0*/  BSYNC B2 ;  /* 0x0000000000027941 */ /* 0x000fea0003800000 */
.L_x_12098:
        /* <DEDUP_REMOVED lines=16> */
.L_x_12104:
[----:B------:R-:W-:Y:S05]  /*cbd0*/  BSYNC B3 ;  /* 0x0000000000037941 */ /* 0x000fea0003800000 */
.L_x_12103:
        /* <DEDUP_REMOVED lines=44> */
.L_x_12102:
[----:B------:R-:W-:Y:S05]  /*cea0*/  BSYNC B2 ;  /* 0x0000000000027941 */ /* 0x000fea0003800000 */
.L_x_12101:
        /* <DEDUP_REMOVED lines=12> */
.L_x_12097:
[----:B------:R-:W-:Y:S05]  /*cf70*/  BSYNC B1 ;  /* 0x0000000000017941 */ /* 0x000fea0003800000 */
.L_x_12096:
        /* <DEDUP_REMOVED lines=18> */
.L_x_12108:
[----:B------:R-:W-:-:S07]  /*d0a0*/  MOV R126, R184 ;  /* 0x000000b8007e7202 */ /* 0x000fce0000000f00 */
.L_x_12109:
[----:B------:R-:W-:Y:S05]  /*d0b0*/  BSYNC B2 ;  /* 0x0000000000027941 */ /* 0x000fea0003800000 */
.L_x_12107:
        /* <DEDUP_REMOVED lines=16> */
.L_x_12113:
[----:B------:R-:W-:Y:S05]  /*d1c0*/  BSYNC B3 ;  /* 0x0000000000037941 */ /* 0x000fea0003800000 */
.L_x_12112:
        /* <DEDUP_REMOVED lines=44> */
.L_x_12111:
[----:B------:R-:W-:Y:S05]  /*d490*/  BSYNC B2 ;  /* 0x0000000000027941 */ /* 0x000fea0003800000 */
.L_x_12110:
        /* <DEDUP_REMOVED lines=11> */
.L_x_12106:
[----:B------:R-:W-:Y:S05]  /*d550*/  BSYNC B1 ;  /* 0x0000000000017941 */ /* 0x000fea0003800000 */
.L_x_12105:
        /* <DEDUP_REMOVED lines=18> */
.L_x_12117:
[----:B------:R-:W-:-:S07]  /*d680*/  MOV R95, R184 ;  /* 0x000000b8005f7202 */ /* 0x000fce0000000f00 */
.L_x_12118:
[----:B------:R-:W-:Y:S05]  /*d690*/  BSYNC B2 ;  /* 0x0000000000027941 */ /* 0x000fea0003800000 */
.L_x_12116:
        /* <DEDUP_REMOVED lines=16> */
.L_x_12122:
[----:B------:R-:W-:Y:S05]  /*d7a0*/  BSYNC B3 ;  /* 0x0000000000037941 */ /* 0x000fea0003800000 */
.L_x_12121:
        /* <DEDUP_REMOVED lines=44> */
.L_x_12120:
[----:B------:R-:W-:Y:S05]  /*da70*/  BSYNC B2 ;  /* 0x0000000000027941 */ /* 0x000fea0003800000 */
.L_x_12119:
        /* <DEDUP_REMOVED lines=12> */
.L_x_12115:
[----:B------:R-:W-:Y:S05]  /*db40*/  BSYNC B1 ;  /* 0x0000000000017941 */ /* 0x000fea0003800000 */
.L_x_12114:
        /* <DEDUP_REMOVED lines=25> */
.L_x_12050:
[----:B------:R-:W-:Y:S05]  /*dce0*/  BSYNC B0 ;  /* 0x0000000000007941 */ /* 0x000fea0003800000 */
.L_x_12049:
        /* <DEDUP_REMOVED lines=125> */
.L_x_12144:
        /* <DEDUP_REMOVED lines=59> */
.L_x_12127:
[----:B------:R-:W-:Y:S05]  /*e870*/  BSYNC B1 ;  /* 0x0000000000017941 */ /* 0x000fea0003800000 */
.L_x_12126:
        /* <DEDUP_REMOVED lines=35> */
.L_x_12129:
[----:B------:R-:W-:Y:S05]  /*eab0*/  BSYNC B1 ;  /* 0x0000000000017941 */ /* 0x000fea0003800000 */
.L_x_12128:
        /* <DEDUP_REMOVED lines=35> */
.L_x_12131:
[----:B------:R-:W-:Y:S05]  /*ecf0*/  BSYNC B1 ;  /* 0x0000000000017941 */ /* 0x000fea0003800000 */
.L_x_12130:
        /* <DEDUP_REMOVED lines=32> */
.L_x_12125:
[----:B------:R-:W-:Y:S05]  /*ef00*/  BSYNC B0 ;  /* 0x0000000000007941 */ /* 0x000fea0003800000 */
.L_x_12124:
[----:B0123--:R-:W0:Y:S02]  /*ef10*/  LDC.64 R96, c[0x0][0x210] ;  /* 0x00008400ff607b82 */ /* 0x00fe240000000a00 */
[----:B0-----:R-:W-:-:S04]  /*ef20*/  LEA R36, R96, R36, 0x2 ;  /* 0x0000002460247211 */ /* 0x001fc800078e10ff */
[----:B------:R-:W-:-:S13]  /*ef30*/  ISETP.GE.AND P2, PT, R36, R97, PT ;  /* 0x000000612400720c */ /* 0x000fda0003f46270 */
[----:B------:R-:W-:Y:S05]  /*ef40*/  @!P2 BRA `(.L_x_12132) ;  /* 0xffffff240050a947 */ /* 0x000fea000383ffff */
[----:B------:R-:W-:Y:S05]  /*ef50*/  EXIT ;  /* 0x000000000000794d */ /* 0x000fea0003800000 */
.L_x_12123:
        /* <DEDUP_REMOVED lines=8> */
.L_x_12134:
[----:B------:R-:W-:Y:S05]  /*efe0*/  BSYNC B0 ;  /* 0x0000000000007941 */ /* 0x000fea0003800000 */
.L_x_12133:
        /* <DEDUP_REMOVED lines=10> */
.L_x_12135:
[----:B------:R-:W-:Y:S01]  /*f090*/  HFMA2.MMA R198, -RZ, RZ, 0, 2.384185791015625e-07 ;  /* 0x00000004ffc67435 */ /* 0x000fe200000001ff */
[----:B------:R-:W-:-:S05]  /*f0a0*/  MOV R99, R197 ;  /* 0x000000c500637202 */ /* 0x000fca0000000f00 */
[----:B------:R-:W-:-:S04]  /*f0b0*/  FADD.FTZ R99, R98, R99 ;  /* 0x0000006362637221 */ /* 0x000fc80000010000 */
[----:B------:R-:W-:-:S07]  /*f0c0*/  IMAD.MOV.U32 R199, RZ, RZ, R99 ;  /* 0x000000ffffc77224 */ /* 0x000fce00078e0063 */
[----:B------:R-:W-:Y:S05]  /*f0d0*/  WARPSYNC.COLLECTIVE R196, `(.L_x_12136) ;  /* 0x00000000c4087348 */ /* 0x000fea0003c00000 */
[----:B------:R0:W1:Y:S02]  /*f0e0*/  SHFL.BFLY P6, R197, R199, R198, R201 ;  /* 0x0c0000c6c7c57389 */ /* 0x00006400000c00c9 */
[----:B01----:R-:W-:Y:S01]  /*f0f0*/  ENDCOLLECTIVE ;  /* 0x000000000000791b */ /* 0x003fe20003800000 */
.L_x_12136:
[----:B------:R-:W-:Y:S02]  /*f100*/  IMAD.MOV.U32 R198, RZ, RZ, 0x8 ;  /* 0x00000008ffc67424 */ /* 0x000fe400078e00ff */
[----:B------:R-:W-:-:S04]  /*f110*/  IMAD.MOV.U32 R96, RZ, RZ, R197 ;  /* 0x000000ffff607224 */ /* 0x000fc800078e00c5 */
[----:B------:R-:W-:-:S05]  /*f120*/  FADD.FTZ R152, R99, R96 ;  /* 0x0000006063987221 */ /* 0x000fca0000010000 */
[----:B------:R-:W-:-:S07]  /*f130*/  MOV R199, R152 ;  /* 0x0000009800c77202 */ /* 0x000fce0000000f00 */
[----:B------:R-:W-:Y:S05]  /*f140*/  WARPSYNC.COLLECTIVE R196, `(.L_x_12137) ;  /* 0x00000000c4087348 */ /* 0x000fea0003c00000 */
[----:B------:R0:W1:Y:S02]  /*f150*/  SHFL.BFLY P6, R197, R199, R198, R201 ;  /* 0x0c0000c6c7c57389 */ /* 0x00006400000c00c9 */
[----:B01----:R-:W-:Y:S01]  /*f160*/  ENDCOLLECTIVE ;  /* 0x000000000000791b */ /* 0x003fe20003800000 */
.L_x_12137:
[----:B------:R-:W-:Y:S01]  /*f170*/  HFMA2.MMA R198, -RZ, RZ, 0, 9.5367431640625e-07 ;  /* 0x00000010ffc67435 */ /* 0x000fe200000001ff */
[----:B------:R-:W-:-:S05]  /*f180*/  MOV R151, R197 ;  /* 0x000000c500977202 */ /* 0x000fca0000000f00 */
[----:B------:R-:W-:-:S04]  /*f190*/  FADD.FTZ R153, R152, R151 ;  /* 0x0000009798997221 */ /* 0x000fc80000010000 */
[----:B------:R-:W-:-:S07]  /*f1a0*/  IMAD.MOV.U32 R199, RZ, RZ, R153 ;  /* 0x000000ffffc77224 */ /* 0x000fce00078e0099 */
[----:B------:R-:W-:Y:S05]  /*f1b0*/  WARPSYNC.COLLECTIVE R196, `(.L_x_12138) ;  /* 0x00000000c4087348 */ /* 0x000fea0003c00000 */
[----:B------:R0:W1:Y:S02]  /*f1c0*/  SHFL.BFLY P6, R197, R199, R198, R201 ;  /* 0x0c0000c6c7c57389 */ /* 0x00006400000c00c9 */
[----:B01----:R-:W-:Y:S01]  /*f1d0*/  ENDCOLLECTIVE ;  /* 0x000000000000791b */ /* 0x003fe20003800000 */
.L_x_12138:
        /* <DEDUP_REMOVED lines=73> */
.L_x_12139:
[----:B------:R-:W-:Y:S01]  /*f670*/  HFMA2.MMA R198, -RZ, RZ, 0, 1.1920928955078125e-07 ;  /* 0x00000002ffc67435 */ /* 0x000fe200000001ff */
[----:B------:R-:W-:-:S05]  /*f680*/  MOV R97, R197 ;  /* 0x000000c500617202 */ /* 0x000fca0000000f00 */
[----:B------:R-:W-:-:S04]  /*f690*/  FADD.FTZ R97, R96, R97 ;  /* 0x0000006160617221 */ /* 0x000fc80000010000 */
[----:B------:R-:W-:-:S07]  /*f6a0*/  IMAD.MOV.U32 R199, RZ, RZ, R97 ;  /* 0x000000ffffc77224 */ /* 0x000fce00078e0061 */
[----:B------:R-:W-:Y:S05]  /*f6b0*/  WARPSYNC.COLLECTIVE R196, `(.L_x_12140) ;  /* 0x00000000c4087348 */ /* 0x000fea0003c00000 */
[----:B------:R0:W1:Y:S02]  /*f6c0*/  SHFL.BFLY P6, R197, R199, R198, R201 ;  /* 0x0c0000c6c7c57389 */ /* 0x00006400000c00c9 */
[----:B01----:R-:W-:Y:S01]  /*f6d0*/  ENDCOLLECTIVE ;  /* 0x000000000000791b */ /* 0x003fe20003800000 */
.L_x_12140:
[----:B------:R-:W-:Y:S02]  /*f6e0*/  IMAD.MOV.U32 R198, RZ, RZ, 0x4 ;  /* 0x00000004ffc67424 */ /* 0x000fe400078e00ff */
[----:B------:R-:W-:-:S04]  /*f6f0*/  IMAD.MOV.U32 R98, RZ, RZ, R197 ;  /* 0x000000ffff627224 */ /* 0x000fc800078e00c5 */
[----:B------:R-:W-:-:S05]  /*f700*/  FADD.FTZ R98, R97, R98 ;  /* 0x0000006261627221 */ /* 0x000fca0000010000 */
[----:B------:R-:W-:-:S07]  /*f710*/  MOV R199, R98 ;  /* 0x0000006200c77202 */ /* 0x000fce0000000f00 */
[----:B------:R-:W-:Y:S05]  /*f720*/  WARPSYNC.COLLECTIVE R196, `(.L_x_12141) ;  /* 0x00000000c4087348 */ /* 0x000fea0003c00000 */
[----:B------:R0:W1:Y:S02]  /*f730*/  SHFL.BFLY P6, R197, R199, R198, R201 ;  /* 0x0c0000c6c7c57389 */ /* 0x00006400000c00c9 */
[----:B01----:R-:W-:Y:S01]  /*f740*/  ENDCOLLECTIVE ;  /* 0x000000000000791b */ /* 0x003fe20003800000 */
.L_x_12141:
[----:B------:R-:W-:Y:S01]  /*f750*/  HFMA2.MMA R198, -RZ, RZ, 0, 4.76837158203125e-07 ;  /* 0x00000008ffc67435 */ /* 0x000fe200000001ff */
[----:B------:R-:W-:-:S05]  /*f760*/  MOV R99, R197 ;  /* 0x000000c500637202 */ /* 0x000fca0000000f00 */
[----:B------:R-:W-:-:S04]  /*f770*/  FADD.FTZ R99, R98, R99 ;  /* 0x0000006362637221 */ /* 0x000fc80000010000 */
[----:B------:R-:W-:-:S07]  /*f780*/  IMAD.MOV.U32 R199, RZ, RZ, R99 ;  /* 0x000000ffffc77224 */ /* 0x000fce00078e0063 */
[----:B------:R-:W-:Y:S05]  /*f790*/  WARPSYNC.COLLECTIVE R196, `(.L_x_12142) ;  /* 0x00000000c4087348 */ /* 0x000fea0003c00000 */
[----:B------:R0:W1:Y:S02]  /*f7a0*/  SHFL.BFLY P6, R197, R199, R198, R201 ;  /* 0x0c0000c6c7c57389 */ /* 0x00006400000c00c9 */
[----:B01----:R-:W-:Y:S01]  /*f7b0*/  ENDCOLLECTIVE ;  /* 0x000000000000791b */ /* 0x003fe20003800000 */
.L_x_12142:
[----:B------:R-:W-:Y:S02]  /*f7c0*/  IMAD.MOV.U32 R198, RZ, RZ, 0x10 ;  /* 0x00000010ffc67424 */ /* 0x000fe400078e00ff */
[----:B------:R-:W-:-:S04]  /*f7d0*/  IMAD.MOV.U32 R152, RZ, RZ, R197 ;  /* 0x000000ffff987224 */ /* 0x000fc800078e00c5 */
[----:B------:R-:W-:-:S05]  /*f7e0*/  FADD.FTZ R152, R99, R152 ;  /* 0x0000009863987221 */ /* 0x000fca0000010000 */
[----:B------:R-:W-:-:S07]  /*f7f0*/  MOV R199, R152 ;  /* 0x0000009800c77202 */ /* 0x000fce0000000f00 */
[----:B------:R-:W-:Y:S05]  /*f800*/  WARPSYNC.COLLECTIVE R196, `(.L_x_12143) ;  /* 0x00000000c4087348 */ /* 0x000fea0003c00000 */
[----:B------:R0:W1:Y:S02]  /*f810*/  SHFL.BFLY P6, R197, R199, R198, R201 ;  /* 0x0c0000c6c7c57389 */ /* 0x00006400000c00c9 */
[----:B01----:R-:W-:Y:S01]  /*f820*/  ENDCOLLECTIVE ;  /* 0x000000000000791b */ /* 0x003fe20003800000 */
.L_x_12143:
[----:B------:R-:W-:Y:S01]  /*f830*/  MOV R153, R197 ;  /* 0x000000c500997202 */ /* 0x000fe20000000f00 */
[----:B------:R-:W-:Y:S06]  /*f840*/  BRA `(.L_x_12144) ;  /* 0xffffffec001c7947 */ /* 0x000fec000383ffff */
.L_x_12145:
        /* <DEDUP_REMOVED lines=11> */
.L_x_30476:


//--------------------- .text._ZN10layer_norm13ln_fwd_kernelINS_13Kernel_traitsI13__nv_bfloat16S2_fS2_fjLj1024ELj1ELj4ELj1ELj16ENS_18Kernel_traits_baseILj1024ES2_S2_fS2_fjLj128EEEEELb1ELb1ELb1ELb1EEEvNS_9FwdParamsE --------------------------
	.section	.text._ZN10layer_norm13ln_fwd_kernelINS_13Kernel_traitsI13__nv_bfloat16S2_fS2_fjLj1024ELj1ELj4ELj1ELj16ENS_18Kernel_traits_baseILj1024ES2_S2_fS2_fjLj128EEEEELb1ELb1ELb1ELb1EEEvNS_9FwdParamsE,"ax",@progbits
	.align	128
        .global         _ZN10layer_norm13ln_fwd_kernelINS_13Kernel_traitsI13__nv_bfloat16S2_fS2_fjLj1024ELj1ELj4ELj1ELj16ENS_18Kernel_traits_baseILj1024ES2_S2_fS2_fjLj128EEEEELb1ELb1ELb1ELb1EEEvNS_9FwdParamsE
        .type           _ZN10layer_norm13ln_fwd_kernelINS_13Kernel_traitsI13__nv_bfloat16S2_fS2_fjLj1024ELj1ELj4ELj1ELj16ENS_18Kernel_traits_baseILj1024ES2_S2_fS2_fjLj128EEEEELb1ELb1ELb1ELb1EEEvNS_9FwdParamsE,@function
        .size           _ZN10layer_norm13ln_fwd_kernelINS_13Kernel_traitsI13__nv_bfloat16S2_fS2_fjLj1024ELj1ELj4ELj1ELj16ENS_18Kernel_traits_baseILj1024ES2_S2_fS2_fjLj128EEEEELb1ELb1ELb1ELb1EEEvNS_9FwdParamsE,(.L_x_30477 - _ZN10layer_norm13ln_fwd_kernelINS_13Kernel_traitsI13__nv_bfloat16S2_fS2_fjLj1024ELj1ELj4ELj1ELj16ENS_18Kernel_traits_baseILj1024ES2_S2_fS2_fjLj128EEEEELb1ELb1ELb1ELb1EEEvNS_9FwdParamsE)
        .other          _ZN10layer_norm13ln_fwd_kernelINS_13Kernel_traitsI13__nv_bfloat16S2_fS2_fjLj1024ELj1ELj4ELj1ELj16ENS_18Kernel_traits_baseILj1024ES2_S2_fS2_fjLj128EEEEELb1ELb1ELb1ELb1EEEvNS_9FwdParamsE,@"STO_CUDA_ENTRY STV_DEFAULT"
_ZN10layer_norm13ln_fwd_kernelINS_13Kernel_traitsI13__nv_bfloat16S2_fS2_fjLj1024ELj1ELj4ELj1ELj16ENS_18Kernel_traits_baseILj1024ES2_S2_fS2_fjLj128EEEEELb1ELb1ELb1ELb1EEEvNS_9FwdParamsE:
.text._ZN10layer_norm13ln_fwd_kernelINS_13Kernel_traitsI13__nv_bfloat16S2_fS2_fjLj1024ELj1ELj4ELj1ELj16ENS_18Kernel_traits_baseILj1024ES2_S2_fS2_fjLj128EEEEELb1ELb1ELb1ELb1EEEvNS_9FwdParamsE:
        /* <DEDUP_REMOVED lines=134> */
[----:B------:R0:W5:Y:S01]  /*0860*/  LDG.E.128 R40, desc[UR6][R20.64+0x600] ;  /* 0x0006000614287981 */ /* 0x000162000c1e1d00 */
[C---:B------:R-:W-:Y:S01]  /*0870*/  PRMT R114, R15.reuse, 0x7632, R114 ;  /* 0x000076320f727816 */ /* 0x040fe20000000072 */
[----:B------:R-:W-:-:S02]  /*0880*/  IMAD.U32 R14, R15, 0x10000, RZ ;  /* 0x000100000f0e7824 */ /* 0x000fc400078e00ff */
[----:B------:R-:W5:Y:S01]  /*0890*/  LDG.E.128 R36, desc[UR6][R22.64] ;  /* 0x0000000616247981 */ /* 0x000f62000c1e1d00 */
[C---:B------:R-:W-:Y:S01]  /*08a0*/  PRMT R115, R16.reuse, 0x7632, R115 ;  /* 0x0000763210737816 */ /* 0x040fe20000000073 */
[----:B------:R-:W-:Y:S02]  /*08b0*/  IMAD.U32 R15, R16, 0x10000, RZ ;  /* 0x00010000100f7824 */ /* 0x000fe400078e00ff */
[----:B------:R-:W5:Y:S01]  /*08c0*/  LDG.E.128 R32, desc[UR6][R22.64+0x200] ;  /* 0x0002000616207981 */ /* 0x000f62000c1e1d00 */
[----:B------:R-:W-:Y:S01]  /*08d0*/  PRMT R116, R17, 0x7632, R116 ;  /* 0x0000763211747816 */ /* 0x000fe20000000074 */
[----:B0-----:R-:W-:Y:S02]  /*08e0*/  IMAD R20, R60, -0x2daee0ad, RZ ;  /* 0xd2511f533c147824 */ /* 0x001fe400078e02ff */
[----:B------:R-:W5:Y:S01]  /*08f0*/  LDG.E.128 R28, desc[UR6][R22.64+0x400] ;  /* 0x00040006161c7981 */ /* 0x000f62000c1e1d00 */
[----:B------:R-:W-:Y:S01]  /*0900*/  IMAD.HI.U32 R21, R102, -0x2daee0ad, RZ ;  /* 0xd2511f5366157827 */ /* 0x000fe200078e00ff */
[----:B------:R-:W-:-:S02]  /*0910*/  PRMT R126, R19, 0x7632, R126 ;  /* 0x00007632137e7816 */ /* 0x000fc4000000007e */
[----:B------:R0:W5:Y:S01]  /*0920*/  LDG.E.128 R24, desc[UR6][R22.64+0x600] ;  /* 0x0006000616187981 */ /* 0x000162000c1e1d00 */
[----:B------:R-:W-:Y:S01]  /*0930*/  SHF.L.U32 R16, R17, 0x10, RZ ;  /* 0x0000001011107819 */ /* 0x000fe200000006ff */
[C---:B------:R-:W-:Y:S01]  /*0940*/  IMAD.U32 R17, R18.reuse, 0x10000, RZ ;  /* 0x0001000012117824 */ /* 0x040fe200078e00ff */
[----:B------:R-:W-:Y:S01]  /*0950*/  PRMT R117, R18, 0x7632, R117 ;  /* 0x0000763212757816 */ /* 0x000fe20000000075 */
[----:B------:R-:W-:Y:S01]  /*0960*/  IMAD.U32 R18, R19, 0x10000, RZ ;  /* 0x0001000013127824 */ /* 0x000fe200078e00ff */
[----:B------:R-:W-:Y:S01]  /*0970*/  HFMA2.MMA R101, -RZ, RZ, 0, 0 ;  /* 0x00000000ff657435 */ /* 0x000fe200000001ff */
[----:B------:R-:W-:Y:S01]  /*0980*/  BSSY B0, `(.L_x_12146) ;  /* 0x0000e02000007945 */ /* 0x000fe20003800000 */
[----:B------:R-:W-:Y:S01]  /*0990*/  LOP3.LUT R20, R21, UR29, R20, 0x96, !PT ;  /* 0x0000001d15147c12 */ /* 0x000fe2000f8e9614 */
[----:B------:R-:W-:Y:S01]  /*09a0*/  ULDC.U8 UR8, c[0x0][0x2a0] ;  /* 0x0000a80000087ab9 */ /* 0x000fe20000000000 */
[----:B------:R-:W-:Y:S01]  /*09b0*/  MOV R21, R57 ;  /* 0x0000003900157202 */ /* 0x000fe20000000f00 */
[----:B0-----:R-:W-:Y:S01]  /*09c0*/  IMAD R22, R61, -0x326172a9, RZ ;  /* 0xcd9e8d573d167824 */ /* 0x001fe200078e02ff */
[----:B------:R-:W-:Y:S01]  /*09d0*/  LOP3.LUT R135, R56, 0x3, RZ, 0xc0, !PT ;  /* 0x0000000338877812 */ /* 0x000fe200078ec0ff */
[----:B------:R-:W-:Y:S01]  /*09e0*/  IMAD.HI.U32 R23, R100, -0x326172a9, RZ ;  /* 0xcd9e8d5764177827 */ /* 0x000fe200078e00ff */
[----:B------:R-:W-:Y:S01]  /*09f0*/  SHF.L.U32 R105, R105, 0x10, RZ ;  /* 0x0000001069697819 */ /* 0x000fe200000006ff */
[----:B------:R-:W-:Y:S01]  /*0a00*/  ULDC UR9, c[0x0][0x294] ;  /* 0x0000a50000097ab9 */ /* 0x000fe20000000800 */
[----:B------:R-:W-:Y:S01]  /*0a10*/  SHF.L.U32 R108, R108, 0x10, RZ ;  /* 0x000000106c6c7819 */ /* 0x000fe200000006ff */
[----:B------:R-:W-:Y:S01]  /*0a20*/  IMAD R100, R100, -0x326172a9, RZ ;  /* 0xcd9e8d5764647824 */ /* 0x000fe200078e02ff */
[----:B------:R-:W-:Y:S01]  /*0a30*/  LOP3.LUT R19, R23, UR28, R22, 0x96, !PT ;  /* 0x0000001c17137c12 */ /* 0x000fe2000f8e9616 */
[----:B------:R-:W-:Y:S01]  /*0a40*/  IMAD.MOV.U32 R22, RZ, RZ, R58 ;  /* 0x000000ffff167224 */ /* 0x000fe200078e003a */
[----:B------:R-:W-:Y:S01]  /*0a50*/  SHF.L.U32 R111, R111, 0x10, RZ ;  /* 0x000000106f6f7819 */ /* 0x000fe200000006ff */
[----:B------:R-:W-:Y:S01]  /*0a60*/  IMAD.MOV.U32 R23, RZ, RZ, R59 ;  /* 0x000000ffff177224 */ /* 0x000fe200078e003b */
[----:B------:R-:W-:Y:S01]  /*0a70*/  SHF.L.U32 R114, R114, 0x10, RZ ;  /* 0x0000001072727819 */ /* 0x000fe200000006ff */
[----:B------:R-:W-:Y:S01]  /*0a80*/  IMAD R102, R102, -0x2daee0ad, RZ ;  /* 0xd2511f5366667824 */ /* 0x000fe200078e02ff */
[----:B------:R-:W-:Y:S01]  /*0a90*/  SHF.L.U32 R117, R117, 0x10, RZ ;  /* 0x0000001075757819 */ /* 0x000fe200000006ff */
[----:B------:R-:W-:Y:S01]  /*0aa0*/  IMAD.U32 R103, R103, 0x10000, RZ ;  /* 0x0001000067677824 */ /* 0x000fe200078e00ff */
[----:B------:R-:W-:Y:S01]  /*0ab0*/  ISETP.NE.AND P2, PT, RZ, UR8, PT ;  /* 0x00000008ff007c0c */ /* 0x000fe2000bf45270 */
        /* <DEDUP_REMOVED lines=11> */
[----:B------:R-:W-:-:S07]  /*0b70*/  IMAD.U32 R126, R126, 0x10000, RZ ;  /* 0x000100007e7e7824 */ /* 0x000fce00078e00ff */
.L_x_12446:
[----:B0-----:R-:W0:Y:S08]  /*0b80*/  LDC.64 R74, c[0x0][0x280] ;  /* 0x0000a000ff4a7b82 */ /* 0x001e300000000a00 */
[----:B------:R-:W1:Y:S08]  /*0b90*/  LDC.64 R118, c[0x0][0x230] ;  /* 0x00008c00ff767b82 */ /* 0x000e700000000a00 */
[----:B------:R-:W2:Y:S01]  /*0ba0*/  LDC R137, c[0x0][0x218] ;  /* 0x00008600ff897b82 */ /* 0x000ea20000000800 */
[----:B0-----:R-:W-:-:S07]  /*0bb0*/  IMAD.WIDE R74, R0, 0x4, R74 ;  /* 0x00000004004a7825 */ /* 0x001fce00078e024a */
[----:B------:R-:W0:Y:S01]  /*0bc0*/  LDC.64 R72, c[0x0][0x288] ;  /* 0x0000a200ff487b82 */ /* 0x000e220000000a00 */
[----:B------:R3:W4:Y:S01]  /*0bd0*/  LDG.E R79, desc[UR6][R74.64] ;  /* 0x000000064a4f7981 */ /* 0x000722000c1e1900 */
[----:B------:R-:W-:Y:S02]  /*0be0*/  MOV R139, RZ ;  /* 0x000000ff008b7202 */ /* 0x000fe40000000f00 */
        /* <DEDUP_REMOVED lines=8> */
[----:B-----5:R0:W5:Y:S03]  /*0c70*/  LDG.E R136, desc[UR6][R72.64] ;  /* 0x0000000648887981 */ /* 0x020166000c1e1900 */
[----:B-1----:R-:W-:-:S05]  /*0c80*/  @P0 IMAD.WIDE.U32 R70, R141, 0x20, R70 ;  /* 0x000000208d460825 */ /* 0x002fca00078e0046 */
[----:B------:R-:W2:Y:S04]  /*0c90*/  @P0 LDG.E.128 R56, desc[UR6][R70.64] ;  /* 0x0000000646380981 */ /* 0x000ea8000c1e1d00 */
[----:B------:R0:W5:Y:S01]  /*0ca0*/  @P0 LDG.E.128 R64, desc[UR6][R70.64+0x10] ;  /* 0x0000100646400981 */ /* 0x000162000c1e1d00 */
[----:B----4-:R-:W-:-:S13]  /*0cb0*/  ISETP.GE.AND P3, PT, R79, 0x1, PT ;  /* 0x000000014f00780c */ /* 0x010fda0003f66270 */
[----:B------:R-:W1:Y:S01]  /*0cc0*/  @P3 LDC.64 R68, c[0x0][0x220] ;  /* 0x00008800ff443b82 */ /* 0x000e620000000a00 */
[----:B------:R-:W-:-:S04]  /*0cd0*/  @P3 VIADD R78, R79, 0xffffffff ;  /* 0xffffffff4f4e3836 */ /* 0x000fc80000000000 */
[----:B------:R-:W-:-:S05]  /*0ce0*/  @P3 IMAD R78, R78, R137, RZ ;  /* 0x000000894e4e3224 */ /* 0x000fca00078e02ff */
[----:B------:R-:W-:-:S04]  /*0cf0*/  @P3 SHF.R.S32.HI R77, RZ, 0x1f, R78 ;  /* 0x0000001fff4d3819 */ /* 0x000fc8000001144e */
[----:B------:R-:W-:-:S04]  /*0d00*/  @P3 LEA.HI R77, R77, R78, RZ, 0x3 ;  /* 0x0000004e4d4d3211 */ /* 0x000fc800078f18ff */
[----:B------:R-:W-:-:S05]  /*0d10*/  @P3 LEA.HI.SX32 R139, R77, R2, 0x1d ;  /* 0x000000024d8b3211 */ /* 0x000fca00078feaff */
[----:B-1----:R-:W-:-:S05]  /*0d20*/  @P3 IMAD.WIDE.U32 R74, R139, 0x10, R68 ;  /* 0x000000108b4a3825 */ /* 0x002fca00078e0044 */
[----:B------:R0:W5:Y:S01]  /*0d30*/  @P3 LDG.E.128 R60, desc[UR6][R74.64] ;  /* 0x000000064a3c3981 */ /* 0x000162000c1e1d00 */
[----:B------:R-:W-:Y:S01]  /*0d40*/  ISETP.GT.AND P4, PT, R79, RZ, PT ;  /* 0x000000ff4f00720c */ /* 0x000fe20003f84270 */
[----:B------:R-:W-:Y:S01]  /*0d50*/  BSSY B1, `(.L_x_12147) ;  /* 0x000005f000017945 */ /* 0x000fe20003800000 */
[----:B------:R-:W-:-:S11]  /*0d60*/  SHF.R.S32.HI R138, RZ, 0x1f, R0 ;  /* 0x0000001fff8a7819 */ /* 0x000fd60000011400 */
[----:B------:R-:W-:-:S04]  /*0d70*/  @!P4 ISETP.NE.U32.AND P1, PT, R118, RZ, PT ;  /* 0x000000ff7600c20c */ /* 0x000fc80003f25070 */
[----:B------:R-:W-:Y:S01]  /*0d80*/  @!P4 ISETP.NE.AND.EX P1, PT, R119, RZ, PT, P1 ;  /* 0x000000ff7700c20c */ /* 0x000fe20003f25310 */
[----:B------:R-:W-:-:S03]  /*0d90*/  @!P4 IMAD.MOV.U32 R76, RZ, RZ, R135 ;  /* 0x000000ffff4cc224 */ /* 0x000fc600078e0087 */
[----:B--2---:R-:W-:Y:S01]  /*0da0*/  @!P4 FSEL R68, R56, RZ, P1 ;  /* 0x000000ff3844c208 */ /* 0x004fe20000800000 */
[----:B0-----:R-:W-:Y:S08]  /*0db0*/  @!P4 BRA `(.L_x_12148) ;  /* 0x000000040060c947 */ /* 0x001ff00003800000 */
        /* <DEDUP_REMOVED lines=12> */
.L_x_12150:
[----:B------:R-:W-:-:S07]  /*0e80*/  MOV R77, R100 ;  /* 0x00000064004d7202 */ /* 0x000fce0000000f00 */
.L_x_12151:
[----:B------:R-:W-:Y:S05]  /*0e90*/  BSYNC B2 ;  /* 0x0000000000027941 */ /* 0x000fea0003800000 */
.L_x_12149:
        /* <DEDUP_REMOVED lines=16> */
.L_x_12155:
[----:B------:R-:W-:Y:S05]  /*0fa0*/  BSYNC B3 ;  /* 0x0000000000037941 */ /* 0x000fea0003800000 */
.L_x_12154:
        /* <DEDUP_REMOVED lines=44> */
.L_x_12153:
[----:B------:R-:W-:Y:S05]  /*1270*/  BSYNC B2 ;  /* 0x0000000000027941 */ /* 0x000fea0003800000 */
.L_x_12152:
[----:B------:R-:W-:Y:S01]  /*1280*/  I2FP.F32.U32 R68, R77 ;  /* 0x0000004d00447245 */ /* 0x000fe20000201000 */
[----:B------:R-:W-:Y:S01]  /*1290*/  IMAD.MOV.U32 R71, RZ, RZ, 0x2f800000 ;  /* 0x2f800000ff477424 */ /* 0x000fe200078e00ff */
[----:B-----5:R-:W-:-:S03]  /*12a0*/  SHF.L.U32 R69, R60, 0x10, RZ ;  /* 0x000000103c457819 */ /* 0x020fc600000006ff */
[----:B------:R-:W-:Y:S02]  /*12b0*/  FFMA.FTZ R68, R68, R71, 1.1641532182693481445e-10 ;  /* 0x2f00000044447423 */ /* 0x000fe40000010047 */
[----:B------:R-:W-:-:S03]  /*12c0*/  FMUL.FTZ R69, R69, UR11 ;  /* 0x0000000b45457c20 */ /* 0x000fc60008410000 */
[----:B------:R-:W-:Y:S01]  /*12d0*/  FSETP.GTU.FTZ.AND P1, PT, R68, UR9, PT ;  /* 0x0000000944007c0b */ /* 0x000fe2000bf3c000 */
[----:B------:R-:W-:Y:S01]  /*12e0*/  FMUL.FTZ R69, R69, UR10 ;  /* 0x0000000a45457c20 */ /* 0x000fe20008410000 */
[----:B------:R-:W-:Y:S02]  /*12f0*/  IMAD.U32 R68, R36, 0x10000, RZ ;  /* 0x0001000024447824 */ /* 0x000fe400078e00ff */
[----:B------:R-:W-:Y:S02]  /*1300*/  SEL R127, RZ, 0x1, P1 ;  /* 0x00000001ff7f7807 */ /* 0x000fe40000800000 */
[----:B------:R-:W-:-:S05]  /*1310*/  FSEL R69, R69, RZ, !P1 ;  /* 0x000000ff45457208 */ /* 0x000fca0004800000 */
[----:B------:R-:W-:-:S04]  /*1320*/  FMUL.FTZ R68, R69, R68 ;  /* 0x0000004445447220 */ /* 0x000fc80000410000 */
[----:B------:R-:W-:-:S07]  /*1330*/  @P0 FADD.FTZ R68, R56, R68 ;  /* 0x0000004438440221 */ /* 0x000fce0000010000 */
.L_x_12148:
[----:B------:R-:W-:Y:S05]  /*1340*/  BSYNC B1 ;  /* 0x0000000000017941 */ /* 0x000fea0003800000 */
.L_x_12147:
        /* <DEDUP_REMOVED lines=18> */
.L_x_12159:
[----:B------:R-:W-:-:S07]  /*1470*/  IMAD.MOV.U32 R69, RZ, RZ, R100 ;  /* 0x000000ffff457224 */ /* 0x000fce00078e0064 */
.L_x_12160:
[----:B------:R-:W-:Y:S05]  /*1480*/  BSYNC B2 ;  /* 0x0000000000027941 */ /* 0x000fea0003800000 */
.L_x_12158:
        /* <DEDUP_REMOVED lines=16> */
.L_x_12164:
[----:B------:R-:W-:Y:S05]  /*1590*/  BSYNC B3 ;  /* 0x0000000000037941 */ /* 0x000fea0003800000 */
.L_x_12163:
        /* <DEDUP_REMOVED lines=44> */
.L_x_12162:
[----:B------:R-:W-:Y:S05]  /*1860*/  BSYNC B2 ;  /* 0x0000000000027941 */ /* 0x000fea0003800000 */
.L_x_12161:
[----:B------:R-:W-:Y:S01]  /*1870*/  HFMA2.MMA R72, -RZ, RZ, 0.1171875, 0 ;  /* 0x2f800000ff487435 */ /* 0x000fe200000001ff */
[----:B-----5:R-:W-:Y:S02]  /*1880*/  PRMT R70, R60, 0x7632, R70 ;  /* 0x000076323c467816 */ /* 0x020fe40000000046 */
[----:B------:R-:W-:-:S03]  /*1890*/  I2FP.F32.U32 R69, R69 ;  /* 0x0000004500457245 */ /* 0x000fc60000201000 */
[----:B------:R-:W-:-:S04]  /*18a0*/  IMAD.U32 R70, R70, 0x10000, RZ ;  /* 0x0001000046467824 */ /* 0x000fc800078e00ff */
[----:B------:R-:W-:Y:S01]  /*18b0*/  FFMA.FTZ R69, R69, R72, 1.1641532182693481445e-10 ;  /* 0x2f00000045457423 */ /* 0x000fe20000010048 */
[----:B------:R-:W-:Y:S01]  /*18c0*/  FMUL.FTZ R70, R70, UR11 ;  /* 0x0000000b46467c20 */ /* 0x000fe20008410000 */
[----:B------:R-:W-:-:S03]  /*18d0*/  PRMT R72, R36, 0x7632, R72 ;  /* 0x0000763224487816 */ /* 0x000fc60000000048 */
[----:B------:R-:W-:Y:S01]  /*18e0*/  FMUL.FTZ R70, R70, UR10 ;  /* 0x0000000a46467c20 */ /* 0x000fe20008410000 */
[----:B------:R-:W-:Y:S01]  /*18f0*/  FSETP.GTU.FTZ.AND P1, PT, R69, UR9, PT ;  /* 0x0000000945007c0b */ /* 0x000fe2000bf3c000 */
[----:B------:R-:W-:-:S03]  /*1900*/  IMAD.U32 R69, R72, 0x10000, RZ ;  /* 0x0001000048457824 */ /* 0x000fc600078e00ff */
[----:B------:R-:W-:Y:S02]  /*1910*/  FSEL R70, R70, RZ, !P1 ;  /* 0x000000ff46467208 */ /* 0x000fe40004800000 */
[----:B------:R-:W-:-:S03]  /*1920*/  SEL R128, RZ, 0x1, P1 ;  /* 0x00000001ff807807 */ /* 0x000fc60000800000 */
[----:B------:R-:W-:-:S04]  /*1930*/  FMUL.FTZ R69, R70, R69 ;  /* 0x0000004546457220 */ /* 0x000fc80000410000 */
[----:B------:R-:W-:-:S07]  /*1940*/  @P0 FADD.FTZ R69, R57, R69 ;  /* 0x0000004539450221 */ /* 0x000fce0000010000 */
.L_x_12157:
[----:B------:R-:W-:Y:S05]  /*1950*/  BSYNC B1 ;  /* 0x0000000000017941 */ /* 0x000fea0003800000 */
.L_x_12156:
        /* <DEDUP_REMOVED lines=18> */
.L_x_12168:
[----:B------:R-:W-:-:S07]  /*1a80*/  IMAD.MOV.U32 R80, RZ, RZ, R100 ;  /* 0x000000ffff507224 */ /* 0x000fce00078e0064 */
.L_x_12169:
[----:B------:R-:W-:Y:S05]  /*1a90*/  BSYNC B2 ;  /* 0x0000000000027941 */ /* 0x000fea0003800000 */
.L_x_12167:
        /* <DEDUP_REMOVED lines=16> */
.L_x_12173:
[----:B------:R-:W-:Y:S05]  /*1ba0*/  BSYNC B3 ;  /* 0x0000000000037941 */ /* 0x000fea0003800000 */
.L_x_12172:
        /* <DEDUP_REMOVED lines=44> */
.L_x_12171:
[----:B------:R-:W-:Y:S05]  /*1e70*/  BSYNC B2 ;  /* 0x0000000000027941 */ /* 0x000fea0003800000 */
.L_x_12170:
[----:B------:R-:W-:Y:S01]  /*1e80*/  I2FP.F32.U32 R70, R80 ;  /* 0x0000005000467245 */ /* 0x000fe20000201000 */
[----:B------:R-:W-:Y:S02]  /*1e90*/  IMAD.MOV.U32 R73, RZ, RZ, 0x2f800000 ;  /* 0x2f800000ff497424 */ /* 0x000fe400078e00ff */
[----:B-----5:R-:W-:Y:S02]  /*1ea0*/  IMAD.U32 R71, R61, 0x10000, RZ ;  /* 0x000100003d477824 */ /* 0x020fe400078e00ff */
[----:B------:R-:W-:Y:S02]  /*1eb0*/  FFMA.FTZ R70, R70, R73, 1.1641532182693481445e-10 ;  /* 0x2f00000046467423 */ /* 0x000fe40000010049 */
[----:B------:R-:W-:-:S03]  /*1ec0*/  FMUL.FTZ R71, R71, UR11 ;  /* 0x0000000b47477c20 */ /* 0x000fc60008410000 */
[----:B------:R-:W-:Y:S01]  /*1ed0*/  FSETP.GTU.FTZ.AND P1, PT, R70, UR9, PT ;  /* 0x0000000946007c0b */ /* 0x000fe2000bf3c000 */
[----:B------:R-:W-:Y:S01]  /*1ee0*/  FMUL.FTZ R71, R71, UR10 ;  /* 0x0000000a47477c20 */ /* 0x000fe20008410000 */
[----:B------:R-:W-:Y:S02]  /*1ef0*/  SHF.L.U32 R70, R37, 0x10, RZ ;  /* 0x0000001025467819 */ /* 0x000fe400000006ff */
[----:B------:R-:W-:Y:S02]  /*1f00*/  SEL R129, RZ, 0x1, P1 ;  /* 0x00000001ff817807 */ /* 0x000fe40000800000 */
[----:B------:R-:W-:-:S05]  /*1f10*/  FSEL R71, R71, RZ, !P1 ;  /* 0x000000ff47477208 */ /* 0x000fca0004800000 */
[----:B------:R-:W-:-:S04]  /*1f20*/  FMUL.FTZ R70, R71, R70 ;  /* 0x0000004647467220 */ /* 0x000fc80000410000 */
[----:B------:R-:W-:-:S07]  /*1f30*/  @P0 FADD.FTZ R70, R58, R70 ;  /* 0x000000463a460221 */ /* 0x000fce0000010000 */
.L_x_12166:
[----:B------:R-:W-:Y:S05]  /*1f40*/  BSYNC B1 ;  /* 0x0000000000017941 */ /* 0x000fea0003800000 */
.L_x_12165:
        /* <DEDUP_REMOVED lines=18> */
.L_x_12177:
[----:B------:R-:W-:-:S07]  /*2070*/  MOV R71, R100 ;  /* 0x0000006400477202 */ /* 0x000fce0000000f00 */
.L_x_12178:
[----:B------:R-:W-:Y:S05]  /*2080*/  BSYNC B2 ;  /* 0x0000000000027941 */ /* 0x000fea0003800000 */
.L_x_12176:
        /* <DEDUP_REMOVED lines=16> */
.L_x_12182:
[----:B------:R-:W-:Y:S05]  /*2190*/  BSYNC B3 ;  /* 0x0000000000037941 */ /* 0x000fea0003800000 */
.L_x_12181:
        /* <DEDUP_REMOVED lines=44> */
.L_x_12180:
[----:B------:R-:W-:Y:S05]  /*2460*/  BSYNC B2 ;  /* 0x0000000000027941 */ /* 0x000fea0003800000 */
.L_x_12179:
        /* <DEDUP_REMOVED lines=14> */
.L_x_12175:
[----:B------:R-:W-:Y:S05]  /*2550*/  BSYNC B1 ;  /* 0x0000000000017941 */ /* 0x000fea0003800000 */
.L_x_12174:
        /* <DEDUP_REMOVED lines=18> */
.L_x_12186:
[----:B------:R-:W-:-:S07]  /*2680*/  IMAD.MOV.U32 R82, RZ, RZ, R100 ;  /* 0x000000ffff527224 */ /* 0x000fce00078e0064 */
.L_x_12187:
[----:B------:R-:W-:Y:S05]  /*2690*/  BSYNC B2 ;  /* 0x0000000000027941 */ /* 0x000fea0003800000 */
.L_x_12185:
        /* <DEDUP_REMOVED lines=16> */
.L_x_12191:
[----:B------:R-:W-:Y:S05]  /*27a0*/  BSYNC B3 ;  /* 0x0000000000037941 */ /* 0x000fea0003800000 */
.L_x_12190:
        /* <DEDUP_REMOVED lines=44> */
.L_x_12189:
[----:B------:R-:W-:Y:S05]  /*2a70*/  BSYNC B2 ;  /* 0x0000000000027941 */ /* 0x000fea0003800000 */
.L_x_12188:
[----:B------:R-:W-:Y:S01]  /*2a80*/  HFMA2.MMA R75, -RZ, RZ, 0.1171875, 0 ;  /* 0x2f800000ff4b7435 */ /* 0x000fe200000001ff */
[----:B------:R-:W-:Y:S01]  /*2a90*/  I2FP.F32.U32 R72, R82 ;  /* 0x0000005200487245 */ /* 0x000fe20000201000 */
[----:B------:R-:W-:-:S04]  /*2aa0*/  IMAD.U32 R73, R62, 0x10000, RZ ;  /* 0x000100003e497824 */ /* 0x000fc800078e00ff */
[----:B------:R-:W-:-:S04]  /*2ab0*/  FMUL.FTZ R73, R73, UR11 ;  /* 0x0000000b49497c20 */ /* 0x000fc80008410000 */
[----:B------:R-:W-:Y:S01]  /*2ac0*/  FFMA.FTZ R72, R72, R75, 1.1641532182693481445e-10 ;  /* 0x2f00000048487423 */ /* 0x000fe2000001004b */
[----:B------:R-:W-:-:S04]  /*2ad0*/  FMUL.FTZ R73, R73, UR10 ;  /* 0x0000000a49497c20 */ /* 0x000fc80008410000 */
[----:B------:R-:W-:Y:S01]  /*2ae0*/  FSETP.GTU.FTZ.AND P1, PT, R72, UR9, PT ;  /* 0x0000000948007c0b */ /* 0x000fe2000bf3c000 */
[----:B------:R-:W-:-:S03]  /*2af0*/  IMAD.U32 R72, R38, 0x10000, RZ ;  /* 0x0001000026487824 */ /* 0x000fc600078e00ff */
[----:B------:R-:W-:Y:S02]  /*2b00*/  FSEL R73, R73, RZ, !P1 ;  /* 0x000000ff49497208 */ /* 0x000fe40004800000 */
[----:B------:R-:W-:-:S03]  /*2b10*/  SEL R131, RZ, 0x1, P1 ;  /* 0x00000001ff837807 */ /* 0x000fc60000800000 */
[----:B------:R-:W-:-:S04]  /*2b20*/  FMUL.FTZ R72, R73, R72 ;  /* 0x0000004849487220 */ /* 0x000fc80000410000 */
[----:B------:R-:W-:-:S07]  /*2b30*/  @P0 FADD.FTZ R72, R64, R72 ;  /* 0x0000004840480221 */ /* 0x000fce0000010000 */
.L_x_12184:
[----:B------:R-:W-:Y:S05]  /*2b40*/  BSYNC B1 ;  /* 0x0000000000017941 */ /* 0x000fea0003800000 */
.L_x_12183:
        /* <DEDUP_REMOVED lines=18> */
.L_x_12195:
[----:B------:R-:W-:-:S07]  /*2c70*/  IMAD.MOV.U32 R73, RZ, RZ, R100 ;  /* 0x000000ffff497224 */ /* 0x000fce00078e0064 */
.L_x_12196:
[----:B------:R-:W-:Y:S05]  /*2c80*/  BSYNC B2 ;  /* 0x0000000000027941 */ /* 0x000fea0003800000 */
.L_x_12194:
        /* <DEDUP_REMOVED lines=16> */
.L_x_12200:
[----:B------:R-:W-:Y:S05]  /*2d90*/  BSYNC B3 ;  /* 0x0000000000037941 */ /* 0x000fea0003800000 */
.L_x_12199:
        /* <DEDUP_REMOVED lines=44> */
.L_x_12198:
[----:B------:R-:W-:Y:S05]  /*3060*/  BSYNC B2 ;  /* 0x0000000000027941 */ /* 0x000fea0003800000 */
.L_x_12197:
[----:B------:R-:W-:Y:S01]  /*3070*/  PRMT R74, R62, 0x7632, R74 ;  /* 0x000076323e4a7816 */ /* 0x000fe2000000004a */
        /* <DEDUP_REMOVED lines=13> */
.L_x_12193:
[----:B------:R-:W-:Y:S05]  /*3150*/  BSYNC B1 ;  /* 0x0000000000017941 */ /* 0x000fea0003800000 */
.L_x_12192:
        /* <DEDUP_REMOVED lines=18> */
.L_x_12204:
[----:B------:R-:W-:-:S07]  /*3280*/  MOV R84, R100 ;  /* 0x0000006400547202 */ /* 0x000fce0000000f00 */
.L_x_12205:
[----:B------:R-:W-:Y:S05]  /*3290*/  BSYNC B2 ;  /* 0x0000000000027941 */ /* 0x000fea0003800000 */
.L_x_12203:
        /* <DEDUP_REMOVED lines=16> */
.L_x_12209:
[----:B------:R-:W-:Y:S05]  /*33a0*/  BSYNC B3 ;  /* 0x0000000000037941 */ /* 0x000fea0003800000 */
.L_x_12208:
        /* <DEDUP_REMOVED lines=44> */
.L_x_12207:
[----:B------:R-:W-:Y:S05]  /*3670*/  BSYNC B2 ;  /* 0x0000000000027941 */ /* 0x000fea0003800000 */
.L_x_12206:
[----:B------:R-:W-:Y:S01]  /*3680*/  I2FP.F32.U32 R74, R84 ;  /* 0x00000054004a7245 */ /* 0x000fe20000201000 */
[----:B------:R-:W-:Y:S01]  /*3690*/  IMAD.MOV.U32 R77, RZ, RZ, 0x2f800000 ;  /* 0x2f800000ff4d7424 */ /* 0x000fe200078e00ff */
[----:B------:R-:W-:-:S03]  /*36a0*/  SHF.L.U32 R75, R63, 0x10, RZ ;  /* 0x000000103f4b7819 */ /* 0x000fc600000006ff */
        /* <DEDUP_REMOVED lines=9> */
.L_x_12202:
[----:B------:R-:W-:Y:S05]  /*3740*/  BSYNC B1 ;  /* 0x0000000000017941 */ /* 0x000fea0003800000 */
.L_x_12201:
        /* <DEDUP_REMOVED lines=18> */
.L_x_12213:
[----:B------:R-:W-:-:S07]  /*3870*/  IMAD.MOV.U32 R75, RZ, RZ, R100 ;  /* 0x000000ffff4b7224 */ /* 0x000fce00078e0064 */
.L_x_12214:
[----:B------:R-:W-:Y:S05]  /*3880*/  BSYNC B2 ;  /* 0x0000000000027941 */ /* 0x000fea0003800000 */
.L_x_12212:
        /* <DEDUP_REMOVED lines=16> */
.L_x_12218:
[----:B------:R-:W-:Y:S05]  /*3990*/  BSYNC B3 ;  /* 0x0000000000037941 */ /* 0x000fea0003800000 */
.L_x_12217:
        /* <DEDUP_REMOVED lines=44> */
.L_x_12216:
[----:B------:R-:W-:Y:S05]  /*3c60*/  BSYNC B2 ;  /* 0x0000000000027941 */ /* 0x000fea0003800000 */
.L_x_12215:
[----:B------:R-:W-:Y:S01]  /*3c70*/  HFMA2.MMA R78, -RZ, RZ, 0.1171875, 0 ;  /* 0x2f800000ff4e7435 */ /* 0x000fe200000001ff */
[----:B------:R-:W-:Y:S02]  /*3c80*/  PRMT R76, R63, 0x7632, R76 ;  /* 0x000076323f4c7816 */ /* 0x000fe4000000004c */
[----:B------:R-:W-:Y:S02]  /*3c90*/  I2FP.F32.U32 R75, R75 ;  /* 0x0000004b004b7245 */ /* 0x000fe40000201000 */
[----:B------:R-:W-:Y:S01]  /*3ca0*/  PRMT R77, R39, 0x7632, R77 ;  /* 0x00007632274d7816 */ /* 0x000fe2000000004d */
[----:B------:R-:W-:-:S04]  /*3cb0*/  IMAD.U32 R76, R76, 0x10000, RZ ;  /* 0x000100004c4c7824 */ /* 0x000fc800078e00ff */
[----:B------:R-:W-:Y:S01]  /*3cc0*/  FFMA.FTZ R75, R75, R78, 1.1641532182693481445e-10 ;  /* 0x2f0000004b4b7423 */ /* 0x000fe2000001004e */
[----:B------:R-:W-:Y:S01]  /*3cd0*/  FMUL.FTZ R76, R76, UR11 ;  /* 0x0000000b4c4c7c20 */ /* 0x000fe20008410000 */
[----:B------:R-:W-:-:S03]  /*3ce0*/  IMAD.U32 R77, R77, 0x10000, RZ ;  /* 0x000100004d4d7824 */ /* 0x000fc600078e00ff */
[----:B------:R-:W-:Y:S01]  /*3cf0*/  FMUL.FTZ R76, R76, UR10 ;  /* 0x0000000a4c4c7c20 */ /* 0x000fe20008410000 */
[----:B------:R-:W-:-:S04]  /*3d00*/  FSETP.GTU.FTZ.AND P1, PT, R75, UR9, PT ;  /* 0x000000094b007c0b */ /* 0x000fc8000bf3c000 */
[----:B------:R-:W-:Y:S02]  /*3d10*/  FSEL R76, R76, RZ, !P1 ;  /* 0x000000ff4c4c7208 */ /* 0x000fe40004800000 */
[----:B------:R-:W-:-:S03]  /*3d20*/  SEL R134, RZ, 0x1, P1 ;  /* 0x00000001ff867807 */ /* 0x000fc60000800000 */
[----:B------:R-:W-:-:S04]  /*3d30*/  FMUL.FTZ R75, R76, R77 ;  /* 0x0000004d4c4b7220 */ /* 0x000fc80000410000 */
[----:B------:R-:W-:-:S07]  /*3d40*/  @P0 FADD.FTZ R75, R67, R75 ;  /* 0x0000004b434b0221 */ /* 0x000fce0000010000 */
.L_x_12211:
[----:B------:R-:W-:Y:S05]  /*3d50*/  BSYNC B1 ;  /* 0x0000000000017941 */ /* 0x000fea0003800000 */
.L_x_12210:
        /* <DEDUP_REMOVED lines=31> */
.L_x_12220:
[----:B------:R-:W-:Y:S05]  /*3f50*/  BSYNC B1 ;  /* 0x0000000000017941 */ /* 0x000fea0003800000 */
.L_x_12219:
[----:B012---:R-:W-:Y:S01]  /*3f60*/  @P3 IMAD.WIDE.U32 R78, R97, 0x10, R76 ;  /* 0x00000010614e3825 */ /* 0x007fe200078e004c */
[----:B------:R-:W2:Y:S04]  /*3f70*/  @P0 LDG.E.128 R56, desc[UR6][R80.64] ;  /* 0x0000000650380981 */ /* 0x000ea8000c1e1d00 */
[----:B------:R0:W5:Y:S04]  /*3f80*/  @P3 LDG.E.128 R60, desc[UR6][R78.64] ;  /* 0x000000064e3c3981 */ /* 0x000168000c1e1d00 */
[----:B------:R0:W5:Y:S01]  /*3f90*/  @P0 LDG.E.128 R64, desc[UR6][R80.64+0x10] ;  /* 0x0000100650400981 */ /* 0x000162000c1e1d00 */
[----:B------:R-:W-:Y:S01]  /*3fa0*/  @!P4 ISETP.NE.U32.AND P1, PT, R118, RZ, PT ;  /* 0x000000ff7600c20c */ /* 0x000fe20003f25070 */
[----:B------:R-:W-:Y:S01]  /*3fb0*/  BSSY B1, `(.L_x_12221) ;  /* 0x000005d000017945 */ /* 0x000fe20003800000 */
[----:B------:R-:W-:-:S02]  /*3fc0*/  @!P4 MOV R82, R88 ;  /* 0x000000580052c202 */ /* 0x000fc40000000f00 */
[----:B------:R-:W-:-:S04]  /*3fd0*/  @!P4 ISETP.NE.AND.EX P1, PT, R119, RZ, PT, P1 ;  /* 0x000000ff7700c20c */ /* 0x000fc80003f25310 */
        /* <DEDUP_REMOVED lines=14> */
.L_x_12224:
[----:B------:R-:W-:-:S07]  /*40c0*/  IMAD.MOV.U32 R84, RZ, RZ, R100 ;  /* 0x000000ffff547224 */ /* 0x000fce00078e0064 */
.L_x_12225:
[----:B------:R-:W-:Y:S05]  /*40d0*/  BSYNC B2 ;  /* 0x0000000000027941 */ /* 0x000fea0003800000 */
.L_x_12223:
        /* <DEDUP_REMOVED lines=16> */
.L_x_12229:
[----:B------:R-:W-:Y:S05]  /*41e0*/  BSYNC B3 ;  /* 0x0000000000037941 */ /* 0x000fea0003800000 */
.L_x_12228:
        /* <DEDUP_REMOVED lines=42> */
[----:B------:R-:W-:Y:S01]  /*4490*/  LOP3.LUT R20, R77, UR29, R78, 0x96, !PT ;  /* 0x0000001d4d147c12 */ /* 0x000fe2000f8e964e */
[----:B------:R-:W-:-:S07]  /*44a0*/  IMAD.MOV.U32 R102, RZ, RZ, R76 ;  /* 0x000000ffff667224 */ /* 0x000fce00078e004c */
.L_x_12227:
[----:B------:R-:W-:Y:S05]  /*44b0*/  BSYNC B2 ;  /* 0x0000000000027941 */ /* 0x000fea0003800000 */
.L_x_12226:
[----:B------:R-:W-:Y:S01]  /*44c0*/  I2FP.F32.U32 R76, R84 ;  /* 0x00000054004c7245 */ /* 0x000fe20000201000 */
[----:B------:R-:W-:Y:S02]  /*44d0*/  IMAD.MOV.U32 R77, RZ, RZ, 0x2f800000 ;  /* 0x2f800000ff4d7424 */ /* 0x000fe400078e00ff */
[----:B-----5:R-:W-:Y:S02]  /*44e0*/  IMAD.U32 R78, R60, 0x10000, RZ ;  /* 0x000100003c4e7824 */ /* 0x020fe400078e00ff */
[----:B------:R-:W-:Y:S01]  /*44f0*/  FFMA.FTZ R76, R76, R77, 1.1641532182693481445e-10 ;  /* 0x2f0000004c4c7423 */ /* 0x000fe2000001004d */
[----:B------:R-:W-:Y:S01]  /*4500*/  SHF.L.U32 R77, R32, 0x10, RZ ;  /* 0x00000010204d7819 */ /* 0x000fe200000006ff */
[----:B------:R-:W-:-:S03]  /*4510*/  FMUL.FTZ R78, R78, UR11 ;  /* 0x0000000b4e4e7c20 */ /* 0x000fc60008410000 */
[----:B------:R-:W-:Y:S01]  /*4520*/  FSETP.GTU.FTZ.AND P1, PT, R76, UR9, PT ;  /* 0x000000094c007c0b */ /* 0x000fe2000bf3c000 */
[----:B------:R-:W-:-:S03]  /*4530*/  FMUL.FTZ R78, R78, UR10 ;  /* 0x0000000a4e4e7c20 */ /* 0x000fc60008410000 */
[----:B------:R-:W-:Y:S02]  /*4540*/  SEL R127, RZ, 0x1, P1 ;  /* 0x00000001ff7f7807 */ /* 0x000fe40000800000 */
[----:B------:R-:W-:-:S05]  /*4550*/  FSEL R76, R78, RZ, !P1 ;  /* 0x000000ff4e4c7208 */ /* 0x000fca0004800000 */
[----:B------:R-:W-:-:S04]  /*4560*/  FMUL.FTZ R76, R76, R77 ;  /* 0x0000004d4c4c7220 */ /* 0x000fc80000410000 */
[----:B------:R-:W-:-:S07]  /*4570*/  @P0 FADD.FTZ R76, R56, R76 ;  /* 0x0000004c384c0221 */ /* 0x000fce0000010000 */
.L_x_12222:
[----:B------:R-:W-:Y:S05]  /*4580*/  BSYNC B1 ;  /* 0x0000000000017941 */ /* 0x000fea0003800000 */
.L_x_12221:
        /* <DEDUP_REMOVED lines=18> */
.L_x_12233:
[----:B------:R-:W-:-:S07]  /*46b0*/  MOV R77, R100 ;  /* 0x00000064004d7202 */ /* 0x000fce0000000f00 */
.L_x_12234:
[----:B------:R-:W-:Y:S05]  /*46c0*/  BSYNC B2 ;  /* 0x0000000000027941 */ /* 0x000fea0003800000 */
.L_x_12232:
        /* <DEDUP_REMOVED lines=16> */
.L_x_12238:
[----:B------:R-:W-:Y:S05]  /*47d0*/  BSYNC B3 ;  /* 0x0000000000037941 */ /* 0x000fea0003800000 */
.L_x_12237:
        /* <DEDUP_REMOVED lines=44> */
.L_x_12236:
[----:B------:R-:W-:Y:S05]  /*4aa0*/  BSYNC B2 ;  /* 0x0000000000027941 */ /* 0x000fea0003800000 */
.L_x_12235:
        /* <DEDUP_REMOVED lines=14> */
.L_x_12231:
[----:B------:R-:W-:Y:S05]  /*4b90*/  BSYNC B1 ;  /* 0x0000000000017941 */ /* 0x000fea0003800000 */
.L_x_12230:
        /* <DEDUP_REMOVED lines=18> */
.L_x_12242:
[----:B------:R-:W-:-:S07]  /*4cc0*/  IMAD.MOV.U32 R86, RZ, RZ, R100 ;  /* 0x000000ffff567224 */ /* 0x000fce00078e0064 */
.L_x_12243:
[----:B------:R-:W-:Y:S05]  /*4cd0*/  BSYNC B2 ;  /* 0x0000000000027941 */ /* 0x000fea0003800000 */
.L_x_12241:
        /* <DEDUP_REMOVED lines=16> */
.L_x_12247:
[----:B------:R-:W-:Y:S05]  /*4de0*/  BSYNC B3 ;  /* 0x0000000000037941 */ /* 0x000fea0003800000 */
.L_x_12246:
        /* <DEDUP_REMOVED lines=44> */
.L_x_12245:
[----:B------:R-:W-:Y:S05]  /*50b0*/  BSYNC B2 ;  /* 0x0000000000027941 */ /* 0x000fea0003800000 */
.L_x_12244:
[----:B------:R-:W-:Y:S01]  /*50c0*/  HFMA2.MMA R79, -RZ, RZ, 0.1171875, 0 ;  /* 0x2f800000ff4f7435 */ /* 0x000fe200000001ff */
[----:B------:R-:W-:Y:S01]  /*50d0*/  I2FP.F32.U32 R78, R86 ;  /* 0x00000056004e7245 */ /* 0x000fe20000201000 */
[----:B-----5:R-:W-:-:S04]  /*50e0*/  IMAD.U32 R81, R61, 0x10000, RZ ;  /* 0x000100003d517824 */ /* 0x020fc800078e00ff */
        /* <DEDUP_REMOVED lines=9> */
.L_x_12240:
[----:B------:R-:W-:Y:S05]  /*5180*/  BSYNC B1 ;  /* 0x0000000000017941 */ /* 0x000fea0003800000 */
.L_x_12239:
        /* <DEDUP_REMOVED lines=18> */
.L_x_12251:
[----:B------:R-:W-:-:S07]  /*52b0*/  MOV R79, R100 ;  /* 0x00000064004f7202 */ /* 0x000fce0000000f00 */
.L_x_12252:
[----:B------:R-:W-:Y:S05]  /*52c0*/  BSYNC B2 ;  /* 0x0000000000027941 */ /* 0x000fea0003800000 */
.L_x_12250:
        /* <DEDUP_REMOVED lines=16> */
.L_x_12256:
[----:B------:R-:W-:Y:S05]  /*53d0*/  BSYNC B3 ;  /* 0x0000000000037941 */ /* 0x000fea0003800000 */
.L_x_12255:
        /* <DEDUP_REMOVED lines=44> */
.L_x_12254:
[----:B------:R-:W-:Y:S05]  /*56a0*/  BSYNC B2 ;  /* 0x0000000000027941 */ /* 0x000fea0003800000 */
.L_x_12253:
        /* <DEDUP_REMOVED lines=14> */
.L_x_12249:
[----:B------:R-:W-:Y:S05]  /*5790*/  BSYNC B1 ;  /* 0x0000000000017941 */ /* 0x000fea0003800000 */
.L_x_12248:
        /* <DEDUP_REMOVED lines=18> */
.L_x_12260:
[----:B------:R-:W-:-:S07]  /*58c0*/  IMAD.MOV.U32 R88, RZ, RZ, R100 ;  /* 0x000000ffff587224 */ /* 0x000fce00078e0064 */
.L_x_12261:
[----:B------:R-:W-:Y:S05]  /*58d0*/  BSYNC B2 ;  /* 0x0000000000027941 */ /* 0x000fea0003800000 */
.L_x_12259:
        /* <DEDUP_REMOVED lines=16> */
.L_x_12265:
[----:B------:R-:W-:Y:S05]  /*59e0*/  BSYNC B3 ;  /* 0x0000000000037941 */ /* 0x000fea0003800000 */
.L_x_12264:
        /* <DEDUP_REMOVED lines=44> */
.L_x_12263:
[----:B------:R-:W-:Y:S05]  /*5cb0*/  BSYNC B2 ;  /* 0x0000000000027941 */ /* 0x000fea0003800000 */
.L_x_12262:
[----:B------:R-:W-:Y:S01]  /*5cc0*/  HFMA2.MMA R81, -RZ, RZ, 0.1171875, 0 ;  /* 0x2f800000ff517435 */ /* 0x000fe200000001ff */
[----:B------:R-:W-:Y:S01]  /*5cd0*/  I2FP.F32.U32 R80, R88 ;  /* 0x0000005800507245 */ /* 0x000fe20000201000 */
[----:B------:R-:W-:-:S04]  /*5ce0*/  IMAD.U32 R83, R62, 0x10000, RZ ;  /* 0x000100003e537824 */ /* 0x000fc800078e00ff */
        /* <DEDUP_REMOVED lines=9> */
.L_x_12258:
[----:B------:R-:W-:Y:S05]  /*5d80*/  BSYNC B1 ;  /* 0x0000000000017941 */ /* 0x000fea0003800000 */
.L_x_12257:
        /* <DEDUP_REMOVED lines=18> */
.L_x_12269:
[----:B------:R-:W-:-:S07]  /*5eb0*/  MOV R81, R100 ;  /* 0x0000006400517202 */ /* 0x000fce0000000f00 */
.L_x_12270:
[----:B------:R-:W-:Y:S05]  /*5ec0*/  BSYNC B2 ;  /* 0x0000000000027941 */ /* 0x000fea0003800000 */
.L_x_12268:
        /* <DEDUP_REMOVED lines=16> */
.L_x_12274:
[----:B------:R-:W-:Y:S05]  /*5fd0*/  BSYNC B3 ;  /* 0x0000000000037941 */ /* 0x000fea0003800000 */
.L_x_12273:
        /* <DEDUP_REMOVED lines=44> */
.L_x_12272:
[----:B------:R-:W-:Y:S05]  /*62a0*/  BSYNC B2 ;  /* 0x0000000000027941 */ /* 0x000fea0003800000 */
.L_x_12271:
[----:B------:R-:W-:Y:S01]  /*62b0*/  PRMT R82, R62, 0x7632, R82 ;  /* 0x000076323e527816 */ /* 0x000fe20000000052 */
        /* <DEDUP_REMOVED lines=13> */
.L_x_12267:
[----:B------:R-:W-:Y:S05]  /*6390*/  BSYNC B1 ;  /* 0x0000000000017941 */ /* 0x000fea0003800000 */
.L_x_12266:
        /* <DEDUP_REMOVED lines=18> */
.L_x_12278:
[----:B------:R-:W-:-:S07]  /*64c0*/  IMAD.MOV.U32 R90, RZ, RZ, R100 ;  /* 0x000000ffff5a7224 */ /* 0x000fce00078e0064 */
.L_x_12279:
[----:B------:R-:W-:Y:S05]  /*64d0*/  BSYNC B2 ;  /* 0x0000000000027941 */ /* 0x000fea0003800000 */
.L_x_12277:
        /* <DEDUP_REMOVED lines=16> */
.L_x_12283:
[----:B------:R-:W-:Y:S05]  /*65e0*/  BSYNC B3 ;  /* 0x0000000000037941 */ /* 0x000fea0003800000 */
.L_x_12282:
        /* <DEDUP_REMOVED lines=44> */
.L_x_12281:
[----:B------:R-:W-:Y:S05]  /*68b0*/  BSYNC B2 ;  /* 0x0000000000027941 */ /* 0x000fea0003800000 */
.L_x_12280:
        /* <DEDUP_REMOVED lines=12> */
.L_x_12276:
[----:B------:R-:W-:Y:S05]  /*6980*/  BSYNC B1 ;  /* 0x0000000000017941 */ /* 0x000fea0003800000 */
.L_x_12275:
        /* <DEDUP_REMOVED lines=18> */
.L_x_12287:
[----:B------:R-:W-:-:S07]  /*6ab0*/  MOV R83, R100 ;  /* 0x0000006400537202 */ /* 0x000fce0000000f00 */
.L_x_12288:
[----:B------:R-:W-:Y:S05]  /*6ac0*/  BSYNC B2 ;  /* 0x0000000000027941 */ /* 0x000fea0003800000 */
.L_x_12286:
        /* <DEDUP_REMOVED lines=16> */
.L_x_12292:
[----:B------:R-:W-:Y:S05]  /*6bd0*/  BSYNC B3 ;  /* 0x0000000000037941 */ /* 0x000fea0003800000 */
.L_x_12291:
        /* <DEDUP_REMOVED lines=44> */
.L_x_12290:
[----:B------:R-:W-:Y:S05]  /*6ea0*/  BSYNC B2 ;  /* 0x0000000000027941 */ /* 0x000fea0003800000 */
.L_x_12289:
[----:B------:R-:W-:Y:S01]  /*6eb0*/  PRMT R84, R63, 0x7632, R84 ;  /* 0x000076323f547816 */ /* 0x000fe20000000054 */
[----:B------:R-:W-:Y:S01]  /*6ec0*/  IMAD.MOV.U32 R86, RZ, RZ, 0x2f800000 ;  /* 0x2f800000ff567424 */ /* 0x000fe200078e00ff */
[----:B------:R-:W-:Y:S02]  /*6ed0*/  I2FP.F32.U32 R83, R83 ;  /* 0x0000005300537245 */ /* 0x000fe40000201000 */
[----:B------:R-:W-:Y:S02]  /*6ee0*/  SHF.L.U32 R84, R84, 0x10, RZ ;  /* 0x0000001054547819 */ /* 0x000fe400000006ff */
[----:B------:R-:W-:Y:S01]  /*6ef0*/  PRMT R85, R35, 0x7632, R85 ;  /* 0x0000763223557816 */ /* 0x000fe20000000055 */
[----:B------:R-:W-:Y:S02]  /*6f00*/  FFMA.FTZ R83, R83, R86, 1.1641532182693481445e-10 ;  /* 0x2f00000053537423 */ /* 0x000fe40000010056 */
[----:B------:R-:W-:Y:S02]  /*6f10*/  FMUL.FTZ R84, R84, UR11 ;  /* 0x0000000b54547c20 */ /* 0x000fe40008410000 */
[----:B------:R-:W-:Y:S01]  /*6f20*/  IMAD.U32 R85, R85, 0x10000, RZ ;  /* 0x0001000055557824 */ /* 0x000fe200078e00ff */
[----:B------:R-:W-:Y:S01]  /*6f30*/  FSETP.GTU.FTZ.AND P1, PT, R83, UR9, PT ;  /* 0x0000000953007c0b */ /* 0x000fe2000bf3c000 */
[----:B------:R-:W-:-:S03]  /*6f40*/  FMUL.FTZ R84, R84, UR10 ;  /* 0x0000000a54547c20 */ /* 0x000fc60008410000 */
[----:B------:R-:W-:Y:S02]  /*6f50*/  SEL R134, RZ, 0x1, P1 ;  /* 0x00000001ff867807 */ /* 0x000fe40000800000 */
[----:B------:R-:W-:-:S05]  /*6f60*/  FSEL R84, R84, RZ, !P1 ;  /* 0x000000ff54547208 */ /* 0x000fca0004800000 */
[----:B------:R-:W-:-:S04]  /*6f70*/  FMUL.FTZ R83, R84, R85 ;  /* 0x0000005554537220 */ /* 0x000fc80000410000 */
[----:B------:R-:W-:-:S07]  /*6f80*/  @P0 FADD.FTZ R83, R67, R83 ;  /* 0x0000005343530221 */ /* 0x000fce0000010000 */
.L_x_12285:
[----:B------:R-:W-:Y:S05]  /*6f90*/  BSYNC B1 ;  /* 0x0000000000017941 */ /* 0x000fea0003800000 */
.L_x_12284:
        /* <DEDUP_REMOVED lines=30> */
.L_x_12294:
[----:B------:R-:W-:Y:S05]  /*7180*/  BSYNC B1 ;  /* 0x0000000000017941 */ /* 0x000fea0003800000 */
.L_x_12293:
[----:B0-2---:R-:W-:Y:S01]  /*7190*/  @P3 IMAD.WIDE.U32 R86, R135, 0x10, R84 ;  /* 0x0000001087563825 */ /* 0x005fe200078e0054 */
[----:B------:R-:W2:Y:S04]  /*71a0*/  @P0 LDG.E.128 R56, desc[UR6][R94.64] ;  /* 0x000000065e380981 */ /* 0x000ea8000c1e1d00 */
[----:B------:R0:W5:Y:S04]  /*71b0*/  @P3 LDG.E.128 R60, desc[UR6][R86.64] ;  /* 0x00000006563c3981 */ /* 0x000168000c1e1d00 */
[----:B------:R0:W5:Y:S01]  /*71c0*/  @P0 LDG.E.128 R64, desc[UR6][R94.64+0x10] ;  /* 0x000010065e400981 */ /* 0x000162000c1e1d00 */
[----:B------:R-:W-:Y:S01]  /*71d0*/  @!P4 ISETP.NE.U32.AND P1, PT, R118, RZ, PT ;  /* 0x000000ff7600c20c */ /* 0x000fe20003f25070 */
[----:B------:R-:W-:Y:S01]  /*71e0*/  BSSY B1, `(.L_x_12295) ;  /* 0x000005d000017945 */ /* 0x000fe20003800000 */
[----:B------:R-:W-:-:S02]  /*71f0*/  @!P4 IMAD.MOV.U32 R88, RZ, RZ, R96 ;  /* 0x000000ffff58c224 */ /* 0x000fc400078e0060 */
[----:B------:R-:W-:-:S04]  /*7200*/  @!P4 ISETP.NE.AND.EX P1, PT, R119, RZ, PT, P1 ;  /* 0x000000ff7700c20c */ /* 0x000fc80003f25310 */
[----:B--2---:R-:W-:Y:S01]  /*7210*/  @!P4 FSEL R84, R56, RZ, P1 ;  /* 0x000000ff3854c208 */ /* 0x004fe20000800000 */
[----:B0-----:R-:W-:Y:S08]  /*7220*/  @!P4 BRA `(.L_x_12296) ;  /* 0x000000040060c947 */ /* 0x001ff00003800000 */
        /* <DEDUP_REMOVED lines=12> */
.L_x_12298:
[----:B------:R-:W-:-:S07]  /*72f0*/  MOV R92, R100 ;  /* 0x00000064005c7202 */ /* 0x000fce0000000f00 */
.L_x_12299:
[----:B------:R-:W-:Y:S05]  /*7300*/  BSYNC B2 ;  /* 0x0000000000027941 */ /* 0x000fea0003800000 */
.L_x_12297:
        /* <DEDUP_REMOVED lines=16> */
.L_x_12303:
[----:B------:R-:W-:Y:S05]  /*7410*/  BSYNC B3 ;  /* 0x0000000000037941 */ /* 0x000fea0003800000 */
.L_x_12302:
        /* <DEDUP_REMOVED lines=44> */
.L_x_12301:
[----:B------:R-:W-:Y:S05]  /*76e0*/  BSYNC B2 ;  /* 0x0000000000027941 */ /* 0x000fea0003800000 */
.L_x_12300:
[----:B------:R-:W-:Y:S01]  /*76f0*/  I2FP.F32.U32 R84, R92 ;  /* 0x0000005c00547245 */ /* 0x000fe20000201000 */
[----:B------:R-:W-:Y:S01]  /*7700*/  IMAD.MOV.U32 R85, RZ, RZ, 0x2f800000 ;  /* 0x2f800000ff557424 */ /* 0x000fe200078e00ff */
[----:B-----5:R-:W-:-:S03]  /*7710*/  SHF.L.U32 R86, R60, 0x10, RZ ;  /* 0x000000103c567819 */ /* 0x020fc600000006ff */
[----:B------:R-:W-:Y:S01]  /*7720*/  FFMA.FTZ R84, R84, R85, 1.1641532182693481445e-10 ;  /* 0x2f00000054547423 */ /* 0x000fe20000010055 */
[----:B------:R-:W-:Y:S02]  /*7730*/  IMAD.U32 R85, R28, 0x10000, RZ ;  /* 0x000100001c557824 */ /* 0x000fe400078e00ff */
[----:B------:R-:W-:Y:S02]  /*7740*/  FMUL.FTZ R86, R86, UR11 ;  /* 0x0000000b56567c20 */ /* 0x000fe40008410000 */
[----:B------:R-:W-:Y:S02]  /*7750*/  FSETP.GTU.FTZ.AND P1, PT, R84, UR9, PT ;  /* 0x0000000954007c0b */ /* 0x000fe4000bf3c000 */
[----:B------:R-:W-:Y:S02]  /*7760*/  FMUL.FTZ R86, R86, UR10 ;  /* 0x0000000a56567c20 */ /* 0x000fe40008410000 */
[----:B------:R-:W-:-:S03]  /*7770*/  SEL R127, RZ, 0x1, P1 ;  /* 0x00000001ff7f7807 */ /* 0x000fc60000800000 */
[----:B------:R-:W-:-:S05]  /*7780*/  FSEL R84, R86, RZ, !P1 ;  /* 0x000000ff56547208 */ /* 0x000fca0004800000 */
[----:B------:R-:W-:-:S04]  /*7790*/  FMUL.FTZ R84, R84, R85 ;  /* 0x0000005554547220 */ /* 0x000fc80000410000 */
[----:B------:R-:W-:-:S07]  /*77a0*/  @P0 FADD.FTZ R84, R56, R84 ;  /* 0x0000005438540221 */ /* 0x000fce0000010000 */
.L_x_12296:
[----:B------:R-:W-:Y:S05]  /*77b0*/  BSYNC B1 ;  /* 0x0000000000017941 */ /* 0x000fea0003800000 */
.L_x_12295:
        /* <DEDUP_REMOVED lines=18> */
.L_x_12307:
[----:B------:R-:W-:-:S07]  /*78e0*/  IMAD.MOV.U32 R85, RZ, RZ, R100 ;  /* 0x000000ffff557224 */ /* 0x000fce00078e0064 */
.L_x_12308:
[----:B------:R-:W-:Y:S05]  /*78f0*/  BSYNC B2 ;  /* 0x0000000000027941 */ /* 0x000fea0003800000 */
.L_x_12306:
        /* <DEDUP_REMOVED lines=16> */
.L_x_12312:
[----:B------:R-:W-:Y:S05]  /*7a00*/  BSYNC B3 ;  /* 0x0000000000037941 */ /* 0x000fea0003800000 */
.L_x_12311:
        /* <DEDUP_REMOVED lines=44> */
.L_x_12310:
[----:B------:R-:W-:Y:S05]  /*7cd0*/  BSYNC B2 ;  /* 0x0000000000027941 */ /* 0x000fea0003800000 */
.L_x_12309:
        /* <DEDUP_REMOVED lines=8> */
[----:B------:R-:W-:Y:S02]  /*7d60*/  FSETP.GTU.FTZ.AND P1, PT, R85, UR9, PT ;  /* 0x0000000955007c0b */ /* 0x000fe4000bf3c000 */
[----:B------:R-:W-:Y:S02]  /*7d70*/  SHF.L.U32 R85, R88, 0x10, RZ ;  /* 0x0000001058557819 */ /* 0x000fe400000006ff */
[----:B------:R-:W-:Y:S02]  /*7d80*/  FSEL R86, R86, RZ, !P1 ;  /* 0x000000ff56567208 */ /* 0x000fe40004800000 */
[----:B------:R-:W-:-:S03]  /*7d90*/  SEL R128, RZ, 0x1, P1 ;  /* 0x00000001ff807807 */ /* 0x000fc60000800000 */
[----:B------:R-:W-:-:S04]  /*7da0*/  FMUL.FTZ R85, R86, R85 ;  /* 0x0000005556557220 */ /* 0x000fc80000410000 */
[----:B------:R-:W-:-:S07]  /*7db0*/  @P0 FADD.FTZ R85, R57, R85 ;  /* 0x0000005539550221 */ /* 0x000fce0000010000 */
.L_x_12305:
[----:B------:R-:W-:Y:S05]  /*7dc0*/  BSYNC B1 ;  /* 0x0000000000017941 */ /* 0x000fea0003800000 */
.L_x_12304:
        /* <DEDUP_REMOVED lines=18> */
.L_x_12316:
[----:B------:R-:W-:-:S07]  /*7ef0*/  MOV R94, R100 ;  /* 0x00000064005e7202 */ /* 0x000fce0000000f00 */
.L_x_12317:
[----:B------:R-:W-:Y:S05]  /*7f00*/  BSYNC B2 ;  /* 0x0000000000027941 */ /* 0x000fea0003800000 */
.L_x_12315:
        /* <DEDUP_REMOVED lines=16> */
.L_x_12321:
[----:B------:R-:W-:Y:S05]  /*8010*/  BSYNC B3 ;  /* 0x0000000000037941 */ /* 0x000fea0003800000 */
.L_x_12320:
        /* <DEDUP_REMOVED lines=44> */
.L_x_12319:
[----:B------:R-:W-:Y:S05]  /*82e0*/  BSYNC B2 ;  /* 0x0000000000027941 */ /* 0x000fea0003800000 */
.L_x_12318:
        /* <DEDUP_REMOVED lines=12> */
.L_x_12314:
[----:B------:R-:W-:Y:S05]  /*83b0*/  BSYNC B1 ;  /* 0x0000000000017941 */ /* 0x000fea0003800000 */
.L_x_12313:
        /* <DEDUP_REMOVED lines=18> */
.L_x_12325:
[----:B------:R-:W-:-:S07]  /*84e0*/  IMAD.MOV.U32 R87, RZ, RZ, R100 ;  /* 0x000000ffff577224 */ /* 0x000fce00078e0064 */
.L_x_12326:
[----:B------:R-:W-:Y:S05]  /*84f0*/  BSYNC B2 ;  /* 0x0000000000027941 */ /* 0x000fea0003800000 */
.L_x_12324:
        /* <DEDUP_REMOVED lines=16> */
.L_x_12330:
[----:B------:R-:W-:Y:S05]  /*8600*/  BSYNC B3 ;  /* 0x0000000000037941 */ /* 0x000fea0003800000 */
.L_x_12329:
        /* <DEDUP_REMOVED lines=44> */
.L_x_12328:
[----:B------:R-:W-:Y:S05]  /*88d0*/  BSYNC B2 ;  /* 0x0000000000027941 */ /* 0x000fea0003800000 */
.L_x_12327:
        /* <DEDUP_REMOVED lines=14> */
.L_x_12323:
[----:B------:R-:W-:Y:S05]  /*89c0*/  BSYNC B1 ;  /* 0x0000000000017941 */ /* 0x000fea0003800000 */
.L_x_12322:
        /* <DEDUP_REMOVED lines=18> */
.L_x_12334:
[----:B------:R-:W-:-:S07]  /*8af0*/  MOV R96, R100 ;  /* 0x0000006400607202 */ /* 0x000fce0000000f00 */
.L_x_12335:
[----:B------:R-:W-:Y:S05]  /*8b00*/  BSYNC B2 ;  /* 0x0000000000027941 */ /* 0x000fea0003800000 */
.L_x_12333:
        /* <DEDUP_REMOVED lines=16> */
.L_x_12339:
[----:B------:R-:W-:Y:S05]  /*8c10*/  BSYNC B3 ;  /* 0x0000000000037941 */ /* 0x000fea0003800000 */
.L_x_12338:
        /* <DEDUP_REMOVED lines=44> */
.L_x_12337:
[----:B------:R-:W-:Y:S05]  /*8ee0*/  BSYNC B2 ;  /* 0x0000000000027941 */ /* 0x000fea0003800000 */
.L_x_12336:
[----:B------:R-:W-:Y:S01]  /*8ef0*/  I2FP.F32.U32 R88, R96 ;  /* 0x0000006000587245 */ /* 0x000fe20000201000 */
[----:B------:R-:W-:Y:S01]  /*8f00*/  IMAD.MOV.U32 R89, RZ, RZ, 0x2f800000 ;  /* 0x2f800000ff597424 */ /* 0x000fe200078e00ff */
[----:B------:R-:W-:-:S03]  /*8f10*/  SHF.L.U32 R91, R62, 0x10, RZ ;  /* 0x000000103e5b7819 */ /* 0x000fc600000006ff */
        /* <DEDUP_REMOVED lines=9> */
.L_x_12332:
[----:B------:R-:W-:Y:S05]  /*8fb0*/  BSYNC B1 ;  /* 0x0000000000017941 */ /* 0x000fea0003800000 */
.L_x_12331:
        /* <DEDUP_REMOVED lines=18> */
.L_x_12343:
[----:B------:R-:W-:-:S07]  /*90e0*/  IMAD.MOV.U32 R89, RZ, RZ, R100 ;  /* 0x000000ffff597224 */ /* 0x000fce00078e0064 */
.L_x_12344:
[----:B------:R-:W-:Y:S05]  /*90f0*/  BSYNC B2 ;  /* 0x0000000000027941 */ /* 0x000fea0003800000 */
.L_x_12342:
        /* <DEDUP_REMOVED lines=16> */
.L_x_12348:
[----:B------:R-:W-:Y:S05]  /*9200*/  BSYNC B3 ;  /* 0x0000000000037941 */ /* 0x000fea0003800000 */
.L_x_12347:
        /* <DEDUP_REMOVED lines=44> */
.L_x_12346:
[----:B------:R-:W-:Y:S05]  /*94d0*/  BSYNC B2 ;  /* 0x0000000000027941 */ /* 0x000fea0003800000 */
.L_x_12345:
[----:B------:R-:W-:Y:S01]  /*94e0*/  HFMA2.MMA R92, -RZ, RZ, 0.1171875, 0 ;  /* 0x2f800000ff5c7435 */ /* 0x000fe200000001ff */
[----:B------:R-:W-:Y:S02]  /*94f0*/  PRMT R90, R62, 0x7632, R90 ;  /* 0x000076323e5a7816 */ /* 0x000fe4000000005a */
        /* <DEDUP_REMOVED lines=12> */
.L_x_12341:
[----:B------:R-:W-:Y:S05]  /*95c0*/  BSYNC B1 ;  /* 0x0000000000017941 */ /* 0x000fea0003800000 */
.L_x_12340:
        /* <DEDUP_REMOVED lines=18> */
.L_x_12352:
[----:B------:R-:W-:-:S07]  /*96f0*/  MOV R98, R100 ;  /* 0x0000006400627202 */ /* 0x000fce0000000f00 */
.L_x_12353:
[----:B------:R-:W-:Y:S05]  /*9700*/  BSYNC B2 ;  /* 0x0000000000027941 */ /* 0x000fea0003800000 */
.L_x_12351:
        /* <DEDUP_REMOVED lines=16> */
.L_x_12357:
[----:B------:R-:W-:Y:S05]  /*9810*/  BSYNC B3 ;  /* 0x0000000000037941 */ /* 0x000fea0003800000 */
.L_x_12356:
        /* <DEDUP_REMOVED lines=44> */
.L_x_12355:
[----:B------:R-:W-:Y:S05]  /*9ae0*/  BSYNC B2 ;  /* 0x0000000000027941 */ /* 0x000fea0003800000 */
.L_x_12354:
        /* <DEDUP_REMOVED lines=12> */
.L_x_12350:
[----:B------:R-:W-:Y:S05]  /*9bb0*/  BSYNC B1 ;  /* 0x0000000000017941 */ /* 0x000fea0003800000 */
.L_x_12349:
        /* <DEDUP_REMOVED lines=18> */
.L_x_12361:
[----:B------:R-:W-:-:S07]  /*9ce0*/  IMAD.MOV.U32 R91, RZ, RZ, R100 ;  /* 0x000000ffff5b7224 */ /* 0x000fce00078e0064 */
.L_x_12362:
[----:B------:R-:W-:Y:S05]  /*9cf0*/  BSYNC B2 ;  /* 0x0000000000027941 */ /* 0x000fea0003800000 */
.L_x_12360:
        /* <DEDUP_REMOVED lines=16> */
.L_x_12366:
[----:B------:R-:W-:Y:S05]  /*9e00*/  BSYNC B3 ;  /* 0x0000000000037941 */ /* 0x000fea0003800000 */
.L_x_12365:
        /* <DEDUP_REMOVED lines=44> */
.L_x_12364:
[----:B------:R-:W-:Y:S05]  /*a0d0*/  BSYNC B2 ;  /* 0x0000000000027941 */ /* 0x000fea0003800000 */
.L_x_12363:
[----:B------:R-:W-:Y:S01]  /*a0e0*/  HFMA2.MMA R94, -RZ, RZ, 0.1171875, 0 ;  /* 0x2f800000ff5e7435 */ /* 0x000fe200000001ff */
[----:B------:R-:W-:Y:S02]  /*a0f0*/  PRMT R92, R63, 0x7632, R92 ;  /* 0x000076323f5c7816 */ /* 0x000fe4000000005c */
[----:B------:R-:W-:Y:S02]  /*a100*/  I2FP.F32.U32 R91, R91 ;  /* 0x0000005b005b7245 */ /* 0x000fe40000201000 */
[----:B------:R-:W-:Y:S01]  /*a110*/  PRMT R93, R31, 0x7632, R93 ;  /* 0x000076321f5d7816 */ /* 0x000fe2000000005d */
[----:B------:R-:W-:-:S03]  /*a120*/  IMAD.U32 R92, R92, 0x10000, RZ ;  /* 0x000100005c5c7824 */ /* 0x000fc600078e00ff */
[----:B------:R-:W-:Y:S01]  /*a130*/  SHF.L.U32 R93, R93, 0x10, RZ ;  /* 0x000000105d5d7819 */ /* 0x000fe200000006ff */
        /* <DEDUP_REMOVED lines=8> */
.L_x_12359:
[----:B------:R-:W-:Y:S05]  /*a1c0*/  BSYNC B1 ;  /* 0x0000000000017941 */ /* 0x000fea0003800000 */
.L_x_12358:
[----:B------:R-:W-:Y:S01]  /*a1d0*/  IMAD.WIDE.U32 R94, R123, 0x20, R120 ;  /* 0x000000207b5e7825 */ /* 0x000fe200078e0078 */
[----:B------:R-:W0:Y:S01]  /*a1e0*/  @P0 LDC.64 R124, c[0x0][0x230] ;  /* 0x00008c00ff7c0b82 */ /* 0x000e220000000a00 */
[----:B------:R-:W-:Y:S01]  /*a1f0*/  BSSY B1, `(.L_x_12367) ;  /* 0x000001c000017945 */ /* 0x000fe20003800000 */
[----:B------:R-:W-:Y:S01]  /*a200*/  IADD3 R139, R139, 0x60, RZ ;  /* 0x000000608b8b7810 */ /* 0x000fe20007ffe0ff */
[----:B------:R-:W-:Y:S01]  /*a210*/  VIADD R141, R141, 0x60 ;  /* 0x000000608d8d7836 */ /* 0x000fe20000000000 */
[----:B------:R1:W-:Y:S04]  /*a220*/  STG.E.128 desc[UR6][R94.64], R84 ;  /* 0x000000545e007986 */ /* 0x0003e8000c101d06 */
[----:B------:R-:W2:Y:S01]  /*a230*/  @P3 LDC.64 R92, c[0x0][0x220] ;  /* 0x00008800ff5c3b82 */ /* 0x000ea20000000a00 */
[----:B------:R1:W-:Y:S01]  /*a240*/  STG.E.128 desc[UR6][R94.64+0x10], R88 ;  /* 0x000010585e007986 */ /* 0x0003e2000c101d06 */
[----:B0-----:R-:W-:Y:S01]  /*a250*/  @P0 IMAD.WIDE.U32 R124, R141, 0x20, R124 ;  /* 0x000000208d7c0825 */ /* 0x001fe200078e007c */
[----:B-1----:R-:W-:Y:S06]  /*a260*/  @!P3 BRA `(.L_x_12368) ;  /* 0x000000000050b947 */ /* 0x002fec0003800000 */
        /* <DEDUP_REMOVED lines=20> */
.L_x_12368:
[----:B------:R-:W-:Y:S05]  /*a3b0*/  BSYNC B1 ;  /* 0x0000000000017941 */ /* 0x000fea0003800000 */
.L_x_12367:
[----:B0-2---:R-:W-:Y:S01]  /*a3c0*/  @P3 IMAD.WIDE.U32 R94, R139, 0x10, R92 ;  /* 0x000000108b5e3825 */ /* 0x005fe200078e005c */
        /* <DEDUP_REMOVED lines=21> */
.L_x_12372:
[----:B------:R-:W-:-:S07]  /*a520*/  IMAD.MOV.U32 R122, RZ, RZ, R100 ;  /* 0x000000ffff7a7224 */ /* 0x000fce00078e0064 */
.L_x_12373:
[----:B------:R-:W-:Y:S05]  /*a530*/  BSYNC B2 ;  /* 0x0000000000027941 */ /* 0x000fea0003800000 */
.L_x_12371:
        /* <DEDUP_REMOVED lines=16> */
.L_x_12377:
[----:B------:R-:W-:Y:S05]  /*a640*/  BSYNC B3 ;  /* 0x0000000000037941 */ /* 0x000fea0003800000 */
.L_x_12376:
        /* <DEDUP_REMOVED lines=44> */
.L_x_12375:
[----:B------:R-:W-:Y:S05]  /*a910*/  BSYNC B2 ;  /* 0x0000000000027941 */ /* 0x000fea0003800000 */
.L_x_12374:
        /* <DEDUP_REMOVED lines=12> */
.L_x_12370:
[----:B------:R-:W-:Y:S05]  /*a9e0*/  BSYNC B1 ;  /* 0x0000000000017941 */ /* 0x000fea0003800000 */
.L_x_12369:
        /* <DEDUP_REMOVED lines=18> */
.L_x_12381:
[----:B------:R-:W-:-:S07]  /*ab10*/  MOV R93, R100 ;  /* 0x00000064005d7202 */ /* 0x000fce0000000f00 */
.L_x_12382:
[----:B------:R-:W-:Y:S05]  /*ab20*/  BSYNC B2 ;  /* 0x0000000000027941 */ /* 0x000fea0003800000 */
.L_x_12380:
        /* <DEDUP_REMOVED lines=16> */
.L_x_12386:
[----:B------:R-:W-:Y:S05]  /*ac30*/  BSYNC B3 ;  /* 0x0000000000037941 */ /* 0x000fea0003800000 */
.L_x_12385:
        /* <DEDUP_REMOVED lines=44> */
.L_x_12384:
[----:B------:R-:W-:Y:S05]  /*af00*/  BSYNC B2 ;  /* 0x0000000000027941 */ /* 0x000fea0003800000 */
.L_x_12383:
        /* <DEDUP_REMOVED lines=14> */
.L_x_12379:
[----:B------:R-:W-:Y:S05]  /*aff0*/  BSYNC B1 ;  /* 0x0000000000017941 */ /* 0x000fea0003800000 */
.L_x_12378:
        /* <DEDUP_REMOVED lines=18> */
.L_x_12390:
[----:B------:R-:W-:-:S07]  /*b120*/  IMAD.MOV.U32 R124, RZ, RZ, R100 ;  /* 0x000000ffff7c7224 */ /* 0x000fce00078e0064 */
.L_x_12391:
[----:B------:R-:W-:Y:S05]  /*b130*/  BSYNC B2 ;  /* 0x0000000000027941 */ /* 0x000fea0003800000 */
.L_x_12389:
        /* <DEDUP_REMOVED lines=16> */
.L_x_12395:
[----:B------:R-:W-:Y:S05]  /*b240*/  BSYNC B3 ;  /* 0x0000000000037941 */ /* 0x000fea0003800000 */
.L_x_12394:
        /* <DEDUP_REMOVED lines=44> */
.L_x_12393:
[----:B------:R-:W-:Y:S05]  /*b510*/  BSYNC B2 ;  /* 0x0000000000027941 */ /* 0x000fea0003800000 */
.L_x_12392:
        /* <DEDUP_REMOVED lines=12> */
.L_x_12388:
[----:B------:R-:W-:Y:S05]  /*b5e0*/  BSYNC B1 ;  /* 0x0000000000017941 */ /* 0x000fea0003800000 */
.L_x_12387:
        /* <DEDUP_REMOVED lines=18> */
.L_x_12399:
[----:B------:R-:W-:-:S07]  /*b710*/  MOV R95, R100 ;  /* 0x00000064005f7202 */ /* 0x000fce0000000f00 */
.L_x_12400:
[----:B------:R-:W-:Y:S05]  /*b720*/  BSYNC B2 ;  /* 0x0000000000027941 */ /* 0x000fea0003800000 */
.L_x_12398:
        /* <DEDUP_REMOVED lines=16> */
.L_x_12404:
[----:B------:R-:W-:Y:S05]  /*b830*/  BSYNC B3 ;  /* 0x0000000000037941 */ /* 0x000fea0003800000 */
.L_x_12403:
        /* <DEDUP_REMOVED lines=44> */
.L_x_12402:
[----:B------:R-:W-:Y:S05]  /*bb00*/  BSYNC B2 ;  /* 0x0000000000027941 */ /* 0x000fea0003800000 */
.L_x_12401:
        /* <DEDUP_REMOVED lines=14> */
.L_x_12397:
[----:B------:R-:W-:Y:S05]  /*bbf0*/  BSYNC B1 ;  /* 0x0000000000017941 */ /* 0x000fea0003800000 */
.L_x_12396:
        /* <DEDUP_REMOVED lines=18> */
.L_x_12408:
[----:B------:R-:W-:-:S07]  /*bd20*/  IMAD.MOV.U32 R131, RZ, RZ, R100 ;  /* 0x000000ffff837224 */ /* 0x000fce00078e0064 */
.L_x_12409:
[----:B------:R-:W-:Y:S05]  /*bd30*/  BSYNC B2 ;  /* 0x0000000000027941 */ /* 0x000fea0003800000 */
.L_x_12407:
        /* <DEDUP_REMOVED lines=16> */
.L_x_12413:
[----:B------:R-:W-:Y:S05]  /*be40*/  BSYNC B3 ;  /* 0x0000000000037941 */ /* 0x000fea0003800000 */
.L_x_12412:
        /* <DEDUP_REMOVED lines=44> */
.L_x_12411:
[----:B------:R-:W-:Y:S05]  /*c110*/  BSYNC B2 ;  /* 0x0000000000027941 */ /* 0x000fea0003800000 */
.L_x_12410:
        /* <DEDUP_REMOVED lines=12> */
.L_x_12406:
[----:B------:R-:W-:Y:S05]  /*c1e0*/  BSYNC B1 ;  /* 0x0000000000017941 */ /* 0x000fea0003800000 */
.L_x_12405:
        /* <DEDUP_REMOVED lines=18> */
.L_x_12417:
[----:B------:R-:W-:-:S07]  /*c310*/  MOV R97, R100 ;  /* 0x0000006400617202 */ /* 0x000fce0000000f00 */
.L_x_12418:
[----:B------:R-:W-:Y:S05]  /*c320*/  BSYNC B2 ;  /* 0x0000000000027941 */ /* 0x000fea0003800000 */
.L_x_12416:
        /* <DEDUP_REMOVED lines=16> */
.L_x_12422:
[----:B------:R-:W-:Y:S05]  /*c430*/  BSYNC B3 ;  /* 0x0000000000037941 */ /* 0x000fea0003800000 */
.L_x_12421:
        /* <DEDUP_REMOVED lines=44> */
.L_x_12420:
[----:B------:R-:W-:Y:S05]  /*c700*/  BSYNC B2 ;  /* 0x0000000000027941 */ /* 0x000fea0003800000 */
.L_x_12419:
        /* <DEDUP_REMOVED lines=14> */
.L_x_12415:
[----:B------:R-:W-:Y:S05]  /*c7f0*/  BSYNC B1 ;  /* 0x0000000000017941 */ /* 0x000fea0003800000 */
.L_x_12414:
        /* <DEDUP_REMOVED lines=18> */
.L_x_12426:
[----:B------:R-:W-:-:S07]  /*c920*/  IMAD.MOV.U32 R133, RZ, RZ, R100 ;  /* 0x000000ffff857224 */ /* 0x000fce00078e0064 */
.L_x_12427:
[----:B------:R-:W-:Y:S05]  /*c930*/  BSYNC B2 ;  /* 0x0000000000027941 */ /* 0x000fea0003800000 */
.L_x_12425:
        /* <DEDUP_REMOVED lines=16> */
.L_x_12431:
[----:B------:R-:W-:Y:S05]  /*ca40*/  BSYNC B3 ;  /* 0x0000000000037941 */ /* 0x000fea0003800000 */
.L_x_12430:
        /* <DEDUP_REMOVED lines=44> */
.L_x_12429:
[----:B------:R-:W-:Y:S05]  /*cd10*/  BSYNC B2 ;  /* 0x0000000000027941 */ /* 0x000fea0003800000 */
.L_x_12428:
        /* <DEDUP_REMOVED lines=12> */
.L_x_12424:
[----:B------:R-:W-:Y:S05]  /*cde0*/  BSYNC B1 ;  /* 0x0000000000017941 */ /* 0x000fea0003800000 */
.L_x_12423:
        /* <DEDUP_REMOVED lines=18> */
.L_x_12435:
[----:B------:R-:W-:-:S07]  /*cf10*/  MOV R99, R100 ;  /* 0x0000006400637202 */ /* 0x000fce0000000f00 */
.L_x_12436:
[----:B------:R-:W-:Y:S05]  /*cf20*/  BSYNC B2 ;  /* 0x0000000000027941 */ /* 0x000fea0003800000 */
.L_x_12434:
        /* <DEDUP_REMOVED lines=16> */
.L_x_12440:
[----:B------:R-:W-:Y:S05]  /*d030*/  BSYNC B3 ;  /* 0x0000000000037941 */ /* 0x000fea0003800000 */
.L_x_12439:
        /* <DEDUP_REMOVED lines=41> */
[----:B------:R-:W-:Y:S01]  /*d2d0*/  MOV R100, R124 ;  /* 0x0000007c00647202 */ /* 0x000fe20000000f00 */
[----:B------:R-:W-:Y:S01]  /*d2e0*/  IMAD.MOV.U32 R102, RZ, RZ, R118 ;  /* 0x000000ffff667224 */ /* 0x000fe200078e0076 */
[----:B------:R-:W-:-:S07]  /*d2f0*/  LOP3.LUT R20, R119, UR29, R122, 0x96, !PT ;  /* 0x0000001d77147c12 */ /* 0x000fce000f8e967a */
.L_x_12438:
[----:B------:R-:W-:Y:S05]  /*d300*/  BSYNC B2 ;  /* 0x0000000000027941 */ /* 0x000fea0003800000 */
.L_x_12437:
        /* <DEDUP_REMOVED lines=14> */
.L_x_12433:
[----:B------:R-:W-:Y:S05]  /*d3f0*/  BSYNC B1 ;  /* 0x0000000000017941 */ /* 0x000fea0003800000 */
.L_x_12432:
[----:B------:R-:W-:Y:S01]  /*d400*/  FADD.FTZ R118, RZ, R68 ;  /* 0x00000044ff767221 */ /* 0x000fe20000010000 */
[----:B------:R-:W-:Y:S01]  /*d410*/  IMAD.WIDE.U32 R120, R141, 0x20, R120 ;  /* 0x000000208d787825 */ /* 0x000fe200078e0078 */
[----:B------:R-:W-:Y:S01]  /*d420*/  BSSY B1, `(.L_x_12441) ;  /* 0x0000037000017945 */ /* 0x000fe20003800000 */
[----:B------:R-:W-:Y:S02]  /*d430*/  ISETP.NE.AND P0, PT, R2, RZ, PT ;  /* 0x000000ff0200720c */ /* 0x000fe40003f05270 */
[----:B------:R-:W-:Y:S01]  /*d440*/  FADD.FTZ R119, R118, R69 ;  /* 0x0000004576777221 */ /* 0x000fe20000010000 */
[----:B------:R0:W-:Y:S03]  /*d450*/  STG.E.128 desc[UR6][R120.64], R92 ;  /* 0x0000005c78007986 */ /* 0x0001e6000c101d06 */
        /* <DEDUP_REMOVED lines=30> */
[----:B0-----:R-:W-:Y:S06]  /*d640*/  @!P3 BRA `(.L_x_12442) ;  /* 0x000000000050b947 */ /* 0x001fec0003800000 */
        /* <DEDUP_REMOVED lines=20> */
.L_x_12442:
[----:B------:R-:W-:Y:S05]  /*d790*/  BSYNC B1 ;  /* 0x0000000000017941 */ /* 0x000fea0003800000 */
.L_x_12441:
[----:B------:R-:W-:Y:S01]  /*d7a0*/  UMOV UR30, 0xffffffff ;  /* 0xffffffff001e7882 */ /* 0x000fe20000000000 */
[----:B------:R-:W-:Y:S02]  /*d7b0*/  FADD.FTZ R140, R140, R99 ;  /* 0x000000638c8c7221 */ /* 0x000fe40000010000 */
[----:B------:R-:W-:Y:S05]  /*d7c0*/  BRA.DIV UR30, `(.L_x_12443) ;  /* 0x000000121e7c7947 */ /* 0x000fea000b800000 */
[----:B0-----:R-:W0:Y:S01]  /*d7d0*/  SHFL.BFLY PT, R119, R140, 0x1, 0x1f ;  /* 0x0c201f008c777f89 */ /* 0x001e2200000e0000 */
        /* <DEDUP_REMOVED lines=84> */
.L_x_12458:
        /* <DEDUP_REMOVED lines=18> */
[----:B------:R-:W-:-:S04]  /*de40*/  VIADD R136, R136, 0xffffffff ;  /* 0xffffffff88887836 */ /* 0x000fc80000000000 */
        /* <DEDUP_REMOVED lines=35> */
[----:B------:R-:W-:Y:S01]  /*e080*/  PRMT R69, R55, 0x7632, R69 ;  /* 0x0000763237457816 */ /* 0x000fe20000000045 */
[C---:B------:R-:W-:Y:S01]  /*e090*/  FMUL.FTZ R119, R123.reuse, R136 ;  /* 0x000000887b777220 */ /* 0x040fe20000410000 */
[----:B------:R-:W-:Y:S01]  /*e0a0*/  FMUL.FTZ R73, R123, R120 ;  /* 0x000000787b497220 */ /* 0x000fe20000410000 */
[----:B------:R-:W-:Y:S01]  /*e0b0*/  FFMA.FTZ R71, R71, R99, R6 ;  /* 0x0000006347477223 */ /* 0x000fe20000010006 */
[----:B------:R-:W-:Y:S01]  /*e0c0*/  SHF.L.U32 R69, R69, 0x10, RZ ;  /* 0x0000001045457819 */ /* 0x000fe200000006ff */
[C---:B------:R-:W-:Y:S01]  /*e0d0*/  IMAD.U32 R70, R54.reuse, 0x10000, RZ ;  /* 0x0001000036467824 */ /* 0x040fe200078e00ff */
[----:B------:R-:W-:Y:S01]  /*e0e0*/  PRMT R99, R54, 0x7632, R99 ;  /* 0x0000763236637816 */ /* 0x000fe20000000063 */
[C---:B------:R-:W-:Y:S01]  /*e0f0*/  FMUL.FTZ R94, R123.reuse, R68 ;  /* 0x000000447b5e7220 */ /* 0x040fe20000410000 */
[C---:B------:R-:W-:Y:S01]  /*e100*/  FMUL.FTZ R120, R123.reuse, R72 ;  /* 0x000000487b787220 */ /* 0x040fe20000410000 */
[----:B------:R-:W-:Y:S01]  /*e110*/  FMUL.FTZ R81, R123, R122 ;  /* 0x0000007a7b517220 */ /* 0x000fe20000410000 */
[----:B------:R-:W-:Y:S01]  /*e120*/  FFMA.FTZ R68, R119, R69, R106 ;  /* 0x0000004577447223 */ /* 0x000fe2000001006a */
[----:B------:R-:W-:Y:S01]  /*e130*/  PRMT R69, R53, 0x7632, R69 ;  /* 0x0000763235457816 */ /* 0x000fe20000000045 */
[----:B------:R-:W-:Y:S01]  /*e140*/  IMAD.U32 R122, R99, 0x10000, RZ ;  /* 0x00010000637a7824 */ /* 0x000fe200078e00ff */
[----:B------:R-:W-:Y:S01]  /*e150*/  PRMT R99, R52, 0x7632, R99 ;  /* 0x0000763234637816 */ /* 0x000fe20000000063 */
[C---:B------:R-:W-:Y:S01]  /*e160*/  FMUL.FTZ R97, R123.reuse, R78 ;  /* 0x0000004e7b617220 */ /* 0x040fe20000410000 */
[----:B------:R-:W-:Y:S01]  /*e170*/  FFMA.FTZ R70, R120, R70, R5 ;  /* 0x0000004678467223 */ /* 0x000fe20000010005 */
[C---:B------:R-:W-:Y:S01]  /*e180*/  FMUL.FTZ R72, R123.reuse, R124 ;  /* 0x0000007c7b487220 */ /* 0x040fe20000410000 */
[----:B------:R-:W-:Y:S01]  /*e190*/  FMUL.FTZ R78, R123, R79 ;  /* 0x0000004f7b4e7220 */ /* 0x000fe20000410000 */
[----:B------:R-:W-:Y:S01]  /*e1a0*/  SHF.L.U32 R120, R53, 0x10, RZ ;  /* 0x0000001035787819 */ /* 0x000fe200000006ff */
[----:B------:R-:W-:Y:S01]  /*e1b0*/  FMUL.FTZ R79, R123, R121 ;  /* 0x000000797b4f7220 */ /* 0x000fe20000410000 */
[----:B------:R-:W-:Y:S01]  /*e1c0*/  IMAD.U32 R121, R69, 0x10000, RZ ;  /* 0x0001000045797824 */ /* 0x000fe200078e00ff */
[----:B------:R-:W-:Y:S01]  /*e1d0*/  SHF.L.U32 R119, R52, 0x10, RZ ;  /* 0x0000001034777819 */ /* 0x000fe200000006ff */
[----:B------:R-:W-:Y:S01]  /*e1e0*/  FMUL.FTZ R92, R123, R118 ;  /* 0x000000767b5c7220 */ /* 0x000fe20000410000 */
[----:B------:R-:W-:-:S02]  /*e1f0*/  IMAD.U32 R99, R99, 0x10000, RZ ;  /* 0x0001000063637824 */ /* 0x000fc400078e00ff */
[----:B------:R-:W-:Y:S01]  /*e200*/  FFMA.FTZ R69, R72, R122, R105 ;  /* 0x0000007a48457223 */ /* 0x000fe20000010069 */
[----:B------:R-:W-:Y:S01]  /*e210*/  FFMA.FTZ R72, R73, R120, R4 ;  /* 0x0000007849487223 */ /* 0x000fe20000010004 */
[----:B------:R-:W-:Y:S01]  /*e220*/  FFMA.FTZ R73, R81, R121, R104 ;  /* 0x0000007951497223 */ /* 0x000fe20000010068 */
[----:B------:R-:W-:Y:S01]  /*e230*/  FFMA.FTZ R81, R94, R119, R3 ;  /* 0x000000775e517223 */ /* 0x000fe20000010003 */
[----:B------:R-:W-:Y:S01]  /*e240*/  FFMA.FTZ R92, R92, R99, R103 ;  /* 0x000000635c5c7223 */ /* 0x000fe20000010067 */
[----:B------:R-:W-:Y:S01]  /*e250*/  SHF.R.S32.HI R94, RZ, 0x1f, R137 ;  /* 0x0000001fff5e7819 */ /* 0x000fe20000011489 */
[----:B------:R-:W-:Y:S01]  /*e260*/  FMUL.FTZ R93, R123, R82 ;  /* 0x000000527b5d7220 */ /* 0x000fe20000410000 */
[----:B------:R-:W-:Y:S01]  /*e270*/  PRMT R99, R51, 0x7632, R99 ;  /* 0x0000763233637816 */ /* 0x000fe20000000063 */
[----:B------:R-:W-:Y:S01]  /*e280*/  FMUL.FTZ R95, R123, R144 ;  /* 0x000000907b5f7220 */ /* 0x000fe20000410000 */
[----:B------:R-:W-:Y:S01]  /*e290*/  SHF.L.U32 R120, R51, 0x10, RZ ;  /* 0x0000001033787819 */ /* 0x000fe200000006ff */
[----:B------:R-:W-:Y:S01]  /*e2a0*/  FMUL.FTZ R118, R123, R80 ;  /* 0x000000507b767220 */ /* 0x000fe20000410000 */
[----:B------:R-:W-:Y:S01]  /*e2b0*/  LEA.HI R137, R94, R137, RZ, 0x3 ;  /* 0x000000895e897211 */ /* 0x000fe200078f18ff */
[----:B------:R-:W-:Y:S01]  /*e2c0*/  IMAD.U32 R121, R99, 0x10000, RZ ;  /* 0x0001000063797824 */ /* 0x000fe200078e00ff */
[C---:B------:R-:W-:Y:S01]  /*e2d0*/  PRMT R94, R50.reuse, 0x7632, R94 ;  /* 0x00007632325e7816 */ /* 0x040fe2000000005e */
[----:B------:R-:W-:Y:S01]  /*e2e0*/  FFMA.FTZ R93, R93, R120, R10 ;  /* 0x000000785d5d7223 */ /* 0x000fe2000001000a */
[----:B------:R-:W-:Y:S01]  /*e2f0*/  SHF.L.U32 R99, R49, 0x10, RZ ;  /* 0x0000001031637819 */ /* 0x000fe200000006ff */
[----:B------:R-:W-:Y:S01]  /*e300*/  FMUL.FTZ R96, R123, R142 ;  /* 0x0000008e7b607220 */ /* 0x000fe20000410000 */
[----:B------:R-:W-:Y:S01]  /*e310*/  SHF.L.U32 R119, R50, 0x10, RZ ;  /* 0x0000001032777819 */ /* 0x000fe200000006ff */
[----:B------:R-:W-:-:S02]  /*e320*/  IMAD.U32 R120, R94, 0x10000, RZ ;  /* 0x000100005e787824 */ /* 0x000fc400078e00ff */
[----:B------:R-:W-:Y:S01]  /*e330*/  FFMA.FTZ R94, R95, R121, R110 ;  /* 0x000000795f5e7223 */ /* 0x000fe2000001006e */
[----:B------:R-:W-:Y:S01]  /*e340*/  FFMA.FTZ R97, R97, R99, R8 ;  /* 0x0000006361617223 */ /* 0x000fe20000010008 */
[----:B------:R-:W-:Y:S01]  /*e350*/  PRMT R99, R48, 0x7632, R99 ;  /* 0x0000763230637816 */ /* 0x000fe20000000063 */
[----:B------:R-:W-:Y:S01]  /*e360*/  FFMA.FTZ R95, R118, R119, R9 ;  /* 0x00000077765f7223 */ /* 0x000fe20000010009 */
[----:B------:R-:W-:Y:S01]  /*e370*/  SHF.L.U32 R119, R48, 0x10, RZ ;  /* 0x0000001030777819 */ /* 0x000fe200000006ff */
[----:B------:R-:W-:Y:S01]  /*e380*/  FMUL.FTZ R90, R123, R76 ;  /* 0x0000004c7b5a7220 */ /* 0x000fe20000410000 */
[----:B------:R-:W-:Y:S01]  /*e390*/  SHF.L.U32 R122, R47, 0x10, RZ ;  /* 0x000000102f7a7819 */ /* 0x000fe200000006ff */
[----:B------:R-:W-:Y:S01]  /*e3a0*/  FMUL.FTZ R89, R123, R152 ;  /* 0x000000987b597220 */ /* 0x000fe20000410000 */
[----:B------:R-:W-:Y:S01]  /*e3b0*/  PRMT R121, R47, 0x7632, R121 ;  /* 0x000076322f797816 */ /* 0x000fe20000000079 */
[----:B------:R-:W-:Y:S01]  /*e3c0*/  FFMA.FTZ R96, R96, R120, R109 ;  /* 0x0000007860607223 */ /* 0x000fe2000001006d */
[----:B------:R-:W-:-:S02]  /*e3d0*/  IMAD.U32 R120, R99, 0x10000, RZ ;  /* 0x0001000063787824 */ /* 0x000fc400078e00ff */
[----:B------:R-:W-:Y:S01]  /*e3e0*/  FFMA.FTZ R99, R90, R119, R7 ;  /* 0x000000775a637223 */ /* 0x000fe20000010007 */
[----:B------:R-:W-:Y:S01]  /*e3f0*/  FMUL.FTZ R98, R123, R138 ;  /* 0x0000008a7b627220 */ /* 0x000fe20000410000 */
[----:B------:R-:W-:Y:S01]  /*e400*/  FFMA.FTZ R119, R89, R122, R14 ;  /* 0x0000007a59777223 */ /* 0x000fe2000001000e */
[----:B------:R-:W-:Y:S01]  /*e410*/  SHF.L.U32 R124, R45, 0x10, RZ ;  /* 0x000000102d7c7819 */ /* 0x000fe200000006ff */
[C---:B------:R-:W-:Y:S01]  /*e420*/  FMUL.FTZ R85, R123.reuse, R86 ;  /* 0x000000567b557220 */ /* 0x040fe20000410000 */
[----:B------:R-:W-:Y:S01]  /*e430*/  FMUL.FTZ R87, R123, R154 ;  /* 0x0000009a7b577220 */ /* 0x000fe20000410000 */
[----:B------:R-:W-:Y:S01]  /*e440*/  IMAD.U32 R90, R121, 0x10000, RZ ;  /* 0x00010000795a7824 */ /* 0x000fe200078e00ff */
[----:B------:R-:W-:Y:S01]  /*e450*/  PRMT R89, R46, 0x7632, R89 ;  /* 0x000076322e597816 */ /* 0x000fe20000000059 */
        /* <DEDUP_REMOVED lines=11> */
[----:B------:R-:W-:Y:S01]  /*e510*/  FFMA.FTZ R98, R98, R120, R107 ;  /* 0x0000007862627223 */ /* 0x000fe2000001006b */
[----:B------:R-:W-:Y:S01]  /*e520*/  FMUL.FTZ R123, R123, R125 ;  /* 0x0000007d7b7b7220 */ /* 0x000fe20000410000 */
[----:B------:R-:W-:Y:S01]  /*e530*/  FFMA.FTZ R120, R87, R90, R114 ;  /* 0x0000005a57787223 */ /* 0x000fe20000010072 */
[----:B------:R-:W-:Y:S01]  /*e540*/  FFMA.FTZ R124, R85, R124, R12 ;  /* 0x0000007c557c7223 */ /* 0x000fe2000001000c */
[----:B------:R-:W-:Y:S01]  /*e550*/  PRMT R87, R45, 0x7632, R87 ;  /* 0x000076322d577816 */ /* 0x000fe20000000057 */
[----:B------:R-:W-:Y:S01]  /*e560*/  IMAD.U32 R89, R89, 0x10000, RZ ;  /* 0x0001000059597824 */ /* 0x000fe200078e00ff */
[----:B------:R-:W-:-:S02]  /*e570*/  SHF.L.U32 R125, R44, 0x10, RZ ;  /* 0x000000102c7d7819 */ /* 0x000fc400000006ff */
[----:B------:R-:W-:Y:S01]  /*e580*/  PRMT R85, R44, 0x7632, R85 ;  /* 0x000076322c557816 */ /* 0x000fe20000000055 */
[----:B------:R-:W-:Y:S01]  /*e590*/  FFMA.FTZ R122, R86, R89, R113 ;  /* 0x00000059567a7223 */ /* 0x000fe20000010071 */
[----:B------:R-:W-:Y:S02]  /*e5a0*/  IMAD.U32 R87, R87, 0x10000, RZ ;  /* 0x0001000057577824 */ /* 0x000fe400078e00ff */
[----:B------:R-:W-:Y:S01]  /*e5b0*/  FFMA.FTZ R125, R84, R125, R11 ;  /* 0x0000007d547d7223 */ /* 0x000fe2000001000b */
[----:B------:R-:W-:Y:S01]  /*e5c0*/  SHF.L.U32 R136, R43, 0x10, RZ ;  /* 0x000000102b887819 */ /* 0x000fe200000006ff */
[----:B------:R-:W-:Y:S02]  /*e5d0*/  IMAD.U32 R86, R85, 0x10000, RZ ;  /* 0x0001000055567824 */ /* 0x000fe400078e00ff */
[----:B------:R-:W-:Y:S01]  /*e5e0*/  FFMA.FTZ R83, R83, R87, R112 ;  /* 0x0000005753537223 */ /* 0x000fe20000010070 */
[----:B------:R-:W0:Y:S01]  /*e5f0*/  LDC.64 R84, c[0x0][0x2b8] ;  /* 0x0000ae00ff547b82 */ /* 0x000e220000000a00 */
[----:B------:R-:W-:Y:S01]  /*e600*/  PRMT R87, R42, 0x7632, R87 ;  /* 0x000076322a577816 */ /* 0x000fe20000000057 */
[----:B------:R-:W-:Y:S01]  /*e610*/  FFMA.FTZ R136, R79, R136, R18 ;  /* 0x000000884f887223 */ /* 0x000fe20000010012 */
[----:B------:R-:W-:Y:S01]  /*e620*/  SHF.L.U32 R121, R46, 0x10, RZ ;  /* 0x000000102e797819 */ /* 0x000fe200000006ff */
[----:B------:R-:W-:Y:S01]  /*e630*/  FFMA.FTZ R82, R82, R86, R111 ;  /* 0x0000005652527223 */ /* 0x000fe2000001006f */
[----:B------:R-:W-:Y:S01]  /*e640*/  PRMT R79, R41, 0x7632, R79 ;  /* 0x00007632294f7816 */ /* 0x000fe2000000004f */
[----:B------:R-:W-:Y:S01]  /*e650*/  IMAD.U32 R87, R87, 0x10000, RZ ;  /* 0x0001000057577824 */ /* 0x000fe200078e00ff */
[----:B------:R-:W-:Y:S01]  /*e660*/  PRMT R118, R49, 0x7632, R118 ;  /* 0x0000763231767816 */ /* 0x000fe20000000076 */
[----:B------:R-:W-:Y:S01]  /*e670*/  FFMA.FTZ R121, R88, R121, R13 ;  /* 0x0000007958797223 */ /* 0x000fe2000001000d */
[----:B------:R-:W-:Y:S01]  /*e680*/  SHF.L.U32 R86, R42, 0x10, RZ ;  /* 0x000000102a567819 */ /* 0x000fe200000006ff */
[----:B------:R-:W-:Y:S01]  /*e690*/  FFMA.FTZ R143, R78, R87, R117 ;  /* 0x000000574e8f7223 */ /* 0x000fe20000010075 */
[----:B------:R-:W-:Y:S01]  /*e6a0*/  PRMT R88, R43, 0x7632, R88 ;  /* 0x000076322b587816 */ /* 0x000fe20000000058 */
[----:B------:R-:W-:Y:S01]  /*e6b0*/  IMAD.U32 R87, R79, 0x10000, RZ ;  /* 0x000100004f577824 */ /* 0x000fe200078e00ff */
[----:B------:R-:W-:Y:S01]  /*e6c0*/  PRMT R78, R40, 0x7632, R78 ;  /* 0x00007632284e7816 */ /* 0x000fe2000000004e */
[----:B------:R-:W-:Y:S01]  /*e6d0*/  IMAD.U32 R118, R118, 0x10000, RZ ;  /* 0x0001000076767824 */ /* 0x000fe200078e00ff */
[----:B------:R-:W-:Y:S01]  /*e6e0*/  LEA.HI.SX32 R137, R137, R2, 0x1d ;  /* 0x0000000289897211 */ /* 0x000fe200078feaff */
[----:B------:R-:W-:Y:S01]  /*e6f0*/  FFMA.FTZ R80, R80, R86, R17 ;  /* 0x0000005650507223 */ /* 0x000fe20000010011 */
[----:B------:R-:W-:Y:S01]  /*e700*/  SHF.L.U32 R86, R41, 0x10, RZ ;  /* 0x0000001029567819 */ /* 0x000fe200000006ff */
[----:B------:R-:W-:Y:S01]  /*e710*/  IMAD.U32 R88, R88, 0x10000, RZ ;  /* 0x0001000058587824 */ /* 0x000fe200078e00ff */
[----:B------:R-:W-:Y:S01]  /*e720*/  SHF.L.U32 R79, R40, 0x10, RZ ;  /* 0x00000010284f7819 */ /* 0x000fe200000006ff */
[----:B------:R-:W-:Y:S01]  /*e730*/  FFMA.FTZ R141, R75, R87, R116 ;  /* 0x000000574b8d7223 */ /* 0x000fe20000010074 */
[----:B------:R-:W-:Y:S01]  /*e740*/  IMAD.U32 R78, R78, 0x10000, RZ ;  /* 0x000100004e4e7824 */ /* 0x000fe200078e00ff */
[C---:B------:R-:W-:Y:S01]  /*e750*/  IADD3 R89, R137.reuse, 0x20, RZ ;  /* 0x0000002089597810 */ /* 0x040fe20007ffe0ff */
[C---:B------:R-:W-:Y:S01]  /*e760*/  VIADD R87, R137.reuse, 0x40 ;  /* 0x0000004089577836 */ /* 0x040fe20000000000 */
        /* <DEDUP_REMOVED lines=30> */
.L_x_12445:
[----:B------:R-:W-:Y:S05]  /*e950*/  BSYNC B1 ;  /* 0x0000000000017941 */ /* 0x000fea0003800000 */
.L_x_12444:
[----:B-1----:R-:W1:Y:S02]  /*e960*/  LDC.64 R68, c[0x0][0x210] ;  /* 0x00008400ff447b82 */ /* 0x002e640000000a00 */
[----:B-1----:R-:W-:-:S05]  /*e970*/  IMAD R0, R68, 0x4, R0 ;  /* 0x0000000444007824 */ /* 0x002fca00078e0200 */
[----:B------:R-:W-:-:S13]  /*e980*/  ISETP.GE.AND P0, PT, R0, R69, PT ;  /* 0x000000450000720c */ /* 0x000fda0003f06270 */
[----:B------:R-:W-:Y:S05]  /*e990*/  @!P0 BRA `(.L_x_12446) ;  /* 0xffffff2000788947 */ /* 0x000fea000383ffff */
[----:B------:R-:W-:Y:S05]  /*e9a0*/  BSYNC B0 ;  /* 0x0000000000007941 */ /* 0x000fea0003800000 */
.L_x_12146:
[----:B------:R-:W-:Y:S05]  /*e9b0*/  EXIT ;  /* 0x000000000000794d */ /* 0x000fea0003800000 */
.L_x_12443:
[----:B------:R-:W-:Y:S01]  /*e9c0*/  HFMA2.MMA R142, -RZ, RZ, 0, 5.9604644775390625e-08 ;  /* 0x00000001ff8e7435 */ /* 0x000fe200000001ff */
[----:B------:R-:W-:Y:S01]  /*e9d0*/  BSSY B1, `(.L_x_12447) ;  /* 0x0000006000017945 */ /* 0x000fe20003800000 */
[----:B------:R-:W-:Y:S01]  /*e9e0*/  IMAD.MOV.U32 R143, RZ, RZ, 0x1f ;  /* 0x0000001fff8f7424 */ /* 0x000fe200078e00ff */
[----:B------:R-:W-:-:S08]  /*e9f0*/  MOV R139, 0xffffffff ;  /* 0xffffffff008b7802 */ /* 0x000fd00000000f00 */
[----:B0-----:R-:W-:Y:S05]  /*ea00*/  WARPSYNC.COLLECTIVE R139, `(.L_x_12448) ;  /* 0x000000008b087348 */ /* 0x001fea0003c00000 */
[----:B------:R1:W2:Y:S02]  /*ea10*/  SHFL.BFLY P1, R141, R140, R142, R143 ;  /* 0x0c00008e8c8d7389 */ /* 0x0002a4000002008f */
[----:B012---:R-:W-:Y:S01]  /*ea20*/  ENDCOLLECTIVE ;  /* 0x000000000000791b */ /* 0x007fe20003800000 */
.L_x_12448:
[----:B------:R-:W-:Y:S05]  /*ea30*/  BSYNC B1 ;  /* 0x0000000000017941 */ /* 0x000fea0003800000 */
.L_x_12447:
        /* <DEDUP_REMOVED lines=10> */
.L_x_12449:
[----:B------:R-:W-:Y:S01]  /*eae0*/  HFMA2.MMA R142, -RZ, RZ, 0, 2.384185791015625e-07 ;  /* 0x00000004ff8e7435 */ /* 0x000fe200000001ff */
[----:B------:R-:W-:-:S05]  /*eaf0*/  MOV R118, R141 ;  /* 0x0000008d00767202 */ /* 0x000fca0000000f00 */
[----:B------:R-:W-:-:S04]  /*eb00*/  FADD.FTZ R120, R119, R118 ;  /* 0x0000007677787221 */ /* 0x000fc80000010000 */
[----:B------:R-:W-:-:S07]  /*eb10*/  IMAD.MOV.U32 R140, RZ, RZ, R120 ;  /* 0x000000ffff8c7224 */ /* 0x000fce00078e0078 */
[----:B------:R-:W-:Y:S05]  /*eb20*/  WARPSYNC.COLLECTIVE R139, `(.L_x_12450) ;  /* 0x000000008b087348 */ /* 0x000fea0003c00000 */
[----:B------:R0:W1:Y:S02]  /*eb30*/  SHFL.BFLY P1, R141, R140, R142, R143 ;  /* 0x0c00008e8c8d7389 */ /* 0x000064000002008f */
[----:B01----:R-:W-:Y:S01]  /*eb40*/  ENDCOLLECTIVE ;  /* 0x000000000000791b */ /* 0x003fe20003800000 */
.L_x_12450:
[----:B------:R-:W-:Y:S02]  /*eb50*/  IMAD.MOV.U32 R142, RZ, RZ, 0x8 ;  /* 0x00000008ff8e7424 */ /* 0x000fe400078e00ff */
[----:B------:R-:W-:-:S04]  /*eb60*/  IMAD.MOV.U32 R121, RZ, RZ, R141 ;  /* 0x000000ffff797224 */ /* 0x000fc800078e008d */
[----:B------:R-:W-:-:S05]  /*eb70*/  FADD.FTZ R121, R120, R121 ;  /* 0x0000007978797221 */ /* 0x000fca0000010000 */
[----:B------:R-:W-:-:S07]  /*eb80*/  MOV R140, R121 ;  /* 0x00000079008c7202 */ /* 0x000fce0000000f00 */
[----:B------:R-:W-:Y:S05]  /*eb90*/  WARPSYNC.COLLECTIVE R139, `(.L_x_12451) ;  /* 0x000000008b087348 */ /* 0x000fea0003c00000 */
[----:B------:R0:W1:Y:S02]  /*eba0*/  SHFL.BFLY P1, R141, R140, R142, R143 ;  /* 0x0c00008e8c8d7389 */ /* 0x000064000002008f */
[----:B01----:R-:W-:Y:S01]  /*ebb0*/  ENDCOLLECTIVE ;  /* 0x000000000000791b */ /* 0x003fe20003800000 */
.L_x_12451:
[----:B------:R-:W-:Y:S01]  /*ebc0*/  HFMA2.MMA R142, -RZ, RZ, 0, 9.5367431640625e-07 ;  /* 0x00000010ff8e7435 */ /* 0x000fe200000001ff */
[----:B------:R-:W-:-:S05]  /*ebd0*/  MOV R118, R141 ;  /* 0x0000008d00767202 */ /* 0x000fca0000000f00 */
[----:B------:R-:W-:-:S04]  /*ebe0*/  FADD.FTZ R123, R121, R118 ;  /* 0x00000076797b7221 */ /* 0x000fc80000010000 */
[----:B------:R-:W-:-:S07]  /*ebf0*/  IMAD.MOV.U32 R140, RZ, RZ, R123 ;  /* 0x000000ffff8c7224 */ /* 0x000fce00078e007b */
[----:B------:R-:W-:Y:S05]  /*ec00*/  WARPSYNC.COLLECTIVE R139, `(.L_x_12452) ;  /* 0x000000008b087348 */ /* 0x000fea0003c00000 */
[----:B------:R0:W1:Y:S02]  /*ec10*/  SHFL.BFLY P1, R141, R140, R142, R143 ;  /* 0x0c00008e8c8d7389 */ /* 0x000064000002008f */
[----:B01----:R-:W-:Y:S01]  /*ec20*/  ENDCOLLECTIVE ;  /* 0x000000000000791b */ /* 0x003fe20003800000 */
.L_x_12452:
        /* <DEDUP_REMOVED lines=72> */
.L_x_12453:
[----:B------:R-:W-:Y:S01]  /*f0b0*/  HFMA2.MMA R142, -RZ, RZ, 0, 1.1920928955078125e-07 ;  /* 0x00000002ff8e7435 */ /* 0x000fe200000001ff */
[----:B------:R-:W-:-:S05]  /*f0c0*/  MOV R119, R141 ;  /* 0x0000008d00777202 */ /* 0x000fca0000000f00 */
[----:B------:R-:W-:-:S04]  /*f0d0*/  FADD.FTZ R119, R118, R119 ;  /* 0x0000007776777221 */ /* 0x000fc80000010000 */
[----:B------:R-:W-:-:S07]  /*f0e0*/  IMAD.MOV.U32 R140, RZ, RZ, R119 ;  /* 0x000000ffff8c7224 */ /* 0x000fce00078e0077 */
[----:B------:R-:W-:Y:S05]  /*f0f0*/  WARPSYNC.COLLECTIVE R139, `(.L_x_12454) ;  /* 0x000000008b087348 */ /* 0x000fea0003c00000 */
[----:B------:R0:W1:Y:S02]  /*f100*/  SHFL.BFLY P1, R141, R140, R142, R143 ;  /* 0x0c00008e8c8d7389 */ /* 0x000064000002008f */
[----:B01----:R-:W-:Y:S01]  /*f110*/  ENDCOLLECTIVE ;  /* 0x000000000000791b */ /* 0x003fe20003800000 */
.L_x_12454:
[----:B------:R-:W-:Y:S02]  /*f120*/  IMAD.MOV.U32 R142, RZ, RZ, 0x4 ;  /* 0x00000004ff8e7424 */ /* 0x000fe400078e00ff */
[----:B------:R-:W-:-:S04]  /*f130*/  IMAD.MOV.U32 R120, RZ, RZ, R141 ;  /* 0x000000ffff787224 */ /* 0x000fc800078e008d */
[----:B------:R-:W-:-:S05]  /*f140*/  FADD.FTZ R120, R119, R120 ;  /* 0x0000007877787221 */ /* 0x000fca0000010000 */
[----:B------:R-:W-:-:S07]  /*f150*/  MOV R140, R120 ;  /* 0x00000078008c7202 */ /* 0x000fce0000000f00 */
[----:B------:R-:W-:Y:S05]  /*f160*/  WARPSYNC.COLLECTIVE R139, `(.L_x_12455) ;  /* 0x000000008b087348 */ /* 0x000fea0003c00000 */
[----:B------:R0:W1:Y:S02]  /*f170*/  SHFL.BFLY P1, R141, R140, R142, R143 ;  /* 0x0c00008e8c8d7389 */ /* 0x000064000002008f */
[----:B01----:R-:W-:Y:S01]  /*f180*/  ENDCOLLECTIVE ;  /* 0x000000000000791b */ /* 0x003fe20003800000 */
.L_x_12455:
[----:B------:R-:W-:Y:S01]  /*f190*/  HFMA2.MMA R142, -RZ, RZ, 0, 4.76837158203125e-07 ;  /* 0x00000008ff8e7435 */ /* 0x000fe200000001ff */
[----:B------:R-:W-:-:S05]  /*f1a0*/  MOV R121, R141 ;  /* 0x0000008d00797202 */ /* 0x000fca0000000f00 */
[----:B------:R-:W-:-:S04]  /*f1b0*/  FADD.FTZ R121, R120, R121 ;  /* 0x0000007978797221 */ /* 0x000fc80000010000 */
[----:B------:R-:W-:-:S07]  /*f1c0*/  IMAD.MOV.U32 R140, RZ, RZ, R121 ;  /* 0x000000ffff8c7224 */ /* 0x000fce00078e0079 */
[----:B------:R-:W-:Y:S05]  /*f1d0*/  WARPSYNC.COLLECTIVE R139, `(.L_x_12456) ;  /* 0x000000008b087348 */ /* 0x000fea0003c00000 */
[----:B------:R0:W1:Y:S02]  /*f1e0*/  SHFL.BFLY P1, R141, R140, R142, R143 ;  /* 0x0c00008e8c8d7389 */ /* 0x000064000002008f */
[----:B01----:R-:W-:Y:S01]  /*f1f0*/  ENDCOLLECTIVE ;  /* 0x000000000000791b */ /* 0x003fe20003800000 */
.L_x_12456:
[----:B------:R-:W-:Y:S02]  /*f200*/  IMAD.MOV.U32 R142, RZ, RZ, 0x10 ;  /* 0x00000010ff8e7424 */ /* 0x000fe400078e00ff */
[----:B------:R-:W-:-:S04]  /*f210*/  IMAD.MOV.U32 R124, RZ, RZ, R141 ;  /* 0x000000ffff7c7224 */ /* 0x000fc800078e008d */
[----:B------:R-:W-:-:S05]  /*f220*/  FADD.FTZ R124, R121, R124 ;  /* 0x0000007c797c7221 */ /* 0x000fca0000010000 */
[----:B------:R-:W-:-:S07]  /*f230*/  MOV R140, R124 ;  /* 0x0000007c008c7202 */ /* 0x000fce0000000f00 */
[----:B------:R-:W-:Y:S05]  /*f240*/  WARPSYNC.COLLECTIVE R139, `(.L_x_12457) ;  /* 0x000000008b087348 */ /* 0x000fea0003c00000 */
[----:B------:R0:W1:Y:S02]  /*f250*/  SHFL.BFLY P1, R141, R140, R142, R143 ;  /* 0x0c00008e8c8d7389 */ /* 0x000064000002008f */
[----:B01----:R-:W-:Y:S01]  /*f260*/  ENDCOLLECTIVE ;  /* 0x000000000000791b */ /* 0x003fe20003800000 */
.L_x_12457:
[----:B------:R-:W-:Y:S01]  /*f270*/  MOV R123, R141 ;  /* 0x0000008d007b7202 */ /* 0x000fe20000000f00 */
[----:B------:R-:W-:Y:S06]  /*f280*/  BRA `(.L_x_12458) ;  /* 0xffffffe800a47947 */ /* 0x000fec000383ffff */
.L_x_12459:
        /* <DEDUP_REMOVED lines=15> */
.L_x_30477:


//--------------------- .text._ZN10layer_norm13ln_fwd_kernelINS_13Kernel_traitsIf13__nv_bfloat16fS2_fjLj1024ELj1ELj4ELj1ELj16ENS_18Kernel_traits_baseILj1024EfS2_fS2_fjLj128EEEEELb0ELb0ELb0ELb0EEEvNS_9FwdParamsE --------------------------
	.section	.text._ZN10layer_norm13ln_fwd_kernelINS_13Kernel_traitsIf13__nv_bfloat16fS2_fjLj1024ELj1ELj4ELj1ELj16ENS_18Kernel_traits_baseILj1024EfS2_fS2_fjLj128EEEEELb0ELb0ELb0ELb0EEEvNS_9FwdParamsE,"ax",@progbits
	.align	128
        .global         _ZN10layer_norm13ln_fwd_kernelINS_13Kernel_traitsIf13__nv_bfloat16fS2_fjLj1024ELj1ELj4ELj1ELj16ENS_18Kernel_traits_baseILj1024EfS2_fS2_fjLj128EEEEELb0ELb0ELb0ELb0EEEvNS_9FwdParamsE
        .type           _ZN10layer_norm13ln_fwd_kernelINS_13Kernel_traitsIf13__nv_bfloat16fS2_fjLj1024ELj1ELj4ELj1ELj16ENS_18Kernel_traits_baseILj1024EfS2_fS2_fjLj128EEEEELb0ELb0ELb0ELb0EEEvNS_9FwdParamsE,@function
        .size           _ZN10layer_norm13ln_fwd_kernelINS_13Kernel_traitsIf13__nv_bfloat16fS2_fjLj1024ELj1ELj4ELj1ELj16ENS_18Kernel_traits_baseILj1024EfS2_fS2_fjLj128EEEEELb0ELb0ELb0ELb0EEEvNS_9FwdParamsE,(.L_x_30478 - _ZN10layer_norm13ln_fwd_kernelINS_13Kernel_traitsIf13__nv_bfloat16fS2_fjLj1024ELj1ELj4ELj1ELj16ENS_18Kernel_traits_baseILj1024EfS2_fS2_fjLj128EEEEELb0ELb0ELb0ELb0EEEvNS_9FwdParamsE)
        .other          _ZN10layer_norm13ln_fwd_kernelINS_13Kernel_traitsIf13__nv_bfloat16fS2_fjLj1024ELj1ELj4ELj1ELj16ENS_18Kernel_traits_baseILj1024EfS2_fS2_fjLj128EEEEELb0ELb0ELb0ELb0EEEvNS_9FwdParamsE,@"STO_CUDA_ENTRY STV_DEFAULT"
_ZN10layer_norm13ln_fwd_kernelINS_13Kernel_traitsIf13__nv_bfloat16fS2_fjLj1024ELj1ELj4ELj1ELj16ENS_18Kernel_traits_baseILj1024EfS2_fS2_fjLj128EEEEELb0ELb0ELb0ELb0EEEvNS_9FwdParamsE:
.text._ZN10layer_norm13ln_fwd_kernelINS_13Kernel_traitsIf13__nv_bfloat16fS2_fjLj1024ELj1ELj4ELj1ELj16ENS_18Kernel_traits_baseILj1024EfS2_fS2_fjLj128EEEEELb0ELb0ELb0ELb0EEEvNS_9FwdParamsE:
        /* <DEDUP_REMOVED lines=14> */
[----:B------:R-:W-:-:S02]  /*00e0*/  P2R R3, PR, RZ, 0x20 ;  /* 0x00000020ff037803 */ /* 0x000fc40000000000 */
[----:B------:R-:W-:Y:S02]  /*00f0*/  P2R R3, PR, RZ, 0x10 ;  /* 0x00000010ff037803 */ /* 0x000fe40000000000 */
[----:B------:R-:W-:Y:S02]  /*0100*/  ISETP.GE.U32.AND P1, PT, R2, 0x80, PT ;  /* 0x000000800200780c */ /* 0x000fe40003f26070 */
[----:B--2---:R-:W-:Y:S02]  /*0110*/  LEA R0, R5, R0, 0x2 ;  /* 0x0000000005007211 */ /* 0x004fe400078e10ff */
[----:B------:R-:W-:Y:S01]  /*0120*/  LOP3.LUT R3, R4, 0x1f, RZ, 0xc0, !PT ;  /* 0x0000001f04037812 */ /* 0x000fe200078ec0ff */
[----:B------:R-:W-:Y:S08]  /*0130*/  @!P0 BRA `(.L_x_12461) ;  /* 0x0000000000408947 */ /* 0x000ff00003800000 */
        /* <DEDUP_REMOVED lines=16> */
.L_x_12461:
[----:B------:R-:W-:Y:S05]  /*0240*/  BSYNC B0 ;  /* 0x0000000000007941 */ /* 0x000fea0003800000 */
.L_x_12460:
        /* <DEDUP_REMOVED lines=18> */
.L_x_12463:
[----:B------:R-:W-:Y:S05]  /*0370*/  BSYNC B0 ;  /* 0x0000000000007941 */ /* 0x000fea0003800000 */
.L_x_12462:
        /* <DEDUP_REMOVED lines=18> */
.L_x_12465:
[----:B------:R-:W-:Y:S05]  /*04a0*/  BSYNC B0 ;  /* 0x0000000000007941 */ /* 0x000fea0003800000 */
.L_x_12464:
[----:B------:R-:W-:Y:S04]  /*04b0*/  BSSY B0, `(.L_x_12466) ;  /* 0x0000011000007945 */ /* 0x000fe80003800000 */
[----:B------:R-:W-:Y:S05]  /*04c0*/  @!P1 BRA `(.L_x_12467) ;  /* 0x00000000003c9947 */ /* 0x000fea0003800000 */
[----:B------:R-:W3:Y:S01]  /*04d0*/  LDC.64 R68, c[0x0][0x260] ;  /* 0x00009800ff447b82 */ /* 0x000ee20000000a00 */
        /* <DEDUP_REMOVED lines=8> */
[----:B---3--:R-:W-:-:S03]  /*0560*/  IMAD.WIDE.U32 R68, R3, 0x20, R68 ;  /* 0x0000002003447825 */ /* 0x008fc600078e0044 */
[----:B------:R-:W-:Y:S02]  /*0570*/  @P2 LEA.HI.X R71, R3, UR7, RZ, 0x5, P3 ;  /* 0x0000000703472c11 */ /* 0x000fe400098f2cff */
[----:B------:R3:W5:Y:S04]  /*0580*/  LDG.E.128 R8, desc[UR4][R68.64] ;  /* 0x0000000444087981 */ /* 0x000768000c1e1d00 */
[----:B------:R3:W5:Y:S04]  /*0590*/  @P2 LDG.E.128 R16, desc[UR4][R70.64] ;  /* 0x0000000446102981 */ /* 0x000768000c1e1d00 */
[----:B------:R3:W5:Y:S04]  /*05a0*/  @P2 LDG.E.128 R12, desc[UR4][R70.64+0x10] ;  /* 0x00001004460c2981 */ /* 0x000768000c1e1d00 */
[----:B012---:R3:W5:Y:S02]  /*05b0*/  LDG.E.128 R4, desc[UR4][R68.64+0x10] ;  /* 0x0000100444047981 */ /* 0x007764000c1e1d00 */
.L_x_12467:
[----:B------:R-:W-:Y:S05]  /*05c0*/  BSYNC B0 ;  /* 0x0000000000007941 */ /* 0x000fea0003800000 */
.L_x_12466:
[----:B------:R-:W-:Y:S02]  /*05d0*/  ULDC UR6, c[0x0][0x214] ;  /* 0x0000850000067ab9 */ /* 0x000fe40000000800 */
[----:B------:R-:W-:-:S13]  /*05e0*/  ISETP.GE.AND P2, PT, R0, UR6, PT ;  /* 0x0000000600007c0c */ /* 0x000fda000bf46270 */
[----:B------:R-:W-:Y:S05]  /*05f0*/  @P2 EXIT ;  /* 0x000000000000294d */ /* 0x000fea0003800000 */
[----:B------:R-:W-:Y:S01]  /*0600*/  ULDC.64 UR6, c[0x0][0x270] ;  /* 0x00009c0000067ab9 */ /* 0x000fe20000000a00 */
[----:B------:R-:W-:Y:S01]  /*0610*/  MOV R3, R0 ;  /* 0x0000000000037202 */ /* 0x000fe20000000f00 */
[----:B------:R-:W-:Y:S01]  /*0620*/  UISETP.NE.U32.AND UP0, UPT, UR6, URZ, UPT ;  /* 0x0000003f0600728c */ /* 0x000fe2000bf05070 */
[----:B------:R-:W-:Y:S02]  /*0630*/  ULDC UR13, c[0x0][0x218] ;  /* 0x00008600000d7ab9 */ /* 0x000fe40000000800 */
[----:B------:R-:W-:Y:S01]  /*0640*/  ULDC.U8 UR6, c[0x0][0x2a0] ;  /* 0x0000a80000067ab9 */ /* 0x000fe20000000000 */
[----:B------:R-:W-:Y:S02]  /*0650*/  UISETP.NE.AND.EX UP0, UPT, UR7, URZ, UPT, UP0 ;  /* 0x0000003f0700728c */ /* 0x000fe4000bf05300 */
[----:B------:R-:W-:Y:S01]  /*0660*/  UISETP.NE.AND UP1, UPT, UR6, URZ, UPT ;  /* 0x0000003f0600728c */ /* 0x000fe2000bf25270 */
[----:B------:R-:W-:Y:S01]  /*0670*/  ULDC UR12, c[0x0][0x2d8] ;  /* 0x0000b600000c7ab9 */ /* 0x000fe20000000800 */
[----:B------:R-:W-:Y:S01]  /*0680*/  ULDC.64 UR8, c[0x0][0x230] ;  /* 0x00008c0000087ab9 */ /* 0x000fe20000000a00 */
[----:B------:R-:W-:-:S08]  /*0690*/  ULDC.64 UR10, c[0x0][0x238] ;  /* 0x00008e00000a7ab9 */ /* 0x000fd00000000a00 */
.L_x_12485:
[----:B------:R-:W-:Y:S01]  /*06a0*/  PLOP3.LUT P2, PT, PT, PT, UP0, 0x80, 0x0 ;  /* 0x000000000000781c */ /* 0x000fe20003f4f008 */
[----:B-1--4-:R-:W-:Y:S01]  /*06b0*/  HFMA2.MMA R112, -RZ, RZ, 0, 1.1920928955078125e-07 ;  /* 0x00000002ff707435 */ /* 0x012fe200000001ff */
[----:B------:R-:W-:Y:S01]  /*06c0*/  PLOP3.LUT P3, PT, PT, PT, UP0, 0x80, 0x0 ;  /* 0x000000000000781c */ /* 0x000fe20003f6f008 */
[----:B------:R-:W-:-:S10]  /*06d0*/  @UP0 ULDC.64 UR6, c[0x0][0x270] ;  /* 0x00009c0000060ab9 */ /* 0x000fd40000000a00 */
[----:B------:R-:W-:-:S06]  /*06e0*/  @P2 IMAD.WIDE R112, R3, R112, UR6 ;  /* 0x0000000603702e25 */ /* 0x000fcc000f8e0270 */
[----:B------:R-:W4:Y:S01]  /*06f0*/  @P3 LDG.E.U16 R112, desc[UR4][R112.64] ;  /* 0x0000000470703981 */ /* 0x000f22000c1e1500 */
        /* <DEDUP_REMOVED lines=10> */
[----:B----4-:R-:W-:Y:S01]  /*07a0*/  @P2 SHF.L.U32 R0, R112, 0x10, RZ ;  /* 0x0000001070002819 */ /* 0x010fe200000006ff */
[----:B------:R-:W-:Y:S06]  /*07b0*/  @!P0 BRA `(.L_x_12469) ;  /* 0x0000000000b08947 */ /* 0x000fec0003800000 */
[----:B------:R-:W0:Y:S01]  /*07c0*/  LDC.64 R76, c[0x0][0x220] ;  /* 0x00008800ff4c7b82 */ /* 0x000e220000000a00 */
[----:B------:R-:W-:-:S04]  /*07d0*/  ISETP.NE.U32.AND P2, PT, RZ, UR8, PT ;  /* 0x00000008ff007c0c */ /* 0x000fc8000bf45070 */
[----:B------:R-:W-:Y:S01]  /*07e0*/  ISETP.NE.AND.EX P2, PT, RZ, UR9, PT, P2 ;  /* 0x00000009ff007c0c */ /* 0x000fe2000bf45320 */
[----:B0-----:R-:W-:-:S06]  /*07f0*/  IMAD.WIDE.U32 R76, R108, 0x10, R76 ;  /* 0x000000106c4c7825 */ /* 0x001fcc00078e004c */
[----:B------:R-:W4:Y:S06]  /*0800*/  LDG.E.128 R76, desc[UR4][R76.64] ;  /* 0x000000044c4c7981 */ /* 0x000f2c000c1e1d00 */
[----:B------:R-:W-:-:S04]  /*0810*/  @P2 LEA R80, P3, R108, UR8, 0x5 ;  /* 0x000000086c502c11 */ /* 0x000fc8000f8628ff */
[----:B------:R-:W-:-:S05]  /*0820*/  @P2 LEA.HI.X R81, R108, UR9, RZ, 0x5, P3 ;  /* 0x000000096c512c11 */ /* 0x000fca00098f2cff */
[----:B---3--:R-:W3:Y:S04]  /*0830*/  @P2 LDG.E.128 R68, desc[UR4][R80.64] ;  /* 0x0000000450442981 */ /* 0x008ee8000c1e1d00 */
[----:B------:R0:W2:Y:S01]  /*0840*/  @P2 LDG.E.128 R72, desc[UR4][R80.64+0x10] ;  /* 0x0000100450482981 */ /* 0x0000a2000c1e1d00 */
[----:B------:R-:W-:Y:S02]  /*0850*/  ISETP.NE.U32.AND P2, PT, RZ, UR8, PT ;  /* 0x00000008ff007c0c */ /* 0x000fe4000bf45070 */
[C---:B------:R-:W-:Y:S02]  /*0860*/  LEA R112, P3, R108.reuse, UR10, 0x5 ;  /* 0x0000000a6c707c11 */ /* 0x040fe4000f8628ff */
[----:B------:R-:W-:Y:S02]  /*0870*/  ISETP.NE.AND.EX P2, PT, RZ, UR9, PT, P2 ;  /* 0x00000009ff007c0c */ /* 0x000fe4000bf45320 */
[----:B------:R-:W-:-:S02]  /*0880*/  LEA.HI.X R113, R108, UR11, RZ, 0x5, P3 ;  /* 0x0000000b6c717c11 */ /* 0x000fc400098f2cff */
[C---:B----4-:R-:W-:Y:S02]  /*0890*/  PRMT R82, R76.reuse, 0x7632, R82 ;  /* 0x000076324c527816 */ /* 0x050fe40000000052 */
[----:B------:R-:W-:Y:S02]  /*08a0*/  SHF.L.U32 R83, R76, 0x10, RZ ;  /* 0x000000104c537819 */ /* 0x000fe400000006ff */
[C---:B------:R-:W-:Y:S02]  /*08b0*/  PRMT R76, R78.reuse, 0x7632, R76 ;  /* 0x000076324e4c7816 */ /* 0x040fe4000000004c */
[----:B------:R-:W-:Y:S02]  /*08c0*/  SHF.L.U32 R115, R78, 0x10, RZ ;  /* 0x000000104e737819 */ /* 0x000fe400000006ff */
[----:B------:R-:W-:Y:S02]  /*08d0*/  PRMT R110, R77, 0x7632, R110 ;  /* 0x000076324d6e7816 */ /* 0x000fe4000000006e */
[----:B------:R-:W-:Y:S01]  /*08e0*/  PRMT R78, R79, 0x7632, R78 ;  /* 0x000076324f4e7816 */ /* 0x000fe2000000004e */
[----:B0-----:R-:W-:Y:S01]  /*08f0*/  FMUL.FTZ R80, R115, R0 ;  /* 0x0000000073507220 */ /* 0x001fe20000410000 */
[----:B------:R-:W-:-:S02]  /*0900*/  SHF.L.U32 R111, R77, 0x10, RZ ;  /* 0x000000104d6f7819 */ /* 0x000fc400000006ff */
[----:B------:R-:W-:Y:S01]  /*0910*/  SHF.L.U32 R117, R79, 0x10, RZ ;  /* 0x000000104f757819 */ /* 0x000fe200000006ff */
[----:B--2---:R-:W-:Y:S01]  /*0920*/  @P2 FADD.FTZ R80, R72, R80 ;  /* 0x0000005048502221 */ /* 0x004fe20000010000 */
        /* <DEDUP_REMOVED lines=15> */
[----:B------:R-:W-:Y:S01]  /*0a20*/  @P2 FADD.FTZ R81, R73, R81 ;  /* 0x0000005149512221 */ /* 0x000fe20000010000 */
[----:B------:R-:W-:Y:S01]  /*0a30*/  @P2 FADD.FTZ R82, R74, R82 ;  /* 0x000000524a522221 */ /* 0x000fe20000010000 */
[----:B------:R-:W-:Y:S01]  /*0a40*/  @P2 FADD.FTZ R83, R75, R83 ;  /* 0x000000534b532221 */ /* 0x000fe20000010000 */
[----:B------:R-:W-:Y:S01]  /*0a50*/  IADD3 R110, R108, 0x20, RZ ;  /* 0x000000206c6e7810 */ /* 0x000fe20007ffe0ff */
[----:B------:R0:W-:Y:S04]  /*0a60*/  STG.E.128 desc[UR4][R112.64], R76 ;  /* 0x0000004c70007986 */ /* 0x0001e8000c101d04 */
[----:B------:R0:W-:Y:S02]  /*0a70*/  STG.E.128 desc[UR4][R112.64+0x10], R80 ;  /* 0x0000105070007986 */ /* 0x0001e4000c101d04 */
.L_x_12469:
[----:B------:R-:W-:Y:S05]  /*0a80*/  BSYNC B0 ;  /* 0x0000000000007941 */ /* 0x000fea0003800000 */
.L_x_12468:
[----:B------:R-:W-:Y:S01]  /*0a90*/  ISETP.GE.U32.AND P2, PT, R2, 0x40, PT ;  /* 0x000000400200780c */ /* 0x000fe20003f46070 */
[----:B------:R-:W-:-:S12]  /*0aa0*/  BSSY B0, `(.L_x_12470) ;  /* 0x000002e000007945 */ /* 0x000fd80003800000 */
[----:B------:R-:W-:Y:S05]  /*0ab0*/  @!P2 BRA `(.L_x_12471) ;  /* 0x0000000000b0a947 */ /* 0x000fea0003800000 */
[----:B------:R-:W4:Y:S01]  /*0ac0*/  LDC.64 R84, c[0x0][0x220] ;  /* 0x00008800ff547b82 */ /* 0x000f220000000a00 */
[----:B------:R-:W-:-:S04]  /*0ad0*/  ISETP.NE.U32.AND P2, PT, RZ, UR8, PT ;  /* 0x00000008ff007c0c */ /* 0x000fc8000bf45070 */
[----:B------:R-:W-:Y:S01]  /*0ae0*/  ISETP.NE.AND.EX P2, PT, RZ, UR9, PT, P2 ;  /* 0x00000009ff007c0c */ /* 0x000fe2000bf45320 */
[----:B----4-:R-:W-:-:S06]  /*0af0*/  IMAD.WIDE.U32 R84, R110, 0x10, R84 ;  /* 0x000000106e547825 */ /* 0x010fcc00078e0054 */
[----:B------:R-:W4:Y:S06]  /*0b00*/  LDG.E.128 R84, desc[UR4][R84.64] ;  /* 0x0000000454547981 */ /* 0x000f2c000c1e1d00 */
[----:B------:R-:W-:-:S04]  /*0b10*/  @P2 LEA R88, P3, R110, UR8, 0x5 ;  /* 0x000000086e582c11 */ /* 0x000fc8000f8628ff */
[----:B------:R-:W-:-:S05]  /*0b20*/  @P2 LEA.HI.X R89, R110, UR9, RZ, 0x5, P3 ;  /* 0x000000096e592c11 */ /* 0x000fca00098f2cff */
[----:B---3--:R-:W3:Y:S04]  /*0b30*/  @P2 LDG.E.128 R68, desc[UR4][R88.64] ;  /* 0x0000000458442981 */ /* 0x008ee8000c1e1d00 */
[----:B------:R1:W2:Y:S01]  /*0b40*/  @P2 LDG.E.128 R72, desc[UR4][R88.64+0x10] ;  /* 0x0000100458482981 */ /* 0x0002a2000c1e1d00 */
[----:B------:R-:W-:Y:S02]  /*0b50*/  ISETP.NE.U32.AND P2, PT, RZ, UR8, PT ;  /* 0x00000008ff007c0c */ /* 0x000fe4000bf45070 */
[C---:B0-----:R-:W-:Y:S02]  /*0b60*/  LEA R112, P3, R110.reuse, UR10, 0x5 ;  /* 0x0000000a6e707c11 */ /* 0x041fe4000f8628ff */
[----:B------:R-:W-:Y:S02]  /*0b70*/  ISETP.NE.AND.EX P2, PT, RZ, UR9, PT, P2 ;  /* 0x00000009ff007c0c */ /* 0x000fe4000bf45320 */
[----:B------:R-:W-:-:S02]  /*0b80*/  LEA.HI.X R113, R110, UR11, RZ, 0x5, P3 ;  /* 0x0000000b6e717c11 */ /* 0x000fc400098f2cff */
[----:B------:R-:W-:Y:S02]  /*0b90*/  IADD3 R110, R110, 0x20, RZ ;  /* 0x000000206e6e7810 */ /* 0x000fe40007ffe0ff */
[C---:B----4-:R-:W-:Y:S02]  /*0ba0*/  PRMT R90, R84.reuse, 0x7632, R90 ;  /* 0x00007632545a7816 */ /* 0x050fe4000000005a */
[----:B------:R-:W-:Y:S02]  /*0bb0*/  SHF.L.U32 R91, R84, 0x10, RZ ;  /* 0x00000010545b7819 */ /* 0x000fe400000006ff */
[C---:B------:R-:W-:Y:S02]  /*0bc0*/  PRMT R84, R86.reuse, 0x7632, R84 ;  /* 0x0000763256547816 */ /* 0x040fe40000000054 */
[----:B------:R-:W-:Y:S02]  /*0bd0*/  SHF.L.U32 R117, R86, 0x10, RZ ;  /* 0x0000001056757819 */ /* 0x000fe400000006ff */
[----:B------:R-:W-:-:S02]  /*0be0*/  PRMT R111, R85, 0x7632, R111 ;  /* 0x00007632556f7816 */ /* 0x000fc4000000006f */
[----:B------:R-:W-:Y:S01]  /*0bf0*/  PRMT R86, R87, 0x7632, R86 ;  /* 0x0000763257567816 */ /* 0x000fe20000000056 */
[-C--:B-1----:R-:W-:Y:S01]  /*0c00*/  FMUL.FTZ R88, R117, R0.reuse ;  /* 0x0000000075587220 */ /* 0x082fe20000410000 */
[----:B------:R-:W-:Y:S02]  /*0c10*/  SHF.L.U32 R115, R85, 0x10, RZ ;  /* 0x0000001055737819 */ /* 0x000fe400000006ff */
        /* <DEDUP_REMOVED lines=19> */
[----:B------:R-:W-:-:S02]  /*0d50*/  @P2 FADD.FTZ R91, R75, R91 ;  /* 0x0000005b4b5b2221 */ /* 0x000fc40000010000 */
[----:B------:R4:W-:Y:S04]  /*0d60*/  STG.E.128 desc[UR4][R112.64], R84 ;  /* 0x0000005470007986 */ /* 0x0009e8000c101d04 */
[----:B------:R4:W-:Y:S02]  /*0d70*/  STG.E.128 desc[UR4][R112.64+0x10], R88 ;  /* 0x0000105870007986 */ /* 0x0009e4000c101d04 */
.L_x_12471:
[----:B------:R-:W-:Y:S05]  /*0d80*/  BSYNC B0 ;  /* 0x0000000000007941 */ /* 0x000fea0003800000 */
.L_x_12470:
[----:B------:R-:W-:Y:S01]  /*0d90*/  ISETP.GE.U32.AND P2, PT, R2, 0x60, PT ;  /* 0x000000600200780c */ /* 0x000fe20003f46070 */
[----:B------:R-:W-:-:S12]  /*0da0*/  BSSY B0, `(.L_x_12472) ;  /* 0x000002e000007945 */ /* 0x000fd80003800000 */
[----:B------:R-:W-:Y:S05]  /*0db0*/  @!P2 BRA `(.L_x_12473) ;  /* 0x0000000000b0a947 */ /* 0x000fea0003800000 */
[----:B------:R-:W0:Y:S01]  /*0dc0*/  LDC.64 R92, c[0x0][0x220] ;  /* 0x00008800ff5c7b82 */ /* 0x000e220000000a00 */
[----:B------:R-:W-:-:S04]  /*0dd0*/  ISETP.NE.U32.AND P2, PT, RZ, UR8, PT ;  /* 0x00000008ff007c0c */ /* 0x000fc8000bf45070 */
[----:B------:R-:W-:Y:S01]  /*0de0*/  ISETP.NE.AND.EX P2, PT, RZ, UR9, PT, P2 ;  /* 0x00000009ff007c0c */ /* 0x000fe2000bf45320 */
[----:B0-----:R-:W-:-:S06]  /*0df0*/  IMAD.WIDE.U32 R92, R110, 0x10, R92 ;  /* 0x000000106e5c7825 */ /* 0x001fcc00078e005c */
[----:B------:R-:W2:Y:S06]  /*0e00*/  LDG.E.128 R92, desc[UR4][R92.64] ;  /* 0x000000045c5c7981 */ /* 0x000eac000c1e1d00 */
[----:B------:R-:W-:-:S04]  /*0e10*/  @P2 LEA R96, P3, R110, UR8, 0x5 ;  /* 0x000000086e602c11 */ /* 0x000fc8000f8628ff */
[----:B------:R-:W-:-:S05]  /*0e20*/  @P2 LEA.HI.X R97, R110, UR9, RZ, 0x5, P3 ;  /* 0x000000096e612c11 */ /* 0x000fca00098f2cff */
[----:B---3--:R-:W3:Y:S04]  /*0e30*/  @P2 LDG.E.128 R68, desc[UR4][R96.64] ;  /* 0x0000000460442981 */ /* 0x008ee8000c1e1d00 */
[----:B------:R0:W3:Y:S01]  /*0e40*/  @P2 LDG.E.128 R72, desc[UR4][R96.64+0x10] ;  /* 0x0000100460482981 */ /* 0x0000e2000c1e1d00 */
[----:B------:R-:W-:Y:S02]  /*0e50*/  ISETP.NE.U32.AND P2, PT, RZ, UR8, PT ;  /* 0x00000008ff007c0c */ /* 0x000fe4000bf45070 */
[C---:B----4-:R-:W-:Y:S02]  /*0e60*/  LEA R112, P3, R110.reuse, UR10, 0x5 ;  /* 0x0000000a6e707c11 */ /* 0x050fe4000f8628ff */
        /* <DEDUP_REMOVED lines=8> */
[----:B------:R-:W-:Y:S01]  /*0ef0*/  PRMT R94, R95, 0x7632, R94 ;  /* 0x000076325f5e7816 */ /* 0x000fe2000000005e */
[-C--:B0-----:R-:W-:Y:S01]  /*0f00*/  FMUL.FTZ R96, R117, R0.reuse ;  /* 0x0000000075607220 */ /* 0x081fe20000410000 */
[----:B------:R-:W-:Y:S02]  /*0f10*/  SHF.L.U32 R115, R93, 0x10, RZ ;  /* 0x000000105d737819 */ /* 0x000fe400000006ff */
[----:B------:R-:W-:Y:S01]  /*0f20*/  SHF.L.U32 R95, R95, 0x10, RZ ;  /* 0x000000105f5f7819 */ /* 0x000fe200000006ff */
[----:B---3--:R-:W-:Y:S01]  /*0f30*/  @P2 FADD.FTZ R96, R72, R96 ;  /* 0x0000006048602221 */ /* 0x008fe20000010000 */
        /* <DEDUP_REMOVED lines=20> */
.L_x_12473:
[----:B------:R-:W-:Y:S05]  /*1080*/  BSYNC B0 ;  /* 0x0000000000007941 */ /* 0x000fea0003800000 */
.L_x_12472:
[----:B------:R-:W-:Y:S04]  /*1090*/  BSSY B0, `(.L_x_12474) ;  /* 0x000002d000007945 */ /* 0x000fe80003800000 */
        /* <DEDUP_REMOVED lines=8> */
[----:B---3--:R-:W3:Y:S04]  /*1120*/  @P2 LDG.E.128 R68, desc[UR4][R104.64] ;  /* 0x0000000468442981 */ /* 0x008ee8000c1e1d00 */
[----:B------:R1:W3:Y:S01]  /*1130*/  @P2 LDG.E.128 R72, desc[UR4][R104.64+0x10] ;  /* 0x0000100468482981 */ /* 0x0002e2000c1e1d00 */
[----:B------:R-:W-:Y:S02]  /*1140*/  ISETP.NE.U32.AND P2, PT, RZ, UR8, PT ;  /* 0x00000008ff007c0c */ /* 0x000fe4000bf45070 */
[----:B0---4-:R-:W-:Y:S02]  /*1150*/  LEA R112, P3, R110, UR10, 0x5 ;  /* 0x0000000a6e707c11 */ /* 0x011fe4000f8628ff */
[----:B------:R-:W-:Y:S02]  /*1160*/  ISETP.NE.AND.EX P2, PT, RZ, UR9, PT, P2 ;  /* 0x00000009ff007c0c */ /* 0x000fe4000bf45320 */
[----:B--2---:R-:W-:-:S02]  /*1170*/  PRMT R106, R100, 0x7632, R106 ;  /* 0x00007632646a7816 */ /* 0x004fc4000000006a */
[----:B------:R-:W-:Y:S02]  /*1180*/  SHF.L.U32 R107, R100, 0x10, RZ ;  /* 0x00000010646b7819 */ /* 0x000fe400000006ff */
[----:B------:R-:W-:Y:S02]  /*1190*/  PRMT R111, R101, 0x7632, R111 ;  /* 0x00007632656f7816 */ /* 0x000fe4000000006f */
[----:B------:R-:W-:Y:S02]  /*11a0*/  PRMT R114, R102, 0x7632, R114 ;  /* 0x0000763266727816 */ /* 0x000fe40000000072 */
[----:B------:R-:W-:Y:S02]  /*11b0*/  PRMT R100, R103, 0x7632, R100 ;  /* 0x0000763267647816 */ /* 0x000fe40000000064 */
[----:B------:R-:W-:Y:S02]  /*11c0*/  SHF.L.U32 R113, R101, 0x10, RZ ;  /* 0x0000001065717819 */ /* 0x000fe400000006ff */
[----:B------:R-:W-:-:S02]  /*11d0*/  SHF.L.U32 R103, R103, 0x10, RZ ;  /* 0x0000001067677819 */ /* 0x000fc400000006ff */
[----:B------:R-:W-:Y:S01]  /*11e0*/  SHF.L.U32 R115, R102, 0x10, RZ ;  /* 0x0000001066737819 */ /* 0x000fe200000006ff */
[-C--:B------:R-:W-:Y:S01]  /*11f0*/  FMUL.FTZ R102, R113, R0.reuse ;  /* 0x0000000071667220 */ /* 0x080fe20000410000 */
[----:B------:R-:W-:Y:S01]  /*1200*/  SHF.L.U32 R101, R106, 0x10, RZ ;  /* 0x000000106a657819 */ /* 0x000fe200000006ff */
[-C--:B------:R-:W-:Y:S01]  /*1210*/  FMUL.FTZ R106, R103, R0.reuse ;  /* 0x00000000676a7220 */ /* 0x080fe20000410000 */
[----:B------:R-:W-:Y:S01]  /*1220*/  SHF.L.U32 R111, R111, 0x10, RZ ;  /* 0x000000106f6f7819 */ /* 0x000fe200000006ff */
[-C--:B-1----:R-:W-:Y:S01]  /*1230*/  FMUL.FTZ R104, R115, R0.reuse ;  /* 0x0000000073687220 */ /* 0x082fe20000410000 */
[----:B------:R-:W-:Y:S01]  /*1240*/  SHF.L.U32 R105, R114, 0x10, RZ ;  /* 0x0000001072697819 */ /* 0x000fe200000006ff */
[-C--:B------:R-:W-:Y:S01]  /*1250*/  FMUL.FTZ R101, R101, R0.reuse ;  /* 0x0000000065657220 */ /* 0x080fe20000410000 */
[----:B------:R-:W-:Y:S01]  /*1260*/  SHF.L.U32 R117, R100, 0x10, RZ ;  /* 0x0000001064757819 */ /* 0x000fe200000006ff */
[-C--:B------:R-:W-:Y:S01]  /*1270*/  FMUL.FTZ R100, R107, R0.reuse ;  /* 0x000000006b647220 */ /* 0x080fe20000410000 */
[-C--:B------:R-:W-:Y:S01]  /*1280*/  FMUL.FTZ R103, R111, R0.reuse ;  /* 0x000000006f677220 */ /* 0x080fe20000410000 */
[-C--:B------:R-:W-:Y:S01]  /*1290*/  FMUL.FTZ R105, R105, R0.reuse ;  /* 0x0000000069697220 */ /* 0x080fe20000410000 */
[----:B------:R-:W-:Y:S01]  /*12a0*/  LEA.HI.X R113, R110, UR11, RZ, 0x5, P3 ;  /* 0x0000000b6e717c11 */ /* 0x000fe200098f2cff */
        /* <DEDUP_REMOVED lines=11> */
.L_x_12475:
[----:B------:R-:W-:Y:S05]  /*1360*/  BSYNC B0 ;  /* 0x0000000000007941 */ /* 0x000fea0003800000 */
.L_x_12474:
[----:B------:R-:W-:Y:S01]  /*1370*/  FADD.FTZ R0, RZ, R76 ;  /* 0x0000004cff007221 */ /* 0x000fe20000010000 */
        /* <DEDUP_REMOVED lines=14> */
[----:B0---4-:R-:W-:-:S04]  /*1460*/  FADD.FTZ R113, R85, R0 ;  /* 0x0000000055717221 */ /* 0x011fc80000010000 */
        /* <DEDUP_REMOVED lines=109> */
.L_x_12497:
[----:B0---4-:R-:W-:Y:S01]  /*1b40*/  FADD.FTZ R114, R114, R115 ;  /* 0x0000007372727221 */ /* 0x011fe20000010000 */
[----:B------:R-:W-:Y:S01]  /*1b50*/  FMUL.FTZ R0, R110, R110 ;  /* 0x0000006e6e007220 */ /* 0x000fe20000410000 */
[----:B------:R-:W-:Y:S01]  /*1b60*/  PLOP3.LUT P2, PT, PT, PT, UP1, 0x40, 0x0 ;  /* 0x000000000000781c */ /* 0x000fe20003f4e818 */
[----:B------:R-:W0:Y:S01]  /*1b70*/  @!P5 LDC.64 R112, c[0x0][0x250] ;  /* 0x00009400ff70db82 */ /* 0x000e220000000a00 */
[----:B------:R-:W-:Y:S01]  /*1b80*/  FFMA.FTZ R109, R114, R109, UR12 ;  /* 0x0000000c726d7e23 */ /* 0x000fe2000801006d */
[----:B------:R-:W-:Y:S01]  /*1b90*/  BSSY B0, `(.L_x_12477) ;  /* 0x000002c000007945 */ /* 0x000fe20003800000 */
[----:B------:R-:W-:Y:S02]  /*1ba0*/  FSEL R0, R0, RZ, !P2 ;  /* 0x000000ff00007208 */ /* 0x000fe40005000000 */
[----:B------:R-:W-:-:S03]  /*1bb0*/  PLOP3.LUT P2, PT, PT, PT, UP1, 0x40, 0x0 ;  /* 0x000000000000781c */ /* 0x000fc60003f4e818 */
[----:B------:R-:W4:Y:S01]  /*1bc0*/  @!P5 LDC.64 R114, c[0x0][0x258] ;  /* 0x00009600ff72db82 */ /* 0x000f220000000a00 */
[----:B------:R-:W-:Y:S01]  /*1bd0*/  FADD.FTZ R0, R109, R0 ;  /* 0x000000006d007221 */ /* 0x000fe20000010000 */
[----:B------:R-:W-:-:S05]  /*1be0*/  FSEL R109, R110, RZ, P2 ;  /* 0x000000ff6e6d7208 */ /* 0x000fca0001000000 */
[----:B------:R-:W1:Y:S01]  /*1bf0*/  MUFU.RSQ R0, R0 ;  /* 0x0000000000007308 */ /* 0x000e620000001400 */
[----:B0-----:R-:W-:-:S05]  /*1c00*/  @!P5 IMAD.WIDE R112, R3, 0x4, R112 ;  /* 0x000000040370d825 */ /* 0x001fca00078e0270 */
[----:B------:R0:W-:Y:S01]  /*1c10*/  @!P5 STG.E desc[UR4][R112.64], R110 ;  /* 0x0000006e7000d986 */ /* 0x0001e2000c101904 */
[----:B----4-:R-:W-:-:S05]  /*1c20*/  @!P5 IMAD.WIDE R114, R3, 0x4, R114 ;  /* 0x000000040372d825 */ /* 0x010fca00078e0272 */
[----:B-1----:R0:W-:Y:S01]  /*1c30*/  @!P5 STG.E desc[UR4][R114.64], R0 ;  /* 0x000000007200d986 */ /* 0x0021e2000c101904 */
[----:B------:R-:W-:Y:S05]  /*1c40*/  @!P0 BRA `(.L_x_12478) ;  /* 0x0000000000808947 */ /* 0x000fea0003800000 */
[--C-:B------:R-:W-:Y:S01]  /*1c50*/  FADD.FTZ R111, R76, -R109.reuse ;  /* 0x8000006d4c6f7221 */ /* 0x100fe20000010000 */
[--C-:B0-----:R-:W-:Y:S01]  /*1c60*/  FADD.FTZ R113, R77, -R109.reuse ;  /* 0x8000006d4d717221 */ /* 0x101fe20000010000 */
[--C-:B------:R-:W-:Y:S01]  /*1c70*/  FADD.FTZ R115, R79, -R109.reuse ;  /* 0x8000006d4f737221 */ /* 0x100fe20000010000 */
[--C-:B------:R-:W-:Y:S01]  /*1c80*/  FADD.FTZ R117, R80, -R109.reuse ;  /* 0x8000006d50757221 */ /* 0x100fe20000010000 */
[C---:B------:R-:W-:Y:S01]  /*1c90*/  FMUL.FTZ R111, R0.reuse, R111 ;  /* 0x0000006f006f7220 */ /* 0x040fe20000410000 */
[----:B------:R-:W-:Y:S01]  /*1ca0*/  FMUL.FTZ R110, R0, R113 ;  /* 0x00000071006e7220 */ /* 0x000fe20000410000 */
[----:B------:R-:W-:Y:S01]  /*1cb0*/  FADD.FTZ R113, R78, -R109 ;  /* 0x8000006d4e717221 */ /* 0x000fe20000010000 */
[----:B------:R-:W-:Y:S01]  /*1cc0*/  FMUL.FTZ R114, R0, R115 ;  /* 0x0000007300727220 */ /* 0x000fe20000410000 */
[----:B-----5:R-:W-:Y:S01]  /*1cd0*/  FFMA.FTZ R111, R56, R111, R64 ;  /* 0x0000006f386f7223 */ /* 0x020fe20000010040 */
[----:B------:R-:W-:Y:S01]  /*1ce0*/  FFMA.FTZ R110, R57, R110, R65 ;  /* 0x0000006e396e7223 */ /* 0x000fe20000010041 */
[--C-:B------:R-:W-:Y:S01]  /*1cf0*/  FADD.FTZ R115, R81, -R109.reuse ;  /* 0x8000006d51737221 */ /* 0x100fe20000010000 */
[--C-:B------:R-:W-:Y:S01]  /*1d00*/  FADD.FTZ R119, R82, -R109.reuse ;  /* 0x8000006d52777221 */ /* 0x100fe20000010000 */
[----:B------:R-:W-:Y:S01]  /*1d10*/  FADD.FTZ R121, R83, -R109 ;  /* 0x8000006d53797221 */ /* 0x000fe20000010000 */
[----:B------:R-:W-:Y:S01]  /*1d20*/  FMUL.FTZ R113, R0, R113 ;  /* 0x0000007100717220 */ /* 0x000fe20000410000 */
[----:B------:R-:W-:Y:S01]  /*1d30*/  F2FP.BF16.F32.PACK_AB R112, R110, R111 ;  /* 0x0000006f6e70723e */ /* 0x000fe200000010ff */
        /* <DEDUP_REMOVED lines=14> */
[C---:B0-----:R-:W-:Y:S01]  /*1e20*/  IMAD.WIDE.U32 R110, R108.reuse, 0x10, R110 ;  /* 0x000000106c6e7825 */ /* 0x041fe200078e006e */
[----:B------:R-:W-:-:S04]  /*1e30*/  IADD3 R108, R108, 0x20, RZ ;  /* 0x000000206c6c7810 */ /* 0x000fc80007ffe0ff */
[----:B------:R1:W-:Y:S03]  /*1e40*/  STG.E.128 desc[UR4][R110.64], R112 ;  /* 0x000000706e007986 */ /* 0x0003e6000c101d04 */
.L_x_12478:
[----:B------:R-:W-:Y:S05]  /*1e50*/  BSYNC B0 ;  /* 0x0000000000007941 */ /* 0x000fea0003800000 */
.L_x_12477:
[----:B------:R-:W-:Y:S01]  /*1e60*/  ISETP.GE.U32.AND P2, PT, R2, 0x40, PT ;  /* 0x000000400200780c */ /* 0x000fe20003f46070 */
[----:B------:R-:W-:-:S12]  /*1e70*/  BSSY B0, `(.L_x_12479) ;  /* 0x0000022000007945 */ /* 0x000fd80003800000 */
[----:B------:R-:W-:Y:S05]  /*1e80*/  @!P2 BRA `(.L_x_12480) ;  /* 0x000000000080a947 */ /* 0x000fea0003800000 */
[--C-:B-1----:R-:W-:Y:S01]  /*1e90*/  FADD.FTZ R111, R84, -R109.reuse ;  /* 0x8000006d546f7221 */ /* 0x102fe20000010000 */
        /* <DEDUP_REMOVED lines=31> */
.L_x_12480:
[----:B------:R-:W-:Y:S05]  /*2090*/  BSYNC B0 ;  /* 0x0000000000007941 */ /* 0x000fea0003800000 */
.L_x_12479:
[----:B------:R-:W-:Y:S01]  /*20a0*/  ISETP.GE.U32.AND P2, PT, R2, 0x60, PT ;  /* 0x000000600200780c */ /* 0x000fe20003f46070 */
[----:B------:R-:W-:-:S12]  /*20b0*/  BSSY B0, `(.L_x_12481) ;  /* 0x0000022000007945 */ /* 0x000fd80003800000 */
[----:B------:R-:W-:Y:S05]  /*20c0*/  @!P2 BRA `(.L_x_12482) ;  /* 0x000000000080a947 */ /* 0x000fea0003800000 */
[--C-:B-1--4-:R-:W-:Y:S01]  /*20d0*/  FADD.FTZ R111, R92, -R109.reuse ;  /* 0x8000006d5c6f7221 */ /* 0x112fe20000010000 */
        /* <DEDUP_REMOVED lines=31> */
.L_x_12482:
[----:B------:R-:W-:Y:S05]  /*22d0*/  BSYNC B0 ;  /* 0x0000000000007941 */ /* 0x000fea0003800000 */
.L_x_12481:
[----:B------:R-:W-:Y:S04]  /*22e0*/  BSSY B0, `(.L_x_12483) ;  /* 0x0000021000007945 */ /* 0x000fe80003800000 */
[----:B------:R-:W-:Y:S05]  /*22f0*/  @!P1 BRA `(.L_x_12484) ;  /* 0x00000000007c9947 */ /* 0x000fea0003800000 */
[--C-:B01--4-:R-:W-:Y:S01]  /*2300*/  FADD.FTZ R113, R100, -R109.reuse ;  /* 0x8000006d64717221 */ /* 0x113fe20000010000 */
        /* <DEDUP_REMOVED lines=12> */
[----:B------:R-:W-:Y:S01]  /*23d0*/  FMUL.FTZ R114, R0, R121 ;  /* 0x0000007900727220 */ /* 0x000fe20000410000 */
[----:B-----5:R-:W-:Y:S01]  /*23e0*/  FFMA.FTZ R110, R4, R119, R12 ;  /* 0x00000077046e7223 */ /* 0x020fe2000001000c */
[----:B------:R-:W-:Y:S01]  /*23f0*/  FFMA.FTZ R123, R6, R123, R14 ;  /* 0x0000007b067b7223 */ /* 0x000fe2000001000e */
[----:B------:R-:W-:Y:S01]  /*2400*/  FFMA.FTZ R116, R7, R116, R15 ;  /* 0x0000007407747223 */ /* 0x000fe2000001000f */
[----:B------:R-:W-:Y:S01]  /*2410*/  FFMA.FTZ R119, R5, R114, R13 ;  /* 0x0000007205777223 */ /* 0x000fe2000001000d */
[C---:B------:R-:W-:Y:S01]  /*2420*/  FMUL.FTZ R114, R0.reuse, R117 ;  /* 0x0000007500727220 */ /* 0x040fe20000410000 */
[C---:B------:R-:W-:Y:S01]  /*2430*/  FMUL.FTZ R115, R0.reuse, R115 ;  /* 0x0000007300737220 */ /* 0x040fe20000410000 */
[----:B------:R-:W-:Y:S01]  /*2440*/  FMUL.FTZ R0, R0, R111 ;  /* 0x0000006f00007220 */ /* 0x000fe20000410000 */
[----:B------:R-:W-:-:S02]  /*2450*/  F2FP.BF16.F32.PACK_AB R111, R116, R123 ;  /* 0x0000007b746f723e */ /* 0x000fc400000010ff */
[----:B------:R-:W-:Y:S01]  /*2460*/  FFMA.FTZ R116, R10, R115, R18 ;  /* 0x000000730a747223 */ /* 0x000fe20000010012 */
[----:B------:R-:W-:Y:S01]  /*2470*/  FFMA.FTZ R117, R11, R0, R19 ;  /* 0x000000000b757223 */ /* 0x000fe20000010013 */
[----:B------:R-:W-:Y:S01]  /*2480*/  FFMA.FTZ R0, R8, R109, R16 ;  /* 0x0000006d08007223 */ /* 0x000fe20000010010 */
[----:B------:R-:W-:Y:S01]  /*2490*/  FFMA.FTZ R115, R9, R114, R17 ;  /* 0x0000007209737223 */ /* 0x000fe20000010011 */
[----:B------:R-:W-:Y:S02]  /*24a0*/  F2FP.BF16.F32.PACK_AB R110, R119, R110 ;  /* 0x0000006e776e723e */ /* 0x000fe400000010ff */
[----:B------:R-:W-:Y:S01]  /*24b0*/  F2FP.BF16.F32.PACK_AB R109, R117, R116 ;  /* 0x00000074756d723e */ /* 0x000fe200000010ff */
[----:B0-----:R-:W-:Y:S01]  /*24c0*/  IMAD.WIDE.U32 R112, R108, 0x10, R112 ;  /* 0x000000106c707825 */ /* 0x001fe200078e0070 */
[----:B------:R-:W-:-:S05]  /*24d0*/  F2FP.BF16.F32.PACK_AB R108, R115, R0 ;  /* 0x00000000736c723e */ /* 0x000fca00000010ff */
[----:B------:R0:W-:Y:S02]  /*24e0*/  STG.E.128 desc[UR4][R112.64], R108 ;  /* 0x0000006c70007986 */ /* 0x0001e4000c101d04 */
.L_x_12484:
[----:B------:R-:W-:Y:S05]  /*24f0*/  BSYNC B0 ;  /* 0x0000000000007941 */ /* 0x000fea0003800000 */
.L_x_12483:
[----:B0-----:R-:W0:Y:S02]  /*2500*/  LDC.64 R108, c[0x0][0x210] ;  /* 0x00008400ff6c7b82 */ /* 0x001e240000000a00 */
[----:B0-----:R-:W-:-:S04]  /*2510*/  LEA R3, R108, R3, 0x2 ;  /* 0x000000036c037211 */ /* 0x001fc800078e10ff */
[----:B------:R-:W-:-:S13]  /*2520*/  ISETP.GE.AND P2, PT, R3, R109, PT ;  /* 0x0000006d0300720c */ /* 0x000fda0003f46270 */
[----:B------:R-:W-:Y:S05]  /*2530*/  @!P2 BRA `(.L_x_12485) ;  /* 0xffffffe00058a947 */ /* 0x000fea000383ffff */
[----:B------:R-:W-:Y:S05]  /*2540*/  EXIT ;  /* 0x000000000000794d */ /* 0x000fea0003800000 */
.L_x_12476:
        /* <DEDUP_REMOVED lines=8> */
.L_x_12487:
[----:B------:R-:W-:Y:S05]  /*25d0*/  BSYNC B0 ;  /* 0x0000000000007941 */ /* 0x000fea0003800000 */
.L_x_12486:
        /* <DEDUP_REMOVED lines=9> */
.L_x_12488:
[----:B------:R-:W-:Y:S01]  /*2670*/  HFMA2.MMA R118, -RZ, RZ, 0, 2.384185791015625e-07 ;  /* 0x00000004ff767435 */ /* 0x000fe200000001ff */
[----:B------:R-:W-:-:S05]  /*2680*/  MOV R109, R117 ;  /* 0x00000075006d7202 */ /* 0x000fca0000000f00 */
[----:B------:R-:W-:-:S05]  /*2690*/  FADD.FTZ R113, R112, R109 ;  /* 0x0000006d70717221 */ /* 0x000fca0000010000 */
[----:B------:R-:W-:-:S07]  /*26a0*/  MOV R119, R113 ;  /* 0x0000007100777202 */ /* 0x000fce0000000f00 */
[----:B------:R-:W-:Y:S05]  /*26b0*/  WARPSYNC.COLLECTIVE R116, `(.L_x_12489) ;  /* 0x0000000074087348 */ /* 0x000fea0003c00000 */
[----:B------:R0:W1:Y:S02]  /*26c0*/  SHFL.BFLY P6, R117, R119, R118, R121 ;  /* 0x0c00007677757389 */ /* 0x00006400000c0079 */
[----:B01----:R-:W-:Y:S01]  /*26d0*/  ENDCOLLECTIVE ;  /* 0x000000000000791b */ /* 0x003fe20003800000 */
.L_x_12489:
[----:B------:R-:W-:Y:S01]  /*26e0*/  HFMA2.MMA R118, -RZ, RZ, 0, 4.76837158203125e-07 ;  /* 0x00000008ff767435 */ /* 0x000fe200000001ff */
[----:B------:R-:W-:-:S05]  /*26f0*/  MOV R0, R117 ;  /* 0x0000007500007202 */ /* 0x000fca0000000f00 */
[----:B------:R-:W-:-:S05]  /*2700*/  FADD.FTZ R114, R113, R0 ;  /* 0x0000000071727221 */ /* 0x000fca0000010000 */
[----:B------:R-:W-:-:S07]  /*2710*/  MOV R119, R114 ;  /* 0x0000007200777202 */ /* 0x000fce0000000f00 */
[----:B------:R-:W-:Y:S05]  /*2720*/  WARPSYNC.COLLECTIVE R116, `(.L_x_12490) ;  /* 0x0000000074087348 */ /* 0x000fea0003c00000 */
[----:B------:R0:W1:Y:S02]  /*2730*/  SHFL.BFLY P6, R117, R119, R118, R121 ;  /* 0x0c00007677757389 */ /* 0x00006400000c0079 */
[----:B01----:R-:W-:Y:S01]  /*2740*/  ENDCOLLECTIVE ;  /* 0x000000000000791b */ /* 0x003fe20003800000 */
.L_x_12490:
        /* <DEDUP_REMOVED lines=8> */
.L_x_12491:
        /* <DEDUP_REMOVED lines=73> */
.L_x_12492:
[----:B------:R-:W-:Y:S01]  /*2c60*/  HFMA2.MMA R118, -RZ, RZ, 0, 1.1920928955078125e-07 ;  /* 0x00000002ff767435 */ /* 0x000fe200000001ff */
[----:B------:R-:W-:-:S05]  /*2c70*/  MOV R111, R117 ;  /* 0x00000075006f7202 */ /* 0x000fca0000000f00 */
[----:B------:R-:W-:-:S05]  /*2c80*/  FADD.FTZ R111, R0, R111 ;  /* 0x0000006f006f7221 */ /* 0x000fca0000010000 */
[----:B------:R-:W-:-:S07]  /*2c90*/  MOV R119, R111 ;  /* 0x0000006f00777202 */ /* 0x000fce0000000f00 */
[----:B------:R-:W-:Y:S05]  /*2ca0*/  WARPSYNC.COLLECTIVE R116, `(.L_x_12493) ;  /* 0x0000000074087348 */ /* 0x000fea0003c00000 */
[----:B------:R0:W1:Y:S02]  /*2cb0*/  SHFL.BFLY P6, R117, R119, R118, R121 ;  /* 0x0c00007677757389 */ /* 0x00006400000c0079 */
[----:B01----:R-:W-:Y:S01]  /*2cc0*/  ENDCOLLECTIVE ;  /* 0x000000000000791b */ /* 0x003fe20003800000 */
.L_x_12493:
[----:B------:R-:W-:Y:S01]  /*2cd0*/  HFMA2.MMA R118, -RZ, RZ, 0, 2.384185791015625e-07 ;  /* 0x00000004ff767435 */ /* 0x000fe200000001ff */
[----:B------:R-:W-:-:S05]  /*2ce0*/  MOV R112, R117 ;  /* 0x0000007500707202 */ /* 0x000fca0000000f00 */
[----:B------:R-:W-:-:S05]  /*2cf0*/  FADD.FTZ R112, R111, R112 ;  /* 0x000000706f707221 */ /* 0x000fca0000010000 */
[----:B------:R-:W-:-:S07]  /*2d00*/  MOV R119, R112 ;  /* 0x0000007000777202 */ /* 0x000fce0000000f00 */
[----:B------:R-:W-:Y:S05]  /*2d10*/  WARPSYNC.COLLECTIVE R116, `(.L_x_12494) ;  /* 0x0000000074087348 */ /* 0x000fea0003c00000 */
[----:B------:R0:W1:Y:S02]  /*2d20*/  SHFL.BFLY P6, R117, R119, R118, R121 ;  /* 0x0c00007677757389 */ /* 0x00006400000c0079 */
[----:B01----:R-:W-:Y:S01]  /*2d30*/  ENDCOLLECTIVE ;  /* 0x000000000000791b */ /* 0x003fe20003800000 */
.L_x_12494:
[----:B------:R-:W-:Y:S01]  /*2d40*/  HFMA2.MMA R118, -RZ, RZ, 0, 4.76837158203125e-07 ;  /* 0x00000008ff767435 */ /* 0x000fe200000001ff */
[----:B------:R-:W-:-:S05]  /*2d50*/  MOV R113, R117 ;  /* 0x0000007500717202 */ /* 0x000fca0000000f00 */
[----:B------:R-:W-:-:S05]  /*2d60*/  FADD.FTZ R113, R112, R113 ;  /* 0x0000007170717221 */ /* 0x000fca0000010000 */
[----:B------:R-:W-:-:S07]  /*2d70*/  MOV R119, R113 ;  /* 0x0000007100777202 */ /* 0x000fce0000000f00 */
[----:B------:R-:W-:Y:S05]  /*2d80*/  WARPSYNC.COLLECTIVE R116, `(.L_x_12495) ;  /* 0x0000000074087348 */ /* 0x000fea0003c00000 */
[----:B------:R0:W1:Y:S02]  /*2d90*/  SHFL.BFLY P6, R117, R119, R118, R121 ;  /* 0x0c00007677757389 */ /* 0x00006400000c0079 */
[----:B01----:R-:W-:Y:S01]  /*2da0*/  ENDCOLLECTIVE ;  /* 0x000000000000791b */ /* 0x003fe20003800000 */
.L_x_12495:
[----:B------:R-:W-:Y:S01]  /*2db0*/  HFMA2.MMA R118, -RZ, RZ, 0, 9.5367431640625e-07 ;  /* 0x00000010ff767435 */ /* 0x000fe200000001ff */
[----:B------:R-:W-:-:S05]  /*2dc0*/  MOV R114, R117 ;  /* 0x0000007500727202 */ /* 0x000fca0000000f00 */
[----:B------:R-:W-:-:S05]  /*2dd0*/  FADD.FTZ R114, R113, R114 ;  /* 0x0000007271727221 */ /* 0x000fca0000010000 */
[----:B------:R-:W-:-:S07]  /*2de0*/  MOV R119, R114 ;  /* 0x0000007200777202 */ /* 0x000fce0000000f00 */
[----:B------:R-:W-:Y:S05]  /*2df0*/  WARPSYNC.COLLECTIVE R116, `(.L_x_12496) ;  /* 0x0000000074087348 */ /* 0x000fea0003c00000 */
[----:B------:R0:W1:Y:S02]  /*2e00*/  SHFL.BFLY P6, R117, R119, R118, R121 ;  /* 0x0c00007677757389 */ /* 0x00006400000c0079 */
[----:B01----:R-:W-:Y:S01]  /*2e10*/  ENDCOLLECTIVE ;  /* 0x000000000000791b */ /* 0x003fe20003800000 */
.L_x_12496:
[----:B------:R-:W-:Y:S01]  /*2e20*/  MOV R115, R117 ;  /* 0x0000007500737202 */ /* 0x000fe20000000f00 */
[----:B------:R-:W-:Y:S06]  /*2e30*/  BRA `(.L_x_12497) ;  /* 0xffffffec00407947 */ /* 0x000fec000383ffff */
.L_x_12498:
        /* <DEDUP_REMOVED lines=12> */
.L_x_30478:


//--------------------- .text._ZN10layer_norm13ln_fwd_kernelINS_13Kernel_traitsIf13__nv_bfloat16fS2_fjLj1024ELj1ELj4ELj1ELj16ENS_18Kernel_traits_baseILj1024EfS2_fS2_fjLj128EEEEELb0ELb0ELb0ELb1EEEvNS_9FwdParamsE --------------------------
	.section	.text._ZN10layer_norm13ln_fwd_kernelINS_13Kernel_traitsIf13__nv_bfloat16fS2_fjLj1024ELj1ELj4ELj1ELj16ENS_18Kernel_traits_baseILj1024EfS2_fS2_fjLj128EEEEELb0ELb0ELb0ELb1EEEvNS_9FwdParamsE,"ax",@progbits
	.align	128
        .global         _ZN10layer_norm13ln_fwd_kernelINS_13Kernel_traitsIf13__nv_bfloat16fS2_fjLj1024ELj1ELj4ELj1ELj16ENS_18Kernel_traits_baseILj1024EfS2_fS2_fjLj128EEEEELb0ELb0ELb0ELb1EEEvNS_9FwdParamsE
        .type           _ZN10layer_norm13ln_fwd_kernelINS_13Kernel_traitsIf13__nv_bfloat16fS2_fjLj1024ELj1ELj4ELj1ELj16ENS_18Kernel_traits_baseILj1024EfS2_fS2_fjLj128EEEEELb0ELb0ELb0ELb1EEEvNS_9FwdParamsE,@function
        .size           _ZN10layer_norm13ln_fwd_kernelINS_13Kernel_traitsIf13__nv_bfloat16fS2_fjLj1024ELj1ELj4ELj1ELj16ENS_18Kernel_traits_baseILj1024EfS2_fS2_fjLj128EEEEELb0ELb0ELb0ELb1EEEvNS_9FwdParamsE,(.L_x_30479 - _ZN10layer_norm13ln_fwd_kernelINS_13Kernel_traitsIf13__nv_bfloat16fS2_fjLj1024ELj1ELj4ELj1ELj16ENS_18Kernel_traits_baseILj1024EfS2_fS2_fjLj128EEEEELb0ELb0ELb0ELb1EEEvNS_9FwdParamsE)
        .other          _ZN10layer_norm13ln_fwd_kernelINS_13Kernel_traitsIf13__nv_bfloat16fS2_fjLj1024ELj1ELj4ELj1ELj16ENS_18Kernel_traits_baseILj1024EfS2_fS2_fjLj128EEEEELb0ELb0ELb0ELb1EEEvNS_9FwdParamsE,@"STO_CUDA_ENTRY STV_DEFAULT"
_ZN10layer_norm13ln_fwd_kernelINS_13Kernel_traitsIf13__nv_bfloat16fS2_fjLj1024ELj1ELj4ELj1ELj16ENS_18Kernel_traits_baseILj1024EfS2_fS2_fjLj128EEEEELb0ELb0ELb0ELb1EEEvNS_9FwdParamsE:
.text._ZN10layer_norm13ln_fwd_kernelINS_13Kernel_traitsIf13__nv_bfloat16fS2_fjLj1024ELj1ELj4ELj1ELj16ENS_18Kernel_traits_baseILj1024EfS2_fS2_fjLj128EEEEELb0ELb0ELb0ELb1EEEvNS_9FwdParamsE:
[----:B------:R-:W-:Y:S01]  /*0000*/  LDC R1, c[0x0][0x28] ;  /* 0x00000a00ff017b82 */ /* 0x000fe20000000800 */
[----:B------:R-:W0:Y:S01]  /*0010*/  S2R R6, SR_TID.X ;  /* 0x0000000000067919 */ /* 0x000e220000002100 */
[----:B------:R-:W-:Y:S01]  /*0020*/  ULDC.64 UR4, c[0x0][0x2c8] ;  /* 0x0000b20000047ab9 */ /* 0x000fe20000000a00 */
[----:B------:R-:W-:Y:S02]  /*0030*/  CS2R R72, SRZ ;  /* 0x0000000000487805 */ /* 0x000fe4000001ff00 */
[----:B------:R-:W-:Y:S01]  /*0040*/  ISETP.NE.U32.AND P0, PT, RZ, UR4, PT ;  /* 0x00000004ff007c0c */ /* 0x000fe2000bf05070 */
[----:B------:R-:W1:Y:S01]  /*0050*/  S2R R3, SR_CTAID.X ;  /* 0x0000000000037919 */ /* 0x000e620000002500 */
[----:B------:R-:W-:Y:S02]  /*0060*/  CS2R R74, SRZ ;  /* 0x00000000004a7805 */ /* 0x000fe4000001ff00 */
[----:B------:R-:W-:Y:S02]  /*0070*/  CS2R R68, SRZ ;  /* 0x0000000000447805 */ /* 0x000fe4000001ff00 */
[----:B------:R-:W-:-:S02]  /*0080*/  ISETP.NE.AND.EX P0, PT, RZ, UR5, PT, P0 ;  /* 0x00000005ff007c0c */ /* 0x000fc4000bf05300 */
        /* <DEDUP_REMOVED lines=13> */
[----:B------:R-:W-:Y:S01]  /*0160*/  ULDC.64 UR6, c[0x0][0x260] ;  /* 0x0000980000067ab9 */ /* 0x000fe20000000a00 */
[----:B0-----:R-:W-:-:S04]  /*0170*/  SHF.L.U32 R0, R6, 0x5, RZ ;  /* 0x0000000506007819 */ /* 0x001fc800000006ff */
[----:B------:R-:W-:Y:S02]  /*0180*/  LOP3.LUT R4, R0, 0x3e0, RZ, 0xc0, !PT ;  /* 0x000003e000047812 */ /* 0x000fe400078ec0ff */
[----:B------:R-:W-:Y:S02]  /*0190*/  SHF.R.U32.HI R0, RZ, 0x5, R6 ;  /* 0x00000005ff007819 */ /* 0x000fe40000011606 */
[C---:B------:R-:W-:Y:S02]  /*01a0*/  IADD3 R2, P2, R4.reuse, UR4, RZ ;  /* 0x0000000404027c10 */ /* 0x040fe4000ff5e0ff */
[----:B-1----:R-:W-:Y:S02]  /*01b0*/  LEA R120, R3, R0, 0x2 ;  /* 0x0000000003787211 */ /* 0x002fe400078e10ff */
[----:B------:R-:W-:Y:S01]  /*01c0*/  IADD3.X R3, RZ, UR5, RZ, P2, !PT ;  /* 0x00000005ff037c10 */ /* 0x000fe200097fe4ff */
[----:B------:R-:W-:Y:S01]  /*01d0*/  ULDC.64 UR4, c[0x0][0x208] ;  /* 0x0000820000047ab9 */ /* 0x000fe20000000a00 */
[----:B------:R-:W-:Y:S01]  /*01e0*/  IADD3 R4, P1, R4, UR6, RZ ;  /* 0x0000000604047c10 */ /* 0x000fe2000ff3e0ff */
[----:B------:R-:W-:-:S02]  /*01f0*/  ULDC UR6, c[0x0][0x214] ;  /* 0x0000850000067ab9 */ /* 0x000fc40000000800 */
[----:B------:R0:W5:Y:S01]  /*0200*/  @P0 LDG.E.128 R72, desc[UR4][R2.64] ;  /* 0x0000000402480981 */ /* 0x000162000c1e1d00 */
[----:B------:R-:W-:Y:S02]  /*0210*/  IADD3.X R5, RZ, UR7, RZ, P1, !PT ;  /* 0x00000007ff057c10 */ /* 0x000fe40008ffe4ff */
[----:B------:R-:W-:Y:S01]  /*0220*/  ISETP.GE.AND P1, PT, R120, UR6, PT ;  /* 0x0000000678007c0c */ /* 0x000fe2000bf26270 */
        /* <DEDUP_REMOVED lines=9> */
[----:B------:R-:W-:-:S03]  /*02c0*/  ULDC.64 UR6, c[0x0][0x270] ;  /* 0x00009c0000067ab9 */ /* 0x000fc60000000a00 */
        /* <DEDUP_REMOVED lines=9> */
[----:B0-----:R-:W-:Y:S01]  /*0360*/  LOP3.LUT R3, R6, 0x1f, RZ, 0xc0, !PT ;  /* 0x0000001f06037812 */ /* 0x001fe200078ec0ff */
[----:B------:R-:W-:Y:S01]  /*0370*/  ULDC.64 UR8, c[0x0][0x230] ;  /* 0x00008c0000087ab9 */ /* 0x000fe20000000a00 */
[----:B------:R-:W-:Y:S01]  /*0380*/  ISETP.NE.AND.EX P0, PT, RZ, UR7, PT, P0 ;  /* 0x00000007ff007c0c */ /* 0x000fe2000bf05300 */
[----:B------:R-:W-:Y:S01]  /*0390*/  ULDC UR7, c[0x0][0x2d8] ;  /* 0x0000b60000077ab9 */ /* 0x000fe20000000800 */
[----:B------:R-:W-:Y:S01]  /*03a0*/  ISETP.NE.AND P3, PT, RZ, UR6, PT ;  /* 0x00000006ff007c0c */ /* 0x000fe2000bf65270 */
[----:B------:R-:W-:Y:S01]  /*03b0*/  ULDC UR6, c[0x0][0x218] ;  /* 0x0000860000067ab9 */ /* 0x000fe20000000800 */
[----:B------:R-:W-:Y:S01]  /*03c0*/  ULDC.64 UR10, c[0x0][0x238] ;  /* 0x00008e00000a7ab9 */ /* 0x000fe20000000a00 */
[----:B-1----:R-:W-:-:S10]  /*03d0*/  ULDC.64 UR12, c[0x0][0x2b8] ;  /* 0x0000ae00000c7ab9 */ /* 0x002fd40000000a00 */
.L_x_12500:
        /* <DEDUP_REMOVED lines=9> */
[----:B------:R-:W2:Y:S01]  /*0470*/  @P0 LDG.E.U16 R80, desc[UR4][R80.64] ;  /* 0x0000000450500981 */ /* 0x000ea2000c1e1500 */
[----:B-1----:R-:W-:-:S06]  /*0480*/  IMAD.WIDE.U32 R76, R121, 0x10, R108 ;  /* 0x00000010794c7825 */ /* 0x002fcc00078e006c */
[----:B------:R-:W3:Y:S01]  /*0490*/  LDG.E.128 R76, desc[UR4][R76.64] ;  /* 0x000000044c4c7981 */ /* 0x000ee2000c1e1d00 */
[----:B------:R-:W-:-:S04]  /*04a0*/  @P1 LEA R82, P2, R121, UR8, 0x5 ;  /* 0x0000000879521c11 */ /* 0x000fc8000f8428ff */
[----:B------:R-:W-:-:S05]  /*04b0*/  @P1 LEA.HI.X R83, R121, UR9, RZ, 0x5, P2 ;  /* 0x0000000979531c11 */ /* 0x000fca00090f2cff */
[----:B------:R-:W4:Y:S04]  /*04c0*/  @P1 LDG.E.128 R8, desc[UR4][R82.64] ;  /* 0x0000000452081981 */ /* 0x000f28000c1e1d00 */
[----:B------:R0:W4:Y:S01]  /*04d0*/  @P1 LDG.E.128 R4, desc[UR4][R82.64+0x10] ;  /* 0x0000100452041981 */ /* 0x000122000c1e1d00 */
        /* <DEDUP_REMOVED lines=8> */
[----:B--2---:R-:W-:Y:S02]  /*0560*/  @P0 SHF.L.U32 R115, R80, 0x10, RZ ;  /* 0x0000001050730819 */ /* 0x004fe400000006ff */
[C---:B---3--:R-:W-:Y:S02]  /*0570*/  PRMT R80, R77.reuse, 0x7632, R80 ;  /* 0x000076324d507816 */ /* 0x048fe40000000050 */
[----:B------:R-:W-:Y:S02]  /*0580*/  SHF.L.U32 R84, R77, 0x10, RZ ;  /* 0x000000104d547819 */ /* 0x000fe400000006ff */
[C---:B------:R-:W-:Y:S02]  /*0590*/  PRMT R77, R78.reuse, 0x7632, R77 ;  /* 0x000076324e4d7816 */ /* 0x040fe4000000004d */
[----:B0-----:R-:W-:-:S02]  /*05a0*/  SHF.L.U32 R82, R78, 0x10, RZ ;  /* 0x000000104e527819 */ /* 0x001fc400000006ff */
        /* <DEDUP_REMOVED lines=85> */
[----:B------:R-:W-:-:S04]  /*0b00*/  LEA R112, P4, R0, UR10, 0x5 ;  /* 0x0000000a00707c11 */ /* 0x000fc8000f8828ff */
[----:B------:R-:W-:Y:S02]  /*0b10*/  LEA.HI.X R113, R0, UR11, RZ, 0x5, P4 ;  /* 0x0000000b00717c11 */ /* 0x000fe4000a0f2cff */
[C---:B0-----:R-:W-:Y:S02]  /*0b20*/  PRMT R105, R101.reuse, 0x7632, R105 ;  /* 0x0000763265697816 */ /* 0x041fe40000000069 */
[----:B------:R-:W-:Y:S02]  /*0b30*/  SHF.L.U32 R114, R101, 0x10, RZ ;  /* 0x0000001065727819 */ /* 0x000fe400000006ff */
[C---:B------:R-:W-:Y:S02]  /*0b40*/  PRMT R101, R102.reuse, 0x7632, R101 ;  /* 0x0000763266657816 */ /* 0x040fe40000000065 */
[----:B------:R-:W-:Y:S02]  /*0b50*/  SHF.L.U32 R118, R102, 0x10, RZ ;  /* 0x0000001066767819 */ /* 0x000fe400000006ff */
[----:B------:R-:W-:-:S02]  /*0b60*/  PRMT R104, R100, 0x7632, R104 ;  /* 0x0000763264687816 */ /* 0x000fc40000000068 */
[----:B------:R-:W-:Y:S02]  /*0b70*/  PRMT R102, R103, 0x7632, R102 ;  /* 0x0000763267667816 */ /* 0x000fe40000000066 */
[----:B------:R-:W-:Y:S02]  /*0b80*/  SHF.L.U32 R122, R101, 0x10, RZ ;  /* 0x00000010657a7819 */ /* 0x000fe400000006ff */
[----:B------:R-:W-:Y:S02]  /*0b90*/  SHF.L.U32 R100, R100, 0x10, RZ ;  /* 0x0000001064647819 */ /* 0x000fe400000006ff */
[----:B------:R-:W-:Y:S02]  /*0ba0*/  SHF.L.U32 R124, R103, 0x10, RZ ;  /* 0x00000010677c7819 */ /* 0x000fe400000006ff */
[----:B------:R-:W-:Y:S02]  /*0bb0*/  SHF.L.U32 R110, R104, 0x10, RZ ;  /* 0x00000010686e7819 */ /* 0x000fe400000006ff */
[----:B------:R-:W-:-:S02]  /*0bc0*/  SHF.L.U32 R116, R105, 0x10, RZ ;  /* 0x0000001069747819 */ /* 0x000fc400000006ff */
[----:B-1----:R-:W-:Y:S01]  /*0bd0*/  SHF.L.U32 R107, R102, 0x10, RZ ;  /* 0x00000010666b7819 */ /* 0x002fe200000006ff */
[-C--:B------:R-:W-:Y:S01]  /*0be0*/  FMUL.FTZ R105, R122, R115.reuse ;  /* 0x000000737a697220 */ /* 0x080fe20000410000 */
[----:B------:R-:W-:Y:S01]  /*0bf0*/  IADD3 R122, R121, 0x60, RZ ;  /* 0x00000060797a7810 */ /* 0x000fe20007ffe0ff */
[-C--:B------:R-:W-:Y:S01]  /*0c00*/  FMUL.FTZ R100, R100, R115.reuse ;  /* 0x0000007364647220 */ /* 0x080fe20000410000 */
[-C--:B------:R-:W-:Y:S01]  /*0c10*/  FMUL.FTZ R102, R114, R115.reuse ;  /* 0x0000007372667220 */ /* 0x080fe20000410000 */
        /* <DEDUP_REMOVED lines=189> */
.L_x_12512:
        /* <DEDUP_REMOVED lines=8> */
[----:B------:R-:W-:Y:S01]  /*1870*/  FADD.FTZ R77, R77, -R84 ;  /* 0x800000544d4d7221 */ /* 0x000fe20000010000 */
[----:B------:R-:W-:Y:S01]  /*1880*/  FADD.FTZ R87, R87, R90 ;  /* 0x0000005a57577221 */ /* 0x000fe20000010000 */
[--C-:B------:R-:W-:Y:S01]  /*1890*/  FADD.FTZ R78, R78, -R84.reuse ;  /* 0x800000544e4e7221 */ /* 0x100fe20000010000 */
[--C-:B------:R-:W-:Y:S01]  /*18a0*/  FADD.FTZ R79, R79, -R84.reuse ;  /* 0x800000544f4f7221 */ /* 0x100fe20000010000 */
[--C-:B------:R-:W-:Y:S01]  /*18b0*/  FADD.FTZ R80, R80, -R84.reuse ;  /* 0x8000005450507221 */ /* 0x100fe20000010000 */
[--C-:B------:R-:W-:Y:S01]  /*18c0*/  FADD.FTZ R81, R81, -R84.reuse ;  /* 0x8000005451517221 */ /* 0x100fe20000010000 */
[--C-:B------:R-:W-:Y:S01]  /*18d0*/  FADD.FTZ R92, R92, -R84.reuse ;  /* 0x800000545c5c7221 */ /* 0x100fe20000010000 */
[----:B------:R-:W1:Y:S01]  /*18e0*/  MUFU.RSQ R87, R87 ;  /* 0x0000005700577308 */ /* 0x000e620000001400 */
[--C-:B------:R-:W-:Y:S01]  /*18f0*/  FADD.FTZ R93, R93, -R84.reuse ;  /* 0x800000545d5d7221 */ /* 0x100fe20000010000 */
[--C-:B------:R-:W-:Y:S01]  /*1900*/  FADD.FTZ R94, R94, -R84.reuse ;  /* 0x800000545e5e7221 */ /* 0x100fe20000010000 */
[--C-:B------:R-:W-:Y:S01]  /*1910*/  FADD.FTZ R95, R95, -R84.reuse ;  /* 0x800000545f5f7221 */ /* 0x100fe20000010000 */
        /* <DEDUP_REMOVED lines=12> */
[--C-:B0-----:R-:W-:Y:S01]  /*19e0*/  FADD.FTZ R116, R107, -R84.reuse ;  /* 0x800000546b747221 */ /* 0x101fe20000010000 */
[----:B-1----:R-:W-:Y:S01]  /*19f0*/  FMUL.FTZ R86, R87, R86 ;  /* 0x0000005657567220 */ /* 0x002fe20000410000 */
[--C-:B------:R-:W-:Y:S01]  /*1a00*/  FADD.FTZ R108, R108, -R84.reuse ;  /* 0x800000546c6c7221 */ /* 0x100fe20000010000 */
[--C-:B------:R-:W-:Y:S01]  /*1a10*/  FADD.FTZ R118, R109, -R84.reuse ;  /* 0x800000546d767221 */ /* 0x100fe20000010000 */
[--C-:B------:R-:W-:Y:S01]  /*1a20*/  FADD.FTZ R110, R110, -R84.reuse ;  /* 0x800000546e6e7221 */ /* 0x100fe20000010000 */
[--C-:B------:R-:W-:Y:S01]  /*1a30*/  FADD.FTZ R124, R111, -R84.reuse ;  /* 0x800000546f7c7221 */ /* 0x100fe20000010000 */
[--C-:B------:R-:W-:Y:S01]  /*1a40*/  FADD.FTZ R112, R112, -R84.reuse ;  /* 0x8000005470707221 */ /* 0x100fe20000010000 */
[--C-:B------:R-:W-:Y:S01]  /*1a50*/  FADD.FTZ R113, R113, -R84.reuse ;  /* 0x8000005471717221 */ /* 0x100fe20000010000 */
[--C-:B--2---:R-:W-:Y:S01]  /*1a60*/  FADD.FTZ R85, R82, -R84.reuse ;  /* 0x8000005452557221 */ /* 0x104fe20000010000 */
[C---:B------:R-:W-:Y:S01]  /*1a70*/  FMUL.FTZ R89, R87.reuse, R76 ;  /* 0x0000004c57597220 */ /* 0x040fe20000410000 */
[----:B------:R-:W0:Y:S01]  /*1a80*/  @!P1 LDC.64 R82, c[0x0][0x258] ;  /* 0x00009600ff529b82 */ /* 0x000e220000000a00 */
[C---:B------:R-:W-:Y:S01]  /*1a90*/  FMUL.FTZ R76, R87.reuse, R77 ;  /* 0x0000004d574c7220 */ /* 0x040fe20000410000 */
[C---:B------:R-:W-:Y:S01]  /*1aa0*/  FMUL.FTZ R77, R87.reuse, R78 ;  /* 0x0000004e574d7220 */ /* 0x040fe20000410000 */
[C---:B------:R-:W-:Y:S01]  /*1ab0*/  FMUL.FTZ R78, R87.reuse, R79 ;  /* 0x0000004f574e7220 */ /* 0x040fe20000410000 */
[C---:B------:R-:W-:Y:S01]  /*1ac0*/  FMUL.FTZ R79, R87.reuse, R80 ;  /* 0x00000050574f7220 */ /* 0x040fe20000410000 */
[C---:B------:R-:W-:Y:S01]  /*1ad0*/  FMUL.FTZ R85, R87.reuse, R85 ;  /* 0x0000005557557220 */ /* 0x040fe20000410000 */
[----:B------:R-:W-:Y:S01]  /*1ae0*/  FMUL.FTZ R80, R87, R81 ;  /* 0x0000005157507220 */ /* 0x000fe20000410000 */
[----:B------:R-:W-:Y:S01]  /*1af0*/  FADD.FTZ R88, R103, -R84 ;  /* 0x8000005467587221 */ /* 0x000fe20000010000 */
        /* <DEDUP_REMOVED lines=9> */
[----:B------:R-:W-:Y:S01]  /*1b90*/  FADD.FTZ R114, R114, -R84 ;  /* 0x8000005472727221 */ /* 0x000fe20000010000 */
[----:B------:R-:W-:Y:S01]  /*1ba0*/  F2FP.BF16.F32.PACK_AB R78, R85, R81 ;  /* 0x00000051554e723e */ /* 0x000fe200000010ff */
[C---:B------:R-:W-:Y:S01]  /*1bb0*/  FMUL.FTZ R85, R87.reuse, R92 ;  /* 0x0000005c57557220 */ /* 0x040fe20000410000 */
[----:B------:R-:W-:Y:S01]  /*1bc0*/  F2FP.BF16.F32.PACK_AB R77, R86, R77 ;  /* 0x0000004d564d723e */ /* 0x000fe200000010ff */
[----:B------:R-:W-:Y:S01]  /*1bd0*/  FMUL.FTZ R86, R87, R93 ;  /* 0x0000005d57567220 */ /* 0x000fe20000410000 */
[----:B------:R-:W-:Y:S01]  /*1be0*/  F2FP.BF16.F32.PACK_AB R79, R103, R91 ;  /* 0x0000005b674f723e */ /* 0x000fe200000010ff */
[----:B------:R-:W-:Y:S01]  /*1bf0*/  FMUL.FTZ R92, R87, R95 ;  /* 0x0000005f575c7220 */ /* 0x000fe20000410000 */
[----:B0-----:R-:W-:Y:S01]  /*1c00*/  @!P1 IMAD.WIDE R82, R120, 0x4, R82 ;  /* 0x0000000478529825 */ /* 0x001fe200078e0252 */
[----:B------:R-:W-:-:S03]  /*1c10*/  F2FP.BF16.F32.PACK_AB R76, R76, R89 ;  /* 0x000000594c4c723e */ /* 0x000fc600000010ff */
[----:B------:R-:W-:Y:S01]  /*1c20*/  FMUL.FTZ R89, R87, R94 ;  /* 0x0000005e57597220 */ /* 0x000fe20000410000 */
[----:B------:R-:W-:Y:S01]  /*1c30*/  LEA.HI.X R81, R121, UR13, RZ, 0x4, P2 ;  /* 0x0000000d79517c11 */ /* 0x000fe200090f24ff */
[----:B------:R-:W-:Y:S01]  /*1c40*/  FFMA.FTZ R85, R32, R85, R64 ;  /* 0x0000005520557223 */ /* 0x000fe20000010040 */
[----:B------:R-:W-:Y:S01]  /*1c50*/  FFMA.FTZ R86, R33, R86, R65 ;  /* 0x0000005621567223 */ /* 0x000fe20000010041 */
[C---:B------:R-:W-:Y:S01]  /*1c60*/  FMUL.FTZ R94, R87.reuse, R101 ;  /* 0x00000065575e7220 */ /* 0x040fe20000410000 */
[----:B------:R-:W-:Y:S01]  /*1c70*/  FMUL.FTZ R95, R87, R102 ;  /* 0x00000066575f7220 */ /* 0x000fe20000410000 */
[----:B------:R-:W-:Y:S01]  /*1c80*/  @!P1 STG.E desc[UR4][R82.64], R87 ;  /* 0x0000005752009986 */ /* 0x000fe2000c101904 */
[----:B------:R-:W-:Y:S01]  /*1c90*/  FADD.FTZ R84, R115, -R84 ;  /* 0x8000005473547221 */ /* 0x000fe20000010000 */
        /* <DEDUP_REMOVED lines=20> */
[----:B0-----:R-:W-:Y:S01]  /*1de0*/  F2FP.BF16.F32.PACK_AB R76, R86, R85 ;  /* 0x00000055564c723e */ /* 0x001fe200000010ff */
[----:B------:R-:W-:Y:S01]  /*1df0*/  FFMA.FTZ R85, R25, R94, R57 ;  /* 0x0000005e19557223 */ /* 0x000fe20000010039 */
[----:B------:R-:W-:Y:S01]  /*1e00*/  FFMA.FTZ R81, R26, R95, R58 ;  /* 0x0000005f1a517223 */ /* 0x000fe2000001003a */
[----:B------:R-:W-:Y:S01]  /*1e10*/  FFMA.FTZ R92, R35, R92, R67 ;  /* 0x0000005c235c7223 */ /* 0x000fe20000010043 */
        /* <DEDUP_REMOVED lines=12> */
[----:B------:R-:W-:Y:S01]  /*1ee0*/  F2FP.BF16.F32.PACK_AB R82, R87, R82 ;  /* 0x000000525752723e */ /* 0x000fe200000010ff */
        /* <DEDUP_REMOVED lines=14> */
[----:B------:R-:W-:-:S02]  /*1fd0*/  LEA R92, P4, R122, UR12, 0x4 ;  /* 0x0000000c7a5c7c11 */ /* 0x000fc4000f8820ff */
        /* <DEDUP_REMOVED lines=14> */
[----:B------:R-:W-:Y:S05]  /*20c0*/  EXIT ;  /* 0x000000000000794d */ /* 0x000fea0003800000 */
.L_x_12499:
[----:B------:R-:W-:Y:S01]  /*20d0*/  BSSY B0, `(.L_x_12501) ;  /* 0x0000008000007945 */ /* 0x000fe20003800000 */
[----:B------:R-:W-:Y:S02]  /*20e0*/  MOV R124, R90 ;  /* 0x0000005a007c7202 */ /* 0x000fe40000000f00 */
[----:B------:R-:W-:Y:S02]  /*20f0*/  MOV R87, 0x1 ;  /* 0x0000000100577802 */ /* 0x000fe40000000f00 */
[----:B------:R-:W-:Y:S02]  /*2100*/  MOV R88, 0x1f ;  /* 0x0000001f00587802 */ /* 0x000fe40000000f00 */
[----:B------:R-:W-:-:S07]  /*2110*/  MOV R89, 0xffffffff ;  /* 0xffffffff00597802 */ /* 0x000fce0000000f00 */
[----:B-----5:R-:W-:Y:S05]  /*2120*/  WARPSYNC.COLLECTIVE R89, `(.L_x_12502) ;  /* 0x0000000059087348 */ /* 0x020fea0003c00000 */
[----:B------:R0:W1:Y:S02]  /*2130*/  SHFL.BFLY P2, R119, R124, R87, R88 ;  /* 0x0c0000577c777389 */ /* 0x0000640000040058 */
[----:B01---5:R-:W-:Y:S01]  /*2140*/  ENDCOLLECTIVE ;  /* 0x000000000000791b */ /* 0x023fe20003800000 */
.L_x_12502:
[----:B------:R-:W-:Y:S05]  /*2150*/  BSYNC B0 ;  /* 0x0000000000007941 */ /* 0x000fea0003800000 */
.L_x_12501:
        /* <DEDUP_REMOVED lines=10> */
.L_x_12503:
[----:B------:R-:W-:Y:S01]  /*2200*/  HFMA2.MMA R87, -RZ, RZ, 0, 2.384185791015625e-07 ;  /* 0x00000004ff577435 */ /* 0x000fe200000001ff */
[----:B------:R-:W-:-:S05]  /*2210*/  MOV R84, R119 ;  /* 0x0000007700547202 */ /* 0x000fca0000000f00 */
[----:B------:R-:W-:-:S05]  /*2220*/  FADD.FTZ R116, R91, R84 ;  /* 0x000000545b747221 */ /* 0x000fca0000010000 */
[----:B------:R-:W-:-:S07]  /*2230*/  MOV R124, R116 ;  /* 0x00000074007c7202 */ /* 0x000fce0000000f00 */
[----:B------:R-:W-:Y:S05]  /*2240*/  WARPSYNC.COLLECTIVE R89, `(.L_x_12504) ;  /* 0x0000000059087348 */ /* 0x000fea0003c00000 */
[----:B------:R0:W1:Y:S02]  /*2250*/  SHFL.BFLY P2, R119, R124, R87, R88 ;  /* 0x0c0000577c777389 */ /* 0x0000640000040058 */
[----:B01----:R-:W-:Y:S01]  /*2260*/  ENDCOLLECTIVE ;  /* 0x000000000000791b */ /* 0x003fe20003800000 */
.L_x_12504:
[----:B------:R-:W-:Y:S01]  /*2270*/  HFMA2.MMA R87, -RZ, RZ, 0, 4.76837158203125e-07 ;  /* 0x00000008ff577435 */ /* 0x000fe200000001ff */
[----:B------:R-:W-:-:S05]  /*2280*/  MOV R85, R119 ;  /* 0x0000007700557202 */ /* 0x000fca0000000f00 */
[----:B------:R-:W-:-:S05]  /*2290*/  FADD.FTZ R117, R116, R85 ;  /* 0x0000005574757221 */ /* 0x000fca0000010000 */
[----:B------:R-:W-:-:S07]  /*22a0*/  MOV R124, R117 ;  /* 0x00000075007c7202 */ /* 0x000fce0000000f00 */
[----:B------:R-:W-:Y:S05]  /*22b0*/  WARPSYNC.COLLECTIVE R89, `(.L_x_12505) ;  /* 0x0000000059087348 */ /* 0x000fea0003c00000 */
[----:B------:R0:W1:Y:S02]  /*22c0*/  SHFL.BFLY P2, R119, R124, R87, R88 ;  /* 0x0c0000577c777389 */ /* 0x0000640000040058 */
[----:B01----:R-:W-:Y:S01]  /*22d0*/  ENDCOLLECTIVE ;  /* 0x000000000000791b */ /* 0x003fe20003800000 */
.L_x_12505:
[----:B------:R-:W-:Y:S01]  /*22e0*/  HFMA2.MMA R87, -RZ, RZ, 0, 9.5367431640625e-07 ;  /* 0x00000010ff577435 */ /* 0x000fe200000001ff */
[----:B------:R-:W-:-:S05]  /*22f0*/  MOV R84, R119 ;  /* 0x0000007700547202 */ /* 0x000fca0000000f00 */
[----:B------:R-:W-:-:S05]  /*2300*/  FADD.FTZ R118, R117, R84 ;  /* 0x0000005475767221 */ /* 0x000fca0000010000 */
[----:B------:R-:W-:-:S07]  /*2310*/  MOV R124, R118 ;  /* 0x00000076007c7202 */ /* 0x000fce0000000f00 */
[----:B------:R-:W-:Y:S05]  /*2320*/  WARPSYNC.COLLECTIVE R89, `(.L_x_12506) ;  /* 0x0000000059087348 */ /* 0x000fea0003c00000 */
[----:B------:R0:W1:Y:S02]  /*2330*/  SHFL.BFLY P2, R119, R124, R87, R88 ;  /* 0x0c0000577c777389 */ /* 0x0000640000040058 */
[----:B01----:R-:W-:Y:S01]  /*2340*/  ENDCOLLECTIVE ;  /* 0x000000000000791b */ /* 0x003fe20003800000 */
.L_x_12506:
        /* <DEDUP_REMOVED lines=72> */
.L_x_12507:
[----:B------:R-:W-:Y:S01]  /*27d0*/  HFMA2.MMA R87, -RZ, RZ, 0, 1.1920928955078125e-07 ;  /* 0x00000002ff577435 */ /* 0x000fe200000001ff */
[----:B------:R-:W-:-:S05]  /*27e0*/  MOV R91, R119 ;  /* 0x00000077005b7202 */ /* 0x000fca0000000f00 */
[----:B------:R-:W-:-:S05]  /*27f0*/  FADD.FTZ R91, R84, R91 ;  /* 0x0000005b545b7221 */ /* 0x000fca0000010000 */
[----:B------:R-:W-:-:S07]  /*2800*/  MOV R124, R91 ;  /* 0x0000005b007c7202 */ /* 0x000fce0000000f00 */
[----:B------:R-:W-:Y:S05]  /*2810*/  WARPSYNC.COLLECTIVE R89, `(.L_x_12508) ;  /* 0x0000000059087348 */ /* 0x000fea0003c00000 */
[----:B------:R0:W1:Y:S02]  /*2820*/  SHFL.BFLY P2, R119, R124, R87, R88 ;  /* 0x0c0000577c777389 */ /* 0x0000640000040058 */
[----:B01----:R-:W-:Y:S01]  /*2830*/  ENDCOLLECTIVE ;  /* 0x000000000000791b */ /* 0x003fe20003800000 */
.L_x_12508:
[----:B------:R-:W-:Y:S01]  /*2840*/  HFMA2.MMA R87, -RZ, RZ, 0, 2.384185791015625e-07 ;  /* 0x00000004ff577435 */ /* 0x000fe200000001ff */
[----:B------:R-:W-:-:S05]  /*2850*/  MOV R90, R119 ;  /* 0x00000077005a7202 */ /* 0x000fca0000000f00 */
[----:B------:R-:W-:-:S05]  /*2860*/  FADD.FTZ R90, R91, R90 ;  /* 0x0000005a5b5a7221 */ /* 0x000fca0000010000 */
[----:B------:R-:W-:-:S07]  /*2870*/  MOV R124, R90 ;  /* 0x0000005a007c7202 */ /* 0x000fce0000000f00 */
[----:B------:R-:W-:Y:S05]  /*2880*/  WARPSYNC.COLLECTIVE R89, `(.L_x_12509) ;  /* 0x0000000059087348 */ /* 0x000fea0003c00000 */
[----:B------:R0:W1:Y:S02]  /*2890*/  SHFL.BFLY P2, R119, R124, R87, R88 ;  /* 0x0c0000577c777389 */ /* 0x0000640000040058 */
[----:B01----:R-:W-:Y:S01]  /*28a0*/  ENDCOLLECTIVE ;  /* 0x000000000000791b */ /* 0x003fe20003800000 */
.L_x_12509:
[----:B------:R-:W-:Y:S01]  /*28b0*/  HFMA2.MMA R87, -RZ, RZ, 0, 4.76837158203125e-07 ;  /* 0x00000008ff577435 */ /* 0x000fe200000001ff */
[----:B------:R-:W-:-:S05]  /*28c0*/  MOV R117, R119 ;  /* 0x0000007700757202 */ /* 0x000fca0000000f00 */
[----:B------:R-:W-:-:S05]  /*28d0*/  FADD.FTZ R117, R90, R117 ;  /* 0x000000755a757221 */ /* 0x000fca0000010000 */
[----:B------:R-:W-:-:S07]  /*28e0*/  MOV R124, R117 ;  /* 0x00000075007c7202 */ /* 0x000fce0000000f00 */
[----:B------:R-:W-:Y:S05]  /*28f0*/  WARPSYNC.COLLECTIVE R89, `(.L_x_12510) ;  /* 0x0000000059087348 */ /* 0x000fea0003c00000 */
[----:B------:R0:W1:Y:S02]  /*2900*/  SHFL.BFLY P2, R119, R124, R87, R88 ;  /* 0x0c0000577c777389 */ /* 0x0000640000040058 */
[----:B01----:R-:W-:Y:S01]  /*2910*/  ENDCOLLECTIVE ;  /* 0x000000000000791b */ /* 0x003fe20003800000 */
.L_x_12510:
[----:B------:R-:W-:Y:S01]  /*2920*/  HFMA2.MMA R87, -RZ, RZ, 0, 9.5367431640625e-07 ;  /* 0x00000010ff577435 */ /* 0x000fe200000001ff */
[----:B------:R-:W-:-:S05]  /*2930*/  MOV R116, R119 ;  /* 0x0000007700747202 */ /* 0x000fca0000000f00 */
[----:B------:R-:W-:-:S05]  /*2940*/  FADD.FTZ R116, R117, R116 ;  /* 0x0000007475747221 */ /* 0x000fca0000010000 */
[----:B------:R-:W-:-:S07]  /*2950*/  MOV R124, R116 ;  /* 0x00000074007c7202 */ /* 0x000fce0000000f00 */
[----:B------:R-:W-:Y:S05]  /*2960*/  WARPSYNC.COLLECTIVE R89, `(.L_x_12511) ;  /* 0x0000000059087348 */ /* 0x000fea0003c00000 */
[----:B------:R0:W1:Y:S02]  /*2970*/  SHFL.BFLY P2, R119, R124, R87, R88 ;  /* 0x0c0000577c777389 */ /* 0x0000640000040058 */
[----:B01----:R-:W-:Y:S01]  /*2980*/  ENDCOLLECTIVE ;  /* 0x000000000000791b */ /* 0x003fe20003800000 */
.L_x_12511:
[----:B------:R-:W-:Y:S05]  /*2990*/  BRA `(.L_x_12512) ;  /* 0xffffffec00947947 */ /* 0x000fea000383ffff */
.L_x_12513:
        /* <DEDUP_REMOVED lines=14> */
.L_x_30479:


//--------------------- .text._ZN10layer_norm13ln_fwd_kernelINS_13Kernel_traitsIf13__nv_bfloat16fS2_fjLj1024ELj1ELj4ELj1ELj16ENS_18Kernel_traits_baseILj1024EfS2_fS2_fjLj128EEEEELb0ELb0ELb1ELb0EEEvNS_9FwdParamsE --------------------------
	.section	.text._ZN10layer_norm13ln_fwd_kernelINS_13Kernel_traitsIf13__nv_bfloat16fS2_fjLj1024ELj1ELj4ELj1ELj16ENS_18Kernel_traits_baseILj1024EfS2_fS2_fjLj128EEEEELb0ELb0ELb1ELb0EEEvNS_9FwdParamsE,"ax",@progbits
	.align	128
        .global         _ZN10layer_norm13ln_fwd_kernelINS_13Kernel_traitsIf13__nv_bfloat16fS2_fjLj1024ELj1ELj4ELj1ELj16ENS_18Kernel_traits_baseILj1024EfS2_fS2_fjLj128EEEEELb0ELb0ELb1ELb0EEEvNS_9FwdParamsE
        .type           _ZN10layer_norm13ln_fwd_kernelINS_13Kernel_traitsIf13__nv_bfloat16fS2_fjLj1024ELj1ELj4ELj1ELj16ENS_18Kernel_traits_baseILj1024EfS2_fS2_fjLj128EEEEELb0ELb0ELb1ELb0EEEvNS_9FwdParamsE,@function
        .size           _ZN10layer_norm13ln_fwd_kernelINS_13Kernel_traitsIf13__nv_bfloat16fS2_fjLj1024ELj1ELj4ELj1ELj16ENS_18Kernel_traits_baseILj1024EfS2_fS2_fjLj128EEEEELb0ELb0ELb1ELb0EEEvNS_9FwdParamsE,(.L_x_30480 - _ZN10layer_norm13ln_fwd_kernelINS_13Kernel_traitsIf13__nv_bfloat16fS2_fjLj1024ELj1ELj4ELj1ELj16ENS_18Kernel_traits_baseILj1024EfS2_fS2_fjLj128EEEEELb0ELb0ELb1ELb0EEEvNS_9FwdParamsE)
        .other          _ZN10layer_norm13ln_fwd_kernelINS_13Kernel_traitsIf13__nv_bfloat16fS2_fjLj1024ELj1ELj4ELj1ELj16ENS_18Kernel_traits_baseILj1024EfS2_fS2_fjLj128EEEEELb0ELb0ELb1ELb0EEEvNS_9FwdParamsE,@"STO_CUDA_ENTRY STV_DEFAULT"
_ZN10layer_norm13ln_fwd_kernelINS_13Kernel_traitsIf13__nv_bfloat16fS2_fjLj1024ELj1ELj4ELj1ELj16ENS_18Kernel_traits_baseILj1024EfS2_fS2_fjLj128EEEEELb0ELb0ELb1ELb0EEEvNS_9FwdParamsE:
.text._ZN10layer_norm13ln_fwd_kernelINS_13Kernel_traitsIf13__nv_bfloat16fS2_fjLj1024ELj1ELj4ELj1ELj16ENS_18Kernel_traits_baseILj1024EfS2_fS2_fjLj128EEEEELb0ELb0ELb1ELb0EEEvNS_9FwdParamsE:
        /* <DEDUP_REMOVED lines=37> */
.L_x_12515:
[----:B------:R-:W-:Y:S05]  /*0250*/  BSYNC B0 ;  /* 0x0000000000007941 */ /* 0x000fea0003800000 */
.L_x_12514:
[----:B------:R-:W-:Y:S04]  /*0260*/  BSSY B0, `(.L_x_12516) ;  /* 0x0000012000007945 */ /* 0x000fe80003800000 */
[----:B------:R-:W-:Y:S05]  /*0270*/  @!P5 BRA `(.L_x_12517) ;  /* 0x000000000040d947 */ /* 0x000fea0003800000 */
[----:B------:R-:W1:Y:S01]  /*0280*/  LDC.64 R24, c[0x0][0x260] ;  /* 0x00009800ff187b82 */ /* 0x000e620000000a00 */
[----:B------:R-:W-:Y:S01]  /*0290*/  ULDC.64 UR6, c[0x0][0x2c8] ;  /* 0x0000b20000067ab9 */ /* 0x000fe20000000a00 */
[----:B0-----:R-:W-:Y:S02]  /*02a0*/  CS2R R22, SRZ ;  /* 0x0000000000167805 */ /* 0x001fe4000001ff00 */
[----:B------:R-:W-:Y:S02]  /*02b0*/  ISETP.NE.U32.AND P2, PT, RZ, UR6, PT ;  /* 0x00000006ff007c0c */ /* 0x000fe4000bf45070 */
[----:B------:R-:W-:Y:S02]  /*02c0*/  CS2R R20, SRZ ;  /* 0x0000000000147805 */ /* 0x000fe4000001ff00 */
[----:B------:R-:W-:Y:S02]  /*02d0*/  CS2R R26, SRZ ;  /* 0x00000000001a7805 */ /* 0x000fe4000001ff00 */
[----:B------:R-:W-:-:S13]  /*02e0*/  ISETP.NE.AND.EX P2, PT, RZ, UR7, PT, P2 ;  /* 0x00000007ff007c0c */ /* 0x000fda000bf45320 */
[C---:B------:R-:W-:Y:S01]  /*02f0*/  @P2 LEA R36, P3, R57.reuse, UR6, 0x5 ;  /* 0x0000000639242c11 */ /* 0x040fe2000f8628ff */
[C---:B-1----:R-:W-:Y:S01]  /*0300*/  IMAD.WIDE.U32 R38, R57.reuse, 0x20, R24 ;  /* 0x0000002039267825 */ /* 0x042fe200078e0018 */
[----:B------:R-:W-:Y:S02]  /*0310*/  CS2R R24, SRZ ;  /* 0x0000000000187805 */ /* 0x000fe4000001ff00 */
[C---:B------:R-:W-:Y:S02]  /*0320*/  @P2 LEA.HI.X R37, R57.reuse, UR7, RZ, 0x5, P3 ;  /* 0x0000000739252c11 */ /* 0x040fe400098f2cff */
[----:B------:R1:W5:Y:S04]  /*0330*/  LDG.E.128 R28, desc[UR4][R38.64] ;  /* 0x00000004261c7981 */ /* 0x000368000c1e1d00 */
[----:B------:R1:W5:Y:S04]  /*0340*/  @P2 LDG.E.128 R20, desc[UR4][R36.64] ;  /* 0x0000000424142981 */ /* 0x000368000c1e1d00 */
[----:B------:R1:W5:Y:S04]  /*0350*/  @P2 LDG.E.128 R24, desc[UR4][R36.64+0x10] ;  /* 0x0000100424182981 */ /* 0x000368000c1e1d00 */
[----:B------:R1:W5:Y:S01]  /*0360*/  LDG.E.128 R32, desc[UR4][R38.64+0x10] ;  /* 0x0000100426207981 */ /* 0x000362000c1e1d00 */
[----:B------:R-:W-:-:S07]  /*0370*/  IADD3 R57, R57, 0x20, RZ ;  /* 0x0000002039397810 */ /* 0x000fce0007ffe0ff */
.L_x_12517:
[----:B------:R-:W-:Y:S05]  /*0380*/  BSYNC B0 ;  /* 0x0000000000007941 */ /* 0x000fea0003800000 */
.L_x_12516:
[----:B------:R-:W-:Y:S04]  /*0390*/  BSSY B0, `(.L_x_12518) ;  /* 0x0000012000007945 */ /* 0x000fe80003800000 */
[----:B------:R-:W-:Y:S05]  /*03a0*/  @!P4 BRA `(.L_x_12519) ;  /* 0x000000000040c947 */ /* 0x000fea0003800000 */
[----:B------:R-:W2:Y:S01]  /*03b0*/  LDC.64 R40, c[0x0][0x260] ;  /* 0x00009800ff287b82 */ /* 0x000ea20000000a00 */
[----:B------:R-:W-:Y:S01]  /*03c0*/  ULDC.64 UR6, c[0x0][0x2c8] ;  /* 0x0000b20000067ab9 */ /* 0x000fe20000000a00 */
[----:B-1----:R-:W-:Y:S02]  /*03d0*/  CS2R R38, SRZ ;  /* 0x0000000000267805 */ /* 0x002fe4000001ff00 */
[----:B------:R-:W-:Y:S02]  /*03e0*/  ISETP.NE.U32.AND P2, PT, RZ, UR6, PT ;  /* 0x00000006ff007c0c */ /* 0x000fe4000bf45070 */
[----:B------:R-:W-:Y:S02]  /*03f0*/  CS2R R36, SRZ ;  /* 0x0000000000247805 */ /* 0x000fe4000001ff00 */
[----:B------:R-:W-:Y:S02]  /*0400*/  CS2R R42, SRZ ;  /* 0x00000000002a7805 */ /* 0x000fe4000001ff00 */
[----:B------:R-:W-:-:S13]  /*0410*/  ISETP.NE.AND.EX P2, PT, RZ, UR7, PT, P2 ;  /* 0x00000007ff007c0c */ /* 0x000fda000bf45320 */
[C---:B------:R-:W-:Y:S01]  /*0420*/  @P2 LEA R52, P3, R57.reuse, UR6, 0x5 ;  /* 0x0000000639342c11 */ /* 0x040fe2000f8628ff */
[C---:B--2---:R-:W-:Y:S01]  /*0430*/  IMAD.WIDE.U32 R54, R57.reuse, 0x20, R40 ;  /* 0x0000002039367825 */ /* 0x044fe200078e0028 */
[----:B------:R-:W-:Y:S02]  /*0440*/  CS2R R40, SRZ ;  /* 0x0000000000287805 */ /* 0x000fe4000001ff00 */
[C---:B------:R-:W-:Y:S02]  /*0450*/  @P2 LEA.HI.X R53, R57.reuse, UR7, RZ, 0x5, P3 ;  /* 0x0000000739352c11 */ /* 0x040fe400098f2cff */
[----:B------:R2:W5:Y:S04]  /*0460*/  LDG.E.128 R44, desc[UR4][R54.64] ;  /* 0x00000004362c7981 */ /* 0x000568000c1e1d00 */
[----:B------:R2:W5:Y:S04]  /*0470*/  @P2 LDG.E.128 R36, desc[UR4][R52.64] ;  /* 0x0000000434242981 */ /* 0x000568000c1e1d00 */
[----:B------:R2:W5:Y:S04]  /*0480*/  @P2 LDG.E.128 R40, desc[UR4][R52.64+0x10] ;  /* 0x0000100434282981 */ /* 0x000568000c1e1d00 */
[----:B------:R2:W5:Y:S01]  /*0490*/  LDG.E.128 R48, desc[UR4][R54.64+0x10] ;  /* 0x0000100436307981 */ /* 0x000562000c1e1d00 */
[----:B------:R-:W-:-:S07]  /*04a0*/  IADD3 R57, R57, 0x20, RZ ;  /* 0x0000002039397810 */ /* 0x000fce0007ffe0ff */
.L_x_12519:
[----:B------:R-:W-:Y:S05]  /*04b0*/  BSYNC B0 ;  /* 0x0000000000007941 */ /* 0x000fea0003800000 */
.L_x_12518:
[----:B------:R-:W-:Y:S04]  /*04c0*/  BSSY B0, `(.L_x_12520) ;  /* 0x0000011000007945 */ /* 0x000fe80003800000 */
[----:B------:R-:W-:Y:S05]  /*04d0*/  @!P1 BRA `(.L_x_12521) ;  /* 0x00000000003c9947 */ /* 0x000fea0003800000 */
[----:B------:R-:W3:Y:S01]  /*04e0*/  LDC.64 R68, c[0x0][0x260] ;  /* 0x00009800ff447b82 */ /* 0x000ee20000000a00 */
[----:B------:R-:W-:Y:S01]  /*04f0*/  ULDC.64 UR6, c[0x0][0x2c8] ;  /* 0x0000b20000067ab9 */ /* 0x000fe20000000a00 */
[----:B--2---:R-:W-:Y:S02]  /*0500*/  CS2R R54, SRZ ;  /* 0x0000000000367805 */ /* 0x004fe4000001ff00 */
[----:B------:R-:W-:Y:S02]  /*0510*/  ISETP.NE.U32.AND P2, PT, RZ, UR6, PT ;  /* 0x00000006ff007c0c */ /* 0x000fe4000bf45070 */
[----:B------:R-:W-:Y:S02]  /*0520*/  CS2R R52, SRZ ;  /* 0x0000000000347805 */ /* 0x000fe4000001ff00 */
[----:B------:R-:W-:Y:S02]  /*0530*/  CS2R R58, SRZ ;  /* 0x00000000003a7805 */ /* 0x000fe4000001ff00 */
[----:B------:R-:W-:-:S13]  /*0540*/  ISETP.NE.AND.EX P2, PT, RZ, UR7, PT, P2 ;  /* 0x00000007ff007c0c */ /* 0x000fda000bf45320 */
[C---:B------:R-:W-:Y:S01]  /*0550*/  @P2 LEA R70, P3, R57.reuse, UR6, 0x5 ;  /* 0x0000000639462c11 */ /* 0x040fe2000f8628ff */
[----:B---3--:R-:W-:-:S03]  /*0560*/  IMAD.WIDE.U32 R68, R57, 0x20, R68 ;  /* 0x0000002039447825 */ /* 0x008fc600078e0044 */
[----:B------:R-:W-:Y:S02]  /*0570*/  @P2 LEA.HI.X R71, R57, UR7, RZ, 0x5, P3 ;  /* 0x0000000739472c11 */ /* 0x000fe400098f2cff */
[----:B------:R-:W-:Y:S01]  /*0580*/  CS2R R56, SRZ ;  /* 0x0000000000387805 */ /* 0x000fe2000001ff00 */
[----:B------:R3:W5:Y:S04]  /*0590*/  LDG.E.128 R60, desc[UR4][R68.64] ;  /* 0x00000004443c7981 */ /* 0x000768000c1e1d00 */
[----:B------:R3:W5:Y:S04]  /*05a0*/  @P2 LDG.E.128 R52, desc[UR4][R70.64] ;  /* 0x0000000446342981 */ /* 0x000768000c1e1d00 */
[----:B------:R3:W5:Y:S04]  /*05b0*/  @P2 LDG.E.128 R56, desc[UR4][R70.64+0x10] ;  /* 0x0000100446382981 */ /* 0x000768000c1e1d00 */
[----:B------:R3:W5:Y:S02]  /*05c0*/  LDG.E.128 R64, desc[UR4][R68.64+0x10] ;  /* 0x0000100444407981 */ /* 0x000764000c1e1d00 */
.L_x_12521:
[----:B------:R-:W-:Y:S05]  /*05d0*/  BSYNC B0 ;  /* 0x0000000000007941 */ /* 0x000fea0003800000 */
.L_x_12520:
[----:B------:R-:W-:Y:S02]  /*05e0*/  ULDC UR6, c[0x0][0x214] ;  /* 0x0000850000067ab9 */ /* 0x000fe40000000800 */
[----:B------:R-:W-:-:S13]  /*05f0*/  ISETP.GE.AND P2, PT, R2, UR6, PT ;  /* 0x0000000602007c0c */ /* 0x000fda000bf46270 */
[----:B------:R-:W-:Y:S05]  /*0600*/  @P2 EXIT ;  /* 0x000000000000294d */ /* 0x000fea0003800000 */
[----:B------:R-:W-:Y:S01]  /*0610*/  ULDC.U8 UR6, c[0x0][0x2a0] ;  /* 0x0000a80000067ab9 */ /* 0x000fe20000000000 */
[----:B------:R-:W-:Y:S01]  /*0620*/  ULDC UR7, c[0x0][0x2d8] ;  /* 0x0000b60000077ab9 */ /* 0x000fe20000000800 */
[----:B------:R-:W-:-:S03]  /*0630*/  UISETP.NE.AND UP0, UPT, UR6, URZ, UPT ;  /* 0x0000003f0600728c */ /* 0x000fc6000bf05270 */
[----:B------:R-:W-:-:S08]  /*0640*/  ULDC UR6, c[0x0][0x29c] ;  /* 0x0000a70000067ab9 */ /* 0x000fd00000000800 */
.L_x_12603:
[----:B------:R-:W4:Y:S08]  /*0650*/  LDC.64 R114, c[0x0][0x280] ;  /* 0x0000a000ff727b82 */ /* 0x000f300000000a00 */
[----:B------:R-:W0:Y:S08]  /*0660*/  LDC.64 R112, c[0x0][0x288] ;  /* 0x0000a200ff707b82 */ /* 0x000e300000000a00 */
[----:B------:R-:W1:Y:S01]  /*0670*/  LDC R121, c[0x0][0x218] ;  /* 0x00008600ff797b82 */ /* 0x000e620000000800 */
[----:B----4-:R-:W-:-:S06]  /*0680*/  IMAD.WIDE R114, R2, 0x4, R114 ;  /* 0x0000000402727825 */ /* 0x010fcc00078e0272 */
[----:B------:R-:W4:Y:S01]  /*0690*/  LDG.E R114, desc[UR4][R114.64] ;  /* 0x0000000472727981 */ /* 0x000f22000c1e1900 */
[----:B0-----:R-:W-:-:S05]  /*06a0*/  IMAD.WIDE R112, R2, 0x4, R112 ;  /* 0x0000000402707825 */ /* 0x001fca00078e0270 */
[----:B-----5:R0:W5:Y:S01]  /*06b0*/  LDG.E R120, desc[UR4][R112.64] ;  /* 0x0000000470787981 */ /* 0x020162000c1e1900 */
[----:B------:R-:W-:Y:S01]  /*06c0*/  BSSY B0, `(.L_x_12522) ;  /* 0x000006c000007945 */ /* 0x000fe20003800000 */
[----:B-1----:R-:W-:Y:S01]  /*06d0*/  IMAD R119, R2, R121, RZ ;  /* 0x0000007902777224 */ /* 0x002fe200078e02ff */
[----:B----4-:R-:W-:-:S13]  /*06e0*/  ISETP.GE.AND P3, PT, R114, 0x1, PT ;  /* 0x000000017200780c */ /* 0x010fda0003f66270 */
        /* <DEDUP_REMOVED lines=17> */
[----:B---3--:R-:W3:Y:S01]  /*0800*/  @P4 LDG.E.128 R68, desc[UR4][R124.64] ;  /* 0x000000047c444981 */ /* 0x008ee2000c1e1d00 */
[----:B------:R-:W-:-:S03]  /*0810*/  ISETP.GT.AND P5, PT, R114, RZ, PT ;  /* 0x000000ff7200720c */ /* 0x000fc60003fa4270 */
[----:B------:R-:W4:Y:S10]  /*0820*/  @P4 LDG.E.128 R76, desc[UR4][R124.64+0x10] ;  /* 0x000010047c4c4981 */ /* 0x000f34000c1e1d00 */
        /* <DEDUP_REMOVED lines=34> */
.L_x_12525:
[----:B------:R-:W-:Y:S05]  /*0a50*/  BSYNC B1 ;  /* 0x0000000000017941 */ /* 0x000fea0003800000 */
.L_x_12524:
[----:B------:R-:W-:Y:S04]  /*0a60*/  BSSY B1, `(.L_x_12526) ;  /* 0x0000006000017945 */ /* 0x000fe80003800000 */
[----:B------:R-:W-:Y:S05]  /*0a70*/  @!P5 BRA `(.L_x_12527) ;  /* 0x000000000010d947 */ /* 0x000fea0003800000 */
[----:B-----5:R-:W-:-:S04]  /*0a80*/  PRMT R73, R84, 0x7632, R73 ;  /* 0x0000763254497816 */ /* 0x020fc80000000049 */
[----:B------:R-:W-:-:S05]  /*0a90*/  SHF.L.U32 R73, R73, 0x10, RZ ;  /* 0x0000001049497819 */ /* 0x000fca00000006ff */
[----:B------:R-:W-:-:S04]  /*0aa0*/  FMUL.FTZ R73, R73, UR6 ;  /* 0x0000000649497c20 */ /* 0x000fc80008410000 */
[----:B------:R-:W-:-:S07]  /*0ab0*/  @P4 FADD.FTZ R73, R69, R73 ;  /* 0x0000004945494221 */ /* 0x000fce0000010000 */
.L_x_12527:
[----:B------:R-:W-:Y:S05]  /*0ac0*/  BSYNC B1 ;  /* 0x0000000000017941 */ /* 0x000fea0003800000 */
.L_x_12526:
[----:B------:R-:W-:Y:S04]  /*0ad0*/  BSSY B1, `(.L_x_12528) ;  /* 0x0000005000017945 */ /* 0x000fe80003800000 */
[----:B------:R-:W-:Y:S05]  /*0ae0*/  @!P5 BRA `(.L_x_12529) ;  /* 0x00000000000cd947 */ /* 0x000fea0003800000 */
[----:B-----5:R-:W-:-:S05]  /*0af0*/  SHF.L.U32 R74, R85, 0x10, RZ ;  /* 0x00000010554a7819 */ /* 0x020fca00000006ff */
[----:B------:R-:W-:-:S04]  /*0b00*/  FMUL.FTZ R74, R74, UR6 ;  /* 0x000000064a4a7c20 */ /* 0x000fc80008410000 */
[----:B------:R-:W-:-:S07]  /*0b10*/  @P4 FADD.FTZ R74, R70, R74 ;  /* 0x0000004a464a4221 */ /* 0x000fce0000010000 */
.L_x_12529:
[----:B------:R-:W-:Y:S05]  /*0b20*/  BSYNC B1 ;  /* 0x0000000000017941 */ /* 0x000fea0003800000 */
.L_x_12528:
[----:B------:R-:W-:Y:S04]  /*0b30*/  BSSY B1, `(.L_x_12530) ;  /* 0x0000006000017945 */ /* 0x000fe80003800000 */
[----:B------:R-:W-:Y:S05]  /*0b40*/  @!P5 BRA `(.L_x_12531) ;  /* 0x000000000010d947 */ /* 0x000fea0003800000 */
[----:B-----5:R-:W-:-:S04]  /*0b50*/  PRMT R75, R85, 0x7632, R75 ;  /* 0x00007632554b7816 */ /* 0x020fc8000000004b */
[----:B------:R-:W-:-:S05]  /*0b60*/  SHF.L.U32 R75, R75, 0x10, RZ ;  /* 0x000000104b4b7819 */ /* 0x000fca00000006ff */
[----:B------:R-:W-:-:S04]  /*0b70*/  FMUL.FTZ R75, R75, UR6 ;  /* 0x000000064b4b7c20 */ /* 0x000fc80008410000 */
[----:B------:R-:W-:-:S07]  /*0b80*/  @P4 FADD.FTZ R75, R71, R75 ;  /* 0x0000004b474b4221 */ /* 0x000fce0000010000 */
.L_x_12531:
[----:B------:R-:W-:Y:S05]  /*0b90*/  BSYNC B1 ;  /* 0x0000000000017941 */ /* 0x000fea0003800000 */
.L_x_12530:
[----:B------:R-:W-:Y:S04]  /*0ba0*/  BSSY B1, `(.L_x_12532) ;  /* 0x0000005000017945 */ /* 0x000fe80003800000 */
[----:B------:R-:W-:Y:S05]  /*0bb0*/  @!P5 BRA `(.L_x_12533) ;  /* 0x00000000000cd947 */ /* 0x000fea0003800000 */
[----:B-----5:R-:W-:-:S05]  /*0bc0*/  SHF.L.U32 R80, R86, 0x10, RZ ;  /* 0x0000001056507819 */ /* 0x020fca00000006ff */
[----:B------:R-:W-:-:S04]  /*0bd0*/  FMUL.FTZ R80, R80, UR6 ;  /* 0x0000000650507c20 */ /* 0x000fc80008410000 */
[----:B------:R-:W-:-:S07]  /*0be0*/  @P4 FADD.FTZ R80, R76, R80 ;  /* 0x000000504c504221 */ /* 0x000fce0000010000 */
.L_x_12533:
[----:B------:R-:W-:Y:S05]  /*0bf0*/  BSYNC B1 ;  /* 0x0000000000017941 */ /* 0x000fea0003800000 */
.L_x_12532:
[----:B------:R-:W-:Y:S04]  /*0c00*/  BSSY B1, `(.L_x_12534) ;  /* 0x0000006000017945 */ /* 0x000fe80003800000 */
[----:B------:R-:W-:Y:S05]  /*0c10*/  @!P5 BRA `(.L_x_12535) ;  /* 0x000000000010d947 */ /* 0x000fea0003800000 */
[----:B-----5:R-:W-:-:S04]  /*0c20*/  PRMT R81, R86, 0x7632, R81 ;  /* 0x0000763256517816 */ /* 0x020fc80000000051 */
[----:B------:R-:W-:-:S05]  /*0c30*/  SHF.L.U32 R81, R81, 0x10, RZ ;  /* 0x0000001051517819 */ /* 0x000fca00000006ff */
[----:B------:R-:W-:-:S04]  /*0c40*/  FMUL.FTZ R81, R81, UR6 ;  /* 0x0000000651517c20 */ /* 0x000fc80008410000 */
[----:B------:R-:W-:-:S07]  /*0c50*/  @P4 FADD.FTZ R81, R77, R81 ;  /* 0x000000514d514221 */ /* 0x000fce0000010000 */
.L_x_12535:
[----:B------:R-:W-:Y:S05]  /*0c60*/  BSYNC B1 ;  /* 0x0000000000017941 */ /* 0x000fea0003800000 */
.L_x_12534:
[----:B------:R-:W-:Y:S04]  /*0c70*/  BSSY B1, `(.L_x_12536) ;  /* 0x0000005000017945 */ /* 0x000fe80003800000 */
[----:B------:R-:W-:Y:S05]  /*0c80*/  @!P5 BRA `(.L_x_12537) ;  /* 0x00000000000cd947 */ /* 0x000fea0003800000 */
[----:B-----5:R-:W-:-:S05]  /*0c90*/  SHF.L.U32 R82, R87, 0x10, RZ ;  /* 0x0000001057527819 */ /* 0x020fca00000006ff */
[----:B------:R-:W-:-:S04]  /*0ca0*/  FMUL.FTZ R82, R82, UR6 ;  /* 0x0000000652527c20 */ /* 0x000fc80008410000 */
[----:B------:R-:W-:-:S07]  /*0cb0*/  @P4 FADD.FTZ R82, R78, R82 ;  /* 0x000000524e524221 */ /* 0x000fce0000010000 */
.L_x_12537:
[----:B------:R-:W-:Y:S05]  /*0cc0*/  BSYNC B1 ;  /* 0x0000000000017941 */ /* 0x000fea0003800000 */
.L_x_12536:
[----:B------:R-:W-:Y:S04]  /*0cd0*/  BSSY B1, `(.L_x_12538) ;  /* 0x0000006000017945 */ /* 0x000fe80003800000 */
[----:B------:R-:W-:Y:S05]  /*0ce0*/  @!P5 BRA `(.L_x_12539) ;  /* 0x000000000010d947 */ /* 0x000fea0003800000 */
[----:B-----5:R-:W-:-:S04]  /*0cf0*/  PRMT R83, R87, 0x7632, R83 ;  /* 0x0000763257537816 */ /* 0x020fc80000000053 */
[----:B------:R-:W-:-:S05]  /*0d00*/  SHF.L.U32 R83, R83, 0x10, RZ ;  /* 0x0000001053537819 */ /* 0x000fca00000006ff */
[----:B------:R-:W-:-:S04]  /*0d10*/  FMUL.FTZ R83, R83, UR6 ;  /* 0x0000000653537c20 */ /* 0x000fc80008410000 */
[----:B------:R-:W-:-:S07]  /*0d20*/  @P4 FADD.FTZ R83, R79, R83 ;  /* 0x000000534f534221 */ /* 0x000fce0000010000 */
.L_x_12539:
[----:B------:R-:W-:Y:S05]  /*0d30*/  BSYNC B1 ;  /* 0x0000000000017941 */ /* 0x000fea0003800000 */
.L_x_12538:
[----:B------:R0:W-:Y:S01]  /*0d40*/  STG.E.128 desc[UR4][R112.64], R72 ;  /* 0x0000004870007986 */ /* 0x0001e2000c101d04 */
[----:B------:R-:W-:Y:S02]  /*0d50*/  IADD3 R119, R119, 0x20, RZ ;  /* 0x0000002077777810 */ /* 0x000fe40007ffe0ff */
[----:B------:R-:W-:Y:S01]  /*0d60*/  IADD3 R115, R115, 0x20, RZ ;  /* 0x0000002073737810 */ /* 0x000fe20007ffe0ff */
[----:B------:R0:W-:Y:S06]  /*0d70*/  STG.E.128 desc[UR4][R112.64+0x10], R80 ;  /* 0x0000105070007986 */ /* 0x0001ec000c101d04 */
.L_x_12523:
[----:B------:R-:W-:Y:S05]  /*0d80*/  BSYNC B0 ;  /* 0x0000000000007941 */ /* 0x000fea0003800000 */
.L_x_12522:
        /* <DEDUP_REMOVED lines=8> */
[----:B---3--:R-:W3:Y:S01]  /*0e10*/  @P4 LDG.E.128 R68, desc[UR4][R124.64] ;  /* 0x000000047c444981 */ /* 0x008ee2000c1e1d00 */
[----:B------:R-:W-:-:S03]  /*0e20*/  ISETP.GT.AND P5, PT, R114, RZ, PT ;  /* 0x000000ff7200720c */ /* 0x000fc60003fa4270 */
[----:B------:R0:W4:Y:S02]  /*0e30*/  @P4 LDG.E.128 R76, desc[UR4][R124.64+0x10] ;  /* 0x000010047c4c4981 */ /* 0x000124000c1e1d00 */
[----:B0-----:R-:W0:Y:S08]  /*0e40*/  @P3 LDC.64 R124, c[0x0][0x220] ;  /* 0x00008800ff7c3b82 */ /* 0x001e300000000a00 */
[----:B------:R-:W-:-:S04]  /*0e50*/  @!P5 ISETP.NE.U32.AND P2, PT, R112, RZ, PT ;  /* 0x000000ff7000d20c */ /* 0x000fc80003f45070 */
[----:B------:R-:W-:Y:S01]  /*0e60*/  @!P5 ISETP.NE.AND.EX P2, PT, R113, RZ, PT, P2 ;  /* 0x000000ff7100d20c */ /* 0x000fe20003f45320 */
[----:B0-----:R-:W-:-:S05]  /*0e70*/  @P3 IMAD.WIDE.U32 R124, R119, 0x10, R124 ;  /* 0x00000010777c3825 */ /* 0x001fca00078e007c */
[----:B-----5:R0:W5:Y:S01]  /*0e80*/  @P3 LDG.E.128 R84, desc[UR4][R124.64] ;  /* 0x000000047c543981 */ /* 0x020162000c1e1d00 */
[----:B------:R-:W-:Y:S01]  /*0e90*/  BSSY B1, `(.L_x_12542) ;  /* 0x000001d000017945 */ /* 0x000fe20003800000 */
        /* <DEDUP_REMOVED lines=28> */
.L_x_12543:
[----:B------:R-:W-:Y:S05]  /*1060*/  BSYNC B1 ;  /* 0x0000000000017941 */ /* 0x000fea0003800000 */
.L_x_12542:
[----:B------:R-:W-:Y:S04]  /*1070*/  BSSY B1, `(.L_x_12544) ;  /* 0x0000006000017945 */ /* 0x000fe80003800000 */
[----:B------:R-:W-:Y:S05]  /*1080*/  @!P5 BRA `(.L_x_12545) ;  /* 0x000000000010d947 */ /* 0x000fea0003800000 */
[----:B-----5:R-:W-:-:S04]  /*1090*/  PRMT R89, R84, 0x7632, R89 ;  /* 0x0000763254597816 */ /* 0x020fc80000000059 */
[----:B------:R-:W-:-:S05]  /*10a0*/  SHF.L.U32 R89, R89, 0x10, RZ ;  /* 0x0000001059597819 */ /* 0x000fca00000006ff */
[----:B------:R-:W-:-:S04]  /*10b0*/  FMUL.FTZ R89, R89, UR6 ;  /* 0x0000000659597c20 */ /* 0x000fc80008410000 */
[----:B------:R-:W-:-:S07]  /*10c0*/  @P4 FADD.FTZ R89, R69, R89 ;  /* 0x0000005945594221 */ /* 0x000fce0000010000 */
.L_x_12545:
[----:B------:R-:W-:Y:S05]  /*10d0*/  BSYNC B1 ;  /* 0x0000000000017941 */ /* 0x000fea0003800000 */
.L_x_12544:
[----:B------:R-:W-:Y:S04]  /*10e0*/  BSSY B1, `(.L_x_12546) ;  /* 0x0000005000017945 */ /* 0x000fe80003800000 */
[----:B------:R-:W-:Y:S05]  /*10f0*/  @!P5 BRA `(.L_x_12547) ;  /* 0x00000000000cd947 */ /* 0x000fea0003800000 */
[----:B-----5:R-:W-:-:S05]  /*1100*/  SHF.L.U32 R90, R85, 0x10, RZ ;  /* 0x00000010555a7819 */ /* 0x020fca00000006ff */
[----:B------:R-:W-:-:S04]  /*1110*/  FMUL.FTZ R90, R90, UR6 ;  /* 0x000000065a5a7c20 */ /* 0x000fc80008410000 */
[----:B------:R-:W-:-:S07]  /*1120*/  @P4 FADD.FTZ R90, R70, R90 ;  /* 0x0000005a465a4221 */ /* 0x000fce0000010000 */
.L_x_12547:
[----:B------:R-:W-:Y:S05]  /*1130*/  BSYNC B1 ;  /* 0x0000000000017941 */ /* 0x000fea0003800000 */
.L_x_12546:
[----:B------:R-:W-:Y:S04]  /*1140*/  BSSY B1, `(.L_x_12548) ;  /* 0x0000006000017945 */ /* 0x000fe80003800000 */
[----:B------:R-:W-:Y:S05]  /*1150*/  @!P5 BRA `(.L_x_12549) ;  /* 0x000000000010d947 */ /* 0x000fea0003800000 */
[----:B-----5:R-:W-:-:S04]  /*1160*/  PRMT R91, R85, 0x7632, R91 ;  /* 0x00007632555b7816 */ /* 0x020fc8000000005b */
[----:B------:R-:W-:-:S05]  /*1170*/  SHF.L.U32 R91, R91, 0x10, RZ ;  /* 0x000000105b5b7819 */ /* 0x000fca00000006ff */
[----:B------:R-:W-:-:S04]  /*1180*/  FMUL.FTZ R91, R91, UR6 ;  /* 0x000000065b5b7c20 */ /* 0x000fc80008410000 */
[----:B------:R-:W-:-:S07]  /*1190*/  @P4 FADD.FTZ R91, R71, R91 ;  /* 0x0000005b475b4221 */ /* 0x000fce0000010000 */
.L_x_12549:
[----:B------:R-:W-:Y:S05]  /*11a0*/  BSYNC B1 ;  /* 0x0000000000017941 */ /* 0x000fea0003800000 */
.L_x_12548:
[----:B------:R-:W-:Y:S04]  /*11b0*/  BSSY B1, `(.L_x_12550) ;  /* 0x0000005000017945 */ /* 0x000fe80003800000 */
[----:B------:R-:W-:Y:S05]  /*11c0*/  @!P5 BRA `(.L_x_12551) ;  /* 0x00000000000cd947 */ /* 0x000fea0003800000 */
[----:B-----5:R-:W-:-:S05]  /*11d0*/  SHF.L.U32 R92, R86, 0x10, RZ ;  /* 0x00000010565c7819 */ /* 0x020fca00000006ff */
[----:B------:R-:W-:-:S04]  /*11e0*/  FMUL.FTZ R92, R92, UR6 ;  /* 0x000000065c5c7c20 */ /* 0x000fc80008410000 */
[----:B------:R-:W-:-:S07]  /*11f0*/  @P4 FADD.FTZ R92, R76, R92 ;  /* 0x0000005c4c5c4221 */ /* 0x000fce0000010000 */
.L_x_12551:
[----:B------:R-:W-:Y:S05]  /*1200*/  BSYNC B1 ;  /* 0x0000000000017941 */ /* 0x000fea0003800000 */
.L_x_12550:
[----:B------:R-:W-:Y:S04]  /*1210*/  BSSY B1, `(.L_x_12552) ;  /* 0x0000006000017945 */ /* 0x000fe80003800000 */
[----:B------:R-:W-:Y:S05]  /*1220*/  @!P5 BRA `(.L_x_12553) ;  /* 0x000000000010d947 */ /* 0x000fea0003800000 */
[----:B-----5:R-:W-:-:S04]  /*1230*/  PRMT R93, R86, 0x7632, R93 ;  /* 0x00007632565d7816 */ /* 0x020fc8000000005d */
[----:B------:R-:W-:-:S05]  /*1240*/  SHF.L.U32 R93, R93, 0x10, RZ ;  /* 0x000000105d5d7819 */ /* 0x000fca00000006ff */
[----:B------:R-:W-:-:S04]  /*1250*/  FMUL.FTZ R93, R93, UR6 ;  /* 0x000000065d5d7c20 */ /* 0x000fc80008410000 */
[----:B------:R-:W-:-:S07]  /*1260*/  @P4 FADD.FTZ R93, R77, R93 ;  /* 0x0000005d4d5d4221 */ /* 0x000fce0000010000 */
.L_x_12553:
[----:B------:R-:W-:Y:S05]  /*1270*/  BSYNC B1 ;  /* 0x0000000000017941 */ /* 0x000fea0003800000 */
.L_x_12552:
[----:B------:R-:W-:Y:S04]  /*1280*/  BSSY B1, `(.L_x_12554) ;  /* 0x0000005000017945 */ /* 0x000fe80003800000 */
[----:B------:R-:W-:Y:S05]  /*1290*/  @!P5 BRA `(.L_x_12555) ;  /* 0x00000000000cd947 */ /* 0x000fea0003800000 */
[----:B-----5:R-:W-:-:S05]  /*12a0*/  SHF.L.U32 R94, R87, 0x10, RZ ;  /* 0x00000010575e7819 */ /* 0x020fca00000006ff */
[----:B------:R-:W-:-:S04]  /*12b0*/  FMUL.FTZ R94, R94, UR6 ;  /* 0x000000065e5e7c20 */ /* 0x000fc80008410000 */
[----:B------:R-:W-:-:S07]  /*12c0*/  @P4 FADD.FTZ R94, R78, R94 ;  /* 0x0000005e4e5e4221 */ /* 0x000fce0000010000 */
.L_x_12555:
[----:B------:R-:W-:Y:S05]  /*12d0*/  BSYNC B1 ;  /* 0x0000000000017941 */ /* 0x000fea0003800000 */
.L_x_12554:
[----:B------:R-:W-:Y:S04]  /*12e0*/  BSSY B1, `(.L_x_12556) ;  /* 0x0000006000017945 */ /* 0x000fe80003800000 */
[----:B------:R-:W-:Y:S05]  /*12f0*/  @!P5 BRA `(.L_x_12557) ;  /* 0x000000000010d947 */ /* 0x000fea0003800000 */
[----:B-----5:R-:W-:-:S04]  /*1300*/  PRMT R95, R87, 0x7632, R95 ;  /* 0x00007632575f7816 */ /* 0x020fc8000000005f */
[----:B------:R-:W-:-:S05]  /*1310*/  SHF.L.U32 R95, R95, 0x10, RZ ;  /* 0x000000105f5f7819 */ /* 0x000fca00000006ff */
[----:B------:R-:W-:-:S04]  /*1320*/  FMUL.FTZ R95, R95, UR6 ;  /* 0x000000065f5f7c20 */ /* 0x000fc80008410000 */
[----:B------:R-:W-:-:S07]  /*1330*/  @P4 FADD.FTZ R95, R79, R95 ;  /* 0x0000005f4f5f4221 */ /* 0x000fce0000010000 */
.L_x_12557:
[----:B------:R-:W-:Y:S05]  /*1340*/  BSYNC B1 ;  /* 0x0000000000017941 */ /* 0x000fea0003800000 */
.L_x_12556:
[----:B------:R1:W-:Y:S01]  /*1350*/  STG.E.128 desc[UR4][R112.64], R88 ;  /* 0x0000005870007986 */ /* 0x0003e2000c101d04 */
[----:B------:R-:W-:Y:S02]  /*1360*/  IADD3 R119, R119, 0x20, RZ ;  /* 0x0000002077777810 */ /* 0x000fe40007ffe0ff */
[----:B------:R-:W-:Y:S01]  /*1370*/  IADD3 R115, R115, 0x20, RZ ;  /* 0x0000002073737810 */ /* 0x000fe20007ffe0ff */
[----:B------:R1:W-:Y:S06]  /*1380*/  STG.E.128 desc[UR4][R112.64+0x10], R92 ;  /* 0x0000105c70007986 */ /* 0x0003ec000c101d04 */
.L_x_12541:
[----:B------:R-:W-:Y:S05]  /*1390*/  BSYNC B0 ;  /* 0x0000000000007941 */ /* 0x000fea0003800000 */
.L_x_12540:
        /* <DEDUP_REMOVED lines=45> */
.L_x_12561:
[----:B------:R-:W-:Y:S05]  /*1670*/  BSYNC B1 ;  /* 0x0000000000017941 */ /* 0x000fea0003800000 */
.L_x_12560:
[----:B------:R-:W-:Y:S04]  /*1680*/  BSSY B1, `(.L_x_12562) ;  /* 0x0000006000017945 */ /* 0x000fe80003800000 */
[----:B------:R-:W-:Y:S05]  /*1690*/  @!P5 BRA `(.L_x_12563) ;  /* 0x000000000010d947 */ /* 0x000fea0003800000 */
[----:B-----5:R-:W-:-:S04]  /*16a0*/  PRMT R97, R84, 0x7632, R97 ;  /* 0x0000763254617816 */ /* 0x020fc80000000061 */
[----:B------:R-:W-:-:S05]  /*16b0*/  SHF.L.U32 R97, R97, 0x10, RZ ;  /* 0x0000001061617819 */ /* 0x000fca00000006ff */
[----:B------:R-:W-:-:S04]  /*16c0*/  FMUL.FTZ R97, R97, UR6 ;  /* 0x0000000661617c20 */ /* 0x000fc80008410000 */
[----:B------:R-:W-:-:S07]  /*16d0*/  @P4 FADD.FTZ R97, R69, R97 ;  /* 0x0000006145614221 */ /* 0x000fce0000010000 */
.L_x_12563:
[----:B------:R-:W-:Y:S05]  /*16e0*/  BSYNC B1 ;  /* 0x0000000000017941 */ /* 0x000fea0003800000 */
.L_x_12562:
[----:B------:R-:W-:Y:S04]  /*16f0*/  BSSY B1, `(.L_x_12564) ;  /* 0x0000005000017945 */ /* 0x000fe80003800000 */
[----:B------:R-:W-:Y:S05]  /*1700*/  @!P5 BRA `(.L_x_12565) ;  /* 0x00000000000cd947 */ /* 0x000fea0003800000 */
[----:B-----5:R-:W-:-:S05]  /*1710*/  SHF.L.U32 R98, R85, 0x10, RZ ;  /* 0x0000001055627819 */ /* 0x020fca00000006ff */
[----:B------:R-:W-:-:S04]  /*1720*/  FMUL.FTZ R98, R98, UR6 ;  /* 0x0000000662627c20 */ /* 0x000fc80008410000 */
[----:B------:R-:W-:-:S07]  /*1730*/  @P4 FADD.FTZ R98, R70, R98 ;  /* 0x0000006246624221 */ /* 0x000fce0000010000 */
.L_x_12565:
[----:B------:R-:W-:Y:S05]  /*1740*/  BSYNC B1 ;  /* 0x0000000000017941 */ /* 0x000fea0003800000 */
.L_x_12564:
[----:B------:R-:W-:Y:S04]  /*1750*/  BSSY B1, `(.L_x_12566) ;  /* 0x0000006000017945 */ /* 0x000fe80003800000 */
[----:B------:R-:W-:Y:S05]  /*1760*/  @!P5 BRA `(.L_x_12567) ;  /* 0x000000000010d947 */ /* 0x000fea0003800000 */
[----:B-----5:R-:W-:-:S04]  /*1770*/  PRMT R99, R85, 0x7632, R99 ;  /* 0x0000763255637816 */ /* 0x020fc80000000063 */
[----:B------:R-:W-:-:S05]  /*1780*/  SHF.L.U32 R99, R99, 0x10, RZ ;  /* 0x0000001063637819 */ /* 0x000fca00000006ff */
[----:B------:R-:W-:-:S04]  /*1790*/  FMUL.FTZ R99, R99, UR6 ;  /* 0x0000000663637c20 */ /* 0x000fc80008410000 */
[----:B------:R-:W-:-:S07]  /*17a0*/  @P4 FADD.FTZ R99, R71, R99 ;  /* 0x0000006347634221 */ /* 0x000fce0000010000 */
.L_x_12567:
[----:B------:R-:W-:Y:S05]  /*17b0*/  BSYNC B1 ;  /* 0x0000000000017941 */ /* 0x000fea0003800000 */
.L_x_12566:
[----:B------:R-:W-:Y:S04]  /*17c0*/  BSSY B1, `(.L_x_12568) ;  /* 0x0000005000017945 */ /* 0x000fe80003800000 */
[----:B------:R-:W-:Y:S05]  /*17d0*/  @!P5 BRA `(.L_x_12569) ;  /* 0x00000000000cd947 */ /* 0x000fea0003800000 */
[----:B-----5:R-:W-:-:S05]  /*17e0*/  SHF.L.U32 R100, R86, 0x10, RZ ;  /* 0x0000001056647819 */ /* 0x020fca00000006ff */
[----:B------:R-:W-:-:S04]  /*17f0*/  FMUL.FTZ R100, R100, UR6 ;  /* 0x0000000664647c20 */ /* 0x000fc80008410000 */
[----:B------:R-:W-:-:S07]  /*1800*/  @P4 FADD.FTZ R100, R76, R100 ;  /* 0x000000644c644221 */ /* 0x000fce0000010000 */
.L_x_12569:
[----:B------:R-:W-:Y:S05]  /*1810*/  BSYNC B1 ;  /* 0x0000000000017941 */ /* 0x000fea0003800000 */
.L_x_12568:
[----:B------:R-:W-:Y:S04]  /*1820*/  BSSY B1, `(.L_x_12570) ;  /* 0x0000006000017945 */ /* 0x000fe80003800000 */
[----:B------:R-:W-:Y:S05]  /*1830*/  @!P5 BRA `(.L_x_12571) ;  /* 0x000000000010d947 */ /* 0x000fea0003800000 */
[----:B-----5:R-:W-:-:S04]  /*1840*/  PRMT R101, R86, 0x7632, R101 ;  /* 0x0000763256657816 */ /* 0x020fc80000000065 */
[----:B------:R-:W-:-:S05]  /*1850*/  SHF.L.U32 R101, R101, 0x10, RZ ;  /* 0x0000001065657819 */ /* 0x000fca00000006ff */
[----:B------:R-:W-:-:S04]  /*1860*/  FMUL.FTZ R101, R101, UR6 ;  /* 0x0000000665657c20 */ /* 0x000fc80008410000 */
[----:B------:R-:W-:-:S07]  /*1870*/  @P4 FADD.FTZ R101, R77, R101 ;  /* 0x000000654d654221 */ /* 0x000fce0000010000 */
.L_x_12571:
[----:B------:R-:W-:Y:S05]  /*1880*/  BSYNC B1 ;  /* 0x0000000000017941 */ /* 0x000fea0003800000 */
.L_x_12570:
[----:B------:R-:W-:Y:S04]  /*1890*/  BSSY B1, `(.L_x_12572) ;  /* 0x0000005000017945 */ /* 0x000fe80003800000 */
[----:B------:R-:W-:Y:S05]  /*18a0*/  @!P5 BRA `(.L_x_12573) ;  /* 0x00000000000cd947 */ /* 0x000fea0003800000 */
[----:B-----5:R-:W-:-:S05]  /*18b0*/  SHF.L.U32 R102, R87, 0x10, RZ ;  /* 0x0000001057667819 */ /* 0x020fca00000006ff */
[----:B------:R-:W-:-:S04]  /*18c0*/  FMUL.FTZ R102, R102, UR6 ;  /* 0x0000000666667c20 */ /* 0x000fc80008410000 */
[----:B------:R-:W-:-:S07]  /*18d0*/  @P4 FADD.FTZ R102, R78, R102 ;  /* 0x000000664e664221 */ /* 0x000fce0000010000 */
.L_x_12573:
[----:B------:R-:W-:Y:S05]  /*18e0*/  BSYNC B1 ;  /* 0x0000000000017941 */ /* 0x000fea0003800000 */
.L_x_12572:
[----:B------:R-:W-:Y:S04]  /*18f0*/  BSSY B1, `(.L_x_12574) ;  /* 0x0000006000017945 */ /* 0x000fe80003800000 */
[----:B------:R-:W-:Y:S05]  /*1900*/  @!P5 BRA `(.L_x_12575) ;  /* 0x000000000010d947 */ /* 0x000fea0003800000 */
[----:B-----5:R-:W-:-:S04]  /*1910*/  PRMT R103, R87, 0x7632, R103 ;  /* 0x0000763257677816 */ /* 0x020fc80000000067 */
[----:B------:R-:W-:-:S05]  /*1920*/  SHF.L.U32 R103, R103, 0x10, RZ ;  /* 0x0000001067677819 */ /* 0x000fca00000006ff */
[----:B------:R-:W-:-:S04]  /*1930*/  FMUL.FTZ R103, R103, UR6 ;  /* 0x0000000667677c20 */ /* 0x000fc80008410000 */
[----:B------:R-:W-:-:S07]  /*1940*/  @P4 FADD.FTZ R103, R79, R103 ;  /* 0x000000674f674221 */ /* 0x000fce0000010000 */
.L_x_12575:
[----:B------:R-:W-:Y:S05]  /*1950*/  BSYNC B1 ;  /* 0x0000000000017941 */ /* 0x000fea0003800000 */
.L_x_12574:
[----:B------:R4:W-:Y:S01]  /*1960*/  STG.E.128 desc[UR4][R112.64], R96 ;  /* 0x0000006070007986 */ /* 0x0009e2000c101d04 */
[----:B------:R-:W-:Y:S02]  /*1970*/  IADD3 R119, R119, 0x20, RZ ;  /* 0x0000002077777810 */ /* 0x000fe40007ffe0ff */
[----:B------:R-:W-:Y:S01]  /*1980*/  IADD3 R115, R115, 0x20, RZ ;  /* 0x0000002073737810 */ /* 0x000fe20007ffe0ff */
[----:B------:R4:W-:Y:S06]  /*1990*/  STG.E.128 desc[UR4][R112.64+0x10], R100 ;  /* 0x0000106470007986 */ /* 0x0009ec000c101d04 */
.L_x_12559:
[----:B------:R-:W-:Y:S05]  /*19a0*/  BSYNC B0 ;  /* 0x0000000000007941 */ /* 0x000fea0003800000 */
.L_x_12558:
[----:B------:R-:W-:Y:S04]  /*19b0*/  BSSY B0, `(.L_x_12576) ;  /* 0x000005d000007945 */ /* 0x000fe80003800000 */
[----:B------:R-:W-:Y:S05]  /*19c0*/  @!P1 BRA `(.L_x_12577) ;  /* 0x00000004006c9947 */ /* 0x000fea0003800000 */
[----:B01--4-:R-:W0:Y:S01]  /*19d0*/  LDC.64 R112, c[0x0][0x230] ;  /* 0x00008c00ff707b82 */ /* 0x013e220000000a00 */
[----:B------:R-:W-:-:S07]  /*19e0*/  ISETP.GT.AND P4, PT, R114, RZ, PT ;  /* 0x000000ff7200720c */ /* 0x000fce0003f84270 */
[----:B------:R-:W1:Y:S01]  /*19f0*/  LDC.64 R124, c[0x0][0x238] ;  /* 0x00008e00ff7c7b82 */ /* 0x000e620000000a00 */
[----:B0-----:R-:W-:-:S04]  /*1a00*/  ISETP.NE.U32.AND P2, PT, R112, RZ, PT ;  /* 0x000000ff7000720c */ /* 0x001fc80003f45070 */
[----:B------:R-:W-:-:S13]  /*1a10*/  ISETP.NE.AND.EX P2, PT, R113, RZ, PT, P2 ;  /* 0x000000ff7100720c */ /* 0x000fda0003f45320 */
[----:B------:R-:W0:Y:S02]  /*1a20*/  @P2 LDC.64 R104, c[0x0][0x230] ;  /* 0x00008c00ff682b82 */ /* 0x000e240000000a00 */
[----:B0-----:R-:W-:-:S06]  /*1a30*/  @P2 IMAD.WIDE.U32 R106, R115, 0x20, R104 ;  /* 0x00000020736a2825 */ /* 0x001fcc00078e0068 */
[----:B------:R-:W0:Y:S01]  /*1a40*/  @P3 LDC.64 R104, c[0x0][0x220] ;  /* 0x00008800ff683b82 */ /* 0x000e220000000a00 */
[----:B---3--:R-:W3:Y:S04]  /*1a50*/  @P2 LDG.E.128 R68, desc[UR4][R106.64] ;  /* 0x000000046a442981 */ /* 0x008ee8000c1e1d00 */
[----:B------:R4:W2:Y:S01]  /*1a60*/  @P2 LDG.E.128 R76, desc[UR4][R106.64+0x10] ;  /* 0x000010046a4c2981 */ /* 0x0008a2000c1e1d00 */
[----:B0-----:R-:W-:-:S05]  /*1a70*/  @P3 IMAD.WIDE.U32 R108, R119, 0x10, R104 ;  /* 0x00000010776c3825 */ /* 0x001fca00078e0068 */
[----:B-----5:R2:W5:Y:S01]  /*1a80*/  @P3 LDG.E.128 R84, desc[UR4][R108.64] ;  /* 0x000000046c543981 */ /* 0x020562000c1e1d00 */
[----:B------:R-:W-:Y:S01]  /*1a90*/  @!P4 ISETP.NE.U32.AND P3, PT, R112, RZ, PT ;  /* 0x000000ff7000c20c */ /* 0x000fe20003f65070 */
[----:B------:R-:W-:Y:S01]  /*1aa0*/  BSSY B1, `(.L_x_12578) ;  /* 0x000001c000017945 */ /* 0x000fe20003800000 */
[----:B-1----:R-:W-:Y:S02]  /*1ab0*/  IMAD.WIDE.U32 R124, R115, 0x20, R124 ;  /* 0x00000020737c7825 */ /* 0x002fe400078e007c */
        /* <DEDUP_REMOVED lines=26> */
.L_x_12579:
[----:B------:R-:W-:Y:S05]  /*1c60*/  BSYNC B1 ;  /* 0x0000000000017941 */ /* 0x000fea0003800000 */
.L_x_12578:
[----:B------:R-:W-:Y:S04]  /*1c70*/  BSSY B1, `(.L_x_12580) ;  /* 0x0000006000017945 */ /* 0x000fe80003800000 */
[----:B------:R-:W-:Y:S05]  /*1c80*/  @!P4 BRA `(.L_x_12581) ;  /* 0x000000000010c947 */ /* 0x000fea0003800000 */
[----:B-----5:R-:W-:-:S04]  /*1c90*/  PRMT R105, R84, 0x7632, R105 ;  /* 0x0000763254697816 */ /* 0x020fc80000000069 */
[----:B------:R-:W-:-:S05]  /*1ca0*/  SHF.L.U32 R105, R105, 0x10, RZ ;  /* 0x0000001069697819 */ /* 0x000fca00000006ff */
[----:B------:R-:W-:-:S04]  /*1cb0*/  FMUL.FTZ R105, R105, UR6 ;  /* 0x0000000669697c20 */ /* 0x000fc80008410000 */
[----:B------:R-:W-:-:S07]  /*1cc0*/  @P2 FADD.FTZ R105, R69, R105 ;  /* 0x0000006945692221 */ /* 0x000fce0000010000 */
.L_x_12581:
[----:B------:R-:W-:Y:S05]  /*1cd0*/  BSYNC B1 ;  /* 0x0000000000017941 */ /* 0x000fea0003800000 */
.L_x_12580:
[----:B------:R-:W-:Y:S04]  /*1ce0*/  BSSY B1, `(.L_x_12582) ;  /* 0x0000005000017945 */ /* 0x000fe80003800000 */
[----:B------:R-:W-:Y:S05]  /*1cf0*/  @!P4 BRA `(.L_x_12583) ;  /* 0x00000000000cc947 */ /* 0x000fea0003800000 */
[----:B-----5:R-:W-:-:S05]  /*1d00*/  SHF.L.U32 R106, R85, 0x10, RZ ;  /* 0x00000010556a7819 */ /* 0x020fca00000006ff */
[----:B------:R-:W-:-:S04]  /*1d10*/  FMUL.FTZ R106, R106, UR6 ;  /* 0x000000066a6a7c20 */ /* 0x000fc80008410000 */
[----:B------:R-:W-:-:S07]  /*1d20*/  @P2 FADD.FTZ R106, R70, R106 ;  /* 0x0000006a466a2221 */ /* 0x000fce0000010000 */
.L_x_12583:
[----:B------:R-:W-:Y:S05]  /*1d30*/  BSYNC B1 ;  /* 0x0000000000017941 */ /* 0x000fea0003800000 */
.L_x_12582:
[----:B------:R-:W-:Y:S04]  /*1d40*/  BSSY B1, `(.L_x_12584) ;  /* 0x0000006000017945 */ /* 0x000fe80003800000 */
[----:B------:R-:W-:Y:S05]  /*1d50*/  @!P4 BRA `(.L_x_12585) ;  /* 0x000000000010c947 */ /* 0x000fea0003800000 */
[----:B-----5:R-:W-:-:S04]  /*1d60*/  PRMT R107, R85, 0x7632, R107 ;  /* 0x00007632556b7816 */ /* 0x020fc8000000006b */
[----:B------:R-:W-:-:S05]  /*1d70*/  SHF.L.U32 R107, R107, 0x10, RZ ;  /* 0x000000106b6b7819 */ /* 0x000fca00000006ff */
[----:B------:R-:W-:-:S04]  /*1d80*/  FMUL.FTZ R107, R107, UR6 ;  /* 0x000000066b6b7c20 */ /* 0x000fc80008410000 */
[----:B------:R-:W-:-:S07]  /*1d90*/  @P2 FADD.FTZ R107, R71, R107 ;  /* 0x0000006b476b2221 */ /* 0x000fce0000010000 */
.L_x_12585:
[----:B------:R-:W-:Y:S05]  /*1da0*/  BSYNC B1 ;  /* 0x0000000000017941 */ /* 0x000fea0003800000 */
.L_x_12584:
[----:B------:R-:W-:Y:S04]  /*1db0*/  BSSY B1, `(.L_x_12586) ;  /* 0x0000005000017945 */ /* 0x000fe80003800000 */
[----:B------:R-:W-:Y:S05]  /*1dc0*/  @!P4 BRA `(.L_x_12587) ;  /* 0x00000000000cc947 */ /* 0x000fea0003800000 */
[----:B-----5:R-:W-:-:S05]  /*1dd0*/  SHF.L.U32 R108, R86, 0x10, RZ ;  /* 0x00000010566c7819 */ /* 0x020fca00000006ff */
[----:B------:R-:W-:-:S04]  /*1de0*/  FMUL.FTZ R108, R108, UR6 ;  /* 0x000000066c6c7c20 */ /* 0x000fc80008410000 */
[----:B------:R-:W-:-:S07]  /*1df0*/  @P2 FADD.FTZ R108, R76, R108 ;  /* 0x0000006c4c6c2221 */ /* 0x000fce0000010000 */
.L_x_12587:
[----:B------:R-:W-:Y:S05]  /*1e00*/  BSYNC B1 ;  /* 0x0000000000017941 */ /* 0x000fea0003800000 */
.L_x_12586:
[----:B------:R-:W-:Y:S04]  /*1e10*/  BSSY B1, `(.L_x_12588) ;  /* 0x0000006000017945 */ /* 0x000fe80003800000 */
[----:B------:R-:W-:Y:S05]  /*1e20*/  @!P4 BRA `(.L_x_12589) ;  /* 0x000000000010c947 */ /* 0x000fea0003800000 */
[----:B-----5:R-:W-:-:S04]  /*1e30*/  PRMT R109, R86, 0x7632, R109 ;  /* 0x00007632566d7816 */ /* 0x020fc8000000006d */
[----:B------:R-:W-:-:S05]  /*1e40*/  SHF.L.U32 R109, R109, 0x10, RZ ;  /* 0x000000106d6d7819 */ /* 0x000fca00000006ff */
[----:B------:R-:W-:-:S04]  /*1e50*/  FMUL.FTZ R109, R109, UR6 ;  /* 0x000000066d6d7c20 */ /* 0x000fc80008410000 */
[----:B------:R-:W-:-:S07]  /*1e60*/  @P2 FADD.FTZ R109, R77, R109 ;  /* 0x0000006d4d6d2221 */ /* 0x000fce0000010000 */
.L_x_12589:
[----:B------:R-:W-:Y:S05]  /*1e70*/  BSYNC B1 ;  /* 0x0000000000017941 */ /* 0x000fea0003800000 */
.L_x_12588:
[----:B------:R-:W-:Y:S04]  /*1e80*/  BSSY B1, `(.L_x_12590) ;  /* 0x0000005000017945 */ /* 0x000fe80003800000 */
[----:B------:R-:W-:Y:S05]  /*1e90*/  @!P4 BRA `(.L_x_12591) ;  /* 0x00000000000cc947 */ /* 0x000fea0003800000 */
[----:B-----5:R-:W-:-:S05]  /*1ea0*/  SHF.L.U32 R110, R87, 0x10, RZ ;  /* 0x00000010576e7819 */ /* 0x020fca00000006ff */
[----:B------:R-:W-:-:S04]  /*1eb0*/  FMUL.FTZ R110, R110, UR6 ;  /* 0x000000066e6e7c20 */ /* 0x000fc80008410000 */
[----:B------:R-:W-:-:S07]  /*1ec0*/  @P2 FADD.FTZ R110, R78, R110 ;  /* 0x0000006e4e6e2221 */ /* 0x000fce0000010000 */
.L_x_12591:
[----:B------:R-:W-:Y:S05]  /*1ed0*/  BSYNC B1 ;  /* 0x0000000000017941 */ /* 0x000fea0003800000 */
.L_x_12590:
[----:B------:R-:W-:Y:S01]  /*1ee0*/  BSSY B1, `(.L_x_12592) ;  /* 0x0000007000017945 */ /* 0x000fe20003800000 */
[----:B------:R-:W-:-:S03]  /*1ef0*/  @!P4 FSEL R111, R79, RZ, P3 ;  /* 0x000000ff4f6fc208 */ /* 0x000fc60001800000 */
[----:B------:R-:W-:Y:S05]  /*1f00*/  @!P4 BRA `(.L_x_12593) ;  /* 0x000000000010c947 */ /* 0x000fea0003800000 */
[----:B-----5:R-:W-:-:S04]  /*1f10*/  PRMT R111, R87, 0x7632, R111 ;  /* 0x00007632576f7816 */ /* 0x020fc8000000006f */
[----:B------:R-:W-:-:S05]  /*1f20*/  SHF.L.U32 R111, R111, 0x10, RZ ;  /* 0x000000106f6f7819 */ /* 0x000fca00000006ff */
[----:B------:R-:W-:-:S04]  /*1f30*/  FMUL.FTZ R111, R111, UR6 ;  /* 0x000000066f6f7c20 */ /* 0x000fc80008410000 */
[----:B------:R-:W-:-:S07]  /*1f40*/  @P2 FADD.FTZ R111, R79, R111 ;  /* 0x0000006f4f6f2221 */ /* 0x000fce0000010000 */
.L_x_12593:
[----:B------:R-:W-:Y:S05]  /*1f50*/  BSYNC B1 ;  /* 0x0000000000017941 */ /* 0x000fea0003800000 */
.L_x_12592:
[----:B------:R0:W-:Y:S04]  /*1f60*/  STG.E.128 desc[UR4][R124.64], R104 ;  /* 0x000000687c007986 */ /* 0x0001e8000c101d04 */
[----:B------:R0:W-:Y:S02]  /*1f70*/  STG.E.128 desc[UR4][R124.64+0x10], R108 ;  /* 0x0000106c7c007986 */ /* 0x0001e4000c101d04 */
.L_x_12577:
[----:B------:R-:W-:Y:S05]  /*1f80*/  BSYNC B0 ;  /* 0x0000000000007941 */ /* 0x000fea0003800000 */
.L_x_12576:
[----:B01--4-:R-:W-:Y:S01]  /*1f90*/  FADD.FTZ R112, RZ, R72 ;  /* 0x00000048ff707221 */ /* 0x013fe20000010000 */
        /* <DEDUP_REMOVED lines=124> */
.L_x_12615:
        /* <DEDUP_REMOVED lines=9> */
[----:B------:R-:W4:Y:S01]  /*27f0*/  MUFU.RSQ R119, R119 ;  /* 0x0000007700777308 */ /* 0x000f220000001400 */
[----:B0-----:R-:W-:-:S04]  /*2800*/  @!P5 LEA R114, P3, R2, R114, 0x2 ;  /* 0x000000720272d211 */ /* 0x001fc800078610ff */
[C---:B------:R-:W-:Y:S02]  /*2810*/  @!P5 LEA.HI.X R115, R2.reuse, R115, R122, 0x2, P3 ;  /* 0x000000730273d211 */ /* 0x040fe400018f147a */
[----:B-1----:R-:W-:-:S04]  /*2820*/  @!P5 LEA R112, P2, R2, R112, 0x2 ;  /* 0x000000700270d211 */ /* 0x002fc800078410ff */
[----:B------:R-:W-:Y:S02]  /*2830*/  @!P5 LEA.HI.X R113, R2, R113, R122, 0x2, P2 ;  /* 0x000000710271d211 */ /* 0x000fe400010f147a */
[----:B-----5:R-:W-:-:S03]  /*2840*/  ISETP.GE.AND P2, PT, R120, 0x1, PT ;  /* 0x000000017800780c */ /* 0x020fc60003f46270 */
[----:B------:R0:W-:Y:S04]  /*2850*/  @!P5 STG.E desc[UR4][R112.64], R123 ;  /* 0x0000007b7000d986 */ /* 0x0001e8000c101904 */
[----:B----4-:R0:W-:Y:S06]  /*2860*/  @!P5 STG.E desc[UR4][R114.64], R119 ;  /* 0x000000777200d986 */ /* 0x0101ec000c101904 */
        /* <DEDUP_REMOVED lines=13> */
[--C-:B------:R-:W-:Y:S02]  /*2940*/  FADD.FTZ R124, R75, -R121.reuse ;  /* 0x800000794b7c7221 */ /* 0x100fe40000010000 */
[----:B------:R-:W-:Y:S01]  /*2950*/  FMUL.FTZ R113, R119, R112 ;  /* 0x0000007077717220 */ /* 0x000fe20000410000 */
[--C-:B------:R-:W-:Y:S01]  /*2960*/  FADD.FTZ R112, R73, -R121.reuse ;  /* 0x8000007949707221 */ /* 0x100fe20000010000 */
[C---:B------:R-:W-:Y:S01]  /*2970*/  FMUL.FTZ R115, R119.reuse, R122 ;  /* 0x0000007a77737220 */ /* 0x040fe20000410000 */
[----:B------:R-:W-:Y:S01]  /*2980*/  FMUL.FTZ R124, R119, R124 ;  /* 0x0000007c777c7220 */ /* 0x000fe20000410000 */
[----:B------:R-:W-:Y:S01]  /*2990*/  FADD.FTZ R122, R81, -R121 ;  /* 0x80000079517a7221 */ /* 0x000fe20000010000 */
[----:B------:R-:W-:Y:S01]  /*29a0*/  FMUL.FTZ R114, R119, R112 ;  /* 0x0000007077727220 */ /* 0x000fe20000410000 */
[----:B------:R-:W-:Y:S01]  /*29b0*/  FFMA.FTZ R112, R12, R113, R4 ;  /* 0x000000710c707223 */ /* 0x000fe20000010004 */
[----:B------:R-:W-:Y:S01]  /*29c0*/  FFMA.FTZ R115, R14, R115, R6 ;  /* 0x000000730e737223 */ /* 0x000fe20000010006 */
[----:B------:R-:W-:Y:S01]  /*29d0*/  FFMA.FTZ R124, R15, R124, R7 ;  /* 0x0000007c0f7c7223 */ /* 0x000fe20000010007 */
[----:B------:R-:W-:Y:S01]  /*29e0*/  FFMA.FTZ R113, R13, R114, R5 ;  /* 0x000000720d717223 */ /* 0x000fe20000010005 */
[----:B------:R-:W-:Y:S01]  /*29f0*/  FADD.FTZ R114, R80, -R121 ;  /* 0x8000007950727221 */ /* 0x000fe20000010000 */
[----:B------:R-:W-:-:S03]  /*2a00*/  FMUL.FTZ R122, R119, R122 ;  /* 0x0000007a777a7220 */ /* 0x000fc60000410000 */
[----:B------:R-:W-:Y:S01]  /*2a10*/  F2FP.BF16.F32.PACK_AB R112, R113, R112 ;  /* 0x000000707170723e */ /* 0x000fe200000010ff */
[----:B------:R-:W-:Y:S01]  /*2a20*/  FFMA.FTZ R122, R17, R122, R9 ;  /* 0x0000007a117a7223 */ /* 0x000fe20000010009 */
[----:B------:R-:W-:Y:S01]  /*2a30*/  F2FP.BF16.F32.PACK_AB R113, R124, R115 ;  /* 0x000000737c71723e */ /* 0x000fe200000010ff */
[----:B------:R-:W-:Y:S01]  /*2a40*/  FMUL.FTZ R115, R119, R114 ;  /* 0x0000007277737220 */ /* 0x000fe20000410000 */
[--C-:B------:R-:W-:Y:S01]  /*2a50*/  FADD.FTZ R114, R82, -R121.reuse ;  /* 0x8000007952727221 */ /* 0x100fe20000010000 */
[----:B------:R-:W-:Y:S02]  /*2a60*/  FADD.FTZ R124, R83, -R121 ;  /* 0x80000079537c7221 */ /* 0x000fe40000010000 */
[----:B------:R-:W-:Y:S01]  /*2a70*/  FFMA.FTZ R115, R16, R115, R8 ;  /* 0x0000007310737223 */ /* 0x000fe20000010008 */
[C---:B------:R-:W-:Y:S01]  /*2a80*/  FMUL.FTZ R123, R119.reuse, R114 ;  /* 0x00000072777b7220 */ /* 0x040fe20000410000 */
[----:B------:R-:W-:-:S03]  /*2a90*/  FMUL.FTZ R114, R119, R124 ;  /* 0x0000007c77727220 */ /* 0x000fc60000410000 */
[----:B------:R-:W-:Y:S01]  /*2aa0*/  FFMA.FTZ R123, R18, R123, R10 ;  /* 0x0000007b127b7223 */ /* 0x000fe2000001000a */
[----:B------:R-:W-:Y:S01]  /*2ab0*/  FFMA.FTZ R124, R19, R114, R11 ;  /* 0x00000072137c7223 */ /* 0x000fe2000001000b */
[----:B------:R-:W-:-:S04]  /*2ac0*/  F2FP.BF16.F32.PACK_AB R114, R122, R115 ;  /* 0x000000737a72723e */ /* 0x000fc800000010ff */
[----:B------:R-:W-:Y:S02]  /*2ad0*/  F2FP.BF16.F32.PACK_AB R115, R124, R123 ;  /* 0x0000007b7c73723e */ /* 0x000fe400000010ff */
[----:B------:R-:W0:Y:S02]  /*2ae0*/  LDC.64 R122, c[0x0][0x2b8] ;  /* 0x0000ae00ff7a7b82 */ /* 0x000e240000000a00 */
[C---:B0-----:R-:W-:Y:S01]  /*2af0*/  IMAD.WIDE.U32 R122, R120.reuse, 0x10, R122 ;  /* 0x00000010787a7825 */ /* 0x041fe200078e007a */
[----:B------:R-:W-:-:S04]  /*2b00*/  IADD3 R120, R120, 0x20, RZ ;  /* 0x0000002078787810 */ /* 0x000fc80007ffe0ff */
[----:B------:R0:W-:Y:S03]  /*2b10*/  STG.E.128 desc[UR4][R122.64], R112 ;  /* 0x000000707a007986 */ /* 0x0001e6000c101d04 */
.L_x_12598:
[----:B------:R-:W-:Y:S05]  /*2b20*/  BSYNC B1 ;  /* 0x0000000000017941 */ /* 0x000fea0003800000 */
.L_x_12597:
[----:B------:R-:W-:Y:S01]  /*2b30*/  ISETP.NE.AND P2, PT, R118, RZ, PT ;  /* 0x000000ff7600720c */ /* 0x000fe20003f45270 */
[----:B------:R-:W-:-:S12]  /*2b40*/  BSSY B1, `(.L_x_12599) ;  /* 0x0000022000017945 */ /* 0x000fd80003800000 */
[----:B------:R-:W-:Y:S05]  /*2b50*/  @!P2 BRA `(.L_x_12600) ;  /* 0x000000000080a947 */ /* 0x000fea0003800000 */
[--C-:B0-----:R-:W-:Y:S01]  /*2b60*/  FADD.FTZ R112, R88, -R121.reuse ;  /* 0x8000007958707221 */ /* 0x101fe20000010000 */
        /* <DEDUP_REMOVED lines=31> */
.L_x_12600:
[----:B------:R-:W-:Y:S05]  /*2d60*/  BSYNC B1 ;  /* 0x0000000000017941 */ /* 0x000fea0003800000 */
.L_x_12599:
[----:B------:R-:W-:Y:S01]  /*2d70*/  ISETP.NE.AND P2, PT, R117, RZ, PT ;  /* 0x000000ff7500720c */ /* 0x000fe20003f45270 */
[----:B------:R-:W-:-:S12]  /*2d80*/  BSSY B1, `(.L_x_12601) ;  /* 0x0000022000017945 */ /* 0x000fd80003800000 */
[----:B------:R-:W-:Y:S05]  /*2d90*/  @!P2 BRA `(.L_x_12602) ;  /* 0x000000000080a947 */ /* 0x000fea0003800000 */
[--C-:B01----:R-:W-:Y:S01]  /*2da0*/  FADD.FTZ R112, R96, -R121.reuse ;  /* 0x8000007960707221 */ /* 0x103fe20000010000 */
        /* <DEDUP_REMOVED lines=31> */
.L_x_12602:
[----:B------:R-:W-:Y:S05]  /*2fa0*/  BSYNC B1 ;  /* 0x0000000000017941 */ /* 0x000fea0003800000 */
.L_x_12601:
[----:B------:R-:W-:Y:S05]  /*2fb0*/  @!P1 BRA `(.L_x_12596) ;  /* 0x00000000007c9947 */ /* 0x000fea0003800000 */
[--C-:B------:R-:W-:Y:S01]  /*2fc0*/  FADD.FTZ R125, R106, -R121.reuse ;  /* 0x800000796a7d7221 */ /* 0x100fe20000010000 */
[--C-:B01--4-:R-:W-:Y:S01]  /*2fd0*/  FADD.FTZ R114, R108, -R121.reuse ;  /* 0x800000796c727221 */ /* 0x113fe20000010000 */
        /* <DEDUP_REMOVED lines=15> */
[----:B------:R-:W-:Y:S01]  /*30d0*/  FMUL.FTZ R124, R119, R124 ;  /* 0x0000007c777c7220 */ /* 0x000fe20000410000 */
[----:B------:R-:W-:Y:S01]  /*30e0*/  FFMA.FTZ R119, R60, R113, R52 ;  /* 0x000000713c777223 */ /* 0x000fe20000010034 */
[----:B------:R-:W-:Y:S01]  /*30f0*/  FFMA.FTZ R125, R64, R125, R56 ;  /* 0x0000007d407d7223 */ /* 0x000fe20000010038 */
[----:B------:R-:W-:Y:S01]  /*3100*/  FFMA.FTZ R114, R65, R114, R57 ;  /* 0x0000007241727223 */ /* 0x000fe20000010039 */
[----:B------:R-:W-:Y:S01]  /*3110*/  F2FP.BF16.F32.PACK_AB R115, R122, R115 ;  /* 0x000000737a73723e */ /* 0x000fe200000010ff */
[----:B------:R-:W-:Y:S01]  /*3120*/  FFMA.FTZ R113, R62, R121, R54 ;  /* 0x000000793e717223 */ /* 0x000fe20000010036 */
[----:B------:R-:W0:Y:S01]  /*3130*/  LDC.64 R122, c[0x0][0x2b8] ;  /* 0x0000ae00ff7a7b82 */ /* 0x000e220000000a00 */
[----:B------:R-:W-:Y:S01]  /*3140*/  FFMA.FTZ R124, R63, R124, R55 ;  /* 0x0000007c3f7c7223 */ /* 0x000fe20000010037 */
[----:B------:R-:W-:Y:S01]  /*3150*/  FFMA.FTZ R112, R61, R112, R53 ;  /* 0x000000703d707223 */ /* 0x000fe20000010035 */
[----:B------:R-:W-:-:S03]  /*3160*/  F2FP.BF16.F32.PACK_AB R114, R114, R125 ;  /* 0x0000007d7272723e */ /* 0x000fc600000010ff */
[----:B------:R-:W-:Y:S02]  /*3170*/  F2FP.BF16.F32.PACK_AB R113, R124, R113 ;  /* 0x000000717c71723e */ /* 0x000fe400000010ff */
[----:B------:R-:W-:Y:S01]  /*3180*/  F2FP.BF16.F32.PACK_AB R112, R112, R119 ;  /* 0x000000777070723e */ /* 0x000fe200000010ff */
[----:B0-----:R-:W-:-:S05]  /*3190*/  IMAD.WIDE.U32 R122, R120, 0x10, R122 ;  /* 0x00000010787a7825 */ /* 0x001fca00078e007a */
[----:B------:R0:W-:Y:S02]  /*31a0*/  STG.E.128 desc[UR4][R122.64], R112 ;  /* 0x000000707a007986 */ /* 0x0001e4000c101d04 */
.L_x_12596:
[----:B------:R-:W-:Y:S05]  /*31b0*/  BSYNC B0 ;  /* 0x0000000000007941 */ /* 0x000fea0003800000 */
.L_x_12595:
[----:B01--4-:R-:W0:Y:S02]  /*31c0*/  LDC.64 R112, c[0x0][0x210] ;  /* 0x00008400ff707b82 */ /* 0x013e240000000a00 */
[----:B0-----:R-:W-:-:S04]  /*31d0*/  LEA R2, R112, R2, 0x2 ;  /* 0x0000000270027211 */ /* 0x001fc800078e10ff */
[----:B------:R-:W-:-:S13]  /*31e0*/  ISETP.GE.AND P2, PT, R2, R113, PT ;  /* 0x000000710200720c */ /* 0x000fda0003f46270 */
[----:B------:R-:W-:Y:S05]  /*31f0*/  @!P2 BRA `(.L_x_12603) ;  /* 0xffffffd40014a947 */ /* 0x000fea000383ffff */
[----:B------:R-:W-:Y:S05]  /*3200*/  EXIT ;  /* 0x000000000000794d */ /* 0x000fea0003800000 */
.L_x_12594:
[----:B------:R-:W-:Y:S01]  /*3210*/  HFMA2.MMA R124, -RZ, RZ, 0, 5.9604644775390625e-08 ;  /* 0x00000001ff7c7435 */ /* 0x000fe200000001ff */
[----:B------:R-:W-:Y:S01]  /*3220*/  BSSY B0, `(.L_x_12604) ;  /* 0x0000007000007945 */ /* 0x000fe20003800000 */
[----:B------:R-:W-:Y:S02]  /*3230*/  MOV R125, R115 ;  /* 0x00000073007d7202 */ /* 0x000fe40000000f00 */
[----:B------:R-:W-:Y:S02]  /*3240*/  MOV R119, 0x1f ;  /* 0x0000001f00777802 */ /* 0x000fe40000000f00 */
[----:B------:R-:W-:-:S07]  /*3250*/  MOV R114, 0xffffffff ;  /* 0xffffffff00727802 */ /* 0x000fce0000000f00 */
[----:B--23-5:R-:W-:Y:S05]  /*3260*/  WARPSYNC.COLLECTIVE R114, `(.L_x_12605) ;  /* 0x0000000072087348 */ /* 0x02cfea0003c00000 */
[----:B------:R0:W1:Y:S02]  /*3270*/  SHFL.BFLY P6, R112, R125, R124, R119 ;  /* 0x0c00007c7d707389 */ /* 0x00006400000c0077 */
[----:B0123-5:R-:W-:Y:S01]  /*3280*/  ENDCOLLECTIVE ;  /* 0x000000000000791b */ /* 0x02ffe20003800000 */
.L_x_12605:
[----:B------:R-:W-:Y:S05]  /*3290*/  BSYNC B0 ;  /* 0x0000000000007941 */ /* 0x000fea0003800000 */
.L_x_12604:
[----:B------:R-:W-:Y:S01]  /*32a0*/  HFMA2.MMA R124, -RZ, RZ, 0, 1.1920928955078125e-07 ;  /* 0x00000002ff7c7435 */ /* 0x000fe200000001ff */
[----:B------:R-:W-:Y:S01]  /*32b0*/  FADD.FTZ R125, R115, R112 ;  /* 0x00000070737d7221 */ /* 0x000fe20000010000 */
[----:B------:R-:W-:Y:S02]  /*32c0*/  MOV R119, 0x1f ;  /* 0x0000001f00777802 */ /* 0x000fe40000000f00 */
[----:B------:R-:W-:-:S07]  /*32d0*/  MOV R114, 0xffffffff ;  /* 0xffffffff00727802 */ /* 0x000fce0000000f00 */
[----:B------:R-:W-:Y:S05]  /*32e0*/  WARPSYNC.COLLECTIVE R114, `(.L_x_12606) ;  /* 0x0000000072087348 */ /* 0x000fea0003c00000 */
[----:B------:R0:W1:Y:S02]  /*32f0*/  SHFL.BFLY P6, R112, R125, R124, R119 ;  /* 0x0c00007c7d707389 */ /* 0x00006400000c0077 */
[----:B01----:R-:W-:Y:S01]  /*3300*/  ENDCOLLECTIVE ;  /* 0x000000000000791b */ /* 0x003fe20003800000 */
.L_x_12606:
[----:B------:R-:W-:Y:S01]  /*3310*/  HFMA2.MMA R124, -RZ, RZ, 0, 2.384185791015625e-07 ;  /* 0x00000004ff7c7435 */ /* 0x000fe200000001ff */
[----:B------:R-:W-:-:S10]  /*3320*/  FADD.FTZ R125, R125, R112 ;  /* 0x000000707d7d7221 */ /* 0x000fd40000010000 */
[----:B------:R-:W-:Y:S05]  /*3330*/  WARPSYNC.COLLECTIVE R114, `(.L_x_12607) ;  /* 0x0000000072087348 */ /* 0x000fea0003c00000 */
[----:B------:R0:W1:Y:S02]  /*3340*/  SHFL.BFLY P6, R112, R125, R124, R119 ;  /* 0x0c00007c7d707389 */ /* 0x00006400000c0077 */
[----:B01----:R-:W-:Y:S01]  /*3350*/  ENDCOLLECTIVE ;  /* 0x000000000000791b */ /* 0x003fe20003800000 */
.L_x_12607:
[----:B------:R-:W-:Y:S01]  /*3360*/  HFMA2.MMA R124, -RZ, RZ, 0, 4.76837158203125e-07 ;  /* 0x00000008ff7c7435 */ /* 0x000fe200000001ff */
[----:B------:R-:W-:-:S05]  /*3370*/  FADD.FTZ R113, R125, R112 ;  /* 0x000000707d717221 */ /* 0x000fca0000010000 */
[----:B------:R-:W-:-:S07]  /*3380*/  MOV R125, R113 ;  /* 0x00000071007d7202 */ /* 0x000fce0000000f00 */
[----:B------:R-:W-:Y:S05]  /*3390*/  WARPSYNC.COLLECTIVE R114, `(.L_x_12608) ;  /* 0x0000000072087348 */ /* 0x000fea0003c00000 */
[----:B------:R0:W1:Y:S02]  /*33a0*/  SHFL.BFLY P6, R112, R125, R124, R119 ;  /* 0x0c00007c7d707389 */ /* 0x00006400000c0077 */
[----:B01----:R-:W-:Y:S01]  /*33b0*/  ENDCOLLECTIVE ;  /* 0x000000000000791b */ /* 0x003fe20003800000 */
.L_x_12608:
[----:B------:R-:W-:Y:S01]  /*33c0*/  HFMA2.MMA R124, -RZ, RZ, 0, 9.5367431640625e-07 ;  /* 0x00000010ff7c7435 */ /* 0x000fe200000001ff */
[----:B------:R-:W-:Y:S02]  /*33d0*/  FADD.FTZ R115, R113, R112 ;  /* 0x0000007071737221 */ /* 0x000fe40000010000 */
[----:B------:R-:W0:Y:S03]  /*33e0*/  LDC R113, c[0x0][0x290] ;  /* 0x0000a400ff717b82 */ /* 0x000e260000000800 */
[----:B------:R-:W-:-:S07]  /*33f0*/  MOV R125, R115 ;  /* 0x00000073007d7202 */ /* 0x000fce0000000f00 */
[----:B0-----:R-:W-:Y:S05]  /*3400*/  WARPSYNC.COLLECTIVE R114, `(.L_x_12609) ;  /* 0x0000000072087348 */ /* 0x001fea0003c00000 */
[----:B------:R1:W2:Y:S02]  /*3410*/  SHFL.BFLY P6, R112, R125, R124, R119 ;  /* 0x0c00007c7d707389 */ /* 0x0002a400000c0077 */
[----:B012---:R-:W-:Y:S01]  /*3420*/  ENDCOLLECTIVE ;  /* 0x000000000000791b */ /* 0x007fe20003800000 */
.L_x_12609:
        /* <DEDUP_REMOVED lines=73> */
.L_x_12610:
[----:B------:R-:W-:Y:S01]  /*38c0*/  HFMA2.MMA R124, -RZ, RZ, 0, 1.1920928955078125e-07 ;  /* 0x00000002ff7c7435 */ /* 0x000fe200000001ff */
[----:B------:R-:W-:-:S10]  /*38d0*/  FADD.FTZ R125, R115, R112 ;  /* 0x00000070737d7221 */ /* 0x000fd40000010000 */
[----:B------:R-:W-:Y:S05]  /*38e0*/  WARPSYNC.COLLECTIVE R114, `(.L_x_12611) ;  /* 0x0000000072087348 */ /* 0x000fea0003c00000 */
[----:B------:R0:W1:Y:S02]  /*38f0*/  SHFL.BFLY P6, R112, R125, R124, R119 ;  /* 0x0c00007c7d707389 */ /* 0x00006400000c0077 */
[----:B01----:R-:W-:Y:S01]  /*3900*/  ENDCOLLECTIVE ;  /* 0x000000000000791b */ /* 0x003fe20003800000 */
.L_x_12611:
[----:B------:R-:W-:Y:S01]  /*3910*/  MOV R124, 0x4 ;  /* 0x00000004007c7802 */ /* 0x000fe20000000f00 */
[----:B------:R-:W-:-:S07]  /*3920*/  FADD.FTZ R125, R125, R112 ;  /* 0x000000707d7d7221 */ /* 0x000fce0000010000 */
[----:B------:R-:W-:Y:S05]  /*3930*/  WARPSYNC.COLLECTIVE R114, `(.L_x_12612) ;  /* 0x0000000072087348 */ /* 0x000fea0003c00000 */
[----:B------:R0:W1:Y:S02]  /*3940*/  SHFL.BFLY P6, R112, R125, R124, R119 ;  /* 0x0c00007c7d707389 */ /* 0x00006400000c0077 */
[----:B01----:R-:W-:Y:S01]  /*3950*/  ENDCOLLECTIVE ;  /* 0x000000000000791b */ /* 0x003fe20003800000 */
.L_x_12612:
[----:B------:R-:W-:Y:S01]  /*3960*/  HFMA2.MMA R124, -RZ, RZ, 0, 4.76837158203125e-07 ;  /* 0x00000008ff7c7435 */ /* 0x000fe200000001ff */
[----:B------:R-:W-:-:S05]  /*3970*/  FADD.FTZ R115, R125, R112 ;  /* 0x000000707d737221 */ /* 0x000fca0000010000 */
[----:B------:R-:W-:-:S07]  /*3980*/  MOV R125, R115 ;  /* 0x00000073007d7202 */ /* 0x000fce0000000f00 */
[----:B------:R-:W-:Y:S05]  /*3990*/  WARPSYNC.COLLECTIVE R114, `(.L_x_12613) ;  /* 0x0000000072087348 */ /* 0x000fea0003c00000 */
[----:B------:R0:W1:Y:S02]  /*39a0*/  SHFL.BFLY P6, R112, R125, R124, R119 ;  /* 0x0c00007c7d707389 */ /* 0x00006400000c0077 */
[----:B01----:R-:W-:Y:S01]  /*39b0*/  ENDCOLLECTIVE ;  /* 0x000000000000791b */ /* 0x003fe20003800000 */
.L_x_12613:
[----:B------:R-:W-:Y:S01]  /*39c0*/  HFMA2.MMA R124, -RZ, RZ, 0, 9.5367431640625e-07 ;  /* 0x00000010ff7c7435 */ /* 0x000fe200000001ff */
[----:B------:R-:W-:-:S05]  /*39d0*/  FADD.FTZ R115, R115, R112 ;  /* 0x0000007073737221 */ /* 0x000fca0000010000 */
[----:B------:R-:W-:-:S07]  /*39e0*/  MOV R125, R115 ;  /* 0x00000073007d7202 */ /* 0x000fce0000000f00 */
[----:B------:R-:W-:Y:S05]  /*39f0*/  WARPSYNC.COLLECTIVE R114, `(.L_x_12614) ;  /* 0x0000000072087348 */ /* 0x000fea0003c00000 */
[----:B------:R0:W1:Y:S02]  /*3a00*/  SHFL.BFLY P6, R112, R125, R124, R119 ;  /* 0x0c00007c7d707389 */ /* 0x00006400000c0077 */
[----:B01----:R-:W-:Y:S01]  /*3a10*/  ENDCOLLECTIVE ;  /* 0x000000000000791b */ /* 0x003fe20003800000 */
.L_x_12614:
[----:B------:R-:W-:Y:S05]  /*3a20*/  BRA `(.L_x_12615) ;  /* 0xffffffec004c7947 */ /* 0x000fea000383ffff */
.L_x_12616:
        /* <DEDUP_REMOVED lines=13> */
.L_x_30480:


//--------------------- .text._ZN10layer_norm13ln_fwd_kernelINS_13Kernel_traitsIf13__nv_bfloat16fS2_fjLj1024ELj1ELj4ELj1ELj16ENS_18Kernel_traits_baseILj1024EfS2_fS2_fjLj128EEEEELb0ELb0ELb1ELb1EEEvNS_9FwdParamsE --------------------------
	.section	.text._ZN10layer_norm13ln_fwd_kernelINS_13Kernel_traitsIf13__nv_bfloat16fS2_fjLj1024ELj1ELj4ELj1ELj16ENS_18Kernel_traits_baseILj1024EfS2_fS2_fjLj128EEEEELb0ELb0ELb1ELb1EEEvNS_9FwdParamsE,"ax",@progbits
	.align	128
        .global         _ZN10layer_norm13ln_fwd_kernelINS_13Kernel_traitsIf13__nv_bfloat16fS2_fjLj1024ELj1ELj4ELj1ELj16ENS_18Kernel_traits_baseILj1024EfS2_fS2_fjLj128EEEEELb0ELb0ELb1ELb1EEEvNS_9FwdParamsE
        .type           _ZN10layer_norm13ln_fwd_kernelINS_13Kernel_traitsIf13__nv_bfloat16fS2_fjLj1024ELj1ELj4ELj1ELj16ENS_18Kernel_traits_baseILj1024EfS2_fS2_fjLj128EEEEELb0ELb0ELb1ELb1EEEvNS_9FwdParamsE,@function
        .size           _ZN10layer_norm13ln_fwd_kernelINS_13Kernel_traitsIf13__nv_bfloat16fS2_fjLj1024ELj1ELj4ELj1ELj16ENS_18Kernel_traits_baseILj1024EfS2_fS2_fjLj128EEEEELb0ELb0ELb1ELb1EEEvNS_9FwdParamsE,(.L_x_30481 - _ZN10layer_norm13ln_fwd_kernelINS_13Kernel_traitsIf13__nv_bfloat16fS2_fjLj1024ELj1ELj4ELj1ELj16ENS_18Kernel_traits_baseILj1024EfS2_fS2_fjLj128EEEEELb0ELb0ELb1ELb1EEEvNS_9FwdParamsE)
        .other          _ZN10layer_norm13ln_fwd_kernelINS_13Kernel_traitsIf13__nv_bfloat16fS2_fjLj1024ELj1ELj4ELj1ELj16ENS_18Kernel_traits_baseILj1024EfS2_fS2_fjLj128EEEEELb0ELb0ELb1ELb1EEEvNS_9FwdParamsE,@"STO_CUDA_ENTRY STV_DEFAULT"
_ZN10layer_norm13ln_fwd_kernelINS_13Kernel_traitsIf13__nv_bfloat16fS2_fjLj1024ELj1ELj4ELj1ELj16ENS_18Kernel_traits_baseILj1024EfS2_fS2_fjLj128EEEEELb0ELb0ELb1ELb1EEEvNS_9FwdParamsE:
.text._ZN10layer_norm13ln_fwd_kernelINS_13Kernel_traitsIf13__nv_bfloat16fS2_fjLj1024ELj1ELj4ELj1ELj16ENS_18Kernel_traits_baseILj1024EfS2_fS2_fjLj128EEEEELb0ELb0ELb1ELb1EEEvNS_9FwdParamsE:
        /* <DEDUP_REMOVED lines=23> */
[----:B0-----:R-:W-:Y:S02]  /*0170*/  SHF.L.U32 R2, R0, 0x5, RZ ;  /* 0x0000000500027819 */ /* 0x001fe400000006ff */
[----:B------:R-:W-:Y:S02]  /*0180*/  SHF.R.U32.HI R3, RZ, 0x5, R0 ;  /* 0x00000005ff037819 */ /* 0x000fe40000011600 */
[----:B------:R-:W-:Y:S02]  /*0190*/  LOP3.LUT R4, R2, 0x3e0, RZ, 0xc0, !PT ;  /* 0x000003e002047812 */ /* 0x000fe400078ec0ff */
[----:B-1----:R-:W-:Y:S02]  /*01a0*/  LEA R6, R6, R3, 0x2 ;  /* 0x0000000306067211 */ /* 0x002fe400078e10ff */
[----:B------:R-:W-:-:S02]  /*01b0*/  IADD3 R2, P2, R4, UR4, RZ ;  /* 0x0000000404027c10 */ /* 0x000fc4000ff5e0ff */
[----:B------:R-:W-:Y:S01]  /*01c0*/  IADD3 R4, P1, R4, UR6, RZ ;  /* 0x0000000604047c10 */ /* 0x000fe2000ff3e0ff */
[----:B------:R-:W-:Y:S01]  /*01d0*/  ULDC UR6, c[0x0][0x214] ;  /* 0x0000850000067ab9 */ /* 0x000fe20000000800 */
[----:B------:R-:W-:Y:S01]  /*01e0*/  IADD3.X R3, RZ, UR5, RZ, P2, !PT ;  /* 0x00000005ff037c10 */ /* 0x000fe200097fe4ff */
[----:B------:R-:W-:Y:S01]  /*01f0*/  ULDC.64 UR4, c[0x0][0x208] ;  /* 0x0000820000047ab9 */ /* 0x000fe20000000a00 */
        /* <DEDUP_REMOVED lines=20> */
[----:B0-----:R-:W-:Y:S01]  /*0340*/  MOV R2, R6 ;  /* 0x0000000600027202 */ /* 0x001fe20000000f00 */
[----:B------:R-:W-:Y:S01]  /*0350*/  ULDC UR7, c[0x0][0x2d8] ;  /* 0x0000b60000077ab9 */ /* 0x000fe20000000800 */
[----:B------:R-:W-:-:S02]  /*0360*/  LOP3.LUT R3, R0, 0x1f, RZ, 0xc0, !PT ;  /* 0x0000001f00037812 */ /* 0x000fc400078ec0ff */
[----:B------:R-:W-:Y:S01]  /*0370*/  ISETP.NE.AND P4, PT, RZ, UR6, PT ;  /* 0x00000006ff007c0c */ /* 0x000fe2000bf85270 */
[----:B------:R-:W-:-:S12]  /*0380*/  ULDC UR6, c[0x0][0x29c] ;  /* 0x0000a70000067ab9 */ /* 0x000fd80000000800 */
.L_x_12684:
[----:B------:R-:W0:Y:S08]  /*0390*/  LDC.64 R6, c[0x0][0x280] ;  /* 0x0000a000ff067b82 */ /* 0x000e300000000a00 */
[----:B------:R-:W2:Y:S08]  /*03a0*/  LDC.64 R114, c[0x0][0x230] ;  /* 0x00008c00ff727b82 */ /* 0x000eb00000000a00 */
[----:B------:R-:W1:Y:S01]  /*03b0*/  LDC R113, c[0x0][0x218] ;  /* 0x00008600ff717b82 */ /* 0x000e620000000800 */
[----:B0-----:R-:W-:-:S07]  /*03c0*/  IMAD.WIDE R6, R2, 0x4, R6 ;  /* 0x0000000402067825 */ /* 0x001fce00078e0206 */
[----:B------:R-:W0:Y:S01]  /*03d0*/  LDC.64 R118, c[0x0][0x288] ;  /* 0x0000a200ff767b82 */ /* 0x000e220000000a00 */
[----:B------:R-:W3:Y:S01]  /*03e0*/  LDG.E R6, desc[UR4][R6.64] ;  /* 0x0000000406067981 */ /* 0x000ee2000c1e1900 */
[----:B--2---:R-:W-:-:S04]  /*03f0*/  ISETP.NE.U32.AND P0, PT, R114, RZ, PT ;  /* 0x000000ff7200720c */ /* 0x004fc80003f05070 */
[----:B------:R-:W-:Y:S01]  /*0400*/  ISETP.NE.AND.EX P0, PT, R115, RZ, PT, P0 ;  /* 0x000000ff7300720c */ /* 0x000fe20003f05300 */
[----:B-1----:R-:W-:-:S12]  /*0410*/  IMAD R4, R2, R113, RZ ;  /* 0x0000007102047224 */ /* 0x002fd800078e02ff */
[----:B------:R-:W1:Y:S01]  /*0420*/  @P0 LDC.64 R8, c[0x0][0x230] ;  /* 0x00008c00ff080b82 */ /* 0x000e620000000a00 */
[----:B------:R-:W-:-:S04]  /*0430*/  SHF.R.S32.HI R5, RZ, 0x1f, R4 ;  /* 0x0000001fff057819 */ /* 0x000fc80000011404 */
[----:B------:R-:W-:Y:S01]  /*0440*/  LEA.HI R4, R5, R4, RZ, 0x3 ;  /* 0x0000000405047211 */ /* 0x000fe200078f18ff */
[----:B0-----:R-:W-:Y:S02]  /*0450*/  IMAD.WIDE R118, R2, 0x4, R118 ;  /* 0x0000000402767825 */ /* 0x001fe400078e0276 */
[----:B------:R-:W0:Y:S01]  /*0460*/  @P0 LDC.64 R14, c[0x0][0x230] ;  /* 0x00008c00ff0e0b82 */ /* 0x000e220000000a00 */
[----:B------:R-:W-:-:S03]  /*0470*/  LEA.HI.SX32 R5, R4, R3, 0x1d ;  /* 0x0000000304057211 */ /* 0x000fc600078feaff */
[----:B-----5:R-:W5:Y:S02]  /*0480*/  LDG.E R118, desc[UR4][R118.64] ;  /* 0x0000000476767981 */ /* 0x020f64000c1e1900 */
[----:B-1----:R-:W-:-:S05]  /*0490*/  @P0 IMAD.WIDE.U32 R8, R5, 0x20, R8 ;  /* 0x0000002005080825 */ /* 0x002fca00078e0008 */
[----:B------:R-:W2:Y:S04]  /*04a0*/  @P0 LDG.E.128 R44, desc[UR4][R8.64] ;  /* 0x00000004082c0981 */ /* 0x000ea8000c1e1d00 */
[----:B------:R-:W4:Y:S01]  /*04b0*/  @P0 LDG.E.128 R40, desc[UR4][R8.64+0x10] ;  /* 0x0000100408280981 */ /* 0x000f22000c1e1d00 */
[----:B------:R-:W-:Y:S01]  /*04c0*/  IADD3 R13, R5, 0x20, RZ ;  /* 0x00000020050d7810 */ /* 0x000fe20007ffe0ff */
[----:B------:R-:W-:Y:S01]  /*04d0*/  BSSY B0, `(.L_x_12617) ;  /* 0x000002c000007945 */ /* 0x000fe20003800000 */
[C---:B---3--:R-:W-:Y:S02]  /*04e0*/  ISETP.GE.AND P5, PT, R6.reuse, 0x1, PT ;  /* 0x000000010600780c */ /* 0x048fe40003fa6270 */
[----:B------:R-:W-:-:S11]  /*04f0*/  ISETP.GT.AND P6, PT, R6, RZ, PT ;  /* 0x000000ff0600720c */ /* 0x000fd60003fc4270 */
[----:B------:R-:W-:Y:S01]  /*0500*/  @P5 IADD3 R4, R6, -0x1, RZ ;  /* 0xffffffff06045810 */ /* 0x000fe20007ffe0ff */
[----:B------:R-:W1:Y:S04]  /*0510*/  @P5 LDC.64 R10, c[0x0][0x220] ;  /* 0x00008800ff0a5b82 */ /* 0x000e680000000a00 */
[----:B------:R-:W-:-:S05]  /*0520*/  @P5 IMAD R4, R4, R113, RZ ;  /* 0x0000007104045224 */ /* 0x000fca00078e02ff */
[----:B------:R-:W-:-:S04]  /*0530*/  @P5 SHF.R.S32.HI R7, RZ, 0x1f, R4 ;  /* 0x0000001fff075819 */ /* 0x000fc80000011404 */
[----:B------:R-:W-:Y:S01]  /*0540*/  @P5 LEA.HI R6, R7, R4, RZ, 0x3 ;  /* 0x0000000407065211 */ /* 0x000fe200078f18ff */
[----:B------:R-:W-:Y:S01]  /*0550*/  HFMA2.MMA R4, -RZ, RZ, 0, 0 ;  /* 0x00000000ff047435 */ /* 0x000fe200000001ff */
[----:B------:R-:W-:Y:S02]  /*0560*/  @P5 LOP3.LUT R3, R0, 0x1f, RZ, 0xc0, !PT ;  /* 0x0000001f00035812 */ /* 0x000fe400078ec0ff */
[C---:B------:R-:W-:Y:S02]  /*0570*/  @!P6 ISETP.NE.U32.AND P1, PT, R114.reuse, RZ, PT ;  /* 0x000000ff7200e20c */ /* 0x040fe40003f25070 */
[----:B------:R-:W-:Y:S02]  /*0580*/  @!P6 ISETP.NE.U32.AND P3, PT, R114, RZ, PT ;  /* 0x000000ff7200e20c */ /* 0x000fe40003f65070 */
[----:B------:R-:W-:Y:S02]  /*0590*/  @P5 LEA.HI.SX32 R4, R6, R3, 0x1d ;  /* 0x0000000306045211 */ /* 0x000fe400078feaff */
[----:B------:R-:W3:Y:S01]  /*05a0*/  LDC.64 R6, c[0x0][0x238] ;  /* 0x00008e00ff067b82 */ /* 0x000ee20000000a00 */
[----:B------:R-:W-:-:S02]  /*05b0*/  @!P6 ISETP.NE.AND.EX P1, PT, R115, RZ, PT, P1 ;  /* 0x000000ff7300e20c */ /* 0x000fc40003f25310 */
[----:B------:R-:W-:Y:S02]  /*05c0*/  @!P6 ISETP.NE.AND.EX P3, PT, R115, RZ, PT, P3 ;  /* 0x000000ff7300e20c */ /* 0x000fe40003f65330 */
[----:B------:R-:W-:Y:S02]  /*05d0*/  @!P6 ISETP.NE.U32.AND P2, PT, R114, RZ, PT ;  /* 0x000000ff7200e20c */ /* 0x000fe40003f45070 */
[----:B--2---:R-:W-:Y:S02]  /*05e0*/  @!P6 FSEL R37, R45, RZ, P1 ;  /* 0x000000ff2d25e208 */ /* 0x004fe40000800000 */
[----:B------:R-:W-:Y:S02]  /*05f0*/  @!P6 FSEL R38, R46, RZ, P3 ;  /* 0x000000ff2e26e208 */ /* 0x000fe40001800000 */
[C---:B------:R-:W-:Y:S02]  /*0600*/  @!P6 ISETP.NE.U32.AND P1, PT, R114.reuse, RZ, PT ;  /* 0x000000ff7200e20c */ /* 0x040fe40003f25070 */
[----:B------:R-:W-:-:S02]  /*0610*/  @!P6 ISETP.NE.U32.AND P3, PT, R114, RZ, PT ;  /* 0x000000ff7200e20c */ /* 0x000fc40003f65070 */
[C---:B------:R-:W-:Y:S02]  /*0620*/  @!P6 ISETP.NE.AND.EX P2, PT, R115.reuse, RZ, PT, P2 ;  /* 0x000000ff7300e20c */ /* 0x040fe40003f45320 */
[C---:B------:R-:W-:Y:S02]  /*0630*/  @!P6 ISETP.NE.AND.EX P1, PT, R115.reuse, RZ, PT, P1 ;  /* 0x000000ff7300e20c */ /* 0x040fe40003f25310 */
[----:B------:R-:W-:Y:S02]  /*0640*/  @!P6 ISETP.NE.AND.EX P3, PT, R115, RZ, PT, P3 ;  /* 0x000000ff7300e20c */ /* 0x000fe40003f65330 */
[----:B------:R-:W-:Y:S02]  /*0650*/  @!P6 FSEL R39, R47, RZ, P2 ;  /* 0x000000ff2f27e208 */ /* 0x000fe40001000000 */
[----:B----4-:R-:W-:Y:S02]  /*0660*/  @!P6 FSEL R28, R40, RZ, P1 ;  /* 0x000000ff281ce208 */ /* 0x010fe40000800000 */
[----:B------:R-:W-:-:S02]  /*0670*/  @!P6 FSEL R29, R41, RZ, P3 ;  /* 0x000000ff291de208 */ /* 0x000fc40001800000 */
[C---:B------:R-:W-:Y:S02]  /*0680*/  @!P6 ISETP.NE.U32.AND P2, PT, R114.reuse, RZ, PT ;  /* 0x000000ff7200e20c */ /* 0x040fe40003f45070 */
[C---:B------:R-:W-:Y:S02]  /*0690*/  @!P6 ISETP.NE.U32.AND P1, PT, R114.reuse, RZ, PT ;  /* 0x000000ff7200e20c */ /* 0x040fe40003f25070 */
[----:B------:R-:W-:Y:S01]  /*06a0*/  @!P6 ISETP.NE.U32.AND P3, PT, R114, RZ, PT ;  /* 0x000000ff7200e20c */ /* 0x000fe20003f65070 */
[----:B-1----:R-:W-:Y:S01]  /*06b0*/  @P5 IMAD.WIDE.U32 R8, R4, 0x10, R10 ;  /* 0x0000001004085825 */ /* 0x002fe200078e000a */
[C---:B------:R-:W-:Y:S02]  /*06c0*/  @!P6 ISETP.NE.AND.EX P2, PT, R115.reuse, RZ, PT, P2 ;  /* 0x000000ff7300e20c */ /* 0x040fe40003f45320 */
[C---:B------:R-:W-:Y:S02]  /*06d0*/  @!P6 ISETP.NE.AND.EX P1, PT, R115.reuse, RZ, PT, P1 ;  /* 0x000000ff7300e20c */ /* 0x040fe40003f25310 */
[----:B------:R-:W-:Y:S01]  /*06e0*/  @!P6 ISETP.NE.AND.EX P3, PT, R115, RZ, PT, P3 ;  /* 0x000000ff7300e20c */ /* 0x000fe20003f65330 */
[----:B------:R3:W5:Y:S01]  /*06f0*/  @P5 LDG.E.128 R32, desc[UR4][R8.64] ;  /* 0x0000000408205981 */ /* 0x000762000c1e1d00 */
[----:B0-----:R-:W-:Y:S01]  /*0700*/  @P0 IMAD.WIDE.U32 R10, R13, 0x20, R14 ;  /* 0x000000200d0a0825 */ /* 0x001fe200078e000e */
[----:B------:R-:W-:-:S02]  /*0710*/  @!P6 FSEL R30, R42, RZ, P1 ;  /* 0x000000ff2a1ee208 */ /* 0x000fc40000800000 */
[----:B------:R-:W-:Y:S02]  /*0720*/  @!P6 FSEL R31, R43, RZ, P3 ;  /* 0x000000ff2b1fe208 */ /* 0x000fe40001800000 */
[----:B------:R-:W-:Y:S01]  /*0730*/  @!P6 FSEL R36, R44, RZ, P2 ;  /* 0x000000ff2c24e208 */ /* 0x000fe20001000000 */
[----:B---3--:R-:W-:Y:S01]  /*0740*/  IMAD.WIDE.U32 R8, R5, 0x20, R6 ;  /* 0x0000002005087825 */ /* 0x008fe200078e0006 */
[----:B------:R-:W-:Y:S06]  /*0750*/  @!P6 BRA `(.L_x_12618) ;  /* 0x00000000000ce947 */ /* 0x000fec0003800000 */
[----:B-----5:R-:W-:-:S05]  /*0760*/  SHF.L.U32 R36, R32, 0x10, RZ ;  /* 0x0000001020247819 */ /* 0x020fca00000006ff */
[----:B------:R-:W-:-:S04]  /*0770*/  FMUL.FTZ R36, R36, UR6 ;  /* 0x0000000624247c20 */ /* 0x000fc80008410000 */
[----:B------:R-:W-:-:S07]  /*0780*/  @P0 FADD.FTZ R36, R44, R36 ;  /* 0x000000242c240221 */ /* 0x000fce0000010000 */
.L_x_12618:
[----:B------:R-:W-:Y:S05]  /*0790*/  BSYNC B0 ;  /* 0x0000000000007941 */ /* 0x000fea0003800000 */
.L_x_12617:
[----:B------:R-:W-:Y:S04]  /*07a0*/  BSSY B0, `(.L_x_12619) ;  /* 0x0000006000007945 */ /* 0x000fe80003800000 */
[----:B------:R-:W-:Y:S05]  /*07b0*/  @!P6 BRA `(.L_x_12620) ;  /* 0x000000000010e947 */ /* 0x000fea0003800000 */
[----:B-----5:R-:W-:-:S04]  /*07c0*/  PRMT R12, R32, 0x7632, R12 ;  /* 0x00007632200c7816 */ /* 0x020fc8000000000c */
[----:B------:R-:W-:-:S05]  /*07d0*/  SHF.L.U32 R12, R12, 0x10, RZ ;  /* 0x000000100c0c7819 */ /* 0x000fca00000006ff */
[----:B------:R-:W-:-:S04]  /*07e0*/  FMUL.FTZ R37, R12, UR6 ;  /* 0x000000060c257c20 */ /* 0x000fc80008410000 */
[----:B------:R-:W-:-:S07]  /*07f0*/  @P0 FADD.FTZ R37, R45, R37 ;  /* 0x000000252d250221 */ /* 0x000fce0000010000 */
.L_x_12620:
[----:B------:R-:W-:Y:S05]  /*0800*/  BSYNC B0 ;  /* 0x0000000000007941 */ /* 0x000fea0003800000 */
.L_x_12619:
[----:B------:R-:W-:Y:S04]  /*0810*/  BSSY B0, `(.L_x_12621) ;  /* 0x0000005000007945 */ /* 0x000fe80003800000 */
[----:B------:R-:W-:Y:S05]  /*0820*/  @!P6 BRA `(.L_x_12622) ;  /* 0x00000000000ce947 */ /* 0x000fea0003800000 */
[----:B-----5:R-:W-:-:S05]  /*0830*/  SHF.L.U32 R38, R33, 0x10, RZ ;  /* 0x0000001021267819 */ /* 0x020fca00000006ff */
[----:B------:R-:W-:-:S04]  /*0840*/  FMUL.FTZ R38, R38, UR6 ;  /* 0x0000000626267c20 */ /* 0x000fc80008410000 */
[----:B------:R-:W-:-:S07]  /*0850*/  @P0 FADD.FTZ R38, R46, R38 ;  /* 0x000000262e260221 */ /* 0x000fce0000010000 */
.L_x_12622:
[----:B------:R-:W-:Y:S05]  /*0860*/  BSYNC B0 ;  /* 0x0000000000007941 */ /* 0x000fea0003800000 */
.L_x_12621:
[----:B------:R-:W-:Y:S04]  /*0870*/  BSSY B0, `(.L_x_12623) ;  /* 0x0000006000007945 */ /* 0x000fe80003800000 */
[----:B------:R-:W-:Y:S05]  /*0880*/  @!P6 BRA `(.L_x_12624) ;  /* 0x000000000010e947 */ /* 0x000fea0003800000 */
[----:B-----5:R-:W-:-:S04]  /*0890*/  PRMT R12, R33, 0x7632, R12 ;  /* 0x00007632210c7816 */ /* 0x020fc8000000000c */
[----:B------:R-:W-:-:S05]  /*08a0*/  SHF.L.U32 R12, R12, 0x10, RZ ;  /* 0x000000100c0c7819 */ /* 0x000fca00000006ff */
[----:B------:R-:W-:-:S04]  /*08b0*/  FMUL.FTZ R39, R12, UR6 ;  /* 0x000000060c277c20 */ /* 0x000fc80008410000 */
[----:B------:R-:W-:-:S07]  /*08c0*/  @P0 FADD.FTZ R39, R47, R39 ;  /* 0x000000272f270221 */ /* 0x000fce0000010000 */
.L_x_12624:
[----:B------:R-:W-:Y:S05]  /*08d0*/  BSYNC B0 ;  /* 0x0000000000007941 */ /* 0x000fea0003800000 */
.L_x_12623:
[----:B------:R-:W-:Y:S04]  /*08e0*/  BSSY B0, `(.L_x_12625) ;  /* 0x0000005000007945 */ /* 0x000fe80003800000 */
[----:B------:R-:W-:Y:S05]  /*08f0*/  @!P6 BRA `(.L_x_12626) ;  /* 0x00000000000ce947 */ /* 0x000fea0003800000 */
[----:B-----5:R-:W-:-:S05]  /*0900*/  SHF.L.U32 R28, R34, 0x10, RZ ;  /* 0x00000010221c7819 */ /* 0x020fca00000006ff */
[----:B------:R-:W-:-:S04]  /*0910*/  FMUL.FTZ R28, R28, UR6 ;  /* 0x000000061c1c7c20 */ /* 0x000fc80008410000 */
[----:B------:R-:W-:-:S07]  /*0920*/  @P0 FADD.FTZ R28, R40, R28 ;  /* 0x0000001c281c0221 */ /* 0x000fce0000010000 */
.L_x_12626:
[----:B------:R-:W-:Y:S05]  /*0930*/  BSYNC B0 ;  /* 0x0000000000007941 */ /* 0x000fea0003800000 */
.L_x_12625:
[----:B------:R-:W-:Y:S04]  /*0940*/  BSSY B0, `(.L_x_12627) ;  /* 0x0000006000007945 */ /* 0x000fe80003800000 */
[----:B------:R-:W-:Y:S05]  /*0950*/  @!P6 BRA `(.L_x_12628) ;  /* 0x000000000010e947 */ /* 0x000fea0003800000 */
[----:B-----5:R-:W-:-:S04]  /*0960*/  PRMT R12, R34, 0x7632, R12 ;  /* 0x00007632220c7816 */ /* 0x020fc8000000000c */
[----:B------:R-:W-:-:S05]  /*0970*/  SHF.L.U32 R12, R12, 0x10, RZ ;  /* 0x000000100c0c7819 */ /* 0x000fca00000006ff */
[----:B------:R-:W-:-:S04]  /*0980*/  FMUL.FTZ R29, R12, UR6 ;  /* 0x000000060c1d7c20 */ /* 0x000fc80008410000 */
[----:B------:R-:W-:-:S07]  /*0990*/  @P0 FADD.FTZ R29, R41, R29 ;  /* 0x0000001d291d0221 */ /* 0x000fce0000010000 */
.L_x_12628:
[----:B------:R-:W-:Y:S05]  /*09a0*/  BSYNC B0 ;  /* 0x0000000000007941 */ /* 0x000fea0003800000 */
.L_x_12627:
[----:B------:R-:W-:Y:S04]  /*09b0*/  BSSY B0, `(.L_x_12629) ;  /* 0x0000005000007945 */ /* 0x000fe80003800000 */
[----:B------:R-:W-:Y:S05]  /*09c0*/  @!P6 BRA `(.L_x_12630) ;  /* 0x00000000000ce947 */ /* 0x000fea0003800000 */
[----:B-----5:R-:W-:-:S05]  /*09d0*/  SHF.L.U32 R30, R35, 0x10, RZ ;  /* 0x00000010231e7819 */ /* 0x020fca00000006ff */
[----:B------:R-:W-:-:S04]  /*09e0*/  FMUL.FTZ R30, R30, UR6 ;  /* 0x000000061e1e7c20 */ /* 0x000fc80008410000 */
[----:B------:R-:W-:-:S07]  /*09f0*/  @P0 FADD.FTZ R30, R42, R30 ;  /* 0x0000001e2a1e0221 */ /* 0x000fce0000010000 */
.L_x_12630:
[----:B------:R-:W-:Y:S05]  /*0a00*/  BSYNC B0 ;  /* 0x0000000000007941 */ /* 0x000fea0003800000 */
.L_x_12629:
[----:B------:R-:W-:Y:S04]  /*0a10*/  BSSY B0, `(.L_x_12631) ;  /* 0x0000006000007945 */ /* 0x000fe80003800000 */
[----:B------:R-:W-:Y:S05]  /*0a20*/  @!P6 BRA `(.L_x_12632) ;  /* 0x000000000010e947 */ /* 0x000fea0003800000 */
[----:B-----5:R-:W-:-:S04]  /*0a30*/  PRMT R12, R35, 0x7632, R12 ;  /* 0x00007632230c7816 */ /* 0x020fc8000000000c */
[----:B------:R-:W-:-:S05]  /*0a40*/  SHF.L.U32 R12, R12, 0x10, RZ ;  /* 0x000000100c0c7819 */ /* 0x000fca00000006ff */
[----:B------:R-:W-:-:S04]  /*0a50*/  FMUL.FTZ R31, R12, UR6 ;  /* 0x000000060c1f7c20 */ /* 0x000fc80008410000 */
[----:B------:R-:W-:-:S07]  /*0a60*/  @P0 FADD.FTZ R31, R43, R31 ;  /* 0x0000001f2b1f0221 */ /* 0x000fce0000010000 */
.L_x_12632:
[----:B------:R-:W-:Y:S05]  /*0a70*/  BSYNC B0 ;  /* 0x0000000000007941 */ /* 0x000fea0003800000 */
.L_x_12631:
[----:B------:R-:W0:Y:S01]  /*0a80*/  @P5 LDC.64 R14, c[0x0][0x220] ;  /* 0x00008800ff0e5b82 */ /* 0x000e220000000a00 */
[----:B------:R-:W-:Y:S04]  /*0a90*/  STG.E.128 desc[UR4][R8.64], R36 ;  /* 0x0000002408007986 */ /* 0x000fe8000c101d04 */
[----:B------:R1:W-:Y:S01]  /*0aa0*/  STG.E.128 desc[UR4][R8.64+0x10], R28 ;  /* 0x0000101c08007986 */ /* 0x0003e2000c101d04 */
[----:B------:R-:W-:Y:S02]  /*0ab0*/  @P5 IADD3 R19, R4, 0x20, RZ ;  /* 0x0000002004135810 */ /* 0x000fe40007ffe0ff */
[C---:B------:R-:W-:Y:S01]  /*0ac0*/  @!P6 ISETP.NE.U32.AND P2, PT, R114.reuse, RZ, PT ;  /* 0x000000ff7200e20c */ /* 0x040fe20003f45070 */
[----:B------:R-:W2:Y:S01]  /*0ad0*/  @P0 LDG.E.128 R44, desc[UR4][R10.64] ;  /* 0x000000040a2c0981 */ /* 0x000ea2000c1e1d00 */
[----:B------:R-:W-:Y:S01]  /*0ae0*/  @!P6 ISETP.NE.U32.AND P3, PT, R114, RZ, PT ;  /* 0x000000ff7200e20c */ /* 0x000fe20003f65070 */
[----:B------:R-:W3:Y:S02]  /*0af0*/  @P0 LDC.64 R16, c[0x0][0x230] ;  /* 0x00008c00ff100b82 */ /* 0x000ee40000000a00 */
[----:B------:R4:W2:Y:S01]  /*0b00*/  @P0 LDG.E.128 R40, desc[UR4][R10.64+0x10] ;  /* 0x000010040a280981 */ /* 0x0008a2000c1e1d00 */
[----:B------:R-:W-:-:S02]  /*0b10*/  @!P6 ISETP.NE.AND.EX P2, PT, R115, RZ, PT, P2 ;  /* 0x000000ff7300e20c */ /* 0x000fc40003f45320 */
[----:B------:R-:W-:Y:S02]  /*0b20*/  @!P6 ISETP.NE.AND.EX P3, PT, R115, RZ, PT, P3 ;  /* 0x000000ff7300e20c */ /* 0x000fe40003f65330 */
[----:B------:R-:W-:-:S04]  /*0b30*/  @!P6 ISETP.NE.U32.AND P1, PT, R114, RZ, PT ;  /* 0x000000ff7200e20c */ /* 0x000fc80003f25070 */
[----:B------:R-:W-:Y:S01]  /*0b40*/  @!P6 ISETP.NE.AND.EX P1, PT, R115, RZ, PT, P1 ;  /* 0x000000ff7300e20c */ /* 0x000fe20003f25310 */
[----:B0-----:R-:W-:-:S05]  /*0b50*/  @P5 IMAD.WIDE.U32 R14, R19, 0x10, R14 ;  /* 0x00000010130e5825 */ /* 0x001fca00078e000e */
[----:B-----5:R0:W5:Y:S01]  /*0b60*/  @P5 LDG.E.128 R32, desc[UR4][R14.64] ;  /* 0x000000040e205981 */ /* 0x020162000c1e1d00 */
[----:B-1----:R-:W-:Y:S01]  /*0b70*/  IADD3 R9, R5, 0x40, RZ ;  /* 0x0000004005097810 */ /* 0x002fe20007ffe0ff */
[----:B------:R-:W-:Y:S01]  /*0b80*/  BSSY B0, `(.L_x_12633) ;  /* 0x0000019000007945 */ /* 0x000fe20003800000 */
[----:B----4-:R-:W-:-:S04]  /*0b90*/  IMAD.WIDE.U32 R10, R13, 0x20, R6 ;  /* 0x000000200d0a7825 */ /* 0x010fc800078e0006 */
[----:B---3--:R-:W-:Y:S01]  /*0ba0*/  @P0 IMAD.WIDE.U32 R12, R9, 0x20, R16 ;  /* 0x00000020090c0825 */ /* 0x008fe200078e0010 */
[----:B--2---:R-:W-:Y:S02]  /*0bb0*/  @!P6 FSEL R25, R45, RZ, P2 ;  /* 0x000000ff2d19e208 */ /* 0x004fe40001000000 */
[----:B------:R-:W-:Y:S02]  /*0bc0*/  @!P6 FSEL R26, R46, RZ, P3 ;  /* 0x000000ff2e1ae208 */ /* 0x000fe40001800000 */
[C---:B------:R-:W-:Y:S02]  /*0bd0*/  @!P6 ISETP.NE.U32.AND P2, PT, R114.reuse, RZ, PT ;  /* 0x000000ff7200e20c */ /* 0x040fe40003f45070 */
[----:B------:R-:W-:Y:S02]  /*0be0*/  @!P6 ISETP.NE.U32.AND P3, PT, R114, RZ, PT ;  /* 0x000000ff7200e20c */ /* 0x000fe40003f65070 */
[C---:B------:R-:W-:Y:S02]  /*0bf0*/  @!P6 ISETP.NE.AND.EX P2, PT, R115.reuse, RZ, PT, P2 ;  /* 0x000000ff7300e20c */ /* 0x040fe40003f45320 */
[----:B------:R-:W-:-:S02]  /*0c00*/  @!P6 ISETP.NE.AND.EX P3, PT, R115, RZ, PT, P3 ;  /* 0x000000ff7300e20c */ /* 0x000fc40003f65330 */
[----:B------:R-:W-:Y:S02]  /*0c10*/  @!P6 FSEL R27, R47, RZ, P1 ;  /* 0x000000ff2f1be208 */ /* 0x000fe40000800000 */
[----:B------:R-:W-:Y:S02]  /*0c20*/  @!P6 FSEL R20, R40, RZ, P2 ;  /* 0x000000ff2814e208 */ /* 0x000fe40001000000 */
[----:B------:R-:W-:Y:S02]  /*0c30*/  @!P6 FSEL R21, R41, RZ, P3 ;  /* 0x000000ff2915e208 */ /* 0x000fe40001800000 */
[C---:B------:R-:W-:Y:S02]  /*0c40*/  @!P6 ISETP.NE.U32.AND P1, PT, R114.reuse, RZ, PT ;  /* 0x000000ff7200e20c */ /* 0x040fe40003f25070 */
[C---:B------:R-:W-:Y:S02]  /*0c50*/  @!P6 ISETP.NE.U32.AND P2, PT, R114.reuse, RZ, PT ;  /* 0x000000ff7200e20c */ /* 0x040fe40003f45070 */
[----:B------:R-:W-:-:S02]  /*0c60*/  @!P6 ISETP.NE.U32.AND P3, PT, R114, RZ, PT ;  /* 0x000000ff7200e20c */ /* 0x000fc40003f65070 */
[C---:B------:R-:W-:Y:S02]  /*0c70*/  @!P6 ISETP.NE.AND.EX P1, PT, R115.reuse, RZ, PT, P1 ;  /* 0x000000ff7300e20c */ /* 0x040fe40003f25310 */
[C---:B------:R-:W-:Y:S02]  /*0c80*/  @!P6 ISETP.NE.AND.EX P2, PT, R115.reuse, RZ, PT, P2 ;  /* 0x000000ff7300e20c */ /* 0x040fe40003f45320 */
[----:B------:R-:W-:Y:S02]  /*0c90*/  @!P6 ISETP.NE.AND.EX P3, PT, R115, RZ, PT, P3 ;  /* 0x000000ff7300e20c */ /* 0x000fe40003f65330 */
[----:B------:R-:W-:Y:S02]  /*0ca0*/  @!P6 FSEL R22, R42, RZ, P2 ;  /* 0x000000ff2a16e208 */ /* 0x000fe40001000000 */
[----:B------:R-:W-:Y:S02]  /*0cb0*/  @!P6 FSEL R23, R43, RZ, P3 ;  /* 0x000000ff2b17e208 */ /* 0x000fe40001800000 */
[----:B------:R-:W-:Y:S01]  /*0cc0*/  @!P6 FSEL R24, R44, RZ, P1 ;  /* 0x000000ff2c18e208 */ /* 0x000fe20000800000 */
[----:B0-----:R-:W-:Y:S06]  /*0cd0*/  @!P6 BRA `(.L_x_12634) ;  /* 0x00000000000ce947 */ /* 0x001fec0003800000 */
[----:B-----5:R-:W-:-:S05]  /*0ce0*/  SHF.L.U32 R24, R32, 0x10, RZ ;  /* 0x0000001020187819 */ /* 0x020fca00000006ff */
[----:B------:R-:W-:-:S04]  /*0cf0*/  FMUL.FTZ R24, R24, UR6 ;  /* 0x0000000618187c20 */ /* 0x000fc80008410000 */
[----:B------:R-:W-:-:S07]  /*0d00*/  @P0 FADD.FTZ R24, R44, R24 ;  /* 0x000000182c180221 */ /* 0x000fce0000010000 */
.L_x_12634:
[----:B------:R-:W-:Y:S05]  /*0d10*/  BSYNC B0 ;  /* 0x0000000000007941 */ /* 0x000fea0003800000 */
.L_x_12633:
[----:B------:R-:W-:Y:S04]  /*0d20*/  BSSY B0, `(.L_x_12635) ;  /* 0x0000006000007945 */ /* 0x000fe80003800000 */
[----:B------:R-:W-:Y:S05]  /*0d30*/  @!P6 BRA `(.L_x_12636) ;  /* 0x000000000010e947 */ /* 0x000fea0003800000 */
[----:B-----5:R-:W-:-:S04]  /*0d40*/  PRMT R8, R32, 0x7632, R8 ;  /* 0x0000763220087816 */ /* 0x020fc80000000008 */
[----:B------:R-:W-:-:S05]  /*0d50*/  SHF.L.U32 R8, R8, 0x10, RZ ;  /* 0x0000001008087819 */ /* 0x000fca00000006ff */
[----:B------:R-:W-:-:S04]  /*0d60*/  FMUL.FTZ R25, R8, UR6 ;  /* 0x0000000608197c20 */ /* 0x000fc80008410000 */
[----:B------:R-:W-:-:S07]  /*0d70*/  @P0 FADD.FTZ R25, R45, R25 ;  /* 0x000000192d190221 */ /* 0x000fce0000010000 */
.L_x_12636:
[----:B------:R-:W-:Y:S05]  /*0d80*/  BSYNC B0 ;  /* 0x0000000000007941 */ /* 0x000fea0003800000 */
.L_x_12635:
[----:B------:R-:W-:Y:S04]  /*0d90*/  BSSY B0, `(.L_x_12637) ;  /* 0x0000005000007945 */ /* 0x000fe80003800000 */
[----:B------:R-:W-:Y:S05]  /*0da0*/  @!P6 BRA `(.L_x_12638) ;  /* 0x00000000000ce947 */ /* 0x000fea0003800000 */
[----:B-----5:R-:W-:-:S05]  /*0db0*/  SHF.L.U32 R26, R33, 0x10, RZ ;  /* 0x00000010211a7819 */ /* 0x020fca00000006ff */
[----:B------:R-:W-:-:S04]  /*0dc0*/  FMUL.FTZ R26, R26, UR6 ;  /* 0x000000061a1a7c20 */ /* 0x000fc80008410000 */
[----:B------:R-:W-:-:S07]  /*0dd0*/  @P0 FADD.FTZ R26, R46, R26 ;  /* 0x0000001a2e1a0221 */ /* 0x000fce0000010000 */
.L_x_12638:
[----:B------:R-:W-:Y:S05]  /*0de0*/  BSYNC B0 ;  /* 0x0000000000007941 */ /* 0x000fea0003800000 */
.L_x_12637:
[----:B------:R-:W-:Y:S04]  /*0df0*/  BSSY B0, `(.L_x_12639) ;  /* 0x0000006000007945 */ /* 0x000fe80003800000 */
[----:B------:R-:W-:Y:S05]  /*0e00*/  @!P6 BRA `(.L_x_12640) ;  /* 0x000000000010e947 */ /* 0x000fea0003800000 */
[----:B-----5:R-:W-:-:S04]  /*0e10*/  PRMT R8, R33, 0x7632, R8 ;  /* 0x0000763221087816 */ /* 0x020fc80000000008 */
[----:B------:R-:W-:-:S05]  /*0e20*/  SHF.L.U32 R8, R8, 0x10, RZ ;  /* 0x0000001008087819 */ /* 0x000fca00000006ff */
[----:B------:R-:W-:-:S04]  /*0e30*/  FMUL.FTZ R27, R8, UR6 ;  /* 0x00000006081b7c20 */ /* 0x000fc80008410000 */
[----:B------:R-:W-:-:S07]  /*0e40*/  @P0 FADD.FTZ R27, R47, R27 ;  /* 0x0000001b2f1b0221 */ /* 0x000fce0000010000 */
.L_x_12640:
[----:B------:R-:W-:Y:S05]  /*0e50*/  BSYNC B0 ;  /* 0x0000000000007941 */ /* 0x000fea0003800000 */
.L_x_12639:
[----:B------:R-:W-:Y:S04]  /*0e60*/  BSSY B0, `(.L_x_12641) ;  /* 0x0000005000007945 */ /* 0x000fe80003800000 */
[----:B------:R-:W-:Y:S05]  /*0e70*/  @!P6 BRA `(.L_x_12642) ;  /* 0x00000000000ce947 */ /* 0x000fea0003800000 */
[----:B-----5:R-:W-:-:S05]  /*0e80*/  SHF.L.U32 R20, R34, 0x10, RZ ;  /* 0x0000001022147819 */ /* 0x020fca00000006ff */
[----:B------:R-:W-:-:S04]  /*0e90*/  FMUL.FTZ R20, R20, UR6 ;  /* 0x0000000614147c20 */ /* 0x000fc80008410000 */
[----:B------:R-:W-:-:S07]  /*0ea0*/  @P0 FADD.FTZ R20, R40, R20 ;  /* 0x0000001428140221 */ /* 0x000fce0000010000 */
.L_x_12642:
[----:B------:R-:W-:Y:S05]  /*0eb0*/  BSYNC B0 ;  /* 0x0000000000007941 */ /* 0x000fea0003800000 */
.L_x_12641:
[----:B------:R-:W-:Y:S04]  /*0ec0*/  BSSY B0, `(.L_x_12643) ;  /* 0x0000006000007945 */ /* 0x000fe80003800000 */
[----:B------:R-:W-:Y:S05]  /*0ed0*/  @!P6 BRA `(.L_x_12644) ;  /* 0x000000000010e947 */ /* 0x000fea0003800000 */
[----:B-----5:R-:W-:-:S04]  /*0ee0*/  PRMT R8, R34, 0x7632, R8 ;  /* 0x0000763222087816 */ /* 0x020fc80000000008 */
[----:B------:R-:W-:-:S05]  /*0ef0*/  SHF.L.U32 R8, R8, 0x10, RZ ;  /* 0x0000001008087819 */ /* 0x000fca00000006ff */
[----:B------:R-:W-:-:S04]  /*0f00*/  FMUL.FTZ R21, R8, UR6 ;  /* 0x0000000608157c20 */ /* 0x000fc80008410000 */
[----:B------:R-:W-:-:S07]  /*0f10*/  @P0 FADD.FTZ R21, R41, R21 ;  /* 0x0000001529150221 */ /* 0x000fce0000010000 */
.L_x_12644:
[----:B------:R-:W-:Y:S05]  /*0f20*/  BSYNC B0 ;  /* 0x0000000000007941 */ /* 0x000fea0003800000 */
.L_x_12643:
[----:B------:R-:W-:Y:S04]  /*0f30*/  BSSY B0, `(.L_x_12645) ;  /* 0x0000005000007945 */ /* 0x000fe80003800000 */
[----:B------:R-:W-:Y:S05]  /*0f40*/  @!P6 BRA `(.L_x_12646) ;  /* 0x00000000000ce947 */ /* 0x000fea0003800000 */
[----:B-----5:R-:W-:-:S05]  /*0f50*/  SHF.L.U32 R22, R35, 0x10, RZ ;  /* 0x0000001023167819 */ /* 0x020fca00000006ff */
[----:B------:R-:W-:-:S04]  /*0f60*/  FMUL.FTZ R22, R22, UR6 ;  /* 0x0000000616167c20 */ /* 0x000fc80008410000 */
[----:B------:R-:W-:-:S07]  /*0f70*/  @P0 FADD.FTZ R22, R42, R22 ;  /* 0x000000162a160221 */ /* 0x000fce0000010000 */
.L_x_12646:
[----:B------:R-:W-:Y:S05]  /*0f80*/  BSYNC B0 ;  /* 0x0000000000007941 */ /* 0x000fea0003800000 */
.L_x_12645:
[----:B------:R-:W-:Y:S04]  /*0f90*/  BSSY B0, `(.L_x_12647) ;  /* 0x0000006000007945 */ /* 0x000fe80003800000 */
[----:B------:R-:W-:Y:S05]  /*0fa0*/  @!P6 BRA `(.L_x_12648) ;  /* 0x000000000010e947 */ /* 0x000fea0003800000 */
[----:B-----5:R-:W-:-:S04]  /*0fb0*/  PRMT R8, R35, 0x7632, R8 ;  /* 0x0000763223087816 */ /* 0x020fc80000000008 */
[----:B------:R-:W-:-:S05]  /*0fc0*/  SHF.L.U32 R8, R8, 0x10, RZ ;  /* 0x0000001008087819 */ /* 0x000fca00000006ff */
[----:B------:R-:W-:-:S04]  /*0fd0*/  FMUL.FTZ R23, R8, UR6 ;  /* 0x0000000608177c20 */ /* 0x000fc80008410000 */
[----:B------:R-:W-:-:S07]  /*0fe0*/  @P0 FADD.FTZ R23, R43, R23 ;  /* 0x000000172b170221 */ /* 0x000fce0000010000 */
.L_x_12648:
[----:B------:R-:W-:Y:S05]  /*0ff0*/  BSYNC B0 ;  /* 0x0000000000007941 */ /* 0x000fea0003800000 */
.L_x_12647:
[----:B------:R-:W-:Y:S01]  /*1000*/  STG.E.128 desc[UR4][R10.64], R24 ;  /* 0x000000180a007986 */ /* 0x000fe2000c101d04 */
[----:B------:R-:W0:Y:S03]  /*1010*/  @P5 LDC.64 R14, c[0x0][0x220] ;  /* 0x00008800ff0e5b82 */ /* 0x000e260000000a00 */
[----:B------:R1:W-:Y:S04]  /*1020*/  STG.E.128 desc[UR4][R10.64+0x10], R20 ;  /* 0x000010140a007986 */ /* 0x0003e8000c101d04 */
[----:B------:R-:W2:Y:S01]  /*1030*/  @P0 LDG.E.128 R44, desc[UR4][R12.64] ;  /* 0x000000040c2c0981 */ /* 0x000ea2000c1e1d00 */
[C---:B------:R-:W-:Y:S01]  /*1040*/  @!P6 ISETP.NE.U32.AND P1, PT, R114.reuse, RZ, PT ;  /* 0x000000ff7200e20c */ /* 0x040fe20003f25070 */
[----:B------:R-:W1:Y:S02]  /*1050*/  @P0 LDC.64 R116, c[0x0][0x230] ;  /* 0x00008c00ff740b82 */ /* 0x000e640000000a00 */
[----:B------:R-:W3:Y:S01]  /*1060*/  @P0 LDG.E.128 R40, desc[UR4][R12.64+0x10] ;  /* 0x000010040c280981 */ /* 0x000ee2000c1e1d00 */
[----:B------:R-:W-:-:S02]  /*1070*/  @!P6 ISETP.NE.U32.AND P2, PT, R114, RZ, PT ;  /* 0x000000ff7200e20c */ /* 0x000fc40003f45070 */
[C---:B------:R-:W-:Y:S02]  /*1080*/  @!P6 ISETP.NE.AND.EX P1, PT, R115.reuse, RZ, PT, P1 ;  /* 0x000000ff7300e20c */ /* 0x040fe40003f25310 */
[----:B------:R-:W-:Y:S02]  /*1090*/  @P5 IADD3 R17, R4, 0x40, RZ ;  /* 0x0000004004115810 */ /* 0x000fe40007ffe0ff */
[----:B------:R-:W-:Y:S02]  /*10a0*/  @!P6 ISETP.NE.AND.EX P2, PT, R115, RZ, PT, P2 ;  /* 0x000000ff7300e20c */ /* 0x000fe40003f45320 */
[----:B------:R-:W-:Y:S01]  /*10b0*/  @!P6 ISETP.NE.U32.AND P3, PT, R114, RZ, PT ;  /* 0x000000ff7200e20c */ /* 0x000fe20003f65070 */
[----:B0-----:R-:W-:-:S03]  /*10c0*/  @P5 IMAD.WIDE.U32 R14, R17, 0x10, R14 ;  /* 0x00000010110e5825 */ /* 0x001fc600078e000e */
[----:B------:R-:W-:Y:S02]  /*10d0*/  @!P6 ISETP.NE.AND.EX P3, PT, R115, RZ, PT, P3 ;  /* 0x000000ff7300e20c */ /* 0x000fe40003f65330 */
[----:B------:R-:W-:Y:S01]  /*10e0*/  IADD3 R5, R5, 0x60, RZ ;  /* 0x0000006005057810 */ /* 0x000fe20007ffe0ff */
[----:B------:R-:W-:Y:S01]  /*10f0*/  BSSY B0, `(.L_x_12649) ;  /* 0x0000018000007945 */ /* 0x000fe20003800000 */
[----:B-----5:R0:W5:Y:S03]  /*1100*/  @P5 LDG.E.128 R32, desc[UR4][R14.64] ;  /* 0x000000040e205981 */ /* 0x020166000c1e1d00 */
[----:B-1----:R-:W-:Y:S01]  /*1110*/  @P0 IMAD.WIDE.U32 R10, R5, 0x20, R116 ;  /* 0x00000020050a0825 */ /* 0x002fe200078e0074 */
[----:B--2---:R-:W-:Y:S02]  /*1120*/  @!P6 FSEL R18, R46, RZ, P1 ;  /* 0x000000ff2e12e208 */ /* 0x004fe40000800000 */
[----:B------:R-:W-:-:S02]  /*1130*/  @!P6 ISETP.NE.U32.AND P1, PT, R114, RZ, PT ;  /* 0x000000ff7200e20c */ /* 0x000fc40003f25070 */
[----:B------:R-:W-:Y:S02]  /*1140*/  @!P6 FSEL R17, R45, RZ, P2 ;  /* 0x000000ff2d11e208 */ /* 0x000fe40001000000 */
[----:B------:R-:W-:Y:S02]  /*1150*/  @!P6 ISETP.NE.U32.AND P2, PT, R114, RZ, PT ;  /* 0x000000ff7200e20c */ /* 0x000fe40003f45070 */
[C---:B------:R-:W-:Y:S02]  /*1160*/  @!P6 ISETP.NE.AND.EX P1, PT, R115.reuse, RZ, PT, P1 ;  /* 0x000000ff7300e20c */ /* 0x040fe40003f25310 */
[----:B------:R-:W-:Y:S02]  /*1170*/  @!P6 ISETP.NE.AND.EX P2, PT, R115, RZ, PT, P2 ;  /* 0x000000ff7300e20c */ /* 0x000fe40003f45320 */
[----:B------:R-:W-:Y:S02]  /*1180*/  @!P6 FSEL R19, R47, RZ, P3 ;  /* 0x000000ff2f13e208 */ /* 0x000fe40001800000 */
[----:B---3--:R-:W-:-:S02]  /*1190*/  @!P6 FSEL R13, R41, RZ, P1 ;  /* 0x000000ff290de208 */ /* 0x008fc40000800000 */
[C---:B------:R-:W-:Y:S02]  /*11a0*/  @!P6 ISETP.NE.U32.AND P3, PT, R114.reuse, RZ, PT ;  /* 0x000000ff7200e20c */ /* 0x040fe40003f65070 */
[----:B------:R-:W-:Y:S02]  /*11b0*/  @!P6 ISETP.NE.U32.AND P1, PT, R114, RZ, PT ;  /* 0x000000ff7200e20c */ /* 0x000fe40003f25070 */
[----:B------:R-:W-:Y:S02]  /*11c0*/  @!P6 FSEL R12, R40, RZ, P2 ;  /* 0x000000ff280ce208 */ /* 0x000fe40001000000 */
[----:B------:R-:W-:Y:S02]  /*11d0*/  @!P6 ISETP.NE.U32.AND P2, PT, R114, RZ, PT ;  /* 0x000000ff7200e20c */ /* 0x000fe40003f45070 */
[C---:B------:R-:W-:Y:S02]  /*11e0*/  @!P6 ISETP.NE.AND.EX P1, PT, R115.reuse, RZ, PT, P1 ;  /* 0x000000ff7300e20c */ /* 0x040fe40003f25310 */
[----:B------:R-:W-:-:S02]  /*11f0*/  @!P6 ISETP.NE.AND.EX P3, PT, R115, RZ, PT, P3 ;  /* 0x000000ff7300e20c */ /* 0x000fc40003f65330 */
[----:B------:R-:W-:Y:S02]  /*1200*/  @!P6 ISETP.NE.AND.EX P2, PT, R115, RZ, PT, P2 ;  /* 0x000000ff7300e20c */ /* 0x000fe40003f45320 */
[----:B0-----:R-:W-:Y:S02]  /*1210*/  @!P6 FSEL R14, R42, RZ, P1 ;  /* 0x000000ff2a0ee208 */ /* 0x001fe40000800000 */
[----:B------:R-:W-:Y:S01]  /*1220*/  @!P6 FSEL R16, R44, RZ, P3 ;  /* 0x000000ff2c10e208 */ /* 0x000fe20001800000 */
[----:B------:R-:W-:Y:S08]  /*1230*/  @!P6 BRA `(.L_x_12650) ;  /* 0x00000000000ce947 */ /* 0x000ff00003800000 */
[----:B-----5:R-:W-:-:S05]  /*1240*/  SHF.L.U32 R16, R32, 0x10, RZ ;  /* 0x0000001020107819 */ /* 0x020fca00000006ff */
[----:B------:R-:W-:-:S04]  /*1250*/  FMUL.FTZ R16, R16, UR6 ;  /* 0x0000000610107c20 */ /* 0x000fc80008410000 */
[----:B------:R-:W-:-:S07]  /*1260*/  @P0 FADD.FTZ R16, R44, R16 ;  /* 0x000000102c100221 */ /* 0x000fce0000010000 */
.L_x_12650:
[----:B------:R-:W-:Y:S05]  /*1270*/  BSYNC B0 ;  /* 0x0000000000007941 */ /* 0x000fea0003800000 */
.L_x_12649:
[----:B------:R-:W-:Y:S04]  /*1280*/  BSSY B0, `(.L_x_12651) ;  /* 0x0000006000007945 */ /* 0x000fe80003800000 */
[----:B------:R-:W-:Y:S05]  /*1290*/  @!P6 BRA `(.L_x_12652) ;  /* 0x000000000010e947 */ /* 0x000fea0003800000 */
[----:B-----5:R-:W-:-:S04]  /*12a0*/  PRMT R8, R32, 0x7632, R8 ;  /* 0x0000763220087816 */ /* 0x020fc80000000008 */
[----:B------:R-:W-:-:S05]  /*12b0*/  SHF.L.U32 R8, R8, 0x10, RZ ;  /* 0x0000001008087819 */ /* 0x000fca00000006ff */
[----:B------:R-:W-:-:S04]  /*12c0*/  FMUL.FTZ R17, R8, UR6 ;  /* 0x0000000608117c20 */ /* 0x000fc80008410000 */
[----:B------:R-:W-:-:S07]  /*12d0*/  @P0 FADD.FTZ R17, R45, R17 ;  /* 0x000000112d110221 */ /* 0x000fce0000010000 */
.L_x_12652:
[----:B------:R-:W-:Y:S05]  /*12e0*/  BSYNC B0 ;  /* 0x0000000000007941 */ /* 0x000fea0003800000 */
.L_x_12651:
[----:B------:R-:W-:Y:S04]  /*12f0*/  BSSY B0, `(.L_x_12653) ;  /* 0x0000005000007945 */ /* 0x000fe80003800000 */
[----:B------:R-:W-:Y:S05]  /*1300*/  @!P6 BRA `(.L_x_12654) ;  /* 0x00000000000ce947 */ /* 0x000fea0003800000 */
[----:B-----5:R-:W-:-:S05]  /*1310*/  SHF.L.U32 R18, R33, 0x10, RZ ;  /* 0x0000001021127819 */ /* 0x020fca00000006ff */
[----:B------:R-:W-:-:S04]  /*1320*/  FMUL.FTZ R18, R18, UR6 ;  /* 0x0000000612127c20 */ /* 0x000fc80008410000 */
[----:B------:R-:W-:-:S07]  /*1330*/  @P0 FADD.FTZ R18, R46, R18 ;  /* 0x000000122e120221 */ /* 0x000fce0000010000 */
.L_x_12654:
[----:B------:R-:W-:Y:S05]  /*1340*/  BSYNC B0 ;  /* 0x0000000000007941 */ /* 0x000fea0003800000 */
.L_x_12653:
[----:B------:R-:W-:Y:S04]  /*1350*/  BSSY B0, `(.L_x_12655) ;  /* 0x0000006000007945 */ /* 0x000fe80003800000 */
[----:B------:R-:W-:Y:S05]  /*1360*/  @!P6 BRA `(.L_x_12656) ;  /* 0x000000000010e947 */ /* 0x000fea0003800000 */
[----:B-----5:R-:W-:-:S04]  /*1370*/  PRMT R8, R33, 0x7632, R8 ;  /* 0x0000763221087816 */ /* 0x020fc80000000008 */
[----:B------:R-:W-:-:S05]  /*1380*/  SHF.L.U32 R8, R8, 0x10, RZ ;  /* 0x0000001008087819 */ /* 0x000fca00000006ff */
[----:B------:R-:W-:-:S04]  /*1390*/  FMUL.FTZ R19, R8, UR6 ;  /* 0x0000000608137c20 */ /* 0x000fc80008410000 */
[----:B------:R-:W-:-:S07]  /*13a0*/  @P0 FADD.FTZ R19, R47, R19 ;  /* 0x000000132f130221 */ /* 0x000fce0000010000 */
.L_x_12656:
[----:B------:R-:W-:Y:S05]  /*13b0*/  BSYNC B0 ;  /* 0x0000000000007941 */ /* 0x000fea0003800000 */
.L_x_12655:
[----:B------:R-:W-:Y:S04]  /*13c0*/  BSSY B0, `(.L_x_12657) ;  /* 0x0000005000007945 */ /* 0x000fe80003800000 */
[----:B------:R-:W-:Y:S05]  /*13d0*/  @!P6 BRA `(.L_x_12658) ;  /* 0x00000000000ce947 */ /* 0x000fea0003800000 */
[----:B-----5:R-:W-:-:S05]  /*13e0*/  SHF.L.U32 R12, R34, 0x10, RZ ;  /* 0x00000010220c7819 */ /* 0x020fca00000006ff */
[----:B------:R-:W-:-:S04]  /*13f0*/  FMUL.FTZ R12, R12, UR6 ;  /* 0x000000060c0c7c20 */ /* 0x000fc80008410000 */
[----:B------:R-:W-:-:S07]  /*1400*/  @P0 FADD.FTZ R12, R40, R12 ;  /* 0x0000000c280c0221 */ /* 0x000fce0000010000 */
.L_x_12658:
[----:B------:R-:W-:Y:S05]  /*1410*/  BSYNC B0 ;  /* 0x0000000000007941 */ /* 0x000fea0003800000 */
.L_x_12657:
[----:B------:R-:W-:Y:S04]  /*1420*/  BSSY B0, `(.L_x_12659) ;  /* 0x0000006000007945 */ /* 0x000fe80003800000 */
[----:B------:R-:W-:Y:S05]  /*1430*/  @!P6 BRA `(.L_x_12660) ;  /* 0x000000000010e947 */ /* 0x000fea0003800000 */
[----:B-----5:R-:W-:-:S04]  /*1440*/  PRMT R8, R34, 0x7632, R8 ;  /* 0x0000763222087816 */ /* 0x020fc80000000008 */
[----:B------:R-:W-:-:S05]  /*1450*/  SHF.L.U32 R8, R8, 0x10, RZ ;  /* 0x0000001008087819 */ /* 0x000fca00000006ff */
[----:B------:R-:W-:-:S04]  /*1460*/  FMUL.FTZ R13, R8, UR6 ;  /* 0x00000006080d7c20 */ /* 0x000fc80008410000 */
[----:B------:R-:W-:-:S07]  /*1470*/  @P0 FADD.FTZ R13, R41, R13 ;  /* 0x0000000d290d0221 */ /* 0x000fce0000010000 */
.L_x_12660:
[----:B------:R-:W-:Y:S05]  /*1480*/  BSYNC B0 ;  /* 0x0000000000007941 */ /* 0x000fea0003800000 */
.L_x_12659:
[----:B------:R-:W-:Y:S04]  /*1490*/  BSSY B0, `(.L_x_12661) ;  /* 0x0000005000007945 */ /* 0x000fe80003800000 */
[----:B------:R-:W-:Y:S05]  /*14a0*/  @!P6 BRA `(.L_x_12662) ;  /* 0x00000000000ce947 */ /* 0x000fea0003800000 */
[----:B-----5:R-:W-:-:S05]  /*14b0*/  SHF.L.U32 R14, R35, 0x10, RZ ;  /* 0x00000010230e7819 */ /* 0x020fca00000006ff */
[----:B------:R-:W-:-:S04]  /*14c0*/  FMUL.FTZ R14, R14, UR6 ;  /* 0x000000060e0e7c20 */ /* 0x000fc80008410000 */
[----:B------:R-:W-:-:S07]  /*14d0*/  @P0 FADD.FTZ R14, R42, R14 ;  /* 0x0000000e2a0e0221 */ /* 0x000fce0000010000 */
.L_x_12662:
[----:B------:R-:W-:Y:S05]  /*14e0*/  BSYNC B0 ;  /* 0x0000000000007941 */ /* 0x000fea0003800000 */
.L_x_12661:
[----:B------:R-:W-:Y:S01]  /*14f0*/  BSSY B0, `(.L_x_12663) ;  /* 0x0000008000007945 */ /* 0x000fe20003800000 */
[----:B------:R-:W-:Y:S01]  /*1500*/  IMAD.WIDE.U32 R8, R9, 0x20, R6 ;  /* 0x0000002009087825 */ /* 0x000fe200078e0006 */
[----:B------:R-:W-:Y:S02]  /*1510*/  @!P6 FSEL R15, R43, RZ, P2 ;  /* 0x000000ff2b0fe208 */ /* 0x000fe40001000000 */
[----:B------:R-:W-:Y:S05]  /*1520*/  @!P6 BRA `(.L_x_12664) ;  /* 0x000000000010e947 */ /* 0x000fea0003800000 */
[----:B-----5:R-:W-:-:S04]  /*1530*/  PRMT R15, R35, 0x7632, R15 ;  /* 0x00007632230f7816 */ /* 0x020fc8000000000f */
[----:B------:R-:W-:-:S05]  /*1540*/  SHF.L.U32 R15, R15, 0x10, RZ ;  /* 0x000000100f0f7819 */ /* 0x000fca00000006ff */
[----:B------:R-:W-:-:S04]  /*1550*/  FMUL.FTZ R15, R15, UR6 ;  /* 0x000000060f0f7c20 */ /* 0x000fc80008410000 */
[----:B------:R-:W-:-:S07]  /*1560*/  @P0 FADD.FTZ R15, R43, R15 ;  /* 0x0000000f2b0f0221 */ /* 0x000fce0000010000 */
.L_x_12664:
[----:B------:R-:W-:Y:S05]  /*1570*/  BSYNC B0 ;  /* 0x0000000000007941 */ /* 0x000fea0003800000 */
.L_x_12663:
        /* <DEDUP_REMOVED lines=9> */
[----:B0-----:R-:W-:Y:S01]  /*1610*/  @P5 IMAD.WIDE.U32 R116, R119, 0x10, R116 ;  /* 0x0000001077745825 */ /* 0x001fe200078e0074 */
[----:B------:R-:W-:-:S04]  /*1620*/  @!P6 ISETP.NE.AND.EX P2, PT, R115, RZ, PT, P2 ;  /* 0x000000ff7300e20c */ /* 0x000fc80003f45320 */
[----:B-----5:R0:W5:Y:S01]  /*1630*/  @P5 LDG.E.128 R32, desc[UR4][R116.64] ;  /* 0x0000000474205981 */ /* 0x020162000c1e1d00 */
[C---:B------:R-:W-:Y:S01]  /*1640*/  @!P6 ISETP.NE.U32.AND P5, PT, R114.reuse, RZ, PT ;  /* 0x000000ff7200e20c */ /* 0x040fe20003fa5070 */
[----:B------:R-:W-:Y:S01]  /*1650*/  BSSY B0, `(.L_x_12665) ;  /* 0x0000017000007945 */ /* 0x000fe20003800000 */
[C---:B------:R-:W-:Y:S02]  /*1660*/  @!P6 ISETP.NE.AND.EX P3, PT, R115.reuse, RZ, PT, P3 ;  /* 0x000000ff7300e20c */ /* 0x040fe40003f65330 */
[C---:B------:R-:W-:Y:S02]  /*1670*/  @!P6 ISETP.NE.AND.EX P1, PT, R115.reuse, RZ, PT, P1 ;  /* 0x000000ff7300e20c */ /* 0x040fe40003f25310 */
[----:B------:R-:W-:Y:S02]  /*1680*/  @!P6 ISETP.NE.AND.EX P5, PT, R115, RZ, PT, P5 ;  /* 0x000000ff7300e20c */ /* 0x000fe40003fa5350 */
[----:B-1----:R-:W-:Y:S02]  /*1690*/  @!P6 FSEL R9, R45, RZ, P2 ;  /* 0x000000ff2d09e208 */ /* 0x002fe40001000000 */
[----:B------:R-:W-:-:S02]  /*16a0*/  @!P6 ISETP.NE.U32.AND P2, PT, R114, RZ, PT ;  /* 0x000000ff7200e20c */ /* 0x000fc40003f45070 */
[----:B--2---:R-:W-:Y:S02]  /*16b0*/  @!P6 FSEL R4, R40, RZ, P3 ;  /* 0x000000ff2804e208 */ /* 0x004fe40001800000 */
[----:B------:R-:W-:Y:S02]  /*16c0*/  @!P6 ISETP.NE.U32.AND P3, PT, R114, RZ, PT ;  /* 0x000000ff7200e20c */ /* 0x000fe40003f65070 */
[----:B------:R-:W-:Y:S02]  /*16d0*/  @!P6 FSEL R10, R46, RZ, P1 ;  /* 0x000000ff2e0ae208 */ /* 0x000fe40000800000 */
[----:B------:R-:W-:Y:S02]  /*16e0*/  @!P6 FSEL R11, R47, RZ, P5 ;  /* 0x000000ff2f0be208 */ /* 0x000fe40002800000 */
[C---:B------:R-:W-:Y:S02]  /*16f0*/  @!P6 ISETP.NE.U32.AND P1, PT, R114.reuse, RZ, PT ;  /* 0x000000ff7200e20c */ /* 0x040fe40003f25070 */
[----:B------:R-:W-:-:S02]  /*1700*/  @!P6 ISETP.NE.U32.AND P5, PT, R114, RZ, PT ;  /* 0x000000ff7200e20c */ /* 0x000fc40003fa5070 */
[C---:B------:R-:W-:Y:S02]  /*1710*/  @!P6 ISETP.NE.AND.EX P3, PT, R115.reuse, RZ, PT, P3 ;  /* 0x000000ff7300e20c */ /* 0x040fe40003f65330 */
[C---:B------:R-:W-:Y:S02]  /*1720*/  @!P6 ISETP.NE.AND.EX P2, PT, R115.reuse, RZ, PT, P2 ;  /* 0x000000ff7300e20c */ /* 0x040fe40003f45320 */
[C---:B------:R-:W-:Y:S02]  /*1730*/  @!P6 ISETP.NE.AND.EX P1, PT, R115.reuse, RZ, PT, P1 ;  /* 0x000000ff7300e20c */ /* 0x040fe40003f25310 */
[----:B------:R-:W-:Y:S01]  /*1740*/  @!P6 ISETP.NE.AND.EX P5, PT, R115, RZ, PT, P5 ;  /* 0x000000ff7300e20c */ /* 0x000fe20003fa5350 */
[----:B------:R-:W-:Y:S01]  /*1750*/  IMAD.WIDE.U32 R114, R5, 0x20, R6 ;  /* 0x0000002005727825 */ /* 0x000fe200078e0006 */
[----:B------:R-:W-:Y:S02]  /*1760*/  @!P6 FSEL R5, R41, RZ, P3 ;  /* 0x000000ff2905e208 */ /* 0x000fe40001800000 */
[----:B------:R-:W-:Y:S01]  /*1770*/  @!P6 FSEL R8, R44, RZ, P2 ;  /* 0x000000ff2c08e208 */ /* 0x000fe20001000000 */
[----:B0-----:R-:W-:Y:S08]  /*1780*/  @!P6 BRA `(.L_x_12666) ;  /* 0x00000000000ce947 */ /* 0x001ff00003800000 */
[----:B-----5:R-:W-:-:S05]  /*1790*/  SHF.L.U32 R8, R32, 0x10, RZ ;  /* 0x0000001020087819 */ /* 0x020fca00000006ff */
[----:B------:R-:W-:-:S04]  /*17a0*/  FMUL.FTZ R8, R8, UR6 ;  /* 0x0000000608087c20 */ /* 0x000fc80008410000 */
[----:B------:R-:W-:-:S07]  /*17b0*/  @P0 FADD.FTZ R8, R44, R8 ;  /* 0x000000082c080221 */ /* 0x000fce0000010000 */
.L_x_12666:
[----:B------:R-:W-:Y:S05]  /*17c0*/  BSYNC B0 ;  /* 0x0000000000007941 */ /* 0x000fea0003800000 */
.L_x_12665:
[----:B------:R-:W-:Y:S04]  /*17d0*/  BSSY B0, `(.L_x_12667) ;  /* 0x0000006000007945 */ /* 0x000fe80003800000 */
[----:B------:R-:W-:Y:S05]  /*17e0*/  @!P6 BRA `(.L_x_12668) ;  /* 0x000000000010e947 */ /* 0x000fea0003800000 */
[----:B-----5:R-:W-:-:S04]  /*17f0*/  PRMT R6, R32, 0x7632, R6 ;  /* 0x0000763220067816 */ /* 0x020fc80000000006 */
[----:B------:R-:W-:-:S05]  /*1800*/  SHF.L.U32 R6, R6, 0x10, RZ ;  /* 0x0000001006067819 */ /* 0x000fca00000006ff */
[----:B------:R-:W-:-:S04]  /*1810*/  FMUL.FTZ R9, R6, UR6 ;  /* 0x0000000606097c20 */ /* 0x000fc80008410000 */
[----:B------:R-:W-:-:S07]  /*1820*/  @P0 FADD.FTZ R9, R45, R9 ;  /* 0x000000092d090221 */ /* 0x000fce0000010000 */
.L_x_12668:
[----:B------:R-:W-:Y:S05]  /*1830*/  BSYNC B0 ;  /* 0x0000000000007941 */ /* 0x000fea0003800000 */
.L_x_12667:
[----:B------:R-:W-:Y:S04]  /*1840*/  BSSY B0, `(.L_x_12669) ;  /* 0x0000005000007945 */ /* 0x000fe80003800000 */
[----:B------:R-:W-:Y:S05]  /*1850*/  @!P6 BRA `(.L_x_12670) ;  /* 0x00000000000ce947 */ /* 0x000fea0003800000 */
[----:B-----5:R-:W-:-:S05]  /*1860*/  SHF.L.U32 R10, R33, 0x10, RZ ;  /* 0x00000010210a7819 */ /* 0x020fca00000006ff */
[----:B------:R-:W-:-:S04]  /*1870*/  FMUL.FTZ R10, R10, UR6 ;  /* 0x000000060a0a7c20 */ /* 0x000fc80008410000 */
[----:B------:R-:W-:-:S07]  /*1880*/  @P0 FADD.FTZ R10, R46, R10 ;  /* 0x0000000a2e0a0221 */ /* 0x000fce0000010000 */
.L_x_12670:
[----:B------:R-:W-:Y:S05]  /*1890*/  BSYNC B0 ;  /* 0x0000000000007941 */ /* 0x000fea0003800000 */
.L_x_12669:
[----:B------:R-:W-:Y:S04]  /*18a0*/  BSSY B0, `(.L_x_12671) ;  /* 0x0000006000007945 */ /* 0x000fe80003800000 */
[----:B------:R-:W-:Y:S05]  /*18b0*/  @!P6 BRA `(.L_x_12672) ;  /* 0x000000000010e947 */ /* 0x000fea0003800000 */
[----:B-----5:R-:W-:-:S04]  /*18c0*/  PRMT R6, R33, 0x7632, R6 ;  /* 0x0000763221067816 */ /* 0x020fc80000000006 */
[----:B------:R-:W-:-:S05]  /*18d0*/  SHF.L.U32 R6, R6, 0x10, RZ ;  /* 0x0000001006067819 */ /* 0x000fca00000006ff */
[----:B------:R-:W-:-:S04]  /*18e0*/  FMUL.FTZ R11, R6, UR6 ;  /* 0x00000006060b7c20 */ /* 0x000fc80008410000 */
[----:B------:R-:W-:-:S07]  /*18f0*/  @P0 FADD.FTZ R11, R47, R11 ;  /* 0x0000000b2f0b0221 */ /* 0x000fce0000010000 */
.L_x_12672:
[----:B------:R-:W-:Y:S05]  /*1900*/  BSYNC B0 ;  /* 0x0000000000007941 */ /* 0x000fea0003800000 */
.L_x_12671:
[----:B------:R-:W-:Y:S04]  /*1910*/  BSSY B0, `(.L_x_12673) ;  /* 0x0000005000007945 */ /* 0x000fe80003800000 */
[----:B------:R-:W-:Y:S05]  /*1920*/  @!P6 BRA `(.L_x_12674) ;  /* 0x00000000000ce947 */ /* 0x000fea0003800000 */
[----:B-----5:R-:W-:-:S05]  /*1930*/  SHF.L.U32 R4, R34, 0x10, RZ ;  /* 0x0000001022047819 */ /* 0x020fca00000006ff */
[----:B------:R-:W-:-:S04]  /*1940*/  FMUL.FTZ R4, R4, UR6 ;  /* 0x0000000604047c20 */ /* 0x000fc80008410000 */
[----:B------:R-:W-:-:S07]  /*1950*/  @P0 FADD.FTZ R4, R40, R4 ;  /* 0x0000000428040221 */ /* 0x000fce0000010000 */
.L_x_12674:
[----:B------:R-:W-:Y:S05]  /*1960*/  BSYNC B0 ;  /* 0x0000000000007941 */ /* 0x000fea0003800000 */
.L_x_12673:
[----:B------:R-:W-:Y:S04]  /*1970*/  BSSY B0, `(.L_x_12675) ;  /* 0x0000006000007945 */ /* 0x000fe80003800000 */
[----:B------:R-:W-:Y:S05]  /*1980*/  @!P6 BRA `(.L_x_12676) ;  /* 0x000000000010e947 */ /* 0x000fea0003800000 */
[----:B-----5:R-:W-:-:S04]  /*1990*/  PRMT R5, R34, 0x7632, R5 ;  /* 0x0000763222057816 */ /* 0x020fc80000000005 */
[----:B------:R-:W-:-:S05]  /*19a0*/  SHF.L.U32 R5, R5, 0x10, RZ ;  /* 0x0000001005057819 */ /* 0x000fca00000006ff */
[----:B------:R-:W-:-:S04]  /*19b0*/  FMUL.FTZ R5, R5, UR6 ;  /* 0x0000000605057c20 */ /* 0x000fc80008410000 */
[----:B------:R-:W-:-:S07]  /*19c0*/  @P0 FADD.FTZ R5, R41, R5 ;  /* 0x0000000529050221 */ /* 0x000fce0000010000 */
.L_x_12676:
[----:B------:R-:W-:Y:S05]  /*19d0*/  BSYNC B0 ;  /* 0x0000000000007941 */ /* 0x000fea0003800000 */
.L_x_12675:
[----:B------:R-:W-:Y:S01]  /*19e0*/  BSSY B0, `(.L_x_12677) ;  /* 0x0000006000007945 */ /* 0x000fe20003800000 */
[----:B------:R-:W-:-:S03]  /*19f0*/  @!P6 FSEL R6, R42, RZ, P1 ;  /* 0x000000ff2a06e208 */ /* 0x000fc60000800000 */
[----:B------:R-:W-:Y:S05]  /*1a00*/  @!P6 BRA `(.L_x_12678) ;  /* 0x00000000000ce947 */ /* 0x000fea0003800000 */
[----:B-----5:R-:W-:-:S05]  /*1a10*/  SHF.L.U32 R6, R35, 0x10, RZ ;  /* 0x0000001023067819 */ /* 0x020fca00000006ff */
[----:B------:R-:W-:-:S04]  /*1a20*/  FMUL.FTZ R6, R6, UR6 ;  /* 0x0000000606067c20 */ /* 0x000fc80008410000 */
[----:B------:R-:W-:-:S07]  /*1a30*/  @P0 FADD.FTZ R6, R42, R6 ;  /* 0x000000062a060221 */ /* 0x000fce0000010000 */
.L_x_12678:
[----:B------:R-:W-:Y:S05]  /*1a40*/  BSYNC B0 ;  /* 0x0000000000007941 */ /* 0x000fea0003800000 */
.L_x_12677:
[----:B------:R-:W-:Y:S01]  /*1a50*/  BSSY B0, `(.L_x_12679) ;  /* 0x0000007000007945 */ /* 0x000fe20003800000 */
[----:B------:R-:W-:-:S03]  /*1a60*/  @!P6 FSEL R7, R43, RZ, P5 ;  /* 0x000000ff2b07e208 */ /* 0x000fc60002800000 */
[----:B------:R-:W-:Y:S05]  /*1a70*/  @!P6 BRA `(.L_x_12680) ;  /* 0x000000000010e947 */ /* 0x000fea0003800000 */
[----:B-----5:R-:W-:-:S04]  /*1a80*/  PRMT R7, R35, 0x7632, R7 ;  /* 0x0000763223077816 */ /* 0x020fc80000000007 */
[----:B------:R-:W-:-:S05]  /*1a90*/  SHF.L.U32 R7, R7, 0x10, RZ ;  /* 0x0000001007077819 */ /* 0x000fca00000006ff */
[----:B------:R-:W-:-:S04]  /*1aa0*/  FMUL.FTZ R7, R7, UR6 ;  /* 0x0000000607077c20 */ /* 0x000fc80008410000 */
[----:B------:R-:W-:-:S07]  /*1ab0*/  @P0 FADD.FTZ R7, R43, R7 ;  /* 0x000000072b070221 */ /* 0x000fce0000010000 */
.L_x_12680:
[----:B------:R-:W-:Y:S05]  /*1ac0*/  BSYNC B0 ;  /* 0x0000000000007941 */ /* 0x000fea0003800000 */
.L_x_12679:
[----:B------:R-:W-:Y:S01]  /*1ad0*/  FADD.FTZ R112, RZ, R36 ;  /* 0x00000024ff707221 */ /* 0x000fe20000010000 */
[----:B------:R-:W-:Y:S01]  /*1ae0*/  STG.E.128 desc[UR4][R114.64], R8 ;  /* 0x0000000872007986 */ /* 0x000fe2000c101d04 */
[----:B------:R-:W-:Y:S01]  /*1af0*/  UMOV UR8, 0xffffffff ;  /* 0xffffffff00087882 */ /* 0x000fe20000000000 */
[----:B------:R-:W-:Y:S01]  /*1b00*/  LOP3.LUT P0, RZ, R0, 0x1f, RZ, 0xc0, !PT ;  /* 0x0000001f00ff7812 */ /* 0x000fe2000780c0ff */
[----:B------:R-:W-:Y:S01]  /*1b10*/  FADD.FTZ R117, R112, R37 ;  /* 0x0000002570757221 */ /* 0x000fe20000010000 */
[----:B------:R0:W-:Y:S01]  /*1b20*/  STG.E.128 desc[UR4][R114.64+0x10], R4 ;  /* 0x0000100472007986 */ /* 0x0001e2000c101d04 */
[----:B------:R-:W-:Y:S02]  /*1b30*/  SHF.R.S32.HI R119, RZ, 0x1f, R2 ;  /* 0x0000001fff777819 */ /* 0x000fe40000011402 */
        /* <DEDUP_REMOVED lines=116> */
.L_x_12696:
        /* <DEDUP_REMOVED lines=18> */
[----:B------:R-:W-:Y:S02]  /*23a0*/  FSEL R3, R121, RZ, !P4 ;  /* 0x000000ff79037208 */ /* 0x000fe40006000000 */
[----:B------:R-:W0:Y:S01]  /*23b0*/  LDC.64 R120, c[0x0][0x2b8] ;  /* 0x0000ae00ff787b82 */ /* 0x000e220000000a00 */
[----:B------:R-:W-:Y:S02]  /*23c0*/  IMAD R113, R118, R113, RZ ;  /* 0x0000007176717224 */ /* 0x000fe400078e02ff */
[C---:B------:R-:W-:Y:S01]  /*23d0*/  FADD.FTZ R36, -R3.reuse, R36 ;  /* 0x0000002403247221 */ /* 0x040fe20000010100 */
[C---:B------:R-:W-:Y:S01]  /*23e0*/  FADD.FTZ R37, -R3.reuse, R37 ;  /* 0x0000002503257221 */ /* 0x040fe20000010100 */
[C---:B------:R-:W-:Y:S01]  /*23f0*/  FADD.FTZ R38, -R3.reuse, R38 ;  /* 0x0000002603267221 */ /* 0x040fe20000010100 */
[----:B------:R-:W-:Y:S01]  /*2400*/  SHF.R.S32.HI R114, RZ, 0x1f, R113 ;  /* 0x0000001fff727819 */ /* 0x000fe20000011471 */
        /* <DEDUP_REMOVED lines=29> */
[----:B------:R-:W-:Y:S01]  /*25e0*/  LEA.HI R113, R114, R113, RZ, 0x3 ;  /* 0x0000007172717211 */ /* 0x000fe200078f18ff */
[----:B------:R-:W-:Y:S01]  /*25f0*/  FMUL.FTZ R30, R112, R30 ;  /* 0x0000001e701e7220 */ /* 0x000fe20000410000 */
[----:B------:R-:W-:Y:S01]  /*2600*/  LOP3.LUT R3, R0, 0x1f, RZ, 0xc0, !PT ;  /* 0x0000001f00037812 */ /* 0x000fe200078ec0ff */
[C---:B------:R-:W-:Y:S01]  /*2610*/  FMUL.FTZ R31, R112.reuse, R31 ;  /* 0x0000001f701f7220 */ /* 0x040fe20000410000 */
[C---:B------:R-:W-:Y:S01]  /*2620*/  FMUL.FTZ R114, R112.reuse, R14 ;  /* 0x0000000e70727220 */ /* 0x040fe20000410000 */
[C---:B------:R-:W-:Y:S01]  /*2630*/  FMUL.FTZ R117, R112.reuse, R15 ;  /* 0x0000000f70757220 */ /* 0x040fe20000410000 */
        /* <DEDUP_REMOVED lines=86> */
[----:B------:R-:W-:-:S05]  /*2ba0*/  F2FP.BF16.F32.PACK_AB R12, R19, R12 ;  /* 0x0000000c130c723e */ /* 0x000fca00000010ff */
[----:B------:R0:W-:Y:S02]  /*2bb0*/  STG.E.128 desc[UR4][R120.64], R12 ;  /* 0x0000000c78007986 */ /* 0x0001e4000c101d04 */
.L_x_12683:
[----:B------:R-:W-:Y:S05]  /*2bc0*/  BSYNC B0 ;  /* 0x0000000000007941 */ /* 0x000fea0003800000 */
.L_x_12682:
[----:B0-----:R-:W0:Y:S02]  /*2bd0*/  LDC.64 R4, c[0x0][0x210] ;  /* 0x00008400ff047b82 */ /* 0x001e240000000a00 */
[----:B0-----:R-:W-:-:S04]  /*2be0*/  LEA R2, R4, R2, 0x2 ;  /* 0x0000000204027211 */ /* 0x001fc800078e10ff */
[----:B------:R-:W-:-:S13]  /*2bf0*/  ISETP.GE.AND P0, PT, R2, R5, PT ;  /* 0x000000050200720c */ /* 0x000fda0003f06270 */
[----:B------:R-:W-:Y:S05]  /*2c00*/  @!P0 BRA `(.L_x_12684) ;  /* 0xffffffd400e08947 */ /* 0x000fea000383ffff */
[----:B------:R-:W-:Y:S05]  /*2c10*/  EXIT ;  /* 0x000000000000794d */ /* 0x000fea0003800000 */
.L_x_12681:
[----:B------:R-:W-:Y:S01]  /*2c20*/  HFMA2.MMA R117, -RZ, RZ, 0, 5.9604644775390625e-08 ;  /* 0x00000001ff757435 */ /* 0x000fe200000001ff */
[----:B------:R-:W-:Y:S01]  /*2c30*/  BSSY B0, `(.L_x_12685) ;  /* 0x0000006000007945 */ /* 0x000fe20003800000 */
[----:B------:R-:W-:Y:S02]  /*2c40*/  MOV R116, 0x1f ;  /* 0x0000001f00747802 */ /* 0x000fe40000000f00 */
[----:B------:R-:W-:-:S07]  /*2c50*/  MOV R115, 0xffffffff ;  /* 0xffffffff00737802 */ /* 0x000fce0000000f00 */
[----:B-----5:R-:W-:Y:S05]  /*2c60*/  WARPSYNC.COLLECTIVE R115, `(.L_x_12686) ;  /* 0x0000000073087348 */ /* 0x020fea0003c00000 */
[----:B------:R0:W1:Y:S02]  /*2c70*/  SHFL.BFLY P1, R112, R120, R117, R116 ;  /* 0x0c00007578707389 */ /* 0x0000640000020074 */
[----:B01---5:R-:W-:Y:S01]  /*2c80*/  ENDCOLLECTIVE ;  /* 0x000000000000791b */ /* 0x023fe20003800000 */
.L_x_12686:
[----:B------:R-:W-:Y:S05]  /*2c90*/  BSYNC B0 ;  /* 0x0000000000007941 */ /* 0x000fea0003800000 */
.L_x_12685:
        /* <DEDUP_REMOVED lines=9> */
.L_x_12687:
[----:B------:R-:W-:Y:S01]  /*2d30*/  HFMA2.MMA R117, -RZ, RZ, 0, 2.384185791015625e-07 ;  /* 0x00000004ff757435 */ /* 0x000fe200000001ff */
[----:B------:R-:W-:-:S05]  /*2d40*/  FADD.FTZ R123, R122, R112 ;  /* 0x000000707a7b7221 */ /* 0x000fca0000010000 */
[----:B------:R-:W-:-:S07]  /*2d50*/  MOV R120, R123 ;  /* 0x0000007b00787202 */ /* 0x000fce0000000f00 */
[----:B------:R-:W-:Y:S05]  /*2d60*/  WARPSYNC.COLLECTIVE R115, `(.L_x_12688) ;  /* 0x0000000073087348 */ /* 0x000fea0003c00000 */
[----:B------:R0:W1:Y:S02]  /*2d70*/  SHFL.BFLY P1, R112, R120, R117, R116 ;  /* 0x0c00007578707389 */ /* 0x0000640000020074 */
[----:B01----:R-:W-:Y:S01]  /*2d80*/  ENDCOLLECTIVE ;  /* 0x000000000000791b */ /* 0x003fe20003800000 */
.L_x_12688:
[----:B------:R-:W-:Y:S01]  /*2d90*/  HFMA2.MMA R117, -RZ, RZ, 0, 4.76837158203125e-07 ;  /* 0x00000008ff757435 */ /* 0x000fe200000001ff */
[----:B------:R-:W-:-:S05]  /*2da0*/  FADD.FTZ R124, R123, R112 ;  /* 0x000000707b7c7221 */ /* 0x000fca0000010000 */
[----:B------:R-:W-:-:S07]  /*2db0*/  MOV R120, R124 ;  /* 0x0000007c00787202 */ /* 0x000fce0000000f00 */
[----:B------:R-:W-:Y:S05]  /*2dc0*/  WARPSYNC.COLLECTIVE R115, `(.L_x_12689) ;  /* 0x0000000073087348 */ /* 0x000fea0003c00000 */
[----:B------:R0:W1:Y:S02]  /*2dd0*/  SHFL.BFLY P1, R112, R120, R117, R116 ;  /* 0x0c00007578707389 */ /* 0x0000640000020074 */
[----:B01----:R-:W-:Y:S01]  /*2de0*/  ENDCOLLECTIVE ;  /* 0x000000000000791b */ /* 0x003fe20003800000 */
.L_x_12689:
[----:B------:R-:W-:Y:S01]  /*2df0*/  HFMA2.MMA R117, -RZ, RZ, 0, 9.5367431640625e-07 ;  /* 0x00000010ff757435 */ /* 0x000fe200000001ff */
[----:B------:R-:W-:-:S05]  /*2e00*/  FADD.FTZ R125, R124, R112 ;  /* 0x000000707c7d7221 */ /* 0x000fca0000010000 */
[----:B------:R-:W-:-:S07]  /*2e10*/  MOV R120, R125 ;  /* 0x0000007d00787202 */ /* 0x000fce0000000f00 */
[----:B------:R-:W-:Y:S05]  /*2e20*/  WARPSYNC.COLLECTIVE R115, `(.L_x_12690) ;  /* 0x0000000073087348 */ /* 0x000fea0003c00000 */
[----:B------:R0:W1:Y:S02]  /*2e30*/  SHFL.BFLY P1, R112, R120, R117, R116 ;  /* 0x0c00007578707389 */ /* 0x0000640000020074 */
[----:B01----:R-:W-:Y:S01]  /*2e40*/  ENDCOLLECTIVE ;  /* 0x000000000000791b */ /* 0x003fe20003800000 */
.L_x_12690:
        /* <DEDUP_REMOVED lines=71> */
.L_x_12691:
[----:B------:R-:W-:Y:S01]  /*32c0*/  HFMA2.MMA R117, -RZ, RZ, 0, 1.1920928955078125e-07 ;  /* 0x00000002ff757435 */ /* 0x000fe200000001ff */
[----:B------:R-:W-:-:S05]  /*32d0*/  FADD.FTZ R122, R120, R112 ;  /* 0x00000070787a7221 */ /* 0x000fca0000010000 */
[----:B------:R-:W-:-:S07]  /*32e0*/  MOV R120, R122 ;  /* 0x0000007a00787202 */ /* 0x000fce0000000f00 */
[----:B------:R-:W-:Y:S05]  /*32f0*/  WARPSYNC.COLLECTIVE R115, `(.L_x_12692) ;  /* 0x0000000073087348 */ /* 0x000fea0003c00000 */
[----:B------:R0:W1:Y:S02]  /*3300*/  SHFL.BFLY P1, R112, R120, R117, R116 ;  /* 0x0c00007578707389 */ /* 0x0000640000020074 */
[----:B01----:R-:W-:Y:S01]  /*3310*/  ENDCOLLECTIVE ;  /* 0x000000000000791b */ /* 0x003fe20003800000 */
.L_x_12692:
[----:B------:R-:W-:Y:S01]  /*3320*/  HFMA2.MMA R117, -RZ, RZ, 0, 2.384185791015625e-07 ;  /* 0x00000004ff757435 */ /* 0x000fe200000001ff */
[----:B------:R-:W-:-:S05]  /*3330*/  FADD.FTZ R123, R122, R112 ;  /* 0x000000707a7b7221 */ /* 0x000fca0000010000 */
[----:B------:R-:W-:-:S07]  /*3340*/  MOV R120, R123 ;  /* 0x0000007b00787202 */ /* 0x000fce0000000f00 */
[----:B------:R-:W-:Y:S05]  /*3350*/  WARPSYNC.COLLECTIVE R115, `(.L_x_12693) ;  /* 0x0000000073087348 */ /* 0x000fea0003c00000 */
[----:B------:R0:W1:Y:S02]  /*3360*/  SHFL.BFLY P1, R112, R120, R117, R116 ;  /* 0x0c00007578707389 */ /* 0x0000640000020074 */
[----:B01----:R-:W-:Y:S01]  /*3370*/  ENDCOLLECTIVE ;  /* 0x000000000000791b */ /* 0x003fe20003800000 */
.L_x_12693:
[----:B------:R-:W-:Y:S01]  /*3380*/  HFMA2.MMA R117, -RZ, RZ, 0, 4.76837158203125e-07 ;  /* 0x00000008ff757435 */ /* 0x000fe200000001ff */
[----:B------:R-:W-:-:S05]  /*3390*/  FADD.FTZ R124, R123, R112 ;  /* 0x000000707b7c7221 */ /* 0x000fca0000010000 */
[----:B------:R-:W-:-:S07]  /*33a0*/  MOV R120, R124 ;  /* 0x0000007c00787202 */ /* 0x000fce0000000f00 */
[----:B------:R-:W-:Y:S05]  /*33b0*/  WARPSYNC.COLLECTIVE R115, `(.L_x_12694) ;  /* 0x0000000073087348 */ /* 0x000fea0003c00000 */
[----:B------:R0:W1:Y:S02]  /*33c0*/  SHFL.BFLY P1, R112, R120, R117, R116 ;  /* 0x0c00007578707389 */ /* 0x0000640000020074 */
[----:B01----:R-:W-:Y:S01]  /*33d0*/  ENDCOLLECTIVE ;  /* 0x000000000000791b */ /* 0x003fe20003800000 */
.L_x_12694:
[----:B------:R-:W-:Y:S01]  /*33e0*/  HFMA2.MMA R117, -RZ, RZ, 0, 9.5367431640625e-07 ;  /* 0x00000010ff757435 */ /* 0x000fe200000001ff */
[----:B------:R-:W-:-:S05]  /*33f0*/  FADD.FTZ R125, R124, R112 ;  /* 0x000000707c7d7221 */ /* 0x000fca0000010000 */
[----:B------:R-:W-:-:S07]  /*3400*/  MOV R120, R125 ;  /* 0x0000007d00787202 */ /* 0x000fce0000000f00 */
[----:B------:R-:W-:Y:S05]  /*3410*/  WARPSYNC.COLLECTIVE R115, `(.L_x_12695) ;  /* 0x0000000073087348 */ /* 0x000fea0003c00000 */
[----:B------:R0:W1:Y:S02]  /*3420*/  SHFL.BFLY P1, R112, R120, R117, R116 ;  /* 0x0c00007578707389 */ /* 0x0000640000020074 */
[----:B01----:R-:W-:Y:S01]  /*3430*/  ENDCOLLECTIVE ;  /* 0x000000000000791b */ /* 0x003fe20003800000 */
.L_x_12695:
[----:B------:R-:W-:Y:S05]  /*3440*/  BRA `(.L_x_12696) ;  /* 0xffffffec008c7947 */ /* 0x000fea000383ffff */
.L_x_12697:
        /* <DEDUP_REMOVED lines=11> */
.L_x_30481:


//--------------------- .text._ZN10layer_norm13ln_fwd_kernelINS_13Kernel_traitsIf13__nv_bfloat16fS2_fjLj1024ELj1ELj4ELj1ELj16ENS_18Kernel_traits_baseILj1024EfS2_fS2_fjLj128EEEEELb0ELb1ELb0ELb0EEEvNS_9FwdParamsE --------------------------
	.section	.text._ZN10layer_norm13ln_fwd_kernelINS_13Kernel_traitsIf13__nv_bfloat16fS2_fjLj1024ELj1ELj4ELj1ELj16ENS_18Kernel_traits_baseILj1024EfS2_fS2_fjLj128EEEEELb0ELb1ELb0ELb0EEEvNS_9FwdParamsE,"ax",@progbits
	.align	128
        .global         _ZN10layer_norm13ln_fwd_kernelINS_13Kernel_traitsIf13__nv_bfloat16fS2_fjLj1024ELj1ELj4ELj1ELj16ENS_18Kernel_traits_baseILj1024EfS2_fS2_fjLj128EEEEELb0ELb1ELb0ELb0EEEvNS_9FwdParamsE
        .type           _ZN10layer_norm13ln_fwd_kernelINS_13Kernel_traitsIf13__nv_bfloat16fS2_fjLj1024ELj1ELj4ELj1ELj16ENS_18Kernel_traits_baseILj1024EfS2_fS2_fjLj128EEEEELb0ELb1ELb0ELb0EEEvNS_9FwdParamsE,@function
        .size           _ZN10layer_norm13ln_fwd_kernelINS_13Kernel_traitsIf13__nv_bfloat16fS2_fjLj1024ELj1ELj4ELj1ELj16ENS_18Kernel_traits_baseILj1024EfS2_fS2_fjLj128EEEEELb0ELb1ELb0ELb0EEEvNS_9FwdParamsE,(.L_x_30482 - _ZN10layer_norm13ln_fwd_kernelINS_13Kernel_traitsIf13__nv_bfloat16fS2_fjLj1024ELj1ELj4ELj1ELj16ENS_18Kernel_traits_baseILj1024EfS2_fS2_fjLj128EEEEELb0ELb1ELb0ELb0EEEvNS_9FwdParamsE)
        .other          _ZN10layer_norm13ln_fwd_kernelINS_13Kernel_traitsIf13__nv_bfloat16fS2_fjLj1024ELj1ELj4ELj1ELj16ENS_18Kernel_traits_baseILj1024EfS2_fS2_fjLj128EEEEELb0ELb1ELb0ELb0EEEvNS_9FwdParamsE,@"STO_CUDA_ENTRY STV_DEFAULT"
_ZN10layer_norm13ln_fwd_kernelINS_13Kernel_traitsIf13__nv_bfloat16fS2_fjLj1024ELj1ELj4ELj1ELj16ENS_18Kernel_traits_baseILj1024EfS2_fS2_fjLj128EEEEELb0ELb1ELb0ELb0EEEvNS_9FwdParamsE:
.text._ZN10layer_norm13ln_fwd_kernelINS_13Kernel_traitsIf13__nv_bfloat16fS2_fjLj1024ELj1ELj4ELj1ELj16ENS_18Kernel_traits_baseILj1024EfS2_fS2_fjLj128EEEEELb0ELb1ELb0ELb0EEEvNS_9FwdParamsE:
        /* <DEDUP_REMOVED lines=15> */
[----:B------:R-:W-:Y:S02]  /*00f0*/  ISETP.GE.U32.AND P1, PT, R140, 0x80, PT ;  /* 0x000000808c00780c */ /* 0x000fe40003f26070 */
[----:B--2---:R-:W-:Y:S02]  /*0100*/  LEA R0, R5, R0, 0x2 ;  /* 0x0000000005007211 */ /* 0x004fe400078e10ff */
[----:B------:R-:W-:Y:S02]  /*0110*/  P2R R2, PR, RZ, 0x10 ;  /* 0x00000010ff027803 */ /* 0x000fe40000000000 */
        /* <DEDUP_REMOVED lines=23> */
.L_x_12699:
[----:B------:R-:W-:Y:S05]  /*0290*/  BSYNC B0 ;  /* 0x0000000000007941 */ /* 0x000fea0003800000 */
.L_x_12698:
        /* <DEDUP_REMOVED lines=23> */
.L_x_12701:
[----:B------:R-:W-:Y:S05]  /*0410*/  BSYNC B0 ;  /* 0x0000000000007941 */ /* 0x000fea0003800000 */
.L_x_12700:
        /* <DEDUP_REMOVED lines=23> */
.L_x_12703:
[----:B------:R-:W-:Y:S05]  /*0590*/  BSYNC B0 ;  /* 0x0000000000007941 */ /* 0x000fea0003800000 */
.L_x_12702:
        /* <DEDUP_REMOVED lines=22> */
.L_x_12705:
[----:B------:R-:W-:Y:S05]  /*0700*/  BSYNC B0 ;  /* 0x0000000000007941 */ /* 0x000fea0003800000 */
.L_x_12704:
[----:B------:R-:W-:Y:S02]  /*0710*/  ULDC UR6, c[0x0][0x214] ;  /* 0x0000850000067ab9 */ /* 0x000fe40000000800 */
[----:B------:R-:W-:-:S13]  /*0720*/  ISETP.GE.AND P2, PT, R0, UR6, PT ;  /* 0x0000000600007c0c */ /* 0x000fda000bf46270 */
[----:B------:R-:W-:Y:S05]  /*0730*/  @P2 EXIT ;  /* 0x000000000000294d */ /* 0x000fea0003800000 */
[----:B------:R-:W-:Y:S01]  /*0740*/  ULDC.64 UR6, c[0x0][0x270] ;  /* 0x00009c0000067ab9 */ /* 0x000fe20000000a00 */
[----:B0123--:R-:W-:Y:S01]  /*0750*/  MOV R3, R0 ;  /* 0x0000000000037202 */ /* 0x00ffe20000000f00 */
        /* <DEDUP_REMOVED lines=8> */
.L_x_12723:
        /* <DEDUP_REMOVED lines=34> */
[C---:B------:R-:W-:Y:S02]  /*0a00*/  SHF.L.U32 R108, R109.reuse, 0x10, RZ ;  /* 0x000000106d6c7819 */ /* 0x040fe400000006ff */
[----:B------:R-:W-:Y:S02]  /*0a10*/  SHF.L.U32 R110, R110, 0x10, RZ ;  /* 0x000000106e6e7819 */ /* 0x000fe400000006ff */
[----:B------:R-:W-:Y:S01]  /*0a20*/  PRMT R115, R109, 0x7632, R115 ;  /* 0x000076326d737816 */ /* 0x000fe20000000073 */
[-C--:B------:R-:W-:Y:S01]  /*0a30*/  FMUL.FTZ R109, R142, R141.reuse ;  /* 0x0000008d8e6d7220 */ /* 0x080fe20000410000 */
[C---:B------:R-:W-:Y:S01]  /*0a40*/  PRMT R146, R111.reuse, 0x7632, R146 ;  /* 0x000076326f927816 */ /* 0x040fe20000000092 */
[-C--:B0-----:R-:W-:Y:S01]  /*0a50*/  FMUL.FTZ R113, R110, R141.reuse ;  /* 0x0000008d6e717220 */ /* 0x081fe20000410000 */
        /* <DEDUP_REMOVED lines=9> */
[----:B-----5:R-:W-:Y:S01]  /*0af0*/  FMUL.FTZ R108, R80, R109 ;  /* 0x0000006d506c7220 */ /* 0x020fe20000410000 */
        /* <DEDUP_REMOVED lines=20> */
.L_x_12707:
[----:B------:R-:W-:Y:S05]  /*0c40*/  BSYNC B0 ;  /* 0x0000000000007941 */ /* 0x000fea0003800000 */
.L_x_12706:
        /* <DEDUP_REMOVED lines=21> */
[----:B------:R-:W-:-:S02]  /*0da0*/  SHF.L.U32 R118, R118, 0x10, RZ ;  /* 0x0000001076767819 */ /* 0x000fc400000006ff */
[----:B------:R-:W-:Y:S01]  /*0db0*/  PRMT R123, R117, 0x7632, R123 ;  /* 0x00007632757b7816 */ /* 0x000fe2000000007b */
[-C--:B------:R-:W-:Y:S01]  /*0dc0*/  FMUL.FTZ R117, R146, R141.reuse ;  /* 0x0000008d92757220 */ /* 0x080fe20000410000 */
[C---:B------:R-:W-:Y:S01]  /*0dd0*/  PRMT R147, R119.reuse, 0x7632, R147 ;  /* 0x0000763277937816 */ /* 0x040fe20000000093 */
[-C--:B-1----:R-:W-:Y:S01]  /*0de0*/  FMUL.FTZ R121, R118, R141.reuse ;  /* 0x0000008d76797220 */ /* 0x082fe20000410000 */
[----:B------:R-:W-:Y:S01]  /*0df0*/  SHF.L.U32 R148, R119, 0x10, RZ ;  /* 0x0000001077947819 */ /* 0x000fe200000006ff */
[-C--:B------:R-:W-:Y:S01]  /*0e00*/  FMUL.FTZ R119, R116, R141.reuse ;  /* 0x0000008d74777220 */ /* 0x080fe20000410000 */
[----:B------:R-:W-:Y:S02]  /*0e10*/  SHF.L.U32 R122, R122, 0x10, RZ ;  /* 0x000000107a7a7819 */ /* 0x000fe400000006ff */
        /* <DEDUP_REMOVED lines=26> */
.L_x_12709:
[----:B------:R-:W-:Y:S05]  /*0fc0*/  BSYNC B0 ;  /* 0x0000000000007941 */ /* 0x000fea0003800000 */
.L_x_12708:
        /* <DEDUP_REMOVED lines=11> */
[----:B------:R4:W3:Y:S01]  /*1080*/  @P2 LDG.E.128 R104, desc[UR4][R128.64+0x10] ;  /* 0x0000100480682981 */ /* 0x0008e2000c1e1d00 */
        /* <DEDUP_REMOVED lines=13> */
[-C--:B----4-:R-:W-:Y:S01]  /*1160*/  FMUL.FTZ R129, R126, R141.reuse ;  /* 0x0000008d7e817220 */ /* 0x090fe20000410000 */
        /* <DEDUP_REMOVED lines=29> */
.L_x_12711:
[----:B------:R-:W-:Y:S05]  /*1340*/  BSYNC B0 ;  /* 0x0000000000007941 */ /* 0x000fea0003800000 */
.L_x_12710:
        /* <DEDUP_REMOVED lines=18> */
[----:B------:R-:W-:Y:S01]  /*1470*/  FMUL.FTZ R137, R134, R141 ;  /* 0x0000008d86897220 */ /* 0x000fe20000410000 */
        /* <DEDUP_REMOVED lines=34> */
.L_x_12713:
[----:B------:R-:W-:Y:S05]  /*16a0*/  BSYNC B0 ;  /* 0x0000000000007941 */ /* 0x000fea0003800000 */
.L_x_12712:
        /* <DEDUP_REMOVED lines=40> */
[----:B0123--:R-:W-:-:S05]  /*1930*/  FADD.FTZ R144, R143, R0 ;  /* 0x000000008f907221 */ /* 0x00ffca0000010000 */
        /* <DEDUP_REMOVED lines=84> */
.L_x_12735:
[----:B------:R-:W-:Y:S01]  /*1e80*/  FMUL.FTZ R0, R142, R142 ;  /* 0x0000008e8e007220 */ /* 0x000fe20000410000 */
[----:B------:R-:W-:Y:S01]  /*1e90*/  PLOP3.LUT P2, PT, PT, PT, UP1, 0x40, 0x0 ;  /* 0x000000000000781c */ /* 0x000fe20003f4e818 */
[----:B-1----:R-:W-:Y:S01]  /*1ea0*/  FADD.FTZ R148, R146, R147 ;  /* 0x0000009392947221 */ /* 0x002fe20000010000 */
[----:B------:R-:W1:Y:S01]  /*1eb0*/  @!P5 LDC.64 R144, c[0x0][0x250] ;  /* 0x00009400ff90db82 */ /* 0x000e620000000a00 */
[----:B------:R-:W-:Y:S01]  /*1ec0*/  BSSY B0, `(.L_x_12715) ;  /* 0x000002d000007945 */ /* 0x000fe20003800000 */
[----:B------:R-:W-:Y:S01]  /*1ed0*/  FSEL R0, R0, RZ, !P2 ;  /* 0x000000ff00007208 */ /* 0x000fe20005000000 */
[----:B------:R-:W-:Y:S01]  /*1ee0*/  FFMA.FTZ R141, R148, R141, UR12 ;  /* 0x0000000c948d7e23 */ /* 0x000fe2000801008d */
[----:B------:R-:W-:-:S03]  /*1ef0*/  PLOP3.LUT P2, PT, PT, PT, UP1, 0x40, 0x0 ;  /* 0x000000000000781c */ /* 0x000fc60003f4e818 */
[----:B------:R-:W-:Y:S01]  /*1f00*/  FADD.FTZ R0, R141, R0 ;  /* 0x000000008d007221 */ /* 0x000fe20000010000 */
[----:B0-----:R-:W0:Y:S01]  /*1f10*/  @!P5 LDC.64 R146, c[0x0][0x258] ;  /* 0x00009600ff92db82 */ /* 0x001e220000000a00 */
[----:B------:R-:W-:-:S04]  /*1f20*/  FSEL R141, R142, RZ, P2 ;  /* 0x000000ff8e8d7208 */ /* 0x000fc80001000000 */
[----:B------:R-:W2:Y:S01]  /*1f30*/  MUFU.RSQ R0, R0 ;  /* 0x0000000000007308 */ /* 0x000ea20000001400 */
[----:B-1----:R-:W-:-:S05]  /*1f40*/  @!P5 IMAD.WIDE R144, R3, 0x4, R144 ;  /* 0x000000040390d825 */ /* 0x002fca00078e0290 */
[----:B------:R1:W-:Y:S01]  /*1f50*/  @!P5 STG.E desc[UR4][R144.64], R142 ;  /* 0x0000008e9000d986 */ /* 0x0003e2000c101904 */
[----:B0-----:R-:W-:-:S05]  /*1f60*/  @!P5 IMAD.WIDE R146, R3, 0x4, R146 ;  /* 0x000000040392d825 */ /* 0x001fca00078e0292 */
[----:B--2---:R1:W-:Y:S01]  /*1f70*/  @!P5 STG.E desc[UR4][R146.64], R0 ;  /* 0x000000009200d986 */ /* 0x0043e2000c101904 */
[----:B------:R-:W-:Y:S05]  /*1f80*/  @!P0 BRA `(.L_x_12716) ;  /* 0x0000000000808947 */ /* 0x000fea0003800000 */
[--C-:B------:R-:W-:Y:S01]  /*1f90*/  FADD.FTZ R143, R108, -R141.reuse ;  /* 0x8000008d6c8f7221 */ /* 0x100fe20000010000 */
[--C-:B-1----:R-:W-:Y:S01]  /*1fa0*/  FADD.FTZ R145, R109, -R141.reuse ;  /* 0x8000008d6d917221 */ /* 0x102fe20000010000 */
[--C-:B------:R-:W-:Y:S01]  /*1fb0*/  FADD.FTZ R147, R110, -R141.reuse ;  /* 0x8000008d6e937221 */ /* 0x100fe20000010000 */
        /* <DEDUP_REMOVED lines=8> */
[----:B------:R-:W0:Y:S01]  /*2040*/  LDC.64 R142, c[0x0][0x2b8] ;  /* 0x0000ae00ff8e7b82 */ /* 0x000e220000000a00 */
[C---:B------:R-:W-:Y:S01]  /*2050*/  FMUL.FTZ R149, R0.reuse, R149 ;  /* 0x0000009500957220 */ /* 0x040fe20000410000 */
[C---:B------:R-:W-:Y:S01]  /*2060*/  FMUL.FTZ R148, R0.reuse, R151 ;  /* 0x0000009700947220 */ /* 0x040fe20000410000 */
[----:B------:R-:W-:Y:S01]  /*2070*/  F2FP.BF16.F32.PACK_AB R144, R145, R144 ;  /* 0x000000909190723e */ /* 0x000fe200000010ff */
[----:B------:R-:W-:Y:S01]  /*2080*/  FADD.FTZ R145, R111, -R141 ;  /* 0x8000008d6f917221 */ /* 0x000fe20000010000 */
[----:B------:R-:W-:Y:S01]  /*2090*/  FMUL.FTZ R153, R0, R153 ;  /* 0x0000009900997220 */ /* 0x000fe20000410000 */
[----:B------:R-:W-:Y:S01]  /*20a0*/  FFMA.FTZ R149, R84, R149, R92 ;  /* 0x0000009554957223 */ /* 0x000fe2000001005c */
[----:B------:R-:W-:Y:S01]  /*20b0*/  FFMA.FTZ R148, R85, R148, R93 ;  /* 0x0000009455947223 */ /* 0x000fe2000001005d */
[----:B------:R-:W-:Y:S01]  /*20c0*/  FMUL.FTZ R146, R0, R145 ;  /* 0x0000009100927220 */ /* 0x000fe20000410000 */
[----:B------:R-:W-:-:S03]  /*20d0*/  FADD.FTZ R145, R115, -R141 ;  /* 0x8000008d73917221 */ /* 0x000fc60000010000 */
[----:B------:R-:W-:Y:S01]  /*20e0*/  FFMA.FTZ R146, R91, R146, R99 ;  /* 0x000000925b927223 */ /* 0x000fe20000010063 */
[----:B------:R-:W-:Y:S01]  /*20f0*/  FMUL.FTZ R150, R0, R145 ;  /* 0x0000009100967220 */ /* 0x000fe20000410000 */
[----:B------:R-:W-:Y:S01]  /*2100*/  FFMA.FTZ R145, R90, R147, R98 ;  /* 0x000000935a917223 */ /* 0x000fe20000010062 */
[----:B------:R-:W-:Y:S02]  /*2110*/  FFMA.FTZ R147, R86, R153, R94 ;  /* 0x0000009956937223 */ /* 0x000fe4000001005e */
[----:B------:R-:W-:Y:S02]  /*2120*/  FFMA.FTZ R150, R87, R150, R95 ;  /* 0x0000009657967223 */ /* 0x000fe4000001005f */
[----:B------:R-:W-:Y:S02]  /*2130*/  F2FP.BF16.F32.PACK_AB R145, R146, R145 ;  /* 0x000000919291723e */ /* 0x000fe400000010ff */
[----:B------:R-:W-:Y:S02]  /*2140*/  F2FP.BF16.F32.PACK_AB R146, R148, R149 ;  /* 0x000000959492723e */ /* 0x000fe400000010ff */
[----:B------:R-:W-:Y:S01]  /*2150*/  F2FP.BF16.F32.PACK_AB R147, R150, R147 ;  /* 0x000000939693723e */ /* 0x000fe200000010ff */
[C---:B0-----:R-:W-:Y:S01]  /*2160*/  IMAD.WIDE.U32 R142, R2.reuse, 0x10, R142 ;  /* 0x00000010028e7825 */ /* 0x041fe200078e008e */
[----:B------:R-:W-:-:S04]  /*2170*/  IADD3 R2, R2, 0x20, RZ ;  /* 0x0000002002027810 */ /* 0x000fc80007ffe0ff */
[----:B------:R0:W-:Y:S03]  /*2180*/  STG.E.128 desc[UR4][R142.64], R144 ;  /* 0x000000908e007986 */ /* 0x0001e6000c101d04 */
.L_x_12716:
[----:B------:R-:W-:Y:S05]  /*2190*/  BSYNC B0 ;  /* 0x0000000000007941 */ /* 0x000fea0003800000 */
.L_x_12715:
[----:B------:R-:W-:Y:S01]  /*21a0*/  ISETP.GE.U32.AND P2, PT, R140, 0x40, PT ;  /* 0x000000408c00780c */ /* 0x000fe20003f46070 */
[----:B------:R-:W-:-:S12]  /*21b0*/  BSSY B0, `(.L_x_12717) ;  /* 0x0000022000007945 */ /* 0x000fd80003800000 */
[----:B------:R-:W-:Y:S05]  /*21c0*/  @!P2 BRA `(.L_x_12718) ;  /* 0x000000000080a947 */ /* 0x000fea0003800000 */
[--C-:B0-----:R-:W-:Y:S01]  /*21d0*/  FADD.FTZ R143, R116, -R141.reuse ;  /* 0x8000008d748f7221 */ /* 0x101fe20000010000 */
        /* <DEDUP_REMOVED lines=31> */
.L_x_12718:
[----:B------:R-:W-:Y:S05]  /*23d0*/  BSYNC B0 ;  /* 0x0000000000007941 */ /* 0x000fea0003800000 */
.L_x_12717:
[----:B------:R-:W-:Y:S01]  /*23e0*/  ISETP.GE.U32.AND P2, PT, R140, 0x60, PT ;  /* 0x000000608c00780c */ /* 0x000fe20003f46070 */
[----:B------:R-:W-:-:S12]  /*23f0*/  BSSY B0, `(.L_x_12719) ;  /* 0x0000022000007945 */ /* 0x000fd80003800000 */
[----:B------:R-:W-:Y:S05]  /*2400*/  @!P2 BRA `(.L_x_12720) ;  /* 0x000000000080a947 */ /* 0x000fea0003800000 */
[--C-:B0-2---:R-:W-:Y:S01]  /*2410*/  FADD.FTZ R143, R124, -R141.reuse ;  /* 0x8000008d7c8f7221 */ /* 0x105fe20000010000 */
        /* <DEDUP_REMOVED lines=31> */
.L_x_12720:
[----:B------:R-:W-:Y:S05]  /*2610*/  BSYNC B0 ;  /* 0x0000000000007941 */ /* 0x000fea0003800000 */
.L_x_12719:
        /* <DEDUP_REMOVED lines=33> */
.L_x_12722:
[----:B------:R-:W-:Y:S05]  /*2830*/  BSYNC B0 ;  /* 0x0000000000007941 */ /* 0x000fea0003800000 */
.L_x_12721:
[----:B01234-:R-:W0:Y:S02]  /*2840*/  LDC.64 R142, c[0x0][0x210] ;  /* 0x00008400ff8e7b82 */ /* 0x01fe240000000a00 */
[----:B0-----:R-:W-:-:S04]  /*2850*/  LEA R3, R142, R3, 0x2 ;  /* 0x000000038e037211 */ /* 0x001fc800078e10ff */
[----:B------:R-:W-:-:S13]  /*2860*/  ISETP.GE.AND P2, PT, R3, R143, PT ;  /* 0x0000008f0300720c */ /* 0x000fda0003f46270 */
[----:B------:R-:W-:Y:S05]  /*2870*/  @!P2 BRA `(.L_x_12723) ;  /* 0xffffffdc00d8a947 */ /* 0x000fea000383ffff */
[----:B------:R-:W-:Y:S05]  /*2880*/  EXIT ;  /* 0x000000000000794d */ /* 0x000fea0003800000 */
.L_x_12714:
[----:B------:R-:W-:Y:S01]  /*2890*/  HFMA2.MMA R150, -RZ, RZ, 0, 5.9604644775390625e-08 ;  /* 0x00000001ff967435 */ /* 0x000fe200000001ff */
[----:B------:R-:W-:Y:S01]  /*28a0*/  BSSY B0, `(.L_x_12724) ;  /* 0x0000007000007945 */ /* 0x000fe20003800000 */
[----:B------:R-:W-:Y:S02]  /*28b0*/  MOV R151, R143 ;  /* 0x0000008f00977202 */ /* 0x000fe40000000f00 */
[----:B------:R-:W-:Y:S02]  /*28c0*/  MOV R153, 0x1f ;  /* 0x0000001f00997802 */ /* 0x000fe40000000f00 */
[----:B------:R-:W-:-:S07]  /*28d0*/  MOV R148, 0xffffffff ;  /* 0xffffffff00947802 */ /* 0x000fce0000000f00 */
[----:B0123-5:R-:W-:Y:S05]  /*28e0*/  WARPSYNC.COLLECTIVE R148, `(.L_x_12725) ;  /* 0x0000000094087348 */ /* 0x02ffea0003c00000 */
[----:B------:R4:W0:Y:S02]  /*28f0*/  SHFL.BFLY P6, R149, R151, R150, R153 ;  /* 0x0c00009697957389 */ /* 0x00082400000c0099 */
[----:B012345:R-:W-:Y:S01]  /*2900*/  ENDCOLLECTIVE ;  /* 0x000000000000791b */ /* 0x03ffe20003800000 */
.L_x_12725:
[----:B------:R-:W-:Y:S05]  /*2910*/  BSYNC B0 ;  /* 0x0000000000007941 */ /* 0x000fea0003800000 */
.L_x_12724:
        /* <DEDUP_REMOVED lines=9> */
.L_x_12726:
[----:B------:R-:W-:Y:S01]  /*29b0*/  HFMA2.MMA R150, -RZ, RZ, 0, 2.384185791015625e-07 ;  /* 0x00000004ff967435 */ /* 0x000fe200000001ff */
[----:B------:R-:W-:-:S05]  /*29c0*/  MOV R141, R149 ;  /* 0x00000095008d7202 */ /* 0x000fca0000000f00 */
[----:B------:R-:W-:-:S05]  /*29d0*/  FADD.FTZ R145, R144, R141 ;  /* 0x0000008d90917221 */ /* 0x000fca0000010000 */
[----:B------:R-:W-:-:S07]  /*29e0*/  MOV R151, R145 ;  /* 0x0000009100977202 */ /* 0x000fce0000000f00 */
[----:B------:R-:W-:Y:S05]  /*29f0*/  WARPSYNC.COLLECTIVE R148, `(.L_x_12727) ;  /* 0x0000000094087348 */ /* 0x000fea0003c00000 */
[----:B------:R0:W1:Y:S02]  /*2a00*/  SHFL.BFLY P6, R149, R151, R150, R153 ;  /* 0x0c00009697957389 */ /* 0x00006400000c0099 */
[----:B01----:R-:W-:Y:S01]  /*2a10*/  ENDCOLLECTIVE ;  /* 0x000000000000791b */ /* 0x003fe20003800000 */
.L_x_12727:
[----:B------:R-:W-:Y:S01]  /*2a20*/  HFMA2.MMA R150, -RZ, RZ, 0, 4.76837158203125e-07 ;  /* 0x00000008ff967435 */ /* 0x000fe200000001ff */
[----:B------:R-:W-:-:S05]  /*2a30*/  MOV R0, R149 ;  /* 0x0000009500007202 */ /* 0x000fca0000000f00 */
[----:B------:R-:W-:-:S05]  /*2a40*/  FADD.FTZ R146, R145, R0 ;  /* 0x0000000091927221 */ /* 0x000fca0000010000 */
[----:B------:R-:W-:-:S07]  /*2a50*/  MOV R151, R146 ;  /* 0x0000009200977202 */ /* 0x000fce0000000f00 */
[----:B------:R-:W-:Y:S05]  /*2a60*/  WARPSYNC.COLLECTIVE R148, `(.L_x_12728) ;  /* 0x0000000094087348 */ /* 0x000fea0003c00000 */
[----:B------:R0:W1:Y:S02]  /*2a70*/  SHFL.BFLY P6, R149, R151, R150, R153 ;  /* 0x0c00009697957389 */ /* 0x00006400000c0099 */
[----:B01----:R-:W-:Y:S01]  /*2a80*/  ENDCOLLECTIVE ;  /* 0x000000000000791b */ /* 0x003fe20003800000 */
.L_x_12728:
        /* <DEDUP_REMOVED lines=8> */
.L_x_12729:
        /* <DEDUP_REMOVED lines=73> */
.L_x_12730:
[----:B------:R-:W-:Y:S01]  /*2fa0*/  HFMA2.MMA R150, -RZ, RZ, 0, 1.1920928955078125e-07 ;  /* 0x00000002ff967435 */ /* 0x000fe200000001ff */
[----:B------:R-:W-:-:S05]  /*2fb0*/  MOV R143, R149 ;  /* 0x00000095008f7202 */ /* 0x000fca0000000f00 */
[----:B------:R-:W-:-:S05]  /*2fc0*/  FADD.FTZ R143, R0, R143 ;  /* 0x0000008f008f7221 */ /* 0x000fca0000010000 */
[----:B------:R-:W-:-:S07]  /*2fd0*/  MOV R151, R143 ;  /* 0x0000008f00977202 */ /* 0x000fce0000000f00 */
[----:B------:R-:W-:Y:S05]  /*2fe0*/  WARPSYNC.COLLECTIVE R148, `(.L_x_12731) ;  /* 0x0000000094087348 */ /* 0x000fea0003c00000 */
[----:B------:R0:W1:Y:S02]  /*2ff0*/  SHFL.BFLY P6, R149, R151, R150, R153 ;  /* 0x0c00009697957389 */ /* 0x00006400000c0099 */
[----:B01----:R-:W-:Y:S01]  /*3000*/  ENDCOLLECTIVE ;  /* 0x000000000000791b */ /* 0x003fe20003800000 */
.L_x_12731:
[----:B------:R-:W-:Y:S01]  /*3010*/  HFMA2.MMA R150, -RZ, RZ, 0, 2.384185791015625e-07 ;  /* 0x00000004ff967435 */ /* 0x000fe200000001ff */
[----:B------:R-:W-:-:S05]  /*3020*/  MOV R144, R149 ;  /* 0x0000009500907202 */ /* 0x000fca0000000f00 */
[----:B------:R-:W-:-:S05]  /*3030*/  FADD.FTZ R144, R143, R144 ;  /* 0x000000908f907221 */ /* 0x000fca0000010000 */
[----:B------:R-:W-:-:S07]  /*3040*/  MOV R151, R144 ;  /* 0x0000009000977202 */ /* 0x000fce0000000f00 */
[----:B------:R-:W-:Y:S05]  /*3050*/  WARPSYNC.COLLECTIVE R148, `(.L_x_12732) ;  /* 0x0000000094087348 */ /* 0x000fea0003c00000 */
[----:B------:R0:W1:Y:S02]  /*3060*/  SHFL.BFLY P6, R149, R151, R150, R153 ;  /* 0x0c00009697957389 */ /* 0x00006400000c0099 */
[----:B01----:R-:W-:Y:S01]  /*3070*/  ENDCOLLECTIVE ;  /* 0x000000000000791b */ /* 0x003fe20003800000 */
.L_x_12732:
[----:B------:R-:W-:Y:S01]  /*3080*/  HFMA2.MMA R150, -RZ, RZ, 0, 4.76837158203125e-07 ;  /* 0x00000008ff967435 */ /* 0x000fe200000001ff */
[----:B------:R-:W-:-:S05]  /*3090*/  MOV R145, R149 ;  /* 0x0000009500917202 */ /* 0x000fca0000000f00 */
[----:B------:R-:W-:-:S05]  /*30a0*/  FADD.FTZ R145, R144, R145 ;  /* 0x0000009190917221 */ /* 0x000fca0000010000 */
[----:B------:R-:W-:-:S07]  /*30b0*/  MOV R151, R145 ;  /* 0x0000009100977202 */ /* 0x000fce0000000f00 */
[----:B------:R-:W-:Y:S05]  /*30c0*/  WARPSYNC.COLLECTIVE R148, `(.L_x_12733) ;  /* 0x0000000094087348 */ /* 0x000fea0003c00000 */
[----:B------:R0:W1:Y:S02]  /*30d0*/  SHFL.BFLY P6, R149, R151, R150, R153 ;  /* 0x0c00009697957389 */ /* 0x00006400000c0099 */
[----:B01----:R-:W-:Y:S01]  /*30e0*/  ENDCOLLECTIVE ;  /* 0x000000000000791b */ /* 0x003fe20003800000 */
.L_x_12733:
[----:B------:R-:W-:Y:S01]  /*30f0*/  HFMA2.MMA R150, -RZ, RZ, 0, 9.5367431640625e-07 ;  /* 0x00000010ff967435 */ /* 0x000fe200000001ff */
[----:B------:R-:W-:-:S05]  /*3100*/  MOV R146, R149 ;  /* 0x0000009500927202 */ /* 0x000fca0000000f00 */
[----:B------:R-:W-:-:S05]  /*3110*/  FADD.FTZ R146, R145, R146 ;  /* 0x0000009291927221 */ /* 0x000fca0000010000 */
[----:B------:R-:W-:-:S07]  /*3120*/  MOV R151, R146 ;  /* 0x0000009200977202 */ /* 0x000fce0000000f00 */
[----:B------:R-:W-:Y:S05]  /*3130*/  WARPSYNC.COLLECTIVE R148, `(.L_x_12734) ;  /* 0x0000000094087348 */ /* 0x000fea0003c00000 */
[----:B------:R0:W1:Y:S02]  /*3140*/  SHFL.BFLY P6, R149, R151, R150, R153 ;  /* 0x0c00009697957389 */ /* 0x00006400000c0099 */
[----:B01----:R-:W-:Y:S01]  /*3150*/  ENDCOLLECTIVE ;  /* 0x000000000000791b */ /* 0x003fe20003800000 */
.L_x_12734:
[----:B------:R-:W-:Y:S01]  /*3160*/  MOV R147, R149 ;  /* 0x0000009500937202 */ /* 0x000fe20000000f00 */
[----:B------:R-:W-:Y:S06]  /*3170*/  BRA `(.L_x_12735) ;  /* 0xffffffec00407947 */ /* 0x000fec000383ffff */
.L_x_12736:
        /* <DEDUP_REMOVED lines=16> */
.L_x_30482:


//--------------------- .text._ZN10layer_norm13ln_fwd_kernelINS_13Kernel_traitsIf13__nv_bfloat16fS2_fjLj1024ELj1ELj4ELj1ELj16ENS_18Kernel_traits_baseILj1024EfS2_fS2_fjLj128EEEEELb0ELb1ELb0ELb1EEEvNS_9FwdParamsE --------------------------
	.section	.text._ZN10layer_norm13ln_fwd_kernelINS_13Kernel_traitsIf13__nv_bfloat16fS2_fjLj1024ELj1ELj4ELj1ELj16ENS_18Kernel_traits_baseILj1024EfS2_fS2_fjLj128EEEEELb0ELb1ELb0ELb1EEEvNS_9FwdParamsE,"ax",@progbits
	.align	128
        .global         _ZN10layer_norm13ln_fwd_kernelINS_13Kernel_traitsIf13__nv_bfloat16fS2_fjLj1024ELj1ELj4ELj1ELj16ENS_18Kernel_traits_baseILj1024EfS2_fS2_fjLj128EEEEELb0ELb1ELb0ELb1EEEvNS_9FwdParamsE
        .type           _ZN10layer_norm13ln_fwd_kernelINS_13Kernel_traitsIf13__nv_bfloat16fS2_fjLj1024ELj1ELj4ELj1ELj16ENS_18Kernel_traits_baseILj1024EfS2_fS2_fjLj128EEEEELb0ELb1ELb0ELb1EEEvNS_9FwdParamsE,@function
        .size           _ZN10layer_norm13ln_fwd_kernelINS_13Kernel_traitsIf13__nv_bfloat16fS2_fjLj1024ELj1ELj4ELj1ELj16ENS_18Kernel_traits_baseILj1024EfS2_fS2_fjLj128EEEEELb0ELb1ELb0ELb1EEEvNS_9FwdParamsE,(.L_x_30483 - _ZN10layer_norm13ln_fwd_kernelINS_13Kernel_traitsIf13__nv_bfloat16fS2_fjLj1024ELj1ELj4ELj1ELj16ENS_18Kernel_traits_baseILj1024EfS2_fS2_fjLj128EEEEELb0ELb1ELb0ELb1EEEvNS_9FwdParamsE)
        .other          _ZN10layer_norm13ln_fwd_kernelINS_13Kernel_traitsIf13__nv_bfloat16fS2_fjLj1024ELj1ELj4ELj1ELj16ENS_18Kernel_traits_baseILj1024EfS2_fS2_fjLj128EEEEELb0ELb1ELb0ELb1EEEvNS_9FwdParamsE,@"STO_CUDA_ENTRY STV_DEFAULT"
_ZN10layer_norm13ln_fwd_kernelINS_13Kernel_traitsIf13__nv_bfloat16fS2_fjLj1024ELj1ELj4ELj1ELj16ENS_18Kernel_traits_baseILj1024EfS2_fS2_fjLj128EEEEELb0ELb1ELb0ELb1EEEvNS_9FwdParamsE:
.text._ZN10layer_norm13ln_fwd_kernelINS_13Kernel_traitsIf13__nv_bfloat16fS2_fjLj1024ELj1ELj4ELj1ELj16ENS_18Kernel_traits_baseILj1024EfS2_fS2_fjLj128EEEEELb0ELb1ELb0ELb1EEEvNS_9FwdParamsE:
        /* <DEDUP_REMOVED lines=33> */
[----:B------:R-:W-:Y:S02]  /*0210*/  ISETP.GE.AND P1, PT, R8, UR6, PT ;  /* 0x0000000608007c0c */ /* 0x000fe4000bf26270 */
[----:B------:R-:W-:Y:S01]  /*0220*/  LOP3.LUT R0, R3, 0x1f, RZ, 0xc0, !PT ;  /* 0x0000001f03007812 */ /* 0x000fe200078ec0ff */
[----:B------:R0:W5:Y:S01]  /*0230*/  @P0 LDG.E.128 R140, desc[UR4][R4.64] ;  /* 0x00000004048c0981 */ /* 0x000162000c1e1d00 */
[----:B------:R-:W-:Y:S02]  /*0240*/  IADD3.X R3, RZ, UR7, RZ, P2, !PT ;  /* 0x00000007ff037c10 */ /* 0x000fe400097fe4ff */
[----:B------:R-:W-:Y:S01]  /*0250*/  LEA R6, P3, R0, UR8, 0x5 ;  /* 0x0000000800067c11 */ /* 0x000fe2000f8628ff */
[----:B------:R0:W5:Y:S03]  /*0260*/  @P0 LDG.E.128 R136, desc[UR4][R4.64+0x10] ;  /* 0x0000100404880981 */ /* 0x000166000c1e1d00 */
[----:B------:R-:W-:Y:S01]  /*0270*/  IADD3.X R7, RZ, UR9, RZ, P3, !PT ;  /* 0x00000009ff077c10 */ /* 0x000fe20009ffe4ff */
[----:B------:R0:W5:Y:S04]  /*0280*/  @P0 LDG.E.128 R132, desc[UR4][R4.64+0x400] ;  /* 0x0004000404840981 */ /* 0x000168000c1e1d00 */
[----:B------:R0:W5:Y:S04]  /*0290*/  @P0 LDG.E.128 R128, desc[UR4][R4.64+0x410] ;  /* 0x0004100404800981 */ /* 0x000168000c1e1d00 */
[----:B------:R0:W5:Y:S04]  /*02a0*/  @P0 LDG.E.128 R124, desc[UR4][R4.64+0x800] ;  /* 0x00080004047c0981 */ /* 0x000168000c1e1d00 */
[----:B------:R0:W5:Y:S04]  /*02b0*/  @P0 LDG.E.128 R120, desc[UR4][R4.64+0x810] ;  /* 0x0008100404780981 */ /* 0x000168000c1e1d00 */
[----:B------:R0:W5:Y:S04]  /*02c0*/  @P0 LDG.E.128 R116, desc[UR4][R4.64+0xc00] ;  /* 0x000c000404740981 */ /* 0x000168000c1e1d00 */
[----:B------:R0:W5:Y:S01]  /*02d0*/  @P0 LDG.E.128 R112, desc[UR4][R4.64+0xc10] ;  /* 0x000c100404700981 */ /* 0x000162000c1e1d00 */
[----:B------:R-:W-:Y:S05]  /*02e0*/  @P1 EXIT ;  /* 0x000000000000194d */ /* 0x000fea0003800000 */
[----:B------:R-:W5:Y:S01]  /*02f0*/  LDG.E.128 R76, desc[UR4][R6.64] ;  /* 0x00000004064c7981 */ /* 0x000f62000c1e1d00 */
[----:B------:R-:W-:Y:S01]  /*0300*/  ULDC.64 UR6, c[0x0][0x270] ;  /* 0x00009c0000067ab9 */ /* 0x000fe20000000a00 */
[----:B------:R-:W-:Y:S02]  /*0310*/  ULDC.64 UR8, c[0x0][0x230] ;  /* 0x00008c0000087ab9 */ /* 0x000fe40000000a00 */
[----:B------:R-:W5:Y:S04]  /*0320*/  LDG.E.128 R72, desc[UR4][R6.64+0x10] ;  /* 0x0000100406487981 */ /* 0x000f68000c1e1d00 */
[----:B------:R-:W5:Y:S04]  /*0330*/  LDG.E.128 R68, desc[UR4][R6.64+0x400] ;  /* 0x0004000406447981 */ /* 0x000f68000c1e1d00 */
[----:B------:R-:W5:Y:S04]  /*0340*/  LDG.E.128 R64, desc[UR4][R6.64+0x410] ;  /* 0x0004100406407981 */ /* 0x000f68000c1e1d00 */
[----:B------:R-:W5:Y:S04]  /*0350*/  LDG.E.128 R60, desc[UR4][R6.64+0x800] ;  /* 0x00080004063c7981 */ /* 0x000f68000c1e1d00 */
[----:B------:R-:W5:Y:S04]  /*0360*/  LDG.E.128 R56, desc[UR4][R6.64+0x810] ;  /* 0x0008100406387981 */ /* 0x000f68000c1e1d00 */
[----:B------:R-:W5:Y:S04]  /*0370*/  LDG.E.128 R52, desc[UR4][R6.64+0xc00] ;  /* 0x000c000406347981 */ /* 0x000f68000c1e1d00 */
[----:B------:R-:W5:Y:S01]  /*0380*/  LDG.E.128 R48, desc[UR4][R6.64+0xc10] ;  /* 0x000c100406307981 */ /* 0x000f62000c1e1d00 */
[----:B------:R-:W-:Y:S01]  /*0390*/  ISETP.NE.U32.AND P0, PT, RZ, UR6, PT ;  /* 0x00000006ff007c0c */ /* 0x000fe2000bf05070 */
[----:B------:R-:W-:-:S02]  /*03a0*/  ULDC.U8 UR6, c[0x0][0x2a0] ;  /* 0x0000a80000067ab9 */ /* 0x000fc40000000000 */
[----:B------:R-:W5:Y:S01]  /*03b0*/  LDG.E.128 R108, desc[UR4][R2.64] ;  /* 0x00000004026c7981 */ /* 0x000f62000c1e1d00 */
[----:B------:R-:W-:Y:S01]  /*03c0*/  ISETP.NE.AND.EX P0, PT, RZ, UR7, PT, P0 ;  /* 0x00000007ff007c0c */ /* 0x000fe2000bf05300 */
[----:B------:R-:W-:Y:S02]  /*03d0*/  ULDC UR7, c[0x0][0x2d8] ;  /* 0x0000b60000077ab9 */ /* 0x000fe40000000800 */
[----:B------:R-:W5:Y:S01]  /*03e0*/  LDG.E.128 R104, desc[UR4][R2.64+0x10] ;  /* 0x0000100402687981 */ /* 0x000f62000c1e1d00 */
[----:B------:R-:W-:Y:S01]  /*03f0*/  ISETP.NE.AND P3, PT, RZ, UR6, PT ;  /* 0x00000006ff007c0c */ /* 0x000fe2000bf65270 */
[----:B------:R-:W-:Y:S02]  /*0400*/  ULDC UR6, c[0x0][0x218] ;  /* 0x0000860000067ab9 */ /* 0x000fe40000000800 */
[----:B------:R-:W5:Y:S04]  /*0410*/  LDG.E.128 R100, desc[UR4][R2.64+0x400] ;  /* 0x0004000402647981 */ /* 0x000f68000c1e1d00 */
[----:B------:R-:W5:Y:S04]  /*0420*/  LDG.E.128 R96, desc[UR4][R2.64+0x410] ;  /* 0x0004100402607981 */ /* 0x000f68000c1e1d00 */
[----:B------:R-:W5:Y:S04]  /*0430*/  LDG.E.128 R92, desc[UR4][R2.64+0x800] ;  /* 0x00080004025c7981 */ /* 0x000f68000c1e1d00 */
[----:B------:R-:W5:Y:S04]  /*0440*/  LDG.E.128 R88, desc[UR4][R2.64+0x810] ;  /* 0x0008100402587981 */ /* 0x000f68000c1e1d00 */
[----:B------:R-:W5:Y:S04]  /*0450*/  LDG.E.128 R84, desc[UR4][R2.64+0xc00] ;  /* 0x000c000402547981 */ /* 0x000f68000c1e1d00 */
[----:B------:R1:W5:Y:S02]  /*0460*/  LDG.E.128 R80, desc[UR4][R2.64+0xc10] ;  /* 0x000c100402507981 */ /* 0x000364000c1e1d00 */
[----:B-1----:R-:W-:-:S07]  /*0470*/  MOV R2, R8 ;  /* 0x0000000800027202 */ /* 0x002fce0000000f00 */
.L_x_12738:
[----:B0-2---:R-:W0:Y:S01]  /*0480*/  @P0 LDC.64 R4, c[0x0][0x270] ;  /* 0x00009c00ff040b82 */ /* 0x005e220000000a00 */
[----:B------:R-:W-:Y:S01]  /*0490*/  ISETP.NE.U32.AND P1, PT, RZ, UR8, PT ;  /* 0x00000008ff007c0c */ /* 0x000fe2000bf25070 */
[----:B------:R-:W-:-:S03]  /*04a0*/  IMAD R3, R2, UR6, RZ ;  /* 0x0000000602037c24 */ /* 0x000fc6000f8e02ff */
[----:B------:R-:W-:Y:S02]  /*04b0*/  ISETP.NE.AND.EX P1, PT, RZ, UR9, PT, P1 ;  /* 0x00000009ff007c0c */ /* 0x000fe4000bf25310 */
[----:B------:R-:W-:Y:S01]  /*04c0*/  SHF.R.S32.HI R6, RZ, 0x1f, R3 ;  /* 0x0000001fff067819 */ /* 0x000fe20000011403 */
[----:B------:R-:W1:Y:S03]  /*04d0*/  LDC.64 R12, c[0x0][0x220] ;  /* 0x00008800ff0c7b82 */ /* 0x000e660000000a00 */
[----:B------:R-:W-:-:S04]  /*04e0*/  LEA.HI R3, R6, R3, RZ, 0x3 ;  /* 0x0000000306037211 */ /* 0x000fc800078f18ff */
[----:B------:R-:W-:Y:S01]  /*04f0*/  LEA.HI.SX32 R6, R3, R0, 0x1d ;  /* 0x0000000003067211 */ /* 0x000fe200078feaff */
[----:B------:R-:W2:Y:S08]  /*0500*/  LDC.64 R148, c[0x0][0x238] ;  /* 0x00008e00ff947b82 */ /* 0x000eb00000000a00 */
[----:B------:R-:W3:Y:S01]  /*0510*/  @P1 LDC.64 R14, c[0x0][0x230] ;  /* 0x00008c00ff0e1b82 */ /* 0x000ee20000000a00 */
[----:B0-----:R-:W-:-:S06]  /*0520*/  @P0 IMAD.WIDE R4, R2, 0x2, R4 ;  /* 0x0000000202040825 */ /* 0x001fcc00078e0204 */
[----:B------:R-:W4:Y:S01]  /*0530*/  @P0 LDG.E.U16 R4, desc[UR4][R4.64] ;  /* 0x0000000404040981 */ /* 0x000f22000c1e1500 */
[C---:B-1----:R-:W-:Y:S01]  /*0540*/  IMAD.WIDE.U32 R8, R6.reuse, 0x10, R12 ;  /* 0x0000001006087825 */ /* 0x042fe200078e000c */
[----:B------:R-:W-:Y:S01]  /*0550*/  HFMA2.MMA R7, -RZ, RZ, 1.875, 0 ;  /* 0x3f800000ff077435 */ /* 0x000fe200000001ff */
[----:B------:R-:W-:Y:S01]  /*0560*/  ISETP.NE.U32.AND P2, PT, RZ, UR8, PT ;  /* 0x00000008ff007c0c */ /* 0x000fe2000bf45070 */
[----:B------:R-:W0:Y:S03]  /*0570*/  @P1 LDC.64 R150, c[0x0][0x230] ;  /* 0x00008c00ff961b82 */ /* 0x000e260000000a00 */
[----:B------:R-:W2:Y:S01]  /*0580*/  LDG.E.128 R8, desc[UR4][R8.64] ;  /* 0x0000000408087981 */ /* 0x000ea2000c1e1d00 */
[----:B---3--:R-:W-:-:S05]  /*0590*/  @P1 IMAD.WIDE.U32 R14, R6, 0x20, R14 ;  /* 0x00000020060e1825 */ /* 0x008fca00078e000e */
[----:B------:R-:W3:Y:S04]  /*05a0*/  @P1 LDG.E.128 R44, desc[UR4][R14.64] ;  /* 0x000000040e2c1981 */ /* 0x000ee8000c1e1d00 */
[----:B------:R1:W3:Y:S01]  /*05b0*/  @P1 LDG.E.128 R40, desc[UR4][R14.64+0x10] ;  /* 0x000010040e281981 */ /* 0x0002e2000c1e1d00 */
[----:B------:R-:W-:Y:S02]  /*05c0*/  ISETP.NE.AND.EX P2, PT, RZ, UR9, PT, P2 ;  /* 0x00000009ff007c0c */ /* 0x000fe4000bf45320 */
[----:B----4-:R-:W-:Y:S02]  /*05d0*/  @P0 SHF.L.U32 R7, R4, 0x10, RZ ;  /* 0x0000001004070819 */ /* 0x010fe400000006ff */
[C---:B--2---:R-:W-:Y:S02]  /*05e0*/  PRMT R3, R8.reuse, 0x7632, R3 ;  /* 0x0000763208037816 */ /* 0x044fe40000000003 */
[----:B------:R-:W-:-:S02]  /*05f0*/  SHF.L.U32 R16, R8, 0x10, RZ ;  /* 0x0000001008107819 */ /* 0x000fc400000006ff */
[C---:B------:R-:W-:Y:S02]  /*0600*/  SHF.L.U32 R18, R9.reuse, 0x10, RZ ;  /* 0x0000001009127819 */ /* 0x040fe400000006ff */
[C---:B------:R-:W-:Y:S02]  /*0610*/  SHF.L.U32 R20, R10.reuse, 0x10, RZ ;  /* 0x000000100a147819 */ /* 0x040fe400000006ff */
[----:B------:R-:W-:Y:S02]  /*0620*/  PRMT R17, R9, 0x7632, R17 ;  /* 0x0000763209117816 */ /* 0x000fe40000000011 */
[----:B------:R-:W-:Y:S02]  /*0630*/  PRMT R19, R10, 0x7632, R19 ;  /* 0x000076320a137816 */ /* 0x000fe40000000013 */
[----:B------:R-:W-:Y:S01]  /*0640*/  PRMT R21, R11, 0x7632, R21 ;  /* 0x000076320b157816 */ /* 0x000fe20000000015 */
[-C--:B------:R-:W-:Y:S01]  /*0650*/  FMUL.FTZ R5, R16, R7.reuse ;  /* 0x0000000710057220 */ /* 0x080fe20000410000 */
[----:B-1----:R-:W-:Y:S01]  /*0660*/  SHF.L.U32 R14, R3, 0x10, RZ ;  /* 0x00000010030e7819 */ /* 0x002fe200000006ff */
[-C--:B------:R-:W-:Y:S01]  /*0670*/  FMUL.FTZ R3, R18, R7.reuse ;  /* 0x0000000712037220 */ /* 0x080fe20000410000 */
[----:B------:R-:W-:Y:S01]  /*0680*/  FMUL.FTZ R15, R20, R7 ;  /* 0x00000007140f7220 */ /* 0x000fe20000410000 */
[----:B------:R-:W-:Y:S01]  /*0690*/  SHF.L.U32 R22, R11, 0x10, RZ ;  /* 0x000000100b167819 */ /* 0x000fe200000006ff */
[----:B------:R-:W1:Y:S01]  /*06a0*/  @P1 LDC.64 R8, c[0x0][0x230] ;  /* 0x00008c00ff081b82 */ /* 0x000e620000000a00 */
[----:B------:R-:W-:-:S02]  /*06b0*/  SHF.L.U32 R16, R17, 0x10, RZ ;  /* 0x0000001011107819 */ /* 0x000fc400000006ff */
[----:B------:R-:W-:Y:S02]  /*06c0*/  SHF.L.U32 R18, R19, 0x10, RZ ;  /* 0x0000001013127819 */ /* 0x000fe400000006ff */
[----:B------:R-:W-:Y:S01]  /*06d0*/  SHF.L.U32 R20, R21, 0x10, RZ ;  /* 0x0000001015147819 */ /* 0x000fe200000006ff */
[-C--:B------:R-:W-:Y:S01]  /*06e0*/  FMUL.FTZ R17, R22, R7.reuse ;  /* 0x0000000716117220 */ /* 0x080fe20000410000 */
[-C--:B------:R-:W-:Y:S01]  /*06f0*/  FMUL.FTZ R14, R14, R7.reuse ;  /* 0x000000070e0e7220 */ /* 0x080fe20000410000 */
[-C--:B------:R-:W-:Y:S01]  /*0700*/  FMUL.FTZ R16, R16, R7.reuse ;  /* 0x0000000710107220 */ /* 0x080fe20000410000 */
[-C--:B------:R-:W-:Y:S01]  /*0710*/  FMUL.FTZ R18, R18, R7.reuse ;  /* 0x0000000712127220 */ /* 0x080fe20000410000 */
[----:B------:R-:W-:Y:S01]  /*0720*/  FMUL.FTZ R20, R20, R7 ;  /* 0x0000000714147220 */ /* 0x000fe20000410000 */
[----:B------:R-:W-:Y:S01]  /*0730*/  IADD3 R4, R6, 0x20, RZ ;  /* 0x0000002006047810 */ /* 0x000fe20007ffe0ff */
        /* <DEDUP_REMOVED lines=8> */
[----:B------:R-:W-:-:S04]  /*07c0*/  IMAD.WIDE.U32 R10, R6, 0x20, R148 ;  /* 0x00000020060a7825 */ /* 0x000fc800078e0094 */
        /* <DEDUP_REMOVED lines=8> */
[C---:B------:R-:W-:Y:S02]  /*0850*/  IMAD.WIDE.U32 R16, R4.reuse, 0x10, R12 ;  /* 0x0000001004107825 */ /* 0x040fe400078e000c */
[----:B------:R-:W-:Y:S04]  /*0860*/  STG.E.128 desc[UR4][R10.64], R36 ;  /* 0x000000240a007986 */ /* 0x000fe8000c101d04 */
[----:B------:R2:W-:Y:S04]  /*0870*/  STG.E.128 desc[UR4][R10.64+0x10], R32 ;  /* 0x000010200a007986 */ /* 0x0005e8000c101d04 */
[----:B------:R-:W3:Y:S01]  /*0880*/  LDG.E.128 R16, desc[UR4][R16.64] ;  /* 0x0000000410107981 */ /* 0x000ee2000c1e1d00 */
[----:B------:R-:W-:Y:S01]  /*0890*/  MOV R144, R44 ;  /* 0x0000002c00907202 */ /* 0x000fe20000000f00 */
[----:B-1----:R-:W-:Y:S01]  /*08a0*/  @P1 IMAD.WIDE.U32 R8, R4, 0x20, R8 ;  /* 0x0000002004081825 */ /* 0x002fe200078e0008 */
[----:B------:R-:W-:-:S02]  /*08b0*/  MOV R145, R45 ;  /* 0x0000002d00917202 */ /* 0x000fc40000000f00 */
[----:B------:R-:W-:Y:S02]  /*08c0*/  MOV R146, R46 ;  /* 0x0000002e00927202 */ /* 0x000fe40000000f00 */
[----:B------:R-:W-:Y:S02]  /*08d0*/  MOV R147, R47 ;  /* 0x0000002f00937202 */ /* 0x000fe40000000f00 */
[----:B------:R-:W-:Y:S02]  /*08e0*/  MOV R28, R40 ;  /* 0x00000028001c7202 */ /* 0x000fe40000000f00 */
[----:B------:R-:W-:Y:S02]  /*08f0*/  MOV R29, R41 ;  /* 0x00000029001d7202 */ /* 0x000fe40000000f00 */
[----:B------:R-:W-:Y:S01]  /*0900*/  MOV R30, R42 ;  /* 0x0000002a001e7202 */ /* 0x000fe20000000f00 */
[----:B------:R-:W4:Y:S01]  /*0910*/  @P1 LDG.E.128 R144, desc[UR4][R8.64] ;  /* 0x0000000408901981 */ /* 0x000f22000c1e1d00 */
[----:B------:R-:W-:-:S06]  /*0920*/  MOV R31, R43 ;  /* 0x0000002b001f7202 */ /* 0x000fcc0000000f00 */
[----:B------:R1:W4:Y:S01]  /*0930*/  @P1 LDG.E.128 R28, desc[UR4][R8.64+0x10] ;  /* 0x00001004081c1981 */ /* 0x000322000c1e1d00 */
[----:B------:R-:W-:Y:S01]  /*0940*/  IADD3 R3, R6, 0x40, RZ ;  /* 0x0000004006037810 */ /* 0x000fe20007ffe0ff */
[----:B------:R-:W-:Y:S01]  /*0950*/  IMAD.WIDE.U32 R14, R4, 0x20, R148 ;  /* 0x00000020040e7825 */ /* 0x000fe200078e0094 */
[C---:B---3--:R-:W-:Y:S02]  /*0960*/  PRMT R5, R16.reuse, 0x7632, R5 ;  /* 0x0000763210057816 */ /* 0x048fe40000000005 */
[----:B------:R-:W-:Y:S02]  /*0970*/  SHF.L.U32 R16, R16, 0x10, RZ ;  /* 0x0000001010107819 */ /* 0x000fe400000006ff */
[C---:B--2---:R-:W-:Y:S02]  /*0980*/  PRMT R11, R18.reuse, 0x7632, R11 ;  /* 0x00007632120b7816 */ /* 0x044fe4000000000b */
[----:B------:R-:W-:Y:S01]  /*0990*/  SHF.L.U32 R18, R18, 0x10, RZ ;  /* 0x0000001012127819 */ /* 0x000fe200000006ff */
[----:B-1----:R-:W-:Y:S01]  /*09a0*/  FMUL.FTZ R9, R16, R7 ;  /* 0x0000000710097220 */ /* 0x002fe20000410000 */
[----:B------:R-:W-:-:S02]  /*09b0*/  PRMT R10, R17, 0x7632, R10 ;  /* 0x00007632110a7816 */ /* 0x000fc4000000000a */
[----:B------:R-:W-:Y:S02]  /*09c0*/  PRMT R21, R19, 0x7632, R21 ;  /* 0x0000763213157816 */ /* 0x000fe40000000015 */
[----:B------:R-:W-:Y:S01]  /*09d0*/  SHF.L.U32 R20, R17, 0x10, RZ ;  /* 0x0000001011147819 */ /* 0x000fe200000006ff */
[----:B------:R-:W-:Y:S01]  /*09e0*/  FMUL.FTZ R17, R18, R7 ;  /* 0x0000000712117220 */ /* 0x000fe20000410000 */
        /* <DEDUP_REMOVED lines=19> */
[----:B------:R-:W1:Y:S01]  /*0b20*/  @P1 LDC.64 R16, c[0x0][0x230] ;  /* 0x00008c00ff101b82 */ /* 0x000e620000000a00 */
        /* <DEDUP_REMOVED lines=11> */
[----:B------:R-:W3:Y:S01]  /*0be0*/  LDG.E.128 R8, desc[UR4][R8.64] ;  /* 0x0000000408087981 */ /* 0x000ee2000c1e1d00 */
[----:B------:R-:W-:Y:S01]  /*0bf0*/  @P1 MOV R44, R144 ;  /* 0x00000090002c1202 */ /* 0x000fe20000000f00 */
[----:B-1----:R-:W-:Y:S01]  /*0c00*/  @P1 IMAD.WIDE.U32 R16, R3, 0x20, R16 ;  /* 0x0000002003101825 */ /* 0x002fe200078e0010 */
[----:B------:R-:W-:-:S02]  /*0c10*/  @P1 MOV R45, R145 ;  /* 0x00000091002d1202 */ /* 0x000fc40000000f00 */
[----:B------:R-:W-:Y:S02]  /*0c20*/  @P1 MOV R46, R146 ;  /* 0x00000092002e1202 */ /* 0x000fe40000000f00 */
[----:B------:R-:W-:Y:S02]  /*0c30*/  @P1 MOV R47, R147 ;  /* 0x00000093002f1202 */ /* 0x000fe40000000f00 */
[----:B------:R-:W-:Y:S01]  /*0c40*/  @P1 MOV R40, R28 ;  /* 0x0000001c00281202 */ /* 0x000fe20000000f00 */
[----:B------:R-:W4:Y:S01]  /*0c50*/  @P1 LDG.E.128 R144, desc[UR4][R16.64] ;  /* 0x0000000410901981 */ /* 0x000f22000c1e1d00 */
[----:B------:R-:W-:Y:S02]  /*0c60*/  @P1 MOV R41, R29 ;  /* 0x0000001d00291202 */ /* 0x000fe40000000f00 */
[----:B------:R-:W-:Y:S02]  /*0c70*/  @P1 MOV R42, R30 ;  /* 0x0000001e002a1202 */ /* 0x000fe40000000f00 */
[----:B------:R-:W-:-:S02]  /*0c80*/  @P1 MOV R43, R31 ;  /* 0x0000001f002b1202 */ /* 0x000fc40000000f00 */
[----:B------:R1:W4:Y:S01]  /*0c90*/  @P1 LDG.E.128 R28, desc[UR4][R16.64+0x10] ;  /* 0x00001004101c1981 */ /* 0x000322000c1e1d00 */
[----:B------:R-:W-:-:S05]  /*0ca0*/  IADD3 R5, R6, 0x60, RZ ;  /* 0x0000006006057810 */ /* 0x000fca0007ffe0ff */
[----:B0-----:R-:W-:Y:S01]  /*0cb0*/  @P1 IMAD.WIDE.U32 R150, R5, 0x20, R150 ;  /* 0x0000002005961825 */ /* 0x001fe200078e0096 */
[C---:B---3--:R-:W-:Y:S02]  /*0cc0*/  SHF.L.U32 R18, R8.reuse, 0x10, RZ ;  /* 0x0000001008127819 */ /* 0x048fe400000006ff */
[----:B--2---:R-:W-:Y:S02]  /*0cd0*/  PRMT R14, R8, 0x7632, R14 ;  /* 0x00007632080e7816 */ /* 0x004fe4000000000e */
[----:B------:R-:W-:Y:S02]  /*0ce0*/  PRMT R15, R9, 0x7632, R15 ;  /* 0x00007632090f7816 */ /* 0x000fe4000000000f */
[----:B------:R-:W-:Y:S02]  /*0cf0*/  PRMT R19, R10, 0x7632, R19 ;  /* 0x000076320a137816 */ /* 0x000fe40000000013 */
[----:B------:R-:W-:Y:S02]  /*0d00*/  PRMT R153, R11, 0x7632, R153 ;  /* 0x000076320b997816 */ /* 0x000fe40000000099 */
[----:B------:R-:W-:Y:S01]  /*0d10*/  SHF.L.U32 R152, R9, 0x10, RZ ;  /* 0x0000001009987819 */ /* 0x000fe200000006ff */
[----:B------:R-:W-:Y:S01]  /*0d20*/  IMAD.WIDE.U32 R8, R5, 0x10, R12 ;  /* 0x0000001005087825 */ /* 0x000fe200078e000c */
[----:B------:R-:W-:-:S03]  /*0d30*/  SHF.L.U32 R154, R11, 0x10, RZ ;  /* 0x000000100b9a7819 */ /* 0x000fc600000006ff */
[-C--:B------:R-:W-:Y:S01]  /*0d40*/  FMUL.FTZ R11, R18, R7.reuse ;  /* 0x00000007120b7220 */ /* 0x080fe20000410000 */
[----:B------:R-:W-:Y:S02]  /*0d50*/  SHF.L.U32 R10, R10, 0x10, RZ ;  /* 0x000000100a0a7819 */ /* 0x000fe400000006ff */
[----:B------:R-:W-:Y:S02]  /*0d60*/  SHF.L.U32 R14, R14, 0x10, RZ ;  /* 0x000000100e0e7819 */ /* 0x000fe400000006ff */
[----:B------:R-:W-:Y:S02]  /*0d70*/  SHF.L.U32 R12, R15, 0x10, RZ ;  /* 0x000000100f0c7819 */ /* 0x000fe400000006ff */
[----:B-1----:R-:W-:Y:S02]  /*0d80*/  SHF.L.U32 R16, R19, 0x10, RZ ;  /* 0x0000001013107819 */ /* 0x002fe400000006ff */
[----:B------:R-:W-:Y:S01]  /*0d90*/  SHF.L.U32 R18, R153, 0x10, RZ ;  /* 0x0000001099127819 */ /* 0x000fe200000006ff */
[-C--:B------:R-:W-:Y:S01]  /*0da0*/  FMUL.FTZ R13, R152, R7.reuse ;  /* 0x00000007980d7220 */ /* 0x080fe20000410000 */
        /* <DEDUP_REMOVED lines=22> */
[----:B------:R-:W-:-:S05]  /*0f10*/  IMAD.WIDE.U32 R152, R3, 0x20, R148 ;  /* 0x0000002003987825 */ /* 0x000fca00078e0094 */
[----:B------:R-:W-:Y:S04]  /*0f20*/  STG.E.128 desc[UR4][R152.64], R16 ;  /* 0x0000001098007986 */ /* 0x000fe8000c101d04 */
[----:B------:R0:W-:Y:S04]  /*0f30*/  STG.E.128 desc[UR4][R152.64+0x10], R12 ;  /* 0x0000100c98007986 */ /* 0x0001e8000c101d04 */
[----:B------:R-:W2:Y:S01]  /*0f40*/  LDG.E.128 R8, desc[UR4][R8.64] ;  /* 0x0000000408087981 */ /* 0x000ea2000c1e1d00 */
[----:B------:R-:W-:Y:S02]  /*0f50*/  @P1 MOV R44, R144 ;  /* 0x00000090002c1202 */ /* 0x000fe40000000f00 */
[----:B------:R-:W-:-:S02]  /*0f60*/  @P1 MOV R45, R145 ;  /* 0x00000091002d1202 */ /* 0x000fc40000000f00 */
[----:B------:R-:W-:Y:S02]  /*0f70*/  @P1 MOV R46, R146 ;  /* 0x00000092002e1202 */ /* 0x000fe40000000f00 */
[----:B------:R-:W-:-:S06]  /*0f80*/  @P1 MOV R47, R147 ;  /* 0x00000093002f1202 */ /* 0x000fcc0000000f00 */
        /* <DEDUP_REMOVED lines=18> */
[----:B------:R-:W-:Y:S01]  /*10b0*/  IMAD.WIDE.U32 R148, R5, 0x20, R148 ;  /* 0x0000002005947825 */ /* 0x000fe200078e0094 */
[----:B------:R-:W-:Y:S01]  /*10c0*/  UMOV UR10, 0xffffffff ;  /* 0xffffffff000a7882 */ /* 0x000fe20000000000 */
[C---:B--2---:R-:W-:Y:S02]  /*10d0*/  SHF.L.U32 R154, R9.reuse, 0x10, RZ ;  /* 0x00000010099a7819 */ /* 0x044fe400000006ff */
[----:B------:R-:W-:Y:S02]  /*10e0*/  PRMT R153, R10, 0x7632, R153 ;  /* 0x000076320a997816 */ /* 0x000fe40000000099 */
[----:B------:R-:W-:Y:S02]  /*10f0*/  SHF.L.U32 R152, R8, 0x10, RZ ;  /* 0x0000001008987819 */ /* 0x000fe400000006ff */
[----:B------:R-:W-:Y:S02]  /*1100*/  PRMT R151, R9, 0x7632, R151 ;  /* 0x0000763209977816 */ /* 0x000fe40000000097 */
[----:B------:R-:W-:-:S02]  /*1110*/  SHF.L.U32 R10, R10, 0x10, RZ ;  /* 0x000000100a0a7819 */ /* 0x000fc400000006ff */
[----:B------:R-:W-:Y:S02]  /*1120*/  PRMT R150, R8, 0x7632, R150 ;  /* 0x0000763208967816 */ /* 0x000fe40000000096 */
[C---:B------:R-:W-:Y:S02]  /*1130*/  PRMT R155, R11.reuse, 0x7632, R155 ;  /* 0x000076320b9b7816 */ /* 0x040fe4000000009b */
[----:B------:R-:W-:Y:S01]  /*1140*/  SHF.L.U32 R156, R11, 0x10, RZ ;  /* 0x000000100b9c7819 */ /* 0x000fe200000006ff */
[-C--:B------:R-:W-:Y:S01]  /*1150*/  FMUL.FTZ R11, R154, R7.reuse ;  /* 0x000000079a0b7220 */ /* 0x080fe20000410000 */
[----:B------:R-:W-:Y:S01]  /*1160*/  SHF.L.U32 R154, R151, 0x10, RZ ;  /* 0x00000010979a7819 */ /* 0x000fe200000006ff */
[-C--:B------:R-:W-:Y:S01]  /*1170*/  FMUL.FTZ R9, R152, R7.reuse ;  /* 0x0000000798097220 */ /* 0x080fe20000410000 */
[----:B------:R-:W-:Y:S01]  /*1180*/  FMUL.FTZ R151, R10, R7 ;  /* 0x000000070a977220 */ /* 0x000fe20000410000 */
[----:B------:R-:W-:Y:S02]  /*1190*/  SHF.L.U32 R150, R150, 0x10, RZ ;  /* 0x0000001096967819 */ /* 0x000fe400000006ff */
[----:B------:R-:W-:-:S02]  /*11a0*/  SHF.L.U32 R152, R153, 0x10, RZ ;  /* 0x0000001099987819 */ /* 0x000fc400000006ff */
[----:B------:R-:W-:Y:S01]  /*11b0*/  SHF.L.U32 R10, R155, 0x10, RZ ;  /* 0x000000109b0a7819 */ /* 0x000fe200000006ff */
[----:B------:R-:W-:Y:S01]  /*11c0*/  FADD.FTZ R8, R20, R157 ;  /* 0x0000009d14087221 */ /* 0x000fe20000010000 */
[-C--:B------:R-:W-:Y:S01]  /*11d0*/  FMUL.FTZ R153, R156, R7.reuse ;  /* 0x000000079c997220 */ /* 0x080fe20000410000 */
[-C--:B------:R-:W-:Y:S01]  /*11e0*/  FMUL.FTZ R150, R150, R7.reuse ;  /* 0x0000000796967220 */ /* 0x080fe20000410000 */
[-C--:B------:R-:W-:Y:S01]  /*11f0*/  FMUL.FTZ R154, R154, R7.reuse ;  /* 0x000000079a9a7220 */ /* 0x080fe20000410000 */
[-C--:B------:R-:W-:Y:S01]  /*1200*/  FMUL.FTZ R152, R152, R7.reuse ;  /* 0x0000000798987220 */ /* 0x080fe20000410000 */
[----:B------:R-:W-:Y:S01]  /*1210*/  FMUL.FTZ R156, R10, R7 ;  /* 0x000000070a9c7220 */ /* 0x000fe20000410000 */
[----:B------:R-:W-:Y:S01]  /*1220*/  FADD.FTZ R7, R21, R8 ;  /* 0x0000000815077221 */ /* 0x000fe20000010000 */
[----:B---3--:R-:W-:-:S03]  /*1230*/  @P1 MOV R144, R44 ;  /* 0x0000002c00901202 */ /* 0x008fc60000000f00 */
[----:B------:R-:W-:Y:S01]  /*1240*/  FADD.FTZ R10, R22, R7 ;  /* 0x00000007160a7221 */ /* 0x000fe20000010000 */
[----:B------:R-:W-:-:S03]  /*1250*/  FMUL.FTZ R8, R52, R9 ;  /* 0x0000000934087220 */ /* 0x000fc60000410000 */
[----:B------:R-:W-:Y:S01]  /*1260*/  FADD.FTZ R7, R23, R10 ;  /* 0x0000000a17077221 */ /* 0x000fe20000010000 */
[----:B------:R-:W-:Y:S01]  /*1270*/  @P2 FADD.FTZ R8, R8, R144 ;  /* 0x0000009008082221 */ /* 0x000fe20000010000 */
[----:B------:R-:W-:Y:S02]  /*1280*/  @P1 MOV R146, R46 ;  /* 0x0000002e00921202 */ /* 0x000fe40000000f00 */
[----:B------:R-:W-:Y:S01]  /*1290*/  FADD.FTZ R144, R16, R7 ;  /* 0x0000000710907221 */ /* 0x000fe20000010000 */
[----:B------:R-:W-:-:S03]  /*12a0*/  FMUL.FTZ R10, R54, R11 ;  /* 0x0000000b360a7220 */ /* 0x000fc60000410000 */
[----:B------:R-:W-:Y:S01]  /*12b0*/  FADD.FTZ R7, R17, R144 ;  /* 0x0000009011077221 */ /* 0x000fe20000010000 */
[----:B------:R-:W-:Y:S01]  /*12c0*/  @P2 FADD.FTZ R10, R10, R146 ;  /* 0x000000920a0a2221 */ /* 0x000fe20000010000 */
[----:B----4-:R-:W-:Y:S02]  /*12d0*/  @P1 MOV R28, R40 ;  /* 0x00000028001c1202 */ /* 0x010fe40000000f00 */
[----:B------:R-:W-:Y:S01]  /*12e0*/  FADD.FTZ R146, R18, R7 ;  /* 0x0000000712927221 */ /* 0x000fe20000010000 */
[----:B------:R-:W-:-:S03]  /*12f0*/  FMUL.FTZ R144, R48, R151 ;  /* 0x0000009730907220 */ /* 0x000fc60000410000 */
[----:B------:R-:W-:Y:S01]  /*1300*/  FADD.FTZ R7, R19, R146 ;  /* 0x0000009213077221 */ /* 0x000fe20000010000 */
[----:B------:R-:W-:-:S03]  /*1310*/  @P2 FADD.FTZ R144, R144, R28 ;  /* 0x0000001c90902221 */ /* 0x000fc60000010000 */
[----:B------:R-:W-:-:S04]  /*1320*/  FADD.FTZ R28, R12, R7 ;  /* 0x000000070c1c7221 */ /* 0x000fc80000010000 */
[----:B------:R-:W-:Y:S01]  /*1330*/  FADD.FTZ R7, R13, R28 ;  /* 0x0000001c0d077221 */ /* 0x000fe20000010000 */
[----:B------:R-:W-:Y:S01]  /*1340*/  @P1 MOV R145, R45 ;  /* 0x0000002d00911202 */ /* 0x000fe20000000f00 */
[----:B------:R-:W-:Y:S01]  /*1350*/  FMUL.FTZ R9, R53, R150 ;  /* 0x0000009635097220 */ /* 0x000fe20000410000 */
[----:B------:R-:W-:Y:S01]  /*1360*/  @P1 MOV R147, R47 ;  /* 0x0000002f00931202 */ /* 0x000fe20000000f00 */
[----:B------:R-:W-:Y:S01]  /*1370*/  FADD.FTZ R28, R14, R7 ;  /* 0x000000070e1c7221 */ /* 0x000fe20000010000 */
[----:B------:R-:W-:Y:S01]  /*1380*/  FMUL.FTZ R11, R55, R154 ;  /* 0x0000009a370b7220 */ /* 0x000fe20000410000 */
[----:B------:R-:W-:Y:S02]  /*1390*/  @P1 MOV R30, R42 ;  /* 0x0000002a001e1202 */ /* 0x000fe40000000f00 */
[----:B------:R-:W-:Y:S01]  /*13a0*/  FADD.FTZ R7, R15, R28 ;  /* 0x0000001c0f077221 */ /* 0x000fe20000010000 */
[----:B------:R-:W-:Y:S01]  /*13b0*/  @P2 FADD.FTZ R9, R9, R145 ;  /* 0x0000009109092221 */ /* 0x000fe20000010000 */
[----:B------:R-:W-:Y:S01]  /*13c0*/  @P2 FADD.FTZ R11, R11, R147 ;  /* 0x000000930b0b2221 */ /* 0x000fe20000010000 */
[----:B------:R-:W-:Y:S01]  /*13d0*/  @P1 MOV R29, R41 ;  /* 0x00000029001d1202 */ /* 0x000fe20000000f00 */
[----:B------:R-:W-:Y:S01]  /*13e0*/  FMUL.FTZ R146, R50, R153 ;  /* 0x0000009932927220 */ /* 0x000fe20000410000 */
[----:B------:R-:W-:Y:S01]  /*13f0*/  @P1 MOV R31, R43 ;  /* 0x0000002b001f1202 */ /* 0x000fe20000000f00 */
[----:B------:R-:W-:Y:S01]  /*1400*/  FMUL.FTZ R145, R49, R152 ;  /* 0x0000009831917220 */ /* 0x000fe20000410000 */
[----:B------:R-:W-:Y:S01]  /*1410*/  FMUL.FTZ R147, R51, R156 ;  /* 0x0000009c33937220 */ /* 0x000fe20000410000 */
[----:B------:R-:W-:Y:S01]  /*1420*/  FADD.FTZ R28, R8, R7 ;  /* 0x00000007081c7221 */ /* 0x000fe20000010000 */
[----:B------:R-:W-:Y:S01]  /*1430*/  @P2 FADD.FTZ R146, R146, R30 ;  /* 0x0000001e92922221 */ /* 0x000fe20000010000 */
[----:B------:R-:W-:Y:S01]  /*1440*/  @P2 FADD.FTZ R145, R145, R29 ;  /* 0x0000001d91912221 */ /* 0x000fe20000010000 */
[----:B------:R-:W-:Y:S01]  /*1450*/  @P2 FADD.FTZ R147, R147, R31 ;  /* 0x0000001f93932221 */ /* 0x000fe20000010000 */
[----:B------:R-:W-:Y:S01]  /*1460*/  FADD.FTZ R7, R9, R28 ;  /* 0x0000001c09077221 */ /* 0x000fe20000010000 */
[----:B------:R0:W-:Y:S03]  /*1470*/  STG.E.128 desc[UR4][R148.64], R8 ;  /* 0x0000000894007986 */ /* 0x0001e6000c101d04 */
[----:B------:R-:W-:Y:S01]  /*1480*/  FADD.FTZ R28, R10, R7 ;  /* 0x000000070a1c7221 */ /* 0x000fe20000010000 */
[----:B------:R0:W-:Y:S03]  /*1490*/  STG.E.128 desc[UR4][R148.64+0x10], R144 ;  /* 0x0000109094007986 */ /* 0x0001e6000c101d04 */
        /* <DEDUP_REMOVED lines=92> */
.L_x_12750:
[----:B-1----:R-:W-:Y:S01]  /*1a60*/  FADD.FTZ R150, R149, R150 ;  /* 0x0000009695967221 */ /* 0x002fe20000010000 */
[----:B------:R-:W-:Y:S01]  /*1a70*/  FSEL R7, R28, RZ, !P3 ;  /* 0x000000ff1c077208 */ /* 0x000fe20005800000 */
[----:B------:R-:W1:Y:S02]  /*1a80*/  @!P1 LDC.64 R30, c[0x0][0x250] ;  /* 0x00009400ff1e9b82 */ /* 0x000e640000000a00 */
[----:B0-----:R-:W-:Y:S01]  /*1a90*/  FFMA.FTZ R149, R150, R29, UR7 ;  /* 0x0000000796957e23 */ /* 0x001fe2000801001d */
[----:B------:R-:W-:Y:S01]  /*1aa0*/  FMUL.FTZ R29, R28, R28 ;  /* 0x0000001c1c1d7220 */ /* 0x000fe20000410000 */
[--C-:B------:R-:W-:Y:S01]  /*1ab0*/  FADD.FTZ R148, R27, -R7.reuse ;  /* 0x800000071b947221 */ /* 0x100fe20000010000 */
[--C-:B------:R-:W-:Y:S01]  /*1ac0*/  FADD.FTZ R32, R32, -R7.reuse ;  /* 0x8000000720207221 */ /* 0x100fe20000010000 */
[--C-:B------:R-:W-:Y:S01]  /*1ad0*/  FADD.FTZ R34, R34, -R7.reuse ;  /* 0x8000000722227221 */ /* 0x100fe20000010000 */
[--C-:B------:R-:W-:Y:S01]  /*1ae0*/  FADD.FTZ R35, R35, -R7.reuse ;  /* 0x8000000723237221 */ /* 0x100fe20000010000 */
[----:B------:R-:W-:Y:S01]  /*1af0*/  FSEL R150, R29, RZ, P3 ;  /* 0x000000ff1d967208 */ /* 0x000fe20001800000 */
[--C-:B------:R-:W-:Y:S01]  /*1b00*/  FADD.FTZ R29, R26, -R7.reuse ;  /* 0x800000071a1d7221 */ /* 0x100fe20000010000 */
[--C-:B------:R-:W-:Y:S01]  /*1b10*/  FADD.FTZ R155, R15, -R7.reuse ;  /* 0x800000070f9b7221 */ /* 0x100fe20000010000 */
[----:B------:R-:W0:Y:S01]  /*1b20*/  LDC.64 R26, c[0x0][0x2b8] ;  /* 0x0000ae00ff1a7b82 */ /* 0x000e220000000a00 */
[--C-:B------:R-:W-:Y:S01]  /*1b30*/  FADD.FTZ R36, R36, -R7.reuse ;  /* 0x8000000724247221 */ /* 0x100fe20000010000 */
[----:B------:R-:W-:Y:S01]  /*1b40*/  FADD.FTZ R150, R149, R150 ;  /* 0x0000009695967221 */ /* 0x000fe20000010000 */
[--C-:B------:R-:W-:Y:S01]  /*1b50*/  FADD.FTZ R149, R18, -R7.reuse ;  /* 0x8000000712957221 */ /* 0x100fe20000010000 */
[--C-:B------:R-:W-:Y:S01]  /*1b60*/  FADD.FTZ R37, R37, -R7.reuse ;  /* 0x8000000725257221 */ /* 0x100fe20000010000 */
[--C-:B------:R-:W-:Y:S01]  /*1b70*/  FADD.FTZ R38, R38, -R7.reuse ;  /* 0x8000000726267221 */ /* 0x100fe20000010000 */
[----:B------:R-:W2:Y:S01]  /*1b80*/  MUFU.RSQ R18, R150 ;  /* 0x0000009600127308 */ /* 0x000ea20000001400 */
        /* <DEDUP_REMOVED lines=22> */
[C---:B--2---:R-:W-:Y:S01]  /*1cf0*/  FMUL.FTZ R7, R18.reuse, R32 ;  /* 0x0000002012077220 */ /* 0x044fe20000410000 */
[C---:B------:R-:W-:Y:S01]  /*1d00*/  FMUL.FTZ R11, R18.reuse, R34 ;  /* 0x00000022120b7220 */ /* 0x040fe20000410000 */
[----:B------:R-:W-:Y:S01]  /*1d10*/  FMUL.FTZ R12, R18, R35 ;  /* 0x00000023120c7220 */ /* 0x000fe20000410000 */
[----:B0-----:R-:W-:-:S04]  /*1d20*/  IMAD.WIDE.U32 R8, R6, 0x10, R26 ;  /* 0x0000001006087825 */ /* 0x001fc800078e001a */
[----:B------:R-:W-:Y:S01]  /*1d30*/  FMUL.FTZ R10, R18, R33 ;  /* 0x00000021120a7220 */ /* 0x000fe20000410000 */
[----:B------:R-:W-:Y:S01]  /*1d40*/  FFMA.FTZ R6, R104, R7, R136 ;  /* 0x0000000768067223 */ /* 0x000fe20000010088 */
[----:B------:R-:W-:Y:S01]  /*1d50*/  FFMA.FTZ R7, R106, R11, R138 ;  /* 0x0000000b6a077223 */ /* 0x000fe2000001008a */
[----:B-1----:R-:W-:-:S04]  /*1d60*/  @!P1 IMAD.WIDE R30, R2, 0x4, R30 ;  /* 0x00000004021e9825 */ /* 0x002fc800078e021e */
[----:B------:R-:W-:Y:S01]  /*1d70*/  FFMA.FTZ R12, R107, R12, R139 ;  /* 0x0000000c6b0c7223 */ /* 0x000fe2000001008b */
[----:B------:R-:W-:Y:S01]  /*1d80*/  FFMA.FTZ R35, R105, R10, R137 ;  /* 0x0000000a69237223 */ /* 0x000fe20000010089 */
[----:B------:R-:W-:Y:S01]  /*1d90*/  FMUL.FTZ R29, R18, R29 ;  /* 0x0000001d121d7220 */ /* 0x000fe20000410000 */
[--C-:B------:R-:W-:Y:S01]  /*1da0*/  IMAD.WIDE.U32 R32, R5, 0x10, R26.reuse ;  /* 0x0000001005207825 */ /* 0x100fe200078e001a */
[----:B------:R0:W-:Y:S01]  /*1db0*/  @!P1 STG.E desc[UR4][R30.64], R28 ;  /* 0x0000001c1e009986 */ /* 0x0001e2000c101904 */
[----:B------:R-:W-:Y:S02]  /*1dc0*/  F2FP.BF16.F32.PACK_AB R7, R12, R7 ;  /* 0x000000070c07723e */ /* 0x000fe400000010ff */
[----:B------:R-:W-:Y:S01]  /*1dd0*/  FMUL.FTZ R5, R18, R38 ;  /* 0x0000002612057220 */ /* 0x000fe20000410000 */
[----:B------:R-:W-:-:S04]  /*1de0*/  IMAD.WIDE.U32 R10, R4, 0x10, R26 ;  /* 0x00000010040a7825 */ /* 0x000fc800078e001a */
[C---:B------:R-:W-:Y:S01]  /*1df0*/  FMUL.FTZ R12, R18.reuse, R39 ;  /* 0x00000027120c7220 */ /* 0x040fe20000410000 */
[----:B------:R-:W-:Y:S01]  /*1e00*/  F2FP.BF16.F32.PACK_AB R6, R35, R6 ;  /* 0x000000062306723e */ /* 0x000fe200000010ff */
[C---:B------:R-:W-:Y:S01]  /*1e10*/  FMUL.FTZ R35, R18.reuse, R22 ;  /* 0x0000001612237220 */ /* 0x040fe20000410000 */
[----:B------:R-:W-:Y:S01]  /*1e20*/  FMUL.FTZ R4, R18, R37 ;  /* 0x0000002512047220 */ /* 0x000fe20000410000 */
[----:B------:R-:W-:Y:S01]  /*1e30*/  FFMA.FTZ R5, R110, R5, R142 ;  /* 0x000000056e057223 */ /* 0x000fe2000001008e */
[----:B------:R-:W-:Y:S01]  /*1e40*/  FFMA.FTZ R12, R111, R12, R143 ;  /* 0x0000000c6f0c7223 */ /* 0x000fe2000001008f */
[----:B------:R-:W-:Y:S01]  /*1e50*/  FMUL.FTZ R14, R18, R21 ;  /* 0x00000015120e7220 */ /* 0x000fe20000410000 */
[----:B------:R-:W-:Y:S01]  /*1e60*/  FFMA.FTZ R4, R109, R4, R141 ;  /* 0x000000046d047223 */ /* 0x000fe2000001008d */
[----:B0-----:R-:W-:-:S04]  /*1e70*/  IMAD.WIDE.U32 R30, R3, 0x10, R26 ;  /* 0x00000010031e7825 */ /* 0x001fc800078e001a */
[C---:B------:R-:W-:Y:S01]  /*1e80*/  FMUL.FTZ R27, R18.reuse, R20 ;  /* 0x00000014121b7220 */ /* 0x040fe20000410000 */
[C---:B------:R-:W-:Y:S01]  /*1e90*/  FMUL.FTZ R20, R18.reuse, R23 ;  /* 0x0000001712147220 */ /* 0x040fe20000410000 */
[----:B------:R-:W-:Y:S01]  /*1ea0*/  FMUL.FTZ R3, R18, R36 ;  /* 0x0000002412037220 */ /* 0x000fe20000410000 */
[----:B------:R-:W-:Y:S01]  /*1eb0*/  FFMA.FTZ R23, R98, R35, R130 ;  /* 0x0000002362177223 */ /* 0x000fe20000010082 */
[----:B------:R-:W-:Y:S01]  /*1ec0*/  F2FP.BF16.F32.PACK_AB R5, R12, R5 ;  /* 0x000000050c05723e */ /* 0x000fe200000010ff */
[----:B------:R-:W-:Y:S01]  /*1ed0*/  FFMA.FTZ R20, R99, R20, R131 ;  /* 0x0000001463147223 */ /* 0x000fe20000010083 */
[----:B------:R-:W-:Y:S01]  /*1ee0*/  FFMA.FTZ R3, R108, R3, R140 ;  /* 0x000000036c037223 */ /* 0x000fe2000001008c */
[----:B------:R-:W-:Y:S01]  /*1ef0*/  FMUL.FTZ R12, R18, R25 ;  /* 0x00000019120c7220 */ /* 0x000fe20000410000 */
[----:B------:R-:W-:Y:S01]  /*1f00*/  FFMA.FTZ R21, R102, R29, R134 ;  /* 0x0000001d66157223 */ /* 0x000fe20000010086 */
[----:B------:R-:W-:Y:S01]  /*1f10*/  FMUL.FTZ R25, R18, R16 ;  /* 0x0000001012197220 */ /* 0x000fe20000410000 */
[----:B------:R-:W-:Y:S01]  /*1f20*/  F2FP.BF16.F32.PACK_AB R23, R20, R23 ;  /* 0x000000171417723e */ /* 0x000fe200000010ff */
[----:B------:R-:W0:Y:S01]  /*1f30*/  @!P1 LDC.64 R28, c[0x0][0x258] ;  /* 0x00009600ff1c9b82 */ /* 0x000e220000000a00 */
[C---:B------:R-:W-:Y:S01]  /*1f40*/  FMUL.FTZ R149, R18.reuse, R149 ;  /* 0x0000009512957220 */ /* 0x040fe20000410000 */
[C---:B------:R-:W-:Y:S01]  /*1f50*/  FMUL.FTZ R16, R18.reuse, R19 ;  /* 0x0000001312107220 */ /* 0x040fe20000410000 */
[C---:B------:R-:W-:Y:S01]  /*1f60*/  FMUL.FTZ R151, R18.reuse, R151 ;  /* 0x0000009712977220 */ /* 0x040fe20000410000 */
[----:B------:R-:W-:Y:S01]  /*1f70*/  FMUL.FTZ R20, R18, R13 ;  /* 0x0000000d12147220 */ /* 0x000fe20000410000 */
[----:B------:R-:W-:Y:S01]  /*1f80*/  FFMA.FTZ R22, R96, R27, R128 ;  /* 0x0000001b60167223 */ /* 0x000fe20000010080 */
[----:B------:R-:W-:Y:S01]  /*1f90*/  F2FP.BF16.F32.PACK_AB R4, R4, R3 ;  /* 0x000000030404723e */ /* 0x000fe200000010ff */
        /* <DEDUP_REMOVED lines=16> */
[----:B------:R-:W1:Y:S01]  /*20a0*/  LDC.64 R16, c[0x0][0x210] ;  /* 0x00008400ff107b82 */ /* 0x000e620000000a00 */
[----:B------:R-:W-:Y:S01]  /*20b0*/  FFMA.FTZ R12, R101, R12, R133 ;  /* 0x0000000c650c7223 */ /* 0x000fe20000010085 */
[----:B------:R-:W-:Y:S01]  /*20c0*/  FMUL.FTZ R148, R18, R148 ;  /* 0x0000009412947220 */ /* 0x000fe20000410000 */
[----:B------:R-:W-:Y:S01]  /*20d0*/  FFMA.FTZ R13, R93, R14, R125 ;  /* 0x0000000e5d0d7223 */ /* 0x000fe2000001007d */
[----:B------:R-:W-:Y:S01]  /*20e0*/  F2FP.BF16.F32.PACK_AB R27, R34, R27 ;  /* 0x0000001b221b723e */ /* 0x000fe200000010ff */
        /* <DEDUP_REMOVED lines=19> */
[----:B0-----:R-:W-:Y:S01]  /*2220*/  @!P1 IMAD.WIDE R28, R2, 0x4, R28 ;  /* 0x00000004021c9825 */ /* 0x001fe200078e021c */
[----:B------:R-:W-:-:S02]  /*2230*/  F2FP.BF16.F32.PACK_AB R21, R148, R21 ;  /* 0x000000159415723e */ /* 0x000fc400000010ff */
[----:B------:R-:W-:Y:S02]  /*2240*/  F2FP.BF16.F32.PACK_AB R15, R38, R15 ;  /* 0x0000000f260f723e */ /* 0x000fe400000010ff */
[----:B------:R-:W-:Y:S01]  /*2250*/  F2FP.BF16.F32.PACK_AB R14, R36, R163 ;  /* 0x000000a3240e723e */ /* 0x000fe200000010ff */
[----:B------:R2:W-:Y:S01]  /*2260*/  @!P1 STG.E desc[UR4][R28.64], R18 ;  /* 0x000000121c009986 */ /* 0x0005e2000c101904 */
[----:B------:R-:W-:Y:S02]  /*2270*/  F2FP.BF16.F32.PACK_AB R13, R34, R13 ;  /* 0x0000000d220d723e */ /* 0x000fe400000010ff */
[----:B------:R-:W-:Y:S01]  /*2280*/  F2FP.BF16.F32.PACK_AB R12, R3, R12 ;  /* 0x0000000c030c723e */ /* 0x000fe200000010ff */
[----:B------:R2:W-:Y:S01]  /*2290*/  STG.E.128 desc[UR4][R8.64], R4 ;  /* 0x0000000408007986 */ /* 0x0005e2000c101d04 */
[----:B-1----:R-:W-:-:S03]  /*22a0*/  LEA R2, R16, R2, 0x2 ;  /* 0x0000000210027211 */ /* 0x002fc600078e10ff */
[----:B------:R2:W-:Y:S01]  /*22b0*/  STG.E.128 desc[UR4][R10.64], R20 ;  /* 0x000000140a007986 */ /* 0x0005e2000c101d04 */
[----:B------:R-:W-:-:S03]  /*22c0*/  ISETP.GE.AND P1, PT, R2, R17, PT ;  /* 0x000000110200720c */ /* 0x000fc60003f26270 */
[----:B------:R2:W-:Y:S04]  /*22d0*/  STG.E.128 desc[UR4][R30.64], R24 ;  /* 0x000000181e007986 */ /* 0x0005e8000c101d04 */
[----:B------:R2:W-:Y:S06]  /*22e0*/  STG.E.128 desc[UR4][R32.64], R12 ;  /* 0x0000000c20007986 */ /* 0x0005ec000c101d04 */
[----:B------:R-:W-:Y:S05]  /*22f0*/  @!P1 BRA `(.L_x_12738) ;  /* 0xffffffe000609947 */ /* 0x000fea000383ffff */
[----:B------:R-:W-:Y:S05]  /*2300*/  EXIT ;  /* 0x000000000000794d */ /* 0x000fea0003800000 */
.L_x_12737:
        /* <DEDUP_REMOVED lines=8> */
.L_x_12740:
[----:B------:R-:W-:Y:S05]  /*2390*/  BSYNC B0 ;  /* 0x0000000000007941 */ /* 0x000fea0003800000 */
.L_x_12739:
        /* <DEDUP_REMOVED lines=10> */
.L_x_12741:
[----:B------:R-:W-:Y:S01]  /*2440*/  HFMA2.MMA R153, -RZ, RZ, 0, 2.384185791015625e-07 ;  /* 0x00000004ff997435 */ /* 0x000fe200000001ff */
[----:B------:R-:W-:-:S05]  /*2450*/  MOV R7, R150 ;  /* 0x0000009600077202 */ /* 0x000fca0000000f00 */
[----:B------:R-:W-:-:S05]  /*2460*/  FADD.FTZ R31, R30, R7 ;  /* 0x000000071e1f7221 */ /* 0x000fca0000010000 */
[----:B------:R-:W-:-:S07]  /*2470*/  MOV R152, R31 ;  /* 0x0000001f00987202 */ /* 0x000fce0000000f00 */
[----:B------:R-:W-:Y:S05]  /*2480*/  WARPSYNC.COLLECTIVE R151, `(.L_x_12742) ;  /* 0x0000000097087348 */ /* 0x000fea0003c00000 */
[----:B------:R0:W1:Y:S02]  /*2490*/  SHFL.BFLY P2, R150, R152, R153, R154 ;  /* 0x0c00009998967389 */ /* 0x000064000004009a */
[----:B01----:R-:W-:Y:S01]  /*24a0*/  ENDCOLLECTIVE ;  /* 0x000000000000791b */ /* 0x003fe20003800000 */
.L_x_12742:
[----:B------:R-:W-:Y:S01]  /*24b0*/  HFMA2.MMA R153, -RZ, RZ, 0, 4.76837158203125e-07 ;  /* 0x00000008ff997435 */ /* 0x000fe200000001ff */
[----:B------:R-:W-:-:S05]  /*24c0*/  MOV R148, R150 ;  /* 0x0000009600947202 */ /* 0x000fca0000000f00 */
[----:B------:R-:W-:-:S05]  /*24d0*/  FADD.FTZ R148, R31, R148 ;  /* 0x000000941f947221 */ /* 0x000fca0000010000 */
[----:B------:R-:W-:-:S07]  /*24e0*/  MOV R152, R148 ;  /* 0x0000009400987202 */ /* 0x000fce0000000f00 */
[----:B------:R-:W-:Y:S05]  /*24f0*/  WARPSYNC.COLLECTIVE R151, `(.L_x_12743) ;  /* 0x0000000097087348 */ /* 0x000fea0003c00000 */
[----:B------:R0:W1:Y:S02]  /*2500*/  SHFL.BFLY P2, R150, R152, R153, R154 ;  /* 0x0c00009998967389 */ /* 0x000064000004009a */
[----:B01----:R-:W-:Y:S01]  /*2510*/  ENDCOLLECTIVE ;  /* 0x000000000000791b */ /* 0x003fe20003800000 */
.L_x_12743:
[----:B------:R-:W-:Y:S01]  /*2520*/  HFMA2.MMA R153, -RZ, RZ, 0, 9.5367431640625e-07 ;  /* 0x00000010ff997435 */ /* 0x000fe200000001ff */
[----:B------:R-:W-:-:S05]  /*2530*/  MOV R7, R150 ;  /* 0x0000009600077202 */ /* 0x000fca0000000f00 */
[----:B------:R-:W-:-:S05]  /*2540*/  FADD.FTZ R149, R148, R7 ;  /* 0x0000000794957221 */ /* 0x000fca0000010000 */
[----:B------:R-:W-:-:S07]  /*2550*/  MOV R152, R149 ;  /* 0x0000009500987202 */ /* 0x000fce0000000f00 */
[----:B------:R-:W-:Y:S05]  /*2560*/  WARPSYNC.COLLECTIVE R151, `(.L_x_12744) ;  /* 0x0000000097087348 */ /* 0x000fea0003c00000 */
[----:B------:R0:W1:Y:S02]  /*2570*/  SHFL.BFLY P2, R150, R152, R153, R154 ;  /* 0x0c00009998967389 */ /* 0x000064000004009a */
[----:B01----:R-:W-:Y:S01]  /*2580*/  ENDCOLLECTIVE ;  /* 0x000000000000791b */ /* 0x003fe20003800000 */
.L_x_12744:
[----:B------:R-:W-:Y:S01]  /*2590*/  HFMA2.MMA R153, -RZ, RZ, 0, 5.9604644775390625e-08 ;  /* 0x00000001ff997435 */ /* 0x000fe200000001ff */
        /* <DEDUP_REMOVED lines=70> */
.L_x_12745:
[----:B------:R-:W-:Y:S01]  /*2a00*/  HFMA2.MMA R153, -RZ, RZ, 0, 1.1920928955078125e-07 ;  /* 0x00000002ff997435 */ /* 0x000fe200000001ff */
[----:B------:R-:W-:-:S05]  /*2a10*/  MOV R30, R150 ;  /* 0x00000096001e7202 */ /* 0x000fca0000000f00 */
[----:B------:R-:W-:-:S05]  /*2a20*/  FADD.FTZ R30, R7, R30 ;  /* 0x0000001e071e7221 */ /* 0x000fca0000010000 */
[----:B------:R-:W-:-:S07]  /*2a30*/  MOV R152, R30 ;  /* 0x0000001e00987202 */ /* 0x000fce0000000f00 */
[----:B------:R-:W-:Y:S05]  /*2a40*/  WARPSYNC.COLLECTIVE R151, `(.L_x_12746) ;  /* 0x0000000097087348 */ /* 0x000fea0003c00000 */
[----:B------:R0:W1:Y:S02]  /*2a50*/  SHFL.BFLY P2, R150, R152, R153, R154 ;  /* 0x0c00009998967389 */ /* 0x000064000004009a */
[----:B01----:R-:W-:Y:S01]  /*2a60*/  ENDCOLLECTIVE ;  /* 0x000000000000791b */ /* 0x003fe20003800000 */
.L_x_12746:
[----:B------:R-:W-:Y:S01]  /*2a70*/  HFMA2.MMA R153, -RZ, RZ, 0, 2.384185791015625e-07 ;  /* 0x00000004ff997435 */ /* 0x000fe200000001ff */
[----:B------:R-:W-:-:S05]  /*2a80*/  MOV R31, R150 ;  /* 0x00000096001f7202 */ /* 0x000fca0000000f00 */
[----:B------:R-:W-:-:S05]  /*2a90*/  FADD.FTZ R31, R30, R31 ;  /* 0x0000001f1e1f7221 */ /* 0x000fca0000010000 */
[----:B------:R-:W-:-:S07]  /*2aa0*/  MOV R152, R31 ;  /* 0x0000001f00987202 */ /* 0x000fce0000000f00 */
[----:B------:R-:W-:Y:S05]  /*2ab0*/  WARPSYNC.COLLECTIVE R151, `(.L_x_12747) ;  /* 0x0000000097087348 */ /* 0x000fea0003c00000 */
[----:B------:R0:W1:Y:S02]  /*2ac0*/  SHFL.BFLY P2, R150, R152, R153, R154 ;  /* 0x0c00009998967389 */ /* 0x000064000004009a */
[----:B01----:R-:W-:Y:S01]  /*2ad0*/  ENDCOLLECTIVE ;  /* 0x000000000000791b */ /* 0x003fe20003800000 */
.L_x_12747:
[----:B------:R-:W-:Y:S01]  /*2ae0*/  HFMA2.MMA R153, -RZ, RZ, 0, 4.76837158203125e-07 ;  /* 0x00000008ff997435 */ /* 0x000fe200000001ff */
[----:B------:R-:W-:-:S05]  /*2af0*/  MOV R148, R150 ;  /* 0x0000009600947202 */ /* 0x000fca0000000f00 */
[----:B------:R-:W-:-:S05]  /*2b00*/  FADD.FTZ R148, R31, R148 ;  /* 0x000000941f947221 */ /* 0x000fca0000010000 */
[----:B------:R-:W-:-:S07]  /*2b10*/  MOV R152, R148 ;  /* 0x0000009400987202 */ /* 0x000fce0000000f00 */
[----:B------:R-:W-:Y:S05]  /*2b20*/  WARPSYNC.COLLECTIVE R151, `(.L_x_12748) ;  /* 0x0000000097087348 */ /* 0x000fea0003c00000 */
[----:B------:R0:W1:Y:S02]  /*2b30*/  SHFL.BFLY P2, R150, R152, R153, R154 ;  /* 0x0c00009998967389 */ /* 0x000064000004009a */
[----:B01----:R-:W-:Y:S01]  /*2b40*/  ENDCOLLECTIVE ;  /* 0x000000000000791b */ /* 0x003fe20003800000 */
.L_x_12748:
[----:B------:R-:W-:Y:S01]  /*2b50*/  HFMA2.MMA R153, -RZ, RZ, 0, 9.5367431640625e-07 ;  /* 0x00000010ff997435 */ /* 0x000fe200000001ff */
[----:B------:R-:W-:-:S05]  /*2b60*/  MOV R149, R150 ;  /* 0x0000009600957202 */ /* 0x000fca0000000f00 */
[----:B------:R-:W-:-:S05]  /*2b70*/  FADD.FTZ R149, R148, R149 ;  /* 0x0000009594957221 */ /* 0x000fca0000010000 */
[----:B------:R-:W-:-:S07]  /*2b80*/  MOV R152, R149 ;  /* 0x0000009500987202 */ /* 0x000fce0000000f00 */
[----:B------:R-:W-:Y:S05]  /*2b90*/  WARPSYNC.COLLECTIVE R151, `(.L_x_12749) ;  /* 0x0000000097087348 */ /* 0x000fea0003c00000 */
[----:B------:R0:W1:Y:S02]  /*2ba0*/  SHFL.BFLY P2, R150, R152, R153, R154 ;  /* 0x0c00009998967389 */ /* 0x000064000004009a */
[----:B01----:R-:W-:Y:S01]  /*2bb0*/  ENDCOLLECTIVE ;  /* 0x000000000000791b */ /* 0x003fe20003800000 */
.L_x_12749:
[----:B------:R-:W-:Y:S05]  /*2bc0*/  BRA `(.L_x_12750) ;  /* 0xffffffec00a47947 */ /* 0x000fea000383ffff */
.L_x_12751:
        /* <DEDUP_REMOVED lines=11> */
.L_x_30483:


//--------------------- .text._ZN10layer_norm13ln_fwd_kernelINS_13Kernel_traitsIf13__nv_bfloat16fS2_fjLj1024ELj1ELj4ELj1ELj16ENS_18Kernel_traits_baseILj1024EfS2_fS2_fjLj128EEEEELb0ELb1ELb1ELb0EEEvNS_9FwdParamsE --------------------------
	.section	.text._ZN10layer_norm13ln_fwd_kernelINS_13Kernel_traitsIf13__nv_bfloat16fS2_fjLj1024ELj1ELj4ELj1ELj16ENS_18Kernel_traits_baseILj1024EfS2_fS2_fjLj128EEEEELb0ELb1ELb1ELb0EEEvNS_9FwdParamsE,"ax",@progbits
	.align	128
        .global         _ZN10layer_norm13ln_fwd_kernelINS_13Kernel_traitsIf13__nv_bfloat16fS2_fjLj1024ELj1ELj4ELj1ELj16ENS_18Kernel_traits_baseILj1024EfS2_fS2_fjLj128EEEEELb0ELb1ELb1ELb0EEEvNS_9FwdParamsE
        .type           _ZN10layer_norm13ln_fwd_kernelINS_13Kernel_traitsIf13__nv_bfloat16fS2_fjLj1024ELj1ELj4ELj1ELj16ENS_18Kernel_traits_baseILj1024EfS2_fS2_fjLj128EEEEELb0ELb1ELb1ELb0EEEvNS_9FwdParamsE,@function
        .size           _ZN10layer_norm13ln_fwd_kernelINS_13Kernel_traitsIf13__nv_bfloat16fS2_fjLj1024ELj1ELj4ELj1ELj16ENS_18Kernel_traits_baseILj1024EfS2_fS2_fjLj128EEEEELb0ELb1ELb1ELb0EEEvNS_9FwdParamsE,(.L_x_30484 - _ZN10layer_norm13ln_fwd_kernelINS_13Kernel_traitsIf13__nv_bfloat16fS2_fjLj1024ELj1ELj4ELj1ELj16ENS_18Kernel_traits_baseILj1024EfS2_fS2_fjLj128EEEEELb0ELb1ELb1ELb0EEEvNS_9FwdParamsE)
        .other          _ZN10layer_norm13ln_fwd_kernelINS_13Kernel_traitsIf13__nv_bfloat16fS2_fjLj1024ELj1ELj4ELj1ELj16ENS_18Kernel_traits_baseILj1024EfS2_fS2_fjLj128EEEEELb0ELb1ELb1ELb0EEEvNS_9FwdParamsE,@"STO_CUDA_ENTRY STV_DEFAULT"
_ZN10layer_norm13ln_fwd_kernelINS_13Kernel_traitsIf13__nv_bfloat16fS2_fjLj1024ELj1ELj4ELj1ELj16ENS_18Kernel_traits_baseILj1024EfS2_fS2_fjLj128EEEEELb0ELb1ELb1ELb0EEEvNS_9FwdParamsE:
.text._ZN10layer_norm13ln_fwd_kernelINS_13Kernel_traitsIf13__nv_bfloat16fS2_fjLj1024ELj1ELj4ELj1ELj16ENS_18Kernel_traits_baseILj1024EfS2_fS2_fjLj128EEEEELb0ELb1ELb1ELb0EEEvNS_9FwdParamsE:
        /* <DEDUP_REMOVED lines=9> */
[----:B------:R-:W-:-:S04]  /*0090*/  LOP3.LUT R4, R2, 0x1f, RZ, 0x3c, !PT ;  /* 0x0000001f02047812 */ /* 0x000fc800078e3cff */
        /* <DEDUP_REMOVED lines=9> */
[----:B------:R-:W-:Y:S01]  /*0130*/  MOV R7, R2 ;  /* 0x0000000200077202 */ /* 0x000fe20000000f00 */
        /* <DEDUP_REMOVED lines=22> */
.L_x_12753:
[----:B------:R-:W-:Y:S05]  /*02a0*/  BSYNC B0 ;  /* 0x0000000000007941 */ /* 0x000fea0003800000 */
.L_x_12752:
[----:B------:R-:W-:Y:S04]  /*02b0*/  BSSY B0, `(.L_x_12754) ;  /* 0x0000017000007945 */ /* 0x000fe80003800000 */
[----:B------:R-:W-:Y:S05]  /*02c0*/  @!P5 BRA `(.L_x_12755) ;  /* 0x000000000054d947 */ /* 0x000fea0003800000 */
[----:B------:R-:W-:Y:S01]  /*02d0*/  ULDC.64 UR6, c[0x0][0x2c8] ;  /* 0x0000b20000067ab9 */ /* 0x000fe20000000a00 */
[----:B------:R-:W1:Y:S01]  /*02e0*/  LDC.64 R40, c[0x0][0x260] ;  /* 0x00009800ff287b82 */ /* 0x000e620000000a00 */
[----:B------:R-:W-:Y:S01]  /*02f0*/  ISETP.NE.U32.AND P2, PT, RZ, UR6, PT ;  /* 0x00000006ff007c0c */ /* 0x000fe2000bf45070 */
[----:B------:R-:W-:Y:S01]  /*0300*/  ULDC.64 UR8, c[0x0][0x278] ;  /* 0x00009e0000087ab9 */ /* 0x000fe20000000a00 */
[----:B0-----:R-:W-:Y:S02]  /*0310*/  CS2R R34, SRZ ;  /* 0x0000000000227805 */ /* 0x001fe4000001ff00 */
[----:B------:R-:W-:Y:S02]  /*0320*/  CS2R R32, SRZ ;  /* 0x0000000000207805 */ /* 0x000fe4000001ff00 */
[----:B------:R-:W-:Y:S02]  /*0330*/  ISETP.NE.AND.EX P2, PT, RZ, UR7, PT, P2 ;  /* 0x00000007ff007c0c */ /* 0x000fe4000bf45320 */
[----:B------:R-:W-:-:S02]  /*0340*/  CS2R R38, SRZ ;  /* 0x0000000000267805 */ /* 0x000fc4000001ff00 */
[----:B------:R-:W-:-:S09]  /*0350*/  CS2R R36, SRZ ;  /* 0x0000000000247805 */ /* 0x000fd2000001ff00 */
[----:B------:R-:W-:-:S04]  /*0360*/  @P2 LEA R56, P3, R7, UR6, 0x5 ;  /* 0x0000000607382c11 */ /* 0x000fc8000f8628ff */
[C---:B------:R-:W-:Y:S02]  /*0370*/  @P2 LEA.HI.X R57, R7.reuse, UR7, RZ, 0x5, P3 ;  /* 0x0000000707392c11 */ /* 0x040fe400098f2cff */
[C---:B------:R-:W-:Y:S01]  /*0380*/  LEA R58, P3, R7.reuse, UR8, 0x5 ;  /* 0x00000008073a7c11 */ /* 0x040fe2000f8628ff */
[C---:B-1----:R-:W-:Y:S02]  /*0390*/  IMAD.WIDE.U32 R60, R7.reuse, 0x20, R40 ;  /* 0x00000020073c7825 */ /* 0x042fe400078e0028 */
        /* <DEDUP_REMOVED lines=8> */
.L_x_12755:
[----:B------:R-:W-:Y:S05]  /*0420*/  BSYNC B0 ;  /* 0x0000000000007941 */ /* 0x000fea0003800000 */
.L_x_12754:
[----:B------:R-:W-:Y:S04]  /*0430*/  BSSY B0, `(.L_x_12756) ;  /* 0x0000017000007945 */ /* 0x000fe80003800000 */
[----:B------:R-:W-:Y:S05]  /*0440*/  @!P4 BRA `(.L_x_12757) ;  /* 0x000000000054c947 */ /* 0x000fea0003800000 */
[----:B------:R-:W-:Y:S01]  /*0450*/  ULDC.64 UR6, c[0x0][0x2c8] ;  /* 0x0000b20000067ab9 */ /* 0x000fe20000000a00 */
[----:B------:R-:W2:Y:S01]  /*0460*/  LDC.64 R64, c[0x0][0x260] ;  /* 0x00009800ff407b82 */ /* 0x000ea20000000a00 */
[----:B------:R-:W-:Y:S01]  /*0470*/  ISETP.NE.U32.AND P2, PT, RZ, UR6, PT ;  /* 0x00000006ff007c0c */ /* 0x000fe2000bf45070 */
[----:B------:R-:W-:Y:S01]  /*0480*/  ULDC.64 UR8, c[0x0][0x278] ;  /* 0x00009e0000087ab9 */ /* 0x000fe20000000a00 */
[----:B-1----:R-:W-:Y:S02]  /*0490*/  CS2R R58, SRZ ;  /* 0x00000000003a7805 */ /* 0x002fe4000001ff00 */
[----:B------:R-:W-:Y:S02]  /*04a0*/  CS2R R56, SRZ ;  /* 0x0000000000387805 */ /* 0x000fe4000001ff00 */
[----:B------:R-:W-:Y:S02]  /*04b0*/  ISETP.NE.AND.EX P2, PT, RZ, UR7, PT, P2 ;  /* 0x00000007ff007c0c */ /* 0x000fe4000bf45320 */
[----:B------:R-:W-:-:S02]  /*04c0*/  CS2R R62, SRZ ;  /* 0x00000000003e7805 */ /* 0x000fc4000001ff00 */
[----:B------:R-:W-:-:S09]  /*04d0*/  CS2R R60, SRZ ;  /* 0x00000000003c7805 */ /* 0x000fd2000001ff00 */
[----:B------:R-:W-:-:S04]  /*04e0*/  @P2 LEA R80, P3, R7, UR6, 0x5 ;  /* 0x0000000607502c11 */ /* 0x000fc8000f8628ff */
[C---:B------:R-:W-:Y:S02]  /*04f0*/  @P2 LEA.HI.X R81, R7.reuse, UR7, RZ, 0x5, P3 ;  /* 0x0000000707512c11 */ /* 0x040fe400098f2cff */
[C---:B------:R-:W-:Y:S01]  /*0500*/  LEA R82, P3, R7.reuse, UR8, 0x5 ;  /* 0x0000000807527c11 */ /* 0x040fe2000f8628ff */
[C---:B--2---:R-:W-:Y:S02]  /*0510*/  IMAD.WIDE.U32 R84, R7.reuse, 0x20, R64 ;  /* 0x0000002007547825 */ /* 0x044fe400078e0040 */
        /* <DEDUP_REMOVED lines=8> */
.L_x_12757:
[----:B------:R-:W-:Y:S05]  /*05a0*/  BSYNC B0 ;  /* 0x0000000000007941 */ /* 0x000fea0003800000 */
.L_x_12756:
[----:B------:R-:W-:Y:S04]  /*05b0*/  BSSY B0, `(.L_x_12758) ;  /* 0x0000016000007945 */ /* 0x000fe80003800000 */
[----:B------:R-:W-:Y:S05]  /*05c0*/  @!P1 BRA `(.L_x_12759) ;  /* 0x0000000000509947 */ /* 0x000fea0003800000 */
[----:B------:R-:W-:Y:S01]  /*05d0*/  ULDC.64 UR6, c[0x0][0x2c8] ;  /* 0x0000b20000067ab9 */ /* 0x000fe20000000a00 */
[----:B------:R-:W3:Y:S01]  /*05e0*/  LDC.64 R104, c[0x0][0x260] ;  /* 0x00009800ff687b82 */ /* 0x000ee20000000a00 */
[----:B------:R-:W-:Y:S01]  /*05f0*/  ISETP.NE.U32.AND P2, PT, RZ, UR6, PT ;  /* 0x00000006ff007c0c */ /* 0x000fe2000bf45070 */
[----:B------:R-:W-:Y:S01]  /*0600*/  ULDC.64 UR8, c[0x0][0x278] ;  /* 0x00009e0000087ab9 */ /* 0x000fe20000000a00 */
[----:B--2---:R-:W-:Y:S02]  /*0610*/  CS2R R82, SRZ ;  /* 0x0000000000527805 */ /* 0x004fe4000001ff00 */
[----:B------:R-:W-:Y:S02]  /*0620*/  CS2R R80, SRZ ;  /* 0x0000000000507805 */ /* 0x000fe4000001ff00 */
[----:B------:R-:W-:Y:S02]  /*0630*/  ISETP.NE.AND.EX P2, PT, RZ, UR7, PT, P2 ;  /* 0x00000007ff007c0c */ /* 0x000fe4000bf45320 */
[----:B------:R-:W-:-:S02]  /*0640*/  CS2R R86, SRZ ;  /* 0x0000000000567805 */ /* 0x000fc4000001ff00 */
[----:B------:R-:W-:-:S09]  /*0650*/  CS2R R84, SRZ ;  /* 0x0000000000547805 */ /* 0x000fd2000001ff00 */
[----:B------:R-:W-:-:S04]  /*0660*/  @P2 LEA R106, P3, R7, UR6, 0x5 ;  /* 0x00000006076a2c11 */ /* 0x000fc8000f8628ff */
[C---:B------:R-:W-:Y:S02]  /*0670*/  @P2 LEA.HI.X R107, R7.reuse, UR7, RZ, 0x5, P3 ;  /* 0x00000007076b2c11 */ /* 0x040fe400098f2cff */
[C---:B------:R-:W-:Y:S01]  /*0680*/  LEA R108, P3, R7.reuse, UR8, 0x5 ;  /* 0x00000008076c7c11 */ /* 0x040fe2000f8628ff */
[C---:B---3--:R-:W-:Y:S02]  /*0690*/  IMAD.WIDE.U32 R104, R7.reuse, 0x20, R104 ;  /* 0x0000002007687825 */ /* 0x048fe400078e0068 */
[----:B------:R3:W5:Y:S01]  /*06a0*/  @P2 LDG.E.128 R80, desc[UR4][R106.64] ;  /* 0x000000046a502981 */ /* 0x000762000c1e1d00 */
[----:B------:R-:W-:-:S03]  /*06b0*/  LEA.HI.X R109, R7, UR9, RZ, 0x5, P3 ;  /* 0x00000009076d7c11 */ /* 0x000fc600098f2cff */
[----:B------:R3:W5:Y:S04]  /*06c0*/  @P2 LDG.E.128 R84, desc[UR4][R106.64+0x10] ;  /* 0x000010046a542981 */ /* 0x000768000c1e1d00 */
[----:B------:R3:W5:Y:S04]  /*06d0*/  LDG.E.128 R88, desc[UR4][R104.64] ;  /* 0x0000000468587981 */ /* 0x000768000c1e1d00 */
[----:B------:R3:W5:Y:S04]  /*06e0*/  LDG.E.128 R92, desc[UR4][R104.64+0x10] ;  /* 0x00001004685c7981 */ /* 0x000768000c1e1d00 */
[----:B------:R3:W5:Y:S04]  /*06f0*/  LDG.E.128 R96, desc[UR4][R108.64+0x10] ;  /* 0x000010046c607981 */ /* 0x000768000c1e1d00 */
[----:B------:R3:W5:Y:S02]  /*0700*/  LDG.E.128 R100, desc[UR4][R108.64] ;  /* 0x000000046c647981 */ /* 0x000764000c1e1d00 */
.L_x_12759:
[----:B------:R-:W-:Y:S05]  /*0710*/  BSYNC B0 ;  /* 0x0000000000007941 */ /* 0x000fea0003800000 */
.L_x_12758:
[----:B------:R-:W-:Y:S02]  /*0720*/  ULDC UR6, c[0x0][0x214] ;  /* 0x0000850000067ab9 */ /* 0x000fe40000000800 */
[----:B------:R-:W-:-:S13]  /*0730*/  ISETP.GE.AND P2, PT, R4, UR6, PT ;  /* 0x0000000604007c0c */ /* 0x000fda000bf46270 */
[----:B------:R-:W-:Y:S05]  /*0740*/  @P2 EXIT ;  /* 0x000000000000294d */ /* 0x000fea0003800000 */
[----:B------:R-:W-:Y:S01]  /*0750*/  ULDC.U8 UR6, c[0x0][0x2a0] ;  /* 0x0000a80000067ab9 */ /* 0x000fe20000000000 */
[----:B------:R-:W-:Y:S01]  /*0760*/  ULDC UR7, c[0x0][0x2d8] ;  /* 0x0000b60000077ab9 */ /* 0x000fe20000000800 */
[----:B------:R-:W-:-:S03]  /*0770*/  UISETP.NE.AND UP0, UPT, UR6, URZ, UPT ;  /* 0x0000003f0600728c */ /* 0x000fc6000bf05270 */
[----:B------:R-:W-:-:S08]  /*0780*/  ULDC UR6, c[0x0][0x29c] ;  /* 0x0000a70000067ab9 */ /* 0x000fd00000000800 */
.L_x_12841:
[----:B------:R-:W4:Y:S08]  /*0790*/  LDC.64 R150, c[0x0][0x280] ;  /* 0x0000a000ff967b82 */ /* 0x000f300000000a00 */
[----:B------:R-:W0:Y:S08]  /*07a0*/  LDC.64 R152, c[0x0][0x288] ;  /* 0x0000a200ff987b82 */ /* 0x000e300000000a00 */
[----:B------:R-:W1:Y:S01]  /*07b0*/  LDC R149, c[0x0][0x218] ;  /* 0x00008600ff957b82 */ /* 0x000e620000000800 */
[----:B----4-:R-:W-:-:S05]  /*07c0*/  IMAD.WIDE R150, R4, 0x4, R150 ;  /* 0x0000000404967825 */ /* 0x010fca00078e0296 */
[----:B------:R4:W2:Y:S01]  /*07d0*/  LDG.E R7, desc[UR4][R150.64] ;  /* 0x0000000496077981 */ /* 0x0008a2000c1e1900 */
[----:B0-----:R-:W-:-:S05]  /*07e0*/  IMAD.WIDE R152, R4, 0x4, R152 ;  /* 0x0000000404987825 */ /* 0x001fca00078e0298 */
[----:B-----5:R0:W5:Y:S01]  /*07f0*/  LDG.E R148, desc[UR4][R152.64] ;  /* 0x0000000498947981 */ /* 0x020162000c1e1900 */
[----:B------:R-:W-:Y:S01]  /*0800*/  BSSY B0, `(.L_x_12760) ;  /* 0x0000074000007945 */ /* 0x000fe20003800000 */
[----:B-1----:R-:W-:-:S05]  /*0810*/  IMAD R154, R4, R149, RZ ;  /* 0x00000095049a7224 */ /* 0x002fca00078e02ff */
[----:B------:R-:W-:-:S04]  /*0820*/  SHF.R.S32.HI R155, RZ, 0x1f, R154 ;  /* 0x0000001fff9b7819 */ /* 0x000fc8000001149a */
[----:B------:R-:W-:Y:S02]  /*0830*/  LEA.HI R155, R155, R154, RZ, 0x3 ;  /* 0x0000009a9b9b7211 */ /* 0x000fe400078f18ff */
[----:B------:R-:W-:Y:S02]  /*0840*/  SHF.R.S32.HI R154, RZ, 0x1f, R4 ;  /* 0x0000001fff9a7819 */ /* 0x000fe40000011404 */
[----:B----4-:R-:W-:Y:S02]  /*0850*/  LEA.HI.SX32 R150, R155, R2, 0x1d ;  /* 0x000000029b967211 */ /* 0x010fe400078feaff */
[----:B--2---:R-:W-:-:S13]  /*0860*/  ISETP.GE.AND P3, PT, R7, 0x1, PT ;  /* 0x000000010700780c */ /* 0x004fda0003f66270 */
[----:B------:R-:W-:Y:S02]  /*0870*/  @P3 IADD3 R156, R7, -0x1, RZ ;  /* 0xffffffff079c3810 */ /* 0x000fe40007ffe0ff */
[----:B------:R-:W-:-:S03]  /*0880*/  @P3 LOP3.LUT R2, R0, 0x1f, RZ, 0xc0, !PT ;  /* 0x0000001f00023812 */ /* 0x000fc600078ec0ff */
[----:B------:R-:W-:-:S05]  /*0890*/  @P3 IMAD R156, R156, R149, RZ ;  /* 0x000000959c9c3224 */ /* 0x000fca00078e02ff */
[----:B------:R-:W-:-:S04]  /*08a0*/  @P3 SHF.R.S32.HI R151, RZ, 0x1f, R156 ;  /* 0x0000001fff973819 */ /* 0x000fc8000001149c */
[----:B------:R-:W-:Y:S01]  /*08b0*/  @P3 LEA.HI R157, R151, R156, RZ, 0x3 ;  /* 0x0000009c979d3211 */ /* 0x000fe200078f18ff */
[----:B------:R-:W-:-:S06]  /*08c0*/  HFMA2.MMA R151, -RZ, RZ, 0, 0 ;  /* 0x00000000ff977435 */ /* 0x000fcc00000001ff */
[----:B------:R-:W-:Y:S01]  /*08d0*/  @P3 LEA.HI.SX32 R151, R157, R2, 0x1d ;  /* 0x000000029d973211 */ /* 0x000fe200078feaff */
[----:B0-----:R-:W-:Y:S06]  /*08e0*/  @!P0 BRA `(.L_x_12761) ;  /* 0x0000000400948947 */ /* 0x001fec0003800000 */
[----:B------:R-:W0:Y:S02]  /*08f0*/  LDC.64 R152, c[0x0][0x230] ;  /* 0x00008c00ff987b82 */ /* 0x000e240000000a00 */
[----:B0-----:R-:W-:-:S04]  /*0900*/  ISETP.NE.U32.AND P4, PT, R152, RZ, PT ;  /* 0x000000ff9800720c */ /* 0x001fc80003f85070 */
[----:B------:R-:W-:-:S13]  /*0910*/  ISETP.NE.AND.EX P4, PT, R153, RZ, PT, P4 ;  /* 0x000000ff9900720c */ /* 0x000fda0003f85340 */
[----:B------:R-:W0:Y:S02]  /*0920*/  @P4 LDC.64 R156, c[0x0][0x230] ;  /* 0x00008c00ff9c4b82 */ /* 0x000e240000000a00 */
[----:B0-----:R-:W-:-:S05]  /*0930*/  @P4 IMAD.WIDE.U32 R156, R150, 0x20, R156 ;  /* 0x00000020969c4825 */ /* 0x001fca00078e009c */
[----:B---3--:R-:W2:Y:S01]  /*0940*/  @P4 LDG.E.128 R104, desc[UR4][R156.64] ;  /* 0x000000049c684981 */ /* 0x008ea2000c1e1d00 */
        /* <DEDUP_REMOVED lines=37> */
.L_x_12763:
[----:B------:R-:W-:Y:S05]  /*0ba0*/  BSYNC B1 ;  /* 0x0000000000017941 */ /* 0x000fea0003800000 */
.L_x_12762:
[----:B------:R-:W-:Y:S04]  /*0bb0*/  BSSY B1, `(.L_x_12764) ;  /* 0x0000007000017945 */ /* 0x000fe80003800000 */
[----:B------:R-:W-:Y:S05]  /*0bc0*/  @!P5 BRA `(.L_x_12765) ;  /* 0x000000000014d947 */ /* 0x000fea0003800000 */
[----:B-----5:R-:W-:-:S04]  /*0bd0*/  PRMT R109, R120, 0x7632, R109 ;  /* 0x00007632786d7816 */ /* 0x020fc8000000006d */
[----:B------:R-:W-:-:S05]  /*0be0*/  SHF.L.U32 R109, R109, 0x10, RZ ;  /* 0x000000106d6d7819 */ /* 0x000fca00000006ff */
[----:B------:R-:W-:-:S04]  /*0bf0*/  FMUL.FTZ R156, R109, UR6 ;  /* 0x000000066d9c7c20 */ /* 0x000fc80008410000 */
[----:B------:R-:W-:-:S04]  /*0c00*/  FMUL.FTZ R109, R29, R156 ;  /* 0x0000009c1d6d7220 */ /* 0x000fc80000410000 */
[----:B------:R-:W-:-:S07]  /*0c10*/  @P4 FADD.FTZ R109, R105, R109 ;  /* 0x0000006d696d4221 */ /* 0x000fce0000010000 */
.L_x_12765:
[----:B------:R-:W-:Y:S05]  /*0c20*/  BSYNC B1 ;  /* 0x0000000000017941 */ /* 0x000fea0003800000 */
.L_x_12764:
[----:B------:R-:W-:Y:S04]  /*0c30*/  BSSY B1, `(.L_x_12766) ;  /* 0x0000006000017945 */ /* 0x000fe80003800000 */
[----:B------:R-:W-:Y:S05]  /*0c40*/  @!P5 BRA `(.L_x_12767) ;  /* 0x000000000010d947 */ /* 0x000fea0003800000 */
[----:B-----5:R-:W-:-:S05]  /*0c50*/  SHF.L.U32 R110, R121, 0x10, RZ ;  /* 0x00000010796e7819 */ /* 0x020fca00000006ff */
[----:B------:R-:W-:-:S04]  /*0c60*/  FMUL.FTZ R155, R110, UR6 ;  /* 0x000000066e9b7c20 */ /* 0x000fc80008410000 */
[----:B------:R-:W-:-:S04]  /*0c70*/  FMUL.FTZ R110, R30, R155 ;  /* 0x0000009b1e6e7220 */ /* 0x000fc80000410000 */
[----:B------:R-:W-:-:S07]  /*0c80*/  @P4 FADD.FTZ R110, R106, R110 ;  /* 0x0000006e6a6e4221 */ /* 0x000fce0000010000 */
.L_x_12767:
[----:B------:R-:W-:Y:S05]  /*0c90*/  BSYNC B1 ;  /* 0x0000000000017941 */ /* 0x000fea0003800000 */
.L_x_12766:
[----:B------:R-:W-:Y:S04]  /*0ca0*/  BSSY B1, `(.L_x_12768) ;  /* 0x0000007000017945 */ /* 0x000fe80003800000 */
[----:B------:R-:W-:Y:S05]  /*0cb0*/  @!P5 BRA `(.L_x_12769) ;  /* 0x000000000014d947 */ /* 0x000fea0003800000 */
[----:B-----5:R-:W-:-:S04]  /*0cc0*/  PRMT R111, R121, 0x7632, R111 ;  /* 0x00007632796f7816 */ /* 0x020fc8000000006f */
[----:B------:R-:W-:-:S05]  /*0cd0*/  SHF.L.U32 R111, R111, 0x10, RZ ;  /* 0x000000106f6f7819 */ /* 0x000fca00000006ff */
[----:B------:R-:W-:-:S04]  /*0ce0*/  FMUL.FTZ R156, R111, UR6 ;  /* 0x000000066f9c7c20 */ /* 0x000fc80008410000 */
[----:B------:R-:W-:-:S04]  /*0cf0*/  FMUL.FTZ R111, R31, R156 ;  /* 0x0000009c1f6f7220 */ /* 0x000fc80000410000 */
[----:B------:R-:W-:-:S07]  /*0d00*/  @P4 FADD.FTZ R111, R107, R111 ;  /* 0x0000006f6b6f4221 */ /* 0x000fce0000010000 */
.L_x_12769:
[----:B------:R-:W-:Y:S05]  /*0d10*/  BSYNC B1 ;  /* 0x0000000000017941 */ /* 0x000fea0003800000 */
.L_x_12768:
[----:B------:R-:W-:Y:S04]  /*0d20*/  BSSY B1, `(.L_x_12770) ;  /* 0x0000006000017945 */ /* 0x000fe80003800000 */
[----:B------:R-:W-:Y:S05]  /*0d30*/  @!P5 BRA `(.L_x_12771) ;  /* 0x000000000010d947 */ /* 0x000fea0003800000 */
[----:B-----5:R-:W-:-:S05]  /*0d40*/  SHF.L.U32 R116, R122, 0x10, RZ ;  /* 0x000000107a747819 */ /* 0x020fca00000006ff */
[----:B------:R-:W-:-:S04]  /*0d50*/  FMUL.FTZ R155, R116, UR6 ;  /* 0x00000006749b7c20 */ /* 0x000fc80008410000 */
[----:B------:R-:W-:-:S04]  /*0d60*/  FMUL.FTZ R116, R24, R155 ;  /* 0x0000009b18747220 */ /* 0x000fc80000410000 */
[----:B------:R-:W-:-:S07]  /*0d70*/  @P4 FADD.FTZ R116, R112, R116 ;  /* 0x0000007470744221 */ /* 0x000fce0000010000 */
.L_x_12771:
[----:B------:R-:W-:Y:S05]  /*0d80*/  BSYNC B1 ;  /* 0x0000000000017941 */ /* 0x000fea0003800000 */
.L_x_12770:
[----:B------:R-:W-:Y:S04]  /*0d90*/  BSSY B1, `(.L_x_12772) ;  /* 0x0000007000017945 */ /* 0x000fe80003800000 */
[----:B------:R-:W-:Y:S05]  /*0da0*/  @!P5 BRA `(.L_x_12773) ;  /* 0x000000000014d947 */ /* 0x000fea0003800000 */
[----:B-----5:R-:W-:-:S04]  /*0db0*/  PRMT R117, R122, 0x7632, R117 ;  /* 0x000076327a757816 */ /* 0x020fc80000000075 */
[----:B------:R-:W-:-:S05]  /*0dc0*/  SHF.L.U32 R117, R117, 0x10, RZ ;  /* 0x0000001075757819 */ /* 0x000fca00000006ff */
[----:B------:R-:W-:-:S04]  /*0dd0*/  FMUL.FTZ R156, R117, UR6 ;  /* 0x00000006759c7c20 */ /* 0x000fc80008410000 */
[----:B------:R-:W-:-:S04]  /*0de0*/  FMUL.FTZ R117, R25, R156 ;  /* 0x0000009c19757220 */ /* 0x000fc80000410000 */
[----:B------:R-:W-:-:S07]  /*0df0*/  @P4 FADD.FTZ R117, R113, R117 ;  /* 0x0000007571754221 */ /* 0x000fce0000010000 */
.L_x_12773:
[----:B------:R-:W-:Y:S05]  /*0e00*/  BSYNC B1 ;  /* 0x0000000000017941 */ /* 0x000fea0003800000 */
.L_x_12772:
[----:B------:R-:W-:Y:S04]  /*0e10*/  BSSY B1, `(.L_x_12774) ;  /* 0x0000006000017945 */ /* 0x000fe80003800000 */
[----:B------:R-:W-:Y:S05]  /*0e20*/  @!P5 BRA `(.L_x_12775) ;  /* 0x000000000010d947 */ /* 0x000fea0003800000 */
[----:B-----5:R-:W-:-:S05]  /*0e30*/  SHF.L.U32 R118, R123, 0x10, RZ ;  /* 0x000000107b767819 */ /* 0x020fca00000006ff */
[----:B------:R-:W-:-:S04]  /*0e40*/  FMUL.FTZ R155, R118, UR6 ;  /* 0x00000006769b7c20 */ /* 0x000fc80008410000 */
[----:B------:R-:W-:-:S04]  /*0e50*/  FMUL.FTZ R118, R26, R155 ;  /* 0x0000009b1a767220 */ /* 0x000fc80000410000 */
[----:B------:R-:W-:-:S07]  /*0e60*/  @P4 FADD.FTZ R118, R114, R118 ;  /* 0x0000007672764221 */ /* 0x000fce0000010000 */
.L_x_12775:
[----:B------:R-:W-:Y:S05]  /*0e70*/  BSYNC B1 ;  /* 0x0000000000017941 */ /* 0x000fea0003800000 */
.L_x_12774:
[----:B------:R-:W-:Y:S04]  /*0e80*/  BSSY B1, `(.L_x_12776) ;  /* 0x0000007000017945 */ /* 0x000fe80003800000 */
[----:B------:R-:W-:Y:S05]  /*0e90*/  @!P5 BRA `(.L_x_12777) ;  /* 0x000000000014d947 */ /* 0x000fea0003800000 */
[----:B-----5:R-:W-:-:S04]  /*0ea0*/  PRMT R119, R123, 0x7632, R119 ;  /* 0x000076327b777816 */ /* 0x020fc80000000077 */
[----:B------:R-:W-:-:S05]  /*0eb0*/  SHF.L.U32 R119, R119, 0x10, RZ ;  /* 0x0000001077777819 */ /* 0x000fca00000006ff */
[----:B------:R-:W-:-:S04]  /*0ec0*/  FMUL.FTZ R156, R119, UR6 ;  /* 0x00000006779c7c20 */ /* 0x000fc80008410000 */
[----:B------:R-:W-:-:S04]  /*0ed0*/  FMUL.FTZ R119, R27, R156 ;  /* 0x0000009c1b777220 */ /* 0x000fc80000410000 */
[----:B------:R-:W-:-:S07]  /*0ee0*/  @P4 FADD.FTZ R119, R115, R119 ;  /* 0x0000007773774221 */ /* 0x000fce0000010000 */
.L_x_12777:
[----:B------:R-:W-:Y:S05]  /*0ef0*/  BSYNC B1 ;  /* 0x0000000000017941 */ /* 0x000fea0003800000 */
.L_x_12776:
[----:B------:R0:W-:Y:S01]  /*0f00*/  STG.E.128 desc[UR4][R152.64], R108 ;  /* 0x0000006c98007986 */ /* 0x0001e2000c101d04 */
[----:B------:R-:W-:Y:S02]  /*0f10*/  IADD3 R151, R151, 0x20, RZ ;  /* 0x0000002097977810 */ /* 0x000fe40007ffe0ff */
[----:B------:R-:W-:Y:S01]  /*0f20*/  IADD3 R150, R150, 0x20, RZ ;  /* 0x0000002096967810 */ /* 0x000fe20007ffe0ff */
[----:B------:R0:W-:Y:S06]  /*0f30*/  STG.E.128 desc[UR4][R152.64+0x10], R116 ;  /* 0x0000107498007986 */ /* 0x0001ec000c101d04 */
.L_x_12761:
[----:B------:R-:W-:Y:S05]  /*0f40*/  BSYNC B0 ;  /* 0x0000000000007941 */ /* 0x000fea0003800000 */
.L_x_12760:
        /* <DEDUP_REMOVED lines=8> */
[----:B---3--:R-:W2:Y:S01]  /*0fd0*/  @P4 LDG.E.128 R104, desc[UR4][R156.64] ;  /* 0x000000049c684981 */ /* 0x008ea2000c1e1d00 */
        /* <DEDUP_REMOVED lines=37> */
.L_x_12781:
[----:B------:R-:W-:Y:S05]  /*1230*/  BSYNC B1 ;  /* 0x0000000000017941 */ /* 0x000fea0003800000 */
.L_x_12780:
[----:B------:R-:W-:Y:S04]  /*1240*/  BSSY B1, `(.L_x_12782) ;  /* 0x0000007000017945 */ /* 0x000fe80003800000 */
[----:B------:R-:W-:Y:S05]  /*1250*/  @!P5 BRA `(.L_x_12783) ;  /* 0x000000000014d947 */ /* 0x000fea0003800000 */
[----:B-----5:R-:W-:-:S04]  /*1260*/  PRMT R125, R120, 0x7632, R125 ;  /* 0x00007632787d7816 */ /* 0x020fc8000000007d */
[----:B------:R-:W-:-:S05]  /*1270*/  SHF.L.U32 R125, R125, 0x10, RZ ;  /* 0x000000107d7d7819 */ /* 0x000fca00000006ff */
[----:B------:R-:W-:-:S04]  /*1280*/  FMUL.FTZ R156, R125, UR6 ;  /* 0x000000067d9c7c20 */ /* 0x000fc80008410000 */
[----:B------:R-:W-:-:S04]  /*1290*/  FMUL.FTZ R125, R53, R156 ;  /* 0x0000009c357d7220 */ /* 0x000fc80000410000 */
[----:B------:R-:W-:-:S07]  /*12a0*/  @P4 FADD.FTZ R125, R105, R125 ;  /* 0x0000007d697d4221 */ /* 0x000fce0000010000 */
.L_x_12783:
[----:B------:R-:W-:Y:S05]  /*12b0*/  BSYNC B1 ;  /* 0x0000000000017941 */ /* 0x000fea0003800000 */
.L_x_12782:
[----:B------:R-:W-:Y:S04]  /*12c0*/  BSSY B1, `(.L_x_12784) ;  /* 0x0000006000017945 */ /* 0x000fe80003800000 */
[----:B------:R-:W-:Y:S05]  /*12d0*/  @!P5 BRA `(.L_x_12785) ;  /* 0x000000000010d947 */ /* 0x000fea0003800000 */
[----:B-----5:R-:W-:-:S05]  /*12e0*/  SHF.L.U32 R126, R121, 0x10, RZ ;  /* 0x00000010797e7819 */ /* 0x020fca00000006ff */
[----:B------:R-:W-:-:S04]  /*12f0*/  FMUL.FTZ R155, R126, UR6 ;  /* 0x000000067e9b7c20 */ /* 0x000fc80008410000 */
[----:B------:R-:W-:-:S04]  /*1300*/  FMUL.FTZ R126, R54, R155 ;  /* 0x0000009b367e7220 */ /* 0x000fc80000410000 */
[----:B------:R-:W-:-:S07]  /*1310*/  @P4 FADD.FTZ R126, R106, R126 ;  /* 0x0000007e6a7e4221 */ /* 0x000fce0000010000 */
.L_x_12785:
[----:B------:R-:W-:Y:S05]  /*1320*/  BSYNC B1 ;  /* 0x0000000000017941 */ /* 0x000fea0003800000 */
.L_x_12784:
[----:B------:R-:W-:Y:S04]  /*1330*/  BSSY B1, `(.L_x_12786) ;  /* 0x0000007000017945 */ /* 0x000fe80003800000 */
[----:B------:R-:W-:Y:S05]  /*1340*/  @!P5 BRA `(.L_x_12787) ;  /* 0x000000000014d947 */ /* 0x000fea0003800000 */
[----:B-----5:R-:W-:-:S04]  /*1350*/  PRMT R127, R121, 0x7632, R127 ;  /* 0x00007632797f7816 */ /* 0x020fc8000000007f */
[----:B------:R-:W-:-:S05]  /*1360*/  SHF.L.U32 R127, R127, 0x10, RZ ;  /* 0x000000107f7f7819 */ /* 0x000fca00000006ff */
[----:B------:R-:W-:-:S04]  /*1370*/  FMUL.FTZ R156, R127, UR6 ;  /* 0x000000067f9c7c20 */ /* 0x000fc80008410000 */
[----:B------:R-:W-:-:S04]  /*1380*/  FMUL.FTZ R127, R55, R156 ;  /* 0x0000009c377f7220 */ /* 0x000fc80000410000 */
[----:B------:R-:W-:-:S07]  /*1390*/  @P4 FADD.FTZ R127, R107, R127 ;  /* 0x0000007f6b7f4221 */ /* 0x000fce0000010000 */
.L_x_12787:
[----:B------:R-:W-:Y:S05]  /*13a0*/  BSYNC B1 ;  /* 0x0000000000017941 */ /* 0x000fea0003800000 */
.L_x_12786:
[----:B------:R-:W-:Y:S04]  /*13b0*/  BSSY B1, `(.L_x_12788) ;  /* 0x0000006000017945 */ /* 0x000fe80003800000 */
[----:B------:R-:W-:Y:S05]  /*13c0*/  @!P5 BRA `(.L_x_12789) ;  /* 0x000000000010d947 */ /* 0x000fea0003800000 */
[----:B-----5:R-:W-:-:S05]  /*13d0*/  SHF.L.U32 R128, R122, 0x10, RZ ;  /* 0x000000107a807819 */ /* 0x020fca00000006ff */
[----:B------:R-:W-:-:S04]  /*13e0*/  FMUL.FTZ R155, R128, UR6 ;  /* 0x00000006809b7c20 */ /* 0x000fc80008410000 */
[----:B------:R-:W-:-:S04]  /*13f0*/  FMUL.FTZ R128, R48, R155 ;  /* 0x0000009b30807220 */ /* 0x000fc80000410000 */
[----:B------:R-:W-:-:S07]  /*1400*/  @P4 FADD.FTZ R128, R112, R128 ;  /* 0x0000008070804221 */ /* 0x000fce0000010000 */
.L_x_12789:
[----:B------:R-:W-:Y:S05]  /*1410*/  BSYNC B1 ;  /* 0x0000000000017941 */ /* 0x000fea0003800000 */
.L_x_12788:
[----:B------:R-:W-:Y:S04]  /*1420*/  BSSY B1, `(.L_x_12790) ;  /* 0x0000007000017945 */ /* 0x000fe80003800000 */
[----:B------:R-:W-:Y:S05]  /*1430*/  @!P5 BRA `(.L_x_12791) ;  /* 0x000000000014d947 */ /* 0x000fea0003800000 */
[----:B-----5:R-:W-:-:S04]  /*1440*/  PRMT R129, R122, 0x7632, R129 ;  /* 0x000076327a817816 */ /* 0x020fc80000000081 */
[----:B------:R-:W-:-:S05]  /*1450*/  SHF.L.U32 R129, R129, 0x10, RZ ;  /* 0x0000001081817819 */ /* 0x000fca00000006ff */
[----:B------:R-:W-:-:S04]  /*1460*/  FMUL.FTZ R156, R129, UR6 ;  /* 0x00000006819c7c20 */ /* 0x000fc80008410000 */
[----:B------:R-:W-:-:S04]  /*1470*/  FMUL.FTZ R129, R49, R156 ;  /* 0x0000009c31817220 */ /* 0x000fc80000410000 */
[----:B------:R-:W-:-:S07]  /*1480*/  @P4 FADD.FTZ R129, R113, R129 ;  /* 0x0000008171814221 */ /* 0x000fce0000010000 */
.L_x_12791:
[----:B------:R-:W-:Y:S05]  /*1490*/  BSYNC B1 ;  /* 0x0000000000017941 */ /* 0x000fea0003800000 */
.L_x_12790:
[----:B------:R-:W-:Y:S04]  /*14a0*/  BSSY B1, `(.L_x_12792) ;  /* 0x0000006000017945 */ /* 0x000fe80003800000 */
[----:B------:R-:W-:Y:S05]  /*14b0*/  @!P5 BRA `(.L_x_12793) ;  /* 0x000000000010d947 */ /* 0x000fea0003800000 */
[----:B-----5:R-:W-:-:S05]  /*14c0*/  SHF.L.U32 R130, R123, 0x10, RZ ;  /* 0x000000107b827819 */ /* 0x020fca00000006ff */
[----:B------:R-:W-:-:S04]  /*14d0*/  FMUL.FTZ R155, R130, UR6 ;  /* 0x00000006829b7c20 */ /* 0x000fc80008410000 */
[----:B------:R-:W-:-:S04]  /*14e0*/  FMUL.FTZ R130, R50, R155 ;  /* 0x0000009b32827220 */ /* 0x000fc80000410000 */
[----:B------:R-:W-:-:S07]  /*14f0*/  @P4 FADD.FTZ R130, R114, R130 ;  /* 0x0000008272824221 */ /* 0x000fce0000010000 */
.L_x_12793:
[----:B------:R-:W-:Y:S05]  /*1500*/  BSYNC B1 ;  /* 0x0000000000017941 */ /* 0x000fea0003800000 */
.L_x_12792:
[----:B------:R-:W-:Y:S04]  /*1510*/  BSSY B1, `(.L_x_12794) ;  /* 0x0000007000017945 */ /* 0x000fe80003800000 */
[----:B------:R-:W-:Y:S05]  /*1520*/  @!P5 BRA `(.L_x_12795) ;  /* 0x000000000014d947 */ /* 0x000fea0003800000 */
[----:B-----5:R-:W-:-:S04]  /*1530*/  PRMT R131, R123, 0x7632, R131 ;  /* 0x000076327b837816 */ /* 0x020fc80000000083 */
[----:B------:R-:W-:-:S05]  /*1540*/  SHF.L.U32 R131, R131, 0x10, RZ ;  /* 0x0000001083837819 */ /* 0x000fca00000006ff */
[----:B------:R-:W-:-:S04]  /*1550*/  FMUL.FTZ R156, R131, UR6 ;  /* 0x00000006839c7c20 */ /* 0x000fc80008410000 */
[----:B------:R-:W-:-:S04]  /*1560*/  FMUL.FTZ R131, R51, R156 ;  /* 0x0000009c33837220 */ /* 0x000fc80000410000 */
[----:B------:R-:W-:-:S07]  /*1570*/  @P4 FADD.FTZ R131, R115, R131 ;  /* 0x0000008373834221 */ /* 0x000fce0000010000 */
.L_x_12795:
[----:B------:R-:W-:Y:S05]  /*1580*/  BSYNC B1 ;  /* 0x0000000000017941 */ /* 0x000fea0003800000 */
.L_x_12794:
[----:B------:R1:W-:Y:S01]  /*1590*/  STG.E.128 desc[UR4][R152.64], R124 ;  /* 0x0000007c98007986 */ /* 0x0003e2000c101d04 */
[----:B------:R-:W-:Y:S02]  /*15a0*/  IADD3 R151, R151, 0x20, RZ ;  /* 0x0000002097977810 */ /* 0x000fe40007ffe0ff */
[----:B------:R-:W-:Y:S01]  /*15b0*/  IADD3 R150, R150, 0x20, RZ ;  /* 0x0000002096967810 */ /* 0x000fe20007ffe0ff */
[----:B------:R1:W-:Y:S06]  /*15c0*/  STG.E.128 desc[UR4][R152.64+0x10], R128 ;  /* 0x0000108098007986 */ /* 0x0003ec000c101d04 */
.L_x_12779:
[----:B------:R-:W-:Y:S05]  /*15d0*/  BSYNC B0 ;  /* 0x0000000000007941 */ /* 0x000fea0003800000 */
.L_x_12778:
        /* <DEDUP_REMOVED lines=46> */
.L_x_12799:
[----:B------:R-:W-:Y:S05]  /*18c0*/  BSYNC B1 ;  /* 0x0000000000017941 */ /* 0x000fea0003800000 */
.L_x_12798:
[----:B------:R-:W-:Y:S04]  /*18d0*/  BSSY B1, `(.L_x_12800) ;  /* 0x0000007000017945 */ /* 0x000fe80003800000 */
[----:B------:R-:W-:Y:S05]  /*18e0*/  @!P5 BRA `(.L_x_12801) ;  /* 0x000000000014d947 */ /* 0x000fea0003800000 */
[----:B-----5:R-:W-:-:S04]  /*18f0*/  PRMT R133, R120, 0x7632, R133 ;  /* 0x0000763278857816 */ /* 0x020fc80000000085 */
[----:B------:R-:W-:-:S05]  /*1900*/  SHF.L.U32 R133, R133, 0x10, RZ ;  /* 0x0000001085857819 */ /* 0x000fca00000006ff */
[----:B------:R-:W-:-:S04]  /*1910*/  FMUL.FTZ R156, R133, UR6 ;  /* 0x00000006859c7c20 */ /* 0x000fc80008410000 */
[----:B------:R-:W-:-:S04]  /*1920*/  FMUL.FTZ R133, R77, R156 ;  /* 0x0000009c4d857220 */ /* 0x000fc80000410000 */
[----:B------:R-:W-:-:S07]  /*1930*/  @P4 FADD.FTZ R133, R105, R133 ;  /* 0x0000008569854221 */ /* 0x000fce0000010000 */
.L_x_12801:
[----:B------:R-:W-:Y:S05]  /*1940*/  BSYNC B1 ;  /* 0x0000000000017941 */ /* 0x000fea0003800000 */
.L_x_12800:
[----:B------:R-:W-:Y:S04]  /*1950*/  BSSY B1, `(.L_x_12802) ;  /* 0x0000006000017945 */ /* 0x000fe80003800000 */
[----:B------:R-:W-:Y:S05]  /*1960*/  @!P5 BRA `(.L_x_12803) ;  /* 0x000000000010d947 */ /* 0x000fea0003800000 */
[----:B-----5:R-:W-:-:S05]  /*1970*/  SHF.L.U32 R134, R121, 0x10, RZ ;  /* 0x0000001079867819 */ /* 0x020fca00000006ff */
[----:B------:R-:W-:-:S04]  /*1980*/  FMUL.FTZ R155, R134, UR6 ;  /* 0x00000006869b7c20 */ /* 0x000fc80008410000 */
[----:B------:R-:W-:-:S04]  /*1990*/  FMUL.FTZ R134, R78, R155 ;  /* 0x0000009b4e867220 */ /* 0x000fc80000410000 */
[----:B------:R-:W-:-:S07]  /*19a0*/  @P4 FADD.FTZ R134, R106, R134 ;  /* 0x000000866a864221 */ /* 0x000fce0000010000 */
.L_x_12803:
[----:B------:R-:W-:Y:S05]  /*19b0*/  BSYNC B1 ;  /* 0x0000000000017941 */ /* 0x000fea0003800000 */
.L_x_12802:
[----:B------:R-:W-:Y:S04]  /*19c0*/  BSSY B1, `(.L_x_12804) ;  /* 0x0000007000017945 */ /* 0x000fe80003800000 */
[----:B------:R-:W-:Y:S05]  /*19d0*/  @!P5 BRA `(.L_x_12805) ;  /* 0x000000000014d947 */ /* 0x000fea0003800000 */
[----:B-----5:R-:W-:-:S04]  /*19e0*/  PRMT R135, R121, 0x7632, R135 ;  /* 0x0000763279877816 */ /* 0x020fc80000000087 */
[----:B------:R-:W-:-:S05]  /*19f0*/  SHF.L.U32 R135, R135, 0x10, RZ ;  /* 0x0000001087877819 */ /* 0x000fca00000006ff */
[----:B------:R-:W-:-:S04]  /*1a00*/  FMUL.FTZ R156, R135, UR6 ;  /* 0x00000006879c7c20 */ /* 0x000fc80008410000 */
[----:B------:R-:W-:-:S04]  /*1a10*/  FMUL.FTZ R135, R79, R156 ;  /* 0x0000009c4f877220 */ /* 0x000fc80000410000 */
[----:B------:R-:W-:-:S07]  /*1a20*/  @P4 FADD.FTZ R135, R107, R135 ;  /* 0x000000876b874221 */ /* 0x000fce0000010000 */
.L_x_12805:
[----:B------:R-:W-:Y:S05]  /*1a30*/  BSYNC B1 ;  /* 0x0000000000017941 */ /* 0x000fea0003800000 */
.L_x_12804:
[----:B------:R-:W-:Y:S04]  /*1a40*/  BSSY B1, `(.L_x_12806) ;  /* 0x0000006000017945 */ /* 0x000fe80003800000 */
[----:B------:R-:W-:Y:S05]  /*1a50*/  @!P5 BRA `(.L_x_12807) ;  /* 0x000000000010d947 */ /* 0x000fea0003800000 */
[----:B-----5:R-:W-:-:S05]  /*1a60*/  SHF.L.U32 R136, R122, 0x10, RZ ;  /* 0x000000107a887819 */ /* 0x020fca00000006ff */
[----:B------:R-:W-:-:S04]  /*1a70*/  FMUL.FTZ R155, R136, UR6 ;  /* 0x00000006889b7c20 */ /* 0x000fc80008410000 */
[----:B------:R-:W-:-:S04]  /*1a80*/  FMUL.FTZ R136, R72, R155 ;  /* 0x0000009b48887220 */ /* 0x000fc80000410000 */
[----:B------:R-:W-:-:S07]  /*1a90*/  @P4 FADD.FTZ R136, R112, R136 ;  /* 0x0000008870884221 */ /* 0x000fce0000010000 */
.L_x_12807:
[----:B------:R-:W-:Y:S05]  /*1aa0*/  BSYNC B1 ;  /* 0x0000000000017941 */ /* 0x000fea0003800000 */
.L_x_12806:
[----:B------:R-:W-:Y:S04]  /*1ab0*/  BSSY B1, `(.L_x_12808) ;  /* 0x0000007000017945 */ /* 0x000fe80003800000 */
[----:B------:R-:W-:Y:S05]  /*1ac0*/  @!P5 BRA `(.L_x_12809) ;  /* 0x000000000014d947 */ /* 0x000fea0003800000 */
[----:B-----5:R-:W-:-:S04]  /*1ad0*/  PRMT R137, R122, 0x7632, R137 ;  /* 0x000076327a897816 */ /* 0x020fc80000000089 */
[----:B------:R-:W-:-:S05]  /*1ae0*/  SHF.L.U32 R137, R137, 0x10, RZ ;  /* 0x0000001089897819 */ /* 0x000fca00000006ff */
[----:B------:R-:W-:-:S04]  /*1af0*/  FMUL.FTZ R156, R137, UR6 ;  /* 0x00000006899c7c20 */ /* 0x000fc80008410000 */
[----:B------:R-:W-:-:S04]  /*1b00*/  FMUL.FTZ R137, R73, R156 ;  /* 0x0000009c49897220 */ /* 0x000fc80000410000 */
[----:B------:R-:W-:-:S07]  /*1b10*/  @P4 FADD.FTZ R137, R113, R137 ;  /* 0x0000008971894221 */ /* 0x000fce0000010000 */
.L_x_12809:
[----:B------:R-:W-:Y:S05]  /*1b20*/  BSYNC B1 ;  /* 0x0000000000017941 */ /* 0x000fea0003800000 */
.L_x_12808:
[----:B------:R-:W-:Y:S04]  /*1b30*/  BSSY B1, `(.L_x_12810) ;  /* 0x0000006000017945 */ /* 0x000fe80003800000 */
[----:B------:R-:W-:Y:S05]  /*1b40*/  @!P5 BRA `(.L_x_12811) ;  /* 0x000000000010d947 */ /* 0x000fea0003800000 */
[----:B-----5:R-:W-:-:S05]  /*1b50*/  SHF.L.U32 R138, R123, 0x10, RZ ;  /* 0x000000107b8a7819 */ /* 0x020fca00000006ff */
[----:B------:R-:W-:-:S04]  /*1b60*/  FMUL.FTZ R155, R138, UR6 ;  /* 0x000000068a9b7c20 */ /* 0x000fc80008410000 */
[----:B------:R-:W-:-:S04]  /*1b70*/  FMUL.FTZ R138, R74, R155 ;  /* 0x0000009b4a8a7220 */ /* 0x000fc80000410000 */
[----:B------:R-:W-:-:S07]  /*1b80*/  @P4 FADD.FTZ R138, R114, R138 ;  /* 0x0000008a728a4221 */ /* 0x000fce0000010000 */
.L_x_12811:
[----:B------:R-:W-:Y:S05]  /*1b90*/  BSYNC B1 ;  /* 0x0000000000017941 */ /* 0x000fea0003800000 */
.L_x_12810:
[----:B------:R-:W-:Y:S04]  /*1ba0*/  BSSY B1, `(.L_x_12812) ;  /* 0x0000007000017945 */ /* 0x000fe80003800000 */
[----:B------:R-:W-:Y:S05]  /*1bb0*/  @!P5 BRA `(.L_x_12813) ;  /* 0x000000000014d947 */ /* 0x000fea0003800000 */
[----:B-----5:R-:W-:-:S04]  /*1bc0*/  PRMT R139, R123, 0x7632, R139 ;  /* 0x000076327b8b7816 */ /* 0x020fc8000000008b */
[----:B------:R-:W-:-:S05]  /*1bd0*/  SHF.L.U32 R139, R139, 0x10, RZ ;  /* 0x000000108b8b7819 */ /* 0x000fca00000006ff */
[----:B------:R-:W-:-:S04]  /*1be0*/  FMUL.FTZ R156, R139, UR6 ;  /* 0x000000068b9c7c20 */ /* 0x000fc80008410000 */
[----:B------:R-:W-:-:S04]  /*1bf0*/  FMUL.FTZ R139, R75, R156 ;  /* 0x0000009c4b8b7220 */ /* 0x000fc80000410000 */
[----:B------:R-:W-:-:S07]  /*1c00*/  @P4 FADD.FTZ R139, R115, R139 ;  /* 0x0000008b738b4221 */ /* 0x000fce0000010000 */
.L_x_12813:
[----:B------:R-:W-:Y:S05]  /*1c10*/  BSYNC B1 ;  /* 0x0000000000017941 */ /* 0x000fea0003800000 */
.L_x_12812:
[----:B------:R2:W-:Y:S01]  /*1c20*/  STG.E.128 desc[UR4][R152.64], R132 ;  /* 0x0000008498007986 */ /* 0x0005e2000c101d04 */
[----:B------:R-:W-:Y:S02]  /*1c30*/  IADD3 R151, R151, 0x20, RZ ;  /* 0x0000002097977810 */ /* 0x000fe40007ffe0ff */
[----:B------:R-:W-:Y:S01]  /*1c40*/  IADD3 R150, R150, 0x20, RZ ;  /* 0x0000002096967810 */ /* 0x000fe20007ffe0ff */
[----:B------:R2:W-:Y:S06]  /*1c50*/  STG.E.128 desc[UR4][R152.64+0x10], R136 ;  /* 0x0000108898007986 */ /* 0x0005ec000c101d04 */
.L_x_12797:
[----:B------:R-:W-:Y:S05]  /*1c60*/  BSYNC B0 ;  /* 0x0000000000007941 */ /* 0x000fea0003800000 */
.L_x_12796:
[----:B------:R-:W-:Y:S04]  /*1c70*/  BSSY B0, `(.L_x_12814) ;  /* 0x0000065000007945 */ /* 0x000fe80003800000 */
[----:B------:R-:W-:Y:S05]  /*1c80*/  @!P1 BRA `(.L_x_12815) ;  /* 0x00000004008c9947 */ /* 0x000fea0003800000 */
[----:B012---:R-:W0:Y:S08]  /*1c90*/  LDC.64 R152, c[0x0][0x230] ;  /* 0x00008c00ff987b82 */ /* 0x007e300000000a00 */
[----:B------:R-:W1:Y:S01]  /*1ca0*/  @P3 LDC.64 R144, c[0x0][0x220] ;  /* 0x00008800ff903b82 */ /* 0x000e620000000a00 */
[----:B------:R-:W-:-:S07]  /*1cb0*/  ISETP.GT.AND P4, PT, R7, RZ, PT ;  /* 0x000000ff0700720c */ /* 0x000fce0003f84270 */
[----:B------:R-:W2:Y:S01]  /*1cc0*/  LDC.64 R156, c[0x0][0x238] ;  /* 0x00008e00ff9c7b82 */ /* 0x000ea20000000a00 */
[----:B0-----:R-:W-:-:S04]  /*1cd0*/  ISETP.NE.U32.AND P2, PT, R152, RZ, PT ;  /* 0x000000ff9800720c */ /* 0x001fc80003f45070 */
[----:B------:R-:W-:-:S13]  /*1ce0*/  ISETP.NE.AND.EX P2, PT, R153, RZ, PT, P2 ;  /* 0x000000ff9900720c */ /* 0x000fda0003f45320 */
[----:B------:R-:W0:Y:S02]  /*1cf0*/  @P2 LDC.64 R142, c[0x0][0x230] ;  /* 0x00008c00ff8e2b82 */ /* 0x000e240000000a00 */
[----:B0-----:R-:W-:-:S05]  /*1d00*/  @P2 IMAD.WIDE.U32 R142, R150, 0x20, R142 ;  /* 0x00000020968e2825 */ /* 0x001fca00078e008e */
[----:B---3--:R-:W3:Y:S04]  /*1d10*/  @P2 LDG.E.128 R104, desc[UR4][R142.64] ;  /* 0x000000048e682981 */ /* 0x008ee8000c1e1d00 */
[----:B------:R0:W4:Y:S01]  /*1d20*/  @P2 LDG.E.128 R112, desc[UR4][R142.64+0x10] ;  /* 0x000010048e702981 */ /* 0x000122000c1e1d00 */
[----:B-1----:R-:W-:-:S05]  /*1d30*/  @P3 IMAD.WIDE.U32 R144, R151, 0x10, R144 ;  /* 0x0000001097903825 */ /* 0x002fca00078e0090 */
[----:B-----5:R4:W5:Y:S01]  /*1d40*/  @P3 LDG.E.128 R120, desc[UR4][R144.64] ;  /* 0x0000000490783981 */ /* 0x020962000c1e1d00 */
[----:B------:R-:W-:Y:S01]  /*1d50*/  @!P4 ISETP.NE.U32.AND P3, PT, R152, RZ, PT ;  /* 0x000000ff9800c20c */ /* 0x000fe20003f65070 */
[----:B------:R-:W-:Y:S01]  /*1d60*/  BSSY B1, `(.L_x_12816) ;  /* 0x000001e000017945 */ /* 0x000fe20003800000 */
[----:B--2---:R-:W-:Y:S02]  /*1d70*/  IMAD.WIDE.U32 R150, R150, 0x20, R156 ;  /* 0x0000002096967825 */ /* 0x004fe400078e009c */
[----:B------:R-:W-:-:S04]  /*1d80*/  @!P4 ISETP.NE.AND.EX P3, PT, R153, RZ, PT, P3 ;  /* 0x000000ff9900c20c */ /* 0x000fc80003f65330 */
[----:B---3--:R-:W-:Y:S02]  /*1d90*/  @!P4 FSEL R140, R104, RZ, P3 ;  /* 0x000000ff688cc208 */ /* 0x008fe40001800000 */
[----:B------:R-:W-:-:S04]  /*1da0*/  @!P4 ISETP.NE.U32.AND P3, PT, R152, RZ, PT ;  /* 0x000000ff9800c20c */ /* 0x000fc80003f65070 */
[----:B------:R-:W-:-:S04]  /*1db0*/  @!P4 ISETP.NE.AND.EX P3, PT, R153, RZ, PT, P3 ;  /* 0x000000ff9900c20c */ /* 0x000fc80003f65330 */
[----:B------:R-:W-:Y:S02]  /*1dc0*/  @!P4 FSEL R141, R105, RZ, P3 ;  /* 0x000000ff698dc208 */ /* 0x000fe40001800000 */
[----:B------:R-:W-:-:S04]  /*1dd0*/  @!P4 ISETP.NE.U32.AND P3, PT, R152, RZ, PT ;  /* 0x000000ff9800c20c */ /* 0x000fc80003f65070 */
[----:B------:R-:W-:-:S04]  /*1de0*/  @!P4 ISETP.NE.AND.EX P3, PT, R153, RZ, PT, P3 ;  /* 0x000000ff9900c20c */ /* 0x000fc80003f65330 */
[----:B0-----:R-:W-:Y:S02]  /*1df0*/  @!P4 FSEL R142, R106, RZ, P3 ;  /* 0x000000ff6a8ec208 */ /* 0x001fe40001800000 */
        /* <DEDUP_REMOVED lines=20> */
.L_x_12817:
[----:B------:R-:W-:Y:S05]  /*1f40*/  BSYNC B1 ;  /* 0x0000000000017941 */ /* 0x000fea0003800000 */
.L_x_12816:
[----:B------:R-:W-:Y:S04]  /*1f50*/  BSSY B1, `(.L_x_12818) ;  /* 0x0000007000017945 */ /* 0x000fe80003800000 */
[----:B------:R-:W-:Y:S05]  /*1f60*/  @!P4 BRA `(.L_x_12819) ;  /* 0x000000000014c947 */ /* 0x000fea0003800000 */
[----:B-----5:R-:W-:-:S04]  /*1f70*/  PRMT R7, R120, 0x7632, R7 ;  /* 0x0000763278077816 */ /* 0x020fc80000000007 */
[----:B------:R-:W-:-:S05]  /*1f80*/  SHF.L.U32 R7, R7, 0x10, RZ ;  /* 0x0000001007077819 */ /* 0x000fca00000006ff */
[----:B------:R-:W-:-:S04]  /*1f90*/  FMUL.FTZ R152, R7, UR6 ;  /* 0x0000000607987c20 */ /* 0x000fc80008410000 */
[----:B------:R-:W-:-:S04]  /*1fa0*/  FMUL.FTZ R141, R101, R152 ;  /* 0x00000098658d7220 */ /* 0x000fc80000410000 */
[----:B------:R-:W-:-:S07]  /*1fb0*/  @P2 FADD.FTZ R141, R105, R141 ;  /* 0x0000008d698d2221 */ /* 0x000fce0000010000 */
.L_x_12819:
[----:B------:R-:W-:Y:S05]  /*1fc0*/  BSYNC B1 ;  /* 0x0000000000017941 */ /* 0x000fea0003800000 */
.L_x_12818:
[----:B------:R-:W-:Y:S04]  /*1fd0*/  BSSY B1, `(.L_x_12820) ;  /* 0x0000006000017945 */ /* 0x000fe80003800000 */
[----:B------:R-:W-:Y:S05]  /*1fe0*/  @!P4 BRA `(.L_x_12821) ;  /* 0x000000000010c947 */ /* 0x000fea0003800000 */
[----:B-----5:R-:W-:-:S05]  /*1ff0*/  SHF.L.U32 R7, R121, 0x10, RZ ;  /* 0x0000001079077819 */ /* 0x020fca00000006ff */
[----:B------:R-:W-:-:S04]  /*2000*/  FMUL.FTZ R7, R7, UR6 ;  /* 0x0000000607077c20 */ /* 0x000fc80008410000 */
[----:B------:R-:W-:-:S04]  /*2010*/  FMUL.FTZ R142, R102, R7 ;  /* 0x00000007668e7220 */ /* 0x000fc80000410000 */
[----:B------:R-:W-:-:S07]  /*2020*/  @P2 FADD.FTZ R142, R106, R142 ;  /* 0x0000008e6a8e2221 */ /* 0x000fce0000010000 */
.L_x_12821:
[----:B------:R-:W-:Y:S05]  /*2030*/  BSYNC B1 ;  /* 0x0000000000017941 */ /* 0x000fea0003800000 */
.L_x_12820:
[----:B------:R-:W-:Y:S04]  /*2040*/  BSSY B1, `(.L_x_12822) ;  /* 0x0000007000017945 */ /* 0x000fe80003800000 */
[----:B------:R-:W-:Y:S05]  /*2050*/  @!P4 BRA `(.L_x_12823) ;  /* 0x000000000014c947 */ /* 0x000fea0003800000 */
[----:B-----5:R-:W-:-:S04]  /*2060*/  PRMT R7, R121, 0x7632, R7 ;  /* 0x0000763279077816 */ /* 0x020fc80000000007 */
[----:B------:R-:W-:-:S05]  /*2070*/  SHF.L.U32 R7, R7, 0x10, RZ ;  /* 0x0000001007077819 */ /* 0x000fca00000006ff */
[----:B------:R-:W-:-:S04]  /*2080*/  FMUL.FTZ R152, R7, UR6 ;  /* 0x0000000607987c20 */ /* 0x000fc80008410000 */
[----:B------:R-:W-:-:S04]  /*2090*/  FMUL.FTZ R143, R103, R152 ;  /* 0x00000098678f7220 */ /* 0x000fc80000410000 */
[----:B------:R-:W-:-:S07]  /*20a0*/  @P2 FADD.FTZ R143, R107, R143 ;  /* 0x0000008f6b8f2221 */ /* 0x000fce0000010000 */
.L_x_12823:
[----:B------:R-:W-:Y:S05]  /*20b0*/  BSYNC B1 ;  /* 0x0000000000017941 */ /* 0x000fea0003800000 */
.L_x_12822:
[----:B------:R-:W-:Y:S04]  /*20c0*/  BSSY B1, `(.L_x_12824) ;  /* 0x0000006000017945 */ /* 0x000fe80003800000 */
[----:B------:R-:W-:Y:S05]  /*20d0*/  @!P4 BRA `(.L_x_12825) ;  /* 0x000000000010c947 */ /* 0x000fea0003800000 */
[----:B-----5:R-:W-:-:S05]  /*20e0*/  SHF.L.U32 R7, R122, 0x10, RZ ;  /* 0x000000107a077819 */ /* 0x020fca00000006ff */
[----:B------:R-:W-:-:S04]  /*20f0*/  FMUL.FTZ R7, R7, UR6 ;  /* 0x0000000607077c20 */ /* 0x000fc80008410000 */
[----:B------:R-:W-:-:S04]  /*2100*/  FMUL.FTZ R144, R96, R7 ;  /* 0x0000000760907220 */ /* 0x000fc80000410000 */
[----:B------:R-:W-:-:S07]  /*2110*/  @P2 FADD.FTZ R144, R112, R144 ;  /* 0x0000009070902221 */ /* 0x000fce0000010000 */
.L_x_12825:
[----:B------:R-:W-:Y:S05]  /*2120*/  BSYNC B1 ;  /* 0x0000000000017941 */ /* 0x000fea0003800000 */
.L_x_12824:
[----:B------:R-:W-:Y:S04]  /*2130*/  BSSY B1, `(.L_x_12826) ;  /* 0x0000007000017945 */ /* 0x000fe80003800000 */
[----:B------:R-:W-:Y:S05]  /*2140*/  @!P4 BRA `(.L_x_12827) ;  /* 0x000000000014c947 */ /* 0x000fea0003800000 */
[----:B-----5:R-:W-:-:S04]  /*2150*/  PRMT R7, R122, 0x7632, R7 ;  /* 0x000076327a077816 */ /* 0x020fc80000000007 */
[----:B------:R-:W-:-:S05]  /*2160*/  SHF.L.U32 R7, R7, 0x10, RZ ;  /* 0x0000001007077819 */ /* 0x000fca00000006ff */
[----:B------:R-:W-:-:S04]  /*2170*/  FMUL.FTZ R152, R7, UR6 ;  /* 0x0000000607987c20 */ /* 0x000fc80008410000 */
[----:B------:R-:W-:-:S04]  /*2180*/  FMUL.FTZ R145, R97, R152 ;  /* 0x0000009861917220 */ /* 0x000fc80000410000 */
[----:B------:R-:W-:-:S07]  /*2190*/  @P2 FADD.FTZ R145, R113, R145 ;  /* 0x0000009171912221 */ /* 0x000fce0000010000 */
.L_x_12827:
[----:B------:R-:W-:Y:S05]  /*21a0*/  BSYNC B1 ;  /* 0x0000000000017941 */ /* 0x000fea0003800000 */
.L_x_12826:
[----:B------:R-:W-:Y:S04]  /*21b0*/  BSSY B1, `(.L_x_12828) ;  /* 0x0000006000017945 */ /* 0x000fe80003800000 */
[----:B------:R-:W-:Y:S05]  /*21c0*/  @!P4 BRA `(.L_x_12829) ;  /* 0x000000000010c947 */ /* 0x000fea0003800000 */
[----:B-----5:R-:W-:-:S05]  /*21d0*/  SHF.L.U32 R7, R123, 0x10, RZ ;  /* 0x000000107b077819 */ /* 0x020fca00000006ff */
[----:B------:R-:W-:-:S04]  /*21e0*/  FMUL.FTZ R7, R7, UR6 ;  /* 0x0000000607077c20 */ /* 0x000fc80008410000 */
[----:B------:R-:W-:-:S04]  /*21f0*/  FMUL.FTZ R146, R98, R7 ;  /* 0x0000000762927220 */ /* 0x000fc80000410000 */
[----:B------:R-:W-:-:S07]  /*2200*/  @P2 FADD.FTZ R146, R114, R146 ;  /* 0x0000009272922221 */ /* 0x000fce0000010000 */
.L_x_12829:
[----:B------:R-:W-:Y:S05]  /*2210*/  BSYNC B1 ;  /* 0x0000000000017941 */ /* 0x000fea0003800000 */
.L_x_12828:
[----:B------:R-:W-:Y:S04]  /*2220*/  BSSY B1, `(.L_x_12830) ;  /* 0x0000007000017945 */ /* 0x000fe80003800000 */
[----:B------:R-:W-:Y:S05]  /*2230*/  @!P4 BRA `(.L_x_12831) ;  /* 0x000000000014c947 */ /* 0x000fea0003800000 */
[----:B-----5:R-:W-:-:S04]  /*2240*/  PRMT R7, R123, 0x7632, R7 ;  /* 0x000076327b077816 */ /* 0x020fc80000000007 */
[----:B------:R-:W-:-:S05]  /*2250*/  SHF.L.U32 R7, R7, 0x10, RZ ;  /* 0x0000001007077819 */ /* 0x000fca00000006ff */
[----:B------:R-:W-:-:S04]  /*2260*/  FMUL.FTZ R152, R7, UR6 ;  /* 0x0000000607987c20 */ /* 0x000fc80008410000 */
[----:B------:R-:W-:-:S04]  /*2270*/  FMUL.FTZ R147, R99, R152 ;  /* 0x0000009863937220 */ /* 0x000fc80000410000 */
[----:B------:R-:W-:-:S07]  /*2280*/  @P2 FADD.FTZ R147, R115, R147 ;  /* 0x0000009373932221 */ /* 0x000fce0000010000 */
.L_x_12831:
[----:B------:R-:W-:Y:S05]  /*2290*/  BSYNC B1 ;  /* 0x0000000000017941 */ /* 0x000fea0003800000 */
.L_x_12830:
[----:B------:R4:W-:Y:S04]  /*22a0*/  STG.E.128 desc[UR4][R150.64], R140 ;  /* 0x0000008c96007986 */ /* 0x0009e8000c101d04 */
[----:B------:R4:W-:Y:S02]  /*22b0*/  STG.E.128 desc[UR4][R150.64+0x10], R144 ;  /* 0x0000109096007986 */ /* 0x0009e4000c101d04 */
.L_x_12815:
[----:B------:R-:W-:Y:S05]  /*22c0*/  BSYNC B0 ;  /* 0x0000000000007941 */ /* 0x000fea0003800000 */
.L_x_12814:
[----:B----4-:R-:W-:Y:S01]  /*22d0*/  FADD.FTZ R150, RZ, R108 ;  /* 0x0000006cff967221 */ /* 0x010fe20000010000 */
        /* <DEDUP_REMOVED lines=38> */
[----:B------:R-:W4:Y:S02]  /*2540*/  SHFL.BFLY PT, R150, R7, 0x1, 0x1f ;  /* 0x0c201f0007967f89 */ /* 0x000f2400000e0000 */
[----:B----4-:R-:W-:-:S05]  /*2550*/  FADD.FTZ R151, R7, R150 ;  /* 0x0000009607977221 */ /* 0x010fca0000010000 */
[----:B------:R-:W0:Y:S02]  /*2560*/  SHFL.BFLY PT, R150, R151, 0x2, 0x1f ;  /* 0x0c401f0097967f89 */ /* 0x000e2400000e0000 */
[----:B012---:R-:W-:-:S05]  /*2570*/  FADD.FTZ R152, R151, R150 ;  /* 0x0000009697987221 */ /* 0x007fca0000010000 */
        /* <DEDUP_REMOVED lines=82> */
.L_x_12853:
[----:B-1----:R-:W-:Y:S01]  /*2aa0*/  FADD.FTZ R7, R153, R158 ;  /* 0x0000009e99077221 */ /* 0x002fe20000010000 */
[----:B------:R-:W-:Y:S01]  /*2ab0*/  FMUL.FTZ R156, R155, R155 ;  /* 0x0000009b9b9c7220 */ /* 0x000fe20000410000 */
[----:B0-----:R-:W0:Y:S01]  /*2ac0*/  @!P5 LDC.64 R152, c[0x0][0x258] ;  /* 0x00009600ff98db82 */ /* 0x001e220000000a00 */
[----:B------:R-:W-:Y:S01]  /*2ad0*/  PLOP3.LUT P2, PT, PT, PT, UP0, 0x40, 0x0 ;  /* 0x000000000000781c */ /* 0x000fe20003f4e808 */
[----:B------:R-:W-:Y:S01]  /*2ae0*/  FFMA.FTZ R7, R7, R150, UR7 ;  /* 0x0000000707077e23 */ /* 0x000fe20008010096 */
[----:B------:R-:W-:Y:S02]  /*2af0*/  BSSY B0, `(.L_x_12833) ;  /* 0x00000a0000007945 */ /* 0x000fe40003800000 */
[----:B------:R-:W-:-:S03]  /*2b00*/  FSEL R156, R156, RZ, !P2 ;  /* 0x000000ff9c9c7208 */ /* 0x000fc60005000000 */
[----:B------:R-:W1:Y:S02]  /*2b10*/  @!P5 LDC.64 R150, c[0x0][0x250] ;  /* 0x00009400ff96db82 */ /* 0x000e640000000a00 */
[----:B------:R-:W-:-:S06]  /*2b20*/  FADD.FTZ R7, R7, R156 ;  /* 0x0000009c07077221 */ /* 0x000fcc0000010000 */
        /* <DEDUP_REMOVED lines=9> */
[----:B------:R-:W-:Y:S01]  /*2bc0*/  IADD3 R148, R148, -0x1, RZ ;  /* 0xffffffff94947810 */ /* 0x000fe20007ffe0ff */
        /* <DEDUP_REMOVED lines=9> */
[--C-:B------:R-:W-:Y:S01]  /*2c60*/  FADD.FTZ R148, R108, -R153.reuse ;  /* 0x800000996c947221 */ /* 0x100fe20000010000 */
[--C-:B------:R-:W-:Y:S01]  /*2c70*/  FADD.FTZ R150, R109, -R153.reuse ;  /* 0x800000996d967221 */ /* 0x100fe20000010000 */
[----:B------:R-:W0:Y:S01]  /*2c80*/  LDC.64 R154, c[0x0][0x2b8] ;  /* 0x0000ae00ff9a7b82 */ /* 0x000e220000000a00 */
[--C-:B------:R-:W-:Y:S01]  /*2c90*/  FADD.FTZ R156, R116, -R153.reuse ;  /* 0x80000099749c7221 */ /* 0x100fe20000010000 */
[C---:B------:R-:W-:Y:S01]  /*2ca0*/  FMUL.FTZ R149, R7.reuse, R148 ;  /* 0x0000009407957220 */ /* 0x040fe20000410000 */
[C---:B------:R-:W-:Y:S01]  /*2cb0*/  FMUL.FTZ R150, R7.reuse, R150 ;  /* 0x0000009607967220 */ /* 0x040fe20000410000 */
[----:B------:R-:W-:Y:S01]  /*2cc0*/  FADD.FTZ R158, R118, -R153 ;  /* 0x80000099769e7221 */ /* 0x000fe20000010000 */
[----:B------:R-:W-:Y:S01]  /*2cd0*/  FMUL.FTZ R151, R7, R156 ;  /* 0x0000009c07977220 */ /* 0x000fe20000410000 */
[----:B------:R-:W-:Y:S01]  /*2ce0*/  FFMA.FTZ R148, R16, R149, R8 ;  /* 0x0000009510947223 */ /* 0x000fe20000010008 */
[----:B------:R-:W-:Y:S01]  /*2cf0*/  FFMA.FTZ R149, R17, R150, R9 ;  /* 0x0000009611957223 */ /* 0x000fe20000010009 */
[--C-:B------:R-:W-:Y:S01]  /*2d00*/  FADD.FTZ R150, R110, -R153.reuse ;  /* 0x800000996e967221 */ /* 0x100fe20000010000 */
[--C-:B------:R-:W-:Y:S01]  /*2d10*/  FADD.FTZ R156, R117, -R153.reuse ;  /* 0x80000099759c7221 */ /* 0x100fe20000010000 */
[--C-:B------:R-:W-:Y:S01]  /*2d20*/  FADD.FTZ R160, R119, -R153.reuse ;  /* 0x8000009977a07221 */ /* 0x100fe20000010000 */
        /* <DEDUP_REMOVED lines=19> */
.L_x_12836:
[----:B------:R-:W-:Y:S05]  /*2e60*/  BSYNC B1 ;  /* 0x0000000000017941 */ /* 0x000fea0003800000 */
.L_x_12835:
[----:B------:R-:W-:Y:S01]  /*2e70*/  ISETP.NE.AND P2, PT, R5, RZ, PT ;  /* 0x000000ff0500720c */ /* 0x000fe20003f45270 */
[----:B------:R-:W-:-:S12]  /*2e80*/  BSSY B1, `(.L_x_12837) ;  /* 0x0000022000017945 */ /* 0x000fd80003800000 */
[----:B------:R-:W-:Y:S05]  /*2e90*/  @!P2 BRA `(.L_x_12838) ;  /* 0x000000000080a947 */ /* 0x000fea0003800000 */
[--C-:B0-----:R-:W-:Y:S01]  /*2ea0*/  FADD.FTZ R148, R124, -R153.reuse ;  /* 0x800000997c947221 */ /* 0x101fe20000010000 */
        /* <DEDUP_REMOVED lines=31> */
.L_x_12838:
[----:B------:R-:W-:Y:S05]  /*30a0*/  BSYNC B1 ;  /* 0x0000000000017941 */ /* 0x000fea0003800000 */
.L_x_12837:
        /* <DEDUP_REMOVED lines=35> */
.L_x_12840:
[----:B------:R-:W-:Y:S05]  /*32e0*/  BSYNC B1 ;  /* 0x0000000000017941 */ /* 0x000fea0003800000 */
.L_x_12839:
[----:B------:R-:W-:Y:S05]  /*32f0*/  @!P1 BRA `(.L_x_12834) ;  /* 0x00000000007c9947 */ /* 0x000fea0003800000 */
[--C-:B012---:R-:W-:Y:S01]  /*3300*/  FADD.FTZ R154, R146, -R153.reuse ;  /* 0x80000099929a7221 */ /* 0x107fe20000010000 */
        /* <DEDUP_REMOVED lines=30> */
.L_x_12834:
[----:B------:R-:W-:Y:S05]  /*34f0*/  BSYNC B0 ;  /* 0x0000000000007941 */ /* 0x000fea0003800000 */
.L_x_12833:
[----:B012-4-:R-:W0:Y:S02]  /*3500*/  LDC.64 R148, c[0x0][0x210] ;  /* 0x00008400ff947b82 */ /* 0x017e240000000a00 */
[----:B0-----:R-:W-:-:S04]  /*3510*/  LEA R4, R148, R4, 0x2 ;  /* 0x0000000494047211 */ /* 0x001fc800078e10ff */
[----:B------:R-:W-:-:S13]  /*3520*/  ISETP.GE.AND P2, PT, R4, R149, PT ;  /* 0x000000950400720c */ /* 0x000fda0003f46270 */
[----:B------:R-:W-:Y:S05]  /*3530*/  @!P2 BRA `(.L_x_12841) ;  /* 0xffffffd00094a947 */ /* 0x000fea000383ffff */
[----:B------:R-:W-:Y:S05]  /*3540*/  EXIT ;  /* 0x000000000000794d */ /* 0x000fea0003800000 */
.L_x_12832:
        /* <DEDUP_REMOVED lines=8> */
.L_x_12843:
[----:B------:R-:W-:Y:S05]  /*35d0*/  BSYNC B0 ;  /* 0x0000000000007941 */ /* 0x000fea0003800000 */
.L_x_12842:
        /* <DEDUP_REMOVED lines=9> */
.L_x_12844:
[----:B------:R-:W-:Y:S01]  /*3670*/  HFMA2.MMA R159, -RZ, RZ, 0, 2.384185791015625e-07 ;  /* 0x00000004ff9f7435 */ /* 0x000fe200000001ff */
[----:B------:R-:W-:-:S05]  /*3680*/  MOV R150, R158 ;  /* 0x0000009e00967202 */ /* 0x000fca0000000f00 */
[----:B------:R-:W-:-:S05]  /*3690*/  FADD.FTZ R152, R151, R150 ;  /* 0x0000009697987221 */ /* 0x000fca0000010000 */
[----:B------:R-:W-:-:S07]  /*36a0*/  MOV R160, R152 ;  /* 0x0000009800a07202 */ /* 0x000fce0000000f00 */
[----:B------:R-:W-:Y:S05]  /*36b0*/  WARPSYNC.COLLECTIVE R157, `(.L_x_12845) ;  /* 0x000000009d087348 */ /* 0x000fea0003c00000 */
[----:B------:R0:W1:Y:S02]  /*36c0*/  SHFL.BFLY P6, R158, R160, R159, R162 ;  /* 0x0c00009fa09e7389 */ /* 0x00006400000c00a2 */
[----:B01----:R-:W-:Y:S01]  /*36d0*/  ENDCOLLECTIVE ;  /* 0x000000000000791b */ /* 0x003fe20003800000 */
.L_x_12845:
[----:B------:R-:W-:Y:S01]  /*36e0*/  HFMA2.MMA R159, -RZ, RZ, 0, 4.76837158203125e-07 ;  /* 0x00000008ff9f7435 */ /* 0x000fe200000001ff */
[----:B------:R-:W-:-:S05]  /*36f0*/  MOV R153, R158 ;  /* 0x0000009e00997202 */ /* 0x000fca0000000f00 */
[----:B------:R-:W-:-:S05]  /*3700*/  FADD.FTZ R153, R152, R153 ;  /* 0x0000009998997221 */ /* 0x000fca0000010000 */
[----:B------:R-:W-:-:S07]  /*3710*/  MOV R160, R153 ;  /* 0x0000009900a07202 */ /* 0x000fce0000000f00 */
[----:B------:R-:W-:Y:S05]  /*3720*/  WARPSYNC.COLLECTIVE R157, `(.L_x_12846) ;  /* 0x000000009d087348 */ /* 0x000fea0003c00000 */
[----:B------:R0:W1:Y:S02]  /*3730*/  SHFL.BFLY P6, R158, R160, R159, R162 ;  /* 0x0c00009fa09e7389 */ /* 0x00006400000c00a2 */
[----:B01----:R-:W-:Y:S01]  /*3740*/  ENDCOLLECTIVE ;  /* 0x000000000000791b */ /* 0x003fe20003800000 */
.L_x_12846:
        /* <DEDUP_REMOVED lines=8> */
.L_x_12847:
        /* <DEDUP_REMOVED lines=73> */
.L_x_12848:
[----:B------:R-:W-:Y:S01]  /*3c60*/  HFMA2.MMA R159, -RZ, RZ, 0, 1.1920928955078125e-07 ;  /* 0x00000002ff9f7435 */ /* 0x000fe200000001ff */
[----:B------:R-:W-:-:S05]  /*3c70*/  MOV R152, R158 ;  /* 0x0000009e00987202 */ /* 0x000fca0000000f00 */
[----:B------:R-:W-:-:S05]  /*3c80*/  FADD.FTZ R152, R7, R152 ;  /* 0x0000009807987221 */ /* 0x000fca0000010000 */
[----:B------:R-:W-:-:S07]  /*3c90*/  MOV R160, R152 ;  /* 0x0000009800a07202 */ /* 0x000fce0000000f00 */
[----:B------:R-:W-:Y:S05]  /*3ca0*/  WARPSYNC.COLLECTIVE R157, `(.L_x_12849) ;  /* 0x000000009d087348 */ /* 0x000fea0003c00000 */
[----:B------:R0:W1:Y:S02]  /*3cb0*/  SHFL.BFLY P6, R158, R160, R159, R162 ;  /* 0x0c00009fa09e7389 */ /* 0x00006400000c00a2 */
[----:B01----:R-:W-:Y:S01]  /*3cc0*/  ENDCOLLECTIVE ;  /* 0x000000000000791b */ /* 0x003fe20003800000 */
.L_x_12849:
[----:B------:R-:W-:Y:S01]  /*3cd0*/  HFMA2.MMA R159, -RZ, RZ, 0, 2.384185791015625e-07 ;  /* 0x00000004ff9f7435 */ /* 0x000fe200000001ff */
[----:B------:R-:W-:-:S05]  /*3ce0*/  MOV R151, R158 ;  /* 0x0000009e00977202 */ /* 0x000fca0000000f00 */
[----:B------:R-:W-:-:S05]  /*3cf0*/  FADD.FTZ R151, R152, R151 ;  /* 0x0000009798977221 */ /* 0x000fca0000010000 */
[----:B------:R-:W-:-:S07]  /*3d00*/  MOV R160, R151 ;  /* 0x0000009700a07202 */ /* 0x000fce0000000f00 */
[----:B------:R-:W-:Y:S05]  /*3d10*/  WARPSYNC.COLLECTIVE R157, `(.L_x_12850) ;  /* 0x000000009d087348 */ /* 0x000fea0003c00000 */
[----:B------:R0:W1:Y:S02]  /*3d20*/  SHFL.BFLY P6, R158, R160, R159, R162 ;  /* 0x0c00009fa09e7389 */ /* 0x00006400000c00a2 */
[----:B01----:R-:W-:Y:S01]  /*3d30*/  ENDCOLLECTIVE ;  /* 0x000000000000791b */ /* 0x003fe20003800000 */
.L_x_12850:
[----:B------:R-:W-:Y:S01]  /*3d40*/  HFMA2.MMA R159, -RZ, RZ, 0, 4.76837158203125e-07 ;  /* 0x00000008ff9f7435 */ /* 0x000fe200000001ff */
[----:B------:R-:W-:-:S05]  /*3d50*/  MOV R156, R158 ;  /* 0x0000009e009c7202 */ /* 0x000fca0000000f00 */
[----:B------:R-:W-:-:S05]  /*3d60*/  FADD.FTZ R156, R151, R156 ;  /* 0x0000009c979c7221 */ /* 0x000fca0000010000 */
[----:B------:R-:W-:-:S07]  /*3d70*/  MOV R160, R156 ;  /* 0x0000009c00a07202 */ /* 0x000fce0000000f00 */
[----:B------:R-:W-:Y:S05]  /*3d80*/  WARPSYNC.COLLECTIVE R157, `(.L_x_12851) ;  /* 0x000000009d087348 */ /* 0x000fea0003c00000 */
[----:B------:R0:W1:Y:S02]  /*3d90*/  SHFL.BFLY P6, R158, R160, R159, R162 ;  /* 0x0c00009fa09e7389 */ /* 0x00006400000c00a2 */
[----:B01----:R-:W-:Y:S01]  /*3da0*/  ENDCOLLECTIVE ;  /* 0x000000000000791b */ /* 0x003fe20003800000 */
.L_x_12851:
[----:B------:R-:W-:Y:S01]  /*3db0*/  HFMA2.MMA R159, -RZ, RZ, 0, 9.5367431640625e-07 ;  /* 0x00000010ff9f7435 */ /* 0x000fe200000001ff */
[----:B------:R-:W-:-:S05]  /*3dc0*/  MOV R153, R158 ;  /* 0x0000009e00997202 */ /* 0x000fca0000000f00 */
[----:B------:R-:W-:-:S05]  /*3dd0*/  FADD.FTZ R153, R156, R153 ;  /* 0x000000999c997221 */ /* 0x000fca0000010000 */
[----:B------:R-:W-:-:S07]  /*3de0*/  MOV R160, R153 ;  /* 0x0000009900a07202 */ /* 0x000fce0000000f00 */
[----:B------:R-:W-:Y:S05]  /*3df0*/  WARPSYNC.COLLECTIVE R157, `(.L_x_12852) ;  /* 0x000000009d087348 */ /* 0x000fea0003c00000 */
[----:B------:R0:W1:Y:S02]  /*3e00*/  SHFL.BFLY P6, R158, R160, R159, R162 ;  /* 0x0c00009fa09e7389 */ /* 0x00006400000c00a2 */
[----:B01----:R-:W-:Y:S01]  /*3e10*/  ENDCOLLECTIVE ;  /* 0x000000000000791b */ /* 0x003fe20003800000 */
.L_x_12852:
[----:B------:R-:W-:Y:S05]  /*3e20*/  BRA `(.L_x_12853) ;  /* 0xffffffec001c7947 */ /* 0x000fea000383ffff */
.L_x_12854:
        /* <DEDUP_REMOVED lines=13> */
.L_x_30484:


//--------------------- .text._ZN10layer_norm13ln_fwd_kernelINS_13Kernel_traitsIf13__nv_bfloat16fS2_fjLj1024ELj1ELj4ELj1ELj16ENS_18Kernel_traits_baseILj1024EfS2_fS2_fjLj128EEEEELb0ELb1ELb1ELb1EEEvNS_9FwdParamsE --------------------------
	.section	.text._ZN10layer_norm13ln_fwd_kernelINS_13Kernel_traitsIf13__nv_bfloat16fS2_fjLj1024ELj1ELj4ELj1ELj16ENS_18Kernel_traits_baseILj1024EfS2_fS2_fjLj128EEEEELb0ELb1ELb1ELb1EEEvNS_9FwdParamsE,"ax",@progbits
	.align	128
        .global         _ZN10layer_norm13ln_fwd_kernelINS_13Kernel_traitsIf13__nv_bfloat16fS2_fjLj1024ELj1ELj4ELj1ELj16ENS_18Kernel_traits_baseILj1024EfS2_fS2_fjLj128EEEEELb0ELb1ELb1ELb1EEEvNS_9FwdParamsE
        .type           _ZN10layer_norm13ln_fwd_kernelINS_13Kernel_traitsIf13__nv_bfloat16fS2_fjLj1024ELj1ELj4ELj1ELj16ENS_18Kernel_traits_baseILj1024EfS2_fS2_fjLj128EEEEELb0ELb1ELb1ELb1EEEvNS_9FwdParamsE,@function
        .size           _ZN10layer_norm13ln_fwd_kernelINS_13Kernel_traitsIf13__nv_bfloat16fS2_fjLj1024ELj1ELj4ELj1ELj16ENS_18Kernel_traits_baseILj1024EfS2_fS2_fjLj128EEEEELb0ELb1ELb1ELb1EEEvNS_9FwdParamsE,(.L_x_30485 - _ZN10layer_norm13ln_fwd_kernelINS_13Kernel_traitsIf13__nv_bfloat16fS2_fjLj1024ELj1ELj4ELj1ELj16ENS_18Kernel_traits_baseILj1024EfS2_fS2_fjLj128EEEEELb0ELb1ELb1ELb1EEEvNS_9FwdParamsE)
        .other          _ZN10layer_norm13ln_fwd_kernelINS_13Kernel_traitsIf13__nv_bfloat16fS2_fjLj1024ELj1ELj4ELj1ELj16ENS_18Kernel_traits_baseILj1024EfS2_fS2_fjLj128EEEEELb0ELb1ELb1ELb1EEEvNS_9FwdParamsE,@"STO_CUDA_ENTRY STV_DEFAULT"
_ZN10layer_norm13ln_fwd_kernelINS_13Kernel_traitsIf13__nv_bfloat16fS2_fjLj1024ELj1ELj4ELj1ELj16ENS_18Kernel_traits_baseILj1024EfS2_fS2_fjLj128EEEEELb0ELb1ELb1ELb1EEEvNS_9FwdParamsE:
.text._ZN10layer_norm13ln_fwd_kernelINS_13Kernel_traitsIf13__nv_bfloat16fS2_fjLj1024ELj1ELj4ELj1ELj16ENS_18Kernel_traits_baseILj1024EfS2_fS2_fjLj128EEEEELb0ELb1ELb1ELb1EEEvNS_9FwdParamsE:
        /* <DEDUP_REMOVED lines=20> */
[----:B------:R-:W-:Y:S01]  /*0140*/  CS2R R34, SRZ ;  /* 0x0000000000227805 */ /* 0x000fe2000001ff00 */
[----:B------:R-:W-:Y:S01]  /*0150*/  ULDC.64 UR6, c[0x0][0x260] ;  /* 0x0000980000067ab9 */ /* 0x000fe20000000a00 */
[----:B------:R-:W-:Y:S01]  /*0160*/  ULDC.64 UR8, c[0x0][0x278] ;  /* 0x00009e0000087ab9 */ /* 0x000fe20000000a00 */
[----:B0-----:R-:W-:-:S02]  /*0170*/  SHF.L.U32 R0, R4, 0x5, RZ ;  /* 0x0000000504007819 */ /* 0x001fc400000006ff */
[----:B------:R-:W-:Y:S02]  /*0180*/  SHF.R.U32.HI R2, RZ, 0x5, R4 ;  /* 0x00000005ff027819 */ /* 0x000fe40000011604 */
[----:B------:R-:W-:Y:S02]  /*0190*/  LOP3.LUT R0, R0, 0x3e0, RZ, 0xc0, !PT ;  /* 0x000003e000007812 */ /* 0x000fe400078ec0ff */
[----:B-1----:R-:W-:Y:S02]  /*01a0*/  LEA R3, R3, R2, 0x2 ;  /* 0x0000000203037211 */ /* 0x002fe400078e10ff */
[----:B------:R-:W-:Y:S02]  /*01b0*/  IADD3 R36, P2, R0, UR4, RZ ;  /* 0x0000000400247c10 */ /* 0x000fe4000ff5e0ff */
[----:B------:R-:W-:Y:S02]  /*01c0*/  LOP3.LUT R2, R4, 0x1f, RZ, 0xc0, !PT ;  /* 0x0000001f04027812 */ /* 0x000fe400078ec0ff */
[----:B------:R-:W-:-:S02]  /*01d0*/  CS2R R4, SRZ ;  /* 0x0000000000047805 */ /* 0x000fc4000001ff00 */
[----:B------:R-:W-:Y:S01]  /*01e0*/  IADD3.X R37, RZ, UR5, RZ, P2, !PT ;  /* 0x00000005ff257c10 */ /* 0x000fe200097fe4ff */
[----:B------:R-:W-:Y:S01]  /*01f0*/  ULDC.64 UR4, c[0x0][0x208] ;  /* 0x0000820000047ab9 */ /* 0x000fe20000000a00 */
[----:B------:R-:W-:Y:S01]  /*0200*/  IADD3 R100, P1, R0, UR6, RZ ;  /* 0x0000000600647c10 */ /* 0x000fe2000ff3e0ff */
[----:B------:R-:W-:Y:S01]  /*0210*/  ULDC UR6, c[0x0][0x214] ;  /* 0x0000850000067ab9 */ /* 0x000fe20000000800 */
[----:B------:R-:W-:Y:S01]  /*0220*/  LEA R102, P3, R2, UR8, 0x5 ;  /* 0x0000000802667c11 */ /* 0x000fe2000f8628ff */
[----:B------:R0:W5:Y:S01]  /*0230*/  @P0 LDG.E.128 R4, desc[UR4][R36.64] ;  /* 0x0000000424040981 */ /* 0x000162000c1e1d00 */
[----:B------:R-:W-:Y:S02]  /*0240*/  IADD3.X R101, RZ, UR7, RZ, P1, !PT ;  /* 0x00000007ff657c10 */ /* 0x000fe40008ffe4ff */
[----:B------:R-:W-:Y:S01]  /*0250*/  ISETP.GE.AND P1, PT, R3, UR6, PT ;  /* 0x0000000603007c0c */ /* 0x000fe2000bf26270 */
[----:B------:R0:W5:Y:S01]  /*0260*/  @P0 LDG.E.128 R8, desc[UR4][R36.64+0x10] ;  /* 0x0000100424080981 */ /* 0x000162000c1e1d00 */
[----:B------:R-:W-:-:S03]  /*0270*/  IADD3.X R103, RZ, UR9, RZ, P3, !PT ;  /* 0x00000009ff677c10 */ /* 0x000fc60009ffe4ff */
[----:B------:R0:W5:Y:S04]  /*0280*/  @P0 LDG.E.128 R12, desc[UR4][R36.64+0x400] ;  /* 0x00040004240c0981 */ /* 0x000168000c1e1d00 */
[----:B------:R0:W5:Y:S04]  /*0290*/  @P0 LDG.E.128 R16, desc[UR4][R36.64+0x410] ;  /* 0x0004100424100981 */ /* 0x000168000c1e1d00 */
[----:B------:R0:W5:Y:S04]  /*02a0*/  @P0 LDG.E.128 R20, desc[UR4][R36.64+0x800] ;  /* 0x0008000424140981 */ /* 0x000168000c1e1d00 */
[----:B------:R0:W5:Y:S04]  /*02b0*/  @P0 LDG.E.128 R24, desc[UR4][R36.64+0x810] ;  /* 0x0008100424180981 */ /* 0x000168000c1e1d00 */
[----:B------:R0:W5:Y:S04]  /*02c0*/  @P0 LDG.E.128 R28, desc[UR4][R36.64+0xc00] ;  /* 0x000c0004241c0981 */ /* 0x000168000c1e1d00 */
[----:B------:R0:W5:Y:S01]  /*02d0*/  @P0 LDG.E.128 R32, desc[UR4][R36.64+0xc10] ;  /* 0x000c100424200981 */ /* 0x000162000c1e1d00 */
[----:B------:R-:W-:Y:S05]  /*02e0*/  @P1 EXIT ;  /* 0x000000000000194d */ /* 0x000fea0003800000 */
[----:B0-----:R0:W5:Y:S01]  /*02f0*/  LDG.E.128 R36, desc[UR4][R100.64] ;  /* 0x0000000464247981 */ /* 0x001162000c1e1d00 */
        /* <DEDUP_REMOVED lines=18> */
[----:B------:R-:W-:-:S12]  /*0420*/  ULDC UR6, c[0x0][0x29c] ;  /* 0x0000a70000067ab9 */ /* 0x000fd80000000800 */
.L_x_12922:
[----:B------:R-:W1:Y:S08]  /*0430*/  LDC.64 R138, c[0x0][0x230] ;  /* 0x00008c00ff8a7b82 */ /* 0x000e700000000a00 */
[----:B------:R-:W2:Y:S08]  /*0440*/  LDC.64 R112, c[0x0][0x280] ;  /* 0x0000a000ff707b82 */ /* 0x000eb00000000a00 */
[----:B------:R-:W3:Y:S01]  /*0450*/  LDC R148, c[0x0][0x218] ;  /* 0x00008600ff947b82 */ /* 0x000ee20000000800 */
[----:B-1----:R-:W-:-:S07]  /*0460*/  ISETP.NE.U32.AND P0, PT, R138, RZ, PT ;  /* 0x000000ff8a00720c */ /* 0x002fce0003f05070 */
[----:B------:R-:W1:Y:S01]  /*0470*/  LDC.64 R146, c[0x0][0x288] ;  /* 0x0000a200ff927b82 */ /* 0x000e620000000a00 */
[----:B------:R-:W-:Y:S01]  /*0480*/  ISETP.NE.AND.EX P0, PT, R139, RZ, PT, P0 ;  /* 0x000000ff8b00720c */ /* 0x000fe20003f05300 */
[----:B--2---:R-:W-:-:S06]  /*0490*/  IMAD.WIDE R112, R3, 0x4, R112 ;  /* 0x0000000403707825 */ /* 0x004fcc00078e0270 */
[----:B------:R-:W2:Y:S01]  /*04a0*/  LDC.64 R144, c[0x0][0x238] ;  /* 0x00008e00ff907b82 */ /* 0x000ea20000000a00 */
[----:B------:R-:W4:Y:S01]  /*04b0*/  LDG.E R114, desc[UR4][R112.64] ;  /* 0x0000000470727981 */ /* 0x000f22000c1e1900 */
[----:B---3--:R-:W-:-:S06]  /*04c0*/  IMAD R0, R3, R148, RZ ;  /* 0x0000009403007224 */ /* 0x008fcc00078e02ff */
[----:B------:R-:W3:Y:S01]  /*04d0*/  @P0 LDC.64 R116, c[0x0][0x230] ;  /* 0x00008c00ff740b82 */ /* 0x000ee20000000a00 */
[----:B------:R-:W-:-:S04]  /*04e0*/  SHF.R.S32.HI R115, RZ, 0x1f, R0 ;  /* 0x0000001fff737819 */ /* 0x000fc80000011400 */
[----:B------:R-:W-:-:S04]  /*04f0*/  LEA.HI R115, R115, R0, RZ, 0x3 ;  /* 0x0000000073737211 */ /* 0x000fc800078f18ff */
[----:B------:R-:W-:-:S05]  /*0500*/  LEA.HI.SX32 R115, R115, R2, 0x1d ;  /* 0x0000000273737211 */ /* 0x000fca00078feaff */
[----:B---3--:R-:W-:-:S05]  /*0510*/  @P0 IMAD.WIDE.U32 R116, R115, 0x20, R116 ;  /* 0x0000002073740825 */ /* 0x008fca00078e0074 */
[----:B0-----:R-:W3:Y:S04]  /*0520*/  @P0 LDG.E.128 R100, desc[UR4][R116.64] ;  /* 0x0000000474640981 */ /* 0x001ee8000c1e1d00 */
[----:B------:R0:W2:Y:S01]  /*0530*/  @P0 LDG.E.128 R104, desc[UR4][R116.64+0x10] ;  /* 0x0000100474680981 */ /* 0x0000a2000c1e1d00 */
[----:B-1----:R-:W-:-:S06]  /*0540*/  IMAD.WIDE R146, R3, 0x4, R146 ;  /* 0x0000000403927825 */ /* 0x002fcc00078e0292 */
[----:B-----5:R-:W5:Y:S01]  /*0550*/  LDG.E R146, desc[UR4][R146.64] ;  /* 0x0000000492927981 */ /* 0x020f62000c1e1900 */
[----:B0-----:R-:W0:Y:S01]  /*0560*/  @P0 LDC.64 R116, c[0x0][0x230] ;  /* 0x00008c00ff740b82 */ /* 0x001e220000000a00 */
[----:B------:R-:W-:Y:S01]  /*0570*/  BSSY B0, `(.L_x_12855) ;  /* 0x000002c000007945 */ /* 0x000fe20003800000 */
[C---:B----4-:R-:W-:Y:S02]  /*0580*/  ISETP.GE.AND P5, PT, R114.reuse, 0x1, PT ;  /* 0x000000017200780c */ /* 0x050fe40003fa6270 */
[----:B------:R-:W-:-:S11]  /*0590*/  ISETP.GT.AND P6, PT, R114, RZ, PT ;  /* 0x000000ff7200720c */ /* 0x000fd60003fc4270 */
[----:B------:R-:W-:Y:S01]  /*05a0*/  @P5 IADD3 R119, R114, -0x1, RZ ;  /* 0xffffffff72775810 */ /* 0x000fe20007ffe0ff */
[----:B------:R-:W1:Y:S01]  /*05b0*/  @P5 LDC.64 R112, c[0x0][0x220] ;  /* 0x00008800ff705b82 */ /* 0x000e620000000a00 */
[C---:B------:R-:W-:Y:S02]  /*05c0*/  @!P6 ISETP.NE.U32.AND P1, PT, R138.reuse, RZ, PT ;  /* 0x000000ff8a00e20c */ /* 0x040fe40003f25070 */
[----:B------:R-:W-:Y:S01]  /*05d0*/  @!P6 ISETP.NE.U32.AND P3, PT, R138, RZ, PT ;  /* 0x000000ff8a00e20c */ /* 0x000fe20003f65070 */
[----:B------:R-:W-:Y:S01]  /*05e0*/  @P5 IMAD R119, R119, R148, RZ ;  /* 0x0000009477775224 */ /* 0x000fe200078e02ff */
[C---:B------:R-:W-:Y:S02]  /*05f0*/  @!P6 ISETP.NE.AND.EX P1, PT, R139.reuse, RZ, PT, P1 ;  /* 0x000000ff8b00e20c */ /* 0x040fe40003f25310 */
[----:B------:R-:W-:Y:S02]  /*0600*/  @!P6 ISETP.NE.AND.EX P3, PT, R139, RZ, PT, P3 ;  /* 0x000000ff8b00e20c */ /* 0x000fe40003f65330 */
[----:B------:R-:W-:-:S02]  /*0610*/  @P5 SHF.R.S32.HI R0, RZ, 0x1f, R119 ;  /* 0x0000001fff005819 */ /* 0x000fc40000011477 */
[----:B------:R-:W-:Y:S02]  /*0620*/  @!P6 ISETP.NE.U32.AND P2, PT, R138, RZ, PT ;  /* 0x000000ff8a00e20c */ /* 0x000fe40003f45070 */
[----:B------:R-:W-:Y:S01]  /*0630*/  @P5 LEA.HI R119, R0, R119, RZ, 0x3 ;  /* 0x0000007700775211 */ /* 0x000fe200078f18ff */
[----:B------:R-:W-:Y:S01]  /*0640*/  HFMA2.MMA R0, -RZ, RZ, 0, 0 ;  /* 0x00000000ff007435 */ /* 0x000fe200000001ff */
[----:B------:R-:W-:Y:S02]  /*0650*/  @!P6 ISETP.NE.AND.EX P2, PT, R139, RZ, PT, P2 ;  /* 0x000000ff8b00e20c */ /* 0x000fe40003f45320 */
[----:B---3--:R-:W-:Y:S02]  /*0660*/  @!P6 FSEL R141, R101, RZ, P1 ;  /* 0x000000ff658de208 */ /* 0x008fe40000800000 */
[----:B------:R-:W-:Y:S02]  /*0670*/  @!P6 FSEL R142, R102, RZ, P3 ;  /* 0x000000ff668ee208 */ /* 0x000fe40001800000 */
[----:B------:R-:W-:-:S02]  /*0680*/  @!P6 ISETP.NE.U32.AND P1, PT, R138, RZ, PT ;  /* 0x000000ff8a00e20c */ /* 0x000fc40003f25070 */
[----:B------:R-:W-:Y:S02]  /*0690*/  @!P6 ISETP.NE.U32.AND P3, PT, R138, RZ, PT ;  /* 0x000000ff8a00e20c */ /* 0x000fe40003f65070 */
[C---:B------:R-:W-:Y:S02]  /*06a0*/  @!P6 ISETP.NE.AND.EX P1, PT, R139.reuse, RZ, PT, P1 ;  /* 0x000000ff8b00e20c */ /* 0x040fe40003f25310 */
[----:B------:R-:W-:Y:S02]  /*06b0*/  @!P6 ISETP.NE.AND.EX P3, PT, R139, RZ, PT, P3 ;  /* 0x000000ff8b00e20c */ /* 0x000fe40003f65330 */
[----:B------:R-:W-:Y:S02]  /*06c0*/  @P5 LEA.HI.SX32 R0, R119, R2, 0x1d ;  /* 0x0000000277005211 */ /* 0x000fe400078feaff */
[----:B------:R-:W-:Y:S02]  /*06d0*/  @!P6 FSEL R143, R103, RZ, P2 ;  /* 0x000000ff678fe208 */ /* 0x000fe40001000000 */
[----:B--2---:R-:W-:Y:S01]  /*06e0*/  @!P6 FSEL R132, R104, RZ, P1 ;  /* 0x000000ff6884e208 */ /* 0x004fe20000800000 */
[----:B-1----:R-:W-:Y:S01]  /*06f0*/  @P5 IMAD.WIDE.U32 R112, R0, 0x10, R112 ;  /* 0x0000001000705825 */ /* 0x002fe200078e0070 */
[----:B------:R-:W-:-:S02]  /*0700*/  @!P6 FSEL R133, R105, RZ, P3 ;  /* 0x000000ff6985e208 */ /* 0x000fc40001800000 */
[C---:B------:R-:W-:Y:S02]  /*0710*/  @!P6 ISETP.NE.U32.AND P2, PT, R138.reuse, RZ, PT ;  /* 0x000000ff8a00e20c */ /* 0x040fe40003f45070 */
[C---:B------:R-:W-:Y:S01]  /*0720*/  @!P6 ISETP.NE.U32.AND P1, PT, R138.reuse, RZ, PT ;  /* 0x000000ff8a00e20c */ /* 0x040fe20003f25070 */
[----:B------:R1:W5:Y:S01]  /*0730*/  @P5 LDG.E.128 R108, desc[UR4][R112.64] ;  /* 0x00000004706c5981 */ /* 0x000362000c1e1d00 */
[----:B------:R-:W-:Y:S02]  /*0740*/  @!P6 ISETP.NE.U32.AND P3, PT, R138, RZ, PT ;  /* 0x000000ff8a00e20c */ /* 0x000fe40003f65070 */
[----:B------:R-:W-:Y:S02]  /*0750*/  IADD3 R119, R115, 0x20, RZ ;  /* 0x0000002073777810 */ /* 0x000fe40007ffe0ff */
[C---:B------:R-:W-:Y:S02]  /*0760*/  @!P6 ISETP.NE.AND.EX P2, PT, R139.reuse, RZ, PT, P2 ;  /* 0x000000ff8b00e20c */ /* 0x040fe40003f45320 */
[----:B------:R-:W-:Y:S01]  /*0770*/  @!P6 ISETP.NE.AND.EX P1, PT, R139, RZ, PT, P1 ;  /* 0x000000ff8b00e20c */ /* 0x000fe20003f25310 */
[----:B0-----:R-:W-:Y:S01]  /*0780*/  @P0 IMAD.WIDE.U32 R116, R119, 0x20, R116 ;  /* 0x0000002077740825 */ /* 0x001fe200078e0074 */
[----:B------:R-:W-:-:S02]  /*0790*/  @!P6 ISETP.NE.AND.EX P3, PT, R139, RZ, PT, P3 ;  /* 0x000000ff8b00e20c */ /* 0x000fc40003f65330 */
[----:B------:R-:W-:Y:S01]  /*07a0*/  @!P6 FSEL R134, R106, RZ, P1 ;  /* 0x000000ff6a86e208 */ /* 0x000fe20000800000 */
[----:B-1----:R-:W-:Y:S01]  /*07b0*/  IMAD.WIDE.U32 R112, R115, 0x20, R144 ;  /* 0x0000002073707825 */ /* 0x002fe200078e0090 */
[----:B------:R-:W-:Y:S02]  /*07c0*/  @!P6 FSEL R135, R107, RZ, P3 ;  /* 0x000000ff6b87e208 */ /* 0x000fe40001800000 */
[----:B------:R-:W-:Y:S01]  /*07d0*/  @!P6 FSEL R140, R100, RZ, P2 ;  /* 0x000000ff648ce208 */ /* 0x000fe20001000000 */
[----:B------:R-:W-:Y:S06]  /*07e0*/  @!P6 BRA `(.L_x_12856) ;  /* 0x000000000010e947 */ /* 0x000fec0003800000 */
[----:B-----5:R-:W-:-:S05]  /*07f0*/  SHF.L.U32 R114, R108, 0x10, RZ ;  /* 0x000000106c727819 */ /* 0x020fca00000006ff */
[----:B------:R-:W-:-:S04]  /*0800*/  FMUL.FTZ R121, R114, UR6 ;  /* 0x0000000672797c20 */ /* 0x000fc80008410000 */
[----:B------:R-:W-:-:S04]  /*0810*/  FMUL.FTZ R140, R68, R121 ;  /* 0x00000079448c7220 */ /* 0x000fc80000410000 */
[----:B------:R-:W-:-:S07]  /*0820*/  @P0 FADD.FTZ R140, R100, R140 ;  /* 0x0000008c648c0221 */ /* 0x000fce0000010000 */
.L_x_12856:
[----:B------:R-:W-:Y:S05]  /*0830*/  BSYNC B0 ;  /* 0x0000000000007941 */ /* 0x000fea0003800000 */
.L_x_12855:
[----:B------:R-:W-:Y:S04]  /*0840*/  BSSY B0, `(.L_x_12857) ;  /* 0x0000007000007945 */ /* 0x000fe80003800000 */
[----:B------:R-:W-:Y:S05]  /*0850*/  @!P6 BRA `(.L_x_12858) ;  /* 0x000000000014e947 */ /* 0x000fea0003800000 */
[----:B-----5:R-:W-:-:S04]  /*0860*/  PRMT R114, R108, 0x7632, R114 ;  /* 0x000076326c727816 */ /* 0x020fc80000000072 */
[----:B------:R-:W-:-:S05]  /*0870*/  SHF.L.U32 R114, R114, 0x10, RZ ;  /* 0x0000001072727819 */ /* 0x000fca00000006ff */
[----:B------:R-:W-:-:S04]  /*0880*/  FMUL.FTZ R114, R114, UR6 ;  /* 0x0000000672727c20 */ /* 0x000fc80008410000 */
[----:B------:R-:W-:-:S04]  /*0890*/  FMUL.FTZ R141, R69, R114 ;  /* 0x00000072458d7220 */ /* 0x000fc80000410000 */
[----:B------:R-:W-:-:S07]  /*08a0*/  @P0 FADD.FTZ R141, R101, R141 ;  /* 0x0000008d658d0221 */ /* 0x000fce0000010000 */
.L_x_12858:
[----:B------:R-:W-:Y:S05]  /*08b0*/  BSYNC B0 ;  /* 0x0000000000007941 */ /* 0x000fea0003800000 */
.L_x_12857:
[----:B------:R-:W-:Y:S04]  /*08c0*/  BSSY B0, `(.L_x_12859) ;  /* 0x0000006000007945 */ /* 0x000fe80003800000 */
[----:B------:R-:W-:Y:S05]  /*08d0*/  @!P6 BRA `(.L_x_12860) ;  /* 0x000000000010e947 */ /* 0x000fea0003800000 */
[----:B-----5:R-:W-:-:S05]  /*08e0*/  SHF.L.U32 R114, R109, 0x10, RZ ;  /* 0x000000106d727819 */ /* 0x020fca00000006ff */
[----:B------:R-:W-:-:S04]  /*08f0*/  FMUL.FTZ R121, R114, UR6 ;  /* 0x0000000672797c20 */ /* 0x000fc80008410000 */
[----:B------:R-:W-:-:S04]  /*0900*/  FMUL.FTZ R142, R70, R121 ;  /* 0x00000079468e7220 */ /* 0x000fc80000410000 */
[----:B------:R-:W-:-:S07]  /*0910*/  @P0 FADD.FTZ R142, R102, R142 ;  /* 0x0000008e668e0221 */ /* 0x000fce0000010000 */
.L_x_12860:
[----:B------:R-:W-:Y:S05]  /*0920*/  BSYNC B0 ;  /* 0x0000000000007941 */ /* 0x000fea0003800000 */
.L_x_12859:
[----:B------:R-:W-:Y:S04]  /*0930*/  BSSY B0, `(.L_x_12861) ;  /* 0x0000007000007945 */ /* 0x000fe80003800000 */
[----:B------:R-:W-:Y:S05]  /*0940*/  @!P6 BRA `(.L_x_12862) ;  /* 0x000000000014e947 */ /* 0x000fea0003800000 */
[----:B-----5:R-:W-:-:S04]  /*0950*/  PRMT R114, R109, 0x7632, R114 ;  /* 0x000076326d727816 */ /* 0x020fc80000000072 */
[----:B------:R-:W-:-:S05]  /*0960*/  SHF.L.U32 R114, R114, 0x10, RZ ;  /* 0x0000001072727819 */ /* 0x000fca00000006ff */
[----:B------:R-:W-:-:S04]  /*0970*/  FMUL.FTZ R114, R114, UR6 ;  /* 0x0000000672727c20 */ /* 0x000fc80008410000 */
[----:B------:R-:W-:-:S04]  /*0980*/  FMUL.FTZ R143, R71, R114 ;  /* 0x00000072478f7220 */ /* 0x000fc80000410000 */
[----:B------:R-:W-:-:S07]  /*0990*/  @P0 FADD.FTZ R143, R103, R143 ;  /* 0x0000008f678f0221 */ /* 0x000fce0000010000 */
.L_x_12862:
[----:B------:R-:W-:Y:S05]  /*09a0*/  BSYNC B0 ;  /* 0x0000000000007941 */ /* 0x000fea0003800000 */
.L_x_12861:
[----:B------:R-:W-:Y:S04]  /*09b0*/  BSSY B0, `(.L_x_12863) ;  /* 0x0000006000007945 */ /* 0x000fe80003800000 */
[----:B------:R-:W-:Y:S05]  /*09c0*/  @!P6 BRA `(.L_x_12864) ;  /* 0x000000000010e947 */ /* 0x000fea0003800000 */
[----:B-----5:R-:W-:-:S05]  /*09d0*/  SHF.L.U32 R114, R110, 0x10, RZ ;  /* 0x000000106e727819 */ /* 0x020fca00000006ff */
[----:B------:R-:W-:-:S04]  /*09e0*/  FMUL.FTZ R121, R114, UR6 ;  /* 0x0000000672797c20 */ /* 0x000fc80008410000 */
[----:B------:R-:W-:-:S04]  /*09f0*/  FMUL.FTZ R132, R72, R121 ;  /* 0x0000007948847220 */ /* 0x000fc80000410000 */
[----:B------:R-:W-:-:S07]  /*0a00*/  @P0 FADD.FTZ R132, R104, R132 ;  /* 0x0000008468840221 */ /* 0x000fce0000010000 */
.L_x_12864:
[----:B------:R-:W-:Y:S05]  /*0a10*/  BSYNC B0 ;  /* 0x0000000000007941 */ /* 0x000fea0003800000 */
.L_x_12863:
[----:B------:R-:W-:Y:S04]  /*0a20*/  BSSY B0, `(.L_x_12865) ;  /* 0x0000007000007945 */ /* 0x000fe80003800000 */
[----:B------:R-:W-:Y:S05]  /*0a30*/  @!P6 BRA `(.L_x_12866) ;  /* 0x000000000014e947 */ /* 0x000fea0003800000 */
[----:B-----5:R-:W-:-:S04]  /*0a40*/  PRMT R114, R110, 0x7632, R114 ;  /* 0x000076326e727816 */ /* 0x020fc80000000072 */
[----:B------:R-:W-:-:S05]  /*0a50*/  SHF.L.U32 R114, R114, 0x10, RZ ;  /* 0x0000001072727819 */ /* 0x000fca00000006ff */
[----:B------:R-:W-:-:S04]  /*0a60*/  FMUL.FTZ R114, R114, UR6 ;  /* 0x0000000672727c20 */ /* 0x000fc80008410000 */
[----:B------:R-:W-:-:S04]  /*0a70*/  FMUL.FTZ R133, R73, R114 ;  /* 0x0000007249857220 */ /* 0x000fc80000410000 */
[----:B------:R-:W-:-:S07]  /*0a80*/  @P0 FADD.FTZ R133, R105, R133 ;  /* 0x0000008569850221 */ /* 0x000fce0000010000 */
.L_x_12866:
[----:B------:R-:W-:Y:S05]  /*0a90*/  BSYNC B0 ;  /* 0x0000000000007941 */ /* 0x000fea0003800000 */
.L_x_12865:
[----:B------:R-:W-:Y:S04]  /*0aa0*/  BSSY B0, `(.L_x_12867) ;  /* 0x0000006000007945 */ /* 0x000fe80003800000 */
[----:B------:R-:W-:Y:S05]  /*0ab0*/  @!P6 BRA `(.L_x_12868) ;  /* 0x000000000010e947 */ /* 0x000fea0003800000 */
[----:B-----5:R-:W-:-:S05]  /*0ac0*/  SHF.L.U32 R114, R111, 0x10, RZ ;  /* 0x000000106f727819 */ /* 0x020fca00000006ff */
[----:B------:R-:W-:-:S04]  /*0ad0*/  FMUL.FTZ R121, R114, UR6 ;  /* 0x0000000672797c20 */ /* 0x000fc80008410000 */
[----:B------:R-:W-:-:S04]  /*0ae0*/  FMUL.FTZ R134, R74, R121 ;  /* 0x000000794a867220 */ /* 0x000fc80000410000 */
[----:B------:R-:W-:-:S07]  /*0af0*/  @P0 FADD.FTZ R134, R106, R134 ;  /* 0x000000866a860221 */ /* 0x000fce0000010000 */
.L_x_12868:
[----:B------:R-:W-:Y:S05]  /*0b00*/  BSYNC B0 ;  /* 0x0000000000007941 */ /* 0x000fea0003800000 */
.L_x_12867:
[----:B------:R-:W-:Y:S04]  /*0b10*/  BSSY B0, `(.L_x_12869) ;  /* 0x0000007000007945 */ /* 0x000fe80003800000 */
[----:B------:R-:W-:Y:S05]  /*0b20*/  @!P6 BRA `(.L_x_12870) ;  /* 0x000000000014e947 */ /* 0x000fea0003800000 */
[----:B-----5:R-:W-:-:S04]  /*0b30*/  PRMT R114, R111, 0x7632, R114 ;  /* 0x000076326f727816 */ /* 0x020fc80000000072 */
[----:B------:R-:W-:-:S05]  /*0b40*/  SHF.L.U32 R114, R114, 0x10, RZ ;  /* 0x0000001072727819 */ /* 0x000fca00000006ff */
[----:B------:R-:W-:-:S04]  /*0b50*/  FMUL.FTZ R114, R114, UR6 ;  /* 0x0000000672727c20 */ /* 0x000fc80008410000 */
[----:B------:R-:W-:-:S04]  /*0b60*/  FMUL.FTZ R135, R75, R114 ;  /* 0x000000724b877220 */ /* 0x000fc80000410000 */
[----:B------:R-:W-:-:S07]  /*0b70*/  @P0 FADD.FTZ R135, R107, R135 ;  /* 0x000000876b870221 */ /* 0x000fce0000010000 */
.L_x_12870:
[----:B------:R-:W-:Y:S05]  /*0b80*/  BSYNC B0 ;  /* 0x0000000000007941 */ /* 0x000fea0003800000 */
.L_x_12869:
[----:B------:R-:W-:Y:S01]  /*0b90*/  STG.E.128 desc[UR4][R112.64], R140 ;  /* 0x0000008c70007986 */ /* 0x000fe2000c101d04 */
[----:B------:R-:W0:Y:S03]  /*0ba0*/  @P5 LDC.64 R126, c[0x0][0x220] ;  /* 0x00008800ff7e5b82 */ /* 0x000e260000000a00 */
[----:B------:R1:W-:Y:S04]  /*0bb0*/  STG.E.128 desc[UR4][R112.64+0x10], R132 ;  /* 0x0000108470007986 */ /* 0x0003e8000c101d04 */
[----:B------:R-:W2:Y:S01]  /*0bc0*/  @P0 LDG.E.128 R100, desc[UR4][R116.64] ;  /* 0x0000000474640981 */ /* 0x000ea2000c1e1d00 */
[C---:B------:R-:W-:Y:S01]  /*0bd0*/  @!P6 ISETP.NE.U32.AND P2, PT, R138.reuse, RZ, PT ;  /* 0x000000ff8a00e20c */ /* 0x040fe20003f45070 */
[----:B------:R-:W3:Y:S02]  /*0be0*/  @P0 LDC.64 R128, c[0x0][0x230] ;  /* 0x00008c00ff800b82 */ /* 0x000ee40000000a00 */
[----:B------:R3:W4:Y:S01]  /*0bf0*/  @P0 LDG.E.128 R104, desc[UR4][R116.64+0x10] ;  /* 0x0000100474680981 */ /* 0x000722000c1e1d00 */
        /* <DEDUP_REMOVED lines=9> */
[----:B-----5:R0:W5:Y:S01]  /*0c90*/  @P5 LDG.E.128 R108, desc[UR4][R126.64] ;  /* 0x000000047e6c5981 */ /* 0x020162000c1e1d00 */
[----:B-1----:R-:W-:-:S04]  /*0ca0*/  IMAD.WIDE.U32 R112, R119, 0x20, R144 ;  /* 0x0000002077707825 */ /* 0x002fc800078e0090 */
        /* <DEDUP_REMOVED lines=24> */
.L_x_12872:
[----:B------:R-:W-:Y:S05]  /*0e30*/  BSYNC B0 ;  /* 0x0000000000007941 */ /* 0x000fea0003800000 */
.L_x_12871:
[----:B------:R-:W-:Y:S04]  /*0e40*/  BSSY B0, `(.L_x_12873) ;  /* 0x0000007000007945 */ /* 0x000fe80003800000 */
[----:B------:R-:W-:Y:S05]  /*0e50*/  @!P6 BRA `(.L_x_12874) ;  /* 0x000000000014e947 */ /* 0x000fea0003800000 */
[----:B-----5:R-:W-:-:S04]  /*0e60*/  PRMT R114, R108, 0x7632, R114 ;  /* 0x000076326c727816 */ /* 0x020fc80000000072 */
[----:B------:R-:W-:-:S05]  /*0e70*/  SHF.L.U32 R114, R114, 0x10, RZ ;  /* 0x0000001072727819 */ /* 0x000fca00000006ff */
[----:B------:R-:W-:-:S04]  /*0e80*/  FMUL.FTZ R114, R114, UR6 ;  /* 0x0000000672727c20 */ /* 0x000fc80008410000 */
[----:B------:R-:W-:-:S04]  /*0e90*/  FMUL.FTZ R121, R77, R114 ;  /* 0x000000724d797220 */ /* 0x000fc80000410000 */
[----:B------:R-:W-:-:S07]  /*0ea0*/  @P0 FADD.FTZ R121, R101, R121 ;  /* 0x0000007965790221 */ /* 0x000fce0000010000 */
.L_x_12874:
[----:B------:R-:W-:Y:S05]  /*0eb0*/  BSYNC B0 ;  /* 0x0000000000007941 */ /* 0x000fea0003800000 */
.L_x_12873:
[----:B------:R-:W-:Y:S04]  /*0ec0*/  BSSY B0, `(.L_x_12875) ;  /* 0x0000006000007945 */ /* 0x000fe80003800000 */
[----:B------:R-:W-:Y:S05]  /*0ed0*/  @!P6 BRA `(.L_x_12876) ;  /* 0x000000000010e947 */ /* 0x000fea0003800000 */
[----:B-----5:R-:W-:-:S05]  /*0ee0*/  SHF.L.U32 R114, R109, 0x10, RZ ;  /* 0x000000106d727819 */ /* 0x020fca00000006ff */
[----:B------:R-:W-:-:S04]  /*0ef0*/  FMUL.FTZ R119, R114, UR6 ;  /* 0x0000000672777c20 */ /* 0x000fc80008410000 */
[----:B------:R-:W-:-:S04]  /*0f00*/  FMUL.FTZ R122, R78, R119 ;  /* 0x000000774e7a7220 */ /* 0x000fc80000410000 */
[----:B------:R-:W-:-:S07]  /*0f10*/  @P0 FADD.FTZ R122, R102, R122 ;  /* 0x0000007a667a0221 */ /* 0x000fce0000010000 */
.L_x_12876:
[----:B------:R-:W-:Y:S05]  /*0f20*/  BSYNC B0 ;  /* 0x0000000000007941 */ /* 0x000fea0003800000 */
.L_x_12875:
[----:B------:R-:W-:Y:S04]  /*0f30*/  BSSY B0, `(.L_x_12877) ;  /* 0x0000007000007945 */ /* 0x000fe80003800000 */
[----:B------:R-:W-:Y:S05]  /*0f40*/  @!P6 BRA `(.L_x_12878) ;  /* 0x000000000014e947 */ /* 0x000fea0003800000 */
[----:B-----5:R-:W-:-:S04]  /*0f50*/  PRMT R114, R109, 0x7632, R114 ;  /* 0x000076326d727816 */ /* 0x020fc80000000072 */
[----:B------:R-:W-:-:S05]  /*0f60*/  SHF.L.U32 R114, R114, 0x10, RZ ;  /* 0x0000001072727819 */ /* 0x000fca00000006ff */
[----:B------:R-:W-:-:S04]  /*0f70*/  FMUL.FTZ R114, R114, UR6 ;  /* 0x0000000672727c20 */ /* 0x000fc80008410000 */
[----:B------:R-:W-:-:S04]  /*0f80*/  FMUL.FTZ R123, R79, R114 ;  /* 0x000000724f7b7220 */ /* 0x000fc80000410000 */
[----:B------:R-:W-:-:S07]  /*0f90*/  @P0 FADD.FTZ R123, R103, R123 ;  /* 0x0000007b677b0221 */ /* 0x000fce0000010000 */
.L_x_12878:
[----:B------:R-:W-:Y:S05]  /*0fa0*/  BSYNC B0 ;  /* 0x0000000000007941 */ /* 0x000fea0003800000 */
.L_x_12877:
[----:B------:R-:W-:Y:S04]  /*0fb0*/  BSSY B0, `(.L_x_12879) ;  /* 0x0000006000007945 */ /* 0x000fe80003800000 */
[----:B------:R-:W-:Y:S05]  /*0fc0*/  @!P6 BRA `(.L_x_12880) ;  /* 0x000000000010e947 */ /* 0x000fea0003800000 */
[----:B-----5:R-:W-:-:S05]  /*0fd0*/  SHF.L.U32 R114, R110, 0x10, RZ ;  /* 0x000000106e727819 */ /* 0x020fca00000006ff */
[----:B------:R-:W-:-:S04]  /*0fe0*/  FMUL.FTZ R119, R114, UR6 ;  /* 0x0000000672777c20 */ /* 0x000fc80008410000 */
[----:B------:R-:W-:-:S04]  /*0ff0*/  FMUL.FTZ R124, R80, R119 ;  /* 0x00000077507c7220 */ /* 0x000fc80000410000 */
[----:B------:R-:W-:-:S07]  /*1000*/  @P0 FADD.FTZ R124, R104, R124 ;  /* 0x0000007c687c0221 */ /* 0x000fce0000010000 */
.L_x_12880:
[----:B------:R-:W-:Y:S05]  /*1010*/  BSYNC B0 ;  /* 0x0000000000007941 */ /* 0x000fea0003800000 */
.L_x_12879:
[----:B------:R-:W-:Y:S04]  /*1020*/  BSSY B0, `(.L_x_12881) ;  /* 0x0000007000007945 */ /* 0x000fe80003800000 */
[----:B------:R-:W-:Y:S05]  /*1030*/  @!P6 BRA `(.L_x_12882) ;  /* 0x000000000014e947 */ /* 0x000fea0003800000 */
[----:B-----5:R-:W-:-:S04]  /*1040*/  PRMT R114, R110, 0x7632, R114 ;  /* 0x000076326e727816 */ /* 0x020fc80000000072 */
[----:B------:R-:W-:-:S05]  /*1050*/  SHF.L.U32 R114, R114, 0x10, RZ ;  /* 0x0000001072727819 */ /* 0x000fca00000006ff */
[----:B------:R-:W-:-:S04]  /*1060*/  FMUL.FTZ R114, R114, UR6 ;  /* 0x0000000672727c20 */ /* 0x000fc80008410000 */
[----:B------:R-:W-:-:S04]  /*1070*/  FMUL.FTZ R125, R81, R114 ;  /* 0x00000072517d7220 */ /* 0x000fc80000410000 */
[----:B------:R-:W-:-:S07]  /*1080*/  @P0 FADD.FTZ R125, R105, R125 ;  /* 0x0000007d697d0221 */ /* 0x000fce0000010000 */
.L_x_12882:
[----:B------:R-:W-:Y:S05]  /*1090*/  BSYNC B0 ;  /* 0x0000000000007941 */ /* 0x000fea0003800000 */
.L_x_12881:
[----:B------:R-:W-:Y:S04]  /*10a0*/  BSSY B0, `(.L_x_12883) ;  /* 0x0000006000007945 */ /* 0x000fe80003800000 */
[----:B------:R-:W-:Y:S05]  /*10b0*/  @!P6 BRA `(.L_x_12884) ;  /* 0x000000000010e947 */ /* 0x000fea0003800000 */
[----:B-----5:R-:W-:-:S05]  /*10c0*/  SHF.L.U32 R114, R111, 0x10, RZ ;  /* 0x000000106f727819 */ /* 0x020fca00000006ff */
[----:B------:R-:W-:-:S04]  /*10d0*/  FMUL.FTZ R119, R114, UR6 ;  /* 0x0000000672777c20 */ /* 0x000fc80008410000 */
[----:B------:R-:W-:-:S04]  /*10e0*/  FMUL.FTZ R126, R82, R119 ;  /* 0x00000077527e7220 */ /* 0x000fc80000410000 */
[----:B------:R-:W-:-:S07]  /*10f0*/  @P0 FADD.FTZ R126, R106, R126 ;  /* 0x0000007e6a7e0221 */ /* 0x000fce0000010000 */
.L_x_12884:
[----:B------:R-:W-:Y:S05]  /*1100*/  BSYNC B0 ;  /* 0x0000000000007941 */ /* 0x000fea0003800000 */
.L_x_12883:
[----:B------:R-:W-:Y:S04]  /*1110*/  BSSY B0, `(.L_x_12885) ;  /* 0x0000007000007945 */ /* 0x000fe80003800000 */
[----:B------:R-:W-:Y:S05]  /*1120*/  @!P6 BRA `(.L_x_12886) ;  /* 0x000000000014e947 */ /* 0x000fea0003800000 */
[----:B-----5:R-:W-:-:S04]  /*1130*/  PRMT R114, R111, 0x7632, R114 ;  /* 0x000076326f727816 */ /* 0x020fc80000000072 */
[----:B------:R-:W-:-:S05]  /*1140*/  SHF.L.U32 R114, R114, 0x10, RZ ;  /* 0x0000001072727819 */ /* 0x000fca00000006ff */
[----:B------:R-:W-:-:S04]  /*1150*/  FMUL.FTZ R114, R114, UR6 ;  /* 0x0000000672727c20 */ /* 0x000fc80008410000 */
[----:B------:R-:W-:-:S04]  /*1160*/  FMUL.FTZ R127, R83, R114 ;  /* 0x00000072537f7220 */ /* 0x000fc80000410000 */
[----:B------:R-:W-:-:S07]  /*1170*/  @P0 FADD.FTZ R127, R107, R127 ;  /* 0x0000007f6b7f0221 */ /* 0x000fce0000010000 */
.L_x_12886:
[----:B------:R-:W-:Y:S05]  /*1180*/  BSYNC B0 ;  /* 0x0000000000007941 */ /* 0x000fea0003800000 */
.L_x_12885:
[----:B------:R-:W-:Y:S01]  /*1190*/  STG.E.128 desc[UR4][R112.64], R120 ;  /* 0x0000007870007986 */ /* 0x000fe2000c101d04 */
[----:B------:R-:W0:Y:S03]  /*11a0*/  @P5 LDC.64 R118, c[0x0][0x220] ;  /* 0x00008800ff765b82 */ /* 0x000e260000000a00 */
[----:B------:R1:W-:Y:S04]  /*11b0*/  STG.E.128 desc[UR4][R112.64+0x10], R124 ;  /* 0x0000107c70007986 */ /* 0x0003e8000c101d04 */
[----:B------:R-:W2:Y:S01]  /*11c0*/  @P0 LDG.E.128 R100, desc[UR4][R116.64] ;  /* 0x0000000474640981 */ /* 0x000ea2000c1e1d00 */
[C---:B------:R-:W-:Y:S01]  /*11d0*/  @!P6 ISETP.NE.U32.AND P2, PT, R138.reuse, RZ, PT ;  /* 0x000000ff8a00e20c */ /* 0x040fe20003f45070 */
[----:B------:R-:W3:Y:S02]  /*11e0*/  @P0 LDC.64 R150, c[0x0][0x230] ;  /* 0x00008c00ff960b82 */ /* 0x000ee40000000a00 */
[----:B------:R4:W1:Y:S01]  /*11f0*/  @P0 LDG.E.128 R104, desc[UR4][R116.64+0x10] ;  /* 0x0000100474680981 */ /* 0x000862000c1e1d00 */
        /* <DEDUP_REMOVED lines=19> */
[----:B-1----:R-:W-:Y:S02]  /*1330*/  @!P6 FSEL R112, R104, RZ, P2 ;  /* 0x000000ff6870e208 */ /* 0x002fe40001000000 */
        /* <DEDUP_REMOVED lines=15> */
.L_x_12888:
[----:B------:R-:W-:Y:S05]  /*1430*/  BSYNC B0 ;  /* 0x0000000000007941 */ /* 0x000fea0003800000 */
.L_x_12887:
[----:B------:R-:W-:Y:S04]  /*1440*/  BSSY B0, `(.L_x_12889) ;  /* 0x0000007000007945 */ /* 0x000fe80003800000 */
[----:B------:R-:W-:Y:S05]  /*1450*/  @!P6 BRA `(.L_x_12890) ;  /* 0x000000000014e947 */ /* 0x000fea0003800000 */
[----:B-----5:R-:W-:-:S04]  /*1460*/  PRMT R129, R108, 0x7632, R129 ;  /* 0x000076326c817816 */ /* 0x020fc80000000081 */
[----:B------:R-:W-:-:S05]  /*1470*/  SHF.L.U32 R129, R129, 0x10, RZ ;  /* 0x0000001081817819 */ /* 0x000fca00000006ff */
[----:B------:R-:W-:-:S04]  /*1480*/  FMUL.FTZ R136, R129, UR6 ;  /* 0x0000000681887c20 */ /* 0x000fc80008410000 */
[----:B------:R-:W-:-:S04]  /*1490*/  FMUL.FTZ R129, R85, R136 ;  /* 0x0000008855817220 */ /* 0x000fc80000410000 */
[----:B------:R-:W-:-:S07]  /*14a0*/  @P0 FADD.FTZ R129, R101, R129 ;  /* 0x0000008165810221 */ /* 0x000fce0000010000 */
.L_x_12890:
[----:B------:R-:W-:Y:S05]  /*14b0*/  BSYNC B0 ;  /* 0x0000000000007941 */ /* 0x000fea0003800000 */
.L_x_12889:
[----:B------:R-:W-:Y:S04]  /*14c0*/  BSSY B0, `(.L_x_12891) ;  /* 0x0000006000007945 */ /* 0x000fe80003800000 */
[----:B------:R-:W-:Y:S05]  /*14d0*/  @!P6 BRA `(.L_x_12892) ;  /* 0x000000000010e947 */ /* 0x000fea0003800000 */
[----:B-----5:R-:W-:-:S05]  /*14e0*/  SHF.L.U32 R130, R109, 0x10, RZ ;  /* 0x000000106d827819 */ /* 0x020fca00000006ff */
[----:B------:R-:W-:-:S04]  /*14f0*/  FMUL.FTZ R137, R130, UR6 ;  /* 0x0000000682897c20 */ /* 0x000fc80008410000 */
[----:B------:R-:W-:-:S04]  /*1500*/  FMUL.FTZ R130, R86, R137 ;  /* 0x0000008956827220 */ /* 0x000fc80000410000 */
[----:B------:R-:W-:-:S07]  /*1510*/  @P0 FADD.FTZ R130, R102, R130 ;  /* 0x0000008266820221 */ /* 0x000fce0000010000 */
.L_x_12892:
[----:B------:R-:W-:Y:S05]  /*1520*/  BSYNC B0 ;  /* 0x0000000000007941 */ /* 0x000fea0003800000 */
.L_x_12891:
[----:B------:R-:W-:Y:S04]  /*1530*/  BSSY B0, `(.L_x_12893) ;  /* 0x0000007000007945 */ /* 0x000fe80003800000 */
[----:B------:R-:W-:Y:S05]  /*1540*/  @!P6 BRA `(.L_x_12894) ;  /* 0x000000000014e947 */ /* 0x000fea0003800000 */
[----:B-----5:R-:W-:-:S04]  /*1550*/  PRMT R131, R109, 0x7632, R131 ;  /* 0x000076326d837816 */ /* 0x020fc80000000083 */
[----:B------:R-:W-:-:S05]  /*1560*/  SHF.L.U32 R131, R131, 0x10, RZ ;  /* 0x0000001083837819 */ /* 0x000fca00000006ff */
[----:B------:R-:W-:-:S04]  /*1570*/  FMUL.FTZ R136, R131, UR6 ;  /* 0x0000000683887c20 */ /* 0x000fc80008410000 */
[----:B------:R-:W-:-:S04]  /*1580*/  FMUL.FTZ R131, R87, R136 ;  /* 0x0000008857837220 */ /* 0x000fc80000410000 */
[----:B------:R-:W-:-:S07]  /*1590*/  @P0 FADD.FTZ R131, R103, R131 ;  /* 0x0000008367830221 */ /* 0x000fce0000010000 */
.L_x_12894:
[----:B------:R-:W-:Y:S05]  /*15a0*/  BSYNC B0 ;  /* 0x0000000000007941 */ /* 0x000fea0003800000 */
.L_x_12893:
[----:B------:R-:W-:Y:S04]  /*15b0*/  BSSY B0, `(.L_x_12895) ;  /* 0x0000006000007945 */ /* 0x000fe80003800000 */
[----:B------:R-:W-:Y:S05]  /*15c0*/  @!P6 BRA `(.L_x_12896) ;  /* 0x000000000010e947 */ /* 0x000fea0003800000 */
[----:B-----5:R-:W-:-:S05]  /*15d0*/  SHF.L.U32 R112, R110, 0x10, RZ ;  /* 0x000000106e707819 */ /* 0x020fca00000006ff */
[----:B------:R-:W-:-:S04]  /*15e0*/  FMUL.FTZ R137, R112, UR6 ;  /* 0x0000000670897c20 */ /* 0x000fc80008410000 */
[----:B------:R-:W-:-:S04]  /*15f0*/  FMUL.FTZ R112, R88, R137 ;  /* 0x0000008958707220 */ /* 0x000fc80000410000 */
[----:B------:R-:W-:-:S07]  /*1600*/  @P0 FADD.FTZ R112, R104, R112 ;  /* 0x0000007068700221 */ /* 0x000fce0000010000 */
.L_x_12896:
[----:B------:R-:W-:Y:S05]  /*1610*/  BSYNC B0 ;  /* 0x0000000000007941 */ /* 0x000fea0003800000 */
.L_x_12895:
[----:B------:R-:W-:Y:S04]  /*1620*/  BSSY B0, `(.L_x_12897) ;  /* 0x0000007000007945 */ /* 0x000fe80003800000 */
[----:B------:R-:W-:Y:S05]  /*1630*/  @!P6 BRA `(.L_x_12898) ;  /* 0x000000000014e947 */ /* 0x000fea0003800000 */
[----:B-----5:R-:W-:-:S04]  /*1640*/  PRMT R113, R110, 0x7632, R113 ;  /* 0x000076326e717816 */ /* 0x020fc80000000071 */
[----:B------:R-:W-:-:S05]  /*1650*/  SHF.L.U32 R113, R113, 0x10, RZ ;  /* 0x0000001071717819 */ /* 0x000fca00000006ff */
[----:B------:R-:W-:-:S04]  /*1660*/  FMUL.FTZ R136, R113, UR6 ;  /* 0x0000000671887c20 */ /* 0x000fc80008410000 */
[----:B------:R-:W-:-:S04]  /*1670*/  FMUL.FTZ R113, R89, R136 ;  /* 0x0000008859717220 */ /* 0x000fc80000410000 */
[----:B------:R-:W-:-:S07]  /*1680*/  @P0 FADD.FTZ R113, R105, R113 ;  /* 0x0000007169710221 */ /* 0x000fce0000010000 */
.L_x_12898:
[----:B------:R-:W-:Y:S05]  /*1690*/  BSYNC B0 ;  /* 0x0000000000007941 */ /* 0x000fea0003800000 */
.L_x_12897:
[----:B------:R-:W-:Y:S04]  /*16a0*/  BSSY B0, `(.L_x_12899) ;  /* 0x0000006000007945 */ /* 0x000fe80003800000 */
[----:B------:R-:W-:Y:S05]  /*16b0*/  @!P6 BRA `(.L_x_12900) ;  /* 0x000000000010e947 */ /* 0x000fea0003800000 */
[----:B-----5:R-:W-:-:S05]  /*16c0*/  SHF.L.U32 R114, R111, 0x10, RZ ;  /* 0x000000106f727819 */ /* 0x020fca00000006ff */
[----:B------:R-:W-:-:S04]  /*16d0*/  FMUL.FTZ R137, R114, UR6 ;  /* 0x0000000672897c20 */ /* 0x000fc80008410000 */
[----:B------:R-:W-:-:S04]  /*16e0*/  FMUL.FTZ R114, R90, R137 ;  /* 0x000000895a727220 */ /* 0x000fc80000410000 */
[----:B------:R-:W-:-:S07]  /*16f0*/  @P0 FADD.FTZ R114, R106, R114 ;  /* 0x000000726a720221 */ /* 0x000fce0000010000 */
.L_x_12900:
[----:B------:R-:W-:Y:S05]  /*1700*/  BSYNC B0 ;  /* 0x0000000000007941 */ /* 0x000fea0003800000 */
.L_x_12899:
[----:B------:R-:W-:Y:S04]  /*1710*/  BSSY B0, `(.L_x_12901) ;  /* 0x0000007000007945 */ /* 0x000fe80003800000 */
[----:B------:R-:W-:Y:S05]  /*1720*/  @!P6 BRA `(.L_x_12902) ;  /* 0x000000000014e947 */ /* 0x000fea0003800000 */
[----:B-----5:R-:W-:-:S04]  /*1730*/  PRMT R115, R111, 0x7632, R115 ;  /* 0x000076326f737816 */ /* 0x020fc80000000073 */
[----:B------:R-:W-:-:S05]  /*1740*/  SHF.L.U32 R115, R115, 0x10, RZ ;  /* 0x0000001073737819 */ /* 0x000fca00000006ff */
[----:B------:R-:W-:-:S04]  /*1750*/  FMUL.FTZ R136, R115, UR6 ;  /* 0x0000000673887c20 */ /* 0x000fc80008410000 */
[----:B------:R-:W-:-:S04]  /*1760*/  FMUL.FTZ R115, R91, R136 ;  /* 0x000000885b737220 */ /* 0x000fc80000410000 */
[----:B------:R-:W-:-:S07]  /*1770*/  @P0 FADD.FTZ R115, R107, R115 ;  /* 0x000000736b730221 */ /* 0x000fce0000010000 */
.L_x_12902:
[----:B------:R-:W-:Y:S05]  /*1780*/  BSYNC B0 ;  /* 0x0000000000007941 */ /* 0x000fea0003800000 */
.L_x_12901:
[----:B------:R-:W-:Y:S01]  /*1790*/  STG.E.128 desc[UR4][R116.64], R128 ;  /* 0x0000008074007986 */ /* 0x000fe2000c101d04 */
[----:B------:R-:W0:Y:S03]  /*17a0*/  @P5 LDC.64 R136, c[0x0][0x220] ;  /* 0x00008800ff885b82 */ /* 0x000e260000000a00 */
[----:B------:R1:W-:Y:S04]  /*17b0*/  STG.E.128 desc[UR4][R116.64+0x10], R112 ;  /* 0x0000107074007986 */ /* 0x0003e8000c101d04 */
[----:B------:R-:W1:Y:S04]  /*17c0*/  @P0 LDG.E.128 R100, desc[UR4][R118.64] ;  /* 0x0000000476640981 */ /* 0x000e68000c1e1d00 */
[----:B------:R2:W3:Y:S01]  /*17d0*/  @P0 LDG.E.128 R104, desc[UR4][R118.64+0x10] ;  /* 0x0000100476680981 */ /* 0x0004e2000c1e1d00 */
        /* <DEDUP_REMOVED lines=13> */
[----:B--2---:R-:W-:Y:S02]  /*18b0*/  @!P6 FSEL R118, R102, RZ, P1 ;  /* 0x000000ff6676e208 */ /* 0x004fe40000800000 */
[----:B------:R-:W-:Y:S02]  /*18c0*/  @!P6 FSEL R119, R103, RZ, P5 ;  /* 0x000000ff6777e208 */ /* 0x000fe40002800000 */
[----:B---3--:R-:W-:Y:S02]  /*18d0*/  @!P6 FSEL R136, R104, RZ, P3 ;  /* 0x000000ff6888e208 */ /* 0x008fe40001800000 */
        /* <DEDUP_REMOVED lines=17> */
.L_x_12904:
[----:B------:R-:W-:Y:S05]  /*19f0*/  BSYNC B0 ;  /* 0x0000000000007941 */ /* 0x000fea0003800000 */
.L_x_12903:
[----:B------:R-:W-:Y:S04]  /*1a00*/  BSSY B0, `(.L_x_12905) ;  /* 0x0000007000007945 */ /* 0x000fe80003800000 */
[----:B------:R-:W-:Y:S05]  /*1a10*/  @!P6 BRA `(.L_x_12906) ;  /* 0x000000000014e947 */ /* 0x000fea0003800000 */
[----:B-----5:R-:W-:-:S04]  /*1a20*/  PRMT R0, R108, 0x7632, R0 ;  /* 0x000076326c007816 */ /* 0x020fc80000000000 */
[----:B------:R-:W-:-:S05]  /*1a30*/  SHF.L.U32 R0, R0, 0x10, RZ ;  /* 0x0000001000007819 */ /* 0x000fca00000006ff */
[----:B------:R-:W-:-:S04]  /*1a40*/  FMUL.FTZ R0, R0, UR6 ;  /* 0x0000000600007c20 */ /* 0x000fc80008410000 */
[----:B------:R-:W-:-:S04]  /*1a50*/  FMUL.FTZ R117, R93, R0 ;  /* 0x000000005d757220 */ /* 0x000fc80000410000 */
[----:B------:R-:W-:-:S07]  /*1a60*/  @P0 FADD.FTZ R117, R101, R117 ;  /* 0x0000007565750221 */ /* 0x000fce0000010000 */
.L_x_12906:
[----:B------:R-:W-:Y:S05]  /*1a70*/  BSYNC B0 ;  /* 0x0000000000007941 */ /* 0x000fea0003800000 */
.L_x_12905:
[----:B------:R-:W-:Y:S04]  /*1a80*/  BSSY B0, `(.L_x_12907) ;  /* 0x0000006000007945 */ /* 0x000fe80003800000 */
[----:B------:R-:W-:Y:S05]  /*1a90*/  @!P6 BRA `(.L_x_12908) ;  /* 0x000000000010e947 */ /* 0x000fea0003800000 */
[----:B-----5:R-:W-:-:S05]  /*1aa0*/  SHF.L.U32 R0, R109, 0x10, RZ ;  /* 0x000000106d007819 */ /* 0x020fca00000006ff */
[----:B------:R-:W-:-:S04]  /*1ab0*/  FMUL.FTZ R149, R0, UR6 ;  /* 0x0000000600957c20 */ /* 0x000fc80008410000 */
[----:B------:R-:W-:-:S04]  /*1ac0*/  FMUL.FTZ R118, R94, R149 ;  /* 0x000000955e767220 */ /* 0x000fc80000410000 */
[----:B------:R-:W-:-:S07]  /*1ad0*/  @P0 FADD.FTZ R118, R102, R118 ;  /* 0x0000007666760221 */ /* 0x000fce0000010000 */
.L_x_12908:
[----:B------:R-:W-:Y:S05]  /*1ae0*/  BSYNC B0 ;  /* 0x0000000000007941 */ /* 0x000fea0003800000 */
.L_x_12907:
[----:B------:R-:W-:Y:S04]  /*1af0*/  BSSY B0, `(.L_x_12909) ;  /* 0x0000007000007945 */ /* 0x000fe80003800000 */
[----:B------:R-:W-:Y:S05]  /*1b00*/  @!P6 BRA `(.L_x_12910) ;  /* 0x000000000014e947 */ /* 0x000fea0003800000 */
[----:B-----5:R-:W-:-:S04]  /*1b10*/  PRMT R0, R109, 0x7632, R0 ;  /* 0x000076326d007816 */ /* 0x020fc80000000000 */
[----:B------:R-:W-:-:S05]  /*1b20*/  SHF.L.U32 R0, R0, 0x10, RZ ;  /* 0x0000001000007819 */ /* 0x000fca00000006ff */
[----:B------:R-:W-:-:S04]  /*1b30*/  FMUL.FTZ R0, R0, UR6 ;  /* 0x0000000600007c20 */ /* 0x000fc80008410000 */
[----:B------:R-:W-:-:S04]  /*1b40*/  FMUL.FTZ R119, R95, R0 ;  /* 0x000000005f777220 */ /* 0x000fc80000410000 */
[----:B------:R-:W-:-:S07]  /*1b50*/  @P0 FADD.FTZ R119, R103, R119 ;  /* 0x0000007767770221 */ /* 0x000fce0000010000 */
.L_x_12910:
[----:B------:R-:W-:Y:S05]  /*1b60*/  BSYNC B0 ;  /* 0x0000000000007941 */ /* 0x000fea0003800000 */
.L_x_12909:
[----:B------:R-:W-:Y:S04]  /*1b70*/  BSSY B0, `(.L_x_12911) ;  /* 0x0000006000007945 */ /* 0x000fe80003800000 */
[----:B------:R-:W-:Y:S05]  /*1b80*/  @!P6 BRA `(.L_x_12912) ;  /* 0x000000000010e947 */ /* 0x000fea0003800000 */
[----:B-----5:R-:W-:-:S05]  /*1b90*/  SHF.L.U32 R0, R110, 0x10, RZ ;  /* 0x000000106e007819 */ /* 0x020fca00000006ff */
[----:B------:R-:W-:-:S04]  /*1ba0*/  FMUL.FTZ R149, R0, UR6 ;  /* 0x0000000600957c20 */ /* 0x000fc80008410000 */
[----:B------:R-:W-:-:S04]  /*1bb0*/  FMUL.FTZ R136, R96, R149 ;  /* 0x0000009560887220 */ /* 0x000fc80000410000 */
[----:B------:R-:W-:-:S07]  /*1bc0*/  @P0 FADD.FTZ R136, R104, R136 ;  /* 0x0000008868880221 */ /* 0x000fce0000010000 */
.L_x_12912:
[----:B------:R-:W-:Y:S05]  /*1bd0*/  BSYNC B0 ;  /* 0x0000000000007941 */ /* 0x000fea0003800000 */
.L_x_12911:
[----:B------:R-:W-:Y:S04]  /*1be0*/  BSSY B0, `(.L_x_12913) ;  /* 0x0000007000007945 */ /* 0x000fe80003800000 */
[----:B------:R-:W-:Y:S05]  /*1bf0*/  @!P6 BRA `(.L_x_12914) ;  /* 0x000000000014e947 */ /* 0x000fea0003800000 */
[----:B-----5:R-:W-:-:S04]  /*1c00*/  PRMT R0, R110, 0x7632, R0 ;  /* 0x000076326e007816 */ /* 0x020fc80000000000 */
[----:B------:R-:W-:-:S05]  /*1c10*/  SHF.L.U32 R0, R0, 0x10, RZ ;  /* 0x0000001000007819 */ /* 0x000fca00000006ff */
[----:B------:R-:W-:-:S04]  /*1c20*/  FMUL.FTZ R0, R0, UR6 ;  /* 0x0000000600007c20 */ /* 0x000fc80008410000 */
[----:B------:R-:W-:-:S04]  /*1c30*/  FMUL.FTZ R137, R97, R0 ;  /* 0x0000000061897220 */ /* 0x000fc80000410000 */
[----:B------:R-:W-:-:S07]  /*1c40*/  @P0 FADD.FTZ R137, R105, R137 ;  /* 0x0000008969890221 */ /* 0x000fce0000010000 */
.L_x_12914:
[----:B------:R-:W-:Y:S05]  /*1c50*/  BSYNC B0 ;  /* 0x0000000000007941 */ /* 0x000fea0003800000 */
.L_x_12913:
[----:B------:R-:W-:Y:S04]  /*1c60*/  BSSY B0, `(.L_x_12915) ;  /* 0x0000006000007945 */ /* 0x000fe80003800000 */
[----:B------:R-:W-:Y:S05]  /*1c70*/  @!P6 BRA `(.L_x_12916) ;  /* 0x000000000010e947 */ /* 0x000fea0003800000 */
[----:B-----5:R-:W-:-:S05]  /*1c80*/  SHF.L.U32 R0, R111, 0x10, RZ ;  /* 0x000000106f007819 */ /* 0x020fca00000006ff */
[----:B------:R-:W-:-:S04]  /*1c90*/  FMUL.FTZ R149, R0, UR6 ;  /* 0x0000000600957c20 */ /* 0x000fc80008410000 */
[----:B------:R-:W-:-:S04]  /*1ca0*/  FMUL.FTZ R138, R98, R149 ;  /* 0x00000095628a7220 */ /* 0x000fc80000410000 */
[----:B------:R-:W-:-:S07]  /*1cb0*/  @P0 FADD.FTZ R138, R106, R138 ;  /* 0x0000008a6a8a0221 */ /* 0x000fce0000010000 */
.L_x_12916:
[----:B------:R-:W-:Y:S05]  /*1cc0*/  BSYNC B0 ;  /* 0x0000000000007941 */ /* 0x000fea0003800000 */
.L_x_12915:
[----:B------:R-:W-:Y:S04]  /*1cd0*/  BSSY B0, `(.L_x_12917) ;  /* 0x0000007000007945 */ /* 0x000fe80003800000 */
[----:B------:R-:W-:Y:S05]  /*1ce0*/  @!P6 BRA `(.L_x_12918) ;  /* 0x000000000014e947 */ /* 0x000fea0003800000 */
[----:B-----5:R-:W-:-:S04]  /*1cf0*/  PRMT R0, R111, 0x7632, R0 ;  /* 0x000076326f007816 */ /* 0x020fc80000000000 */
[----:B------:R-:W-:-:S05]  /*1d00*/  SHF.L.U32 R0, R0, 0x10, RZ ;  /* 0x0000001000007819 */ /* 0x000fca00000006ff */
[----:B------:R-:W-:-:S04]  /*1d10*/  FMUL.FTZ R0, R0, UR6 ;  /* 0x0000000600007c20 */ /* 0x000fc80008410000 */
[----:B------:R-:W-:-:S04]  /*1d20*/  FMUL.FTZ R139, R99, R0 ;  /* 0x00000000638b7220 */ /* 0x000fc80000410000 */
[----:B------:R-:W-:-:S07]  /*1d30*/  @P0 FADD.FTZ R139, R107, R139 ;  /* 0x0000008b6b8b0221 */ /* 0x000fce0000010000 */
.L_x_12918:
[----:B------:R-:W-:Y:S05]  /*1d40*/  BSYNC B0 ;  /* 0x0000000000007941 */ /* 0x000fea0003800000 */
.L_x_12917:
        /* <DEDUP_REMOVED lines=124> */
.L_x_12934:
        /* <DEDUP_REMOVED lines=11> */
[----:B-1----:R-:W-:-:S03]  /*25c0*/  @!P0 LEA R152, P2, R3, R152, 0x2 ;  /* 0x0000009803988211 */ /* 0x002fc600078410ff */
[----:B------:R0:W-:Y:S01]  /*25d0*/  @!P0 STG.E desc[UR4][R150.64], R145 ;  /* 0x0000009196008986 */ /* 0x0001e2000c101904 */
[----:B------:R-:W-:-:S05]  /*25e0*/  @!P0 LEA.HI.X R153, R3, R153, R144, 0x2, P2 ;  /* 0x0000009903998211 */ /* 0x000fca00010f1490 */
        /* <DEDUP_REMOVED lines=53> */
[C---:B------:R-:W-:Y:S01]  /*2940*/  IADD3 R129, R121.reuse, 0x20, RZ ;  /* 0x0000002079817810 */ /* 0x040fe20007ffe0ff */
[C---:B------:R-:W-:Y:S01]  /*2950*/  FMUL.FTZ R122, R0.reuse, R141 ;  /* 0x0000008d007a7220 */ /* 0x040fe20000410000 */
[C---:B------:R-:W-:Y:S01]  /*2960*/  IADD3 R131, R121.reuse, 0x40, RZ ;  /* 0x0000004079837810 */ /* 0x040fe20007ffe0ff */
[C---:B------:R-:W-:Y:S01]  /*2970*/  FMUL.FTZ R151, R0.reuse, R151 ;  /* 0x0000009700977220 */ /* 0x040fe20000410000 */
        /* <DEDUP_REMOVED lines=22> */
[----:B------:R-:W-:Y:S01]  /*2ae0*/  F2FP.BF16.F32.PACK_AB R118, R127, R118 ;  /* 0x000000767f76723e */ /* 0x000fe200000010ff */
        /* <DEDUP_REMOVED lines=42> */
[----:B------:R0:W-:Y:S01]  /*2d90*/  STG.E.128 desc[UR4][R120.64], R112 ;  /* 0x0000007078007986 */ /* 0x0001e2000c101d04 */
[----:B------:R-:W-:Y:S02]  /*2da0*/  F2FP.BF16.F32.PACK_AB R126, R125, R126 ;  /* 0x0000007e7d7e723e */ /* 0x000fe400000010ff */
[----:B------:R-:W-:Y:S01]  /*2db0*/  F2FP.BF16.F32.PACK_AB R125, R148, R163 ;  /* 0x000000a3947d723e */ /* 0x000fe200000010ff */
[----:B------:R0:W-:Y:S01]  /*2dc0*/  STG.E.128 desc[UR4][R128.64], R116 ;  /* 0x0000007480007986 */ /* 0x0001e2000c101d04 */
[----:B------:R-:W-:Y:S02]  /*2dd0*/  F2FP.BF16.F32.PACK_AB R124, R139, R124 ;  /* 0x0000007c8b7c723e */ /* 0x000fe400000010ff */
[----:B------:R-:W-:-:S02]  /*2de0*/  F2FP.BF16.F32.PACK_AB R138, R137, R138 ;  /* 0x0000008a898a723e */ /* 0x000fc400000010ff */
[----:B------:R-:W-:Y:S01]  /*2df0*/  F2FP.BF16.F32.PACK_AB R139, R141, R122 ;  /* 0x0000007a8d8b723e */ /* 0x000fe200000010ff */
[----:B------:R0:W-:Y:S01]  /*2e00*/  STG.E.128 desc[UR4][R130.64], R124 ;  /* 0x0000007c82007986 */ /* 0x0001e2000c101d04 */
[----:B------:R-:W-:Y:S02]  /*2e10*/  F2FP.BF16.F32.PACK_AB R137, R156, R133 ;  /* 0x000000859c89723e */ /* 0x000fe400000010ff */
[----:B------:R-:W-:-:S05]  /*2e20*/  F2FP.BF16.F32.PACK_AB R136, R136, R123 ;  /* 0x0000007b8888723e */ /* 0x000fca00000010ff */
[----:B------:R0:W-:Y:S02]  /*2e30*/  STG.E.128 desc[UR4][R134.64], R136 ;  /* 0x0000008886007986 */ /* 0x0001e4000c101d04 */
.L_x_12921:
[----:B------:R-:W-:Y:S05]  /*2e40*/  BSYNC B0 ;  /* 0x0000000000007941 */ /* 0x000fea0003800000 */
.L_x_12920:
[----:B0-----:R-:W0:Y:S02]  /*2e50*/  LDC.64 R112, c[0x0][0x210] ;  /* 0x00008400ff707b82 */ /* 0x001e240000000a00 */
[----:B0-----:R-:W-:-:S04]  /*2e60*/  LEA R3, R112, R3, 0x2 ;  /* 0x0000000370037211 */ /* 0x001fc800078e10ff */
[----:B------:R-:W-:-:S13]  /*2e70*/  ISETP.GE.AND P0, PT, R3, R113, PT ;  /* 0x000000710300720c */ /* 0x000fda0003f06270 */
[----:B------:R-:W-:Y:S05]  /*2e80*/  @!P0 BRA `(.L_x_12922) ;  /* 0xffffffd400688947 */ /* 0x000fea000383ffff */
[----:B------:R-:W-:Y:S05]  /*2e90*/  EXIT ;  /* 0x000000000000794d */ /* 0x000fea0003800000 */
.L_x_12919:
        /* <DEDUP_REMOVED lines=8> */
.L_x_12924:
[----:B------:R-:W-:Y:S05]  /*2f20*/  BSYNC B0 ;  /* 0x0000000000007941 */ /* 0x000fea0003800000 */
.L_x_12923:
        /* <DEDUP_REMOVED lines=10> */
.L_x_12925:
[----:B------:R-:W-:Y:S01]  /*2fd0*/  HFMA2.MMA R156, -RZ, RZ, 0, 2.384185791015625e-07 ;  /* 0x00000004ff9c7435 */ /* 0x000fe200000001ff */
[----:B------:R-:W-:-:S05]  /*2fe0*/  MOV R150, R153 ;  /* 0x0000009900967202 */ /* 0x000fca0000000f00 */
[----:B------:R-:W-:-:S05]  /*2ff0*/  FADD.FTZ R150, R149, R150 ;  /* 0x0000009695967221 */ /* 0x000fca0000010000 */
[----:B------:R-:W-:-:S07]  /*3000*/  MOV R155, R150 ;  /* 0x00000096009b7202 */ /* 0x000fce0000000f00 */
[----:B------:R-:W-:Y:S05]  /*3010*/  WARPSYNC.COLLECTIVE R154, `(.L_x_12926) ;  /* 0x000000009a087348 */ /* 0x000fea0003c00000 */
[----:B------:R0:W1:Y:S02]  /*3020*/  SHFL.BFLY P1, R153, R155, R156, R157 ;  /* 0x0c00009c9b997389 */ /* 0x000064000002009d */
[----:B01----:R-:W-:Y:S01]  /*3030*/  ENDCOLLECTIVE ;  /* 0x000000000000791b */ /* 0x003fe20003800000 */
.L_x_12926:
[----:B------:R-:W-:Y:S01]  /*3040*/  HFMA2.MMA R156, -RZ, RZ, 0, 4.76837158203125e-07 ;  /* 0x00000008ff9c7435 */ /* 0x000fe200000001ff */
[----:B------:R-:W-:-:S05]  /*3050*/  MOV R145, R153 ;  /* 0x0000009900917202 */ /* 0x000fca0000000f00 */
[----:B------:R-:W-:-:S05]  /*3060*/  FADD.FTZ R151, R150, R145 ;  /* 0x0000009196977221 */ /* 0x000fca0000010000 */
[----:B------:R-:W-:-:S07]  /*3070*/  MOV R155, R151 ;  /* 0x00000097009b7202 */ /* 0x000fce0000000f00 */
[----:B------:R-:W-:Y:S05]  /*3080*/  WARPSYNC.COLLECTIVE R154, `(.L_x_12927) ;  /* 0x000000009a087348 */ /* 0x000fea0003c00000 */
[----:B------:R0:W1:Y:S02]  /*3090*/  SHFL.BFLY P1, R153, R155, R156, R157 ;  /* 0x0c00009c9b997389 */ /* 0x000064000002009d */
[----:B01----:R-:W-:Y:S01]  /*30a0*/  ENDCOLLECTIVE ;  /* 0x000000000000791b */ /* 0x003fe20003800000 */
.L_x_12927:
[----:B------:R-:W-:Y:S01]  /*30b0*/  HFMA2.MMA R156, -RZ, RZ, 0, 9.5367431640625e-07 ;  /* 0x00000010ff9c7435 */ /* 0x000fe200000001ff */
[----:B------:R-:W-:-:S05]  /*30c0*/  MOV R152, R153 ;  /* 0x0000009900987202 */ /* 0x000fca0000000f00 */
[----:B------:R-:W-:-:S05]  /*30d0*/  FADD.FTZ R152, R151, R152 ;  /* 0x0000009897987221 */ /* 0x000fca0000010000 */
[----:B------:R-:W-:-:S07]  /*30e0*/  MOV R155, R152 ;  /* 0x00000098009b7202 */ /* 0x000fce0000000f00 */
[----:B------:R-:W-:Y:S05]  /*30f0*/  WARPSYNC.COLLECTIVE R154, `(.L_x_12928) ;  /* 0x000000009a087348 */ /* 0x000fea0003c00000 */
[----:B------:R0:W1:Y:S02]  /*3100*/  SHFL.BFLY P1, R153, R155, R156, R157 ;  /* 0x0c00009c9b997389 */ /* 0x000064000002009d */
[----:B01----:R-:W-:Y:S01]  /*3110*/  ENDCOLLECTIVE ;  /* 0x000000000000791b */ /* 0x003fe20003800000 */
.L_x_12928:
        /* <DEDUP_REMOVED lines=72> */
.L_x_12929:
[----:B------:R-:W-:Y:S01]  /*35a0*/  HFMA2.MMA R156, -RZ, RZ, 0, 1.1920928955078125e-07 ;  /* 0x00000002ff9c7435 */ /* 0x000fe200000001ff */
[----:B------:R-:W-:-:S05]  /*35b0*/  MOV R149, R153 ;  /* 0x0000009900957202 */ /* 0x000fca0000000f00 */
[----:B------:R-:W-:-:S05]  /*35c0*/  FADD.FTZ R149, R0, R149 ;  /* 0x0000009500957221 */ /* 0x000fca0000010000 */
[----:B------:R-:W-:-:S07]  /*35d0*/  MOV R155, R149 ;  /* 0x00000095009b7202 */ /* 0x000fce0000000f00 */
[----:B------:R-:W-:Y:S05]  /*35e0*/  WARPSYNC.COLLECTIVE R154, `(.L_x_12930) ;  /* 0x000000009a087348 */ /* 0x000fea0003c00000 */
[----:B------:R0:W1:Y:S02]  /*35f0*/  SHFL.BFLY P1, R153, R155, R156, R157 ;  /* 0x0c00009c9b997389 */ /* 0x000064000002009d */
[----:B01----:R-:W-:Y:S01]  /*3600*/  ENDCOLLECTIVE ;  /* 0x000000000000791b */ /* 0x003fe20003800000 */
.L_x_12930:
[----:B------:R-:W-:Y:S01]  /*3610*/  HFMA2.MMA R156, -RZ, RZ, 0, 2.384185791015625e-07 ;  /* 0x00000004ff9c7435 */ /* 0x000fe200000001ff */
[----:B------:R-:W-:-:S05]  /*3620*/  MOV R150, R153 ;  /* 0x0000009900967202 */ /* 0x000fca0000000f00 */
[----:B------:R-:W-:-:S05]  /*3630*/  FADD.FTZ R150, R149, R150 ;  /* 0x0000009695967221 */ /* 0x000fca0000010000 */
[----:B------:R-:W-:-:S07]  /*3640*/  MOV R155, R150 ;  /* 0x00000096009b7202 */ /* 0x000fce0000000f00 */
[----:B------:R-:W-:Y:S05]  /*3650*/  WARPSYNC.COLLECTIVE R154, `(.L_x_12931) ;  /* 0x000000009a087348 */ /* 0x000fea0003c00000 */
[----:B------:R0:W1:Y:S02]  /*3660*/  SHFL.BFLY P1, R153, R155, R156, R157 ;  /* 0x0c00009c9b997389 */ /* 0x000064000002009d */
[----:B01----:R-:W-:Y:S01]  /*3670*/  ENDCOLLECTIVE ;  /* 0x000000000000791b */ /* 0x003fe20003800000 */
.L_x_12931:
[----:B------:R-:W-:Y:S01]  /*3680*/  HFMA2.MMA R156, -RZ, RZ, 0, 4.76837158203125e-07 ;  /* 0x00000008ff9c7435 */ /* 0x000fe200000001ff */
[----:B------:R-:W-:-:S05]  /*3690*/  MOV R151, R153 ;  /* 0x0000009900977202 */ /* 0x000fca0000000f00 */
[----:B------:R-:W-:-:S05]  /*36a0*/  FADD.FTZ R151, R150, R151 ;  /* 0x0000009796977221 */ /* 0x000fca0000010000 */
[----:B------:R-:W-:-:S07]  /*36b0*/  MOV R155, R151 ;  /* 0x00000097009b7202 */ /* 0x000fce0000000f00 */
[----:B------:R-:W-:Y:S05]  /*36c0*/  WARPSYNC.COLLECTIVE R154, `(.L_x_12932) ;  /* 0x000000009a087348 */ /* 0x000fea0003c00000 */
[----:B------:R0:W1:Y:S02]  /*36d0*/  SHFL.BFLY P1, R153, R155, R156, R157 ;  /* 0x0c00009c9b997389 */ /* 0x000064000002009d */
[----:B01----:R-:W-:Y:S01]  /*36e0*/  ENDCOLLECTIVE ;  /* 0x000000000000791b */ /* 0x003fe20003800000 */
.L_x_12932:
[----:B------:R-:W-:Y:S01]  /*36f0*/  HFMA2.MMA R156, -RZ, RZ, 0, 9.5367431640625e-07 ;  /* 0x00000010ff9c7435 */ /* 0x000fe200000001ff */
[----:B------:R-:W-:-:S05]  /*3700*/  MOV R152, R153 ;  /* 0x0000009900987202 */ /* 0x000fca0000000f00 */
[----:B------:R-:W-:-:S05]  /*3710*/  FADD.FTZ R152, R151, R152 ;  /* 0x0000009897987221 */ /* 0x000fca0000010000 */
[----:B------:R-:W-:-:S07]  /*3720*/  MOV R155, R152 ;  /* 0x00000098009b7202 */ /* 0x000fce0000000f00 */
[----:B------:R-:W-:Y:S05]  /*3730*/  WARPSYNC.COLLECTIVE R154, `(.L_x_12933) ;  /* 0x000000009a087348 */ /* 0x000fea0003c00000 */
[----:B------:R0:W1:Y:S02]  /*3740*/  SHFL.BFLY P1, R153, R155, R156, R157 ;  /* 0x0c00009c9b997389 */ /* 0x000064000002009d */
[----:B01----:R-:W-:Y:S01]  /*3750*/  ENDCOLLECTIVE ;  /* 0x000000000000791b */ /* 0x003fe20003800000 */
.L_x_12933:
[----:B------:R-:W-:Y:S05]  /*3760*/  BRA `(.L_x_12934) ;  /* 0xffffffec00687947 */ /* 0x000fea000383ffff */
.L_x_12935:
        /* <DEDUP_REMOVED lines=9> */
.L_x_30485:


//--------------------- .text._ZN10layer_norm13ln_fwd_kernelINS_13Kernel_traitsIf13__nv_bfloat16fS2_fjLj1024ELj1ELj4ELj1ELj16ENS_18Kernel_traits_baseILj1024EfS2_fS2_fjLj128EEEEELb1ELb0ELb0ELb0EEEvNS_9FwdParamsE --------------------------
	.section	.text._ZN10layer_norm13ln_fwd_kernelINS_13Kernel_traitsIf13__nv_bfloat16fS2_fjLj1024ELj1ELj4ELj1ELj16ENS_18Kernel_traits_baseILj1024EfS2_fS2_fjLj128EEEEELb1ELb0ELb0ELb0EEEvNS_9FwdParamsE,"ax",@progbits
	.align	128
        .global         _ZN10layer_norm13ln_fwd_kernelINS_13Kernel_traitsIf13__nv_bfloat16fS2_fjLj1024ELj1ELj4ELj1ELj16ENS_18Kernel_traits_baseILj1024EfS2_fS2_fjLj128EEEEELb1ELb0ELb0ELb0EEEvNS_9FwdParamsE
        .type           _ZN10layer_norm13ln_fwd_kernelINS_13Kernel_traitsIf13__nv_bfloat16fS2_fjLj1024ELj1ELj4ELj1ELj16ENS_18Kernel_traits_baseILj1024EfS2_fS2_fjLj128EEEEELb1ELb0ELb0ELb0EEEvNS_9FwdParamsE,@function
        .size           _ZN10layer_norm13ln_fwd_kernelINS_13Kernel_traitsIf13__nv_bfloat16fS2_fjLj1024ELj1ELj4ELj1ELj16ENS_18Kernel_traits_baseILj1024EfS2_fS2_fjLj128EEEEELb1ELb0ELb0ELb0EEEvNS_9FwdParamsE,(.L_x_30486 - _ZN10layer_norm13ln_fwd_kernelINS_13Kernel_traitsIf13__nv_bfloat16fS2_fjLj1024ELj1ELj4ELj1ELj16ENS_18Kernel_traits_baseILj1024EfS2_fS2_fjLj128EEEEELb1ELb0ELb0ELb0EEEvNS_9FwdParamsE)
        .other          _ZN10layer_norm13ln_fwd_kernelINS_13Kernel_traitsIf13__nv_bfloat16fS2_fjLj1024ELj1ELj4ELj1ELj16ENS_18Kernel_traits_baseILj1024EfS2_fS2_fjLj128EEEEELb1ELb0ELb0ELb0EEEvNS_9FwdParamsE,@"STO_CUDA_ENTRY STV_DEFAULT"
_ZN10layer_norm13ln_fwd_kernelINS_13Kernel_traitsIf13__nv_bfloat16fS2_fjLj1024ELj1ELj4ELj1ELj16ENS_18Kernel_traits_baseILj1024EfS2_fS2_fjLj128EEEEELb1ELb0ELb0ELb0EEEvNS_9FwdParamsE:
.text._ZN10layer_norm13ln_fwd_kernelINS_13Kernel_traitsIf13__nv_bfloat16fS2_fjLj1024ELj1ELj4ELj1ELj16ENS_18Kernel_traits_baseILj1024EfS2_fS2_fjLj128EEEEELb1ELb0ELb0ELb0EEEvNS_9FwdParamsE:
        /* <DEDUP_REMOVED lines=62> */
[----:B------:R-:W-:Y:S01]  /*03e0*/  UIADD3 UR25, UR4, -0x4ab325aa, URZ ;  /* 0xb54cda5604197890 */ /* 0x000fe2000fffe03f */
[----:B------:R-:W-:Y:S02]  /*03f0*/  LOP3.LUT R9, R116, 0x1f, RZ, 0xc0, !PT ;  /* 0x0000001f74097812 */ /* 0x000fe400078ec0ff */
[----:B------:R-:W-:Y:S01]  /*0400*/  IMAD.WIDE.U32 R4, R5, -0x326172a9, RZ ;  /* 0xcd9e8d5705047825 */ /* 0x000fe200078e00ff */
[----:B------:R-:W-:Y:S02]  /*0410*/  LOP3.LUT R6, R3, UR26, R6, 0x96, !PT ;  /* 0x0000001a03067c12 */ /* 0x000fe4000f8e9606 */
[----:B----4-:R-:W-:Y:S02]  /*0420*/  SHF.R.S32.HI R3, RZ, 0x1f, R10 ;  /* 0x0000001fff037819 */ /* 0x010fe4000001140a */
[----:B------:R-:W-:Y:S02]  /*0430*/  LOP3.LUT R70, R5, UR25, R8, 0x96, !PT ;  /* 0x0000001905467c12 */ /* 0x000fe4000f8e9608 */
[----:B------:R-:W-:-:S02]  /*0440*/  LEA.HI R3, R3, R10, RZ, 0x3 ;  /* 0x0000000a03037211 */ /* 0x000fc400078f18ff */
        /* <DEDUP_REMOVED lines=42> */
.L_x_12937:
[----:B------:R-:W-:Y:S05]  /*06f0*/  BSYNC B0 ;  /* 0x0000000000007941 */ /* 0x000fea0003800000 */
.L_x_12936:
        /* <DEDUP_REMOVED lines=18> */
.L_x_12939:
[----:B------:R-:W-:Y:S05]  /*0820*/  BSYNC B0 ;  /* 0x0000000000007941 */ /* 0x000fea0003800000 */
.L_x_12938:
        /* <DEDUP_REMOVED lines=18> */
.L_x_12941:
[----:B------:R-:W-:Y:S05]  /*0950*/  BSYNC B0 ;  /* 0x0000000000007941 */ /* 0x000fea0003800000 */
.L_x_12940:
        /* <DEDUP_REMOVED lines=17> */
.L_x_12943:
[----:B------:R-:W-:Y:S05]  /*0a70*/  BSYNC B0 ;  /* 0x0000000000007941 */ /* 0x000fea0003800000 */
.L_x_12942:
        /* <DEDUP_REMOVED lines=20> */
[----:B------:R-:W-:Y:S01]  /*0bc0*/  UISETP.NE.AND UP1, UPT, UR8, URZ, UPT ;  /* 0x0000003f0800728c */ /* 0x000fe2000bf25270 */
[----:B------:R-:W-:Y:S01]  /*0bd0*/  ULDC UR14, c[0x0][0x2d8] ;  /* 0x0000b600000e7ab9 */ /* 0x000fe20000000800 */
[----:B------:R-:W-:Y:S01]  /*0be0*/  ULDC.64 UR10, c[0x0][0x238] ;  /* 0x00008e00000a7ab9 */ /* 0x000fe20000000a00 */
[----:B------:R-:W-:-:S08]  /*0bf0*/  ULDC.64 UR12, c[0x0][0x240] ;  /* 0x00009000000c7ab9 */ /* 0x000fd00000000a00 */
.L_x_13186:
        /* <DEDUP_REMOVED lines=12> */
[----:B------:R-:W-:Y:S01]  /*0cc0*/  LEA.HI R109, R109, R0, RZ, 0x3 ;  /* 0x000000006d6d7211 */ /* 0x000fe200078f18ff */
[----:B------:R-:W-:Y:S01]  /*0cd0*/  IMAD.MOV.U32 R0, RZ, RZ, 0x3f800000 ;  /* 0x3f800000ff007424 */ /* 0x000fe200078e00ff */
[----:B0-----:R-:W-:-:S04]  /*0ce0*/  LOP3.LUT R108, R108, 0x1f, RZ, 0xc0, !PT ;  /* 0x0000001f6c6c7812 */ /* 0x001fc800078ec0ff */
[----:B------:R-:W-:-:S05]  /*0cf0*/  LEA.HI.SX32 R121, R109, R108, 0x1d ;  /* 0x0000006c6d797211 */ /* 0x000fca00078feaff */
[----:B------:R-:W-:Y:S01]  /*0d00*/  IMAD.MOV.U32 R109, RZ, RZ, R121 ;  /* 0x000000ffff6d7224 */ /* 0x000fe200078e0079 */
[----:B--2---:R-:W-:Y:S01]  /*0d10*/  @P0 SHF.L.U32 R0, R110, 0x10, RZ ;  /* 0x000000106e000819 */ /* 0x004fe200000006ff */
        /* <DEDUP_REMOVED lines=23> */
.L_x_12948:
[----:B------:R-:W-:-:S07]  /*0e90*/  MOV R78, R114 ;  /* 0x00000072004e7202 */ /* 0x000fce0000000f00 */
.L_x_12949:
[----:B------:R-:W-:Y:S05]  /*0ea0*/  BSYNC B2 ;  /* 0x0000000000027941 */ /* 0x000fea0003800000 */
.L_x_12947:
        /* <DEDUP_REMOVED lines=16> */
.L_x_12953:
[----:B------:R-:W-:Y:S05]  /*0fb0*/  BSYNC B3 ;  /* 0x0000000000037941 */ /* 0x000fea0003800000 */
.L_x_12952:
        /* <DEDUP_REMOVED lines=43> */
.L_x_12951:
[----:B------:R-:W-:Y:S05]  /*1270*/  BSYNC B2 ;  /* 0x0000000000027941 */ /* 0x000fea0003800000 */
.L_x_12950:
        /* <DEDUP_REMOVED lines=12> */
[----:B------:R-:W-:Y:S01]  /*1340*/  IADD3 R79, R122, 0x1, RZ ;  /* 0x000000017a4f7810 */ /* 0x000fe20007ffe0ff */
        /* <DEDUP_REMOVED lines=14> */
.L_x_12955:
[----:B------:R-:W-:-:S07]  /*1430*/  IMAD.MOV.U32 R3, RZ, RZ, R114 ;  /* 0x000000ffff037224 */ /* 0x000fce00078e0072 */
.L_x_12956:
[----:B------:R-:W-:Y:S05]  /*1440*/  BSYNC B2 ;  /* 0x0000000000027941 */ /* 0x000fea0003800000 */
.L_x_12954:
        /* <DEDUP_REMOVED lines=16> */
.L_x_12960:
[----:B------:R-:W-:Y:S05]  /*1550*/  BSYNC B3 ;  /* 0x0000000000037941 */ /* 0x000fea0003800000 */
.L_x_12959:
        /* <DEDUP_REMOVED lines=43> */
.L_x_12958:
[----:B------:R-:W-:Y:S05]  /*1810*/  BSYNC B2 ;  /* 0x0000000000027941 */ /* 0x000fea0003800000 */
.L_x_12957:
        /* <DEDUP_REMOVED lines=21> */
.L_x_12962:
[----:B------:R-:W-:-:S07]  /*1970*/  IMAD.MOV.U32 R3, RZ, RZ, R114 ;  /* 0x000000ffff037224 */ /* 0x000fce00078e0072 */
.L_x_12963:
[----:B------:R-:W-:Y:S05]  /*1980*/  BSYNC B2 ;  /* 0x0000000000027941 */ /* 0x000fea0003800000 */
.L_x_12961:
        /* <DEDUP_REMOVED lines=16> */
.L_x_12967:
[----:B------:R-:W-:Y:S05]  /*1a90*/  BSYNC B3 ;  /* 0x0000000000037941 */ /* 0x000fea0003800000 */
.L_x_12966:
        /* <DEDUP_REMOVED lines=43> */
.L_x_12965:
[----:B------:R-:W-:Y:S05]  /*1d50*/  BSYNC B2 ;  /* 0x0000000000027941 */ /* 0x000fea0003800000 */
.L_x_12964:
        /* <DEDUP_REMOVED lines=21> */
.L_x_12969:
[----:B------:R-:W-:-:S07]  /*1eb0*/  IMAD.MOV.U32 R3, RZ, RZ, R114 ;  /* 0x000000ffff037224 */ /* 0x000fce00078e0072 */
.L_x_12970:
[----:B------:R-:W-:Y:S05]  /*1ec0*/  BSYNC B2 ;  /* 0x0000000000027941 */ /* 0x000fea0003800000 */
.L_x_12968:
        /* <DEDUP_REMOVED lines=16> */
.L_x_12974:
[----:B------:R-:W-:Y:S05]  /*1fd0*/  BSYNC B3 ;  /* 0x0000000000037941 */ /* 0x000fea0003800000 */
.L_x_12973:
        /* <DEDUP_REMOVED lines=42> */
.L_x_12972:
[----:B------:R-:W-:Y:S05]  /*2280*/  BSYNC B2 ;  /* 0x0000000000027941 */ /* 0x000fea0003800000 */
.L_x_12971:
        /* <DEDUP_REMOVED lines=20> */
.L_x_12976:
[----:B------:R-:W-:-:S07]  /*23d0*/  MOV R3, R114 ;  /* 0x0000007200037202 */ /* 0x000fce0000000f00 */
.L_x_12977:
[----:B------:R-:W-:Y:S05]  /*23e0*/  BSYNC B2 ;  /* 0x0000000000027941 */ /* 0x000fea0003800000 */
.L_x_12975:
        /* <DEDUP_REMOVED lines=16> */
.L_x_12981:
[----:B------:R-:W-:Y:S05]  /*24f0*/  BSYNC B3 ;  /* 0x0000000000037941 */ /* 0x000fea0003800000 */
.L_x_12980:
        /* <DEDUP_REMOVED lines=43> */
.L_x_12979:
[----:B------:R-:W-:Y:S05]  /*27b0*/  BSYNC B2 ;  /* 0x0000000000027941 */ /* 0x000fea0003800000 */
.L_x_12978:
        /* <DEDUP_REMOVED lines=21> */
.L_x_12983:
[----:B------:R-:W-:-:S07]  /*2910*/  MOV R3, R114 ;  /* 0x0000007200037202 */ /* 0x000fce0000000f00 */
.L_x_12984:
[----:B------:R-:W-:Y:S05]  /*2920*/  BSYNC B2 ;  /* 0x0000000000027941 */ /* 0x000fea0003800000 */
.L_x_12982:
        /* <DEDUP_REMOVED lines=16> */
.L_x_12988:
[----:B------:R-:W-:Y:S05]  /*2a30*/  BSYNC B3 ;  /* 0x0000000000037941 */ /* 0x000fea0003800000 */
.L_x_12987:
        /* <DEDUP_REMOVED lines=42> */
[----:B------:R-:W-:-:S07]  /*2ce0*/  IMAD.MOV.U32 R112, RZ, RZ, R132 ;  /* 0x000000ffff707224 */ /* 0x000fce00078e0084 */
.L_x_12986:
[----:B------:R-:W-:Y:S05]  /*2cf0*/  BSYNC B2 ;  /* 0x0000000000027941 */ /* 0x000fea0003800000 */
.L_x_12985:
        /* <DEDUP_REMOVED lines=20> */
.L_x_12990:
[----:B------:R-:W-:-:S07]  /*2e40*/  MOV R3, R114 ;  /* 0x0000007200037202 */ /* 0x000fce0000000f00 */
.L_x_12991:
[----:B------:R-:W-:Y:S05]  /*2e50*/  BSYNC B2 ;  /* 0x0000000000027941 */ /* 0x000fea0003800000 */
.L_x_12989:
        /* <DEDUP_REMOVED lines=16> */
.L_x_12995:
[----:B------:R-:W-:Y:S05]  /*2f60*/  BSYNC B3 ;  /* 0x0000000000037941 */ /* 0x000fea0003800000 */
.L_x_12994:
        /* <DEDUP_REMOVED lines=42> */
.L_x_12993:
[----:B------:R-:W-:Y:S05]  /*3210*/  BSYNC B2 ;  /* 0x0000000000027941 */ /* 0x000fea0003800000 */
.L_x_12992:
        /* <DEDUP_REMOVED lines=9> */
[----:B------:R-:W-:-:S04]  /*32b0*/  VIADD R3, R128, 0x1 ;  /* 0x0000000180037836 */ /* 0x000fc80000000000 */
        /* <DEDUP_REMOVED lines=11> */
.L_x_12997:
[----:B------:R-:W-:-:S07]  /*3370*/  IMAD.MOV.U32 R122, RZ, RZ, R114 ;  /* 0x000000ffff7a7224 */ /* 0x000fce00078e0072 */
.L_x_12998:
[----:B------:R-:W-:Y:S05]  /*3380*/  BSYNC B2 ;  /* 0x0000000000027941 */ /* 0x000fea0003800000 */
.L_x_12996:
        /* <DEDUP_REMOVED lines=18> */
.L_x_13002:
[----:B------:R-:W-:Y:S05]  /*34b0*/  BSYNC B3 ;  /* 0x0000000000037941 */ /* 0x000fea0003800000 */
.L_x_13001:
        /* <DEDUP_REMOVED lines=43> */
.L_x_13000:
[----:B------:R-:W-:Y:S05]  /*3770*/  BSYNC B2 ;  /* 0x0000000000027941 */ /* 0x000fea0003800000 */
.L_x_12999:
[----:B------:R-:W-:Y:S02]  /*3780*/  I2FP.F32.U32 R122, R122 ;  /* 0x0000007a007a7245 */ /* 0x000fe40000201000 */
[----:B------:R-:W-:Y:S02]  /*3790*/  SHF.L.U32 R95, R95, 0x10, RZ ;  /* 0x000000105f5f7819 */ /* 0x000fe400000006ff */
[----:B------:R-:W-:Y:S01]  /*37a0*/  SEL R134, RZ, 0x10000, P5 ;  /* 0x00010000ff867807 */ /* 0x000fe20002800000 */
[----:B------:R-:W-:Y:S01]  /*37b0*/  FFMA.FTZ R111, R122, R111, 1.1641532182693481445e-10 ;  /* 0x2f0000007a6f7423 */ /* 0x000fe2000001006f */
[----:B------:R-:W-:Y:S01]  /*37c0*/  ISETP.NE.AND P5, PT, R130, RZ, PT ;  /* 0x000000ff8200720c */ /* 0x000fe20003fa5270 */
[----:B------:R-:W-:Y:S01]  /*37d0*/  FMUL.FTZ R122, R95, R0 ;  /* 0x000000005f7a7220 */ /* 0x000fe20000410000 */
[----:B------:R-:W-:Y:S02]  /*37e0*/  ISETP.NE.AND P6, PT, R127, RZ, PT ;  /* 0x000000ff7f00720c */ /* 0x000fe40003fc5270 */
[----:B------:R-:W-:Y:S01]  /*37f0*/  SEL R127, RZ, 0x1, P1 ;  /* 0x00000001ff7f7807 */ /* 0x000fe20000800000 */
[----:B------:R-:W-:Y:S01]  /*3800*/  FMUL.FTZ R122, R122, R109 ;  /* 0x0000006d7a7a7220 */ /* 0x000fe20000410000 */
[----:B------:R-:W-:-:S02]  /*3810*/  FSETP.GTU.FTZ.AND P1, PT, R111, R110, PT ;  /* 0x0000006e6f00720b */ /* 0x000fc40003f3c000 */
[----:B------:R-:W-:Y:S01]  /*3820*/  SEL R130, RZ, 0x1, P2 ;  /* 0x00000001ff827807 */ /* 0x000fe20001000000 */
        /* <DEDUP_REMOVED lines=19> */
[C---:B------:R-:W-:Y:S01]  /*3960*/  LEA.HI.X R131, R121.reuse, UR13, RZ, 0x3, P1 ;  /* 0x0000000d79837c11 */ /* 0x040fe200088f1cff */
[----:B------:R-:W-:Y:S01]  /*3970*/  VIADD R109, R121, 0x20 ;  /* 0x00000020796d7836 */ /* 0x000fe20000000000 */
[----:B------:R-:W-:-:S05]  /*3980*/  LOP3.LUT R111, R133, R127, R111, 0xfe, !PT ;  /* 0x0000007f856f7212 */ /* 0x000fca00078efe6f */
[----:B------:R0:W-:Y:S02]  /*3990*/  STG.E.64 desc[UR6][R130.64], R110 ;  /* 0x0000006e82007986 */ /* 0x0001e4000c101b06 */
.L_x_12946:
[----:B------:R-:W-:Y:S05]  /*39a0*/  BSYNC B1 ;  /* 0x0000000000017941 */ /* 0x000fea0003800000 */
.L_x_12945:
        /* <DEDUP_REMOVED lines=25> */
.L_x_13006:
[----:B------:R-:W-:-:S07]  /*3b40*/  MOV R82, R114 ;  /* 0x0000007200527202 */ /* 0x000fce0000000f00 */
.L_x_13007:
[----:B------:R-:W-:Y:S05]  /*3b50*/  BSYNC B2 ;  /* 0x0000000000027941 */ /* 0x000fea0003800000 */
.L_x_13005:
        /* <DEDUP_REMOVED lines=16> */
.L_x_13011:
[----:B------:R-:W-:Y:S05]  /*3c60*/  BSYNC B3 ;  /* 0x0000000000037941 */ /* 0x000fea0003800000 */
.L_x_13010:
[----:B------:R-:W-:Y:S01]  /*3c70*/  IMAD.HI.U32 R3, R120, -0x326172a9, RZ ;  /* 0xcd9e8d5778037827 */ /* 0x000fe200078e00ff */
[----:B------:R-:W-:-:S03]  /*3c80*/  LOP3.LUT R83, R83, UR5, R2, 0x96, !PT ;  /* 0x0000000553537c12 */ /* 0x000fc6000f8e9602 */
[----:B------:R-:W-:Y:S01]  /*3c90*/  IMAD R115, R120, -0x326172a9, RZ ;  /* 0xcd9e8d5778737824 */ /* 0x000fe200078e02ff */
[----:B------:R-:W-:Y:S01]  /*3ca0*/  LOP3.LUT R3, R3, UR4, R118, 0x96, !PT ;  /* 0x0000000403037c12 */ /* 0x000fe2000f8e9676 */
[----:B------:R-:W-:-:S04]  /*3cb0*/  IMAD.WIDE.U32 R112, R83, -0x326172a9, RZ ;  /* 0xcd9e8d5753707825 */ /* 0x000fc800078e00ff */
[----:B------:R-:W-:Y:S01]  /*3cc0*/  IMAD R83, R119, -0x2daee0ad, RZ ;  /* 0xd2511f5377537824 */ /* 0x000fe200078e02ff */
[----:B------:R-:W-:Y:S01]  /*3cd0*/  LOP3.LUT R115, R113, UR15, R115, 0x96, !PT ;  /* 0x0000000f71737c12 */ /* 0x000fe2000f8e9673 */
[----:B0-----:R-:W-:-:S04]  /*3ce0*/  IMAD.WIDE.U32 R110, R3, -0x2daee0ad, RZ ;  /* 0xd2511f53036e7825 */ /* 0x001fc800078e00ff */
        /* <DEDUP_REMOVED lines=35> */
.L_x_13009:
[----:B------:R-:W-:Y:S05]  /*3f20*/  BSYNC B2 ;  /* 0x0000000000027941 */ /* 0x000fea0003800000 */
.L_x_13008:
[----:B0-----:R-:W0:Y:S01]  /*3f30*/  LDC R110, c[0x0][0x298] ;  /* 0x0000a600ff6e7b82 */ /* 0x001e220000000800 */
[----:B------:R-:W-:Y:S01]  /*3f40*/  HFMA2.MMA R122, -RZ, RZ, 0.1171875, 0 ;  /* 0x2f800000ff7a7435 */ /* 0x000fe200000001ff */
[----:B------:R-:W-:Y:S01]  /*3f50*/  I2FP.F32.U32 R3, R82 ;  /* 0x0000005200037245 */ /* 0x000fe20000201000 */
[----:B-----5:R-:W-:Y:S01]  /*3f60*/  IMAD.U32 R83, R96, 0x10000, RZ ;  /* 0x0001000060537824 */ /* 0x020fe200078e00ff */
[----:B------:R-:W-:Y:S01]  /*3f70*/  ISETP.NE.U32.AND P0, PT, R80, RZ, PT ;  /* 0x000000ff5000720c */ /* 0x000fe20003f05070 */
[----:B------:R-:W-:Y:S01]  /*3f80*/  BSSY B2, `(.L_x_13012) ;  /* 0x0000017000027945 */ /* 0x000fe20003800000 */
[----:B------:R-:W-:Y:S01]  /*3f90*/  ISETP.NE.AND P1, PT, R127, 0x1, PT ;  /* 0x000000017f00780c */ /* 0x000fe20003f25270 */
[----:B------:R-:W-:Y:S01]  /*3fa0*/  FMUL.FTZ R83, R83, R0 ;  /* 0x0000000053537220 */ /* 0x000fe20000410000 */
[----:B------:R-:W1:Y:S01]  /*3fb0*/  LDC R111, c[0x0][0x294] ;  /* 0x0000a500ff6f7b82 */ /* 0x000e620000000800 */
[----:B------:R-:W-:Y:S02]  /*3fc0*/  ISETP.NE.AND.EX P0, PT, R81, RZ, PT, P0 ;  /* 0x000000ff5100720c */ /* 0x000fe40003f05300 */
[----:B------:R-:W-:Y:S01]  /*3fd0*/  FFMA.FTZ R80, R3, R122, 1.1641532182693481445e-10 ;  /* 0x2f00000003507423 */ /* 0x000fe2000001007a */
[----:B------:R-:W-:Y:S01]  /*3fe0*/  PRMT R96, R96, 0x7632, R96 ;  /* 0x0000763260607816 */ /* 0x000fe20000000060 */
[----:B0-----:R-:W-:-:S03]  /*3ff0*/  FMUL.FTZ R83, R83, R110 ;  /* 0x0000006e53537220 */ /* 0x001fc60000410000 */
        /* <DEDUP_REMOVED lines=14> */
.L_x_13013:
[----:B------:R-:W-:-:S07]  /*40e0*/  MOV R3, R114 ;  /* 0x0000007200037202 */ /* 0x000fce0000000f00 */
.L_x_13014:
[----:B------:R-:W-:Y:S05]  /*40f0*/  BSYNC B2 ;  /* 0x0000000000027941 */ /* 0x000fea0003800000 */
.L_x_13012:
        /* <DEDUP_REMOVED lines=16> */
.L_x_13018:
[----:B------:R-:W-:Y:S05]  /*4200*/  BSYNC B3 ;  /* 0x0000000000037941 */ /* 0x000fea0003800000 */
.L_x_13017:
        /* <DEDUP_REMOVED lines=43> */
.L_x_13016:
[----:B------:R-:W-:Y:S05]  /*44c0*/  BSYNC B2 ;  /* 0x0000000000027941 */ /* 0x000fea0003800000 */
.L_x_13015:
        /* <DEDUP_REMOVED lines=21> */
.L_x_13020:
[----:B------:R-:W-:-:S07]  /*4620*/  IMAD.MOV.U32 R3, RZ, RZ, R114 ;  /* 0x000000ffff037224 */ /* 0x000fce00078e0072 */
.L_x_13021:
[----:B------:R-:W-:Y:S05]  /*4630*/  BSYNC B2 ;  /* 0x0000000000027941 */ /* 0x000fea0003800000 */
.L_x_13019:
        /* <DEDUP_REMOVED lines=16> */
.L_x_13025:
[----:B------:R-:W-:Y:S05]  /*4740*/  BSYNC B3 ;  /* 0x0000000000037941 */ /* 0x000fea0003800000 */
.L_x_13024:
        /* <DEDUP_REMOVED lines=43> */
.L_x_13023:
[----:B------:R-:W-:Y:S05]  /*4a00*/  BSYNC B2 ;  /* 0x0000000000027941 */ /* 0x000fea0003800000 */
.L_x_13022:
        /* <DEDUP_REMOVED lines=21> */
.L_x_13027:
[----:B------:R-:W-:-:S07]  /*4b60*/  MOV R3, R114 ;  /* 0x0000007200037202 */ /* 0x000fce0000000f00 */
.L_x_13028:
[----:B------:R-:W-:Y:S05]  /*4b70*/  BSYNC B2 ;  /* 0x0000000000027941 */ /* 0x000fea0003800000 */
.L_x_13026:
        /* <DEDUP_REMOVED lines=16> */
.L_x_13032:
[----:B------:R-:W-:Y:S05]  /*4c80*/  BSYNC B3 ;  /* 0x0000000000037941 */ /* 0x000fea0003800000 */
.L_x_13031:
        /* <DEDUP_REMOVED lines=43> */
.L_x_13030:
[----:B------:R-:W-:Y:S05]  /*4f40*/  BSYNC B2 ;  /* 0x0000000000027941 */ /* 0x000fea0003800000 */
.L_x_13029:
        /* <DEDUP_REMOVED lines=20> */
.L_x_13034:
[----:B------:R-:W-:-:S07]  /*5090*/  IMAD.MOV.U32 R3, RZ, RZ, R114 ;  /* 0x000000ffff037224 */ /* 0x000fce00078e0072 */
.L_x_13035:
[----:B------:R-:W-:Y:S05]  /*50a0*/  BSYNC B2 ;  /* 0x0000000000027941 */ /* 0x000fea0003800000 */
.L_x_13033:
        /* <DEDUP_REMOVED lines=16> */
.L_x_13039:
[----:B------:R-:W-:Y:S05]  /*51b0*/  BSYNC B3 ;  /* 0x0000000000037941 */ /* 0x000fea0003800000 */
.L_x_13038:
        /* <DEDUP_REMOVED lines=43> */
.L_x_13037:
[----:B------:R-:W-:Y:S05]  /*5470*/  BSYNC B2 ;  /* 0x0000000000027941 */ /* 0x000fea0003800000 */
.L_x_13036:
        /* <DEDUP_REMOVED lines=21> */
.L_x_13041:
[----:B------:R-:W-:-:S07]  /*55d0*/  MOV R3, R114 ;  /* 0x0000007200037202 */ /* 0x000fce0000000f00 */
.L_x_13042:
[----:B------:R-:W-:Y:S05]  /*55e0*/  BSYNC B2 ;  /* 0x0000000000027941 */ /* 0x000fea0003800000 */
.L_x_13040:
        /* <DEDUP_REMOVED lines=16> */
.L_x_13046:
[----:B------:R-:W-:Y:S05]  /*56f0*/  BSYNC B3 ;  /* 0x0000000000037941 */ /* 0x000fea0003800000 */
.L_x_13045:
        /* <DEDUP_REMOVED lines=43> */
[----:B------:R-:W-:-:S07]  /*59b0*/  IMAD.MOV.U32 R112, RZ, RZ, R128 ;  /* 0x000000ffff707224 */ /* 0x000fce00078e0080 */
.L_x_13044:
[----:B------:R-:W-:Y:S05]  /*59c0*/  BSYNC B2 ;  /* 0x0000000000027941 */ /* 0x000fea0003800000 */
.L_x_13043:
        /* <DEDUP_REMOVED lines=20> */
.L_x_13048:
[----:B------:R-:W-:-:S07]  /*5b10*/  MOV R3, R114 ;  /* 0x0000007200037202 */ /* 0x000fce0000000f00 */
.L_x_13049:
[----:B------:R-:W-:Y:S05]  /*5b20*/  BSYNC B2 ;  /* 0x0000000000027941 */ /* 0x000fea0003800000 */
.L_x_13047:
        /* <DEDUP_REMOVED lines=16> */
.L_x_13053:
[----:B------:R-:W-:Y:S05]  /*5c30*/  BSYNC B3 ;  /* 0x0000000000037941 */ /* 0x000fea0003800000 */
.L_x_13052:
        /* <DEDUP_REMOVED lines=43> */
.L_x_13051:
[----:B------:R-:W-:Y:S05]  /*5ef0*/  BSYNC B2 ;  /* 0x0000000000027941 */ /* 0x000fea0003800000 */
.L_x_13050:
[----:B------:R-:W-:Y:S01]  /*5f00*/  I2FP.F32.U32 R3, R3 ;  /* 0x0000000300037245 */ /* 0x000fe20000201000 */
[----:B------:R-:W-:Y:S01]  /*5f10*/  BSSY B2, `(.L_x_13054) ;  /* 0x0000015000027945 */ /* 0x000fe20003800000 */
[----:B------:R-:W-:Y:S02]  /*5f20*/  SHF.L.U32 R127, R99, 0x10, RZ ;  /* 0x00000010637f7819 */ /* 0x000fe400000006ff */
[C---:B------:R-:W-:Y:S01]  /*5f30*/  ISETP.NE.AND P6, PT, R128.reuse, 0x1, PT ;  /* 0x000000018000780c */ /* 0x040fe20003fc5270 */
[----:B------:R-:W-:Y:S01]  /*5f40*/  FFMA.FTZ R98, R3, R122, 1.1641532182693481445e-10 ;  /* 0x2f00000003627423 */ /* 0x000fe2000001007a */
[----:B------:R-:W-:Y:S01]  /*5f50*/  PRMT R99, R99, 0x7632, R99 ;  /* 0x0000763263637816 */ /* 0x000fe20000000063 */
[----:B------:R-:W-:Y:S01]  /*5f60*/  FMUL.FTZ R127, R127, R0 ;  /* 0x000000007f7f7220 */ /* 0x000fe20000410000 */
[----:B------:R-:W-:Y:S02]  /*5f70*/  VIADD R3, R128, 0x1 ;  /* 0x0000000180037836 */ /* 0x000fe40000000000 */
        /* <DEDUP_REMOVED lines=13> */
.L_x_13055:
[----:B------:R-:W-:-:S07]  /*6050*/  IMAD.MOV.U32 R127, RZ, RZ, R114 ;  /* 0x000000ffff7f7224 */ /* 0x000fce00078e0072 */
.L_x_13056:
[----:B------:R-:W-:Y:S05]  /*6060*/  BSYNC B2 ;  /* 0x0000000000027941 */ /* 0x000fea0003800000 */
.L_x_13054:
        /* <DEDUP_REMOVED lines=18> */
.L_x_13060:
[----:B------:R-:W-:Y:S05]  /*6190*/  BSYNC B3 ;  /* 0x0000000000037941 */ /* 0x000fea0003800000 */
.L_x_13059:
        /* <DEDUP_REMOVED lines=44> */
.L_x_13058:
[----:B------:R-:W-:Y:S05]  /*6460*/  BSYNC B2 ;  /* 0x0000000000027941 */ /* 0x000fea0003800000 */
.L_x_13057:
[----:B------:R-:W-:Y:S02]  /*6470*/  I2FP.F32.U32 R127, R127 ;  /* 0x0000007f007f7245 */ /* 0x000fe40000201000 */
[----:B------:R-:W-:Y:S02]  /*6480*/  SHF.L.U32 R99, R99, 0x10, RZ ;  /* 0x0000001063637819 */ /* 0x000fe400000006ff */
[----:B------:R-:W-:Y:S01]  /*6490*/  SEL R134, RZ, 0x10000, P5 ;  /* 0x00010000ff867807 */ /* 0x000fe20002800000 */
[----:B------:R-:W-:Y:S01]  /*64a0*/  FFMA.FTZ R122, R127, R122, 1.1641532182693481445e-10 ;  /* 0x2f0000007f7a7423 */ /* 0x000fe2000001007a */
[----:B------:R-:W-:Y:S01]  /*64b0*/  ISETP.NE.AND P5, PT, R131, RZ, PT ;  /* 0x000000ff8300720c */ /* 0x000fe20003fa5270 */
        /* <DEDUP_REMOVED lines=20> */
[----:B------:R-:W-:Y:S01]  /*6600*/  LEA R130, P1, R109, UR12, 0x3 ;  /* 0x0000000c6d827c11 */ /* 0x000fe2000f8218ff */
[----:B------:R1:W-:Y:S01]  /*6610*/  STG.E.128 desc[UR6][R128.64], R80 ;  /* 0x0000005080007986 */ /* 0x0003e2000c101d06 */
[----:B------:R-:W-:Y:S02]  /*6620*/  LOP3.LUT R135, R131, R122, R135, 0xfe, !PT ;  /* 0x0000007a83877212 */ /* 0x000fe400078efe87 */
[----:B------:R-:W-:Y:S01]  /*6630*/  LOP3.LUT R110, R110, R127, RZ, 0xfc, !PT ;  /* 0x0000007f6e6e7212 */ /* 0x000fe200078efcff */
[----:B------:R1:W-:Y:S01]  /*6640*/  STG.E.128 desc[UR6][R128.64+0x10], R96 ;  /* 0x0000106080007986 */ /* 0x0003e2000c101d06 */
[C---:B------:R-:W-:Y:S01]  /*6650*/  LEA.HI.X R131, R109.reuse, UR13, RZ, 0x3, P1 ;  /* 0x0000000d6d837c11 */ /* 0x040fe200088f1cff */
[----:B------:R-:W-:Y:S01]  /*6660*/  VIADD R109, R109, 0x20 ;  /* 0x000000206d6d7836 */ /* 0x000fe20000000000 */
[----:B------:R-:W-:-:S05]  /*6670*/  LOP3.LUT R111, R133, R135, R111, 0xfe, !PT ;  /* 0x00000087856f7212 */ /* 0x000fca00078efe6f */
[----:B------:R1:W-:Y:S02]  /*6680*/  STG.E.64 desc[UR6][R130.64], R110 ;  /* 0x0000006e82007986 */ /* 0x0003e4000c101b06 */
.L_x_13004:
[----:B------:R-:W-:Y:S05]  /*6690*/  BSYNC B1 ;  /* 0x0000000000017941 */ /* 0x000fea0003800000 */
.L_x_13003:
        /* <DEDUP_REMOVED lines=16> */
[----:B--2---:R-:W-:Y:S05]  /*67a0*/  @!P0 BRA `(.L_x_13064) ;  /* 0x0000000000208947 */ /* 0x004fea0003800000 */
        /* <DEDUP_REMOVED lines=8> */
.L_x_13064:
[----:B------:R-:W-:-:S07]  /*6830*/  MOV R86, R114 ;  /* 0x0000007200567202 */ /* 0x000fce0000000f00 */
.L_x_13065:
[----:B------:R-:W-:Y:S05]  /*6840*/  BSYNC B2 ;  /* 0x0000000000027941 */ /* 0x000fea0003800000 */
.L_x_13063:
        /* <DEDUP_REMOVED lines=16> */
.L_x_13069:
[----:B------:R-:W-:Y:S05]  /*6950*/  BSYNC B3 ;  /* 0x0000000000037941 */ /* 0x000fea0003800000 */
.L_x_13068:
[----:B------:R-:W-:Y:S01]  /*6960*/  IMAD.HI.U32 R3, R120, -0x326172a9, RZ ;  /* 0xcd9e8d5778037827 */ /* 0x000fe200078e00ff */
[----:B------:R-:W-:-:S03]  /*6970*/  LOP3.LUT R87, R87, UR5, R2, 0x96, !PT ;  /* 0x0000000557577c12 */ /* 0x000fc6000f8e9602 */
[----:B------:R-:W-:Y:S01]  /*6980*/  IMAD R115, R120, -0x326172a9, RZ ;  /* 0xcd9e8d5778737824 */ /* 0x000fe200078e02ff */
[----:B------:R-:W-:Y:S01]  /*6990*/  LOP3.LUT R3, R3, UR4, R118, 0x96, !PT ;  /* 0x0000000403037c12 */ /* 0x000fe2000f8e9676 */
[----:B------:R-:W-:-:S04]  /*69a0*/  IMAD.WIDE.U32 R112, R87, -0x326172a9, RZ ;  /* 0xcd9e8d5757707825 */ /* 0x000fc800078e00ff */
[----:B------:R-:W-:Y:S01]  /*69b0*/  IMAD R87, R119, -0x2daee0ad, RZ ;  /* 0xd2511f5377577824 */ /* 0x000fe200078e02ff */
[----:B------:R-:W-:Y:S01]  /*69c0*/  LOP3.LUT R115, R113, UR15, R115, 0x96, !PT ;  /* 0x0000000f71737c12 */ /* 0x000fe2000f8e9673 */
[----:B01----:R-:W-:-:S04]  /*69d0*/  IMAD.WIDE.U32 R110, R3, -0x2daee0ad, RZ ;  /* 0xd2511f53036e7825 */ /* 0x003fc800078e00ff */
        /* <DEDUP_REMOVED lines=35> */
.L_x_13067:
[----:B------:R-:W-:Y:S05]  /*6c10*/  BSYNC B2 ;  /* 0x0000000000027941 */ /* 0x000fea0003800000 */
.L_x_13066:
[----:B01----:R-:W0:Y:S01]  /*6c20*/  LDC R110, c[0x0][0x298] ;  /* 0x0000a600ff6e7b82 */ /* 0x003e220000000800 */
        /* <DEDUP_REMOVED lines=26> */
.L_x_13071:
[----:B------:R-:W-:-:S07]  /*6dd0*/  MOV R3, R114 ;  /* 0x0000007200037202 */ /* 0x000fce0000000f00 */
.L_x_13072:
[----:B------:R-:W-:Y:S05]  /*6de0*/  BSYNC B2 ;  /* 0x0000000000027941 */ /* 0x000fea0003800000 */
.L_x_13070:
        /* <DEDUP_REMOVED lines=16> */
.L_x_13076:
[----:B------:R-:W-:Y:S05]  /*6ef0*/  BSYNC B3 ;  /* 0x0000000000037941 */ /* 0x000fea0003800000 */
.L_x_13075:
        /* <DEDUP_REMOVED lines=43> */
.L_x_13074:
[----:B------:R-:W-:Y:S05]  /*71b0*/  BSYNC B2 ;  /* 0x0000000000027941 */ /* 0x000fea0003800000 */
.L_x_13073:
        /* <DEDUP_REMOVED lines=21> */
.L_x_13078:
[----:B------:R-:W-:-:S07]  /*7310*/  IMAD.MOV.U32 R3, RZ, RZ, R114 ;  /* 0x000000ffff037224 */ /* 0x000fce00078e0072 */
.L_x_13079:
[----:B------:R-:W-:Y:S05]  /*7320*/  BSYNC B2 ;  /* 0x0000000000027941 */ /* 0x000fea0003800000 */
.L_x_13077:
        /* <DEDUP_REMOVED lines=16> */
.L_x_13083:
[----:B------:R-:W-:Y:S05]  /*7430*/  BSYNC B3 ;  /* 0x0000000000037941 */ /* 0x000fea0003800000 */
.L_x_13082:
        /* <DEDUP_REMOVED lines=43> */
.L_x_13081:
[----:B------:R-:W-:Y:S05]  /*76f0*/  BSYNC B2 ;  /* 0x0000000000027941 */ /* 0x000fea0003800000 */
.L_x_13080:
        /* <DEDUP_REMOVED lines=21> */
.L_x_13085:
[----:B------:R-:W-:-:S07]  /*7850*/  MOV R3, R114 ;  /* 0x0000007200037202 */ /* 0x000fce0000000f00 */
.L_x_13086:
[----:B------:R-:W-:Y:S05]  /*7860*/  BSYNC B2 ;  /* 0x0000000000027941 */ /* 0x000fea0003800000 */
.L_x_13084:
        /* <DEDUP_REMOVED lines=16> */
.L_x_13090:
[----:B------:R-:W-:Y:S05]  /*7970*/  BSYNC B3 ;  /* 0x0000000000037941 */ /* 0x000fea0003800000 */
.L_x_13089:
        /* <DEDUP_REMOVED lines=43> */
.L_x_13088:
[----:B------:R-:W-:Y:S05]  /*7c30*/  BSYNC B2 ;  /* 0x0000000000027941 */ /* 0x000fea0003800000 */
.L_x_13087:
        /* <DEDUP_REMOVED lines=20> */
.L_x_13092:
[----:B------:R-:W-:-:S07]  /*7d80*/  IMAD.MOV.U32 R3, RZ, RZ, R114 ;  /* 0x000000ffff037224 */ /* 0x000fce00078e0072 */
.L_x_13093:
[----:B------:R-:W-:Y:S05]  /*7d90*/  BSYNC B2 ;  /* 0x0000000000027941 */ /* 0x000fea0003800000 */
.L_x_13091:
        /* <DEDUP_REMOVED lines=16> */
.L_x_13097:
[----:B------:R-:W-:Y:S05]  /*7ea0*/  BSYNC B3 ;  /* 0x0000000000037941 */ /* 0x000fea0003800000 */
.L_x_13096:
        /* <DEDUP_REMOVED lines=43> */
.L_x_13095:
[----:B------:R-:W-:Y:S05]  /*8160*/  BSYNC B2 ;  /* 0x0000000000027941 */ /* 0x000fea0003800000 */
.L_x_13094:
        /* <DEDUP_REMOVED lines=21> */
.L_x_13099:
[----:B------:R-:W-:-:S07]  /*82c0*/  MOV R3, R114 ;  /* 0x0000007200037202 */ /* 0x000fce0000000f00 */
.L_x_13100:
[----:B------:R-:W-:Y:S05]  /*82d0*/  BSYNC B2 ;  /* 0x0000000000027941 */ /* 0x000fea0003800000 */
.L_x_13098:
        /* <DEDUP_REMOVED lines=16> */
.L_x_13104:
[----:B------:R-:W-:Y:S05]  /*83e0*/  BSYNC B3 ;  /* 0x0000000000037941 */ /* 0x000fea0003800000 */
.L_x_13103:
        /* <DEDUP_REMOVED lines=44> */
.L_x_13102:
[----:B------:R-:W-:Y:S05]  /*86b0*/  BSYNC B2 ;  /* 0x0000000000027941 */ /* 0x000fea0003800000 */
.L_x_13101:
        /* <DEDUP_REMOVED lines=20> */
.L_x_13106:
[----:B------:R-:W-:-:S07]  /*8800*/  MOV R3, R114 ;  /* 0x0000007200037202 */ /* 0x000fce0000000f00 */
.L_x_13107:
[----:B------:R-:W-:Y:S05]  /*8810*/  BSYNC B2 ;  /* 0x0000000000027941 */ /* 0x000fea0003800000 */
.L_x_13105:
        /* <DEDUP_REMOVED lines=16> */
.L_x_13111:
[----:B------:R-:W-:Y:S05]  /*8920*/  BSYNC B3 ;  /* 0x0000000000037941 */ /* 0x000fea0003800000 */
.L_x_13110:
        /* <DEDUP_REMOVED lines=43> */
.L_x_13109:
[----:B------:R-:W-:Y:S05]  /*8be0*/  BSYNC B2 ;  /* 0x0000000000027941 */ /* 0x000fea0003800000 */
.L_x_13108:
        /* <DEDUP_REMOVED lines=21> */
.L_x_13113:
[----:B------:R-:W-:-:S07]  /*8d40*/  IMAD.MOV.U32 R127, RZ, RZ, R114 ;  /* 0x000000ffff7f7224 */ /* 0x000fce00078e0072 */
.L_x_13114:
[----:B------:R-:W-:Y:S05]  /*8d50*/  BSYNC B2 ;  /* 0x0000000000027941 */ /* 0x000fea0003800000 */
.L_x_13112:
        /* <DEDUP_REMOVED lines=18> */
.L_x_13118:
[----:B------:R-:W-:Y:S05]  /*8e80*/  BSYNC B3 ;  /* 0x0000000000037941 */ /* 0x000fea0003800000 */
.L_x_13117:
        /* <DEDUP_REMOVED lines=44> */
.L_x_13116:
[----:B------:R-:W-:Y:S05]  /*9150*/  BSYNC B2 ;  /* 0x0000000000027941 */ /* 0x000fea0003800000 */
.L_x_13115:
        /* <DEDUP_REMOVED lines=34> */
.L_x_13062:
[----:B------:R-:W-:Y:S05]  /*9380*/  BSYNC B1 ;  /* 0x0000000000017941 */ /* 0x000fea0003800000 */
.L_x_13061:
        /* <DEDUP_REMOVED lines=25> */
.L_x_13122:
[----:B------:R-:W-:-:S07]  /*9520*/  MOV R90, R114 ;  /* 0x00000072005a7202 */ /* 0x000fce0000000f00 */
.L_x_13123:
[----:B------:R-:W-:Y:S05]  /*9530*/  BSYNC B2 ;  /* 0x0000000000027941 */ /* 0x000fea0003800000 */
.L_x_13121:
        /* <DEDUP_REMOVED lines=16> */
.L_x_13127:
[----:B------:R-:W-:Y:S05]  /*9640*/  BSYNC B3 ;  /* 0x0000000000037941 */ /* 0x000fea0003800000 */
.L_x_13126:
[----:B------:R-:W-:Y:S01]  /*9650*/  IMAD.HI.U32 R3, R120, -0x326172a9, RZ ;  /* 0xcd9e8d5778037827 */ /* 0x000fe200078e00ff */
[----:B------:R-:W-:-:S03]  /*9660*/  LOP3.LUT R91, R91, UR5, R2, 0x96, !PT ;  /* 0x000000055b5b7c12 */ /* 0x000fc6000f8e9602 */
[----:B------:R-:W-:Y:S01]  /*9670*/  IMAD R115, R120, -0x326172a9, RZ ;  /* 0xcd9e8d5778737824 */ /* 0x000fe200078e02ff */
[----:B------:R-:W-:Y:S01]  /*9680*/  LOP3.LUT R3, R3, UR4, R118, 0x96, !PT ;  /* 0x0000000403037c12 */ /* 0x000fe2000f8e9676 */
[----:B------:R-:W-:-:S04]  /*9690*/  IMAD.WIDE.U32 R112, R91, -0x326172a9, RZ ;  /* 0xcd9e8d575b707825 */ /* 0x000fc800078e00ff */
[----:B------:R-:W-:Y:S01]  /*96a0*/  IMAD R91, R119, -0x2daee0ad, RZ ;  /* 0xd2511f53775b7824 */ /* 0x000fe200078e02ff */
[----:B------:R-:W-:Y:S01]  /*96b0*/  LOP3.LUT R115, R113, UR15, R115, 0x96, !PT ;  /* 0x0000000f71737c12 */ /* 0x000fe2000f8e9673 */
[----:B012---:R-:W-:-:S04]  /*96c0*/  IMAD.WIDE.U32 R110, R3, -0x2daee0ad, RZ ;  /* 0xd2511f53036e7825 */ /* 0x007fc800078e00ff */
        /* <DEDUP_REMOVED lines=35> */
.L_x_13125:
[----:B------:R-:W-:Y:S05]  /*9900*/  BSYNC B2 ;  /* 0x0000000000027941 */ /* 0x000fea0003800000 */
.L_x_13124:
[----:B012---:R-:W0:Y:S01]  /*9910*/  LDC R110, c[0x0][0x298] ;  /* 0x0000a600ff6e7b82 */ /* 0x007e220000000800 */
        /* <DEDUP_REMOVED lines=26> */
.L_x_13129:
[----:B------:R-:W-:-:S07]  /*9ac0*/  MOV R3, R114 ;  /* 0x0000007200037202 */ /* 0x000fce0000000f00 */
.L_x_13130:
[----:B------:R-:W-:Y:S05]  /*9ad0*/  BSYNC B2 ;  /* 0x0000000000027941 */ /* 0x000fea0003800000 */
.L_x_13128:
        /* <DEDUP_REMOVED lines=16> */
.L_x_13134:
[----:B------:R-:W-:Y:S05]  /*9be0*/  BSYNC B3 ;  /* 0x0000000000037941 */ /* 0x000fea0003800000 */
.L_x_13133:
        /* <DEDUP_REMOVED lines=43> */
.L_x_13132:
[----:B------:R-:W-:Y:S05]  /*9ea0*/  BSYNC B2 ;  /* 0x0000000000027941 */ /* 0x000fea0003800000 */
.L_x_13131:
        /* <DEDUP_REMOVED lines=21> */
.L_x_13136:
[----:B------:R-:W-:-:S07]  /*a000*/  IMAD.MOV.U32 R3, RZ, RZ, R114 ;  /* 0x000000ffff037224 */ /* 0x000fce00078e0072 */
.L_x_13137:
[----:B------:R-:W-:Y:S05]  /*a010*/  BSYNC B2 ;  /* 0x0000000000027941 */ /* 0x000fea0003800000 */
.L_x_13135:
        /* <DEDUP_REMOVED lines=16> */
.L_x_13141:
[----:B------:R-:W-:Y:S05]  /*a120*/  BSYNC B3 ;  /* 0x0000000000037941 */ /* 0x000fea0003800000 */
.L_x_13140:
        /* <DEDUP_REMOVED lines=43> */
.L_x_13139:
[----:B------:R-:W-:Y:S05]  /*a3e0*/  BSYNC B2 ;  /* 0x0000000000027941 */ /* 0x000fea0003800000 */
.L_x_13138:
        /* <DEDUP_REMOVED lines=21> */
.L_x_13143:
[----:B------:R-:W-:-:S07]  /*a540*/  MOV R3, R114 ;  /* 0x0000007200037202 */ /* 0x000fce0000000f00 */
.L_x_13144:
[----:B------:R-:W-:Y:S05]  /*a550*/  BSYNC B2 ;  /* 0x0000000000027941 */ /* 0x000fea0003800000 */
.L_x_13142:
        /* <DEDUP_REMOVED lines=16> */
.L_x_13148:
[----:B------:R-:W-:Y:S05]  /*a660*/  BSYNC B3 ;  /* 0x0000000000037941 */ /* 0x000fea0003800000 */
.L_x_13147:
        /* <DEDUP_REMOVED lines=43> */
.L_x_13146:
[----:B------:R-:W-:Y:S05]  /*a920*/  BSYNC B2 ;  /* 0x0000000000027941 */ /* 0x000fea0003800000 */
.L_x_13145:
        /* <DEDUP_REMOVED lines=20> */
.L_x_13150:
[----:B------:R-:W-:-:S07]  /*aa70*/  IMAD.MOV.U32 R3, RZ, RZ, R114 ;  /* 0x000000ffff037224 */ /* 0x000fce00078e0072 */
.L_x_13151:
[----:B------:R-:W-:Y:S05]  /*aa80*/  BSYNC B2 ;  /* 0x0000000000027941 */ /* 0x000fea0003800000 */
.L_x_13149:
        /* <DEDUP_REMOVED lines=16> */
.L_x_13155:
[----:B------:R-:W-:Y:S05]  /*ab90*/  BSYNC B3 ;  /* 0x0000000000037941 */ /* 0x000fea0003800000 */
.L_x_13154:
        /* <DEDUP_REMOVED lines=43> */
.L_x_13153:
[----:B------:R-:W-:Y:S05]  /*ae50*/  BSYNC B2 ;  /* 0x0000000000027941 */ /* 0x000fea0003800000 */
.L_x_13152:
        /* <DEDUP_REMOVED lines=21> */
.L_x_13157:
[----:B------:R-:W-:-:S07]  /*afb0*/  MOV R3, R114 ;  /* 0x0000007200037202 */ /* 0x000fce0000000f00 */
.L_x_13158:
[----:B------:R-:W-:Y:S05]  /*afc0*/  BSYNC B2 ;  /* 0x0000000000027941 */ /* 0x000fea0003800000 */
.L_x_13156:
        /* <DEDUP_REMOVED lines=16> */
.L_x_13162:
[----:B------:R-:W-:Y:S05]  /*b0d0*/  BSYNC B3 ;  /* 0x0000000000037941 */ /* 0x000fea0003800000 */
.L_x_13161:
        /* <DEDUP_REMOVED lines=44> */
.L_x_13160:
[----:B------:R-:W-:Y:S05]  /*b3a0*/  BSYNC B2 ;  /* 0x0000000000027941 */ /* 0x000fea0003800000 */
.L_x_13159:
        /* <DEDUP_REMOVED lines=20> */
.L_x_13164:
[----:B------:R-:W-:-:S07]  /*b4f0*/  MOV R3, R114 ;  /* 0x0000007200037202 */ /* 0x000fce0000000f00 */
.L_x_13165:
[----:B------:R-:W-:Y:S05]  /*b500*/  BSYNC B2 ;  /* 0x0000000000027941 */ /* 0x000fea0003800000 */
.L_x_13163:
        /* <DEDUP_REMOVED lines=16> */
.L_x_13169:
[----:B------:R-:W-:Y:S05]  /*b610*/  BSYNC B3 ;  /* 0x0000000000037941 */ /* 0x000fea0003800000 */
.L_x_13168:
        /* <DEDUP_REMOVED lines=43> */
.L_x_13167:
[----:B------:R-:W-:Y:S05]  /*b8d0*/  BSYNC B2 ;  /* 0x0000000000027941 */ /* 0x000fea0003800000 */
.L_x_13166:
        /* <DEDUP_REMOVED lines=21> */
.L_x_13171:
[----:B------:R-:W-:-:S07]  /*ba30*/  IMAD.MOV.U32 R127, RZ, RZ, R114 ;  /* 0x000000ffff7f7224 */ /* 0x000fce00078e0072 */
.L_x_13172:
[----:B------:R-:W-:Y:S05]  /*ba40*/  BSYNC B2 ;  /* 0x0000000000027941 */ /* 0x000fea0003800000 */
.L_x_13170:
        /* <DEDUP_REMOVED lines=18> */
.L_x_13176:
[----:B------:R-:W-:Y:S05]  /*bb70*/  BSYNC B3 ;  /* 0x0000000000037941 */ /* 0x000fea0003800000 */
.L_x_13175:
        /* <DEDUP_REMOVED lines=44> */
.L_x_13174:
[----:B------:R-:W-:Y:S05]  /*be40*/  BSYNC B2 ;  /* 0x0000000000027941 */ /* 0x000fea0003800000 */
.L_x_13173:
        /* <DEDUP_REMOVED lines=30> */
[----:B------:R-:W-:-:S02]  /*c030*/  LEA.HI.X R131, R109, UR13, RZ, 0x3, P1 ;  /* 0x0000000d6d837c11 */ /* 0x000fc400088f1cff */
[----:B------:R-:W-:-:S05]  /*c040*/  LOP3.LUT R111, R133, R135, R111, 0xfe, !PT ;  /* 0x00000087856f7212 */ /* 0x000fca00078efe6f */
[----:B------:R3:W-:Y:S02]  /*c050*/  STG.E.64 desc[UR6][R130.64], R110 ;  /* 0x0000006e82007986 */ /* 0x0007e4000c101b06 */
.L_x_13120:
[----:B------:R-:W-:Y:S05]  /*c060*/  BSYNC B1 ;  /* 0x0000000000017941 */ /* 0x000fea0003800000 */
.L_x_13119:
        /* <DEDUP_REMOVED lines=14> */
[----:B0123--:R-:W-:-:S05]  /*c150*/  FSEL R111, R0, RZ, P5 ;  /* 0x000000ff006f7208 */ /* 0x00ffca0002800000 */
        /* <DEDUP_REMOVED lines=42> */
[--C-:B------:R-:W-:Y:S01]  /*c400*/  FADD.FTZ R110, R81, -R108.reuse ;  /* 0x8000006c516e7221 */ /* 0x100fe20000010000 */
[----:B------:R-:W-:Y:S02]  /*c410*/  FADD.FTZ R122, R82, -R108 ;  /* 0x8000006c527a7221 */ /* 0x000fe40000010000 */
        /* <DEDUP_REMOVED lines=67> */
.L_x_13198:
        /* <DEDUP_REMOVED lines=10> */
[----:B------:R-:W-:-:S04]  /*c8f0*/  FSEL R122, R108, RZ, P0 ;  /* 0x000000ff6c7a7208 */ /* 0x000fc80000000000 */
        /* <DEDUP_REMOVED lines=38> */
.L_x_13179:
[----:B------:R-:W-:Y:S05]  /*cb60*/  BSYNC B1 ;  /* 0x0000000000017941 */ /* 0x000fea0003800000 */
.L_x_13178:
        /* <DEDUP_REMOVED lines=35> */
.L_x_13181:
[----:B------:R-:W-:Y:S05]  /*cda0*/  BSYNC B1 ;  /* 0x0000000000017941 */ /* 0x000fea0003800000 */
.L_x_13180:
        /* <DEDUP_REMOVED lines=35> */
.L_x_13183:
[----:B------:R-:W-:Y:S05]  /*cfe0*/  BSYNC B1 ;  /* 0x0000000000017941 */ /* 0x000fea0003800000 */
.L_x_13182:
        /* <DEDUP_REMOVED lines=34> */
.L_x_13185:
[----:B------:R-:W-:Y:S05]  /*d210*/  BSYNC B1 ;  /* 0x0000000000017941 */ /* 0x000fea0003800000 */
.L_x_13184:
[----:B01234-:R-:W0:Y:S02]  /*d220*/  LDC.64 R108, c[0x0][0x210] ;  /* 0x00008400ff6c7b82 */ /* 0x01fe240000000a00 */
[----:B0-----:R-:W-:-:S04]  /*d230*/  LEA R116, R108, R116, 0x2 ;  /* 0x000000746c747211 */ /* 0x001fc800078e10ff */
[----:B------:R-:W-:-:S13]  /*d240*/  ISETP.GE.AND P0, PT, R116, R109, PT ;  /* 0x0000006d7400720c */ /* 0x000fda0003f06270 */
[----:B------:R-:W-:Y:S05]  /*d250*/  @!P0 BRA `(.L_x_13186) ;  /* 0xffffff3800688947 */ /* 0x000fea000383ffff */
[----:B------:R-:W-:Y:S05]  /*d260*/  BSYNC B0 ;  /* 0x0000000000007941 */ /* 0x000fea0003800000 */
.L_x_12944:
[----:B------:R-:W-:Y:S05]  /*d270*/  EXIT ;  /* 0x000000000000794d */ /* 0x000fea0003800000 */
.L_x_13177:
        /* <DEDUP_REMOVED lines=8> */
.L_x_13188:
[----:B------:R-:W-:Y:S05]  /*d300*/  BSYNC B1 ;  /* 0x0000000000017941 */ /* 0x000fea0003800000 */
.L_x_13187:
        /* <DEDUP_REMOVED lines=9> */
.L_x_13189:
[----:B------:R-:W-:Y:S01]  /*d3a0*/  HFMA2.MMA R132, -RZ, RZ, 0, 2.384185791015625e-07 ;  /* 0x00000004ff847435 */ /* 0x000fe200000001ff */
[----:B------:R-:W-:-:S05]  /*d3b0*/  MOV R109, R129 ;  /* 0x00000081006d7202 */ /* 0x000fca0000000f00 */
[----:B------:R-:W-:-:S04]  /*d3c0*/  FADD.FTZ R122, R110, R109 ;  /* 0x0000006d6e7a7221 */ /* 0x000fc80000010000 */
[----:B------:R-:W-:-:S07]  /*d3d0*/  IMAD.MOV.U32 R131, RZ, RZ, R122 ;  /* 0x000000ffff837224 */ /* 0x000fce00078e007a */
[----:B------:R-:W-:Y:S05]  /*d3e0*/  WARPSYNC.COLLECTIVE R130, `(.L_x_13190) ;  /* 0x0000000082087348 */ /* 0x000fea0003c00000 */
[----:B------:R0:W1:Y:S02]  /*d3f0*/  SHFL.BFLY P4, R129, R131, R132, R133 ;  /* 0x0c00008483817389 */ /* 0x0000640000080085 */
[----:B01----:R-:W-:Y:S01]  /*d400*/  ENDCOLLECTIVE ;  /* 0x000000000000791b */ /* 0x003fe20003800000 */
.L_x_13190:
        /* <DEDUP_REMOVED lines=8> */
.L_x_13191:
[----:B------:R-:W-:Y:S01]  /*d490*/  HFMA2.MMA R132, -RZ, RZ, 0, 9.5367431640625e-07 ;  /* 0x00000010ff847435 */ /* 0x000fe200000001ff */
[----:B------:R-:W-:-:S05]  /*d4a0*/  MOV R0, R129 ;  /* 0x0000008100007202 */ /* 0x000fca0000000f00 */
[----:B------:R-:W-:-:S04]  /*d4b0*/  FADD.FTZ R128, R127, R0 ;  /* 0x000000007f807221 */ /* 0x000fc80000010000 */
[----:B------:R-:W-:-:S07]  /*d4c0*/  IMAD.MOV.U32 R131, RZ, RZ, R128 ;  /* 0x000000ffff837224 */ /* 0x000fce00078e0080 */
[----:B------:R-:W-:Y:S05]  /*d4d0*/  WARPSYNC.COLLECTIVE R130, `(.L_x_13192) ;  /* 0x0000000082087348 */ /* 0x000fea0003c00000 */
[----:B------:R0:W1:Y:S02]  /*d4e0*/  SHFL.BFLY P4, R129, R131, R132, R133 ;  /* 0x0c00008483817389 */ /* 0x0000640000080085 */
[----:B01----:R-:W-:Y:S01]  /*d4f0*/  ENDCOLLECTIVE ;  /* 0x000000000000791b */ /* 0x003fe20003800000 */
.L_x_13192:
[----:B------:R-:W-:Y:S01]  /*d500*/  MOV R132, 0x1 ;  /* 0x0000000100847802 */ /* 0x000fe20000000f00 */
        /* <DEDUP_REMOVED lines=71> */
.L_x_13193:
[----:B------:R-:W-:Y:S02]  /*d980*/  IMAD.MOV.U32 R132, RZ, RZ, 0x2 ;  /* 0x00000002ff847424 */ /* 0x000fe400078e00ff */
[----:B------:R-:W-:-:S04]  /*d990*/  IMAD.MOV.U32 R111, RZ, RZ, R129 ;  /* 0x000000ffff6f7224 */ /* 0x000fc800078e0081 */
[----:B------:R-:W-:-:S05]  /*d9a0*/  FADD.FTZ R111, R0, R111 ;  /* 0x0000006f006f7221 */ /* 0x000fca0000010000 */
[----:B------:R-:W-:-:S07]  /*d9b0*/  MOV R131, R111 ;  /* 0x0000006f00837202 */ /* 0x000fce0000000f00 */
[----:B------:R-:W-:Y:S05]  /*d9c0*/  WARPSYNC.COLLECTIVE R130, `(.L_x_13194) ;  /* 0x0000000082087348 */ /* 0x000fea0003c00000 */
[----:B------:R0:W1:Y:S02]  /*d9d0*/  SHFL.BFLY P4, R129, R131, R132, R133 ;  /* 0x0c00008483817389 */ /* 0x0000640000080085 */
[----:B01----:R-:W-:Y:S01]  /*d9e0*/  ENDCOLLECTIVE ;  /* 0x000000000000791b */ /* 0x003fe20003800000 */
.L_x_13194:
[----:B------:R-:W-:Y:S01]  /*d9f0*/  HFMA2.MMA R132, -RZ, RZ, 0, 2.384185791015625e-07 ;  /* 0x00000004ff847435 */ /* 0x000fe200000001ff */
[----:B------:R-:W-:-:S05]  /*da00*/  MOV R110, R129 ;  /* 0x00000081006e7202 */ /* 0x000fca0000000f00 */
[----:B------:R-:W-:-:S04]  /*da10*/  FADD.FTZ R110, R111, R110 ;  /* 0x0000006e6f6e7221 */ /* 0x000fc80000010000 */
[----:B------:R-:W-:-:S07]  /*da20*/  IMAD.MOV.U32 R131, RZ, RZ, R110 ;  /* 0x000000ffff837224 */ /* 0x000fce00078e006e */
[----:B------:R-:W-:Y:S05]  /*da30*/  WARPSYNC.COLLECTIVE R130, `(.L_x_13195) ;  /* 0x0000000082087348 */ /* 0x000fea0003c00000 */
[----:B------:R0:W1:Y:S02]  /*da40*/  SHFL.BFLY P4, R129, R131, R132, R133 ;  /* 0x0c00008483817389 */ /* 0x0000640000080085 */
[----:B01----:R-:W-:Y:S01]  /*da50*/  ENDCOLLECTIVE ;  /* 0x000000000000791b */ /* 0x003fe20003800000 */
.L_x_13195:
[----:B------:R-:W-:Y:S02]  /*da60*/  IMAD.MOV.U32 R132, RZ, RZ, 0x8 ;  /* 0x00000008ff847424 */ /* 0x000fe400078e00ff */
[----:B------:R-:W-:-:S04]  /*da70*/  IMAD.MOV.U32 R127, RZ, RZ, R129 ;  /* 0x000000ffff7f7224 */ /* 0x000fc800078e0081 */
[----:B------:R-:W-:-:S05]  /*da80*/  FADD.FTZ R127, R110, R127 ;  /* 0x0000007f6e7f7221 */ /* 0x000fca0000010000 */
[----:B------:R-:W-:-:S07]  /*da90*/  MOV R131, R127 ;  /* 0x0000007f00837202 */ /* 0x000fce0000000f00 */
[----:B------:R-:W-:Y:S05]  /*daa0*/  WARPSYNC.COLLECTIVE R130, `(.L_x_13196) ;  /* 0x0000000082087348 */ /* 0x000fea0003c00000 */
[----:B------:R0:W1:Y:S02]  /*dab0*/  SHFL.BFLY P4, R129, R131, R132, R133 ;  /* 0x0c00008483817389 */ /* 0x0000640000080085 */
[----:B01----:R-:W-:Y:S01]  /*dac0*/  ENDCOLLECTIVE ;  /* 0x000000000000791b */ /* 0x003fe20003800000 */
.L_x_13196:
[----:B------:R-:W-:Y:S01]  /*dad0*/  HFMA2.MMA R132, -RZ, RZ, 0, 9.5367431640625e-07 ;  /* 0x00000010ff847435 */ /* 0x000fe200000001ff */
[----:B------:R-:W-:-:S05]  /*dae0*/  MOV R122, R129 ;  /* 0x00000081007a7202 */ /* 0x000fca0000000f00 */
[----:B------:R-:W-:-:S04]  /*daf0*/  FADD.FTZ R122, R127, R122 ;  /* 0x0000007a7f7a7221 */ /* 0x000fc80000010000 */
[----:B------:R-:W-:-:S07]  /*db00*/  IMAD.MOV.U32 R131, RZ, RZ, R122 ;  /* 0x000000ffff837224 */ /* 0x000fce00078e007a */
[----:B------:R-:W-:Y:S05]  /*db10*/  WARPSYNC.COLLECTIVE R130, `(.L_x_13197) ;  /* 0x0000000082087348 */ /* 0x000fea0003c00000 */
[----:B------:R0:W1:Y:S02]  /*db20*/  SHFL.BFLY P4, R129, R131, R132, R133 ;  /* 0x0c00008483817389 */ /* 0x0000640000080085 */
[----:B01----:R-:W-:Y:S01]  /*db30*/  ENDCOLLECTIVE ;  /* 0x000000000000791b */ /* 0x003fe20003800000 */
.L_x_13197:
[----:B------:R-:W-:Y:S05]  /*db40*/  BRA `(.L_x_13198) ;  /* 0xffffffec00407947 */ /* 0x000fea000383ffff */
.L_x_13199:
        /* <DEDUP_REMOVED lines=11> */
.L_x_30486:


//--------------------- .text._ZN10layer_norm13ln_fwd_kernelINS_13Kernel_traitsIf13__nv_bfloat16fS2_fjLj1024ELj1ELj4ELj1ELj16ENS_18Kernel_traits_baseILj1024EfS2_fS2_fjLj128EEEEELb1ELb0ELb0ELb1EEEvNS_9FwdParamsE --------------------------
	.section	.text._ZN10layer_norm13ln_fwd_kernelINS_13Kernel_traitsIf13__nv_bfloat16fS2_fjLj1024ELj1ELj4ELj1ELj16ENS_18Kernel_traits_baseILj1024EfS2_fS2_fjLj128EEEEELb1ELb0ELb0ELb1EEEvNS_9FwdParamsE,"ax",@progbits
	.align	128
        .global         _ZN10layer_norm13ln_fwd_kernelINS_13Kernel_traitsIf13__nv_bfloat16fS2_fjLj1024ELj1ELj4ELj1ELj16ENS_18Kernel_traits_baseILj1024EfS2_fS2_fjLj128EEEEELb1ELb0ELb0ELb1EEEvNS_9FwdParamsE
        .type           _ZN10layer_norm13ln_fwd_kernelINS_13Kernel_traitsIf13__nv_bfloat16fS2_fjLj1024ELj1ELj4ELj1ELj16ENS_18Kernel_traits_baseILj1024EfS2_fS2_fjLj128EEEEELb1ELb0ELb0ELb1EEEvNS_9FwdParamsE,@function
        .size           _ZN10layer_norm13ln_fwd_kernelINS_13Kernel_traitsIf13__nv_bfloat16fS2_fjLj1024ELj1ELj4ELj1ELj16ENS_18Kernel_traits_baseILj1024EfS2_fS2_fjLj128EEEEELb1ELb0ELb0ELb1EEEvNS_9FwdParamsE,(.L_x_30487 - _ZN10layer_norm13ln_fwd_kernelINS_13Kernel_traitsIf13__nv_bfloat16fS2_fjLj1024ELj1ELj4ELj1ELj16ENS_18Kernel_traits_baseILj1024EfS2_fS2_fjLj128EEEEELb1ELb0ELb0ELb1EEEvNS_9FwdParamsE)
        .other          _ZN10layer_norm13ln_fwd_kernelINS_13Kernel_traitsIf13__nv_bfloat16fS2_fjLj1024ELj1ELj4ELj1ELj16ENS_18Kernel_traits_baseILj1024EfS2_fS2_fjLj128EEEEELb1ELb0ELb0ELb1EEEvNS_9FwdParamsE,@"STO_CUDA_ENTRY STV_DEFAULT"
_ZN10layer_norm13ln_fwd_kernelINS_13Kernel_traitsIf13__nv_bfloat16fS2_fjLj1024ELj1ELj4ELj1ELj16ENS_18Kernel_traits_baseILj1024EfS2_fS2_fjLj128EEEEELb1ELb0ELb0ELb1EEEvNS_9FwdParamsE:
.text._ZN10layer_norm13ln_fwd_kernelINS_13Kernel_traitsIf13__nv_bfloat16fS2_fjLj1024ELj1ELj4ELj1ELj16ENS_18Kernel_traits_baseILj1024EfS2_fS2_fjLj128EEEEELb1ELb0ELb0ELb1EEEvNS_9FwdParamsE:
        /* <DEDUP_REMOVED lines=62> */
[----:B------:R-:W-:Y:S02]  /*03e0*/  UIADD3 UR28, UR6, -0xe443238, URZ ;  /* 0xf1bbcdc8061c7890 */ /* 0x000fe4000fffe03f */
[----:B------:R-:W-:Y:S01]  /*03f0*/  UIADD3 UR26, UR6, 0x5384540f, URZ ;  /* 0x5384540f061a7890 */ /* 0x000fe2000fffe03f */
        /* <DEDUP_REMOVED lines=27> */
[----:B------:R-:W-:Y:S02]  /*05b0*/  SHF.R.U32.HI R2, RZ, 0x5, R0 ;  /* 0x00000005ff027819 */ /* 0x000fe40000011600 */
[----:B------:R-:W-:Y:S01]  /*05c0*/  SHF.L.U32 R0, R0, 0x5, RZ ;  /* 0x0000000500007819 */ /* 0x000fe200000006ff */
[----:B------:R-:W-:Y:S01]  /*05d0*/  IMAD.HI.U32 R3, R8, -0x326172a9, RZ ;  /* 0xcd9e8d5708037827 */ /* 0x000fe200078e00ff */
[----:B------:R-:W-:Y:S02]  /*05e0*/  LOP3.LUT R108, R7, UR26, R4, 0x96, !PT ;  /* 0x0000001a076c7c12 */ /* 0x000fe4000f8e9604 */
[----:B------:R-:W-:Y:S01]  /*05f0*/  LOP3.LUT R0, R0, 0x3e0, RZ, 0xc0, !PT ;  /* 0x000003e000007812 */ /* 0x000fe200078ec0ff */
[----:B------:R-:W-:Y:S01]  /*0600*/  IMAD R2, R13, 0x4, R2 ;  /* 0x000000040d027824 */ /* 0x000fe200078e0202 */
[----:B------:R-:W-:Y:S01]  /*0610*/  LOP3.LUT R114, R3, UR28, R6, 0x96, !PT ;  /* 0x0000001c03727c12 */ /* 0x000fe2000f8e9606 */
[----:B------:R-:W-:Y:S01]  /*0620*/  IMAD.HI.U32 R3, R108, -0x2daee0ad, RZ ;  /* 0xd2511f536c037827 */ /* 0x000fe200078e00ff */
[C---:B------:R-:W-:Y:S01]  /*0630*/  IADD3 R6, P2, R0.reuse, UR8, RZ ;  /* 0x0000000800067c10 */ /* 0x040fe2000ff5e0ff */
[----:B------:R-:W-:Y:S01]  /*0640*/  ULDC UR8, c[0x0][0x214] ;  /* 0x0000850000087ab9 */ /* 0x000fe20000000800 */
[----:B------:R-:W-:-:S02]  /*0650*/  IADD3 R4, P1, R0, UR10, RZ ;  /* 0x0000000a00047c10 */ /* 0x000fc4000ff3e0ff */
[----:B------:R-:W-:Y:S01]  /*0660*/  LOP3.LUT R10, R3, UR29, R10, 0x96, !PT ;  /* 0x0000001d030a7c12 */ /* 0x000fe2000f8e960a */
[----:B------:R-:W-:Y:S01]  /*0670*/  IMAD.X R7, RZ, RZ, UR9, P2 ;  /* 0x00000009ff077e24 */ /* 0x000fe200090e06ff */
[----:B------:R-:W-:Y:S02]  /*0680*/  IADD3.X R5, RZ, UR11, RZ, P1, !PT ;  /* 0x0000000bff057c10 */ /* 0x000fe40008ffe4ff */
[----:B------:R-:W-:Y:S02]  /*0690*/  ISETP.GE.AND P1, PT, R2, UR8, PT ;  /* 0x0000000802007c0c */ /* 0x000fe4000bf26270 */
        /* <DEDUP_REMOVED lines=17> */
[----:B------:R-:W-:Y:S01]  /*07b0*/  UIADD3 UR30, UR6, -0x700cb87f, URZ ;  /* 0x8ff34781061e7890 */ /* 0x000fe2000fffe03f */
[----:B------:R-:W-:Y:S01]  /*07c0*/  IMAD R108, R108, -0x2daee0ad, RZ ;  /* 0xd2511f536c6c7824 */ /* 0x000fe200078e02ff */
[----:B------:R-:W-:Y:S01]  /*07d0*/  UIADD3 UR31, UR7, -0x695add53, URZ ;  /* 0x96a522ad071f7890 */ /* 0x000fe2000fffe03f */
[----:B------:R-:W-:Y:S01]  /*07e0*/  IMAD R3, R8, -0x326172a9, RZ ;  /* 0xcd9e8d5708037824 */ /* 0x000fe200078e02ff */
[----:B------:R-:W-:Y:S01]  /*07f0*/  ULDC.64 UR8, c[0x0][0x270] ;  /* 0x00009c0000087ab9 */ /* 0x000fe20000000a00 */
[----:B------:R-:W-:Y:S01]  /*0800*/  IMAD.HI.U32 R0, R10, -0x326172a9, RZ ;  /* 0xcd9e8d570a007827 */ /* 0x000fe200078e00ff */
[----:B------:R-:W-:Y:S01]  /*0810*/  BSSY B0, `(.L_x_13200) ;  /* 0x0000c4d000007945 */ /* 0x000fe20003800000 */
[----:B------:R-:W-:Y:S01]  /*0820*/  UISETP.NE.U32.AND UP0, UPT, UR8, URZ, UPT ;  /* 0x0000003f0800728c */ /* 0x000fe2000bf05070 */
[----:B------:R-:W-:Y:S01]  /*0830*/  LOP3.LUT R120, R120, 0x3, RZ, 0xc0, !PT ;  /* 0x0000000378787812 */ /* 0x000fe200078ec0ff */
[----:B0-----:R-:W-:Y:S01]  /*0840*/  IMAD.HI.U32 R7, R114, -0x2daee0ad, RZ ;  /* 0xd2511f5372077827 */ /* 0x001fe200078e00ff */
[----:B------:R-:W-:Y:S01]  /*0850*/  LOP3.LUT R3, R0, UR30, R3, 0x96, !PT ;  /* 0x0000001e00037c12 */ /* 0x000fe2000f8e9603 */
[----:B------:R-:W-:Y:S01]  /*0860*/  ULDC.U8 UR8, c[0x0][0x2a0] ;  /* 0x0000a80000087ab9 */ /* 0x000fe20000000000 */
[----:B------:R-:W-:Y:S01]  /*0870*/  UISETP.NE.AND.EX UP0, UPT, UR9, URZ, UPT, UP0 ;  /* 0x0000003f0900728c */ /* 0x000fe2000bf05300 */
[----:B------:R-:W-:Y:S01]  /*0880*/  IMAD R112, R10, -0x326172a9, RZ ;  /* 0xcd9e8d570a707824 */ /* 0x000fe200078e02ff */
[----:B------:R-:W-:Y:S01]  /*0890*/  LOP3.LUT R108, R7, UR31, R108, 0x96, !PT ;  /* 0x0000001f076c7c12 */ /* 0x000fe2000f8e966c */
[----:B------:R-:W-:Y:S01]  /*08a0*/  IMAD R114, R114, -0x2daee0ad, RZ ;  /* 0xd2511f5372727824 */ /* 0x000fe200078e02ff */
[----:B------:R-:W-:Y:S01]  /*08b0*/  UISETP.NE.AND UP1, UPT, UR8, URZ, UPT ;  /* 0x0000003f0800728c */ /* 0x000fe2000bf25270 */
[----:B------:R-:W-:Y:S01]  /*08c0*/  IMAD.MOV.U32 R113, RZ, RZ, RZ ;  /* 0x000000ffff717224 */ /* 0x000fe200078e00ff */
[----:B------:R-:W-:Y:S01]  /*08d0*/  ULDC UR10, c[0x0][0x218] ;  /* 0x00008600000a7ab9 */ /* 0x000fe20000000800 */
[----:B------:R-:W-:Y:S01]  /*08e0*/  ULDC UR11, c[0x0][0x2d8] ;  /* 0x0000b600000b7ab9 */ /* 0x000fe20000000800 */
[----:B-1----:R-:W-:-:S07]  /*08f0*/  ULDC.64 UR12, c[0x0][0x2b8] ;  /* 0x0000ae00000c7ab9 */ /* 0x002fce0000000a00 */
.L_x_13426:
        /* <DEDUP_REMOVED lines=19> */
[----:B-----5:R-:W5:Y:S01]  /*0a30*/  LDG.E.128 R80, desc[UR4][R80.64] ;  /* 0x0000000450507981 */ /* 0x020f62000c1e1d00 */
        /* <DEDUP_REMOVED lines=18> */
.L_x_13202:
[----:B------:R-:W-:-:S07]  /*0b60*/  MOV R90, R112 ;  /* 0x00000070005a7202 */ /* 0x000fce0000000f00 */
.L_x_13203:
[----:B------:R-:W-:Y:S05]  /*0b70*/  BSYNC B1 ;  /* 0x0000000000017941 */ /* 0x000fea0003800000 */
.L_x_13201:
        /* <DEDUP_REMOVED lines=16> */
.L_x_13207:
[----:B------:R-:W-:Y:S05]  /*0c80*/  BSYNC B2 ;  /* 0x0000000000027941 */ /* 0x000fea0003800000 */
.L_x_13206:
        /* <DEDUP_REMOVED lines=44> */
.L_x_13205:
[----:B------:R-:W-:Y:S05]  /*0f50*/  BSYNC B1 ;  /* 0x0000000000017941 */ /* 0x000fea0003800000 */
.L_x_13204:
        /* <DEDUP_REMOVED lines=10> */
[----:B------:R-:W-:Y:S01]  /*1000*/  ISETP.NE.AND.EX P0, PT, R89, RZ, PT, P0 ;  /* 0x000000ff5900720c */ /* 0x000fe20003f05300 */
[----:B------:R-:W-:Y:S01]  /*1010*/  VIADD R6, R84, 0x1 ;  /* 0x0000000154067836 */ /* 0x000fe20000000000 */
[----:B------:R-:W-:Y:S01]  /*1020*/  PRMT R80, R80, 0x7632, R80 ;  /* 0x0000763250507816 */ /* 0x000fe20000000050 */
        /* <DEDUP_REMOVED lines=14> */
.L_x_13209:
[----:B------:R-:W-:-:S07]  /*1110*/  IMAD.MOV.U32 R5, RZ, RZ, R112 ;  /* 0x000000ffff057224 */ /* 0x000fce00078e0070 */
.L_x_13210:
[----:B------:R-:W-:Y:S05]  /*1120*/  BSYNC B1 ;  /* 0x0000000000017941 */ /* 0x000fea0003800000 */
.L_x_13208:
        /* <DEDUP_REMOVED lines=16> */
.L_x_13214:
[----:B------:R-:W-:Y:S05]  /*1230*/  BSYNC B2 ;  /* 0x0000000000027941 */ /* 0x000fea0003800000 */
.L_x_13213:
        /* <DEDUP_REMOVED lines=44> */
.L_x_13212:
[----:B------:R-:W-:Y:S05]  /*1500*/  BSYNC B1 ;  /* 0x0000000000017941 */ /* 0x000fea0003800000 */
.L_x_13211:
        /* <DEDUP_REMOVED lines=21> */
.L_x_13216:
[----:B------:R-:W-:-:S07]  /*1660*/  IMAD.MOV.U32 R80, RZ, RZ, R112 ;  /* 0x000000ffff507224 */ /* 0x000fce00078e0070 */
.L_x_13217:
[----:B------:R-:W-:Y:S05]  /*1670*/  BSYNC B1 ;  /* 0x0000000000017941 */ /* 0x000fea0003800000 */
.L_x_13215:
        /* <DEDUP_REMOVED lines=16> */
.L_x_13221:
[----:B------:R-:W-:Y:S05]  /*1780*/  BSYNC B2 ;  /* 0x0000000000027941 */ /* 0x000fea0003800000 */
.L_x_13220:
        /* <DEDUP_REMOVED lines=44> */
.L_x_13219:
[----:B------:R-:W-:Y:S05]  /*1a50*/  BSYNC B1 ;  /* 0x0000000000017941 */ /* 0x000fea0003800000 */
.L_x_13218:
        /* <DEDUP_REMOVED lines=8> */
[----:B------:R-:W-:Y:S02]  /*1ae0*/  PRMT R7, R81, 0x7632, R7 ;  /* 0x0000763251077816 */ /* 0x000fe40000000007 */
[----:B------:R-:W-:Y:S02]  /*1af0*/  P2R R92, PR, RZ, 0x8 ;  /* 0x00000008ff5c7803 */ /* 0x000fe40000000000 */
        /* <DEDUP_REMOVED lines=12> */
.L_x_13223:
[----:B------:R-:W-:-:S07]  /*1bc0*/  IMAD.MOV.U32 R93, RZ, RZ, R112 ;  /* 0x000000ffff5d7224 */ /* 0x000fce00078e0070 */
.L_x_13224:
[----:B------:R-:W-:Y:S05]  /*1bd0*/  BSYNC B1 ;  /* 0x0000000000017941 */ /* 0x000fea0003800000 */
.L_x_13222:
        /* <DEDUP_REMOVED lines=16> */
.L_x_13228:
[----:B------:R-:W-:Y:S05]  /*1ce0*/  BSYNC B2 ;  /* 0x0000000000027941 */ /* 0x000fea0003800000 */
.L_x_13227:
        /* <DEDUP_REMOVED lines=44> */
.L_x_13226:
[----:B------:R-:W-:Y:S05]  /*1fb0*/  BSYNC B1 ;  /* 0x0000000000017941 */ /* 0x000fea0003800000 */
.L_x_13225:
        /* <DEDUP_REMOVED lines=20> */
.L_x_13230:
[----:B------:R-:W-:-:S07]  /*2100*/  IMAD.MOV.U32 R93, RZ, RZ, R112 ;  /* 0x000000ffff5d7224 */ /* 0x000fce00078e0070 */
.L_x_13231:
[----:B------:R-:W-:Y:S05]  /*2110*/  BSYNC B1 ;  /* 0x0000000000017941 */ /* 0x000fea0003800000 */
.L_x_13229:
        /* <DEDUP_REMOVED lines=16> */
.L_x_13235:
[----:B------:R-:W-:Y:S05]  /*2220*/  BSYNC B2 ;  /* 0x0000000000027941 */ /* 0x000fea0003800000 */
.L_x_13234:
        /* <DEDUP_REMOVED lines=44> */
.L_x_13233:
[----:B------:R-:W-:Y:S05]  /*24f0*/  BSYNC B1 ;  /* 0x0000000000017941 */ /* 0x000fea0003800000 */
.L_x_13232:
        /* <DEDUP_REMOVED lines=21> */
.L_x_13237:
[----:B------:R-:W-:-:S07]  /*2650*/  IMAD.MOV.U32 R81, RZ, RZ, R112 ;  /* 0x000000ffff517224 */ /* 0x000fce00078e0070 */
.L_x_13238:
[----:B------:R-:W-:Y:S05]  /*2660*/  BSYNC B1 ;  /* 0x0000000000017941 */ /* 0x000fea0003800000 */
.L_x_13236:
        /* <DEDUP_REMOVED lines=16> */
.L_x_13242:
[----:B------:R-:W-:Y:S05]  /*2770*/  BSYNC B2 ;  /* 0x0000000000027941 */ /* 0x000fea0003800000 */
.L_x_13241:
        /* <DEDUP_REMOVED lines=44> */
.L_x_13240:
[----:B------:R-:W-:Y:S05]  /*2a40*/  BSYNC B1 ;  /* 0x0000000000017941 */ /* 0x000fea0003800000 */
.L_x_13239:
        /* <DEDUP_REMOVED lines=20> */
.L_x_13244:
[----:B------:R-:W-:-:S07]  /*2b90*/  IMAD.MOV.U32 R82, RZ, RZ, R112 ;  /* 0x000000ffff527224 */ /* 0x000fce00078e0070 */
.L_x_13245:
[----:B------:R-:W-:Y:S05]  /*2ba0*/  BSYNC B1 ;  /* 0x0000000000017941 */ /* 0x000fea0003800000 */
.L_x_13243:
        /* <DEDUP_REMOVED lines=16> */
.L_x_13249:
[----:B------:R-:W-:Y:S05]  /*2cb0*/  BSYNC B2 ;  /* 0x0000000000027941 */ /* 0x000fea0003800000 */
.L_x_13248:
        /* <DEDUP_REMOVED lines=44> */
.L_x_13247:
[----:B------:R-:W-:Y:S05]  /*2f80*/  BSYNC B1 ;  /* 0x0000000000017941 */ /* 0x000fea0003800000 */
.L_x_13246:
        /* <DEDUP_REMOVED lines=21> */
.L_x_13251:
[----:B------:R-:W-:-:S07]  /*30e0*/  IMAD.MOV.U32 R93, RZ, RZ, R112 ;  /* 0x000000ffff5d7224 */ /* 0x000fce00078e0070 */
.L_x_13252:
[----:B------:R-:W-:Y:S05]  /*30f0*/  BSYNC B1 ;  /* 0x0000000000017941 */ /* 0x000fea0003800000 */
.L_x_13250:
        /* <DEDUP_REMOVED lines=18> */
.L_x_13256:
[----:B------:R-:W-:Y:S05]  /*3220*/  BSYNC B2 ;  /* 0x0000000000027941 */ /* 0x000fea0003800000 */
.L_x_13255:
        /* <DEDUP_REMOVED lines=44> */
.L_x_13254:
[----:B------:R-:W-:Y:S05]  /*34f0*/  BSYNC B1 ;  /* 0x0000000000017941 */ /* 0x000fea0003800000 */
.L_x_13253:
[----:B------:R-:W-:Y:S01]  /*3500*/  I2FP.F32.U32 R85, R93 ;  /* 0x0000005d00557245 */ /* 0x000fe20000201000 */
[----:B------:R-:W0:Y:S01]  /*3510*/  LDC.64 R118, c[0x0][0x238] ;  /* 0x00008e00ff767b82 */ /* 0x000e220000000a00 */
[----:B------:R-:W-:Y:S01]  /*3520*/  ISETP.NE.AND P6, PT, R90, RZ, PT ;  /* 0x000000ff5a00720c */ /* 0x000fe20003fc5270 */
[----:B------:R-:W-:Y:S01]  /*3530*/  VIADD R123, R115, 0x20 ;  /* 0x00000020737b7836 */ /* 0x000fe20000000000 */
[----:B------:R-:W-:Y:S01]  /*3540*/  SEL R90, RZ, 0x100, P4 ;  /* 0x00000100ff5a7807 */ /* 0x000fe20002000000 */
[----:B------:R-:W-:Y:S01]  /*3550*/  FFMA.FTZ R85, R85, R124, 1.1641532182693481445e-10 ;  /* 0x2f00000055557423 */ /* 0x000fe2000001007c */
[----:B------:R-:W-:Y:S02]  /*3560*/  ISETP.NE.AND P4, PT, R92, RZ, PT ;  /* 0x000000ff5c00720c */ /* 0x000fe40003f85270 */
[----:B------:R-:W-:Y:S01]  /*3570*/  SEL R95, RZ, 0x10000, P5 ;  /* 0x00010000ff5f7807 */ /* 0x000fe20002800000 */
[----:B------:R-:W1:Y:S01]  /*3580*/  LDC.64 R116, c[0x0][0x240] ;  /* 0x00009000ff747b82 */ /* 0x000e620000000a00 */
[----:B------:R-:W-:-:S02]  /*3590*/  ISETP.NE.AND P5, PT, R91, RZ, PT ;  /* 0x000000ff5b00720c */ /* 0x000fc40003fa5270 */
[----:B------:R-:W-:Y:S02]  /*35a0*/  SHF.L.U32 R84, R83, 0x10, RZ ;  /* 0x0000001053547819 */ /* 0x000fe400000006ff */
[----:B------:R-:W-:Y:S02]  /*35b0*/  SEL R86, RZ, 0x1, P2 ;  /* 0x00000001ff567807 */ /* 0x000fe40001000000 */
[----:B------:R-:W-:Y:S01]  /*35c0*/  FSETP.GTU.FTZ.AND P2, PT, R85, R126, PT ;  /* 0x0000007e5500720b */ /* 0x000fe20003f5c000 */
[----:B------:R-:W2:Y:S01]  /*35d0*/  @P1 LDC.64 R92, c[0x0][0x230] ;  /* 0x00008c00ff5c1b82 */ /* 0x000ea20000000a00 */
[----:B------:R-:W-:Y:S01]  /*35e0*/  SEL R87, RZ, 0x1, P4 ;  /* 0x00000001ff577807 */ /* 0x000fe20002000000 */
[----:B------:R-:W-:Y:S01]  /*35f0*/  FMUL.FTZ R83, R84, R127 ;  /* 0x0000007f54537220 */ /* 0x000fe20000410000 */
[----:B------:R-:W-:Y:S01]  /*3600*/  SEL R88, RZ, 0x1, P5 ;  /* 0x00000001ff587807 */ /* 0x000fe20002800000 */
[----:B------:R-:W-:Y:S01]  /*3610*/  IMAD.WIDE.U32 R84, R86, 0x1000000, RZ ;  /* 0x0100000056547825 */ /* 0x000fe200078e00ff */
[----:B------:R-:W-:-:S03]  /*3620*/  SEL R91, RZ, 0x1000000, P2 ;  /* 0x01000000ff5b7807 */ /* 0x000fc60001000000 */
[----:B------:R-:W-:Y:S01]  /*3630*/  FMUL.FTZ R83, R83, R122 ;  /* 0x0000007a53537220 */ /* 0x000fe20000410000 */
[----:B------:R-:W-:Y:S01]  /*3640*/  IMAD.WIDE.U32 R86, R87, 0x10000, RZ ;  /* 0x0001000057567825 */ /* 0x000fe200078e00ff */
[----:B------:R-:W-:Y:S02]  /*3650*/  LOP3.LUT R90, R90, R91, R95, 0xfe, !PT ;  /* 0x0000005b5a5a7212 */ /* 0x000fe400078efe5f */
[----:B------:R-:W-:Y:S01]  /*3660*/  SEL R91, RZ, 0x1, P3 ;  /* 0x00000001ff5b7807 */ /* 0x000fe20001800000 */
[----:B------:R-:W-:Y:S01]  /*3670*/  IMAD.WIDE.U32 R88, R88, 0x100, RZ ;  /* 0x0000010058587825 */ /* 0x000fe200078e00ff */
[----:B------:R-:W-:Y:S02]  /*3680*/  SEL R95, RZ, 0x1, P6 ;  /* 0x00000001ff5f7807 */ /* 0x000fe40003000000 */
[----:B------:R-:W-:Y:S02]  /*3690*/  FSEL R83, R83, RZ, !P2 ;  /* 0x000000ff53537208 */ /* 0x000fe40005000000 */
[----:B------:R-:W-:-:S02]  /*36a0*/  LOP3.LUT R94, R88, R84, R86, 0xfe, !PT ;  /* 0x00000054585e7212 */ /* 0x000fc400078efe56 */
[----:B------:R-:W-:Y:S01]  /*36b0*/  LOP3.LUT R91, R85, R90, R91, 0xfe, !PT ;  /* 0x0000005a555b7212 */ /* 0x000fe200078efe5b */
[----:B0-----:R-:W-:Y:S01]  /*36c0*/  IMAD.WIDE.U32 R84, R115, 0x20, R118 ;  /* 0x0000002073547825 */ /* 0x001fe200078e0076 */
[----:B------:R-:W-:-:S03]  /*36d0*/  LOP3.LUT R94, R94, R95, RZ, 0xfc, !PT ;  /* 0x0000005f5e5e7212 */ /* 0x000fc600078efcff */
[----:B------:R-:W-:Y:S01]  /*36e0*/  @P0 FADD.FTZ R83, R11, R83 ;  /* 0x000000530b530221 */ /* 0x000fe20000010000 */
[----:B------:R-:W-:Y:S01]  /*36f0*/  LOP3.LUT R95, R89, R91, R87, 0xfe, !PT ;  /* 0x0000005b595f7212 */ /* 0x000fe200078efe57 */
[----:B-1----:R-:W-:Y:S01]  /*3700*/  IMAD.WIDE.U32 R86, R115, 0x8, R116 ;  /* 0x0000000873567825 */ /* 0x002fe200078e0074 */
[----:B------:R0:W-:Y:S03]  /*3710*/  STG.E.128 desc[UR4][R84.64], R4 ;  /* 0x0000000454007986 */ /* 0x0001e6000c101d04 */
[C---:B------:R-:W-:Y:S01]  /*3720*/  IMAD.WIDE.U32 R88, R123.reuse, 0x10, R100 ;  /* 0x000000107b587825 */ /* 0x040fe200078e0064 */
[----:B------:R0:W-:Y:S03]  /*3730*/  STG.E.128 desc[UR4][R84.64+0x10], R80 ;  /* 0x0000105054007986 */ /* 0x0001e6000c101d04 */
[----:B--2---:R-:W-:Y:S01]  /*3740*/  @P1 IMAD.WIDE.U32 R92, R123, 0x20, R92 ;  /* 0x000000207b5c1825 */ /* 0x004fe200078e005c */
        /* <DEDUP_REMOVED lines=16> */
.L_x_13258:
[----:B------:R-:W-:-:S07]  /*3850*/  MOV R84, R112 ;  /* 0x0000007000547202 */ /* 0x000fce0000000f00 */
.L_x_13259:
[----:B------:R-:W-:Y:S05]  /*3860*/  BSYNC B1 ;  /* 0x0000000000017941 */ /* 0x000fea0003800000 */
.L_x_13257:
        /* <DEDUP_REMOVED lines=16> */
.L_x_13263:
[----:B------:R-:W-:Y:S05]  /*3970*/  BSYNC B2 ;  /* 0x0000000000027941 */ /* 0x000fea0003800000 */
.L_x_13262:
        /* <DEDUP_REMOVED lines=44> */
.L_x_13261:
[----:B------:R-:W-:Y:S05]  /*3c40*/  BSYNC B1 ;  /* 0x0000000000017941 */ /* 0x000fea0003800000 */
.L_x_13260:
[----:B------:R-:W-:Y:S01]  /*3c50*/  I2FP.F32.U32 R85, R84 ;  /* 0x0000005400557245 */ /* 0x000fe20000201000 */
[----:B-----5:R-:W-:Y:S01]  /*3c60*/  IMAD.U32 R84, R88, 0x10000, RZ ;  /* 0x0001000058547824 */ /* 0x020fe200078e00ff */
        /* <DEDUP_REMOVED lines=20> */
.L_x_13265:
[----:B------:R-:W-:-:S07]  /*3db0*/  MOV R85, R112 ;  /* 0x0000007000557202 */ /* 0x000fce0000000f00 */
.L_x_13266:
[----:B------:R-:W-:Y:S05]  /*3dc0*/  BSYNC B1 ;  /* 0x0000000000017941 */ /* 0x000fea0003800000 */
.L_x_13264:
        /* <DEDUP_REMOVED lines=16> */
.L_x_13270:
[----:B------:R-:W-:Y:S05]  /*3ed0*/  BSYNC B2 ;  /* 0x0000000000027941 */ /* 0x000fea0003800000 */
.L_x_13269:
        /* <DEDUP_REMOVED lines=44> */
.L_x_13268:
[----:B------:R-:W-:Y:S05]  /*41a0*/  BSYNC B1 ;  /* 0x0000000000017941 */ /* 0x000fea0003800000 */
.L_x_13267:
        /* <DEDUP_REMOVED lines=21> */
.L_x_13272:
[----:B------:R-:W-:-:S07]  /*4300*/  MOV R86, R112 ;  /* 0x0000007000567202 */ /* 0x000fce0000000f00 */
.L_x_13273:
[----:B------:R-:W-:Y:S05]  /*4310*/  BSYNC B1 ;  /* 0x0000000000017941 */ /* 0x000fea0003800000 */
.L_x_13271:
        /* <DEDUP_REMOVED lines=16> */
.L_x_13277:
[----:B------:R-:W-:Y:S05]  /*4420*/  BSYNC B2 ;  /* 0x0000000000027941 */ /* 0x000fea0003800000 */
.L_x_13276:
[----:B------:R-:W-:Y:S01]  /*4430*/  IMAD.HI.U32 R88, R109, -0x326172a9, RZ ;  /* 0xcd9e8d576d587827 */ /* 0x000fe200078e00ff */
[----:B------:R-:W-:-:S03]  /*4440*/  LOP3.LUT R92, R92, UR7, R113, 0x96, !PT ;  /* 0x000000075c5c7c12 */ /* 0x000fc6000f8e9671 */
[----:B------:R-:W-:Y:S01]  /*4450*/  IMAD R3, R109, -0x326172a9, RZ ;  /* 0xcd9e8d576d037824 */ /* 0x000fe200078e02ff */
[----:B------:R-:W-:Y:S01]  /*4460*/  LOP3.LUT R88, R88, UR6, R111, 0x96, !PT ;  /* 0x0000000658587c12 */ /* 0x000fe2000f8e966f */
[----:B------:R-:W-:-:S04]  /*4470*/  IMAD.WIDE.U32 R94, R92, -0x326172a9, RZ ;  /* 0xcd9e8d575c5e7825 */ /* 0x000fc800078e00ff */
[----:B------:R-:W-:Y:S01]  /*4480*/  IMAD R87, R110, -0x2daee0ad, RZ ;  /* 0xd2511f536e577824 */ /* 0x000fe200078e02ff */
[----:B------:R-:W-:Y:S01]  /*4490*/  LOP3.LUT R3, R95, UR14, R3, 0x96, !PT ;  /* 0x0000000e5f037c12 */ /* 0x000fe2000f8e9603 */
[----:B------:R-:W-:Y:S01]  /*44a0*/  IMAD.WIDE.U32 R92, R88, -0x2daee0ad, RZ ;  /* 0xd2511f53585c7825 */ /* 0x000fe200078e00ff */
[----:B------:R-:W-:-:S03]  /*44b0*/  HFMA2.MMA R88, -RZ, RZ, 0, 0 ;  /* 0x00000000ff587435 */ /* 0x000fc600000001ff */
        /* <DEDUP_REMOVED lines=35> */
.L_x_13275:
[----:B------:R-:W-:Y:S05]  /*46f0*/  BSYNC B1 ;  /* 0x0000000000017941 */ /* 0x000fea0003800000 */
.L_x_13274:
        /* <DEDUP_REMOVED lines=22> */
.L_x_13279:
[----:B------:R-:W-:-:S07]  /*4860*/  MOV R87, R112 ;  /* 0x0000007000577202 */ /* 0x000fce0000000f00 */
.L_x_13280:
[----:B------:R-:W-:Y:S05]  /*4870*/  BSYNC B1 ;  /* 0x0000000000017941 */ /* 0x000fea0003800000 */
.L_x_13278:
        /* <DEDUP_REMOVED lines=16> */
.L_x_13284:
[----:B------:R-:W-:Y:S05]  /*4980*/  BSYNC B2 ;  /* 0x0000000000027941 */ /* 0x000fea0003800000 */
.L_x_13283:
        /* <DEDUP_REMOVED lines=44> */
.L_x_13282:
[----:B------:R-:W-:Y:S05]  /*4c50*/  BSYNC B1 ;  /* 0x0000000000017941 */ /* 0x000fea0003800000 */
.L_x_13281:
        /* <DEDUP_REMOVED lines=20> */
.L_x_13286:
[----:B------:R-:W-:-:S07]  /*4da0*/  MOV R88, R112 ;  /* 0x0000007000587202 */ /* 0x000fce0000000f00 */
.L_x_13287:
[----:B------:R-:W-:Y:S05]  /*4db0*/  BSYNC B1 ;  /* 0x0000000000017941 */ /* 0x000fea0003800000 */
.L_x_13285:
        /* <DEDUP_REMOVED lines=16> */
.L_x_13291:
[----:B------:R-:W-:Y:S05]  /*4ec0*/  BSYNC B2 ;  /* 0x0000000000027941 */ /* 0x000fea0003800000 */
.L_x_13290:
        /* <DEDUP_REMOVED lines=44> */
.L_x_13289:
[----:B------:R-:W-:Y:S05]  /*5190*/  BSYNC B1 ;  /* 0x0000000000017941 */ /* 0x000fea0003800000 */
.L_x_13288:
        /* <DEDUP_REMOVED lines=21> */
.L_x_13293:
[----:B------:R-:W-:-:S07]  /*52f0*/  MOV R89, R112 ;  /* 0x0000007000597202 */ /* 0x000fce0000000f00 */
.L_x_13294:
[----:B------:R-:W-:Y:S05]  /*5300*/  BSYNC B1 ;  /* 0x0000000000017941 */ /* 0x000fea0003800000 */
.L_x_13292:
        /* <DEDUP_REMOVED lines=16> */
.L_x_13298:
[----:B------:R-:W-:Y:S05]  /*5410*/  BSYNC B2 ;  /* 0x0000000000027941 */ /* 0x000fea0003800000 */
.L_x_13297:
        /* <DEDUP_REMOVED lines=44> */
.L_x_13296:
[----:B------:R-:W-:Y:S05]  /*56e0*/  BSYNC B1 ;  /* 0x0000000000017941 */ /* 0x000fea0003800000 */
.L_x_13295:
        /* <DEDUP_REMOVED lines=20> */
.L_x_13300:
[----:B------:R-:W-:-:S07]  /*5830*/  MOV R90, R112 ;  /* 0x00000070005a7202 */ /* 0x000fce0000000f00 */
.L_x_13301:
[----:B------:R-:W-:Y:S05]  /*5840*/  BSYNC B1 ;  /* 0x0000000000017941 */ /* 0x000fea0003800000 */
.L_x_13299:
        /* <DEDUP_REMOVED lines=16> */
.L_x_13305:
[----:B------:R-:W-:Y:S05]  /*5950*/  BSYNC B2 ;  /* 0x0000000000027941 */ /* 0x000fea0003800000 */
.L_x_13304:
        /* <DEDUP_REMOVED lines=44> */
.L_x_13303:
[----:B------:R-:W-:Y:S05]  /*5c20*/  BSYNC B1 ;  /* 0x0000000000017941 */ /* 0x000fea0003800000 */
.L_x_13302:
        /* <DEDUP_REMOVED lines=21> */
.L_x_13307:
[----:B------:R-:W-:-:S07]  /*5d80*/  MOV R92, R112 ;  /* 0x00000070005c7202 */ /* 0x000fce0000000f00 */
.L_x_13308:
[----:B------:R-:W-:Y:S05]  /*5d90*/  BSYNC B1 ;  /* 0x0000000000017941 */ /* 0x000fea0003800000 */
.L_x_13306:
        /* <DEDUP_REMOVED lines=18> */
.L_x_13312:
[----:B------:R-:W-:Y:S05]  /*5ec0*/  BSYNC B2 ;  /* 0x0000000000027941 */ /* 0x000fea0003800000 */
.L_x_13311:
        /* <DEDUP_REMOVED lines=44> */
.L_x_13310:
[----:B------:R-:W-:Y:S05]  /*6190*/  BSYNC B1 ;  /* 0x0000000000017941 */ /* 0x000fea0003800000 */
.L_x_13309:
[----:B------:R-:W-:Y:S01]  /*61a0*/  I2FP.F32.U32 R93, R92 ;  /* 0x0000005c005d7245 */ /* 0x000fe20000201000 */
[----:B------:R-:W-:Y:S01]  /*61b0*/  IMAD.U32 R94, R91, 0x10000, RZ ;  /* 0x000100005b5e7824 */ /* 0x000fe200078e00ff */
[----:B------:R-:W-:Y:S02]  /*61c0*/  SEL R95, RZ, 0x1, P2 ;  /* 0x00000001ff5f7807 */ /* 0x000fe40001000000 */
[----:B------:R-:W-:Y:S01]  /*61d0*/  SEL R103, RZ, 0x10000, P5 ;  /* 0x00010000ff677807 */ /* 0x000fe20002800000 */
[----:B------:R-:W-:Y:S01]  /*61e0*/  FFMA.FTZ R93, R93, R124, 1.1641532182693481445e-10 ;  /* 0x2f0000005d5d7423 */ /* 0x000fe2000001007c */
[----:B------:R-:W-:Y:S01]  /*61f0*/  SEL R102, RZ, 0x100, P4 ;  /* 0x00000100ff667807 */ /* 0x000fe20002000000 */
[----:B------:R-:W-:Y:S01]  /*6200*/  FMUL.FTZ R91, R94, R127 ;  /* 0x0000007f5e5b7220 */ /* 0x000fe20000410000 */
[----:B------:R-:W-:Y:S01]  /*6210*/  ISETP.NE.AND P5, PT, R99, RZ, PT ;  /* 0x000000ff6300720c */ /* 0x000fe20003fa5270 */
        /* <DEDUP_REMOVED lines=10> */
[----:B------:R-:W-:-:S02]  /*62c0*/  SEL R105, RZ, 0x1, P6 ;  /* 0x00000001ff697807 */ /* 0x000fc40003000000 */
[----:B------:R-:W-:Y:S01]  /*62d0*/  LOP3.LUT R102, R102, R104, R103, 0xfe, !PT ;  /* 0x0000006866667212 */ /* 0x000fe200078efe67 */
[----:B------:R-:W-:Y:S01]  /*62e0*/  IMAD.WIDE.U32 R98, R98, 0x100, RZ ;  /* 0x0000010062627825 */ /* 0x000fe200078e00ff */
[----:B------:R-:W-:Y:S02]  /*62f0*/  SEL R103, RZ, 0x1, P3 ;  /* 0x00000001ff677807 */ /* 0x000fe40001800000 */
[----:B------:R-:W-:Y:S02]  /*6300*/  FSEL R91, R91, RZ, !P2 ;  /* 0x000000ff5b5b7208 */ /* 0x000fe40005000000 */
[----:B------:R-:W-:Y:S02]  /*6310*/  LOP3.LUT R104, R98, R94, R96, 0xfe, !PT ;  /* 0x0000005e62687212 */ /* 0x000fe400078efe60 */
[----:B------:R-:W-:Y:S01]  /*6320*/  LOP3.LUT R103, R95, R102, R103, 0xfe, !PT ;  /* 0x000000665f677212 */ /* 0x000fe200078efe67 */
[----:B------:R-:W-:Y:S01]  /*6330*/  IMAD.WIDE.U32 R94, R123, 0x20, R118 ;  /* 0x000000207b5e7825 */ /* 0x000fe200078e0076 */
[----:B------:R-:W-:-:S03]  /*6340*/  IADD3 R125, R115, 0x40, RZ ;  /* 0x00000040737d7810 */ /* 0x000fc60007ffe0ff */
[----:B------:R-:W-:Y:S01]  /*6350*/  @P0 FADD.FTZ R91, R11, R91 ;  /* 0x0000005b0b5b0221 */ /* 0x000fe20000010000 */
[----:B------:R-:W-:Y:S02]  /*6360*/  LOP3.LUT R104, R104, R105, RZ, 0xfc, !PT ;  /* 0x0000006968687212 */ /* 0x000fe400078efcff */
[----:B------:R-:W-:Y:S01]  /*6370*/  LOP3.LUT R105, R99, R103, R97, 0xfe, !PT ;  /* 0x0000006763697212 */ /* 0x000fe200078efe61 */
[----:B------:R-:W-:Y:S01]  /*6380*/  IMAD.WIDE.U32 R102, R123, 0x8, R116 ;  /* 0x000000087b667825 */ /* 0x000fe200078e0074 */
[----:B------:R1:W-:Y:S03]  /*6390*/  STG.E.128 desc[UR4][R94.64], R84 ;  /* 0x000000545e007986 */ /* 0x0003e6000c101d04 */
[C---:B------:R-:W-:Y:S01]  /*63a0*/  IMAD.WIDE.U32 R96, R125.reuse, 0x10, R100 ;  /* 0x000000107d607825 */ /* 0x040fe200078e0064 */
[----:B------:R1:W-:Y:S03]  /*63b0*/  STG.E.128 desc[UR4][R94.64+0x10], R88 ;  /* 0x000010585e007986 */ /* 0x0003e6000c101d04 */
[----:B0-----:R-:W-:Y:S01]  /*63c0*/  @P1 IMAD.WIDE.U32 R92, R125, 0x20, R92 ;  /* 0x000000207d5c1825 */ /* 0x001fe200078e005c */
[----:B------:R1:W-:Y:S04]  /*63d0*/  STG.E.64 desc[UR4][R102.64], R104 ;  /* 0x0000006866007986 */ /* 0x0003e8000c101b04 */
[----:B------:R1:W5:Y:S04]  /*63e0*/  @P1 LDG.E.128 R12, desc[UR4][R92.64] ;  /* 0x000000045c0c1981 */ /* 0x000368000c1e1d00 */
[----:B------:R1:W5:Y:S04]  /*63f0*/  @P1 LDG.E.128 R8, desc[UR4][R92.64+0x10] ;  /* 0x000010045c081981 */ /* 0x000368000c1e1d00 */
[----:B------:R-:W5:Y:S01]  /*6400*/  LDG.E.128 R96, desc[UR4][R96.64] ;  /* 0x0000000460607981 */ /* 0x000f62000c1e1d00 */
[C---:B------:R-:W-:Y:S01]  /*6410*/  ISETP.NE.AND P2, PT, R107.reuse, 0x1, PT ;  /* 0x000000016b00780c */ /* 0x040fe20003f45270 */
[----:B------:R-:W-:Y:S01]  /*6420*/  BSSY B1, `(.L_x_13313) ;  /* 0x000000c000017945 */ /* 0x000fe20003800000 */
[----:B------:R-:W-:-:S11]  /*6430*/  VIADD R106, R107, 0x1 ;  /* 0x000000016b6a7836 */ /* 0x000fd60000000000 */
[----:B-1----:R-:W-:Y:S05]  /*6440*/  @!P2 BRA `(.L_x_13314) ;  /* 0x000000000020a947 */ /* 0x002fea0003800000 */
        /* <DEDUP_REMOVED lines=8> */
.L_x_13314:
[----:B------:R-:W-:-:S07]  /*64d0*/  IMAD.MOV.U32 R92, RZ, RZ, R112 ;  /* 0x000000ffff5c7224 */ /* 0x000fce00078e0070 */
.L_x_13315:
[----:B------:R-:W-:Y:S05]  /*64e0*/  BSYNC B1 ;  /* 0x0000000000017941 */ /* 0x000fea0003800000 */
.L_x_13313:
        /* <DEDUP_REMOVED lines=16> */
.L_x_13319:
[----:B------:R-:W-:Y:S05]  /*65f0*/  BSYNC B2 ;  /* 0x0000000000027941 */ /* 0x000fea0003800000 */
.L_x_13318:
        /* <DEDUP_REMOVED lines=44> */
.L_x_13317:
[----:B------:R-:W-:Y:S05]  /*68c0*/  BSYNC B1 ;  /* 0x0000000000017941 */ /* 0x000fea0003800000 */
.L_x_13316:
[----:B------:R-:W-:Y:S01]  /*68d0*/  I2FP.F32.U32 R93, R92 ;  /* 0x0000005c005d7245 */ /* 0x000fe20000201000 */
[----:B------:R-:W-:Y:S01]  /*68e0*/  BSSY B1, `(.L_x_13320) ;  /* 0x0000016000017945 */ /* 0x000fe20003800000 */
[----:B-----5:R-:W-:Y:S01]  /*68f0*/  SHF.L.U32 R92, R96, 0x10, RZ ;  /* 0x00000010605c7819 */ /* 0x020fe200000006ff */
        /* <DEDUP_REMOVED lines=19> */
.L_x_13321:
[----:B------:R-:W-:-:S07]  /*6a30*/  IMAD.MOV.U32 R93, RZ, RZ, R112 ;  /* 0x000000ffff5d7224 */ /* 0x000fce00078e0070 */
.L_x_13322:
[----:B------:R-:W-:Y:S05]  /*6a40*/  BSYNC B1 ;  /* 0x0000000000017941 */ /* 0x000fea0003800000 */
.L_x_13320:
        /* <DEDUP_REMOVED lines=16> */
.L_x_13326:
[----:B------:R-:W-:Y:S05]  /*6b50*/  BSYNC B2 ;  /* 0x0000000000027941 */ /* 0x000fea0003800000 */
.L_x_13325:
        /* <DEDUP_REMOVED lines=44> */
.L_x_13324:
[----:B------:R-:W-:Y:S05]  /*6e20*/  BSYNC B1 ;  /* 0x0000000000017941 */ /* 0x000fea0003800000 */
.L_x_13323:
[----:B------:R-:W-:Y:S01]  /*6e30*/  I2FP.F32.U32 R93, R93 ;  /* 0x0000005d005d7245 */ /* 0x000fe20000201000 */
[----:B------:R-:W-:Y:S01]  /*6e40*/  BSSY B1, `(.L_x_13327) ;  /* 0x0000015000017945 */ /* 0x000fe20003800000 */
[----:B------:R-:W-:Y:S02]  /*6e50*/  SHF.L.U32 R96, R96, 0x10, RZ ;  /* 0x0000001060607819 */ /* 0x000fe400000006ff */
[----:B------:R-:W-:Y:S01]  /*6e60*/  ISETP.NE.AND P2, PT, R102, 0x1, PT ;  /* 0x000000016600780c */ /* 0x000fe20003f45270 */
[----:B------:R-:W-:Y:S02]  /*6e70*/  FFMA.FTZ R93, R93, R124, 1.1641532182693481445e-10 ;  /* 0x2f0000005d5d7423 */ /* 0x000fe4000001007c */
[----:B------:R-:W-:Y:S01]  /*6e80*/  FMUL.FTZ R95, R96, R127 ;  /* 0x0000007f605f7220 */ /* 0x000fe20000410000 */
[----:B------:R-:W-:Y:S02]  /*6e90*/  VIADD R96, R102, 0x1 ;  /* 0x0000000166607836 */ /* 0x000fe40000000000 */
        /* <DEDUP_REMOVED lines=14> */
.L_x_13328:
[----:B------:R-:W-:-:S07]  /*6f80*/  IMAD.MOV.U32 R94, RZ, RZ, R112 ;  /* 0x000000ffff5e7224 */ /* 0x000fce00078e0070 */
.L_x_13329:
[----:B------:R-:W-:Y:S05]  /*6f90*/  BSYNC B1 ;  /* 0x0000000000017941 */ /* 0x000fea0003800000 */
.L_x_13327:
        /* <DEDUP_REMOVED lines=16> */
.L_x_13333:
[----:B------:R-:W-:Y:S05]  /*70a0*/  BSYNC B2 ;  /* 0x0000000000027941 */ /* 0x000fea0003800000 */
.L_x_13332:
        /* <DEDUP_REMOVED lines=44> */
.L_x_13331:
[----:B------:R-:W-:Y:S05]  /*7370*/  BSYNC B1 ;  /* 0x0000000000017941 */ /* 0x000fea0003800000 */
.L_x_13330:
        /* <DEDUP_REMOVED lines=22> */
.L_x_13335:
[----:B------:R-:W-:-:S07]  /*74e0*/  IMAD.MOV.U32 R95, RZ, RZ, R112 ;  /* 0x000000ffff5f7224 */ /* 0x000fce00078e0070 */
.L_x_13336:
[----:B------:R-:W-:Y:S05]  /*74f0*/  BSYNC B1 ;  /* 0x0000000000017941 */ /* 0x000fea0003800000 */
.L_x_13334:
        /* <DEDUP_REMOVED lines=16> */
.L_x_13340:
[----:B------:R-:W-:Y:S05]  /*7600*/  BSYNC B2 ;  /* 0x0000000000027941 */ /* 0x000fea0003800000 */
.L_x_13339:
        /* <DEDUP_REMOVED lines=44> */
.L_x_13338:
[----:B------:R-:W-:Y:S05]  /*78d0*/  BSYNC B1 ;  /* 0x0000000000017941 */ /* 0x000fea0003800000 */
.L_x_13337:
        /* <DEDUP_REMOVED lines=20> */
.L_x_13342:
[----:B------:R-:W-:-:S07]  /*7a20*/  IMAD.MOV.U32 R96, RZ, RZ, R112 ;  /* 0x000000ffff607224 */ /* 0x000fce00078e0070 */
.L_x_13343:
[----:B------:R-:W-:Y:S05]  /*7a30*/  BSYNC B1 ;  /* 0x0000000000017941 */ /* 0x000fea0003800000 */
.L_x_13341:
        /* <DEDUP_REMOVED lines=16> */
.L_x_13347:
[----:B------:R-:W-:Y:S05]  /*7b40*/  BSYNC B2 ;  /* 0x0000000000027941 */ /* 0x000fea0003800000 */
.L_x_13346:
        /* <DEDUP_REMOVED lines=44> */
.L_x_13345:
[----:B------:R-:W-:Y:S05]  /*7e10*/  BSYNC B1 ;  /* 0x0000000000017941 */ /* 0x000fea0003800000 */
.L_x_13344:
        /* <DEDUP_REMOVED lines=21> */
.L_x_13349:
[----:B------:R-:W-:-:S07]  /*7f70*/  IMAD.MOV.U32 R97, RZ, RZ, R112 ;  /* 0x000000ffff617224 */ /* 0x000fce00078e0070 */
.L_x_13350:
[----:B------:R-:W-:Y:S05]  /*7f80*/  BSYNC B1 ;  /* 0x0000000000017941 */ /* 0x000fea0003800000 */
.L_x_13348:
        /* <DEDUP_REMOVED lines=16> */
.L_x_13354:
[----:B------:R-:W-:Y:S05]  /*8090*/  BSYNC B2 ;  /* 0x0000000000027941 */ /* 0x000fea0003800000 */
.L_x_13353:
        /* <DEDUP_REMOVED lines=44> */
.L_x_13352:
[----:B------:R-:W-:Y:S05]  /*8360*/  BSYNC B1 ;  /* 0x0000000000017941 */ /* 0x000fea0003800000 */
.L_x_13351:
        /* <DEDUP_REMOVED lines=20> */
.L_x_13356:
[----:B------:R-:W-:-:S07]  /*84b0*/  IMAD.MOV.U32 R98, RZ, RZ, R112 ;  /* 0x000000ffff627224 */ /* 0x000fce00078e0070 */
.L_x_13357:
[----:B------:R-:W-:Y:S05]  /*84c0*/  BSYNC B1 ;  /* 0x0000000000017941 */ /* 0x000fea0003800000 */
.L_x_13355:
        /* <DEDUP_REMOVED lines=16> */
.L_x_13361:
[----:B------:R-:W-:Y:S05]  /*85d0*/  BSYNC B2 ;  /* 0x0000000000027941 */ /* 0x000fea0003800000 */
.L_x_13360:
        /* <DEDUP_REMOVED lines=44> */
.L_x_13359:
[----:B------:R-:W-:Y:S05]  /*88a0*/  BSYNC B1 ;  /* 0x0000000000017941 */ /* 0x000fea0003800000 */
.L_x_13358:
        /* <DEDUP_REMOVED lines=21> */
.L_x_13363:
[----:B------:R-:W-:-:S07]  /*8a00*/  IMAD.MOV.U32 R102, RZ, RZ, R112 ;  /* 0x000000ffff667224 */ /* 0x000fce00078e0070 */
.L_x_13364:
[----:B------:R-:W-:Y:S05]  /*8a10*/  BSYNC B1 ;  /* 0x0000000000017941 */ /* 0x000fea0003800000 */
.L_x_13362:
        /* <DEDUP_REMOVED lines=18> */
.L_x_13368:
[----:B------:R-:W-:Y:S05]  /*8b40*/  BSYNC B2 ;  /* 0x0000000000027941 */ /* 0x000fea0003800000 */
.L_x_13367:
        /* <DEDUP_REMOVED lines=44> */
.L_x_13366:
[----:B------:R-:W-:Y:S05]  /*8e10*/  BSYNC B1 ;  /* 0x0000000000017941 */ /* 0x000fea0003800000 */
.L_x_13365:
[----:B------:R-:W-:Y:S02]  /*8e20*/  I2FP.F32.U32 R103, R102 ;  /* 0x0000006600677245 */ /* 0x000fe40000201000 */
[----:B------:R-:W-:Y:S02]  /*8e30*/  SEL R129, RZ, 0x10000, P5 ;  /* 0x00010000ff817807 */ /* 0x000fe40002800000 */
[----:B------:R-:W-:Y:S01]  /*8e40*/  SEL R128, RZ, 0x100, P4 ;  /* 0x00000100ff807807 */ /* 0x000fe20002000000 */
[----:B------:R-:W-:Y:S01]  /*8e50*/  FFMA.FTZ R103, R103, R124, 1.1641532182693481445e-10 ;  /* 0x2f00000067677423 */ /* 0x000fe2000001007c */
[----:B------:R-:W-:Y:S02]  /*8e60*/  ISETP.NE.AND P5, PT, R121, RZ, PT ;  /* 0x000000ff7900720c */ /* 0x000fe40003fa5270 */
[----:B------:R-:W-:Y:S02]  /*8e70*/  ISETP.NE.AND P4, PT, R130, RZ, PT ;  /* 0x000000ff8200720c */ /* 0x000fe40003f85270 */
[----:B------:R-:W-:-:S02]  /*8e80*/  SHF.L.U32 R104, R99, 0x10, RZ ;  /* 0x0000001063687819 */ /* 0x000fc400000006ff */
[----:B------:R-:W-:Y:S02]  /*8e90*/  ISETP.NE.AND P6, PT, R120, RZ, PT ;  /* 0x000000ff7800720c */ /* 0x000fe40003fc5270 */
[----:B------:R-:W-:Y:S01]  /*8ea0*/  SEL R120, RZ, 0x1, P2 ;  /* 0x00000001ff787807 */ /* 0x000fe20001000000 */
[----:B------:R-:W-:Y:S01]  /*8eb0*/  FMUL.FTZ R99, R104, R127 ;  /* 0x0000007f68637220 */ /* 0x000fe20000410000 */
[----:B------:R-:W-:Y:S02]  /*8ec0*/  FSETP.GTU.FTZ.AND P2, PT, R103, R126, PT ;  /* 0x0000007e6700720b */ /* 0x000fe40003f5c000 */
        /* <DEDUP_REMOVED lines=10> */
[----:B------:R-:W-:Y:S02]  /*8f70*/  SEL R133, RZ, 0x1, P6 ;  /* 0x00000001ff857807 */ /* 0x000fe40003000000 */
[----:B------:R-:W-:Y:S02]  /*8f80*/  FSEL R99, R99, RZ, !P2 ;  /* 0x000000ff63637208 */ /* 0x000fe40005000000 */
[----:B------:R-:W-:-:S02]  /*8f90*/  LOP3.LUT R132, R106, R120, R104, 0xfe, !PT ;  /* 0x000000786a847212 */ /* 0x000fc400078efe68 */
[----:B------:R-:W-:Y:S01]  /*8fa0*/  LOP3.LUT R131, R121, R128, R131, 0xfe, !PT ;  /* 0x0000008079837212 */ /* 0x000fe200078efe83 */
[----:B------:R-:W-:Y:S01]  /*8fb0*/  VIADD R121, R115, 0x60 ;  /* 0x0000006073797836 */ /* 0x000fe20000000000 */
[----:B------:R-:W-:Y:S01]  /*8fc0*/  LOP3.LUT R132, R132, R133, RZ, 0xfc, !PT ;  /* 0x0000008584847212 */ /* 0x000fe200078efcff */
[----:B------:R-:W-:-:S04]  /*8fd0*/  IMAD.WIDE.U32 R128, R125, 0x20, R118 ;  /* 0x000000207d807825 */ /* 0x000fc800078e0076 */
[----:B------:R-:W-:Y:S01]  /*8fe0*/  @P0 FADD.FTZ R99, R11, R99 ;  /* 0x000000630b630221 */ /* 0x000fe20000010000 */
[----:B------:R-:W-:Y:S01]  /*8ff0*/  LOP3.LUT R133, R107, R131, R105, 0xfe, !PT ;  /* 0x000000836b857212 */ /* 0x000fe200078efe69 */
[----:B------:R-:W-:Y:S01]  /*9000*/  IMAD.WIDE.U32 R130, R125, 0x8, R116 ;  /* 0x000000087d827825 */ /* 0x000fe200078e0074 */
[----:B------:R1:W-:Y:S03]  /*9010*/  STG.E.128 desc[UR4][R128.64], R92 ;  /* 0x0000005c80007986 */ /* 0x0003e6000c101d04 */
[C---:B------:R-:W-:Y:S01]  /*9020*/  IMAD.WIDE.U32 R104, R121.reuse, 0x10, R100 ;  /* 0x0000001079687825 */ /* 0x040fe200078e0064 */
[----:B------:R1:W-:Y:S03]  /*9030*/  STG.E.128 desc[UR4][R128.64+0x10], R96 ;  /* 0x0000106080007986 */ /* 0x0003e6000c101d04 */
[----:B0-----:R-:W-:Y:S01]  /*9040*/  @P1 IMAD.WIDE.U32 R102, R121, 0x20, R102 ;  /* 0x0000002079661825 */ /* 0x001fe200078e0066 */
        /* <DEDUP_REMOVED lines=16> */
.L_x_13370:
[----:B------:R-:W-:-:S07]  /*9150*/  MOV R100, R112 ;  /* 0x0000007000647202 */ /* 0x000fce0000000f00 */
.L_x_13371:
[----:B------:R-:W-:Y:S05]  /*9160*/  BSYNC B1 ;  /* 0x0000000000017941 */ /* 0x000fea0003800000 */
.L_x_13369:
        /* <DEDUP_REMOVED lines=16> */
.L_x_13375:
[----:B------:R-:W-:Y:S05]  /*9270*/  BSYNC B2 ;  /* 0x0000000000027941 */ /* 0x000fea0003800000 */
.L_x_13374:
        /* <DEDUP_REMOVED lines=44> */
.L_x_13373:
[----:B------:R-:W-:Y:S05]  /*9540*/  BSYNC B1 ;  /* 0x0000000000017941 */ /* 0x000fea0003800000 */
.L_x_13372:
        /* <DEDUP_REMOVED lines=22> */
.L_x_13377:
[----:B------:R-:W-:-:S07]  /*96b0*/  MOV R101, R112 ;  /* 0x0000007000657202 */ /* 0x000fce0000000f00 */
.L_x_13378:
[----:B------:R-:W-:Y:S05]  /*96c0*/  BSYNC B1 ;  /* 0x0000000000017941 */ /* 0x000fea0003800000 */
.L_x_13376:
        /* <DEDUP_REMOVED lines=16> */
.L_x_13382:
[----:B------:R-:W-:Y:S05]  /*97d0*/  BSYNC B2 ;  /* 0x0000000000027941 */ /* 0x000fea0003800000 */
.L_x_13381:
        /* <DEDUP_REMOVED lines=44> */
.L_x_13380:
[----:B------:R-:W-:Y:S05]  /*9aa0*/  BSYNC B1 ;  /* 0x0000000000017941 */ /* 0x000fea0003800000 */
.L_x_13379:
        /* <DEDUP_REMOVED lines=21> */
.L_x_13384:
[----:B------:R-:W-:-:S07]  /*9c00*/  MOV R102, R112 ;  /* 0x0000007000667202 */ /* 0x000fce0000000f00 */
.L_x_13385:
[----:B------:R-:W-:Y:S05]  /*9c10*/  BSYNC B1 ;  /* 0x0000000000017941 */ /* 0x000fea0003800000 */
.L_x_13383:
        /* <DEDUP_REMOVED lines=16> */
.L_x_13389:
[----:B------:R-:W-:Y:S05]  /*9d20*/  BSYNC B2 ;  /* 0x0000000000027941 */ /* 0x000fea0003800000 */
.L_x_13388:
        /* <DEDUP_REMOVED lines=44> */
.L_x_13387:
[----:B------:R-:W-:Y:S05]  /*9ff0*/  BSYNC B1 ;  /* 0x0000000000017941 */ /* 0x000fea0003800000 */
.L_x_13386:
        /* <DEDUP_REMOVED lines=21> */
.L_x_13391:
[----:B------:R-:W-:-:S07]  /*a150*/  MOV R103, R112 ;  /* 0x0000007000677202 */ /* 0x000fce0000000f00 */
.L_x_13392:
[----:B------:R-:W-:Y:S05]  /*a160*/  BSYNC B1 ;  /* 0x0000000000017941 */ /* 0x000fea0003800000 */
.L_x_13390:
        /* <DEDUP_REMOVED lines=16> */
.L_x_13396:
[----:B------:R-:W-:Y:S05]  /*a270*/  BSYNC B2 ;  /* 0x0000000000027941 */ /* 0x000fea0003800000 */
.L_x_13395:
        /* <DEDUP_REMOVED lines=44> */
.L_x_13394:
[----:B------:R-:W-:Y:S05]  /*a540*/  BSYNC B1 ;  /* 0x0000000000017941 */ /* 0x000fea0003800000 */
.L_x_13393:
        /* <DEDUP_REMOVED lines=20> */
.L_x_13398:
[----:B------:R-:W-:-:S07]  /*a690*/  MOV R104, R112 ;  /* 0x0000007000687202 */ /* 0x000fce0000000f00 */
.L_x_13399:
[----:B------:R-:W-:Y:S05]  /*a6a0*/  BSYNC B1 ;  /* 0x0000000000017941 */ /* 0x000fea0003800000 */
.L_x_13397:
        /* <DEDUP_REMOVED lines=16> */
.L_x_13403:
[----:B------:R-:W-:Y:S05]  /*a7b0*/  BSYNC B2 ;  /* 0x0000000000027941 */ /* 0x000fea0003800000 */
.L_x_13402:
        /* <DEDUP_REMOVED lines=44> */
.L_x_13401:
[----:B------:R-:W-:Y:S05]  /*aa80*/  BSYNC B1 ;  /* 0x0000000000017941 */ /* 0x000fea0003800000 */
.L_x_13400:
        /* <DEDUP_REMOVED lines=21> */
.L_x_13405:
[----:B------:R-:W-:-:S07]  /*abe0*/  MOV R105, R112 ;  /* 0x0000007000697202 */ /* 0x000fce0000000f00 */
.L_x_13406:
[----:B------:R-:W-:Y:S05]  /*abf0*/  BSYNC B1 ;  /* 0x0000000000017941 */ /* 0x000fea0003800000 */
.L_x_13404:
        /* <DEDUP_REMOVED lines=16> */
.L_x_13410:
[----:B------:R-:W-:Y:S05]  /*ad00*/  BSYNC B2 ;  /* 0x0000000000027941 */ /* 0x000fea0003800000 */
.L_x_13409:
        /* <DEDUP_REMOVED lines=44> */
.L_x_13408:
[----:B------:R-:W-:Y:S05]  /*afd0*/  BSYNC B1 ;  /* 0x0000000000017941 */ /* 0x000fea0003800000 */
.L_x_13407:
        /* <DEDUP_REMOVED lines=20> */
.L_x_13412:
[----:B------:R-:W-:-:S07]  /*b120*/  MOV R106, R112 ;  /* 0x00000070006a7202 */ /* 0x000fce0000000f00 */
.L_x_13413:
[----:B------:R-:W-:Y:S05]  /*b130*/  BSYNC B1 ;  /* 0x0000000000017941 */ /* 0x000fea0003800000 */
.L_x_13411:
        /* <DEDUP_REMOVED lines=16> */
.L_x_13417:
[----:B------:R-:W-:Y:S05]  /*b240*/  BSYNC B2 ;  /* 0x0000000000027941 */ /* 0x000fea0003800000 */
.L_x_13416:
        /* <DEDUP_REMOVED lines=44> */
.L_x_13415:
[----:B------:R-:W-:Y:S05]  /*b510*/  BSYNC B1 ;  /* 0x0000000000017941 */ /* 0x000fea0003800000 */
.L_x_13414:
        /* <DEDUP_REMOVED lines=21> */
.L_x_13419:
[----:B------:R-:W-:-:S07]  /*b670*/  MOV R128, R112 ;  /* 0x0000007000807202 */ /* 0x000fce0000000f00 */
.L_x_13420:
[----:B------:R-:W-:Y:S05]  /*b680*/  BSYNC B1 ;  /* 0x0000000000017941 */ /* 0x000fea0003800000 */
.L_x_13418:
        /* <DEDUP_REMOVED lines=18> */
.L_x_13424:
[----:B------:R-:W-:Y:S05]  /*b7b0*/  BSYNC B2 ;  /* 0x0000000000027941 */ /* 0x000fea0003800000 */
.L_x_13423:
        /* <DEDUP_REMOVED lines=44> */
.L_x_13422:
[----:B------:R-:W-:Y:S05]  /*ba80*/  BSYNC B1 ;  /* 0x0000000000017941 */ /* 0x000fea0003800000 */
.L_x_13421:
        /* <DEDUP_REMOVED lines=9> */
[----:B------:R0:W-:Y:S01]  /*bb20*/  STG.E.128 desc[UR4][R118.64], R100 ;  /* 0x0000006476007986 */ /* 0x0001e2000c101d04 */
[----:B------:R-:W-:Y:S02]  /*bb30*/  UMOV UR8, 0xffffffff ;  /* 0xffffffff00087882 */ /* 0x000fe40000000000 */
        /* <DEDUP_REMOVED lines=14> */
[----:B------:R-:W-:Y:S02]  /*bc20*/  I2FP.F32.U32 R131, R128 ;  /* 0x0000008000837245 */ /* 0x000fe40000201000 */
[----:B------:R-:W-:Y:S01]  /*bc30*/  SHF.L.U32 R128, R107, 0x10, RZ ;  /* 0x000000106b807819 */ /* 0x000fe200000006ff */
[----:B------:R-:W-:Y:S01]  /*bc40*/  FADD.FTZ R133, R93, R130 ;  /* 0x000000825d857221 */ /* 0x000fe20000010000 */
[----:B------:R-:W-:Y:S01]  /*bc50*/  SEL R130, RZ, 0x1, P2 ;  /* 0x00000001ff827807 */ /* 0x000fe20001000000 */
[----:B------:R-:W-:Y:S02]  /*bc60*/  FFMA.FTZ R131, R131, R124, 1.1641532182693481445e-10 ;  /* 0x2f00000083837423 */ /* 0x000fe4000001007c */
[----:B------:R-:W-:Y:S01]  /*bc70*/  FADD.FTZ R124, R94, R133 ;  /* 0x000000855e7c7221 */ /* 0x000fe20000010000 */
[----:B------:R-:W-:Y:S01]  /*bc80*/  FMUL.FTZ R107, R128, R127 ;  /* 0x0000007f806b7220 */ /* 0x000fe20000410000 */
[----:B------:R-:W-:Y:S01]  /*bc90*/  IMAD.WIDE.U32 R132, R132, 0x100, RZ ;  /* 0x0000010084847825 */ /* 0x000fe200078e00ff */
[----:B------:R-:W-:-:S03]  /*bca0*/  FSETP.GTU.FTZ.AND P2, PT, R131, R126, PT ;  /* 0x0000007e8300720b */ /* 0x000fc60003f5c000 */
[----:B------:R-:W-:Y:S01]  /*bcb0*/  FADD.FTZ R127, R95, R124 ;  /* 0x0000007c5f7f7221 */ /* 0x000fe20000010000 */
[----:B------:R-:W-:Y:S01]  /*bcc0*/  SEL R126, RZ, 0x1, P1 ;  /* 0x00000001ff7e7807 */ /* 0x000fe20000800000 */
[----:B------:R-:W-:Y:S01]  /*bcd0*/  IMAD.WIDE.U32 R130, R130, 0x1000000, RZ ;  /* 0x0100000082827825 */ /* 0x000fe200078e00ff */
[----:B------:R-:W-:-:S03]  /*bce0*/  SEL R128, RZ, 0x100, P4 ;  /* 0x00000100ff807807 */ /* 0x000fc60002000000 */
[----:B------:R-:W-:Y:S01]  /*bcf0*/  FADD.FTZ R124, R96, R127 ;  /* 0x0000007f607c7221 */ /* 0x000fe20000010000 */
[----:B------:R-:W-:Y:S01]  /*bd00*/  SEL R137, RZ, 0x1000000, P2 ;  /* 0x01000000ff897807 */ /* 0x000fe20001000000 */
[----:B------:R-:W-:-:S04]  /*bd10*/  IMAD.WIDE.U32 R126, R126, 0x10000, RZ ;  /* 0x000100007e7e7825 */ /* 0x000fc800078e00ff */
[----:B------:R-:W-:Y:S01]  /*bd20*/  FMUL.FTZ R107, R107, R122 ;  /* 0x0000007a6b6b7220 */ /* 0x000fe20000410000 */
[----:B------:R-:W-:Y:S01]  /*bd30*/  FADD.FTZ R135, R97, R124 ;  /* 0x0000007c61877221 */ /* 0x000fe20000010000 */
[----:B------:R-:W-:Y:S02]  /*bd40*/  LOP3.LUT R137, R128, R137, R129, 0xfe, !PT ;  /* 0x0000008980897212 */ /* 0x000fe400078efe81 */
[----:B------:R-:W-:Y:S01]  /*bd50*/  LOP3.LUT R126, R132, R130, R126, 0xfe, !PT ;  /* 0x00000082847e7212 */ /* 0x000fe200078efe7e */
[----:B------:R-:W-:Y:S01]  /*bd60*/  FADD.FTZ R122, R98, R135 ;  /* 0x00000087627a7221 */ /* 0x000fe20000010000 */
[----:B------:R-:W-:Y:S02]  /*bd70*/  SEL R130, RZ, 0x1, P3 ;  /* 0x00000001ff827807 */ /* 0x000fe40001800000 */
[----:B------:R-:W-:Y:S01]  /*bd80*/  FSEL R107, R107, RZ, !P2 ;  /* 0x000000ff6b6b7208 */ /* 0x000fe20005000000 */
[----:B------:R-:W-:Y:S01]  /*bd90*/  FADD.FTZ R129, R99, R122 ;  /* 0x0000007a63817221 */ /* 0x000fe20000010000 */
[----:B------:R-:W-:-:S02]  /*bda0*/  SEL R135, RZ, 0x1, P6 ;  /* 0x00000001ff877807 */ /* 0x000fc40003000000 */
[----:B------:R-:W-:Y:S01]  /*bdb0*/  LOP3.LUT R131, R131, R137, R130, 0xfe, !PT ;  /* 0x0000008983837212 */ /* 0x000fe200078efe82 */
[----:B------:R-:W-:Y:S01]  /*bdc0*/  FADD.FTZ R122, R100, R129 ;  /* 0x00000081647a7221 */ /* 0x000fe20000010000 */
[----:B------:R-:W-:Y:S01]  /*bdd0*/  @P0 FADD.FTZ R107, R11, R107 ;  /* 0x0000006b0b6b0221 */ /* 0x000fe20000010000 */
[----:B------:R-:W-:Y:S02]  /*bde0*/  LOP3.LUT R126, R126, R135, RZ, 0xfc, !PT ;  /* 0x000000877e7e7212 */ /* 0x000fe400078efcff */
[----:B------:R-:W-:Y:S01]  /*bdf0*/  LOP3.LUT R127, R133, R131, R127, 0xfe, !PT ;  /* 0x00000083857f7212 */ /* 0x000fe200078efe7f */
[----:B------:R-:W-:Y:S01]  /*be00*/  FADD.FTZ R129, R101, R122 ;  /* 0x0000007a65817221 */ /* 0x000fe20000010000 */
[----:B------:R0:W-:Y:S01]  /*be10*/  STG.E.128 desc[UR4][R118.64+0x10], R104 ;  /* 0x0000106876007986 */ /* 0x0001e2000c101d04 */
[----:B------:R-:W-:Y:S02]  /*be20*/  ISETP.NE.AND P0, PT, R0, RZ, PT ;  /* 0x000000ff0000720c */ /* 0x000fe40003f05270 */
[----:B------:R-:W-:Y:S01]  /*be30*/  FADD.FTZ R122, R102, R129 ;  /* 0x00000081667a7221 */ /* 0x000fe20000010000 */
[----:B------:R0:W-:Y:S03]  /*be40*/  STG.E.64 desc[UR4][R116.64], R126 ;  /* 0x0000007e74007986 */ /* 0x0001e6000c101b04 */
        /* <DEDUP_REMOVED lines=91> */
.L_x_13438:
[----:B------:R-:W-:Y:S01]  /*c400*/  PLOP3.LUT P2, PT, PT, PT, UP1, 0x40, 0x0 ;  /* 0x000000000000781c */ /* 0x000fe20003f4e818 */
[----:B01----:R-:W-:Y:S01]  /*c410*/  FADD.FTZ R122, R122, R129 ;  /* 0x000000817a7a7221 */ /* 0x003fe20000010000 */
[C---:B------:R-:W-:Y:S01]  /*c420*/  FMUL.FTZ R0, R116.reuse, R116 ;  /* 0x0000007474007220 */ /* 0x040fe20000410000 */
[----:B------:R-:W-:Y:S02]  /*c430*/  PLOP3.LUT P1, PT, PT, PT, UP1, 0x40, 0x0 ;  /* 0x000000000000781c */ /* 0x000fe40003f2e818 */
[----:B------:R-:W-:Y:S01]  /*c440*/  FSEL R118, R116, RZ, P2 ;  /* 0x000000ff74767208 */ /* 0x000fe20001000000 */
[----:B------:R-:W-:Y:S01]  /*c450*/  FFMA.FTZ R117, R122, R117, UR11 ;  /* 0x0000000b7a757e23 */ /* 0x000fe20008010075 */
[----:B------:R-:W-:-:S03]  /*c460*/  FSEL R0, R0, RZ, !P1 ;  /* 0x000000ff00007208 */ /* 0x000fc60004800000 */
[--C-:B------:R-:W-:Y:S01]  /*c470*/  FADD.FTZ R122, R4, -R118.reuse ;  /* 0x80000076047a7221 */ /* 0x100fe20000010000 */
[----:B------:R-:W-:Y:S01]  /*c480*/  FADD.FTZ R124, R5, -R118 ;  /* 0x80000076057c7221 */ /* 0x000fe20000010000 */
[----:B------:R-:W-:Y:S01]  /*c490*/  FADD.FTZ R0, R117, R0 ;  /* 0x0000000075007221 */ /* 0x000fe20000010000 */
        /* <DEDUP_REMOVED lines=25> */
[C---:B------:R-:W-:Y:S01]  /*c630*/  FMUL.FTZ R132, R83.reuse, R132 ;  /* 0x0000008453847220 */ /* 0x040fe20000410000 */
[----:B------:R-:W0:Y:S01]  /*c640*/  LDC.64 R4, c[0x0][0x2b8] ;  /* 0x0000ae00ff047b82 */ /* 0x000e220000000a00 */
[C---:B------:R-:W-:Y:S01]  /*c650*/  FMUL.FTZ R101, R83.reuse, R134 ;  /* 0x0000008653657220 */ /* 0x040fe20000410000 */
[C---:B------:R-:W-:Y:S01]  /*c660*/  FMUL.FTZ R93, R83.reuse, R126 ;  /* 0x0000007e535d7220 */ /* 0x040fe20000410000 */
[C---:B------:R-:W-:Y:S01]  /*c670*/  FMUL.FTZ R128, R83.reuse, R128 ;  /* 0x0000008053807220 */ /* 0x040fe20000410000 */
[----:B------:R1:W-:Y:S01]  /*c680*/  @!P0 STG.E desc[UR4][R6.64], R116 ;  /* 0x0000007406008986 */ /* 0x0003e2000c101904 */
[----:B------:R-:W-:Y:S01]  /*c690*/  FMUL.FTZ R89, R83, R100 ;  /* 0x0000006453597220 */ /* 0x000fe20000410000 */
[----:B--2---:R-:W-:-:S04]  /*c6a0*/  @!P0 IMAD.WIDE R80, R2, 0x4, R80 ;  /* 0x0000000402508825 */ /* 0x004fc800078e0250 */
[----:B------:R-:W-:Y:S01]  /*c6b0*/  FFMA.FTZ R103, R41, R132, R73 ;  /* 0x0000008429677223 */ /* 0x000fe20000010049 */
[----:B------:R-:W-:Y:S01]  /*c6c0*/  FFMA.FTZ R100, R46, R93, R78 ;  /* 0x0000005d2e647223 */ /* 0x000fe2000001004e */
[C---:B------:R-:W-:Y:S01]  /*c6d0*/  FMUL.FTZ R85, R83.reuse, R122 ;  /* 0x0000007a53557220 */ /* 0x040fe20000410000 */
[----:B------:R-:W-:Y:S01]  /*c6e0*/  FMUL.FTZ R82, R83, R124 ;  /* 0x0000007c53527220 */ /* 0x000fe20000410000 */
[--C-:B------:R-:W-:Y:S01]  /*c6f0*/  FADD.FTZ R142, R87, -R118.reuse ;  /* 0x80000076578e7221 */ /* 0x100fe20000010000 */
[----:B------:R-:W-:Y:S01]  /*c700*/  FADD.FTZ R146, R91, -R118 ;  /* 0x800000765b927221 */ /* 0x000fe20000010000 */
[C---:B------:R-:W-:Y:S01]  /*c710*/  FMUL.FTZ R105, R83.reuse, R84 ;  /* 0x0000005453697220 */ /* 0x040fe20000410000 */
[C---:B------:R-:W-:Y:S01]  /*c720*/  FMUL.FTZ R86, R83.reuse, R138 ;  /* 0x0000008a53567220 */ /* 0x040fe20000410000 */
[----:B------:R-:W-:Y:S01]  /*c730*/  FMUL.FTZ R117, R83, R88 ;  /* 0x0000005853757220 */ /* 0x000fe20000410000 */
[----:B-1----:R-:W-:Y:S01]  /*c740*/  FFMA.FTZ R6, R40, R95, R72 ;  /* 0x0000005f28067223 */ /* 0x002fe20000010048 */
[----:B------:R-:W-:Y:S01]  /*c750*/  FFMA.FTZ R7, R42, R101, R74 ;  /* 0x000000652a077223 */ /* 0x000fe2000001004a */
[----:B------:R-:W-:Y:S01]  /*c760*/  FFMA.FTZ R101, R47, R128, R79 ;  /* 0x000000802f657223 */ /* 0x000fe2000001004f */
[----:B------:R-:W-:Y:S01]  /*c770*/  FMUL.FTZ R144, R83, R144 ;  /* 0x0000009053907220 */ /* 0x000fe20000410000 */
[--C-:B------:R-:W-:Y:S01]  /*c780*/  FADD.FTZ R96, R96, -R118.reuse ;  /* 0x8000007660607221 */ /* 0x100fe20000010000 */
[--C-:B------:R-:W-:Y:S01]  /*c790*/  FADD.FTZ R156, R99, -R118.reuse ;  /* 0x80000076639c7221 */ /* 0x100fe20000010000 */
[C---:B------:R-:W-:Y:S01]  /*c7a0*/  FMUL.FTZ R91, R83.reuse, R92 ;  /* 0x0000005c535b7220 */ /* 0x040fe20000410000 */
[----:B------:R-:W-:Y:S01]  /*c7b0*/  FMUL.FTZ R87, R83, R94 ;  /* 0x0000005e53577220 */ /* 0x000fe20000410000 */
[----:B------:R-:W-:Y:S01]  /*c7c0*/  FADD.FTZ R152, R97, -R118 ;  /* 0x8000007661987221 */ /* 0x000fe20000010000 */
[----:B------:R-:W-:Y:S01]  /*c7d0*/  FMUL.FTZ R99, R83, R102 ;  /* 0x0000006653637220 */ /* 0x000fe20000410000 */
[----:B------:R1:W-:Y:S01]  /*c7e0*/  @!P0 STG.E desc[UR4][R80.64], R83 ;  /* 0x0000005350008986 */ /* 0x0003e2000c101904 */
[----:B0-----:R-:W-:Y:S01]  /*c7f0*/  IMAD.WIDE.U32 R92, R123, 0x10, R4 ;  /* 0x000000107b5c7825 */ /* 0x001fe200078e0004 */
[----:B------:R-:W-:-:S03]  /*c800*/  F2FP.BF16.F32.PACK_AB R6, R103, R6 ;  /* 0x000000066706723e */ /* 0x000fc600000010ff */
[----:B------:R-:W-:Y:S01]  /*c810*/  FMUL.FTZ R127, R83, R96 ;  /* 0x00000060537f7220 */ /* 0x000fe20000410000 */
[----:B------:R-:W0:Y:S01]  /*c820*/  LDC.64 R102, c[0x0][0x210] ;  /* 0x00008400ff667b82 */ /* 0x000e220000000a00 */
[----:B------:R-:W-:Y:S01]  /*c830*/  IMAD.WIDE.U32 R94, R125, 0x10, R4 ;  /* 0x000000107d5e7825 */ /* 0x000fe200078e0004 */
[----:B------:R-:W-:-:S03]  /*c840*/  F2FP.BF16.F32.PACK_AB R5, R101, R100 ;  /* 0x000000646505723e */ /* 0x000fc600000010ff */
[----:B------:R-:W-:Y:S01]  /*c850*/  FFMA.FTZ R4, R44, R85, R76 ;  /* 0x000000552c047223 */ /* 0x000fe2000001004c */
[----:B------:R-:W-:Y:S01]  /*c860*/  FFMA.FTZ R101, R33, R144, R65 ;  /* 0x0000009021657223 */ /* 0x000fe20000010041 */
[----:B------:R-:W-:Y:S01]  /*c870*/  FFMA.FTZ R85, R37, R86, R69 ;  /* 0x0000005625557223 */ /* 0x000fe20000010045 */
[--C-:B------:R-:W-:Y:S01]  /*c880*/  FADD.FTZ R90, R90, -R118.reuse ;  /* 0x800000765a5a7221 */ /* 0x100fe20000010000 */
[----:B------:R-:W-:Y:S01]  /*c890*/  FADD.FTZ R154, R98, -R118 ;  /* 0x80000076629a7221 */ /* 0x000fe20000010000 */
[----:B-1----:R-:W-:Y:S01]  /*c8a0*/  FFMA.FTZ R81, R45, R82, R77 ;  /* 0x000000522d517223 */ /* 0x002fe2000001004d */
[----:B------:R-:W-:Y:S01]  /*c8b0*/  FFMA.FTZ R80, R36, R105, R68 ;  /* 0x0000006924507223 */ /* 0x000fe20000010044 */
[----:B------:R-:W-:Y:S01]  /*c8c0*/  FFMA.FTZ R82, R32, R117, R64 ;  /* 0x0000007520527223 */ /* 0x000fe20000010040 */
[C---:B------:R-:W-:Y:S01]  /*c8d0*/  FMUL.FTZ R84, R83.reuse, R150 ;  /* 0x0000009653547220 */ /* 0x040fe20000410000 */
[C---:B------:R-:W-:Y:S01]  /*c8e0*/  FMUL.FTZ R96, R83.reuse, R152 ;  /* 0x0000009853607220 */ /* 0x040fe20000410000 */
[--C-:B------:R-:W-:Y:S01]  /*c8f0*/  FADD.FTZ R104, R104, -R118.reuse ;  /* 0x8000007668687221 */ /* 0x100fe20000010000 */
[--C-:B------:R-:W-:Y:S01]  /*c900*/  FADD.FTZ R106, R106, -R118.reuse ;  /* 0x800000766a6a7221 */ /* 0x100fe20000010000 */
[----:B------:R-:W-:Y:S01]  /*c910*/  FMUL.FTZ R98, R83, R148 ;  /* 0x0000009453627220 */ /* 0x000fe20000410000 */
[----:B------:R-:W-:Y:S01]  /*c920*/  FADD.FTZ R118, R107, -R118 ;  /* 0x800000766b767221 */ /* 0x000fe20000010000 */
[----:B------:R-:W-:Y:S01]  /*c930*/  FMUL.FTZ R136, R83, R136 ;  /* 0x0000008853887220 */ /* 0x000fe20000410000 */
[----:B------:R-:W-:Y:S01]  /*c940*/  F2FP.BF16.F32.PACK_AB R82, R101, R82 ;  /* 0x000000526552723e */ /* 0x000fe200000010ff */
[----:B------:R-:W-:Y:S01]  /*c950*/  FMUL.FTZ R107, R83, R140 ;  /* 0x0000008c536b7220 */ /* 0x000fe20000410000 */
        /* <DEDUP_REMOVED lines=56> */
[----:B------:R-:W-:Y:S05]  /*cce0*/  BSYNC B0 ;  /* 0x0000000000007941 */ /* 0x000fea0003800000 */
.L_x_13200:
[----:B------:R-:W-:Y:S05]  /*ccf0*/  EXIT ;  /* 0x000000000000794d */ /* 0x000fea0003800000 */
.L_x_13425:
        /* <DEDUP_REMOVED lines=8> */
.L_x_13428:
[----:B------:R-:W-:Y:S05]  /*cd80*/  BSYNC B1 ;  /* 0x0000000000017941 */ /* 0x000fea0003800000 */
.L_x_13427:
        /* <DEDUP_REMOVED lines=9> */
.L_x_13429:
[----:B------:R-:W-:Y:S01]  /*ce20*/  HFMA2.MMA R128, -RZ, RZ, 0, 2.384185791015625e-07 ;  /* 0x00000004ff807435 */ /* 0x000fe200000001ff */
[----:B------:R-:W-:-:S04]  /*ce30*/  IMAD.MOV.U32 R117, RZ, RZ, R129 ;  /* 0x000000ffff757224 */ /* 0x000fc800078e0081 */
[----:B------:R-:W-:-:S05]  /*ce40*/  FADD.FTZ R119, R118, R117 ;  /* 0x0000007576777221 */ /* 0x000fca0000010000 */
[----:B------:R-:W-:-:S07]  /*ce50*/  MOV R131, R119 ;  /* 0x0000007700837202 */ /* 0x000fce0000000f00 */
[----:B------:R-:W-:Y:S05]  /*ce60*/  WARPSYNC.COLLECTIVE R126, `(.L_x_13430) ;  /* 0x000000007e087348 */ /* 0x000fea0003c00000 */
[----:B------:R0:W1:Y:S02]  /*ce70*/  SHFL.BFLY P1, R129, R131, R128, R133 ;  /* 0x0c00008083817389 */ /* 0x0000640000020085 */
[----:B01----:R-:W-:Y:S01]  /*ce80*/  ENDCOLLECTIVE ;  /* 0x000000000000791b */ /* 0x003fe20003800000 */
.L_x_13430:
[----:B------:R-:W-:Y:S01]  /*ce90*/  HFMA2.MMA R128, -RZ, RZ, 0, 4.76837158203125e-07 ;  /* 0x00000008ff807435 */ /* 0x000fe200000001ff */
[----:B------:R-:W-:-:S04]  /*cea0*/  IMAD.MOV.U32 R116, RZ, RZ, R129 ;  /* 0x000000ffff747224 */ /* 0x000fc800078e0081 */
[----:B------:R-:W-:-:S05]  /*ceb0*/  FADD.FTZ R122, R119, R116 ;  /* 0x00000074777a7221 */ /* 0x000fca0000010000 */
[----:B------:R-:W-:-:S07]  /*cec0*/  MOV R131, R122 ;  /* 0x0000007a00837202 */ /* 0x000fce0000000f00 */
[----:B------:R-:W-:Y:S05]  /*ced0*/  WARPSYNC.COLLECTIVE R126, `(.L_x_13431) ;  /* 0x000000007e087348 */ /* 0x000fea0003c00000 */
[----:B------:R0:W1:Y:S02]  /*cee0*/  SHFL.BFLY P1, R129, R131, R128, R133 ;  /* 0x0c00008083817389 */ /* 0x0000640000020085 */
[----:B01----:R-:W-:Y:S01]  /*cef0*/  ENDCOLLECTIVE ;  /* 0x000000000000791b */ /* 0x003fe20003800000 */
.L_x_13431:
        /* <DEDUP_REMOVED lines=8> */
.L_x_13432:
        /* <DEDUP_REMOVED lines=72> */
.L_x_13433:
[----:B------:R-:W-:Y:S01]  /*d400*/  HFMA2.MMA R128, -RZ, RZ, 0, 1.1920928955078125e-07 ;  /* 0x00000002ff807435 */ /* 0x000fe200000001ff */
[----:B------:R-:W-:-:S04]  /*d410*/  IMAD.MOV.U32 R119, RZ, RZ, R129 ;  /* 0x000000ffff777224 */ /* 0x000fc800078e0081 */
[----:B------:R-:W-:-:S05]  /*d420*/  FADD.FTZ R119, R0, R119 ;  /* 0x0000007700777221 */ /* 0x000fca0000010000 */
[----:B------:R-:W-:-:S07]  /*d430*/  MOV R131, R119 ;  /* 0x0000007700837202 */ /* 0x000fce0000000f00 */
[----:B------:R-:W-:Y:S05]  /*d440*/  WARPSYNC.COLLECTIVE R126, `(.L_x_13434) ;  /* 0x000000007e087348 */ /* 0x000fea0003c00000 */
[----:B------:R0:W1:Y:S02]  /*d450*/  SHFL.BFLY P1, R129, R131, R128, R133 ;  /* 0x0c00008083817389 */ /* 0x0000640000020085 */
[----:B01----:R-:W-:Y:S01]  /*d460*/  ENDCOLLECTIVE ;  /* 0x000000000000791b */ /* 0x003fe20003800000 */
.L_x_13434:
[----:B------:R-:W-:Y:S01]  /*d470*/  HFMA2.MMA R128, -RZ, RZ, 0, 2.384185791015625e-07 ;  /* 0x00000004ff807435 */ /* 0x000fe200000001ff */
[----:B------:R-:W-:-:S04]  /*d480*/  IMAD.MOV.U32 R118, RZ, RZ, R129 ;  /* 0x000000ffff767224 */ /* 0x000fc800078e0081 */
[----:B------:R-:W-:-:S05]  /*d490*/  FADD.FTZ R118, R119, R118 ;  /* 0x0000007677767221 */ /* 0x000fca0000010000 */
[----:B------:R-:W-:-:S07]  /*d4a0*/  MOV R131, R118 ;  /* 0x0000007600837202 */ /* 0x000fce0000000f00 */
[----:B------:R-:W-:Y:S05]  /*d4b0*/  WARPSYNC.COLLECTIVE R126, `(.L_x_13435) ;  /* 0x000000007e087348 */ /* 0x000fea0003c00000 */
[----:B------:R0:W1:Y:S02]  /*d4c0*/  SHFL.BFLY P1, R129, R131, R128, R133 ;  /* 0x0c00008083817389 */ /* 0x0000640000020085 */
[----:B01----:R-:W-:Y:S01]  /*d4d0*/  ENDCOLLECTIVE ;  /* 0x000000000000791b */ /* 0x003fe20003800000 */
.L_x_13435:
[----:B------:R-:W-:Y:S01]  /*d4e0*/  HFMA2.MMA R128, -RZ, RZ, 0, 4.76837158203125e-07 ;  /* 0x00000008ff807435 */ /* 0x000fe200000001ff */
[----:B------:R-:W-:-:S04]  /*d4f0*/  IMAD.MOV.U32 R127, RZ, RZ, R129 ;  /* 0x000000ffff7f7224 */ /* 0x000fc800078e0081 */
[----:B------:R-:W-:-:S05]  /*d500*/  FADD.FTZ R127, R118, R127 ;  /* 0x0000007f767f7221 */ /* 0x000fca0000010000 */
[----:B------:R-:W-:-:S07]  /*d510*/  MOV R131, R127 ;  /* 0x0000007f00837202 */ /* 0x000fce0000000f00 */
[----:B------:R-:W-:Y:S05]  /*d520*/  WARPSYNC.COLLECTIVE R126, `(.L_x_13436) ;  /* 0x000000007e087348 */ /* 0x000fea0003c00000 */
[----:B------:R0:W1:Y:S02]  /*d530*/  SHFL.BFLY P1, R129, R131, R128, R133 ;  /* 0x0c00008083817389 */ /* 0x0000640000020085 */
[----:B01----:R-:W-:Y:S01]  /*d540*/  ENDCOLLECTIVE ;  /* 0x000000000000791b */ /* 0x003fe20003800000 */
.L_x_13436:
[----:B------:R-:W-:Y:S01]  /*d550*/  HFMA2.MMA R128, -RZ, RZ, 0, 9.5367431640625e-07 ;  /* 0x00000010ff807435 */ /* 0x000fe200000001ff */
[----:B------:R-:W-:-:S04]  /*d560*/  IMAD.MOV.U32 R122, RZ, RZ, R129 ;  /* 0x000000ffff7a7224 */ /* 0x000fc800078e0081 */
[----:B------:R-:W-:-:S05]  /*d570*/  FADD.FTZ R122, R127, R122 ;  /* 0x0000007a7f7a7221 */ /* 0x000fca0000010000 */
[----:B------:R-:W-:-:S07]  /*d580*/  MOV R131, R122 ;  /* 0x0000007a00837202 */ /* 0x000fce0000000f00 */
[----:B------:R-:W-:Y:S05]  /*d590*/  WARPSYNC.COLLECTIVE R126, `(.L_x_13437) ;  /* 0x000000007e087348 */ /* 0x000fea0003c00000 */
[----:B------:R0:W1:Y:S02]  /*d5a0*/  SHFL.BFLY P1, R129, R131, R128, R133 ;  /* 0x0c00008083817389 */ /* 0x0000640000020085 */
[----:B01----:R-:W-:Y:S01]  /*d5b0*/  ENDCOLLECTIVE ;  /* 0x000000000000791b */ /* 0x003fe20003800000 */
.L_x_13437:
[----:B------:R-:W-:Y:S05]  /*d5c0*/  BRA `(.L_x_13438) ;  /* 0xffffffec008c7947 */ /* 0x000fea000383ffff */
.L_x_13439:
        /* <DEDUP_REMOVED lines=11> */
.L_x_30487:


//--------------------- .text._ZN10layer_norm13ln_fwd_kernelINS_13Kernel_traitsIf13__nv_bfloat16fS2_fjLj1024ELj1ELj4ELj1ELj16ENS_18Kernel_traits_baseILj1024EfS2_fS2_fjLj128EEEEELb1ELb0ELb1ELb0EEEvNS_9FwdParamsE --------------------------
	.section	.text._ZN10layer_norm13ln_fwd_kernelINS_13Kernel_traitsIf13__nv_bfloat16fS2_fjLj1024ELj1ELj4ELj1ELj16ENS_18Kernel_traits_baseILj1024EfS2_fS2_fjLj128EEEEELb1ELb0ELb1ELb0EEEvNS_9FwdParamsE,"ax",@progbits
	.align	128
        .global         _ZN10layer_norm13ln_fwd_kernelINS_13Kernel_traitsIf13__nv_bfloat16fS2_fjLj1024ELj1ELj4ELj1ELj16ENS_18Kernel_traits_baseILj1024EfS2_fS2_fjLj128EEEEELb1ELb0ELb1ELb0EEEvNS_9FwdParamsE
        .type           _ZN10layer_norm13ln_fwd_kernelINS_13Kernel_traitsIf13__nv_bfloat16fS2_fjLj1024ELj1ELj4ELj1ELj16ENS_18Kernel_traits_baseILj1024EfS2_fS2_fjLj128EEEEELb1ELb0ELb1ELb0EEEvNS_9FwdParamsE,@function
        .size           _ZN10layer_norm13ln_fwd_kernelINS_13Kernel_traitsIf13__nv_bfloat16fS2_fjLj1024ELj1ELj4ELj1ELj16ENS_18Kernel_traits_baseILj1024EfS2_fS2_fjLj128EEEEELb1ELb0ELb1ELb0EEEvNS_9FwdParamsE,(.L_x_30488 - _ZN10layer_norm13ln_fwd_kernelINS_13Kernel_traitsIf13__nv_bfloat16fS2_fjLj1024ELj1ELj4ELj1ELj16ENS_18Kernel_traits_baseILj1024EfS2_fS2_fjLj128EEEEELb1ELb0ELb1ELb0EEEvNS_9FwdParamsE)
        .other          _ZN10layer_norm13ln_fwd_kernelINS_13Kernel_traitsIf13__nv_bfloat16fS2_fjLj1024ELj1ELj4ELj1ELj16ENS_18Kernel_traits_baseILj1024EfS2_fS2_fjLj128EEEEELb1ELb0ELb1ELb0EEEvNS_9FwdParamsE,@"STO_CUDA_ENTRY STV_DEFAULT"
_ZN10layer_norm13ln_fwd_kernelINS_13Kernel_traitsIf13__nv_bfloat16fS2_fjLj1024ELj1ELj4ELj1ELj16ENS_18Kernel_traits_baseILj1024EfS2_fS2_fjLj128EEEEELb1ELb0ELb1ELb0EEEvNS_9FwdParamsE:
.text._ZN10layer_norm13ln_fwd_kernelINS_13Kernel_traitsIf13__nv_bfloat16fS2_fjLj1024ELj1ELj4ELj1ELj16ENS_18Kernel_traits_baseILj1024EfS2_fS2_fjLj128EEEEELb1ELb0ELb1ELb0EEEvNS_9FwdParamsE:
        /* <DEDUP_REMOVED lines=60> */
[----:B------:R-:W-:Y:S01]  /*03c0*/  UIADD3 UR23, UR5, 0x646e171e, URZ ;  /* 0x646e171e05177890 */ /* 0x000fe2000fffe03f */
[----:B------:R-:W-:-:S03]  /*03d0*/  LOP3.LUT R9, R13, 0x1f, RZ, 0xc0, !PT ;  /* 0x0000001f0d097812 */ /* 0x000fc600078ec0ff */
[----:B------:R-:W-:Y:S01]  /*03e0*/  IMAD.WIDE.U32 R2, R2, -0x2daee0ad, RZ ;  /* 0xd2511f5302027825 */ /* 0x000fe200078e00ff */
[----:B------:R-:W-:Y:S01]  /*03f0*/  UIADD3 UR22, UR4, -0x4ab325aa, URZ ;  /* 0xb54cda5604167890 */ /* 0x000fe2000fffe03f */
[----:B------:R-:W-:Y:S02]  /*0400*/  MOV R65, R9 ;  /* 0x0000000900417202 */ /* 0x000fe40000000f00 */
        /* <DEDUP_REMOVED lines=17> */
[----:B------:R-:W-:Y:S01]  /*0520*/  SHF.R.U32.HI R7, RZ, 0x5, R13 ;  /* 0x00000005ff077819 */ /* 0x000fe2000001160d */
[----:B------:R-:W-:Y:S01]  /*0530*/  UIADD3 UR27, UR5, -0x24c28bd8, URZ ;  /* 0xdb3d7428051b7890 */ /* 0x000fe2000fffe03f */
[----:B------:R-:W-:Y:S01]  /*0540*/  ISETP.GE.U32.AND P4, PT, R8, 0x60, PT ;  /* 0x000000600800780c */ /* 0x000fe20003f86070 */
[----:B------:R-:W-:-:S02]  /*0550*/  UIADD3 UR28, UR4, -0x700cb87f, URZ ;  /* 0x8ff34781041c7890 */ /* 0x000fc4000fffe03f */
[----:B------:R-:W-:Y:S01]  /*0560*/  UIADD3 UR29, UR5, -0x695add53, URZ ;  /* 0x96a522ad051d7890 */ /* 0x000fe2000fffe03f */
[----:B------:R-:W-:Y:S01]  /*0570*/  ISETP.GE.U32.AND P0, PT, R8, 0x80, PT ;  /* 0x000000800800780c */ /* 0x000fe20003f06070 */
[----:B------:R-:W-:Y:S01]  /*0580*/  IMAD R7, R16, 0x4, R7 ;  /* 0x0000000410077824 */ /* 0x000fe200078e0207 */
[----:B------:R-:W-:Y:S01]  /*0590*/  P2R R134, PR, RZ, 0x20 ;  /* 0x00000020ff867803 */ /* 0x000fe20000000000 */
[----:B------:R-:W-:Y:S01]  /*05a0*/  IMAD.HI.U32 R81, R80, -0x2daee0ad, RZ ;  /* 0xd2511f5350517827 */ /* 0x000fe200078e00ff */
        /* <DEDUP_REMOVED lines=19> */
.L_x_13441:
[----:B------:R-:W-:Y:S05]  /*06e0*/  BSYNC B0 ;  /* 0x0000000000007941 */ /* 0x000fea0003800000 */
.L_x_13440:
        /* <DEDUP_REMOVED lines=18> */
.L_x_13443:
[----:B------:R-:W-:Y:S05]  /*0810*/  BSYNC B0 ;  /* 0x0000000000007941 */ /* 0x000fea0003800000 */
.L_x_13442:
        /* <DEDUP_REMOVED lines=18> */
.L_x_13445:
[----:B------:R-:W-:Y:S05]  /*0940*/  BSYNC B0 ;  /* 0x0000000000007941 */ /* 0x000fea0003800000 */
.L_x_13444:
        /* <DEDUP_REMOVED lines=8> */
[----:B------:R-:W-:-:S13]  /*09d0*/  ISETP.NE.AND.EX P2, PT, RZ, UR9, PT, P2 ;  /* 0x00000009ff007c0c */ /* 0x000fda000bf45320 */
[C---:B------:R-:W-:Y:S01]  /*09e0*/  @P2 LEA R4, P3, R65.reuse, UR8, 0x5 ;  /* 0x0000000841042c11 */ /* 0x040fe2000f8628ff */
[----:B0-----:R-:W-:-:S03]  /*09f0*/  IMAD.WIDE.U32 R2, R65, 0x20, R2 ;  /* 0x0000002041027825 */ /* 0x001fc600078e0002 */
[----:B------:R-:W-:Y:S02]  /*0a00*/  @P2 LEA.HI.X R5, R65, UR9, RZ, 0x5, P3 ;  /* 0x0000000941052c11 */ /* 0x000fe400098f2cff */
[----:B------:R-:W-:Y:S01]  /*0a10*/  CS2R R64, SRZ ;  /* 0x0000000000407805 */ /* 0x000fe2000001ff00 */
[----:B------:R3:W5:Y:S05]  /*0a20*/  LDG.E.128 R72, desc[UR6][R2.64] ;  /* 0x0000000602487981 */ /* 0x00076a000c1e1d00 */
[----:B------:R3:W5:Y:S04]  /*0a30*/  @P2 LDG.E.128 R64, desc[UR6][R4.64] ;  /* 0x0000000604402981 */ /* 0x000768000c1e1d00 */
[----:B------:R3:W5:Y:S04]  /*0a40*/  @P2 LDG.E.128 R68, desc[UR6][R4.64+0x10] ;  /* 0x0000100604442981 */ /* 0x000768000c1e1d00 */
[----:B------:R3:W5:Y:S02]  /*0a50*/  LDG.E.128 R76, desc[UR6][R2.64+0x10] ;  /* 0x00001006024c7981 */ /* 0x000764000c1e1d00 */
.L_x_13447:
[----:B------:R-:W-:Y:S05]  /*0a60*/  BSYNC B0 ;  /* 0x0000000000007941 */ /* 0x000fea0003800000 */
.L_x_13446:
[----:B------:R-:W-:Y:S01]  /*0a70*/  ULDC UR8, c[0x0][0x214] ;  /* 0x0000850000087ab9 */ /* 0x000fe20000000800 */
[----:B------:R-:W-:Y:S02]  /*0a80*/  LOP3.LUT R81, R81, UR27, R14, 0x96, !PT ;  /* 0x0000001b51517c12 */ /* 0x000fe4000f8e960e */
[----:B------:R-:W-:-:S13]  /*0a90*/  ISETP.GE.AND P2, PT, R7, UR8, PT ;  /* 0x0000000807007c0c */ /* 0x000fda000bf46270 */
[----:B------:R-:W-:Y:S05]  /*0aa0*/  @P2 EXIT ;  /* 0x000000000000294d */ /* 0x000fea0003800000 */
[----:B------:R-:W-:Y:S01]  /*0ab0*/  IMAD R6, R82, -0x326172a9, RZ ;  /* 0xcd9e8d5752067824 */ /* 0x000fe200078e02ff */
[----:B------:R-:W-:Y:S01]  /*0ac0*/  BSSY B0, `(.L_x_13448) ;  /* 0x0000d90000007945 */ /* 0x000fe20003800000 */
[----:B0123--:R-:W-:Y:S01]  /*0ad0*/  IMAD.HI.U32 R3, R81, -0x326172a9, RZ ;  /* 0xcd9e8d5751037827 */ /* 0x00ffe200078e00ff */
[----:B------:R-:W-:Y:S01]  /*0ae0*/  ULDC.U8 UR8, c[0x0][0x2a0] ;  /* 0x0000a80000087ab9 */ /* 0x000fe20000000000 */
[----:B------:R-:W-:Y:S01]  /*0af0*/  ULDC UR9, c[0x0][0x2d8] ;  /* 0x0000b60000097ab9 */ /* 0x000fe20000000800 */
[----:B------:R-:W-:Y:S01]  /*0b00*/  UISETP.NE.AND UP0, UPT, UR8, URZ, UPT ;  /* 0x0000003f0800728c */ /* 0x000fe2000bf05270 */
[----:B------:R-:W-:Y:S01]  /*0b10*/  IMAD R5, R80, -0x2daee0ad, RZ ;  /* 0xd2511f5350057824 */ /* 0x000fe200078e02ff */
[----:B------:R-:W-:Y:S01]  /*0b20*/  LOP3.LUT R6, R3, UR28, R6, 0x96, !PT ;  /* 0x0000001c03067c12 */ /* 0x000fe2000f8e9606 */
[----:B------:R-:W-:Y:S01]  /*0b30*/  IMAD.HI.U32 R2, R83, -0x2daee0ad, RZ ;  /* 0xd2511f5353027827 */ /* 0x000fe200078e00ff */
[----:B------:R-:W-:Y:S01]  /*0b40*/  LOP3.LUT R3, R0, 0x3, RZ, 0xc0, !PT ;  /* 0x0000000300037812 */ /* 0x000fe200078ec0ff */
[----:B------:R-:W-:Y:S01]  /*0b50*/  ULDC UR8, c[0x0][0x294] ;  /* 0x0000a50000087ab9 */ /* 0x000fe20000000800 */
[----:B------:R-:W-:Y:S01]  /*0b60*/  ULDC.64 UR10, c[0x0][0x298] ;  /* 0x0000a600000a7ab9 */ /* 0x000fe20000000a00 */
[----:B------:R-:W-:Y:S01]  /*0b70*/  IMAD R4, R81, -0x326172a9, RZ ;  /* 0xcd9e8d5751047824 */ /* 0x000fe200078e02ff */
[----:B------:R-:W-:Y:S01]  /*0b80*/  LOP3.LUT R5, R2, UR29, R5, 0x96, !PT ;  /* 0x0000001d02057c12 */ /* 0x000fe2000f8e9605 */
[----:B------:R-:W-:-:S02]  /*0b90*/  IMAD R2, R83, -0x2daee0ad, RZ ;  /* 0xd2511f5353027824 */ /* 0x000fc400078e02ff */
[----:B------:R-:W-:-:S07]  /*0ba0*/  IMAD.MOV.U32 R0, RZ, RZ, RZ ;  /* 0x000000ffff007224 */ /* 0x000fce00078e00ff */
.L_x_13760:
[----:B------:R-:W0:Y:S08]  /*0bb0*/  LDC.64 R126, c[0x0][0x280] ;  /* 0x0000a000ff7e7b82 */ /* 0x000e300000000a00 */
[----:B------:R-:W1:Y:S08]  /*0bc0*/  LDC.64 R136, c[0x0][0x288] ;  /* 0x0000a200ff887b82 */ /* 0x000e700000000a00 */
[----:B------:R-:W2:Y:S01]  /*0bd0*/  LDC R142, c[0x0][0x218] ;  /* 0x00008600ff8e7b82 */ /* 0x000ea20000000800 */
[----:B0-----:R-:W-:-:S05]  /*0be0*/  IMAD.WIDE R126, R7, 0x4, R126 ;  /* 0x00000004077e7825 */ /* 0x001fca00078e027e */
[----:B------:R-:W3:Y:S01]  /*0bf0*/  LDG.E R124, desc[UR6][R126.64] ;  /* 0x000000067e7c7981 */ /* 0x000ee2000c1e1900 */
[----:B-1----:R-:W-:-:S05]  /*0c00*/  IMAD.WIDE R136, R7, 0x4, R136 ;  /* 0x0000000407887825 */ /* 0x002fca00078e0288 */
[----:B-----5:R0:W5:Y:S01]  /*0c10*/  LDG.E R125, desc[UR6][R136.64] ;  /* 0x00000006887d7981 */ /* 0x020162000c1e1900 */
[----:B------:R-:W-:Y:S01]  /*0c20*/  HFMA2.MMA R143, -RZ, RZ, 0, 0 ;  /* 0x00000000ff8f7435 */ /* 0x000fe200000001ff */
[----:B------:R-:W-:Y:S01]  /*0c30*/  BSSY B1, `(.L_x_13449) ;  /* 0x000031d000017945 */ /* 0x000fe20003800000 */
[----:B--2---:R-:W-:Y:S01]  /*0c40*/  IMAD R138, R7, R142, RZ ;  /* 0x0000008e078a7224 */ /* 0x004fe200078e02ff */
[----:B------:R-:W-:Y:S02]  /*0c50*/  SHF.R.S32.HI R146, RZ, 0x1f, R7 ;  /* 0x0000001fff927819 */ /* 0x000fe40000011407 */
[----:B---3--:R-:W-:-:S13]  /*0c60*/  ISETP.GE.AND P2, PT, R124, 0x1, PT ;  /* 0x000000017c00780c */ /* 0x008fda0003f46270 */
        /* <DEDUP_REMOVED lines=39> */
.L_x_13454:
[----:B------:R-:W-:-:S07]  /*0ee0*/  MOV R14, R4 ;  /* 0x00000004000e7202 */ /* 0x000fce0000000f00 */
.L_x_13455:
[----:B------:R-:W-:Y:S05]  /*0ef0*/  BSYNC B3 ;  /* 0x0000000000037941 */ /* 0x000fea0003800000 */
.L_x_13453:
        /* <DEDUP_REMOVED lines=16> */
.L_x_13459:
[----:B------:R-:W-:Y:S05]  /*1000*/  BSYNC B4 ;  /* 0x0000000000047941 */ /* 0x000fea0003800000 */
.L_x_13458:
        /* <DEDUP_REMOVED lines=43> */
.L_x_13457:
[----:B------:R-:W-:Y:S05]  /*12c0*/  BSYNC B3 ;  /* 0x0000000000037941 */ /* 0x000fea0003800000 */
.L_x_13456:
        /* <DEDUP_REMOVED lines=10> */
.L_x_13452:
[----:B------:R-:W-:Y:S05]  /*1370*/  BSYNC B2 ;  /* 0x0000000000027941 */ /* 0x000fea0003800000 */
.L_x_13451:
        /* <DEDUP_REMOVED lines=18> */
.L_x_13463:
[----:B------:R-:W-:-:S07]  /*14a0*/  IMAD.MOV.U32 R15, RZ, RZ, R4 ;  /* 0x000000ffff0f7224 */ /* 0x000fce00078e0004 */
.L_x_13464:
[----:B------:R-:W-:Y:S05]  /*14b0*/  BSYNC B3 ;  /* 0x0000000000037941 */ /* 0x000fea0003800000 */
.L_x_13462:
        /* <DEDUP_REMOVED lines=16> */
.L_x_13468:
[----:B------:R-:W-:Y:S05]  /*15c0*/  BSYNC B4 ;  /* 0x0000000000047941 */ /* 0x000fea0003800000 */
.L_x_13467:
        /* <DEDUP_REMOVED lines=42> */
[----:B------:R-:W-:-:S07]  /*1870*/  IMAD.MOV.U32 R2, RZ, RZ, R86 ;  /* 0x000000ffff027224 */ /* 0x000fce00078e0056 */
.L_x_13466:
[----:B------:R-:W-:Y:S05]  /*1880*/  BSYNC B3 ;  /* 0x0000000000037941 */ /* 0x000fea0003800000 */
.L_x_13465:
        /* <DEDUP_REMOVED lines=11> */
.L_x_13461:
[----:B------:R-:W-:Y:S05]  /*1940*/  BSYNC B2 ;  /* 0x0000000000027941 */ /* 0x000fea0003800000 */
.L_x_13460:
        /* <DEDUP_REMOVED lines=18> */
.L_x_13472:
[----:B------:R-:W-:-:S07]  /*1a70*/  IMAD.MOV.U32 R86, RZ, RZ, R4 ;  /* 0x000000ffff567224 */ /* 0x000fce00078e0004 */
.L_x_13473:
[----:B------:R-:W-:Y:S05]  /*1a80*/  BSYNC B3 ;  /* 0x0000000000037941 */ /* 0x000fea0003800000 */
.L_x_13471:
        /* <DEDUP_REMOVED lines=16> */
.L_x_13477:
[----:B------:R-:W-:Y:S05]  /*1b90*/  BSYNC B4 ;  /* 0x0000000000047941 */ /* 0x000fea0003800000 */
.L_x_13476:
        /* <DEDUP_REMOVED lines=41> */
[----:B------:R-:W-:Y:S01]  /*1e30*/  MOV R2, R96 ;  /* 0x0000006000027202 */ /* 0x000fe20000000f00 */
[----:B------:R-:W-:-:S07]  /*1e40*/  IMAD.MOV.U32 R96, RZ, RZ, RZ ;  /* 0x000000ffff607224 */ /* 0x000fce00078e00ff */
.L_x_13475:
[----:B------:R-:W-:Y:S05]  /*1e50*/  BSYNC B3 ;  /* 0x0000000000037941 */ /* 0x000fea0003800000 */
.L_x_13474:
        /* <DEDUP_REMOVED lines=10> */
.L_x_13470:
[----:B------:R-:W-:Y:S05]  /*1f00*/  BSYNC B2 ;  /* 0x0000000000027941 */ /* 0x000fea0003800000 */
.L_x_13469:
        /* <DEDUP_REMOVED lines=18> */
.L_x_13481:
[----:B------:R-:W-:-:S07]  /*2030*/  MOV R87, R4 ;  /* 0x0000000400577202 */ /* 0x000fce0000000f00 */
.L_x_13482:
[----:B------:R-:W-:Y:S05]  /*2040*/  BSYNC B3 ;  /* 0x0000000000037941 */ /* 0x000fea0003800000 */
.L_x_13480:
        /* <DEDUP_REMOVED lines=16> */
.L_x_13486:
[----:B------:R-:W-:Y:S05]  /*2150*/  BSYNC B4 ;  /* 0x0000000000047941 */ /* 0x000fea0003800000 */
.L_x_13485:
        /* <DEDUP_REMOVED lines=44> */
.L_x_13484:
[----:B------:R-:W-:Y:S05]  /*2420*/  BSYNC B3 ;  /* 0x0000000000037941 */ /* 0x000fea0003800000 */
.L_x_13483:
        /* <DEDUP_REMOVED lines=11> */
.L_x_13479:
[----:B------:R-:W-:Y:S05]  /*24e0*/  BSYNC B2 ;  /* 0x0000000000027941 */ /* 0x000fea0003800000 */
.L_x_13478:
        /* <DEDUP_REMOVED lines=18> */
.L_x_13490:
[----:B------:R-:W-:-:S07]  /*2610*/  MOV R130, R4 ;  /* 0x0000000400827202 */ /* 0x000fce0000000f00 */
.L_x_13491:
[----:B------:R-:W-:Y:S05]  /*2620*/  BSYNC B3 ;  /* 0x0000000000037941 */ /* 0x000fea0003800000 */
.L_x_13489:
        /* <DEDUP_REMOVED lines=16> */
.L_x_13495:
[----:B------:R-:W-:Y:S05]  /*2730*/  BSYNC B4 ;  /* 0x0000000000047941 */ /* 0x000fea0003800000 */
.L_x_13494:
        /* <DEDUP_REMOVED lines=44> */
.L_x_13493:
[----:B------:R-:W-:Y:S05]  /*2a00*/  BSYNC B3 ;  /* 0x0000000000037941 */ /* 0x000fea0003800000 */
.L_x_13492:
        /* <DEDUP_REMOVED lines=10> */
.L_x_13488:
[----:B------:R-:W-:Y:S05]  /*2ab0*/  BSYNC B2 ;  /* 0x0000000000027941 */ /* 0x000fea0003800000 */
.L_x_13487:
        /* <DEDUP_REMOVED lines=18> */
.L_x_13499:
[----:B------:R-:W-:-:S07]  /*2be0*/  MOV R97, R4 ;  /* 0x0000000400617202 */ /* 0x000fce0000000f00 */
.L_x_13500:
[----:B------:R-:W-:Y:S05]  /*2bf0*/  BSYNC B3 ;  /* 0x0000000000037941 */ /* 0x000fea0003800000 */
.L_x_13498:
        /* <DEDUP_REMOVED lines=16> */
.L_x_13504:
[----:B------:R-:W-:Y:S05]  /*2d00*/  BSYNC B4 ;  /* 0x0000000000047941 */ /* 0x000fea0003800000 */
.L_x_13503:
        /* <DEDUP_REMOVED lines=44> */
.L_x_13502:
[----:B------:R-:W-:Y:S05]  /*2fd0*/  BSYNC B3 ;  /* 0x0000000000037941 */ /* 0x000fea0003800000 */
.L_x_13501:
        /* <DEDUP_REMOVED lines=11> */
.L_x_13497:
[----:B------:R-:W-:Y:S05]  /*3090*/  BSYNC B2 ;  /* 0x0000000000027941 */ /* 0x000fea0003800000 */
.L_x_13496:
        /* <DEDUP_REMOVED lines=18> */
.L_x_13508:
[----:B------:R-:W-:-:S07]  /*31c0*/  MOV R132, R4 ;  /* 0x0000000400847202 */ /* 0x000fce0000000f00 */
.L_x_13509:
[----:B------:R-:W-:Y:S05]  /*31d0*/  BSYNC B3 ;  /* 0x0000000000037941 */ /* 0x000fea0003800000 */
.L_x_13507:
        /* <DEDUP_REMOVED lines=16> */
.L_x_13513:
[----:B------:R-:W-:Y:S05]  /*32e0*/  BSYNC B4 ;  /* 0x0000000000047941 */ /* 0x000fea0003800000 */
.L_x_13512:
        /* <DEDUP_REMOVED lines=42> */
[----:B------:R-:W-:-:S07]  /*3590*/  IMAD.MOV.U32 R2, RZ, RZ, R98 ;  /* 0x000000ffff027224 */ /* 0x000fce00078e0062 */
.L_x_13511:
[----:B------:R-:W-:Y:S05]  /*35a0*/  BSYNC B3 ;  /* 0x0000000000037941 */ /* 0x000fea0003800000 */
.L_x_13510:
        /* <DEDUP_REMOVED lines=10> */
.L_x_13506:
[----:B------:R-:W-:Y:S05]  /*3650*/  BSYNC B2 ;  /* 0x0000000000027941 */ /* 0x000fea0003800000 */
.L_x_13505:
        /* <DEDUP_REMOVED lines=18> */
.L_x_13517:
[----:B------:R-:W-:-:S07]  /*3780*/  IMAD.MOV.U32 R99, RZ, RZ, R4 ;  /* 0x000000ffff637224 */ /* 0x000fce00078e0004 */
.L_x_13518:
[----:B------:R-:W-:Y:S05]  /*3790*/  BSYNC B3 ;  /* 0x0000000000037941 */ /* 0x000fea0003800000 */
.L_x_13516:
        /* <DEDUP_REMOVED lines=16> */
.L_x_13522:
[----:B------:R-:W-:Y:S05]  /*38a0*/  BSYNC B4 ;  /* 0x0000000000047941 */ /* 0x000fea0003800000 */
.L_x_13521:
        /* <DEDUP_REMOVED lines=43> */
.L_x_13520:
[----:B------:R-:W-:Y:S05]  /*3b60*/  BSYNC B3 ;  /* 0x0000000000037941 */ /* 0x000fea0003800000 */
.L_x_13519:
        /* <DEDUP_REMOVED lines=11> */
.L_x_13515:
[----:B------:R-:W-:Y:S05]  /*3c20*/  BSYNC B2 ;  /* 0x0000000000027941 */ /* 0x000fea0003800000 */
.L_x_13514:
        /* <DEDUP_REMOVED lines=26> */
.L_x_13524:
[----:B------:R-:W-:Y:S05]  /*3dd0*/  BSYNC B2 ;  /* 0x0000000000027941 */ /* 0x000fea0003800000 */
.L_x_13523:
[----:B------:R-:W-:Y:S01]  /*3de0*/  IADD3 R144, R144, 0x20, RZ ;  /* 0x0000002090907810 */ /* 0x000fe20007ffe0ff */
[----:B------:R-:W-:-:S07]  /*3df0*/  VIADD R143, R143, 0x20 ;  /* 0x000000208f8f7836 */ /* 0x000fce0000000000 */
.L_x_13450:
[----:B------:R-:W-:Y:S05]  /*3e00*/  BSYNC B1 ;  /* 0x0000000000017941 */ /* 0x000fea0003800000 */
.L_x_13449:
        /* <DEDUP_REMOVED lines=32> */
.L_x_13530:
[----:B------:R-:W-:-:S07]  /*4010*/  IMAD.MOV.U32 R14, RZ, RZ, R4 ;  /* 0x000000ffff0e7224 */ /* 0x000fce00078e0004 */
.L_x_13531:
[----:B------:R-:W-:Y:S05]  /*4020*/  BSYNC B3 ;  /* 0x0000000000037941 */ /* 0x000fea0003800000 */
.L_x_13529:
        /* <DEDUP_REMOVED lines=16> */
.L_x_13535:
[----:B------:R-:W-:Y:S05]  /*4130*/  BSYNC B4 ;  /* 0x0000000000047941 */ /* 0x000fea0003800000 */
.L_x_13534:
        /* <DEDUP_REMOVED lines=43> */
.L_x_13533:
[----:B------:R-:W-:Y:S05]  /*43f0*/  BSYNC B3 ;  /* 0x0000000000037941 */ /* 0x000fea0003800000 */
.L_x_13532:
        /* <DEDUP_REMOVED lines=10> */
.L_x_13528:
[----:B------:R-:W-:Y:S05]  /*44a0*/  BSYNC B2 ;  /* 0x0000000000027941 */ /* 0x000fea0003800000 */
.L_x_13527:
        /* <DEDUP_REMOVED lines=18> */
.L_x_13539:
[----:B------:R-:W-:-:S07]  /*45d0*/  MOV R15, R4 ;  /* 0x00000004000f7202 */ /* 0x000fce0000000f00 */
.L_x_13540:
[----:B------:R-:W-:Y:S05]  /*45e0*/  BSYNC B3 ;  /* 0x0000000000037941 */ /* 0x000fea0003800000 */
.L_x_13538:
        /* <DEDUP_REMOVED lines=16> */
.L_x_13544:
[----:B------:R-:W-:Y:S05]  /*46f0*/  BSYNC B4 ;  /* 0x0000000000047941 */ /* 0x000fea0003800000 */
.L_x_13543:
        /* <DEDUP_REMOVED lines=42> */
[----:B------:R-:W-:-:S07]  /*49a0*/  IMAD.MOV.U32 R2, RZ, RZ, R102 ;  /* 0x000000ffff027224 */ /* 0x000fce00078e0066 */
.L_x_13542:
[----:B------:R-:W-:Y:S05]  /*49b0*/  BSYNC B3 ;  /* 0x0000000000037941 */ /* 0x000fea0003800000 */
.L_x_13541:
        /* <DEDUP_REMOVED lines=11> */
.L_x_13537:
[----:B------:R-:W-:Y:S05]  /*4a70*/  BSYNC B2 ;  /* 0x0000000000027941 */ /* 0x000fea0003800000 */
.L_x_13536:
        /* <DEDUP_REMOVED lines=18> */
.L_x_13548:
[----:B------:R-:W-:-:S07]  /*4ba0*/  IMAD.MOV.U32 R102, RZ, RZ, R4 ;  /* 0x000000ffff667224 */ /* 0x000fce00078e0004 */
.L_x_13549:
[----:B------:R-:W-:Y:S05]  /*4bb0*/  BSYNC B3 ;  /* 0x0000000000037941 */ /* 0x000fea0003800000 */
.L_x_13547:
        /* <DEDUP_REMOVED lines=16> */
.L_x_13553:
[----:B------:R-:W-:Y:S05]  /*4cc0*/  BSYNC B4 ;  /* 0x0000000000047941 */ /* 0x000fea0003800000 */
.L_x_13552:
        /* <DEDUP_REMOVED lines=41> */
[----:B------:R-:W-:Y:S02]  /*4f60*/  IMAD.MOV.U32 R2, RZ, RZ, R104 ;  /* 0x000000ffff027224 */ /* 0x000fe400078e0068 */
[----:B------:R-:W-:-:S07]  /*4f70*/  IMAD.MOV.U32 R104, RZ, RZ, RZ ;  /* 0x000000ffff687224 */ /* 0x000fce00078e00ff */
.L_x_13551:
[----:B------:R-:W-:Y:S05]  /*4f80*/  BSYNC B3 ;  /* 0x0000000000037941 */ /* 0x000fea0003800000 */
.L_x_13550:
[----:B------:R-:W-:Y:S01]  /*4f90*/  I2FP.F32.U32 R3, R102 ;  /* 0x0000006600037245 */ /* 0x000fe20000201000 */
[----:B------:R-:W-:Y:S01]  /*4fa0*/  HFMA2.MMA R102, -RZ, RZ, 0.1171875, 0 ;  /* 0x2f800000ff667435 */ /* 0x000fe200000001ff */
[----:B-----5:R-:W-:-:S04]  /*4fb0*/  IMAD.U32 R103, R89, 0x10000, RZ ;  /* 0x0001000059677824 */ /* 0x020fc800078e00ff */
[----:B------:R-:W-:-:S04]  /*4fc0*/  FMUL.FTZ R103, R103, UR11 ;  /* 0x0000000b67677c20 */ /* 0x000fc80008410000 */
[----:B------:R-:W-:Y:S01]  /*4fd0*/  FMUL.FTZ R103, R103, UR10 ;  /* 0x0000000a67677c20 */ /* 0x000fe20008410000 */
[----:B------:R-:W-:-:S05]  /*4fe0*/  FFMA.FTZ R3, R3, R102, 1.1641532182693481445e-10 ;  /* 0x2f00000003037423 */ /* 0x000fca0000010066 */
[----:B------:R-:W-:-:S04]  /*4ff0*/  FSETP.GTU.FTZ.AND P5, PT, R3, UR8, PT ;  /* 0x0000000803007c0b */ /* 0x000fc8000bfbc000 */
[----:B------:R-:W-:Y:S02]  /*5000*/  FSEL R102, R103, RZ, !P5 ;  /* 0x000000ff67667208 */ /* 0x000fe40006800000 */
[----:B------:R-:W-:-:S03]  /*5010*/  SEL R128, RZ, 0x1, P5 ;  /* 0x00000001ff807807 */ /* 0x000fc60002800000 */
[----:B------:R-:W-:-:S07]  /*5020*/  @P3 FADD.FTZ R102, R82, R102 ;  /* 0x0000006652663221 */ /* 0x000fce0000010000 */
.L_x_13546:
[----:B------:R-:W-:Y:S05]  /*5030*/  BSYNC B2 ;  /* 0x0000000000027941 */ /* 0x000fea0003800000 */
.L_x_13545:
        /* <DEDUP_REMOVED lines=18> */
.L_x_13557:
[----:B------:R-:W-:-:S07]  /*5160*/  IMAD.MOV.U32 R103, RZ, RZ, R4 ;  /* 0x000000ffff677224 */ /* 0x000fce00078e0004 */
.L_x_13558:
[----:B------:R-:W-:Y:S05]  /*5170*/  BSYNC B3 ;  /* 0x0000000000037941 */ /* 0x000fea0003800000 */
.L_x_13556:
        /* <DEDUP_REMOVED lines=16> */
.L_x_13562:
[----:B------:R-:W-:Y:S05]  /*5280*/  BSYNC B4 ;  /* 0x0000000000047941 */ /* 0x000fea0003800000 */
.L_x_13561:
        /* <DEDUP_REMOVED lines=42> */
[----:B------:R-:W-:Y:S01]  /*5530*/  LOP3.LUT R5, R105, UR29, R2, 0x96, !PT ;  /* 0x0000001d69057c12 */ /* 0x000fe2000f8e9602 */
[----:B------:R-:W-:-:S07]  /*5540*/  IMAD.MOV.U32 R2, RZ, RZ, R104 ;  /* 0x000000ffff027224 */ /* 0x000fce00078e0068 */
.L_x_13560:
[----:B------:R-:W-:Y:S05]  /*5550*/  BSYNC B3 ;  /* 0x0000000000037941 */ /* 0x000fea0003800000 */
.L_x_13559:
        /* <DEDUP_REMOVED lines=11> */
.L_x_13555:
[----:B------:R-:W-:Y:S05]  /*5610*/  BSYNC B2 ;  /* 0x0000000000027941 */ /* 0x000fea0003800000 */
.L_x_13554:
        /* <DEDUP_REMOVED lines=18> */
.L_x_13566:
[----:B------:R-:W-:-:S07]  /*5740*/  IMAD.MOV.U32 R130, RZ, RZ, R4 ;  /* 0x000000ffff827224 */ /* 0x000fce00078e0004 */
.L_x_13567:
[----:B------:R-:W-:Y:S05]  /*5750*/  BSYNC B3 ;  /* 0x0000000000037941 */ /* 0x000fea0003800000 */
.L_x_13565:
        /* <DEDUP_REMOVED lines=16> */
.L_x_13571:
[----:B------:R-:W-:Y:S05]  /*5860*/  BSYNC B4 ;  /* 0x0000000000047941 */ /* 0x000fea0003800000 */
.L_x_13570:
        /* <DEDUP_REMOVED lines=42> */
[----:B------:R-:W-:Y:S01]  /*5b10*/  LOP3.LUT R5, R105, UR29, R2, 0x96, !PT ;  /* 0x0000001d69057c12 */ /* 0x000fe2000f8e9602 */
[----:B------:R-:W-:-:S07]  /*5b20*/  IMAD.MOV.U32 R2, RZ, RZ, R104 ;  /* 0x000000ffff027224 */ /* 0x000fce00078e0068 */
.L_x_13569:
[----:B------:R-:W-:Y:S05]  /*5b30*/  BSYNC B3 ;  /* 0x0000000000037941 */ /* 0x000fea0003800000 */
.L_x_13568:
        /* <DEDUP_REMOVED lines=10> */
.L_x_13564:
[----:B------:R-:W-:Y:S05]  /*5be0*/  BSYNC B2 ;  /* 0x0000000000027941 */ /* 0x000fea0003800000 */
.L_x_13563:
        /* <DEDUP_REMOVED lines=18> */
.L_x_13575:
[----:B------:R-:W-:-:S07]  /*5d10*/  IMAD.MOV.U32 R105, RZ, RZ, R4 ;  /* 0x000000ffff697224 */ /* 0x000fce00078e0004 */
.L_x_13576:
[----:B------:R-:W-:Y:S05]  /*5d20*/  BSYNC B3 ;  /* 0x0000000000037941 */ /* 0x000fea0003800000 */
.L_x_13574:
        /* <DEDUP_REMOVED lines=16> */
.L_x_13580:
[----:B------:R-:W-:Y:S05]  /*5e30*/  BSYNC B4 ;  /* 0x0000000000047941 */ /* 0x000fea0003800000 */
.L_x_13579:
        /* <DEDUP_REMOVED lines=44> */
.L_x_13578:
[----:B------:R-:W-:Y:S05]  /*6100*/  BSYNC B3 ;  /* 0x0000000000037941 */ /* 0x000fea0003800000 */
.L_x_13577:
        /* <DEDUP_REMOVED lines=11> */
.L_x_13573:
[----:B------:R-:W-:Y:S05]  /*61c0*/  BSYNC B2 ;  /* 0x0000000000027941 */ /* 0x000fea0003800000 */
.L_x_13572:
        /* <DEDUP_REMOVED lines=18> */
.L_x_13584:
[----:B------:R-:W-:-:S07]  /*62f0*/  IMAD.MOV.U32 R132, RZ, RZ, R4 ;  /* 0x000000ffff847224 */ /* 0x000fce00078e0004 */
.L_x_13585:
[----:B------:R-:W-:Y:S05]  /*6300*/  BSYNC B3 ;  /* 0x0000000000037941 */ /* 0x000fea0003800000 */
.L_x_13583:
        /* <DEDUP_REMOVED lines=16> */
.L_x_13589:
[----:B------:R-:W-:Y:S05]  /*6410*/  BSYNC B4 ;  /* 0x0000000000047941 */ /* 0x000fea0003800000 */
.L_x_13588:
        /* <DEDUP_REMOVED lines=43> */
.L_x_13587:
[----:B------:R-:W-:Y:S05]  /*66d0*/  BSYNC B3 ;  /* 0x0000000000037941 */ /* 0x000fea0003800000 */
.L_x_13586:
        /* <DEDUP_REMOVED lines=10> */
.L_x_13582:
[----:B------:R-:W-:Y:S05]  /*6780*/  BSYNC B2 ;  /* 0x0000000000027941 */ /* 0x000fea0003800000 */
.L_x_13581:
        /* <DEDUP_REMOVED lines=18> */
.L_x_13593:
[----:B------:R-:W-:-:S07]  /*68b0*/  MOV R107, R4 ;  /* 0x00000004006b7202 */ /* 0x000fce0000000f00 */
.L_x_13594:
[----:B------:R-:W-:Y:S05]  /*68c0*/  BSYNC B3 ;  /* 0x0000000000037941 */ /* 0x000fea0003800000 */
.L_x_13592:
        /* <DEDUP_REMOVED lines=16> */
.L_x_13598:
[----:B------:R-:W-:Y:S05]  /*69d0*/  BSYNC B4 ;  /* 0x0000000000047941 */ /* 0x000fea0003800000 */
.L_x_13597:
        /* <DEDUP_REMOVED lines=43> */
.L_x_13596:
[----:B------:R-:W-:Y:S05]  /*6c90*/  BSYNC B3 ;  /* 0x0000000000037941 */ /* 0x000fea0003800000 */
.L_x_13595:
        /* <DEDUP_REMOVED lines=11> */
.L_x_13591:
[----:B------:R-:W-:Y:S05]  /*6d50*/  BSYNC B2 ;  /* 0x0000000000027941 */ /* 0x000fea0003800000 */
.L_x_13590:
        /* <DEDUP_REMOVED lines=26> */
.L_x_13600:
[----:B------:R-:W-:Y:S05]  /*6f00*/  BSYNC B2 ;  /* 0x0000000000027941 */ /* 0x000fea0003800000 */
.L_x_13599:
[----:B------:R-:W-:Y:S02]  /*6f10*/  VIADD R144, R144, 0x20 ;  /* 0x0000002090907836 */ /* 0x000fe40000000000 */
[----:B------:R-:W-:-:S07]  /*6f20*/  VIADD R143, R143, 0x20 ;  /* 0x000000208f8f7836 */ /* 0x000fce0000000000 */
.L_x_13526:
[----:B------:R-:W-:Y:S05]  /*6f30*/  BSYNC B1 ;  /* 0x0000000000017941 */ /* 0x000fea0003800000 */
.L_x_13525:
        /* <DEDUP_REMOVED lines=32> */
.L_x_13606:
[----:B------:R-:W-:-:S07]  /*7140*/  IMAD.MOV.U32 R14, RZ, RZ, R4 ;  /* 0x000000ffff0e7224 */ /* 0x000fce00078e0004 */
.L_x_13607:
[----:B------:R-:W-:Y:S05]  /*7150*/  BSYNC B3 ;  /* 0x0000000000037941 */ /* 0x000fea0003800000 */
.L_x_13605:
        /* <DEDUP_REMOVED lines=16> */
.L_x_13611:
[----:B------:R-:W-:Y:S05]  /*7260*/  BSYNC B4 ;  /* 0x0000000000047941 */ /* 0x000fea0003800000 */
.L_x_13610:
        /* <DEDUP_REMOVED lines=43> */
.L_x_13609:
[----:B------:R-:W-:Y:S05]  /*7520*/  BSYNC B3 ;  /* 0x0000000000037941 */ /* 0x000fea0003800000 */
.L_x_13608:
        /* <DEDUP_REMOVED lines=10> */
.L_x_13604:
[----:B------:R-:W-:Y:S05]  /*75d0*/  BSYNC B2 ;  /* 0x0000000000027941 */ /* 0x000fea0003800000 */
.L_x_13603:
        /* <DEDUP_REMOVED lines=18> */
.L_x_13615:
[----:B------:R-:W-:-:S07]  /*7700*/  IMAD.MOV.U32 R15, RZ, RZ, R4 ;  /* 0x000000ffff0f7224 */ /* 0x000fce00078e0004 */
.L_x_13616:
[----:B------:R-:W-:Y:S05]  /*7710*/  BSYNC B3 ;  /* 0x0000000000037941 */ /* 0x000fea0003800000 */
.L_x_13614:
        /* <DEDUP_REMOVED lines=16> */
.L_x_13620:
[----:B------:R-:W-:Y:S05]  /*7820*/  BSYNC B4 ;  /* 0x0000000000047941 */ /* 0x000fea0003800000 */
.L_x_13619:
        /* <DEDUP_REMOVED lines=41> */
[----:B------:R-:W-:Y:S02]  /*7ac0*/  LOP3.LUT R5, R111, UR29, R2, 0x96, !PT ;  /* 0x0000001d6f057c12 */ /* 0x000fe4000f8e9602 */
[----:B------:R-:W-:-:S07]  /*7ad0*/  MOV R2, R110 ;  /* 0x0000006e00027202 */ /* 0x000fce0000000f00 */
.L_x_13618:
[----:B------:R-:W-:Y:S05]  /*7ae0*/  BSYNC B3 ;  /* 0x0000000000037941 */ /* 0x000fea0003800000 */
.L_x_13617:
        /* <DEDUP_REMOVED lines=11> */
.L_x_13613:
[----:B------:R-:W-:Y:S05]  /*7ba0*/  BSYNC B2 ;  /* 0x0000000000027941 */ /* 0x000fea0003800000 */
.L_x_13612:
        /* <DEDUP_REMOVED lines=18> */
.L_x_13624:
[----:B------:R-:W-:-:S07]  /*7cd0*/  MOV R110, R4 ;  /* 0x00000004006e7202 */ /* 0x000fce0000000f00 */
.L_x_13625:
[----:B------:R-:W-:Y:S05]  /*7ce0*/  BSYNC B3 ;  /* 0x0000000000037941 */ /* 0x000fea0003800000 */
.L_x_13623:
        /* <DEDUP_REMOVED lines=16> */
.L_x_13629:
[----:B------:R-:W-:Y:S05]  /*7df0*/  BSYNC B4 ;  /* 0x0000000000047941 */ /* 0x000fea0003800000 */
.L_x_13628:
        /* <DEDUP_REMOVED lines=43> */
.L_x_13627:
[----:B------:R-:W-:Y:S05]  /*80b0*/  BSYNC B3 ;  /* 0x0000000000037941 */ /* 0x000fea0003800000 */
.L_x_13626:
        /* <DEDUP_REMOVED lines=10> */
.L_x_13622:
[----:B------:R-:W-:Y:S05]  /*8160*/  BSYNC B2 ;  /* 0x0000000000027941 */ /* 0x000fea0003800000 */
.L_x_13621:
        /* <DEDUP_REMOVED lines=18> */
.L_x_13633:
[----:B------:R-:W-:-:S07]  /*8290*/  IMAD.MOV.U32 R111, RZ, RZ, R4 ;  /* 0x000000ffff6f7224 */ /* 0x000fce00078e0004 */
.L_x_13634:
[----:B------:R-:W-:Y:S05]  /*82a0*/  BSYNC B3 ;  /* 0x0000000000037941 */ /* 0x000fea0003800000 */
.L_x_13632:
        /* <DEDUP_REMOVED lines=16> */
.L_x_13638:
[----:B------:R-:W-:Y:S05]  /*83b0*/  BSYNC B4 ;  /* 0x0000000000047941 */ /* 0x000fea0003800000 */
.L_x_13637:
        /* <DEDUP_REMOVED lines=44> */
.L_x_13636:
[----:B------:R-:W-:Y:S05]  /*8680*/  BSYNC B3 ;  /* 0x0000000000037941 */ /* 0x000fea0003800000 */
.L_x_13635:
        /* <DEDUP_REMOVED lines=11> */
.L_x_13631:
[----:B------:R-:W-:Y:S05]  /*8740*/  BSYNC B2 ;  /* 0x0000000000027941 */ /* 0x000fea0003800000 */
.L_x_13630:
        /* <DEDUP_REMOVED lines=18> */
.L_x_13642:
[----:B------:R-:W-:-:S07]  /*8870*/  IMAD.MOV.U32 R130, RZ, RZ, R4 ;  /* 0x000000ffff827224 */ /* 0x000fce00078e0004 */
.L_x_13643:
[----:B------:R-:W-:Y:S05]  /*8880*/  BSYNC B3 ;  /* 0x0000000000037941 */ /* 0x000fea0003800000 */
.L_x_13641:
        /* <DEDUP_REMOVED lines=16> */
.L_x_13647:
[----:B------:R-:W-:Y:S05]  /*8990*/  BSYNC B4 ;  /* 0x0000000000047941 */ /* 0x000fea0003800000 */
.L_x_13646:
        /* <DEDUP_REMOVED lines=44> */
.L_x_13645:
[----:B------:R-:W-:Y:S05]  /*8c60*/  BSYNC B3 ;  /* 0x0000000000037941 */ /* 0x000fea0003800000 */
.L_x_13644:
        /* <DEDUP_REMOVED lines=10> */
.L_x_13640:
[----:B------:R-:W-:Y:S05]  /*8d10*/  BSYNC B2 ;  /* 0x0000000000027941 */ /* 0x000fea0003800000 */
.L_x_13639:
        /* <DEDUP_REMOVED lines=18> */
.L_x_13651:
[----:B------:R-:W-:-:S07]  /*8e40*/  IMAD.MOV.U32 R113, RZ, RZ, R4 ;  /* 0x000000ffff717224 */ /* 0x000fce00078e0004 */
.L_x_13652:
[----:B------:R-:W-:Y:S05]  /*8e50*/  BSYNC B3 ;  /* 0x0000000000037941 */ /* 0x000fea0003800000 */
.L_x_13650:
        /* <DEDUP_REMOVED lines=16> */
.L_x_13656:
[----:B------:R-:W-:Y:S05]  /*8f60*/  BSYNC B4 ;  /* 0x0000000000047941 */ /* 0x000fea0003800000 */
.L_x_13655:
        /* <DEDUP_REMOVED lines=44> */
.L_x_13654:
[----:B------:R-:W-:Y:S05]  /*9230*/  BSYNC B3 ;  /* 0x0000000000037941 */ /* 0x000fea0003800000 */
.L_x_13653:
        /* <DEDUP_REMOVED lines=11> */
.L_x_13649:
[----:B------:R-:W-:Y:S05]  /*92f0*/  BSYNC B2 ;  /* 0x0000000000027941 */ /* 0x000fea0003800000 */
.L_x_13648:
        /* <DEDUP_REMOVED lines=18> */
.L_x_13660:
[----:B------:R-:W-:-:S07]  /*9420*/  IMAD.MOV.U32 R132, RZ, RZ, R4 ;  /* 0x000000ffff847224 */ /* 0x000fce00078e0004 */
.L_x_13661:
[----:B------:R-:W-:Y:S05]  /*9430*/  BSYNC B3 ;  /* 0x0000000000037941 */ /* 0x000fea0003800000 */
.L_x_13659:
        /* <DEDUP_REMOVED lines=16> */
.L_x_13665:
[----:B------:R-:W-:Y:S05]  /*9540*/  BSYNC B4 ;  /* 0x0000000000047941 */ /* 0x000fea0003800000 */
.L_x_13664:
        /* <DEDUP_REMOVED lines=43> */
.L_x_13663:
[----:B------:R-:W-:Y:S05]  /*9800*/  BSYNC B3 ;  /* 0x0000000000037941 */ /* 0x000fea0003800000 */
.L_x_13662:
        /* <DEDUP_REMOVED lines=10> */
.L_x_13658:
[----:B------:R-:W-:Y:S05]  /*98b0*/  BSYNC B2 ;  /* 0x0000000000027941 */ /* 0x000fea0003800000 */
.L_x_13657:
        /* <DEDUP_REMOVED lines=18> */
.L_x_13669:
[----:B------:R-:W-:-:S07]  /*99e0*/  MOV R115, R4 ;  /* 0x0000000400737202 */ /* 0x000fce0000000f00 */
.L_x_13670:
[----:B------:R-:W-:Y:S05]  /*99f0*/  BSYNC B3 ;  /* 0x0000000000037941 */ /* 0x000fea0003800000 */
.L_x_13668:
        /* <DEDUP_REMOVED lines=16> */
.L_x_13674:
[----:B------:R-:W-:Y:S05]  /*9b00*/  BSYNC B4 ;  /* 0x0000000000047941 */ /* 0x000fea0003800000 */
.L_x_13673:
        /* <DEDUP_REMOVED lines=43> */
.L_x_13672:
[----:B------:R-:W-:Y:S05]  /*9dc0*/  BSYNC B3 ;  /* 0x0000000000037941 */ /* 0x000fea0003800000 */
.L_x_13671:
        /* <DEDUP_REMOVED lines=11> */
.L_x_13667:
[----:B------:R-:W-:Y:S05]  /*9e80*/  BSYNC B2 ;  /* 0x0000000000027941 */ /* 0x000fea0003800000 */
.L_x_13666:
        /* <DEDUP_REMOVED lines=26> */
.L_x_13676:
[----:B------:R-:W-:Y:S05]  /*a030*/  BSYNC B2 ;  /* 0x0000000000027941 */ /* 0x000fea0003800000 */
.L_x_13675:
[----:B------:R-:W-:Y:S01]  /*a040*/  VIADD R144, R144, 0x20 ;  /* 0x0000002090907836 */ /* 0x000fe20000000000 */
[----:B------:R-:W-:-:S07]  /*a050*/  IADD3 R143, R143, 0x20, RZ ;  /* 0x000000208f8f7810 */ /* 0x000fce0007ffe0ff */
.L_x_13602:
[----:B------:R-:W-:Y:S05]  /*a060*/  BSYNC B1 ;  /* 0x0000000000017941 */ /* 0x000fea0003800000 */
.L_x_13601:
        /* <DEDUP_REMOVED lines=31> */
.L_x_13682:
[----:B------:R-:W-:-:S07]  /*a260*/  MOV R14, R4 ;  /* 0x00000004000e7202 */ /* 0x000fce0000000f00 */
.L_x_13683:
[----:B------:R-:W-:Y:S05]  /*a270*/  BSYNC B3 ;  /* 0x0000000000037941 */ /* 0x000fea0003800000 */
.L_x_13681:
        /* <DEDUP_REMOVED lines=16> */
.L_x_13687:
[----:B------:R-:W-:Y:S05]  /*a380*/  BSYNC B4 ;  /* 0x0000000000047941 */ /* 0x000fea0003800000 */
.L_x_13686:
        /* <DEDUP_REMOVED lines=43> */
.L_x_13685:
[----:B------:R-:W-:Y:S05]  /*a640*/  BSYNC B3 ;  /* 0x0000000000037941 */ /* 0x000fea0003800000 */
.L_x_13684:
        /* <DEDUP_REMOVED lines=10> */
.L_x_13680:
[----:B------:R-:W-:Y:S05]  /*a6f0*/  BSYNC B2 ;  /* 0x0000000000027941 */ /* 0x000fea0003800000 */
.L_x_13679:
        /* <DEDUP_REMOVED lines=18> */
.L_x_13691:
[----:B------:R-:W-:-:S07]  /*a820*/  IMAD.MOV.U32 R15, RZ, RZ, R4 ;  /* 0x000000ffff0f7224 */ /* 0x000fce00078e0004 */
.L_x_13692:
[----:B------:R-:W-:Y:S05]  /*a830*/  BSYNC B3 ;  /* 0x0000000000037941 */ /* 0x000fea0003800000 */
.L_x_13690:
        /* <DEDUP_REMOVED lines=16> */
.L_x_13696:
[----:B------:R-:W-:Y:S05]  /*a940*/  BSYNC B4 ;  /* 0x0000000000047941 */ /* 0x000fea0003800000 */
.L_x_13695:
        /* <DEDUP_REMOVED lines=43> */
.L_x_13694:
[----:B------:R-:W-:Y:S05]  /*ac00*/  BSYNC B3 ;  /* 0x0000000000037941 */ /* 0x000fea0003800000 */
.L_x_13693:
        /* <DEDUP_REMOVED lines=11> */
.L_x_13689:
[----:B------:R-:W-:Y:S05]  /*acc0*/  BSYNC B2 ;  /* 0x0000000000027941 */ /* 0x000fea0003800000 */
.L_x_13688:
        /* <DEDUP_REMOVED lines=18> */
.L_x_13700:
[----:B------:R-:W-:-:S07]  /*adf0*/  MOV R118, R4 ;  /* 0x0000000400767202 */ /* 0x000fce0000000f00 */
.L_x_13701:
[----:B------:R-:W-:Y:S05]  /*ae00*/  BSYNC B3 ;  /* 0x0000000000037941 */ /* 0x000fea0003800000 */
.L_x_13699:
        /* <DEDUP_REMOVED lines=16> */
.L_x_13705:
[----:B------:R-:W-:Y:S05]  /*af10*/  BSYNC B4 ;  /* 0x0000000000047941 */ /* 0x000fea0003800000 */
.L_x_13704:
        /* <DEDUP_REMOVED lines=43> */
.L_x_13703:
[----:B------:R-:W-:Y:S05]  /*b1d0*/  BSYNC B3 ;  /* 0x0000000000037941 */ /* 0x000fea0003800000 */
.L_x_13702:
        /* <DEDUP_REMOVED lines=10> */
.L_x_13698:
[----:B------:R-:W-:Y:S05]  /*b280*/  BSYNC B2 ;  /* 0x0000000000027941 */ /* 0x000fea0003800000 */
.L_x_13697:
        /* <DEDUP_REMOVED lines=18> */
.L_x_13709:
[----:B------:R-:W-:-:S07]  /*b3b0*/  IMAD.MOV.U32 R119, RZ, RZ, R4 ;  /* 0x000000ffff777224 */ /* 0x000fce00078e0004 */
.L_x_13710:
[----:B------:R-:W-:Y:S05]  /*b3c0*/  BSYNC B3 ;  /* 0x0000000000037941 */ /* 0x000fea0003800000 */
.L_x_13708:
        /* <DEDUP_REMOVED lines=16> */
.L_x_13714:
[----:B------:R-:W-:Y:S05]  /*b4d0*/  BSYNC B4 ;  /* 0x0000000000047941 */ /* 0x000fea0003800000 */
.L_x_13713:
        /* <DEDUP_REMOVED lines=43> */
.L_x_13712:
[----:B------:R-:W-:Y:S05]  /*b790*/  BSYNC B3 ;  /* 0x0000000000037941 */ /* 0x000fea0003800000 */
.L_x_13711:
        /* <DEDUP_REMOVED lines=11> */
.L_x_13707:
[----:B------:R-:W-:Y:S05]  /*b850*/  BSYNC B2 ;  /* 0x0000000000027941 */ /* 0x000fea0003800000 */
.L_x_13706:
        /* <DEDUP_REMOVED lines=18> */
.L_x_13718:
[----:B------:R-:W-:-:S07]  /*b980*/  MOV R120, R4 ;  /* 0x0000000400787202 */ /* 0x000fce0000000f00 */
.L_x_13719:
[----:B------:R-:W-:Y:S05]  /*b990*/  BSYNC B3 ;  /* 0x0000000000037941 */ /* 0x000fea0003800000 */
.L_x_13717:
        /* <DEDUP_REMOVED lines=16> */
.L_x_13723:
[----:B------:R-:W-:Y:S05]  /*baa0*/  BSYNC B4 ;  /* 0x0000000000047941 */ /* 0x000fea0003800000 */
.L_x_13722:
        /* <DEDUP_REMOVED lines=43> */
.L_x_13721:
[----:B------:R-:W-:Y:S05]  /*bd60*/  BSYNC B3 ;  /* 0x0000000000037941 */ /* 0x000fea0003800000 */
.L_x_13720:
[----:B------:R-:W-:Y:S01]  /*bd70*/  I2FP.F32.U32 R3, R120 ;  /* 0x0000007800037245 */ /* 0x000fe20000201000 */
[----:B------:R-:W-:Y:S01]  /*bd80*/  HFMA2.MMA R120, -RZ, RZ, 0.1171875, 0 ;  /* 0x2f800000ff787435 */ /* 0x000fe200000001ff */
[----:B------:R-:W-:-:S04]  /*bd90*/  IMAD.U32 R121, R90, 0x10000, RZ ;  /* 0x000100005a797824 */ /* 0x000fc800078e00ff */
[----:B------:R-:W-:-:S04]  /*bda0*/  FMUL.FTZ R121, R121, UR11 ;  /* 0x0000000b79797c20 */ /* 0x000fc80008410000 */
[----:B------:R-:W-:Y:S01]  /*bdb0*/  FMUL.FTZ R121, R121, UR10 ;  /* 0x0000000a79797c20 */ /* 0x000fe20008410000 */
[----:B------:R-:W-:-:S05]  /*bdc0*/  FFMA.FTZ R3, R3, R120, 1.1641532182693481445e-10 ;  /* 0x2f00000003037423 */ /* 0x000fca0000010078 */
[----:B------:R-:W-:-:S04]  /*bdd0*/  FSETP.GTU.FTZ.AND P5, PT, R3, UR8, PT ;  /* 0x0000000803007c0b */ /* 0x000fc8000bfbc000 */
[----:B------:R-:W-:Y:S02]  /*bde0*/  FSEL R120, R121, RZ, !P5 ;  /* 0x000000ff79787208 */ /* 0x000fe40006800000 */
[----:B------:R-:W-:-:S03]  /*bdf0*/  SEL R130, RZ, 0x1, P5 ;  /* 0x00000001ff827807 */ /* 0x000fc60002800000 */
[----:B------:R-:W-:-:S07]  /*be00*/  @P3 FADD.FTZ R120, R92, R120 ;  /* 0x000000785c783221 */ /* 0x000fce0000010000 */
.L_x_13716:
[----:B------:R-:W-:Y:S05]  /*be10*/  BSYNC B2 ;  /* 0x0000000000027941 */ /* 0x000fea0003800000 */
.L_x_13715:
        /* <DEDUP_REMOVED lines=18> */
.L_x_13727:
[----:B------:R-:W-:-:S07]  /*bf40*/  IMAD.MOV.U32 R121, RZ, RZ, R4 ;  /* 0x000000ffff797224 */ /* 0x000fce00078e0004 */
.L_x_13728:
[----:B------:R-:W-:Y:S05]  /*bf50*/  BSYNC B3 ;  /* 0x0000000000037941 */ /* 0x000fea0003800000 */
.L_x_13726:
        /* <DEDUP_REMOVED lines=16> */
.L_x_13732:
[----:B------:R-:W-:Y:S05]  /*c060*/  BSYNC B4 ;  /* 0x0000000000047941 */ /* 0x000fea0003800000 */
.L_x_13731:
        /* <DEDUP_REMOVED lines=44> */
.L_x_13730:
[----:B------:R-:W-:Y:S05]  /*c330*/  BSYNC B3 ;  /* 0x0000000000037941 */ /* 0x000fea0003800000 */
.L_x_13729:
        /* <DEDUP_REMOVED lines=11> */
.L_x_13725:
[----:B------:R-:W-:Y:S05]  /*c3f0*/  BSYNC B2 ;  /* 0x0000000000027941 */ /* 0x000fea0003800000 */
.L_x_13724:
        /* <DEDUP_REMOVED lines=18> */
.L_x_13736:
[----:B------:R-:W-:-:S07]  /*c520*/  IMAD.MOV.U32 R124, RZ, RZ, R4 ;  /* 0x000000ffff7c7224 */ /* 0x000fce00078e0004 */
.L_x_13737:
[----:B------:R-:W-:Y:S05]  /*c530*/  BSYNC B3 ;  /* 0x0000000000037941 */ /* 0x000fea0003800000 */
.L_x_13735:
        /* <DEDUP_REMOVED lines=16> */
.L_x_13741:
[----:B------:R-:W-:Y:S05]  /*c640*/  BSYNC B4 ;  /* 0x0000000000047941 */ /* 0x000fea0003800000 */
.L_x_13740:
        /* <DEDUP_REMOVED lines=44> */
.L_x_13739:
[----:B------:R-:W-:Y:S05]  /*c910*/  BSYNC B3 ;  /* 0x0000000000037941 */ /* 0x000fea0003800000 */
.L_x_13738:
        /* <DEDUP_REMOVED lines=10> */
.L_x_13734:
[----:B------:R-:W-:Y:S05]  /*c9c0*/  BSYNC B2 ;  /* 0x0000000000027941 */ /* 0x000fea0003800000 */
.L_x_13733:
        /* <DEDUP_REMOVED lines=18> */
.L_x_13745:
[----:B------:R-:W-:-:S07]  /*caf0*/  IMAD.MOV.U32 R123, RZ, RZ, R4 ;  /* 0x000000ffff7b7224 */ /* 0x000fce00078e0004 */
.L_x_13746:
[----:B------:R-:W-:Y:S05]  /*cb00*/  BSYNC B3 ;  /* 0x0000000000037941 */ /* 0x000fea0003800000 */
.L_x_13744:
        /* <DEDUP_REMOVED lines=16> */
.L_x_13750:
[----:B------:R-:W-:Y:S05]  /*cc10*/  BSYNC B4 ;  /* 0x0000000000047941 */ /* 0x000fea0003800000 */
.L_x_13749:
        /* <DEDUP_REMOVED lines=44> */
.L_x_13748:
[----:B------:R-:W-:Y:S05]  /*cee0*/  BSYNC B3 ;  /* 0x0000000000037941 */ /* 0x000fea0003800000 */
.L_x_13747:
        /* <DEDUP_REMOVED lines=11> */
.L_x_13743:
[----:B------:R-:W-:Y:S05]  /*cfa0*/  BSYNC B2 ;  /* 0x0000000000027941 */ /* 0x000fea0003800000 */
.L_x_13742:
[----:B------:R-:W0:Y:S02]  /*cfb0*/  LDC.64 R126, c[0x0][0x238] ;  /* 0x00008e00ff7e7b82 */ /* 0x000e240000000a00 */
[----:B0-----:R-:W-:-:S05]  /*cfc0*/  IMAD.WIDE.U32 R126, R144, 0x20, R126 ;  /* 0x00000020907e7825 */ /* 0x001fca00078e007e */
[----:B------:R2:W-:Y:S04]  /*cfd0*/  STG.E.128 desc[UR6][R126.64], R116 ;  /* 0x000000747e007986 */ /* 0x0005e8000c101d06 */
[----:B------:R2:W-:Y:S01]  /*cfe0*/  STG.E.128 desc[UR6][R126.64+0x10], R120 ;  /* 0x000010787e007986 */ /* 0x0005e2000c101d06 */
[----:B------:R-:W-:Y:S05]  /*cff0*/  @!P2 BRA `(.L_x_13678) ;  /* 0x000000000050a947 */ /* 0x000fea0003800000 */
[----:B------:R-:W-:Y:S01]  /*d000*/  SHF.L.U32 R136, R132, 0x10, RZ ;  /* 0x0000001084887819 */ /* 0x000fe200000006ff */
[----:B--2---:R-:W0:Y:S01]  /*d010*/  LDC.64 R126, c[0x0][0x240] ;  /* 0x00009000ff7e7b82 */ /* 0x004e220000000a00 */
        /* <DEDUP_REMOVED lines=18> */
.L_x_13678:
[----:B------:R-:W-:Y:S05]  /*d140*/  BSYNC B1 ;  /* 0x0000000000017941 */ /* 0x000fea0003800000 */
.L_x_13677:
[----:B------:R-:W-:Y:S01]  /*d150*/  FADD.FTZ R124, RZ, R84 ;  /* 0x00000054ff7c7221 */ /* 0x000fe20000010000 */
[C---:B------:R-:W-:Y:S01]  /*d160*/  ISETP.GT.U32.AND P2, PT, R8.reuse, 0x3f, PT ;  /* 0x0000003f0800780c */ /* 0x040fe20003f44070 */
[----:B------:R-:W-:Y:S01]  /*d170*/  UMOV UR30, 0xffffffff ;  /* 0xffffffff001e7882 */ /* 0x000fe20000000000 */
[C---:B------:R-:W-:Y:S01]  /*d180*/  ISETP.GT.U32.AND P3, PT, R8.reuse, 0x5f, PT ;  /* 0x0000005f0800780c */ /* 0x040fe20003f64070 */
[----:B0123--:R-:W-:Y:S01]  /*d190*/  FADD.FTZ R127, R85, R124 ;  /* 0x0000007c557f7221 */ /* 0x00ffe20000010000 */
        /* <DEDUP_REMOVED lines=120> */
.L_x_13772:
[----:B------:R-:W2:Y:S01]  /*d920*/  @!P5 LDC.64 R136, c[0x0][0x250] ;  /* 0x00009400ff88db82 */ /* 0x000ea20000000a00 */
[----:B------:R-:W-:Y:S01]  /*d930*/  FMUL.FTZ R124, R141, R141 ;  /* 0x0000008d8d7c7220 */ /* 0x000fe20000410000 */
[----:B------:R-:W-:Y:S01]  /*d940*/  PLOP3.LUT P2, PT, PT, PT, UP0, 0x40, 0x0 ;  /* 0x000000000000781c */ /* 0x000fe20003f4e808 */
[----:B-1----:R-:W-:Y:S01]  /*d950*/  FADD.FTZ R143, R139, R140 ;  /* 0x0000008c8b8f7221 */ /* 0x002fe20000010000 */
[----:B------:R-:W-:Y:S02]  /*d960*/  BSSY B1, `(.L_x_13752) ;  /* 0x00000a1000017945 */ /* 0x000fe40003800000 */
[----:B0-----:R-:W-:Y:S01]  /*d970*/  FSEL R139, R124, RZ, !P2 ;  /* 0x000000ff7c8b7208 */ /* 0x001fe20005000000 */
[----:B------:R-:W-:Y:S01]  /*d980*/  FFMA.FTZ R138, R143, R138, UR9 ;  /* 0x000000098f8a7e23 */ /* 0x000fe2000801008a */
[----:B------:R-:W0:Y:S03]  /*d990*/  @!P5 LDC.64 R126, c[0x0][0x258] ;  /* 0x00009600ff7edb82 */ /* 0x000e260000000a00 */
[----:B------:R-:W-:-:S06]  /*d9a0*/  FADD.FTZ R139, R138, R139 ;  /* 0x0000008b8a8b7221 */ /* 0x000fcc0000010000 */
[----:B------:R-:W1:Y:S01]  /*d9b0*/  MUFU.RSQ R139, R139 ;  /* 0x0000008b008b7308 */ /* 0x000e620000001400 */
[----:B--2---:R-:W-:-:S04]  /*d9c0*/  @!P5 LEA R136, P2, R7, R136, 0x2 ;  /* 0x000000880788d211 */ /* 0x004fc800078410ff */
[--C-:B------:R-:W-:Y:S02]  /*d9d0*/  @!P5 LEA.HI.X R137, R7, R137, R146.reuse, 0x2, P2 ;  /* 0x000000890789d211 */ /* 0x100fe400010f1492 */
[----:B-----5:R-:W-:Y:S02]  /*d9e0*/  ISETP.GE.AND P2, PT, R125, 0x1, PT ;  /* 0x000000017d00780c */ /* 0x020fe40003f46270 */
[C---:B0-----:R-:W-:Y:S01]  /*d9f0*/  @!P5 LEA R126, P3, R7.reuse, R126, 0x2 ;  /* 0x0000007e077ed211 */ /* 0x041fe200078610ff */
[----:B------:R0:W-:Y:S03]  /*da00*/  @!P5 STG.E desc[UR6][R136.64], R141 ;  /* 0x0000008d8800d986 */ /* 0x0001e6000c101906 */
[----:B------:R-:W-:-:S05]  /*da10*/  @!P5 LEA.HI.X R127, R7, R127, R146, 0x2, P3 ;  /* 0x0000007f077fd211 */ /* 0x000fca00018f1492 */
[----:B-1----:R0:W-:Y:S02]  /*da20*/  @!P5 STG.E desc[UR6][R126.64], R139 ;  /* 0x0000008b7e00d986 */ /* 0x0021e4000c101906 */
[----:B------:R-:W-:Y:S05]  /*da30*/  @!P2 BRA `(.L_x_13753) ;  /* 0x00000008004ca947 */ /* 0x000fea0003800000 */
[----:B------:R-:W-:Y:S01]  /*da40*/  VIADD R125, R125, 0xffffffff ;  /* 0xffffffff7d7d7836 */ /* 0x000fe20000000000 */
[----:B------:R-:W-:Y:S01]  /*da50*/  PLOP3.LUT P2, PT, PT, PT, UP0, 0x40, 0x0 ;  /* 0x000000000000781c */ /* 0x000fe20003f4e808 */
[----:B------:R-:W-:Y:S01]  /*da60*/  BSSY B2, `(.L_x_13754) ;  /* 0x0000028000027945 */ /* 0x000fe20003800000 */
        /* <DEDUP_REMOVED lines=39> */
.L_x_13755:
[----:B------:R-:W-:Y:S05]  /*dce0*/  BSYNC B2 ;  /* 0x0000000000027941 */ /* 0x000fea0003800000 */
.L_x_13754:
        /* <DEDUP_REMOVED lines=35> */
.L_x_13757:
[----:B------:R-:W-:Y:S05]  /*df20*/  BSYNC B2 ;  /* 0x0000000000027941 */ /* 0x000fea0003800000 */
.L_x_13756:
        /* <DEDUP_REMOVED lines=35> */
.L_x_13759:
[----:B------:R-:W-:Y:S05]  /*e160*/  BSYNC B2 ;  /* 0x0000000000027941 */ /* 0x000fea0003800000 */
.L_x_13758:
        /* <DEDUP_REMOVED lines=32> */
.L_x_13753:
[----:B------:R-:W-:Y:S05]  /*e370*/  BSYNC B1 ;  /* 0x0000000000017941 */ /* 0x000fea0003800000 */
.L_x_13752:
[----:B0123--:R-:W0:Y:S02]  /*e380*/  LDC.64 R124, c[0x0][0x210] ;  /* 0x00008400ff7c7b82 */ /* 0x00fe240000000a00 */
[----:B0-----:R-:W-:-:S05]  /*e390*/  IMAD R7, R124, 0x4, R7 ;  /* 0x000000047c077824 */ /* 0x001fca00078e0207 */
[----:B------:R-:W-:-:S13]  /*e3a0*/  ISETP.GE.AND P2, PT, R7, R125, PT ;  /* 0x0000007d0700720c */ /* 0x000fda0003f46270 */
[----:B------:R-:W-:Y:S05]  /*e3b0*/  @!P2 BRA `(.L_x_13760) ;  /* 0xffffff2400fca947 */ /* 0x000fea000383ffff */
[----:B------:R-:W-:Y:S05]  /*e3c0*/  BSYNC B0 ;  /* 0x0000000000007941 */ /* 0x000fea0003800000 */
.L_x_13448:
[----:B------:R-:W-:Y:S05]  /*e3d0*/  EXIT ;  /* 0x000000000000794d */ /* 0x000fea0003800000 */
.L_x_13751:
        /* <DEDUP_REMOVED lines=8> */
.L_x_13762:
[----:B------:R-:W-:Y:S05]  /*e460*/  BSYNC B1 ;  /* 0x0000000000017941 */ /* 0x000fea0003800000 */
.L_x_13761:
        /* <DEDUP_REMOVED lines=10> */
.L_x_13763:
[----:B------:R-:W-:Y:S02]  /*e510*/  IMAD.MOV.U32 R145, RZ, RZ, 0x4 ;  /* 0x00000004ff917424 */ /* 0x000fe400078e00ff */
[----:B------:R-:W-:-:S04]  /*e520*/  IMAD.MOV.U32 R137, RZ, RZ, R140 ;  /* 0x000000ffff897224 */ /* 0x000fc800078e008c */
[----:B------:R-:W-:-:S05]  /*e530*/  FADD.FTZ R137, R126, R137 ;  /* 0x000000897e897221 */ /* 0x000fca0000010000 */
[----:B------:R-:W-:-:S07]  /*e540*/  MOV R144, R137 ;  /* 0x0000008900907202 */ /* 0x000fce0000000f00 */
[----:B------:R-:W-:Y:S05]  /*e550*/  WARPSYNC.COLLECTIVE R143, `(.L_x_13764) ;  /* 0x000000008f087348 */ /* 0x000fea0003c00000 */
[----:B------:R0:W1:Y:S02]  /*e560*/  SHFL.BFLY P6, R140, R144, R145, R148 ;  /* 0x0c000091908c7389 */ /* 0x00006400000c0094 */
[----:B01----:R-:W-:Y:S01]  /*e570*/  ENDCOLLECTIVE ;  /* 0x000000000000791b */ /* 0x003fe20003800000 */
.L_x_13764:
[----:B------:R-:W-:Y:S01]  /*e580*/  HFMA2.MMA R145, -RZ, RZ, 0, 4.76837158203125e-07 ;  /* 0x00000008ff917435 */ /* 0x000fe200000001ff */
[----:B------:R-:W-:-:S05]  /*e590*/  MOV R124, R140 ;  /* 0x0000008c007c7202 */ /* 0x000fca0000000f00 */
[----:B------:R-:W-:-:S04]  /*e5a0*/  FADD.FTZ R136, R137, R124 ;  /* 0x0000007c89887221 */ /* 0x000fc80000010000 */
[----:B------:R-:W-:-:S07]  /*e5b0*/  IMAD.MOV.U32 R144, RZ, RZ, R136 ;  /* 0x000000ffff907224 */ /* 0x000fce00078e0088 */
[----:B------:R-:W-:Y:S05]  /*e5c0*/  WARPSYNC.COLLECTIVE R143, `(.L_x_13765) ;  /* 0x000000008f087348 */ /* 0x000fea0003c00000 */
[----:B------:R0:W1:Y:S02]  /*e5d0*/  SHFL.BFLY P6, R140, R144, R145, R148 ;  /* 0x0c000091908c7389 */ /* 0x00006400000c0094 */
[----:B01----:R-:W-:Y:S01]  /*e5e0*/  ENDCOLLECTIVE ;  /* 0x000000000000791b */ /* 0x003fe20003800000 */
.L_x_13765:
[----:B------:R-:W-:Y:S02]  /*e5f0*/  IMAD.MOV.U32 R145, RZ, RZ, 0x10 ;  /* 0x00000010ff917424 */ /* 0x000fe400078e00ff */
[----:B------:R-:W-:-:S04]  /*e600*/  IMAD.MOV.U32 R139, RZ, RZ, R140 ;  /* 0x000000ffff8b7224 */ /* 0x000fc800078e008c */
[----:B------:R-:W-:-:S05]  /*e610*/  FADD.FTZ R139, R136, R139 ;  /* 0x0000008b888b7221 */ /* 0x000fca0000010000 */
[----:B------:R-:W-:-:S07]  /*e620*/  MOV R144, R139 ;  /* 0x0000008b00907202 */ /* 0x000fce0000000f00 */
[----:B------:R-:W-:Y:S05]  /*e630*/  WARPSYNC.COLLECTIVE R143, `(.L_x_13766) ;  /* 0x000000008f087348 */ /* 0x000fea0003c00000 */
[----:B------:R0:W1:Y:S02]  /*e640*/  SHFL.BFLY P6, R140, R144, R145, R148 ;  /* 0x0c000091908c7389 */ /* 0x00006400000c0094 */
[----:B01----:R-:W-:Y:S01]  /*e650*/  ENDCOLLECTIVE ;  /* 0x000000000000791b */ /* 0x003fe20003800000 */
.L_x_13766:
        /* <DEDUP_REMOVED lines=73> */
.L_x_13767:
[----:B------:R-:W-:Y:S02]  /*eaf0*/  IMAD.MOV.U32 R145, RZ, RZ, 0x2 ;  /* 0x00000002ff917424 */ /* 0x000fe400078e00ff */
[----:B------:R-:W-:-:S04]  /*eb00*/  IMAD.MOV.U32 R127, RZ, RZ, R140 ;  /* 0x000000ffff7f7224 */ /* 0x000fc800078e008c */
[----:B------:R-:W-:-:S05]  /*eb10*/  FADD.FTZ R127, R124, R127 ;  /* 0x0000007f7c7f7221 */ /* 0x000fca0000010000 */
[----:B------:R-:W-:-:S07]  /*eb20*/  MOV R144, R127 ;  /* 0x0000007f00907202 */ /* 0x000fce0000000f00 */
[----:B------:R-:W-:Y:S05]  /*eb30*/  WARPSYNC.COLLECTIVE R143, `(.L_x_13768) ;  /* 0x000000008f087348 */ /* 0x000fea0003c00000 */
[----:B------:R0:W1:Y:S02]  /*eb40*/  SHFL.BFLY P6, R140, R144, R145, R148 ;  /* 0x0c000091908c7389 */ /* 0x00006400000c0094 */
[----:B01----:R-:W-:Y:S01]  /*eb50*/  ENDCOLLECTIVE ;  /* 0x000000000000791b */ /* 0x003fe20003800000 */
.L_x_13768:
[----:B------:R-:W-:Y:S01]  /*eb60*/  HFMA2.MMA R145, -RZ, RZ, 0, 2.384185791015625e-07 ;  /* 0x00000004ff917435 */ /* 0x000fe200000001ff */
[----:B------:R-:W-:-:S05]  /*eb70*/  MOV R126, R140 ;  /* 0x0000008c007e7202 */ /* 0x000fca0000000f00 */
[----:B------:R-:W-:-:S04]  /*eb80*/  FADD.FTZ R126, R127, R126 ;  /* 0x0000007e7f7e7221 */ /* 0x000fc80000010000 */
[----:B------:R-:W-:-:S07]  /*eb90*/  IMAD.MOV.U32 R144, RZ, RZ, R126 ;  /* 0x000000ffff907224 */ /* 0x000fce00078e007e */
[----:B------:R-:W-:Y:S05]  /*eba0*/  WARPSYNC.COLLECTIVE R143, `(.L_x_13769) ;  /* 0x000000008f087348 */ /* 0x000fea0003c00000 */
[----:B------:R0:W1:Y:S02]  /*ebb0*/  SHFL.BFLY P6, R140, R144, R145, R148 ;  /* 0x0c000091908c7389 */ /* 0x00006400000c0094 */
[----:B01----:R-:W-:Y:S01]  /*ebc0*/  ENDCOLLECTIVE ;  /* 0x000000000000791b */ /* 0x003fe20003800000 */
.L_x_13769:
[----:B------:R-:W-:Y:S02]  /*ebd0*/  IMAD.MOV.U32 R145, RZ, RZ, 0x8 ;  /* 0x00000008ff917424 */ /* 0x000fe400078e00ff */
[----:B------:R-:W-:-:S04]  /*ebe0*/  IMAD.MOV.U32 R137, RZ, RZ, R140 ;  /* 0x000000ffff897224 */ /* 0x000fc800078e008c */
[----:B------:R-:W-:-:S05]  /*ebf0*/  FADD.FTZ R137, R126, R137 ;  /* 0x000000897e897221 */ /* 0x000fca0000010000 */
[----:B------:R-:W-:-:S07]  /*ec00*/  MOV R144, R137 ;  /* 0x0000008900907202 */ /* 0x000fce0000000f00 */
[----:B------:R-:W-:Y:S05]  /*ec10*/  WARPSYNC.COLLECTIVE R143, `(.L_x_13770) ;  /* 0x000000008f087348 */ /* 0x000fea0003c00000 */
[----:B------:R0:W1:Y:S02]  /*ec20*/  SHFL.BFLY P6, R140, R144, R145, R148 ;  /* 0x0c000091908c7389 */ /* 0x00006400000c0094 */
[----:B01----:R-:W-:Y:S01]  /*ec30*/  ENDCOLLECTIVE ;  /* 0x000000000000791b */ /* 0x003fe20003800000 */
.L_x_13770:
[----:B------:R-:W-:Y:S01]  /*ec40*/  HFMA2.MMA R145, -RZ, RZ, 0, 9.5367431640625e-07 ;  /* 0x00000010ff917435 */ /* 0x000fe200000001ff */
[----:B------:R-:W-:-:S05]  /*ec50*/  MOV R136, R140 ;  /* 0x0000008c00887202 */ /* 0x000fca0000000f00 */
[----:B------:R-:W-:-:S04]  /*ec60*/  FADD.FTZ R139, R137, R136 ;  /* 0x00000088898b7221 */ /* 0x000fc80000010000 */
[----:B------:R-:W-:-:S07]  /*ec70*/  IMAD.MOV.U32 R144, RZ, RZ, R139 ;  /* 0x000000ffff907224 */ /* 0x000fce00078e008b */
[----:B------:R-:W-:Y:S05]  /*ec80*/  WARPSYNC.COLLECTIVE R143, `(.L_x_13771) ;  /* 0x000000008f087348 */ /* 0x000fea0003c00000 */
[----:B------:R0:W1:Y:S02]  /*ec90*/  SHFL.BFLY P6, R140, R144, R145, R148 ;  /* 0x0c000091908c7389 */ /* 0x00006400000c0094 */
[----:B01----:R-:W-:Y:S01]  /*eca0*/  ENDCOLLECTIVE ;  /* 0x000000000000791b */ /* 0x003fe20003800000 */
.L_x_13771:
[----:B------:R-:W-:Y:S05]  /*ecb0*/  BRA `(.L_x_13772) ;  /* 0xffffffec00187947 */ /* 0x000fea000383ffff */
.L_x_13773:
        /* <DEDUP_REMOVED lines=12> */
.L_x_30488:


//--------------------- .text._ZN10layer_norm13ln_fwd_kernelINS_13Kernel_traitsIf13__nv_bfloat16fS2_fjLj1024ELj1ELj4ELj1ELj16ENS_18Kernel_traits_baseILj1024EfS2_fS2_fjLj128EEEEELb1ELb0ELb1ELb1EEEvNS_9FwdParamsE --------------------------
	.section	.text._ZN10layer_norm13ln_fwd_kernelINS_13Kernel_traitsIf13__nv_bfloat16fS2_fjLj1024ELj1ELj4ELj1ELj16ENS_18Kernel_traits_baseILj1024EfS2_fS2_fjLj128EEEEELb1ELb0ELb1ELb1EEEvNS_9FwdParamsE,"ax",@progbits
	.align	128
        .global         _ZN10layer_norm13ln_fwd_kernelINS_13Kernel_traitsIf13__nv_bfloat16fS2_fjLj1024ELj1ELj4ELj1ELj16ENS_18Kernel_traits_baseILj1024EfS2_fS2_fjLj128EEEEELb1ELb0ELb1ELb1EEEvNS_9FwdParamsE
        .type           _ZN10layer_norm13ln_fwd_kernelINS_13Kernel_traitsIf13__nv_bfloat16fS2_fjLj1024ELj1ELj4ELj1ELj16ENS_18Kernel_traits_baseILj1024EfS2_fS2_fjLj128EEEEELb1ELb0ELb1ELb1EEEvNS_9FwdParamsE,@function
        .size           _ZN10layer_norm13ln_fwd_kernelINS_13Kernel_traitsIf13__nv_bfloat16fS2_fjLj1024ELj1ELj4ELj1ELj16ENS_18Kernel_traits_baseILj1024EfS2_fS2_fjLj128EEEEELb1ELb0ELb1ELb1EEEvNS_9FwdParamsE,(.L_x_30489 - _ZN10layer_norm13ln_fwd_kernelINS_13Kernel_traitsIf13__nv_bfloat16fS2_fjLj1024ELj1ELj4ELj1ELj16ENS_18Kernel_traits_baseILj1024EfS2_fS2_fjLj128EEEEELb1ELb0ELb1ELb1EEEvNS_9FwdParamsE)
        .other          _ZN10layer_norm13ln_fwd_kernelINS_13Kernel_traitsIf13__nv_bfloat16fS2_fjLj1024ELj1ELj4ELj1ELj16ENS_18Kernel_traits_baseILj1024EfS2_fS2_fjLj128EEEEELb1ELb0ELb1ELb1EEEvNS_9FwdParamsE,@"STO_CUDA_ENTRY STV_DEFAULT"
_ZN10layer_norm13ln_fwd_kernelINS_13Kernel_traitsIf13__nv_bfloat16fS2_fjLj1024ELj1ELj4ELj1ELj16ENS_18Kernel_traits_baseILj1024EfS2_fS2_fjLj128EEEEELb1ELb0ELb1ELb1EEEvNS_9FwdParamsE:
.text._ZN10layer_norm13ln_fwd_kernelINS_13Kernel_traitsIf13__nv_bfloat16fS2_fjLj1024ELj1ELj4ELj1ELj16ENS_18Kernel_traits_baseILj1024EfS2_fS2_fjLj128EEEEELb1ELb0ELb1ELb1EEEvNS_9FwdParamsE:
        /* <DEDUP_REMOVED lines=10> */
[----:B------:R-:W3:Y:S01]  /*00a0*/  S2R R0, SR_CTAID.X ;  /* 0x0000000000007919 */ /* 0x000ee20000002500 */
[----:B------:R-:W-:-:S03]  /*00b0*/  ULDC UR8, c[0x0][0x0] ;  /* 0x0000000000087ab9 */ /* 0x000fc60000000800 */
[----:B------:R-:W4:Y:S01]  /*00c0*/  @P0 LDC R9, c[0x0][0x2f0] ;  /* 0x0000bc00ff090b82 */ /* 0x000f220000000800 */
[----:B------:R-:W-:Y:S01]  /*00d0*/  ULDC.64 UR10, c[0x0][0x260] ;  /* 0x00009800000a7ab9 */ /* 0x000fe20000000a00 */
[----:B------:R-:W4:Y:S01]  /*00e0*/  @P0 LDG.E.64 R2, desc[UR6][R2.64] ;  /* 0x0000000602020981 */ /* 0x000f22000c1e1b00 */
[----:B0-----:R-:W-:Y:S01]  /*00f0*/  @P0 MOV R6, R133 ;  /* 0x0000008500060202 */ /* 0x001fe20000000f00 */
[----:B-1----:R-:W-:-:S05]  /*0100*/  @P0 IMAD.MOV.U32 R7, RZ, RZ, R8 ;  /* 0x000000ffff070224 */ /* 0x002fca00078e0008 */
[----:B------:R-:W4:Y:S01]  /*0110*/  @P0 LDG.E.64 R4, desc[UR6][R6.64] ;  /* 0x0000000606040981 */ /* 0x000f22000c1e1b00 */
[----:B------:R-:W-:Y:S02]  /*0120*/  CS2R R64, SRZ ;  /* 0x0000000000407805 */ /* 0x000fe4000001ff00 */
[----:B------:R-:W-:Y:S02]  /*0130*/  CS2R R66, SRZ ;  /* 0x0000000000427805 */ /* 0x000fe4000001ff00 */
[----:B------:R-:W-:Y:S02]  /*0140*/  CS2R R60, SRZ ;  /* 0x00000000003c7805 */ /* 0x000fe4000001ff00 */
[----:B------:R-:W-:Y:S02]  /*0150*/  CS2R R62, SRZ ;  /* 0x00000000003e7805 */ /* 0x000fe4000001ff00 */
[----:B--2---:R-:W-:Y:S02]  /*0160*/  SHF.R.U32.HI R115, RZ, 0x5, R114 ;  /* 0x00000005ff737819 */ /* 0x004fe40000011672 */
[----:B------:R-:W-:-:S02]  /*0170*/  CS2R R56, SRZ ;  /* 0x0000000000387805 */ /* 0x000fc4000001ff00 */
[----:B------:R-:W-:Y:S02]  /*0180*/  CS2R R58, SRZ ;  /* 0x00000000003a7805 */ /* 0x000fe4000001ff00 */
[----:B------:R-:W-:Y:S01]  /*0190*/  CS2R R52, SRZ ;  /* 0x0000000000347805 */ /* 0x000fe2000001ff00 */
[C---:B---3--:R-:W-:Y:S01]  /*01a0*/  IMAD R118, R0.reuse, UR8, R114 ;  /* 0x0000000800767c24 */ /* 0x048fe2000f8e0272 */
[----:B------:R-:W-:Y:S01]  /*01b0*/  LEA R115, R0, R115, 0x2 ;  /* 0x0000007300737211 */ /* 0x000fe200078e10ff */
[----:B------:R-:W-:Y:S01]  /*01c0*/  IMAD.SHL.U32 R0, R114, 0x20, RZ ;  /* 0x0000002072007824 */ /* 0x000fe200078e00ff */
[----:B------:R-:W-:Y:S01]  /*01d0*/  ULDC.64 UR8, c[0x0][0x2c8] ;  /* 0x0000b20000087ab9 */ /* 0x000fe20000000a00 */
[----:B------:R-:W-:Y:S02]  /*01e0*/  CS2R R54, SRZ ;  /* 0x0000000000367805 */ /* 0x000fe4000001ff00 */
[----:B------:R-:W-:Y:S02]  /*01f0*/  CS2R R48, SRZ ;  /* 0x0000000000307805 */ /* 0x000fe4000001ff00 */
[----:B------:R-:W-:-:S02]  /*0200*/  CS2R R50, SRZ ;  /* 0x0000000000327805 */ /* 0x000fc4000001ff00 */
[----:B------:R-:W-:Y:S02]  /*0210*/  LOP3.LUT R0, R0, 0x3e0, RZ, 0xc0, !PT ;  /* 0x000003e000007812 */ /* 0x000fe400078ec0ff */
[----:B------:R-:W-:Y:S02]  /*0220*/  CS2R R44, SRZ ;  /* 0x00000000002c7805 */ /* 0x000fe4000001ff00 */
[----:B------:R-:W-:Y:S02]  /*0230*/  CS2R R46, SRZ ;  /* 0x00000000002e7805 */ /* 0x000fe4000001ff00 */
[----:B------:R-:W-:Y:S02]  /*0240*/  CS2R R40, SRZ ;  /* 0x0000000000287805 */ /* 0x000fe4000001ff00 */
[----:B------:R-:W-:Y:S02]  /*0250*/  CS2R R42, SRZ ;  /* 0x00000000002a7805 */ /* 0x000fe4000001ff00 */
[----:B------:R-:W-:-:S02]  /*0260*/  CS2R R36, SRZ ;  /* 0x0000000000247805 */ /* 0x000fc4000001ff00 */
[----:B------:R-:W-:Y:S02]  /*0270*/  CS2R R38, SRZ ;  /* 0x0000000000267805 */ /* 0x000fe4000001ff00 */
[----:B----4-:R-:W-:Y:S02]  /*0280*/  @P0 R2UR UR4, R2 ;  /* 0x00000000020402ca */ /* 0x010fe400000e0000 */
[----:B------:R-:W-:-:S11]  /*0290*/  @P0 R2UR UR5, R3 ;  /* 0x00000000030502ca */ /* 0x000fd600000e0000 */
[----:B------:R-:W-:Y:S02]  /*02a0*/  UIADD3 UR12, UR4, -0x61c88647, URZ ;  /* 0x9e3779b9040c7890 */ /* 0x000fe4000fffe03f */
[----:B------:R-:W-:Y:S02]  /*02b0*/  UIADD3 UR13, UR5, -0x4498517b, URZ ;  /* 0xbb67ae85050d7890 */ /* 0x000fe4000fffe03f */
[----:B------:R-:W-:Y:S01]  /*02c0*/  UIADD3 UR14, UR4, 0x3c6ef372, URZ ;  /* 0x3c6ef372040e7890 */ /* 0x000fe2000fffe03f */
[----:B------:R-:W-:Y:S01]  /*02d0*/  @P0 IADD3 R133, P1, R4, R9, RZ ;  /* 0x0000000904850210 */ /* 0x000fe20007f3e0ff */
        /* <DEDUP_REMOVED lines=49> */
[----:B------:R-:W-:Y:S01]  /*05f0*/  IMAD.HI.U32 R5, R116, -0x326172a9, RZ ;  /* 0xcd9e8d5774057827 */ /* 0x000fe200078e00ff */
[----:B------:R-:W-:Y:S02]  /*0600*/  LOP3.LUT R117, R3, UR24, R4, 0x96, !PT ;  /* 0x0000001803757c12 */ /* 0x000fe4000f8e9604 */
[C---:B------:R-:W-:Y:S01]  /*0610*/  IADD3 R4, P2, R0.reuse, UR8, RZ ;  /* 0x0000000800047c10 */ /* 0x040fe2000ff5e0ff */
        /* <DEDUP_REMOVED lines=24> */
[----:B0-----:R1:W5:Y:S01]  /*07a0*/  LDG.E.128 R4, desc[UR6][R2.64+0xc10] ;  /* 0x000c100602047981 */ /* 0x001362000c1e1d00 */
[----:B------:R-:W-:Y:S01]  /*07b0*/  UIADD3 UR28, UR4, -0x700cb87f, URZ ;  /* 0x8ff34781041c7890 */ /* 0x000fe2000fffe03f */
[----:B------:R-:W-:Y:S01]  /*07c0*/  IMAD R117, R117, -0x2daee0ad, RZ ;  /* 0xd2511f5375757824 */ /* 0x000fe200078e02ff */
[----:B------:R-:W-:Y:S01]  /*07d0*/  UIADD3 UR29, UR5, -0x695add53, URZ ;  /* 0x96a522ad051d7890 */ /* 0x000fe2000fffe03f */
[----:B------:R-:W-:Y:S01]  /*07e0*/  IMAD R116, R116, -0x326172a9, RZ ;  /* 0xcd9e8d5774747824 */ /* 0x000fe200078e02ff */
[----:B------:R-:W-:Y:S01]  /*07f0*/  BSSY B0, `(.L_x_13774) ;  /* 0x0000d6f000007945 */ /* 0x000fe20003800000 */
[----:B------:R-:W-:Y:S01]  /*0800*/  IMAD.HI.U32 R69, R122, -0x326172a9, RZ ;  /* 0xcd9e8d577a457827 */ /* 0x000fe200078e00ff */
[----:B------:R-:W-:Y:S01]  /*0810*/  ULDC.U8 UR8, c[0x0][0x2a0] ;  /* 0x0000a80000087ab9 */ /* 0x000fe20000000000 */
[----:B------:R-:W-:Y:S01]  /*0820*/  LOP3.LUT R133, R133, 0x3, RZ, 0xc0, !PT ;  /* 0x0000000385857812 */ /* 0x000fe200078ec0ff */
[----:B------:R-:W-:Y:S01]  /*0830*/  ULDC UR9, c[0x0][0x2d8] ;  /* 0x0000b60000097ab9 */ /* 0x000fe20000000800 */
[----:B------:R-:W-:Y:S01]  /*0840*/  IMAD.HI.U32 R0, R124, -0x2daee0ad, RZ ;  /* 0xd2511f537c007827 */ /* 0x000fe200078e00ff */
[----:B------:R-:W-:Y:S01]  /*0850*/  LOP3.LUT R116, R69, UR28, R116, 0x96, !PT ;  /* 0x0000001c45747c12 */ /* 0x000fe2000f8e9674 */
[----:B------:R-:W-:Y:S01]  /*0860*/  ULDC.64 UR10, c[0x0][0x298] ;  /* 0x0000a600000a7ab9 */ /* 0x000fe20000000a00 */
[----:B------:R-:W-:Y:S01]  /*0870*/  LOP3.LUT R123, R114, 0x1f, RZ, 0xc0, !PT ;  /* 0x0000001f727b7812 */ /* 0x000fe200078ec0ff */
[----:B------:R-:W-:Y:S01]  /*0880*/  IMAD R122, R122, -0x326172a9, RZ ;  /* 0xcd9e8d577a7a7824 */ /* 0x000fe200078e02ff */
[----:B------:R-:W-:Y:S01]  /*0890*/  LOP3.LUT R117, R0, UR29, R117, 0x96, !PT ;  /* 0x0000001d00757c12 */ /* 0x000fe2000f8e9675 */
[----:B------:R-:W-:Y:S01]  /*08a0*/  IMAD R124, R124, -0x2daee0ad, RZ ;  /* 0xd2511f537c7c7824 */ /* 0x000fe200078e02ff */
[----:B------:R-:W-:Y:S01]  /*08b0*/  ISETP.NE.AND P2, PT, RZ, UR8, PT ;  /* 0x00000008ff007c0c */ /* 0x000fe2000bf45270 */
[----:B------:R-:W-:Y:S01]  /*08c0*/  IMAD.MOV.U32 R121, RZ, RZ, RZ ;  /* 0x000000ffff797224 */ /* 0x000fe200078e00ff */
[----:B-1----:R-:W-:-:S11]  /*08d0*/  ULDC UR8, c[0x0][0x294] ;  /* 0x0000a50000087ab9 */ /* 0x002fd60000000800 */
.L_x_14074:
[----:B------:R-:W0:Y:S08]  /*08e0*/  LDC.64 R80, c[0x0][0x280] ;  /* 0x0000a000ff507b82 */ /* 0x000e300000000a00 */
[----:B------:R-:W1:Y:S08]  /*08f0*/  LDC.64 R2, c[0x0][0x230] ;  /* 0x00008c00ff027b82 */ /* 0x000e700000000a00 */
[----:B------:R-:W2:Y:S01]  /*0900*/  LDC R134, c[0x0][0x218] ;  /* 0x00008600ff867b82 */ /* 0x000ea20000000800 */
[----:B0-----:R-:W-:-:S07]  /*0910*/  IMAD.WIDE R80, R115, 0x4, R80 ;  /* 0x0000000473507825 */ /* 0x001fce00078e0250 */
[----:B------:R-:W0:Y:S01]  /*0920*/  LDC.64 R82, c[0x0][0x288] ;  /* 0x0000a200ff527b82 */ /* 0x000e220000000a00 */
[----:B------:R3:W4:Y:S01]  /*0930*/  LDG.E R88, desc[UR6][R80.64] ;  /* 0x0000000650587981 */ /* 0x000722000c1e1900 */
[----:B------:R-:W-:Y:S01]  /*0940*/  HFMA2.MMA R137, -RZ, RZ, 0, 0 ;  /* 0x00000000ff897435 */ /* 0x000fe200000001ff */
        /* <DEDUP_REMOVED lines=14> */
[----:B------:R-:W-:Y:S01]  /*0a30*/  @P3 VIADD R89, R88, 0xffffffff ;  /* 0xffffffff58593836 */ /* 0x000fe20000000000 */
[----:B------:R-:W-:-:S03]  /*0a40*/  @P3 LOP3.LUT R123, R114, 0x1f, RZ, 0xc0, !PT ;  /* 0x0000001f727b3812 */ /* 0x000fc600078ec0ff */
        /* <DEDUP_REMOVED lines=26> */
.L_x_13778:
[----:B------:R-:W-:-:S07]  /*0bf0*/  MOV R88, R122 ;  /* 0x0000007a00587202 */ /* 0x000fce0000000f00 */
.L_x_13779:
[----:B------:R-:W-:Y:S05]  /*0c00*/  BSYNC B2 ;  /* 0x0000000000027941 */ /* 0x000fea0003800000 */
.L_x_13777:
        /* <DEDUP_REMOVED lines=16> */
.L_x_13783:
[----:B------:R-:W-:Y:S05]  /*0d10*/  BSYNC B3 ;  /* 0x0000000000037941 */ /* 0x000fea0003800000 */
.L_x_13782:
[----:B------:R-:W-:Y:S01]  /*0d20*/  IMAD.HI.U32 R81, R118, -0x326172a9, RZ ;  /* 0xcd9e8d5776517827 */ /* 0x000fe200078e00ff */
[----:B------:R-:W-:-:S03]  /*0d30*/  LOP3.LUT R0, R0, UR5, R121, 0x96, !PT ;  /* 0x0000000500007c12 */ /* 0x000fc6000f8e9679 */
[----:B------:R-:W-:Y:S01]  /*0d40*/  IMAD R85, R118, -0x326172a9, RZ ;  /* 0xcd9e8d5776557824 */ /* 0x000fe200078e02ff */
[----:B------:R-:W-:Y:S01]  /*0d50*/  LOP3.LUT R81, R81, UR4, R120, 0x96, !PT ;  /* 0x0000000451517c12 */ /* 0x000fe2000f8e9678 */
[----:B------:R-:W-:Y:S01]  /*0d60*/  IMAD.WIDE.U32 R82, R0, -0x326172a9, RZ ;  /* 0xcd9e8d5700527825 */ /* 0x000fe200078e00ff */
[----:B------:R-:W-:-:S03]  /*0d70*/  HFMA2.MMA R0, -RZ, RZ, 0, 0 ;  /* 0x00000000ff007435 */ /* 0x000fc600000001ff */
        /* <DEDUP_REMOVED lines=37> */
.L_x_13781:
[----:B------:R-:W-:Y:S05]  /*0fd0*/  BSYNC B2 ;  /* 0x0000000000027941 */ /* 0x000fea0003800000 */
.L_x_13780:
        /* <DEDUP_REMOVED lines=10> */
.L_x_13776:
[----:B------:R-:W-:Y:S05]  /*1080*/  BSYNC B1 ;  /* 0x0000000000017941 */ /* 0x000fea0003800000 */
.L_x_13775:
        /* <DEDUP_REMOVED lines=18> */
.L_x_13787:
[----:B------:R-:W-:-:S07]  /*11b0*/  IMAD.MOV.U32 R81, RZ, RZ, R122 ;  /* 0x000000ffff517224 */ /* 0x000fce00078e007a */
.L_x_13788:
[----:B------:R-:W-:Y:S05]  /*11c0*/  BSYNC B2 ;  /* 0x0000000000027941 */ /* 0x000fea0003800000 */
.L_x_13786:
        /* <DEDUP_REMOVED lines=16> */
.L_x_13792:
[----:B------:R-:W-:Y:S05]  /*12d0*/  BSYNC B3 ;  /* 0x0000000000037941 */ /* 0x000fea0003800000 */
.L_x_13791:
        /* <DEDUP_REMOVED lines=44> */
.L_x_13790:
[----:B------:R-:W-:Y:S05]  /*15a0*/  BSYNC B2 ;  /* 0x0000000000027941 */ /* 0x000fea0003800000 */
.L_x_13789:
[----:B-----5:R-:W-:Y:S02]  /*15b0*/  PRMT R82, R72, 0x7632, R82 ;  /* 0x0000763248527816 */ /* 0x020fe40000000052 */
        /* <DEDUP_REMOVED lines=10> */
.L_x_13785:
[----:B------:R-:W-:Y:S05]  /*1660*/  BSYNC B1 ;  /* 0x0000000000017941 */ /* 0x000fea0003800000 */
.L_x_13784:
        /* <DEDUP_REMOVED lines=18> */
.L_x_13796:
[----:B------:R-:W-:-:S07]  /*1790*/  IMAD.MOV.U32 R0, RZ, RZ, R122 ;  /* 0x000000ffff007224 */ /* 0x000fce00078e007a */
.L_x_13797:
[----:B------:R-:W-:Y:S05]  /*17a0*/  BSYNC B2 ;  /* 0x0000000000027941 */ /* 0x000fea0003800000 */
.L_x_13795:
        /* <DEDUP_REMOVED lines=16> */
.L_x_13801:
[----:B------:R-:W-:Y:S05]  /*18b0*/  BSYNC B3 ;  /* 0x0000000000037941 */ /* 0x000fea0003800000 */
.L_x_13800:
        /* <DEDUP_REMOVED lines=42> */
[----:B------:R-:W-:Y:S01]  /*1b60*/  LOP3.LUT R117, R83, UR29, R86, 0x96, !PT ;  /* 0x0000001d53757c12 */ /* 0x000fe2000f8e9656 */
[----:B------:R-:W-:-:S09]  /*1b70*/  IMAD.MOV.U32 R124, RZ, RZ, R82 ;  /* 0x000000ffff7c7224 */ /* 0x000fd200078e0052 */
.L_x_13799:
[----:B------:R-:W-:Y:S05]  /*1b80*/  BSYNC B2 ;  /* 0x0000000000027941 */ /* 0x000fea0003800000 */
.L_x_13798:
        /* <DEDUP_REMOVED lines=10> */
.L_x_13794:
[----:B------:R-:W-:Y:S05]  /*1c30*/  BSYNC B1 ;  /* 0x0000000000017941 */ /* 0x000fea0003800000 */
.L_x_13793:
        /* <DEDUP_REMOVED lines=18> */
.L_x_13805:
[----:B------:R-:W-:-:S07]  /*1d60*/  IMAD.MOV.U32 R0, RZ, RZ, R122 ;  /* 0x000000ffff007224 */ /* 0x000fce00078e007a */
.L_x_13806:
[----:B------:R-:W-:Y:S05]  /*1d70*/  BSYNC B2 ;  /* 0x0000000000027941 */ /* 0x000fea0003800000 */
.L_x_13804:
        /* <DEDUP_REMOVED lines=16> */
.L_x_13810:
[----:B------:R-:W-:Y:S05]  /*1e80*/  BSYNC B3 ;  /* 0x0000000000037941 */ /* 0x000fea0003800000 */
.L_x_13809:
        /* <DEDUP_REMOVED lines=44> */
.L_x_13808:
[----:B------:R-:W-:Y:S05]  /*2150*/  BSYNC B2 ;  /* 0x0000000000027941 */ /* 0x000fea0003800000 */
.L_x_13807:
        /* <DEDUP_REMOVED lines=11> */
.L_x_13803:
[----:B------:R-:W-:Y:S05]  /*2210*/  BSYNC B1 ;  /* 0x0000000000017941 */ /* 0x000fea0003800000 */
.L_x_13802:
        /* <DEDUP_REMOVED lines=18> */
.L_x_13814:
[----:B------:R-:W-:-:S07]  /*2340*/  IMAD.MOV.U32 R0, RZ, RZ, R122 ;  /* 0x000000ffff007224 */ /* 0x000fce00078e007a */
.L_x_13815:
[----:B------:R-:W-:Y:S05]  /*2350*/  BSYNC B2 ;  /* 0x0000000000027941 */ /* 0x000fea0003800000 */
.L_x_13813:
        /* <DEDUP_REMOVED lines=16> */
.L_x_13819:
[----:B------:R-:W-:Y:S05]  /*2460*/  BSYNC B3 ;  /* 0x0000000000037941 */ /* 0x000fea0003800000 */
.L_x_13818:
        /* <DEDUP_REMOVED lines=44> */
.L_x_13817:
[----:B------:R-:W-:Y:S05]  /*2730*/  BSYNC B2 ;  /* 0x0000000000027941 */ /* 0x000fea0003800000 */
.L_x_13816:
        /* <DEDUP_REMOVED lines=10> */
.L_x_13812:
[----:B------:R-:W-:Y:S05]  /*27e0*/  BSYNC B1 ;  /* 0x0000000000017941 */ /* 0x000fea0003800000 */
.L_x_13811:
        /* <DEDUP_REMOVED lines=18> */
.L_x_13823:
[----:B------:R-:W-:-:S07]  /*2910*/  IMAD.MOV.U32 R0, RZ, RZ, R122 ;  /* 0x000000ffff007224 */ /* 0x000fce00078e007a */
.L_x_13824:
[----:B------:R-:W-:Y:S05]  /*2920*/  BSYNC B2 ;  /* 0x0000000000027941 */ /* 0x000fea0003800000 */
.L_x_13822:
        /* <DEDUP_REMOVED lines=16> */
.L_x_13828:
[----:B------:R-:W-:Y:S05]  /*2a30*/  BSYNC B3 ;  /* 0x0000000000037941 */ /* 0x000fea0003800000 */
.L_x_13827:
        /* <DEDUP_REMOVED lines=44> */
.L_x_13826:
[----:B------:R-:W-:Y:S05]  /*2d00*/  BSYNC B2 ;  /* 0x0000000000027941 */ /* 0x000fea0003800000 */
.L_x_13825:
        /* <DEDUP_REMOVED lines=11> */
.L_x_13821:
[----:B------:R-:W-:Y:S05]  /*2dc0*/  BSYNC B1 ;  /* 0x0000000000017941 */ /* 0x000fea0003800000 */
.L_x_13820:
        /* <DEDUP_REMOVED lines=18> */
.L_x_13832:
[----:B------:R-:W-:-:S07]  /*2ef0*/  IMAD.MOV.U32 R0, RZ, RZ, R122 ;  /* 0x000000ffff007224 */ /* 0x000fce00078e007a */
.L_x_13833:
[----:B------:R-:W-:Y:S05]  /*2f00*/  BSYNC B2 ;  /* 0x0000000000027941 */ /* 0x000fea0003800000 */
.L_x_13831:
        /* <DEDUP_REMOVED lines=16> */
.L_x_13837:
[----:B------:R-:W-:Y:S05]  /*3010*/  BSYNC B3 ;  /* 0x0000000000037941 */ /* 0x000fea0003800000 */
.L_x_13836:
        /* <DEDUP_REMOVED lines=44> */
.L_x_13835:
[----:B------:R-:W-:Y:S05]  /*32e0*/  BSYNC B2 ;  /* 0x0000000000027941 */ /* 0x000fea0003800000 */
.L_x_13834:
        /* <DEDUP_REMOVED lines=10> */
.L_x_13830:
[----:B------:R-:W-:Y:S05]  /*3390*/  BSYNC B1 ;  /* 0x0000000000017941 */ /* 0x000fea0003800000 */
.L_x_13829:
        /* <DEDUP_REMOVED lines=18> */
.L_x_13841:
[----:B------:R-:W-:-:S07]  /*34c0*/  IMAD.MOV.U32 R0, RZ, RZ, R122 ;  /* 0x000000ffff007224 */ /* 0x000fce00078e007a */
.L_x_13842:
[----:B------:R-:W-:Y:S05]  /*34d0*/  BSYNC B2 ;  /* 0x0000000000027941 */ /* 0x000fea0003800000 */
.L_x_13840:
        /* <DEDUP_REMOVED lines=16> */
.L_x_13846:
[----:B------:R-:W-:Y:S05]  /*35e0*/  BSYNC B3 ;  /* 0x0000000000037941 */ /* 0x000fea0003800000 */
.L_x_13845:
        /* <DEDUP_REMOVED lines=44> */
.L_x_13844:
[----:B------:R-:W-:Y:S05]  /*38b0*/  BSYNC B2 ;  /* 0x0000000000027941 */ /* 0x000fea0003800000 */
.L_x_13843:
        /* <DEDUP_REMOVED lines=11> */
.L_x_13839:
[----:B------:R-:W-:Y:S05]  /*3970*/  BSYNC B1 ;  /* 0x0000000000017941 */ /* 0x000fea0003800000 */
.L_x_13838:
        /* <DEDUP_REMOVED lines=31> */
.L_x_13848:
[----:B------:R-:W-:Y:S05]  /*3b70*/  BSYNC B1 ;  /* 0x0000000000017941 */ /* 0x000fea0003800000 */
.L_x_13847:
        /* <DEDUP_REMOVED lines=22> */
.L_x_13852:
[----:B------:R-:W-:-:S07]  /*3ce0*/  IMAD.MOV.U32 R88, RZ, RZ, R122 ;  /* 0x000000ffff587224 */ /* 0x000fce00078e007a */
.L_x_13853:
[----:B------:R-:W-:Y:S05]  /*3cf0*/  BSYNC B2 ;  /* 0x0000000000027941 */ /* 0x000fea0003800000 */
.L_x_13851:
        /* <DEDUP_REMOVED lines=16> */
.L_x_13857:
[----:B------:R-:W-:Y:S05]  /*3e00*/  BSYNC B3 ;  /* 0x0000000000037941 */ /* 0x000fea0003800000 */
.L_x_13856:
        /* <DEDUP_REMOVED lines=42> */
[----:B------:R-:W-:-:S07]  /*40b0*/  IMAD.MOV.U32 R94, RZ, RZ, RZ ;  /* 0x000000ffff5e7224 */ /* 0x000fce00078e00ff */
.L_x_13855:
[----:B------:R-:W-:Y:S05]  /*40c0*/  BSYNC B2 ;  /* 0x0000000000027941 */ /* 0x000fea0003800000 */
.L_x_13854:
        /* <DEDUP_REMOVED lines=10> */
.L_x_13850:
[----:B------:R-:W-:Y:S05]  /*4170*/  BSYNC B1 ;  /* 0x0000000000017941 */ /* 0x000fea0003800000 */
.L_x_13849:
        /* <DEDUP_REMOVED lines=18> */
.L_x_13861:
[----:B------:R-:W-:-:S07]  /*42a0*/  IMAD.MOV.U32 R89, RZ, RZ, R122 ;  /* 0x000000ffff597224 */ /* 0x000fce00078e007a */
.L_x_13862:
[----:B------:R-:W-:Y:S05]  /*42b0*/  BSYNC B2 ;  /* 0x0000000000027941 */ /* 0x000fea0003800000 */
.L_x_13860:
        /* <DEDUP_REMOVED lines=16> */
.L_x_13866:
[----:B------:R-:W-:Y:S05]  /*43c0*/  BSYNC B3 ;  /* 0x0000000000037941 */ /* 0x000fea0003800000 */
.L_x_13865:
        /* <DEDUP_REMOVED lines=44> */
.L_x_13864:
[----:B------:R-:W-:Y:S05]  /*4690*/  BSYNC B2 ;  /* 0x0000000000027941 */ /* 0x000fea0003800000 */
.L_x_13863:
        /* <DEDUP_REMOVED lines=11> */
.L_x_13859:
[----:B------:R-:W-:Y:S05]  /*4750*/  BSYNC B1 ;  /* 0x0000000000017941 */ /* 0x000fea0003800000 */
.L_x_13858:
        /* <DEDUP_REMOVED lines=18> */
.L_x_13870:
[----:B------:R-:W-:-:S07]  /*4880*/  IMAD.MOV.U32 R90, RZ, RZ, R122 ;  /* 0x000000ffff5a7224 */ /* 0x000fce00078e007a */
.L_x_13871:
[----:B------:R-:W-:Y:S05]  /*4890*/  BSYNC B2 ;  /* 0x0000000000027941 */ /* 0x000fea0003800000 */
.L_x_13869:
        /* <DEDUP_REMOVED lines=16> */
.L_x_13875:
[----:B------:R-:W-:Y:S05]  /*49a0*/  BSYNC B3 ;  /* 0x0000000000037941 */ /* 0x000fea0003800000 */
.L_x_13874:
        /* <DEDUP_REMOVED lines=44> */
.L_x_13873:
[----:B------:R-:W-:Y:S05]  /*4c70*/  BSYNC B2 ;  /* 0x0000000000027941 */ /* 0x000fea0003800000 */
.L_x_13872:
        /* <DEDUP_REMOVED lines=10> */
.L_x_13868:
[----:B------:R-:W-:Y:S05]  /*4d20*/  BSYNC B1 ;  /* 0x0000000000017941 */ /* 0x000fea0003800000 */
.L_x_13867:
        /* <DEDUP_REMOVED lines=18> */
.L_x_13879:
[----:B------:R-:W-:-:S07]  /*4e50*/  IMAD.MOV.U32 R91, RZ, RZ, R122 ;  /* 0x000000ffff5b7224 */ /* 0x000fce00078e007a */
.L_x_13880:
[----:B------:R-:W-:Y:S05]  /*4e60*/  BSYNC B2 ;  /* 0x0000000000027941 */ /* 0x000fea0003800000 */
.L_x_13878:
        /* <DEDUP_REMOVED lines=16> */
.L_x_13884:
[----:B------:R-:W-:Y:S05]  /*4f70*/  BSYNC B3 ;  /* 0x0000000000037941 */ /* 0x000fea0003800000 */
.L_x_13883:
        /* <DEDUP_REMOVED lines=44> */
.L_x_13882:
[----:B------:R-:W-:Y:S05]  /*5240*/  BSYNC B2 ;  /* 0x0000000000027941 */ /* 0x000fea0003800000 */
.L_x_13881:
        /* <DEDUP_REMOVED lines=11> */
.L_x_13877:
[----:B------:R-:W-:Y:S05]  /*5300*/  BSYNC B1 ;  /* 0x0000000000017941 */ /* 0x000fea0003800000 */
.L_x_13876:
        /* <DEDUP_REMOVED lines=18> */
.L_x_13888:
[----:B------:R-:W-:-:S07]  /*5430*/  IMAD.MOV.U32 R92, RZ, RZ, R122 ;  /* 0x000000ffff5c7224 */ /* 0x000fce00078e007a */
.L_x_13889:
[----:B------:R-:W-:Y:S05]  /*5440*/  BSYNC B2 ;  /* 0x0000000000027941 */ /* 0x000fea0003800000 */
.L_x_13887:
        /* <DEDUP_REMOVED lines=16> */
.L_x_13893:
[----:B------:R-:W-:Y:S05]  /*5550*/  BSYNC B3 ;  /* 0x0000000000037941 */ /* 0x000fea0003800000 */
.L_x_13892:
        /* <DEDUP_REMOVED lines=44> */
.L_x_13891:
[----:B------:R-:W-:Y:S05]  /*5820*/  BSYNC B2 ;  /* 0x0000000000027941 */ /* 0x000fea0003800000 */
.L_x_13890:
        /* <DEDUP_REMOVED lines=10> */
.L_x_13886:
[----:B------:R-:W-:Y:S05]  /*58d0*/  BSYNC B1 ;  /* 0x0000000000017941 */ /* 0x000fea0003800000 */
.L_x_13885:
        /* <DEDUP_REMOVED lines=18> */
.L_x_13897:
[----:B------:R-:W-:-:S07]  /*5a00*/  IMAD.MOV.U32 R93, RZ, RZ, R122 ;  /* 0x000000ffff5d7224 */ /* 0x000fce00078e007a */
.L_x_13898:
[----:B------:R-:W-:Y:S05]  /*5a10*/  BSYNC B2 ;  /* 0x0000000000027941 */ /* 0x000fea0003800000 */
.L_x_13896:
        /* <DEDUP_REMOVED lines=16> */
.L_x_13902:
[----:B------:R-:W-:Y:S05]  /*5b20*/  BSYNC B3 ;  /* 0x0000000000037941 */ /* 0x000fea0003800000 */
.L_x_13901:
        /* <DEDUP_REMOVED lines=44> */
.L_x_13900:
[----:B------:R-:W-:Y:S05]  /*5df0*/  BSYNC B2 ;  /* 0x0000000000027941 */ /* 0x000fea0003800000 */
.L_x_13899:
        /* <DEDUP_REMOVED lines=11> */
.L_x_13895:
[----:B------:R-:W-:Y:S05]  /*5eb0*/  BSYNC B1 ;  /* 0x0000000000017941 */ /* 0x000fea0003800000 */
.L_x_13894:
        /* <DEDUP_REMOVED lines=18> */
.L_x_13906:
[----:B------:R-:W-:-:S07]  /*5fe0*/  IMAD.MOV.U32 R94, RZ, RZ, R122 ;  /* 0x000000ffff5e7224 */ /* 0x000fce00078e007a */
.L_x_13907:
[----:B------:R-:W-:Y:S05]  /*5ff0*/  BSYNC B2 ;  /* 0x0000000000027941 */ /* 0x000fea0003800000 */
.L_x_13905:
        /* <DEDUP_REMOVED lines=16> */
.L_x_13911:
[----:B------:R-:W-:Y:S05]  /*6100*/  BSYNC B3 ;  /* 0x0000000000037941 */ /* 0x000fea0003800000 */
.L_x_13910:
        /* <DEDUP_REMOVED lines=44> */
.L_x_13909:
[----:B------:R-:W-:Y:S05]  /*63d0*/  BSYNC B2 ;  /* 0x0000000000027941 */ /* 0x000fea0003800000 */
.L_x_13908:
        /* <DEDUP_REMOVED lines=10> */
.L_x_13904:
[----:B------:R-:W-:Y:S05]  /*6480*/  BSYNC B1 ;  /* 0x0000000000017941 */ /* 0x000fea0003800000 */
.L_x_13903:
        /* <DEDUP_REMOVED lines=18> */
.L_x_13915:
[----:B------:R-:W-:-:S07]  /*65b0*/  IMAD.MOV.U32 R95, RZ, RZ, R122 ;  /* 0x000000ffff5f7224 */ /* 0x000fce00078e007a */
.L_x_13916:
[----:B------:R-:W-:Y:S05]  /*65c0*/  BSYNC B2 ;  /* 0x0000000000027941 */ /* 0x000fea0003800000 */
.L_x_13914:
        /* <DEDUP_REMOVED lines=16> */
.L_x_13920:
[----:B------:R-:W-:Y:S05]  /*66d0*/  BSYNC B3 ;  /* 0x0000000000037941 */ /* 0x000fea0003800000 */
.L_x_13919:
        /* <DEDUP_REMOVED lines=44> */
.L_x_13918:
[----:B------:R-:W-:Y:S05]  /*69a0*/  BSYNC B2 ;  /* 0x0000000000027941 */ /* 0x000fea0003800000 */
.L_x_13917:
        /* <DEDUP_REMOVED lines=11> */
.L_x_13913:
[----:B------:R-:W-:Y:S05]  /*6a60*/  BSYNC B1 ;  /* 0x0000000000017941 */ /* 0x000fea0003800000 */
.L_x_13912:
        /* <DEDUP_REMOVED lines=30> */
.L_x_13922:
[----:B------:R-:W-:Y:S05]  /*6c50*/  BSYNC B1 ;  /* 0x0000000000017941 */ /* 0x000fea0003800000 */
.L_x_13921:
        /* <DEDUP_REMOVED lines=22> */
.L_x_13926:
[----:B------:R-:W-:-:S07]  /*6dc0*/  MOV R0, R122 ;  /* 0x0000007a00007202 */ /* 0x000fce0000000f00 */
.L_x_13927:
[----:B------:R-:W-:Y:S05]  /*6dd0*/  BSYNC B2 ;  /* 0x0000000000027941 */ /* 0x000fea0003800000 */
.L_x_13925:
        /* <DEDUP_REMOVED lines=16> */
.L_x_13931:
[----:B------:R-:W-:Y:S05]  /*6ee0*/  BSYNC B3 ;  /* 0x0000000000037941 */ /* 0x000fea0003800000 */
.L_x_13930:
        /* <DEDUP_REMOVED lines=43> */
.L_x_13929:
[----:B------:R-:W-:Y:S05]  /*71a0*/  BSYNC B2 ;  /* 0x0000000000027941 */ /* 0x000fea0003800000 */
.L_x_13928:
        /* <DEDUP_REMOVED lines=10> */
.L_x_13924:
[----:B------:R-:W-:Y:S05]  /*7250*/  BSYNC B1 ;  /* 0x0000000000017941 */ /* 0x000fea0003800000 */
.L_x_13923:
        /* <DEDUP_REMOVED lines=18> */
.L_x_13935:
[----:B------:R-:W-:-:S07]  /*7380*/  IMAD.MOV.U32 R0, RZ, RZ, R122 ;  /* 0x000000ffff007224 */ /* 0x000fce00078e007a */
.L_x_13936:
[----:B------:R-:W-:Y:S05]  /*7390*/  BSYNC B2 ;  /* 0x0000000000027941 */ /* 0x000fea0003800000 */
.L_x_13934:
        /* <DEDUP_REMOVED lines=16> */
.L_x_13940:
[----:B------:R-:W-:Y:S05]  /*74a0*/  BSYNC B3 ;  /* 0x0000000000037941 */ /* 0x000fea0003800000 */
.L_x_13939:
        /* <DEDUP_REMOVED lines=44> */
.L_x_13938:
[----:B------:R-:W-:Y:S05]  /*7770*/  BSYNC B2 ;  /* 0x0000000000027941 */ /* 0x000fea0003800000 */
.L_x_13937:
        /* <DEDUP_REMOVED lines=11> */
.L_x_13933:
[----:B------:R-:W-:Y:S05]  /*7830*/  BSYNC B1 ;  /* 0x0000000000017941 */ /* 0x000fea0003800000 */
.L_x_13932:
        /* <DEDUP_REMOVED lines=18> */
.L_x_13944:
[----:B------:R-:W-:-:S07]  /*7960*/  IMAD.MOV.U32 R0, RZ, RZ, R122 ;  /* 0x000000ffff007224 */ /* 0x000fce00078e007a */
.L_x_13945:
[----:B------:R-:W-:Y:S05]  /*7970*/  BSYNC B2 ;  /* 0x0000000000027941 */ /* 0x000fea0003800000 */
.L_x_13943:
        /* <DEDUP_REMOVED lines=16> */
.L_x_13949:
[----:B------:R-:W-:Y:S05]  /*7a80*/  BSYNC B3 ;  /* 0x0000000000037941 */ /* 0x000fea0003800000 */
.L_x_13948:
        /* <DEDUP_REMOVED lines=44> */
.L_x_13947:
[----:B------:R-:W-:Y:S05]  /*7d50*/  BSYNC B2 ;  /* 0x0000000000027941 */ /* 0x000fea0003800000 */
.L_x_13946:
        /* <DEDUP_REMOVED lines=10> */
.L_x_13942:
[----:B------:R-:W-:Y:S05]  /*7e00*/  BSYNC B1 ;  /* 0x0000000000017941 */ /* 0x000fea0003800000 */
.L_x_13941:
        /* <DEDUP_REMOVED lines=18> */
.L_x_13953:
[----:B------:R-:W-:-:S07]  /*7f30*/  IMAD.MOV.U32 R0, RZ, RZ, R122 ;  /* 0x000000ffff007224 */ /* 0x000fce00078e007a */
.L_x_13954:
[----:B------:R-:W-:Y:S05]  /*7f40*/  BSYNC B2 ;  /* 0x0000000000027941 */ /* 0x000fea0003800000 */
.L_x_13952:
        /* <DEDUP_REMOVED lines=16> */
.L_x_13958:
[----:B------:R-:W-:Y:S05]  /*8050*/  BSYNC B3 ;  /* 0x0000000000037941 */ /* 0x000fea0003800000 */
.L_x_13957:
        /* <DEDUP_REMOVED lines=44> */
.L_x_13956:
[----:B------:R-:W-:Y:S05]  /*8320*/  BSYNC B2 ;  /* 0x0000000000027941 */ /* 0x000fea0003800000 */
.L_x_13955:
        /* <DEDUP_REMOVED lines=11> */
.L_x_13951:
[----:B------:R-:W-:Y:S05]  /*83e0*/  BSYNC B1 ;  /* 0x0000000000017941 */ /* 0x000fea0003800000 */
.L_x_13950:
        /* <DEDUP_REMOVED lines=18> */
.L_x_13962:
[----:B------:R-:W-:-:S07]  /*8510*/  IMAD.MOV.U32 R0, RZ, RZ, R122 ;  /* 0x000000ffff007224 */ /* 0x000fce00078e007a */
.L_x_13963:
[----:B------:R-:W-:Y:S05]  /*8520*/  BSYNC B2 ;  /* 0x0000000000027941 */ /* 0x000fea0003800000 */
.L_x_13961:
        /* <DEDUP_REMOVED lines=16> */
.L_x_13967:
[----:B------:R-:W-:Y:S05]  /*8630*/  BSYNC B3 ;  /* 0x0000000000037941 */ /* 0x000fea0003800000 */
.L_x_13966:
        /* <DEDUP_REMOVED lines=44> */
.L_x_13965:
[----:B------:R-:W-:Y:S05]  /*8900*/  BSYNC B2 ;  /* 0x0000000000027941 */ /* 0x000fea0003800000 */
.L_x_13964:
        /* <DEDUP_REMOVED lines=10> */
.L_x_13960:
[----:B------:R-:W-:Y:S05]  /*89b0*/  BSYNC B1 ;  /* 0x0000000000017941 */ /* 0x000fea0003800000 */
.L_x_13959:
        /* <DEDUP_REMOVED lines=18> */
.L_x_13971:
[----:B------:R-:W-:-:S07]  /*8ae0*/  IMAD.MOV.U32 R0, RZ, RZ, R122 ;  /* 0x000000ffff007224 */ /* 0x000fce00078e007a */
.L_x_13972:
[----:B------:R-:W-:Y:S05]  /*8af0*/  BSYNC B2 ;  /* 0x0000000000027941 */ /* 0x000fea0003800000 */
.L_x_13970:
        /* <DEDUP_REMOVED lines=16> */
.L_x_13976:
[----:B------:R-:W-:Y:S05]  /*8c00*/  BSYNC B3 ;  /* 0x0000000000037941 */ /* 0x000fea0003800000 */
.L_x_13975:
        /* <DEDUP_REMOVED lines=44> */
.L_x_13974:
[----:B------:R-:W-:Y:S05]  /*8ed0*/  BSYNC B2 ;  /* 0x0000000000027941 */ /* 0x000fea0003800000 */
.L_x_13973:
        /* <DEDUP_REMOVED lines=11> */
.L_x_13969:
[----:B------:R-:W-:Y:S05]  /*8f90*/  BSYNC B1 ;  /* 0x0000000000017941 */ /* 0x000fea0003800000 */
.L_x_13968:
        /* <DEDUP_REMOVED lines=18> */
.L_x_13980:
[----:B------:R-:W-:-:S07]  /*90c0*/  IMAD.MOV.U32 R0, RZ, RZ, R122 ;  /* 0x000000ffff007224 */ /* 0x000fce00078e007a */
.L_x_13981:
[----:B------:R-:W-:Y:S05]  /*90d0*/  BSYNC B2 ;  /* 0x0000000000027941 */ /* 0x000fea0003800000 */
.L_x_13979:
        /* <DEDUP_REMOVED lines=16> */
.L_x_13985:
[----:B------:R-:W-:Y:S05]  /*91e0*/  BSYNC B3 ;  /* 0x0000000000037941 */ /* 0x000fea0003800000 */
.L_x_13984:
        /* <DEDUP_REMOVED lines=44> */
.L_x_13983:
[----:B------:R-:W-:Y:S05]  /*94b0*/  BSYNC B2 ;  /* 0x0000000000027941 */ /* 0x000fea0003800000 */
.L_x_13982:
        /* <DEDUP_REMOVED lines=10> */
.L_x_13978:
[----:B------:R-:W-:Y:S05]  /*9560*/  BSYNC B1 ;  /* 0x0000000000017941 */ /* 0x000fea0003800000 */
.L_x_13977:
        /* <DEDUP_REMOVED lines=18> */
.L_x_13989:
[----:B------:R-:W-:-:S07]  /*9690*/  IMAD.MOV.U32 R0, RZ, RZ, R122 ;  /* 0x000000ffff007224 */ /* 0x000fce00078e007a */
.L_x_13990:
[----:B------:R-:W-:Y:S05]  /*96a0*/  BSYNC B2 ;  /* 0x0000000000027941 */ /* 0x000fea0003800000 */
.L_x_13988:
        /* <DEDUP_REMOVED lines=16> */
.L_x_13994:
[----:B------:R-:W-:Y:S05]  /*97b0*/  BSYNC B3 ;  /* 0x0000000000037941 */ /* 0x000fea0003800000 */
.L_x_13993:
        /* <DEDUP_REMOVED lines=44> */
.L_x_13992:
[----:B------:R-:W-:Y:S05]  /*9a80*/  BSYNC B2 ;  /* 0x0000000000027941 */ /* 0x000fea0003800000 */
.L_x_13991:
        /* <DEDUP_REMOVED lines=11> */
.L_x_13987:
[----:B------:R-:W-:Y:S05]  /*9b40*/  BSYNC B1 ;  /* 0x0000000000017941 */ /* 0x000fea0003800000 */
.L_x_13986:
        /* <DEDUP_REMOVED lines=30> */
.L_x_13996:
[----:B------:R-:W-:Y:S05]  /*9d30*/  BSYNC B1 ;  /* 0x0000000000017941 */ /* 0x000fea0003800000 */
.L_x_13995:
        /* <DEDUP_REMOVED lines=22> */
.L_x_14000:
[----:B------:R-:W-:-:S07]  /*9ea0*/  MOV R0, R122 ;  /* 0x0000007a00007202 */ /* 0x000fce0000000f00 */
.L_x_14001:
[----:B------:R-:W-:Y:S05]  /*9eb0*/  BSYNC B2 ;  /* 0x0000000000027941 */ /* 0x000fea0003800000 */
.L_x_13999:
        /* <DEDUP_REMOVED lines=16> */
.L_x_14005:
[----:B------:R-:W-:Y:S05]  /*9fc0*/  BSYNC B3 ;  /* 0x0000000000037941 */ /* 0x000fea0003800000 */
.L_x_14004:
        /* <DEDUP_REMOVED lines=43> */
.L_x_14003:
[----:B------:R-:W-:Y:S05]  /*a280*/  BSYNC B2 ;  /* 0x0000000000027941 */ /* 0x000fea0003800000 */
.L_x_14002:
        /* <DEDUP_REMOVED lines=10> */
.L_x_13998:
[----:B------:R-:W-:Y:S05]  /*a330*/  BSYNC B1 ;  /* 0x0000000000017941 */ /* 0x000fea0003800000 */
.L_x_13997:
        /* <DEDUP_REMOVED lines=18> */
.L_x_14009:
[----:B------:R-:W-:-:S07]  /*a460*/  IMAD.MOV.U32 R0, RZ, RZ, R122 ;  /* 0x000000ffff007224 */ /* 0x000fce00078e007a */
.L_x_14010:
[----:B------:R-:W-:Y:S05]  /*a470*/  BSYNC B2 ;  /* 0x0000000000027941 */ /* 0x000fea0003800000 */
.L_x_14008:
        /* <DEDUP_REMOVED lines=16> */
.L_x_14014:
[----:B------:R-:W-:Y:S05]  /*a580*/  BSYNC B3 ;  /* 0x0000000000037941 */ /* 0x000fea0003800000 */
.L_x_14013:
        /* <DEDUP_REMOVED lines=44> */
.L_x_14012:
[----:B------:R-:W-:Y:S05]  /*a850*/  BSYNC B2 ;  /* 0x0000000000027941 */ /* 0x000fea0003800000 */
.L_x_14011:
        /* <DEDUP_REMOVED lines=11> */
.L_x_14007:
[----:B------:R-:W-:Y:S05]  /*a910*/  BSYNC B1 ;  /* 0x0000000000017941 */ /* 0x000fea0003800000 */
.L_x_14006:
        /* <DEDUP_REMOVED lines=18> */
.L_x_14018:
[----:B------:R-:W-:-:S07]  /*aa40*/  IMAD.MOV.U32 R0, RZ, RZ, R122 ;  /* 0x000000ffff007224 */ /* 0x000fce00078e007a */
.L_x_14019:
[----:B------:R-:W-:Y:S05]  /*aa50*/  BSYNC B2 ;  /* 0x0000000000027941 */ /* 0x000fea0003800000 */
.L_x_14017:
        /* <DEDUP_REMOVED lines=16> */
.L_x_14023:
[----:B------:R-:W-:Y:S05]  /*ab60*/  BSYNC B3 ;  /* 0x0000000000037941 */ /* 0x000fea0003800000 */
.L_x_14022:
        /* <DEDUP_REMOVED lines=44> */
.L_x_14021:
[----:B------:R-:W-:Y:S05]  /*ae30*/  BSYNC B2 ;  /* 0x0000000000027941 */ /* 0x000fea0003800000 */
.L_x_14020:
        /* <DEDUP_REMOVED lines=10> */
.L_x_14016:
[----:B------:R-:W-:Y:S05]  /*aee0*/  BSYNC B1 ;  /* 0x0000000000017941 */ /* 0x000fea0003800000 */
.L_x_14015:
        /* <DEDUP_REMOVED lines=18> */
.L_x_14027:
[----:B------:R-:W-:-:S07]  /*b010*/  IMAD.MOV.U32 R0, RZ, RZ, R122 ;  /* 0x000000ffff007224 */ /* 0x000fce00078e007a */
.L_x_14028:
[----:B------:R-:W-:Y:S05]  /*b020*/  BSYNC B2 ;  /* 0x0000000000027941 */ /* 0x000fea0003800000 */
.L_x_14026:
        /* <DEDUP_REMOVED lines=16> */
.L_x_14032:
[----:B------:R-:W-:Y:S05]  /*b130*/  BSYNC B3 ;  /* 0x0000000000037941 */ /* 0x000fea0003800000 */
.L_x_14031:
        /* <DEDUP_REMOVED lines=44> */
.L_x_14030:
[----:B------:R-:W-:Y:S05]  /*b400*/  BSYNC B2 ;  /* 0x0000000000027941 */ /* 0x000fea0003800000 */
.L_x_14029:
        /* <DEDUP_REMOVED lines=11> */
.L_x_14025:
[----:B------:R-:W-:Y:S05]  /*b4c0*/  BSYNC B1 ;  /* 0x0000000000017941 */ /* 0x000fea0003800000 */
.L_x_14024:
        /* <DEDUP_REMOVED lines=18> */
.L_x_14036:
[----:B------:R-:W-:-:S07]  /*b5f0*/  IMAD.MOV.U32 R0, RZ, RZ, R122 ;  /* 0x000000ffff007224 */ /* 0x000fce00078e007a */
.L_x_14037:
[----:B------:R-:W-:Y:S05]  /*b600*/  BSYNC B2 ;  /* 0x0000000000027941 */ /* 0x000fea0003800000 */
.L_x_14035:
        /* <DEDUP_REMOVED lines=16> */
.L_x_14041:
[----:B------:R-:W-:Y:S05]  /*b710*/  BSYNC B3 ;  /* 0x0000000000037941 */ /* 0x000fea0003800000 */
.L_x_14040:
        /* <DEDUP_REMOVED lines=44> */
.L_x_14039:
[----:B------:R-:W-:Y:S05]  /*b9e0*/  BSYNC B2 ;  /* 0x0000000000027941 */ /* 0x000fea0003800000 */
.L_x_14038:
        /* <DEDUP_REMOVED lines=10> */
.L_x_14034:
[----:B------:R-:W-:Y:S05]  /*ba90*/  BSYNC B1 ;  /* 0x0000000000017941 */ /* 0x000fea0003800000 */
.L_x_14033:
        /* <DEDUP_REMOVED lines=18> */
.L_x_14045:
[----:B------:R-:W-:-:S07]  /*bbc0*/  IMAD.MOV.U32 R0, RZ, RZ, R122 ;  /* 0x000000ffff007224 */ /* 0x000fce00078e007a */
.L_x_14046:
[----:B------:R-:W-:Y:S05]  /*bbd0*/  BSYNC B2 ;  /* 0x0000000000027941 */ /* 0x000fea0003800000 */
.L_x_14044:
        /* <DEDUP_REMOVED lines=16> */
.L_x_14050:
[----:B------:R-:W-:Y:S05]  /*bce0*/  BSYNC B3 ;  /* 0x0000000000037941 */ /* 0x000fea0003800000 */
.L_x_14049:
        /* <DEDUP_REMOVED lines=44> */
.L_x_14048:
[----:B------:R-:W-:Y:S05]  /*bfb0*/  BSYNC B2 ;  /* 0x0000000000027941 */ /* 0x000fea0003800000 */
.L_x_14047:
        /* <DEDUP_REMOVED lines=11> */
.L_x_14043:
[----:B------:R-:W-:Y:S05]  /*c070*/  BSYNC B1 ;  /* 0x0000000000017941 */ /* 0x000fea0003800000 */
.L_x_14042:
        /* <DEDUP_REMOVED lines=18> */
.L_x_14054:
[----:B------:R-:W-:-:S07]  /*c1a0*/  IMAD.MOV.U32 R0, RZ, RZ, R122 ;  /* 0x000000ffff007224 */ /* 0x000fce00078e007a */
.L_x_14055:
[----:B------:R-:W-:Y:S05]  /*c1b0*/  BSYNC B2 ;  /* 0x0000000000027941 */ /* 0x000fea0003800000 */
.L_x_14053:
        /* <DEDUP_REMOVED lines=16> */
.L_x_14059:
[----:B------:R-:W-:Y:S05]  /*c2c0*/  BSYNC B3 ;  /* 0x0000000000037941 */ /* 0x000fea0003800000 */
.L_x_14058:
        /* <DEDUP_REMOVED lines=44> */
.L_x_14057:
[----:B------:R-:W-:Y:S05]  /*c590*/  BSYNC B2 ;  /* 0x0000000000027941 */ /* 0x000fea0003800000 */
.L_x_14056:
        /* <DEDUP_REMOVED lines=10> */
.L_x_14052:
[----:B------:R-:W-:Y:S05]  /*c640*/  BSYNC B1 ;  /* 0x0000000000017941 */ /* 0x000fea0003800000 */
.L_x_14051:
        /* <DEDUP_REMOVED lines=18> */
.L_x_14063:
[----:B------:R-:W-:-:S07]  /*c770*/  IMAD.MOV.U32 R0, RZ, RZ, R122 ;  /* 0x000000ffff007224 */ /* 0x000fce00078e007a */
.L_x_14064:
[----:B------:R-:W-:Y:S05]  /*c780*/  BSYNC B2 ;  /* 0x0000000000027941 */ /* 0x000fea0003800000 */
.L_x_14062:
        /* <DEDUP_REMOVED lines=16> */
.L_x_14068:
[----:B------:R-:W-:Y:S05]  /*c890*/  BSYNC B3 ;  /* 0x0000000000037941 */ /* 0x000fea0003800000 */
.L_x_14067:
        /* <DEDUP_REMOVED lines=44> */
.L_x_14066:
[----:B------:R-:W-:Y:S05]  /*cb60*/  BSYNC B2 ;  /* 0x0000000000027941 */ /* 0x000fea0003800000 */
.L_x_14065:
        /* <DEDUP_REMOVED lines=11> */
.L_x_14061:
[----:B------:R-:W-:Y:S05]  /*cc20*/  BSYNC B1 ;  /* 0x0000000000017941 */ /* 0x000fea0003800000 */
.L_x_14060:
[----:B------:R-:W-:Y:S01]  /*cc30*/  FADD.FTZ R0, RZ, R80 ;  /* 0x00000050ff007221 */ /* 0x000fe20000010000 */
[----:B------:R-:W-:Y:S01]  /*cc40*/  IMAD.WIDE.U32 R112, R143, 0x20, R112 ;  /* 0x000000208f707825 */ /* 0x000fe200078e0070 */
[----:B------:R-:W-:Y:S01]  /*cc50*/  BSSY B1, `(.L_x_14069) ;  /* 0x0000037000017945 */ /* 0x000fe20003800000 */
[----:B------:R-:W-:Y:S02]  /*cc60*/  LOP3.LUT P0, RZ, R114, 0x1f, RZ, 0xc0, !PT ;  /* 0x0000001f72ff7812 */ /* 0x000fe4000780c0ff */
        /* <DEDUP_REMOVED lines=53> */
.L_x_14070:
[----:B------:R-:W-:Y:S05]  /*cfc0*/  BSYNC B1 ;  /* 0x0000000000017941 */ /* 0x000fea0003800000 */
.L_x_14069:
        /* <DEDUP_REMOVED lines=88> */
.L_x_14086:
        /* <DEDUP_REMOVED lines=17> */
[----:B------:R-:W-:Y:S01]  /*d660*/  VIADD R135, R135, 0xffffffff ;  /* 0xffffffff87877836 */ /* 0x000fe20000000000 */
[----:B------:R-:W-:Y:S02]  /*d670*/  FSEL R139, R139, RZ, !P2 ;  /* 0x000000ff8b8b7208 */ /* 0x000fe40005000000 */
[----:B------:R-:W-:Y:S01]  /*d680*/  LOP3.LUT R123, R114, 0x1f, RZ, 0xc0, !PT ;  /* 0x0000001f727b7812 */ /* 0x000fe200078ec0ff */
        /* <DEDUP_REMOVED lines=17> */
[----:B------:R-:W-:Y:S01]  /*d7a0*/  FADD.FTZ R98, -R139, R107 ;  /* 0x0000006b8b627221 */ /* 0x000fe20000010100 */
[----:B------:R-:W-:Y:S01]  /*d7b0*/  IADD3 R97, R3, 0x20, RZ ;  /* 0x0000002003617810 */ /* 0x000fe20007ffe0ff */
[----:B------:R-:W-:Y:S01]  /*d7c0*/  FADD.FTZ R134, -R139, R85 ;  /* 0x000000558b867221 */ /* 0x000fe20000010100 */
[----:B------:R-:W-:Y:S01]  /*d7d0*/  IADD3 R101, R3, 0x60, RZ ;  /* 0x0000006003657810 */ /* 0x000fe20007ffe0ff */
[----:B------:R-:W-:Y:S01]  /*d7e0*/  FADD.FTZ R138, -R139, R87 ;  /* 0x000000578b8a7221 */ /* 0x000fe20000010100 */
[----:B------:R-:W-:-:S02]  /*d7f0*/  VIADD R99, R3, 0x40 ;  /* 0x0000004003637836 */ /* 0x000fc40000000000 */
[C---:B------:R-:W-:Y:S01]  /*d800*/  FMUL.FTZ R85, R137.reuse, R0 ;  /* 0x0000000089557220 */ /* 0x040fe20000410000 */
[----:B------:R-:W-:Y:S01]  /*d810*/  FMUL.FTZ R87, R137, R82 ;  /* 0x0000005289577220 */ /* 0x000fe20000410000 */
[----:B------:R-:W-:Y:S01]  /*d820*/  FADD.FTZ R144, -R139, R111 ;  /* 0x0000006f8b907221 */ /* 0x000fe20000010100 */
[C---:B------:R-:W-:Y:S01]  /*d830*/  FMUL.FTZ R0, R137.reuse, R2 ;  /* 0x0000000289007220 */ /* 0x040fe20000410000 */
[C---:B------:R-:W-:Y:S01]  /*d840*/  FMUL.FTZ R82, R137.reuse, R112 ;  /* 0x0000007089527220 */ /* 0x040fe20000410000 */
[----:B------:R-:W-:Y:S01]  /*d850*/  FMUL.FTZ R135, R137, R102 ;  /* 0x0000006689877220 */ /* 0x000fe20000410000 */
[C---:B------:R-:W-:Y:S01]  /*d860*/  FADD.FTZ R84, -R139.reuse, R84 ;  /* 0x000000548b547221 */ /* 0x040fe20000010100 */
[----:B------:R-:W-:Y:S01]  /*d870*/  FADD.FTZ R154, -R139, R90 ;  /* 0x0000005a8b9a7221 */ /* 0x000fe20000010100 */
[C---:B------:R-:W-:Y:S01]  /*d880*/  FMUL.FTZ R112, R137.reuse, R96 ;  /* 0x0000006089707220 */ /* 0x040fe20000410000 */
[C---:B------:R-:W-:Y:S01]  /*d890*/  FMUL.FTZ R111, R137.reuse, R100 ;  /* 0x00000064896f7220 */ /* 0x040fe20000410000 */
[----:B------:R-:W-:Y:S01]  /*d8a0*/  FMUL.FTZ R102, R137, R98 ;  /* 0x0000006289667220 */ /* 0x000fe20000410000 */
[C---:B------:R-:W-:Y:S01]  /*d8b0*/  FADD.FTZ R162, -R139.reuse, R88 ;  /* 0x000000588ba27221 */ /* 0x040fe20000010100 */
[----:B------:R-:W-:Y:S01]  /*d8c0*/  FADD.FTZ R90, -R139, R93 ;  /* 0x0000005d8b5a7221 */ /* 0x000fe20000010100 */
[----:B0-----:R-:W-:-:S04]  /*d8d0*/  IMAD.WIDE.U32 R2, R3, 0x10, R80 ;  /* 0x0000001003027825 */ /* 0x001fc800078e0050 */
[C---:B------:R-:W-:Y:S01]  /*d8e0*/  FADD.FTZ R88, -R139.reuse, R91 ;  /* 0x0000005b8b587221 */ /* 0x040fe20000010100 */
[----:B------:R-:W-:Y:S01]  /*d8f0*/  FADD.FTZ R136, -R139, R86 ;  /* 0x000000568b887221 */ /* 0x000fe20000010100 */
[----:B------:R-:W-:Y:S01]  /*d900*/  FMUL.FTZ R91, R137, R84 ;  /* 0x00000054895b7220 */ /* 0x000fe20000410000 */
[----:B------:R-:W-:-:S04]  /*d910*/  IMAD.WIDE.U32 R96, R97, 0x10, R80 ;  /* 0x0000001061607825 */ /* 0x000fc800078e0050 */
[----:B------:R-:W-:Y:S01]  /*d920*/  FADD.FTZ R150, -R139, R103 ;  /* 0x000000678b967221 */ /* 0x000fe20000010100 */
[C---:B------:R-:W-:Y:S01]  /*d930*/  FMUL.FTZ R86, R137.reuse, R134 ;  /* 0x0000008689567220 */ /* 0x040fe20000410000 */
[----:B------:R-:W-:Y:S01]  /*d940*/  FMUL.FTZ R93, R137, R154 ;  /* 0x0000009a895d7220 */ /* 0x000fe20000410000 */
[----:B------:R-:W-:-:S04]  /*d950*/  IMAD.WIDE.U32 R98, R99, 0x10, R80 ;  /* 0x0000001063627825 */ /* 0x000fc800078e0050 */
[C---:B------:R-:W-:Y:S01]  /*d960*/  FMUL.FTZ R90, R137.reuse, R90 ;  /* 0x0000005a895a7220 */ /* 0x040fe20000410000 */
[C---:B------:R-:W-:Y:S01]  /*d970*/  FMUL.FTZ R88, R137.reuse, R88 ;  /* 0x0000005889587220 */ /* 0x040fe20000410000 */
[----:B------:R-:W-:Y:S01]  /*d980*/  FMUL.FTZ R103, R137, R156 ;  /* 0x0000009c89677220 */ /* 0x000fe20000410000 */
[----:B------:R-:W-:-:S04]  /*d990*/  IMAD.WIDE.U32 R100, R101, 0x10, R80 ;  /* 0x0000001065647825 */ /* 0x000fc800078e0050 */
[----:B------:R-:W-:Y:S01]  /*d9a0*/  FFMA.FTZ R80, R32, R85, R64 ;  /* 0x0000005520507223 */ /* 0x000fe20000010040 */
[----:B------:R-:W-:Y:S01]  /*d9b0*/  FFMA.FTZ R85, R33, R0, R65 ;  /* 0x0000000021557223 */ /* 0x000fe20000010041 */
[----:B------:R-:W-:Y:S01]  /*d9c0*/  FMUL.FTZ R148, R137, R148 ;  /* 0x0000009489947220 */ /* 0x000fe20000410000 */
[C---:B------:R-:W-:Y:S01]  /*d9d0*/  FADD.FTZ R140, -R139.reuse, R89 ;  /* 0x000000598b8c7221 */ /* 0x040fe20000010100 */
[C---:B------:R-:W-:Y:S01]  /*d9e0*/  FADD.FTZ R142, -R139.reuse, R94 ;  /* 0x0000005e8b8e7221 */ /* 0x040fe20000010100 */
[----:B------:R-:W-:Y:S01]  /*d9f0*/  FADD.FTZ R158, -R139, R95 ;  /* 0x0000005f8b9e7221 */ /* 0x000fe20000010100 */
[----:B------:R-:W-:Y:S01]  /*da00*/  FFMA.FTZ R0, R35, R82, R67 ;  /* 0x0000005223007223 */ /* 0x000fe20000010043 */
[----:B------:R-:W-:Y:S01]  /*da10*/  FADD.FTZ R152, -R139, R104 ;  /* 0x000000688b987221 */ /* 0x000fe20000010100 */
[----:B------:R-:W-:Y:S01]  /*da20*/  FFMA.FTZ R81, R34, R87, R66 ;  /* 0x0000005722517223 */ /* 0x000fe20000010042 */
[----:B------:R-:W-:Y:S01]  /*da30*/  FFMA.FTZ R82, R28, R91, R60 ;  /* 0x0000005b1c527223 */ /* 0x000fe2000001003c */
[----:B------:R-:W-:Y:S01]  /*da40*/  F2FP.BF16.F32.PACK_AB R80, R85, R80 ;  /* 0x000000505550723e */ /* 0x000fe200000010ff */
[C---:B------:R-:W-:Y:S01]  /*da50*/  FADD.FTZ R94, -R139.reuse, R105 ;  /* 0x000000698b5e7221 */ /* 0x040fe20000010100 */
[C---:B------:R-:W-:Y:S01]  /*da60*/  FADD.FTZ R106, -R139.reuse, R106 ;  /* 0x0000006a8b6a7221 */ /* 0x040fe20000010100 */
[C---:B------:R-:W-:Y:S01]  /*da70*/  FADD.FTZ R108, -R139.reuse, R108 ;  /* 0x0000006c8b6c7221 */ /* 0x040fe20000010100 */
[C---:B------:R-:W-:Y:S01]  /*da80*/  FADD.FTZ R104, -R139.reuse, R109 ;  /* 0x0000006d8b687221 */ /* 0x040fe20000010100 */
[----:B------:R-:W-:Y:S01]  /*da90*/  FADD.FTZ R110, -R139, R110 ;  /* 0x0000006e8b6e7221 */ /* 0x000fe20000010100 */
        /* <DEDUP_REMOVED lines=63> */
.L_x_14073:
[----:B------:R-:W-:Y:S05]  /*de90*/  BSYNC B1 ;  /* 0x0000000000017941 */ /* 0x000fea0003800000 */
.L_x_14072:
[----:B0-----:R-:W0:Y:S02]  /*dea0*/  LDC.64 R2, c[0x0][0x210] ;  /* 0x00008400ff027b82 */ /* 0x001e240000000a00 */
[----:B0-----:R-:W-:-:S05]  /*deb0*/  IMAD R115, R2, 0x4, R115 ;  /* 0x0000000402737824 */ /* 0x001fca00078e0273 */
[----:B------:R-:W-:-:S13]  /*dec0*/  ISETP.GE.AND P0, PT, R115, R3, PT ;  /* 0x000000037300720c */ /* 0x000fda0003f06270 */
[----:B------:R-:W-:Y:S05]  /*ded0*/  @!P0 BRA `(.L_x_14074) ;  /* 0xffffff2800808947 */ /* 0x000fea000383ffff */
[----:B------:R-:W-:Y:S05]  /*dee0*/  BSYNC B0 ;  /* 0x0000000000007941 */ /* 0x000fea0003800000 */
.L_x_13774:
[----:B------:R-:W-:Y:S05]  /*def0*/  EXIT ;  /* 0x000000000000794d */ /* 0x000fea0003800000 */
.L_x_14071:
[----:B------:R-:W-:Y:S01]  /*df00*/  HFMA2.MMA R145, -RZ, RZ, 0, 1.847743988037109375e-06 ;  /* 0x0000001fff917435 */ /* 0x000fe200000001ff */
[----:B------:R-:W-:Y:S01]  /*df10*/  BSSY B1, `(.L_x_14075) ;  /* 0x0000007000017945 */ /* 0x000fe20003800000 */
[----:B------:R-:W-:Y:S01]  /*df20*/  MOV R143, R0 ;  /* 0x00000000008f7202 */ /* 0x000fe20000000f00 */
[----:B------:R-:W-:Y:S02]  /*df30*/  IMAD.MOV.U32 R142, RZ, RZ, 0x1 ;  /* 0x00000001ff8e7424 */ /* 0x000fe400078e00ff */
[----:B------:R-:W-:-:S07]  /*df40*/  IMAD.MOV.U32 R140, RZ, RZ, -0x1 ;  /* 0xffffffffff8c7424 */ /* 0x000fce00078e00ff */
[----:B0-----:R-:W-:Y:S05]  /*df50*/  WARPSYNC.COLLECTIVE R140, `(.L_x_14076) ;  /* 0x000000008c087348 */ /* 0x001fea0003c00000 */
[----:B------:R1:W2:Y:S02]  /*df60*/  SHFL.BFLY P1, R141, R143, R142, R145 ;  /* 0x0c00008e8f8d7389 */ /* 0x0002a40000020091 */
[----:B012---:R-:W-:Y:S01]  /*df70*/  ENDCOLLECTIVE ;  /* 0x000000000000791b */ /* 0x007fe20003800000 */
.L_x_14076:
[----:B------:R-:W-:Y:S05]  /*df80*/  BSYNC B1 ;  /* 0x0000000000017941 */ /* 0x000fea0003800000 */
.L_x_14075:
        /* <DEDUP_REMOVED lines=10> */
.L_x_14077:
[----:B------:R-:W-:Y:S02]  /*e030*/  IMAD.MOV.U32 R142, RZ, RZ, 0x4 ;  /* 0x00000004ff8e7424 */ /* 0x000fe400078e00ff */
[----:B------:R-:W-:-:S04]  /*e040*/  IMAD.MOV.U32 R2, RZ, RZ, R141 ;  /* 0x000000ffff027224 */ /* 0x000fc800078e008d */
[----:B------:R-:W-:-:S05]  /*e050*/  FADD.FTZ R2, R3, R2 ;  /* 0x0000000203027221 */ /* 0x000fca0000010000 */
[----:B------:R-:W-:-:S07]  /*e060*/  MOV R143, R2 ;  /* 0x00000002008f7202 */ /* 0x000fce0000000f00 */
[----:B------:R-:W-:Y:S05]  /*e070*/  WARPSYNC.COLLECTIVE R140, `(.L_x_14078) ;  /* 0x000000008c087348 */ /* 0x000fea0003c00000 */
[----:B------:R0:W1:Y:S02]  /*e080*/  SHFL.BFLY P1, R141, R143, R142, R145 ;  /* 0x0c00008e8f8d7389 */ /* 0x0000640000020091 */
[----:B01----:R-:W-:Y:S01]  /*e090*/  ENDCOLLECTIVE ;  /* 0x000000000000791b */ /* 0x003fe20003800000 */
.L_x_14078:
[----:B------:R-:W-:Y:S01]  /*e0a0*/  HFMA2.MMA R142, -RZ, RZ, 0, 4.76837158203125e-07 ;  /* 0x00000008ff8e7435 */ /* 0x000fe200000001ff */
[----:B------:R-:W-:-:S05]  /*e0b0*/  MOV R113, R141 ;  /* 0x0000008d00717202 */ /* 0x000fca0000000f00 */
[----:B------:R-:W-:-:S04]  /*e0c0*/  FADD.FTZ R113, R2, R113 ;  /* 0x0000007102717221 */ /* 0x000fc80000010000 */
[----:B------:R-:W-:-:S07]  /*e0d0*/  IMAD.MOV.U32 R143, RZ, RZ, R113 ;  /* 0x000000ffff8f7224 */ /* 0x000fce00078e0071 */
[----:B------:R-:W-:Y:S05]  /*e0e0*/  WARPSYNC.COLLECTIVE R140, `(.L_x_14079) ;  /* 0x000000008c087348 */ /* 0x000fea0003c00000 */
[----:B------:R0:W1:Y:S02]  /*e0f0*/  SHFL.BFLY P1, R141, R143, R142, R145 ;  /* 0x0c00008e8f8d7389 */ /* 0x0000640000020091 */
[----:B01----:R-:W-:Y:S01]  /*e100*/  ENDCOLLECTIVE ;  /* 0x000000000000791b */ /* 0x003fe20003800000 */
.L_x_14079:
[----:B------:R-:W-:Y:S02]  /*e110*/  IMAD.MOV.U32 R142, RZ, RZ, 0x10 ;  /* 0x00000010ff8e7424 */ /* 0x000fe400078e00ff */
[----:B------:R-:W-:-:S04]  /*e120*/  IMAD.MOV.U32 R112, RZ, RZ, R141 ;  /* 0x000000ffff707224 */ /* 0x000fc800078e008d */
[----:B------:R-:W-:-:S05]  /*e130*/  FADD.FTZ R112, R113, R112 ;  /* 0x0000007071707221 */ /* 0x000fca0000010000 */
[----:B------:R-:W-:-:S07]  /*e140*/  MOV R143, R112 ;  /* 0x00000070008f7202 */ /* 0x000fce0000000f00 */
[----:B------:R-:W-:Y:S05]  /*e150*/  WARPSYNC.COLLECTIVE R140, `(.L_x_14080) ;  /* 0x000000008c087348 */ /* 0x000fea0003c00000 */
[----:B------:R0:W1:Y:S02]  /*e160*/  SHFL.BFLY P1, R141, R143, R142, R145 ;  /* 0x0c00008e8f8d7389 */ /* 0x0000640000020091 */
[----:B01----:R-:W-:Y:S01]  /*e170*/  ENDCOLLECTIVE ;  /* 0x000000000000791b */ /* 0x003fe20003800000 */
.L_x_14080:
        /* <DEDUP_REMOVED lines=72> */
.L_x_14081:
[----:B------:R-:W-:Y:S02]  /*e600*/  IMAD.MOV.U32 R142, RZ, RZ, 0x2 ;  /* 0x00000002ff8e7424 */ /* 0x000fe400078e00ff */
[----:B------:R-:W-:-:S04]  /*e610*/  IMAD.MOV.U32 R3, RZ, RZ, R141 ;  /* 0x000000ffff037224 */ /* 0x000fc800078e008d */
[----:B------:R-:W-:-:S05]  /*e620*/  FADD.FTZ R3, R0, R3 ;  /* 0x0000000300037221 */ /* 0x000fca0000010000 */
[----:B------:R-:W-:-:S07]  /*e630*/  MOV R143, R3 ;  /* 0x00000003008f7202 */ /* 0x000fce0000000f00 */
[----:B------:R-:W-:Y:S05]  /*e640*/  WARPSYNC.COLLECTIVE R140, `(.L_x_14082) ;  /* 0x000000008c087348 */ /* 0x000fea0003c00000 */
[----:B------:R0:W1:Y:S02]  /*e650*/  SHFL.BFLY P1, R141, R143, R142, R145 ;  /* 0x0c00008e8f8d7389 */ /* 0x0000640000020091 */
[----:B01----:R-:W-:Y:S01]  /*e660*/  ENDCOLLECTIVE ;  /* 0x000000000000791b */ /* 0x003fe20003800000 */
.L_x_14082:
[----:B------:R-:W-:Y:S01]  /*e670*/  HFMA2.MMA R142, -RZ, RZ, 0, 2.384185791015625e-07 ;  /* 0x00000004ff8e7435 */ /* 0x000fe200000001ff */
[----:B------:R-:W-:-:S05]  /*e680*/  MOV R2, R141 ;  /* 0x0000008d00027202 */ /* 0x000fca0000000f00 */
[----:B------:R-:W-:-:S04]  /*e690*/  FADD.FTZ R2, R3, R2 ;  /* 0x0000000203027221 */ /* 0x000fc80000010000 */
[----:B------:R-:W-:-:S07]  /*e6a0*/  IMAD.MOV.U32 R143, RZ, RZ, R2 ;  /* 0x000000ffff8f7224 */ /* 0x000fce00078e0002 */
[----:B------:R-:W-:Y:S05]  /*e6b0*/  WARPSYNC.COLLECTIVE R140, `(.L_x_14083) ;  /* 0x000000008c087348 */ /* 0x000fea0003c00000 */
[----:B------:R0:W1:Y:S02]  /*e6c0*/  SHFL.BFLY P1, R141, R143, R142, R145 ;  /* 0x0c00008e8f8d7389 */ /* 0x0000640000020091 */
[----:B01----:R-:W-:Y:S01]  /*e6d0*/  ENDCOLLECTIVE ;  /* 0x000000000000791b */ /* 0x003fe20003800000 */
.L_x_14083:
[----:B------:R-:W-:Y:S02]  /*e6e0*/  IMAD.MOV.U32 R142, RZ, RZ, 0x8 ;  /* 0x00000008ff8e7424 */ /* 0x000fe400078e00ff */
[----:B------:R-:W-:-:S04]  /*e6f0*/  IMAD.MOV.U32 R113, RZ, RZ, R141 ;  /* 0x000000ffff717224 */ /* 0x000fc800078e008d */
[----:B------:R-:W-:-:S05]  /*e700*/  FADD.FTZ R113, R2, R113 ;  /* 0x0000007102717221 */ /* 0x000fca0000010000 */
[----:B------:R-:W-:-:S07]  /*e710*/  MOV R143, R113 ;  /* 0x00000071008f7202 */ /* 0x000fce0000000f00 */
[----:B------:R-:W-:Y:S05]  /*e720*/  WARPSYNC.COLLECTIVE R140, `(.L_x_14084) ;  /* 0x000000008c087348 */ /* 0x000fea0003c00000 */
[----:B------:R0:W1:Y:S02]  /*e730*/  SHFL.BFLY P1, R141, R143, R142, R145 ;  /* 0x0c00008e8f8d7389 */ /* 0x0000640000020091 */
[----:B01----:R-:W-:Y:S01]  /*e740*/  ENDCOLLECTIVE ;  /* 0x000000000000791b */ /* 0x003fe20003800000 */
.L_x_14084:
[----:B------:R-:W-:Y:S01]  /*e750*/  HFMA2.MMA R142, -RZ, RZ, 0, 9.5367431640625e-07 ;  /* 0x00000010ff8e7435 */ /* 0x000fe200000001ff */
[----:B------:R-:W-:-:S05]  /*e760*/  MOV R112, R141 ;  /* 0x0000008d00707202 */ /* 0x000fca0000000f00 */
[----:B------:R-:W-:-:S04]  /*e770*/  FADD.FTZ R138, R113, R112 ;  /* 0x00000070718a7221 */ /* 0x000fc80000010000 */
[----:B------:R-:W-:-:S07]  /*e780*/  IMAD.MOV.U32 R143, RZ, RZ, R138 ;  /* 0x000000ffff8f7224 */ /* 0x000fce00078e008a */
[----:B------:R-:W-:Y:S05]  /*e790*/  WARPSYNC.COLLECTIVE R140, `(.L_x_14085) ;  /* 0x000000008c087348 */ /* 0x000fea0003c00000 */
[----:B------:R0:W1:Y:S02]  /*e7a0*/  SHFL.BFLY P1, R141, R143, R142, R145 ;  /* 0x0c00008e8f8d7389 */ /* 0x0000640000020091 */
[----:B01----:R-:W-:Y:S01]  /*e7b0*/  ENDCOLLECTIVE ;  /* 0x000000000000791b */ /* 0x003fe20003800000 */
.L_x_14085:
[----:B------:R-:W-:Y:S05]  /*e7c0*/  BRA `(.L_x_14086) ;  /* 0xffffffec00607947 */ /* 0x000fea000383ffff */
.L_x_14087:
        /* <DEDUP_REMOVED lines=11> */
.L_x_30489:


//--------------------- .text._ZN10layer_norm13ln_fwd_kernelINS_13Kernel_traitsIf13__nv_bfloat16fS2_fjLj1024ELj1ELj4ELj1ELj16ENS_18Kernel_traits_baseILj1024EfS2_fS2_fjLj128EEEEELb1ELb1ELb0ELb0EEEvNS_9FwdParamsE --------------------------
	.section	.text._ZN10layer_norm13ln_fwd_kernelINS_13Kernel_traitsIf13__nv_bfloat16fS2_fjLj1024ELj1ELj4ELj1ELj16ENS_18Kernel_traits_baseILj1024EfS2_fS2_fjLj128EEEEELb1ELb1ELb0ELb0EEEvNS_9FwdParamsE,"ax",@progbits
	.align	128
        .global         _ZN10layer_norm13ln_fwd_kernelINS_13Kernel_traitsIf13__nv_bfloat16fS2_fjLj1024ELj1ELj4ELj1ELj16ENS_18Kernel_traits_baseILj1024EfS2_fS2_fjLj128EEEEELb1ELb1ELb0ELb0EEEvNS_9FwdParamsE
        .type           _ZN10layer_norm13ln_fwd_kernelINS_13Kernel_traitsIf13__nv_bfloat16fS2_fjLj1024ELj1ELj4ELj1ELj16ENS_18Kernel_traits_baseILj1024EfS2_fS2_fjLj128EEEEELb1ELb1ELb0ELb0EEEvNS_9FwdParamsE,@function
        .size           _ZN10layer_norm13ln_fwd_kernelINS_13Kernel_traitsIf13__nv_bfloat16fS2_fjLj1024ELj1ELj4ELj1ELj16ENS_18Kernel_traits_baseILj1024EfS2_fS2_fjLj128EEEEELb1ELb1ELb0ELb0EEEvNS_9FwdParamsE,(.L_x_30490 - _ZN10layer_norm13ln_fwd_kernelINS_13Kernel_traitsIf13__nv_bfloat16fS2_fjLj1024ELj1ELj4ELj1ELj16ENS_18Kernel_traits_baseILj1024EfS2_fS2_fjLj128EEEEELb1ELb1ELb0ELb0EEEvNS_9FwdParamsE)
        .other          _ZN10layer_norm13ln_fwd_kernelINS_13Kernel_traitsIf13__nv_bfloat16fS2_fjLj1024ELj1ELj4ELj1ELj16ENS_18Kernel_traits_baseILj1024EfS2_fS2_fjLj128EEEEELb1ELb1ELb0ELb0EEEvNS_9FwdParamsE,@"STO_CUDA_ENTRY STV_DEFAULT"
_ZN10layer_norm13ln_fwd_kernelINS_13Kernel_traitsIf13__nv_bfloat16fS2_fjLj1024ELj1ELj4ELj1ELj16ENS_18Kernel_traits_baseILj1024EfS2_fS2_fjLj128EEEEELb1ELb1ELb0ELb0EEEvNS_9FwdParamsE:
.text._ZN10layer_norm13ln_fwd_kernelINS_13Kernel_traitsIf13__nv_bfloat16fS2_fjLj1024ELj1ELj4ELj1ELj16ENS_18Kernel_traits_baseILj1024EfS2_fS2_fjLj128EEEEELb1ELb1ELb0ELb0EEEvNS_9FwdParamsE:
        /* <DEDUP_REMOVED lines=19> */
[----:B------:R-:W-:Y:S01]  /*0130*/  LOP3.LUT R89, R151, 0x1f, RZ, 0xc0, !PT ;  /* 0x0000001f97597812 */ /* 0x000fe200078ec0ff */
        /* <DEDUP_REMOVED lines=60> */
[----:B------:R-:W-:Y:S02]  /*0500*/  ISETP.GE.U32.AND P4, PT, R6, 0x40, PT ;  /* 0x000000400600780c */ /* 0x000fe40003f86070 */
        /* <DEDUP_REMOVED lines=35> */
.L_x_14089:
[----:B------:R-:W-:Y:S05]  /*0740*/  BSYNC B0 ;  /* 0x0000000000007941 */ /* 0x000fea0003800000 */
.L_x_14088:
        /* <DEDUP_REMOVED lines=23> */
.L_x_14091:
[----:B------:R-:W-:Y:S05]  /*08c0*/  BSYNC B0 ;  /* 0x0000000000007941 */ /* 0x000fea0003800000 */
.L_x_14090:
        /* <DEDUP_REMOVED lines=11> */
[----:B0-----:R-:W-:-:S04]  /*0980*/  @P0 LEA R4, P1, R89, UR8, 0x5 ;  /* 0x0000000859040c11 */ /* 0x001fc8000f8228ff */
        /* <DEDUP_REMOVED lines=11> */
.L_x_14093:
[----:B------:R-:W-:Y:S05]  /*0a40*/  BSYNC B0 ;  /* 0x0000000000007941 */ /* 0x000fea0003800000 */
.L_x_14092:
        /* <DEDUP_REMOVED lines=22> */
.L_x_14095:
[----:B------:R-:W-:Y:S05]  /*0bb0*/  BSYNC B0 ;  /* 0x0000000000007941 */ /* 0x000fea0003800000 */
.L_x_14094:
        /* <DEDUP_REMOVED lines=8> */
[----:B------:R-:W-:Y:S02]  /*0c40*/  UISETP.NE.U32.AND UP0, UPT, UR8, URZ, UPT ;  /* 0x0000003f0800728c */ /* 0x000fe4000bf05070 */
[----:B------:R-:W-:Y:S01]  /*0c50*/  IMAD R5, R110, -0x326172a9, RZ ;  /* 0xcd9e8d576e057824 */ /* 0x000fe200078e02ff */
[----:B------:R-:W-:Y:S01]  /*0c60*/  LOP3.LUT R4, R3, UR32, R4, 0x96, !PT ;  /* 0x0000002003047c12 */ /* 0x000fe2000f8e9604 */
[C---:B------:R-:W-:Y:S01]  /*0c70*/  IMAD.HI.U32 R2, R109.reuse, -0x326172a9, RZ ;  /* 0xcd9e8d576d027827 */ /* 0x040fe200078e00ff */
[----:B------:R-:W-:Y:S01]  /*0c80*/  LOP3.LUT R3, R0, 0x3, RZ, 0xc0, !PT ;  /* 0x0000000300037812 */ /* 0x000fe200078ec0ff */
[----:B------:R-:W-:Y:S01]  /*0c90*/  HFMA2.MMA R0, -RZ, RZ, 0, 0 ;  /* 0x00000000ff007435 */ /* 0x000fe200000001ff */
[----:B------:R-:W-:Y:S01]  /*0ca0*/  ULDC.U8 UR8, c[0x0][0x2a0] ;  /* 0x0000a80000087ab9 */ /* 0x000fe20000000000 */
[----:B------:R-:W-:Y:S01]  /*0cb0*/  IMAD R148, R109, -0x326172a9, RZ ;  /* 0xcd9e8d576d947824 */ /* 0x000fe200078e02ff */
[----:B------:R-:W-:Y:S01]  /*0cc0*/  LOP3.LUT R5, R2, UR31, R5, 0x96, !PT ;  /* 0x0000001f02057c12 */ /* 0x000fe2000f8e9605 */
[----:B------:R-:W-:Y:S01]  /*0cd0*/  IMAD R2, R111, -0x2daee0ad, RZ ;  /* 0xd2511f536f027824 */ /* 0x000fe200078e02ff */
[----:B------:R-:W-:Y:S01]  /*0ce0*/  UISETP.NE.AND.EX UP0, UPT, UR9, URZ, UPT, UP0 ;  /* 0x0000003f0900728c */ /* 0x000fe2000bf05300 */
[----:B------:R-:W-:Y:S01]  /*0cf0*/  ULDC UR33, c[0x0][0x218] ;  /* 0x0000860000217ab9 */ /* 0x000fe20000000800 */
[----:B------:R-:W-:Y:S01]  /*0d00*/  UISETP.NE.AND UP1, UPT, UR8, URZ, UPT ;  /* 0x0000003f0800728c */ /* 0x000fe2000bf25270 */
[----:B------:R-:W-:Y:S01]  /*0d10*/  ULDC UR14, c[0x0][0x2d8] ;  /* 0x0000b600000e7ab9 */ /* 0x000fe20000000800 */
[----:B------:R-:W-:Y:S01]  /*0d20*/  ULDC.64 UR10, c[0x0][0x238] ;  /* 0x00008e00000a7ab9 */ /* 0x000fe20000000a00 */
[----:B------:R-:W-:-:S08]  /*0d30*/  ULDC.64 UR12, c[0x0][0x240] ;  /* 0x00009000000c7ab9 */ /* 0x000fd00000000a00 */
.L_x_14338:
        /* <DEDUP_REMOVED lines=41> */
.L_x_14100:
[----:B------:R-:W-:-:S07]  /*0fd0*/  MOV R157, R148 ;  /* 0x00000094009d7202 */ /* 0x000fce0000000f00 */
.L_x_14101:
[----:B------:R-:W-:Y:S05]  /*0fe0*/  BSYNC B2 ;  /* 0x0000000000027941 */ /* 0x000fea0003800000 */
.L_x_14099:
        /* <DEDUP_REMOVED lines=16> */
.L_x_14105:
[----:B------:R-:W-:Y:S05]  /*10f0*/  BSYNC B3 ;  /* 0x0000000000037941 */ /* 0x000fea0003800000 */
.L_x_14104:
        /* <DEDUP_REMOVED lines=42> */
[----:B------:R-:W-:-:S07]  /*13a0*/  LOP3.LUT R4, R3, UR32, R4, 0x96, !PT ;  /* 0x0000002003047c12 */ /* 0x000fce000f8e9604 */
.L_x_14103:
[----:B------:R-:W-:Y:S05]  /*13b0*/  BSYNC B2 ;  /* 0x0000000000027941 */ /* 0x000fea0003800000 */
.L_x_14102:
[----:B------:R-:W0:Y:S01]  /*13c0*/  LDC R146, c[0x0][0x298] ;  /* 0x0000a600ff927b82 */ /* 0x000e220000000800 */
[----:B------:R-:W-:Y:S01]  /*13d0*/  I2FP.F32.U32 R3, R157 ;  /* 0x0000009d00037245 */ /* 0x000fe20000201000 */
[----:B------:R-:W-:Y:S01]  /*13e0*/  IMAD.MOV.U32 R158, RZ, RZ, 0x2f800000 ;  /* 0x2f800000ff9e7424 */ /* 0x000fe200078e00ff */
[----:B------:R-:W-:Y:S01]  /*13f0*/  ISETP.NE.U32.AND P0, PT, R112, RZ, PT ;  /* 0x000000ff7000720c */ /* 0x000fe20003f05070 */
[----:B-----5:R-:W-:Y:S01]  /*1400*/  IMAD.U32 R114, R116, 0x10000, RZ ;  /* 0x0001000074727824 */ /* 0x020fe200078e00ff */
[----:B------:R-:W-:Y:S01]  /*1410*/  BSSY B2, `(.L_x_14106) ;  /* 0x0000018000027945 */ /* 0x000fe20003800000 */
[----:B------:R-:W-:Y:S01]  /*1420*/  FFMA.FTZ R112, R3, R158, 1.1641532182693481445e-10 ;  /* 0x2f00000003707423 */ /* 0x000fe2000001009e */
[----:B------:R-:W-:Y:S01]  /*1430*/  ISETP.NE.AND.EX P0, PT, R113, RZ, PT, P0 ;  /* 0x000000ff7100720c */ /* 0x000fe20003f05300 */
[----:B------:R-:W1:Y:S01]  /*1440*/  LDC R147, c[0x0][0x294] ;  /* 0x0000a500ff937b82 */ /* 0x000e620000000800 */
[----:B------:R-:W-:Y:S01]  /*1450*/  FMUL.FTZ R3, R114, R145 ;  /* 0x0000009172037220 */ /* 0x000fe20000410000 */
[----:B------:R-:W-:-:S02]  /*1460*/  PRMT R116, R116, 0x7632, R116 ;  /* 0x0000763274747816 */ /* 0x000fc40000000074 */
        /* <DEDUP_REMOVED lines=17> */
.L_x_14107:
[----:B------:R-:W-:-:S07]  /*1580*/  IMAD.MOV.U32 R113, RZ, RZ, R148 ;  /* 0x000000ffff717224 */ /* 0x000fce00078e0094 */
.L_x_14108:
[----:B------:R-:W-:Y:S05]  /*1590*/  BSYNC B2 ;  /* 0x0000000000027941 */ /* 0x000fea0003800000 */
.L_x_14106:
        /* <DEDUP_REMOVED lines=16> */
.L_x_14112:
[----:B------:R-:W-:Y:S05]  /*16a0*/  BSYNC B3 ;  /* 0x0000000000037941 */ /* 0x000fea0003800000 */
.L_x_14111:
        /* <DEDUP_REMOVED lines=41> */
[----:B------:R-:W-:Y:S01]  /*1940*/  IMAD.MOV.U32 R115, RZ, RZ, RZ ;  /* 0x000000ffff737224 */ /* 0x000fe200078e00ff */
[----:B------:R-:W-:-:S07]  /*1950*/  LOP3.LUT R4, R3, UR32, R4, 0x96, !PT ;  /* 0x0000002003047c12 */ /* 0x000fce000f8e9604 */
.L_x_14110:
[----:B------:R-:W-:Y:S05]  /*1960*/  BSYNC B2 ;  /* 0x0000000000027941 */ /* 0x000fea0003800000 */
.L_x_14109:
        /* <DEDUP_REMOVED lines=22> */
.L_x_14114:
[----:B------:R-:W-:-:S07]  /*1ad0*/  IMAD.MOV.U32 R116, RZ, RZ, R148 ;  /* 0x000000ffff747224 */ /* 0x000fce00078e0094 */
.L_x_14115:
[----:B------:R-:W-:Y:S05]  /*1ae0*/  BSYNC B2 ;  /* 0x0000000000027941 */ /* 0x000fea0003800000 */
.L_x_14113:
        /* <DEDUP_REMOVED lines=16> */
.L_x_14119:
[----:B------:R-:W-:Y:S05]  /*1bf0*/  BSYNC B3 ;  /* 0x0000000000037941 */ /* 0x000fea0003800000 */
.L_x_14118:
        /* <DEDUP_REMOVED lines=42> */
[----:B------:R-:W-:-:S07]  /*1ea0*/  LOP3.LUT R4, R3, UR32, R4, 0x96, !PT ;  /* 0x0000002003047c12 */ /* 0x000fce000f8e9604 */
.L_x_14117:
[----:B------:R-:W-:Y:S05]  /*1eb0*/  BSYNC B2 ;  /* 0x0000000000027941 */ /* 0x000fea0003800000 */
.L_x_14116:
[----:B------:R-:W-:Y:S01]  /*1ec0*/  I2FP.F32.U32 R3, R116 ;  /* 0x0000007400037245 */ /* 0x000fe20000201000 */
[----:B------:R-:W-:Y:S01]  /*1ed0*/  BSSY B2, `(.L_x_14120) ;  /* 0x0000016000027945 */ /* 0x000fe20003800000 */
[----:B------:R-:W-:Y:S02]  /*1ee0*/  SHF.L.U32 R116, R117, 0x10, RZ ;  /* 0x0000001075747819 */ /* 0x000fe400000006ff */
[----:B------:R-:W-:Y:S01]  /*1ef0*/  ISETP.NE.AND P2, PT, R161, 0x1, PT ;  /* 0x00000001a100780c */ /* 0x000fe20003f45270 */
[----:B------:R-:W-:Y:S01]  /*1f00*/  FFMA.FTZ R114, R3, R158, 1.1641532182693481445e-10 ;  /* 0x2f00000003727423 */ /* 0x000fe2000001009e */
[----:B------:R-:W-:Y:S01]  /*1f10*/  PRMT R115, R117, 0x7632, R115 ;  /* 0x0000763275737816 */ /* 0x000fe20000000073 */
[----:B------:R-:W-:Y:S01]  /*1f20*/  FMUL.FTZ R3, R116, R145 ;  /* 0x0000009174037220 */ /* 0x000fe20000410000 */
[----:B------:R-:W-:Y:S02]  /*1f30*/  VIADD R117, R161, 0x1 ;  /* 0x00000001a1757836 */ /* 0x000fe40000000000 */
        /* <DEDUP_REMOVED lines=14> */
.L_x_14121:
[----:B------:R-:W-:-:S07]  /*2020*/  IMAD.MOV.U32 R160, RZ, RZ, R148 ;  /* 0x000000ffffa07224 */ /* 0x000fce00078e0094 */
.L_x_14122:
[----:B------:R-:W-:Y:S05]  /*2030*/  BSYNC B2 ;  /* 0x0000000000027941 */ /* 0x000fea0003800000 */
.L_x_14120:
        /* <DEDUP_REMOVED lines=16> */
.L_x_14126:
[----:B------:R-:W-:Y:S05]  /*2140*/  BSYNC B3 ;  /* 0x0000000000037941 */ /* 0x000fea0003800000 */
.L_x_14125:
        /* <DEDUP_REMOVED lines=40> */
[----:B------:R-:W-:Y:S01]  /*23d0*/  IMAD.WIDE.U32 R2, R117, -0x2daee0ad, RZ ;  /* 0xd2511f5375027825 */ /* 0x000fe200078e00ff */
[----:B------:R-:W-:-:S04]  /*23e0*/  HFMA2.MMA R117, -RZ, RZ, 0, 0 ;  /* 0x00000000ff757435 */ /* 0x000fc800000001ff */
[----:B------:R-:W-:-:S07]  /*23f0*/  LOP3.LUT R4, R3, UR32, R4, 0x96, !PT ;  /* 0x0000002003047c12 */ /* 0x000fce000f8e9604 */
.L_x_14124:
[----:B------:R-:W-:Y:S05]  /*2400*/  BSYNC B2 ;  /* 0x0000000000027941 */ /* 0x000fea0003800000 */
.L_x_14123:
        /* <DEDUP_REMOVED lines=21> */
.L_x_14128:
[----:B------:R-:W-:-:S07]  /*2560*/  MOV R160, R148 ;  /* 0x0000009400a07202 */ /* 0x000fce0000000f00 */
.L_x_14129:
[----:B------:R-:W-:Y:S05]  /*2570*/  BSYNC B2 ;  /* 0x0000000000027941 */ /* 0x000fea0003800000 */
.L_x_14127:
        /* <DEDUP_REMOVED lines=16> */
.L_x_14133:
[----:B------:R-:W-:Y:S05]  /*2680*/  BSYNC B3 ;  /* 0x0000000000037941 */ /* 0x000fea0003800000 */
.L_x_14132:
        /* <DEDUP_REMOVED lines=43> */
.L_x_14131:
[----:B------:R-:W-:Y:S05]  /*2940*/  BSYNC B2 ;  /* 0x0000000000027941 */ /* 0x000fea0003800000 */
.L_x_14130:
[----:B------:R-:W-:Y:S01]  /*2950*/  I2FP.F32.U32 R3, R160 ;  /* 0x000000a000037245 */ /* 0x000fe20000201000 */
[----:B------:R-:W-:Y:S01]  /*2960*/  BSSY B2, `(.L_x_14134) ;  /* 0x0000016000027945 */ /* 0x000fe20003800000 */
[C---:B------:R-:W-:Y:S01]  /*2970*/  SHF.L.U32 R160, R118.reuse, 0x10, RZ ;  /* 0x0000001076a07819 */ /* 0x040fe200000006ff */
        /* <DEDUP_REMOVED lines=19> */
.L_x_14135:
[----:B------:R-:W-:-:S07]  /*2ab0*/  IMAD.MOV.U32 R117, RZ, RZ, R148 ;  /* 0x000000ffff757224 */ /* 0x000fce00078e0094 */
.L_x_14136:
[----:B------:R-:W-:Y:S05]  /*2ac0*/  BSYNC B2 ;  /* 0x0000000000027941 */ /* 0x000fea0003800000 */
.L_x_14134:
        /* <DEDUP_REMOVED lines=16> */
.L_x_14140:
[----:B------:R-:W-:Y:S05]  /*2bd0*/  BSYNC B3 ;  /* 0x0000000000037941 */ /* 0x000fea0003800000 */
.L_x_14139:
        /* <DEDUP_REMOVED lines=43> */
.L_x_14138:
[----:B------:R-:W-:Y:S05]  /*2e90*/  BSYNC B2 ;  /* 0x0000000000027941 */ /* 0x000fea0003800000 */
.L_x_14137:
        /* <DEDUP_REMOVED lines=21> */
.L_x_14142:
[----:B------:R-:W-:-:S07]  /*2ff0*/  MOV R118, R148 ;  /* 0x0000009400767202 */ /* 0x000fce0000000f00 */
.L_x_14143:
[----:B------:R-:W-:Y:S05]  /*3000*/  BSYNC B2 ;  /* 0x0000000000027941 */ /* 0x000fea0003800000 */
.L_x_14141:
        /* <DEDUP_REMOVED lines=16> */
.L_x_14147:
[----:B------:R-:W-:Y:S05]  /*3110*/  BSYNC B3 ;  /* 0x0000000000037941 */ /* 0x000fea0003800000 */
.L_x_14146:
        /* <DEDUP_REMOVED lines=43> */
.L_x_14145:
[----:B------:R-:W-:Y:S05]  /*33d0*/  BSYNC B2 ;  /* 0x0000000000027941 */ /* 0x000fea0003800000 */
.L_x_14144:
        /* <DEDUP_REMOVED lines=22> */
.L_x_14149:
[----:B------:R-:W-:-:S07]  /*3540*/  IMAD.MOV.U32 R160, RZ, RZ, R148 ;  /* 0x000000ffffa07224 */ /* 0x000fce00078e0094 */
.L_x_14150:
[----:B------:R-:W-:Y:S05]  /*3550*/  BSYNC B2 ;  /* 0x0000000000027941 */ /* 0x000fea0003800000 */
.L_x_14148:
        /* <DEDUP_REMOVED lines=18> */
.L_x_14154:
[----:B------:R-:W-:Y:S05]  /*3680*/  BSYNC B3 ;  /* 0x0000000000037941 */ /* 0x000fea0003800000 */
.L_x_14153:
        /* <DEDUP_REMOVED lines=42> */
[----:B------:R-:W-:-:S11]  /*3930*/  HFMA2.MMA R3, -RZ, RZ, 0, 0 ;  /* 0x00000000ff037435 */ /* 0x000fd600000001ff */
.L_x_14152:
[----:B------:R-:W-:Y:S05]  /*3940*/  BSYNC B2 ;  /* 0x0000000000027941 */ /* 0x000fea0003800000 */
.L_x_14151:
[----:B------:R-:W-:Y:S02]  /*3950*/  I2FP.F32.U32 R165, R160 ;  /* 0x000000a000a57245 */ /* 0x000fe40000201000 */
[----:B------:R-:W-:Y:S02]  /*3960*/  SEL R161, RZ, 0x1, P1 ;  /* 0x00000001ffa17807 */ /* 0x000fe40000800000 */
[----:B------:R-:W-:Y:S01]  /*3970*/  SEL R162, RZ, 0x10000, P5 ;  /* 0x00010000ffa27807 */ /* 0x000fe20002800000 */
[----:B------:R-:W-:Y:S01]  /*3980*/  FFMA.FTZ R160, R165, R158, 1.1641532182693481445e-10 ;  /* 0x2f000000a5a07423 */ /* 0x000fe2000001009e */
[----:B------:R-:W-:Y:S02]  /*3990*/  ISETP.NE.AND P5, PT, R159, RZ, PT ;  /* 0x000000ff9f00720c */ /* 0x000fe40003fa5270 */
[----:B------:R-:W-:Y:S02]  /*39a0*/  SEL R159, RZ, 0x100, P4 ;  /* 0x00000100ff9f7807 */ /* 0x000fe40002000000 */
[----:B------:R-:W-:Y:S01]  /*39b0*/  FSETP.GTU.FTZ.AND P1, PT, R160, R147, PT ;  /* 0x00000093a000720b */ /* 0x000fe20003f3c000 */
[----:B------:R-:W-:Y:S01]  /*39c0*/  IMAD.WIDE.U32 R160, R161, 0x10000, RZ ;  /* 0x00010000a1a07825 */ /* 0x000fe200078e00ff */
[----:B------:R-:W-:-:S02]  /*39d0*/  SEL R163, RZ, 0x1, P2 ;  /* 0x00000001ffa37807 */ /* 0x000fc40001000000 */
[----:B------:R-:W-:Y:S02]  /*39e0*/  SEL R147, RZ, 0x1000000, P1 ;  /* 0x01000000ff937807 */ /* 0x000fe40000800000 */
[----:B------:R-:W-:Y:S02]  /*39f0*/  ISETP.NE.AND P6, PT, R157, RZ, PT ;  /* 0x000000ff9d00720c */ /* 0x000fe40003fc5270 */
[----:B------:R-:W-:Y:S01]  /*3a00*/  LOP3.LUT R159, R159, R147, R162, 0xfe, !PT ;  /* 0x000000939f9f7212 */ /* 0x000fe200078efea2 */
[----:B------:R-:W-:Y:S01]  /*3a10*/  IMAD.WIDE.U32 R162, R163, 0x1000000, RZ ;  /* 0x01000000a3a27825 */ /* 0x000fe200078e00ff */
[----:B------:R-:W-:Y:S02]  /*3a20*/  SEL R157, RZ, 0x1, P3 ;  /* 0x00000001ff9d7807 */ /* 0x000fe40001800000 */
[----:B------:R-:W-:Y:S02]  /*3a30*/  SEL R158, RZ, 0x1, P5 ;  /* 0x00000001ff9e7807 */ /* 0x000fe40002800000 */
[----:B------:R-:W-:-:S03]  /*3a40*/  LOP3.LUT R157, R163, R159, R157, 0xfe, !PT ;  /* 0x0000009fa39d7212 */ /* 0x000fc600078efe9d */
[----:B------:R-:W-:-:S03]  /*3a50*/  IMAD.WIDE.U32 R158, R158, 0x100, RZ ;  /* 0x000001009e9e7825 */ /* 0x000fc600078e00ff */
[----:B------:R-:W-:Y:S01]  /*3a60*/  LOP3.LUT R147, R158, R162, R160, 0xfe, !PT ;  /* 0x000000a29e937212 */ /* 0x000fe200078efea0 */
[----:B------:R-:W-:Y:S01]  /*3a70*/  IMAD.U32 R158, R119, 0x10000, RZ ;  /* 0x00010000779e7824 */ /* 0x000fe200078e00ff */
[----:B------:R-:W-:-:S03]  /*3a80*/  LOP3.LUT R159, R159, R157, R161, 0xfe, !PT ;  /* 0x0000009d9f9f7212 */ /* 0x000fc600078efea1 */
[----:B------:R-:W-:-:S04]  /*3a90*/  FMUL.FTZ R119, R158, R145 ;  /* 0x000000919e777220 */ /* 0x000fc80000410000 */
[----:B------:R-:W-:-:S05]  /*3aa0*/  FMUL.FTZ R119, R119, R146 ;  /* 0x0000009277777220 */ /* 0x000fca0000410000 */
[----:B------:R-:W-:Y:S02]  /*3ab0*/  FSEL R146, R119, RZ, !P1 ;  /* 0x000000ff77927208 */ /* 0x000fe40004800000 */
[----:B------:R-:W-:-:S03]  /*3ac0*/  LEA R162, P1, R156, UR10, 0x5 ;  /* 0x0000000a9ca27c11 */ /* 0x000fc6000f8228ff */
[----:B------:R-:W-:Y:S01]  /*3ad0*/  FMUL.FTZ R119, R31, R146 ;  /* 0x000000921f777220 */ /* 0x000fe20000410000 */
[----:B------:R-:W-:Y:S02]  /*3ae0*/  SEL R146, RZ, 0x1, P6 ;  /* 0x00000001ff927807 */ /* 0x000fe40003000000 */
[C---:B------:R-:W-:Y:S01]  /*3af0*/  LEA.HI.X R163, R156.reuse, UR11, RZ, 0x5, P1 ;  /* 0x0000000b9ca37c11 */ /* 0x040fe200088f2cff */
[----:B------:R-:W-:Y:S01]  /*3b00*/  @P0 FADD.FTZ R119, R111, R119 ;  /* 0x000000776f770221 */ /* 0x000fe20000010000 */
[C---:B------:R-:W-:Y:S02]  /*3b10*/  LEA R160, P0, R156.reuse, UR12, 0x3 ;  /* 0x0000000c9ca07c11 */ /* 0x040fe4000f8018ff */
[----:B------:R-:W-:Y:S01]  /*3b20*/  LOP3.LUT R158, R147, R146, RZ, 0xfc, !PT ;  /* 0x00000092939e7212 */ /* 0x000fe200078efcff */
[----:B------:R0:W-:Y:S01]  /*3b30*/  STG.E.128 desc[UR4][R162.64], R112 ;  /* 0x00000070a2007986 */ /* 0x0001e2000c101d04 */
[C---:B------:R-:W-:Y:S02]  /*3b40*/  LEA.HI.X R161, R156.reuse, UR13, RZ, 0x3, P0 ;  /* 0x0000000d9ca17c11 */ /* 0x040fe400080f1cff */
[----:B------:R-:W-:Y:S01]  /*3b50*/  IADD3 R146, R156, 0x20, RZ ;  /* 0x000000209c927810 */ /* 0x000fe20007ffe0ff */
[----:B------:R0:W-:Y:S04]  /*3b60*/  STG.E.128 desc[UR4][R162.64+0x10], R116 ;  /* 0x00001074a2007986 */ /* 0x0001e8000c101d04 */
[----:B------:R0:W-:Y:S02]  /*3b70*/  STG.E.64 desc[UR4][R160.64], R158 ;  /* 0x0000009ea0007986 */ /* 0x0001e4000c101b04 */
.L_x_14098:
[----:B------:R-:W-:Y:S05]  /*3b80*/  BSYNC B1 ;  /* 0x0000000000017941 */ /* 0x000fea0003800000 */
.L_x_14097:
        /* <DEDUP_REMOVED lines=25> */
.L_x_14158:
[----:B------:R-:W-:-:S07]  /*3d20*/  IMAD.MOV.U32 R158, RZ, RZ, R148 ;  /* 0x000000ffff9e7224 */ /* 0x000fce00078e0094 */
.L_x_14159:
[----:B------:R-:W-:Y:S05]  /*3d30*/  BSYNC B2 ;  /* 0x0000000000027941 */ /* 0x000fea0003800000 */
.L_x_14157:
        /* <DEDUP_REMOVED lines=16> */
.L_x_14163:
[----:B------:R-:W-:Y:S05]  /*3e40*/  BSYNC B3 ;  /* 0x0000000000037941 */ /* 0x000fea0003800000 */
.L_x_14162:
        /* <DEDUP_REMOVED lines=43> */
.L_x_14161:
[----:B------:R-:W-:Y:S05]  /*4100*/  BSYNC B2 ;  /* 0x0000000000027941 */ /* 0x000fea0003800000 */
.L_x_14160:
        /* <DEDUP_REMOVED lines=11> */
[----:B------:R-:W-:-:S02]  /*41c0*/  VIADD R123, R160, 0x1 ;  /* 0x00000001a07b7836 */ /* 0x000fc40000000000 */
        /* <DEDUP_REMOVED lines=16> */
.L_x_14165:
[----:B------:R-:W-:-:S07]  /*42d0*/  IMAD.MOV.U32 R121, RZ, RZ, R148 ;  /* 0x000000ffff797224 */ /* 0x000fce00078e0094 */
.L_x_14166:
[----:B------:R-:W-:Y:S05]  /*42e0*/  BSYNC B2 ;  /* 0x0000000000027941 */ /* 0x000fea0003800000 */
.L_x_14164:
        /* <DEDUP_REMOVED lines=16> */
.L_x_14170:
[----:B------:R-:W-:Y:S05]  /*43f0*/  BSYNC B3 ;  /* 0x0000000000037941 */ /* 0x000fea0003800000 */
.L_x_14169:
        /* <DEDUP_REMOVED lines=43> */
.L_x_14168:
[----:B------:R-:W-:Y:S05]  /*46b0*/  BSYNC B2 ;  /* 0x0000000000027941 */ /* 0x000fea0003800000 */
.L_x_14167:
        /* <DEDUP_REMOVED lines=22> */
.L_x_14172:
[----:B------:R-:W-:-:S07]  /*4820*/  MOV R124, R148 ;  /* 0x00000094007c7202 */ /* 0x000fce0000000f00 */
.L_x_14173:
[----:B------:R-:W-:Y:S05]  /*4830*/  BSYNC B2 ;  /* 0x0000000000027941 */ /* 0x000fea0003800000 */
.L_x_14171:
        /* <DEDUP_REMOVED lines=16> */
.L_x_14177:
[----:B------:R-:W-:Y:S05]  /*4940*/  BSYNC B3 ;  /* 0x0000000000037941 */ /* 0x000fea0003800000 */
.L_x_14176:
        /* <DEDUP_REMOVED lines=43> */
.L_x_14175:
[----:B------:R-:W-:Y:S05]  /*4c00*/  BSYNC B2 ;  /* 0x0000000000027941 */ /* 0x000fea0003800000 */
.L_x_14174:
        /* <DEDUP_REMOVED lines=22> */
.L_x_14179:
[----:B------:R-:W-:-:S07]  /*4d70*/  IMAD.MOV.U32 R123, RZ, RZ, R148 ;  /* 0x000000ffff7b7224 */ /* 0x000fce00078e0094 */
.L_x_14180:
[----:B------:R-:W-:Y:S05]  /*4d80*/  BSYNC B2 ;  /* 0x0000000000027941 */ /* 0x000fea0003800000 */
.L_x_14178:
        /* <DEDUP_REMOVED lines=16> */
.L_x_14184:
[----:B------:R-:W-:Y:S05]  /*4e90*/  BSYNC B3 ;  /* 0x0000000000037941 */ /* 0x000fea0003800000 */
.L_x_14183:
        /* <DEDUP_REMOVED lines=38> */
[----:B------:R-:W-:-:S03]  /*5100*/  HFMA2.MMA R163, -RZ, RZ, 0, 0 ;  /* 0x00000000ffa37435 */ /* 0x000fc600000001ff */
[----:B------:R-:W-:Y:S01]  /*5110*/  IMAD.MOV.U32 R148, RZ, RZ, R2 ;  /* 0x000000ffff947224 */ /* 0x000fe200078e0002 */
[----:B------:R-:W-:Y:S01]  /*5120*/  LOP3.LUT R5, R3, UR31, R162, 0x96, !PT ;  /* 0x0000001f03057c12 */ /* 0x000fe2000f8e96a2 */
[----:B------:R-:W-:-:S05]  /*5130*/  IMAD.WIDE.U32 R2, R124, -0x2daee0ad, RZ ;  /* 0xd2511f537c027825 */ /* 0x000fca00078e00ff */
[----:B------:R-:W-:-:S07]  /*5140*/  LOP3.LUT R4, R3, UR32, R4, 0x96, !PT ;  /* 0x0000002003047c12 */ /* 0x000fce000f8e9604 */
.L_x_14182:
[----:B------:R-:W-:Y:S05]  /*5150*/  BSYNC B2 ;  /* 0x0000000000027941 */ /* 0x000fea0003800000 */
.L_x_14181:
        /* <DEDUP_REMOVED lines=21> */
.L_x_14186:
[----:B------:R-:W-:-:S07]  /*52b0*/  MOV R124, R148 ;  /* 0x00000094007c7202 */ /* 0x000fce0000000f00 */
.L_x_14187:
[----:B------:R-:W-:Y:S05]  /*52c0*/  BSYNC B2 ;  /* 0x0000000000027941 */ /* 0x000fea0003800000 */
.L_x_14185:
        /* <DEDUP_REMOVED lines=16> */
.L_x_14191:
[----:B------:R-:W-:Y:S05]  /*53d0*/  BSYNC B3 ;  /* 0x0000000000037941 */ /* 0x000fea0003800000 */
.L_x_14190:
        /* <DEDUP_REMOVED lines=43> */
.L_x_14189:
[----:B------:R-:W-:Y:S05]  /*5690*/  BSYNC B2 ;  /* 0x0000000000027941 */ /* 0x000fea0003800000 */
.L_x_14188:
        /* <DEDUP_REMOVED lines=22> */
.L_x_14193:
[----:B------:R-:W-:-:S07]  /*5800*/  IMAD.MOV.U32 R125, RZ, RZ, R148 ;  /* 0x000000ffff7d7224 */ /* 0x000fce00078e0094 */
.L_x_14194:
[----:B------:R-:W-:Y:S05]  /*5810*/  BSYNC B2 ;  /* 0x0000000000027941 */ /* 0x000fea0003800000 */
.L_x_14192:
        /* <DEDUP_REMOVED lines=16> */
.L_x_14198:
[----:B------:R-:W-:Y:S05]  /*5920*/  BSYNC B3 ;  /* 0x0000000000037941 */ /* 0x000fea0003800000 */
.L_x_14197:
        /* <DEDUP_REMOVED lines=43> */
.L_x_14196:
[----:B------:R-:W-:Y:S05]  /*5be0*/  BSYNC B2 ;  /* 0x0000000000027941 */ /* 0x000fea0003800000 */
.L_x_14195:
        /* <DEDUP_REMOVED lines=21> */
.L_x_14200:
[----:B------:R-:W-:-:S07]  /*5d40*/  MOV R126, R148 ;  /* 0x00000094007e7202 */ /* 0x000fce0000000f00 */
.L_x_14201:
[----:B------:R-:W-:Y:S05]  /*5d50*/  BSYNC B2 ;  /* 0x0000000000027941 */ /* 0x000fea0003800000 */
.L_x_14199:
        /* <DEDUP_REMOVED lines=16> */
.L_x_14205:
[----:B------:R-:W-:Y:S05]  /*5e60*/  BSYNC B3 ;  /* 0x0000000000037941 */ /* 0x000fea0003800000 */
.L_x_14204:
        /* <DEDUP_REMOVED lines=40> */
[----:B------:R-:W-:Y:S01]  /*60f0*/  MOV R148, R2 ;  /* 0x0000000200947202 */ /* 0x000fe20000000f00 */
[----:B------:R-:W-:-:S05]  /*6100*/  IMAD.WIDE.U32 R2, R161, -0x2daee0ad, RZ ;  /* 0xd2511f53a1027825 */ /* 0x000fca00078e00ff */
[----:B------:R-:W-:-:S07]  /*6110*/  LOP3.LUT R4, R3, UR32, R4, 0x96, !PT ;  /* 0x0000002003047c12 */ /* 0x000fce000f8e9604 */
.L_x_14203:
[----:B------:R-:W-:Y:S05]  /*6120*/  BSYNC B2 ;  /* 0x0000000000027941 */ /* 0x000fea0003800000 */
.L_x_14202:
        /* <DEDUP_REMOVED lines=22> */
.L_x_14207:
[----:B------:R-:W-:-:S07]  /*6290*/  IMAD.MOV.U32 R161, RZ, RZ, R148 ;  /* 0x000000ffffa17224 */ /* 0x000fce00078e0094 */
.L_x_14208:
[----:B------:R-:W-:Y:S05]  /*62a0*/  BSYNC B2 ;  /* 0x0000000000027941 */ /* 0x000fea0003800000 */
.L_x_14206:
        /* <DEDUP_REMOVED lines=18> */
.L_x_14212:
[----:B------:R-:W-:Y:S05]  /*63d0*/  BSYNC B3 ;  /* 0x0000000000037941 */ /* 0x000fea0003800000 */
.L_x_14211:
        /* <DEDUP_REMOVED lines=43> */
.L_x_14210:
[----:B------:R-:W-:Y:S05]  /*6690*/  BSYNC B2 ;  /* 0x0000000000027941 */ /* 0x000fea0003800000 */
.L_x_14209:
[----:B------:R-:W-:Y:S02]  /*66a0*/  I2FP.F32.U32 R161, R161 ;  /* 0x000000a100a17245 */ /* 0x000fe40000201000 */
[----:B------:R-:W-:Y:S02]  /*66b0*/  SEL R162, RZ, 0x10000, P5 ;  /* 0x00010000ffa27807 */ /* 0x000fe40002800000 */
[----:B------:R-:W-:Y:S01]  /*66c0*/  ISETP.NE.AND P5, PT, R160, RZ, PT ;  /* 0x000000ffa000720c */ /* 0x000fe20003fa5270 */
[----:B------:R-:W-:Y:S01]  /*66d0*/  FFMA.FTZ R164, R161, R158, 1.1641532182693481445e-10 ;  /* 0x2f000000a1a47423 */ /* 0x000fe2000001009e */
[----:B------:R-:W-:Y:S02]  /*66e0*/  SEL R160, RZ, 0x1, P1 ;  /* 0x00000001ffa07807 */ /* 0x000fe40000800000 */
        /* <DEDUP_REMOVED lines=19> */
[----:B------:R-:W-:-:S03]  /*6820*/  LEA R160, P1, R146, UR10, 0x5 ;  /* 0x0000000a92a07c11 */ /* 0x000fc6000f8228ff */
[----:B------:R-:W-:Y:S01]  /*6830*/  FMUL.FTZ R127, R55, R158 ;  /* 0x0000009e377f7220 */ /* 0x000fe20000410000 */
[----:B------:R-:W-:Y:S02]  /*6840*/  LOP3.LUT R158, R162, R147, RZ, 0xfc, !PT ;  /* 0x00000093a29e7212 */ /* 0x000fe400078efcff */
[C---:B------:R-:W-:Y:S01]  /*6850*/  LEA.HI.X R161, R146.reuse, UR11, RZ, 0x5, P1 ;  /* 0x0000000b92a17c11 */ /* 0x040fe200088f2cff */
[----:B------:R-:W-:Y:S01]  /*6860*/  @P0 FADD.FTZ R127, R111, R127 ;  /* 0x0000007f6f7f0221 */ /* 0x000fe20000010000 */
[----:B------:R-:W-:-:S03]  /*6870*/  LEA R162, P0, R146, UR12, 0x3 ;  /* 0x0000000c92a27c11 */ /* 0x000fc6000f8018ff */
[----:B------:R1:W-:Y:S01]  /*6880*/  STG.E.128 desc[UR4][R160.64], R120 ;  /* 0x00000078a0007986 */ /* 0x0003e2000c101d04 */
[C---:B------:R-:W-:Y:S02]  /*6890*/  LEA.HI.X R163, R146.reuse, UR13, RZ, 0x3, P0 ;  /* 0x0000000d92a37c11 */ /* 0x040fe400080f1cff */
[----:B------:R-:W-:Y:S01]  /*68a0*/  IADD3 R146, R146, 0x20, RZ ;  /* 0x0000002092927810 */ /* 0x000fe20007ffe0ff */
[----:B------:R1:W-:Y:S04]  /*68b0*/  STG.E.128 desc[UR4][R160.64+0x10], R124 ;  /* 0x0000107ca0007986 */ /* 0x0003e8000c101d04 */
[----:B------:R1:W-:Y:S02]  /*68c0*/  STG.E.64 desc[UR4][R162.64], R158 ;  /* 0x0000009ea2007986 */ /* 0x0003e4000c101b04 */
.L_x_14156:
[----:B------:R-:W-:Y:S05]  /*68d0*/  BSYNC B1 ;  /* 0x0000000000017941 */ /* 0x000fea0003800000 */
.L_x_14155:
        /* <DEDUP_REMOVED lines=25> */
.L_x_14216:
[----:B------:R-:W-:-:S07]  /*6a70*/  IMAD.MOV.U32 R158, RZ, RZ, R148 ;  /* 0x000000ffff9e7224 */ /* 0x000fce00078e0094 */
.L_x_14217:
[----:B------:R-:W-:Y:S05]  /*6a80*/  BSYNC B2 ;  /* 0x0000000000027941 */ /* 0x000fea0003800000 */
.L_x_14215:
        /* <DEDUP_REMOVED lines=16> */
.L_x_14221:
[----:B------:R-:W-:Y:S05]  /*6b90*/  BSYNC B3 ;  /* 0x0000000000037941 */ /* 0x000fea0003800000 */
.L_x_14220:
        /* <DEDUP_REMOVED lines=43> */
.L_x_14219:
[----:B------:R-:W-:Y:S05]  /*6e50*/  BSYNC B2 ;  /* 0x0000000000027941 */ /* 0x000fea0003800000 */
.L_x_14218:
        /* <DEDUP_REMOVED lines=28> */
.L_x_14223:
[----:B------:R-:W-:-:S07]  /*7020*/  IMAD.MOV.U32 R129, RZ, RZ, R148 ;  /* 0x000000ffff817224 */ /* 0x000fce00078e0094 */
.L_x_14224:
[----:B------:R-:W-:Y:S05]  /*7030*/  BSYNC B2 ;  /* 0x0000000000027941 */ /* 0x000fea0003800000 */
.L_x_14222:
        /* <DEDUP_REMOVED lines=16> */
.L_x_14228:
[----:B------:R-:W-:Y:S05]  /*7140*/  BSYNC B3 ;  /* 0x0000000000037941 */ /* 0x000fea0003800000 */
.L_x_14227:
        /* <DEDUP_REMOVED lines=43> */
.L_x_14226:
[----:B------:R-:W-:Y:S05]  /*7400*/  BSYNC B2 ;  /* 0x0000000000027941 */ /* 0x000fea0003800000 */
.L_x_14225:
        /* <DEDUP_REMOVED lines=22> */
.L_x_14230:
[----:B------:R-:W-:-:S07]  /*7570*/  MOV R132, R148 ;  /* 0x0000009400847202 */ /* 0x000fce0000000f00 */
.L_x_14231:
[----:B------:R-:W-:Y:S05]  /*7580*/  BSYNC B2 ;  /* 0x0000000000027941 */ /* 0x000fea0003800000 */
.L_x_14229:
        /* <DEDUP_REMOVED lines=16> */
.L_x_14235:
[----:B------:R-:W-:Y:S05]  /*7690*/  BSYNC B3 ;  /* 0x0000000000037941 */ /* 0x000fea0003800000 */
.L_x_14234:
        /* <DEDUP_REMOVED lines=43> */
.L_x_14233:
[----:B------:R-:W-:Y:S05]  /*7950*/  BSYNC B2 ;  /* 0x0000000000027941 */ /* 0x000fea0003800000 */
.L_x_14232:
        /* <DEDUP_REMOVED lines=22> */
.L_x_14237:
[----:B------:R-:W-:-:S07]  /*7ac0*/  IMAD.MOV.U32 R131, RZ, RZ, R148 ;  /* 0x000000ffff837224 */ /* 0x000fce00078e0094 */
.L_x_14238:
[----:B------:R-:W-:Y:S05]  /*7ad0*/  BSYNC B2 ;  /* 0x0000000000027941 */ /* 0x000fea0003800000 */
.L_x_14236:
        /* <DEDUP_REMOVED lines=16> */
.L_x_14242:
[----:B------:R-:W-:Y:S05]  /*7be0*/  BSYNC B3 ;  /* 0x0000000000037941 */ /* 0x000fea0003800000 */
.L_x_14241:
        /* <DEDUP_REMOVED lines=43> */
.L_x_14240:
[----:B------:R-:W-:Y:S05]  /*7ea0*/  BSYNC B2 ;  /* 0x0000000000027941 */ /* 0x000fea0003800000 */
.L_x_14239:
        /* <DEDUP_REMOVED lines=21> */
.L_x_14244:
[----:B------:R-:W-:-:S07]  /*8000*/  MOV R132, R148 ;  /* 0x0000009400847202 */ /* 0x000fce0000000f00 */
.L_x_14245:
[----:B------:R-:W-:Y:S05]  /*8010*/  BSYNC B2 ;  /* 0x0000000000027941 */ /* 0x000fea0003800000 */
.L_x_14243:
        /* <DEDUP_REMOVED lines=16> */
.L_x_14249:
[----:B------:R-:W-:Y:S05]  /*8120*/  BSYNC B3 ;  /* 0x0000000000037941 */ /* 0x000fea0003800000 */
.L_x_14248:
        /* <DEDUP_REMOVED lines=43> */
.L_x_14247:
[----:B------:R-:W-:Y:S05]  /*83e0*/  BSYNC B2 ;  /* 0x0000000000027941 */ /* 0x000fea0003800000 */
.L_x_14246:
        /* <DEDUP_REMOVED lines=22> */
.L_x_14251:
[----:B------:R-:W-:-:S07]  /*8550*/  IMAD.MOV.U32 R133, RZ, RZ, R148 ;  /* 0x000000ffff857224 */ /* 0x000fce00078e0094 */
.L_x_14252:
[----:B------:R-:W-:Y:S05]  /*8560*/  BSYNC B2 ;  /* 0x0000000000027941 */ /* 0x000fea0003800000 */
.L_x_14250:
        /* <DEDUP_REMOVED lines=16> */
.L_x_14256:
[----:B------:R-:W-:Y:S05]  /*8670*/  BSYNC B3 ;  /* 0x0000000000037941 */ /* 0x000fea0003800000 */
.L_x_14255:
        /* <DEDUP_REMOVED lines=43> */
.L_x_14254:
[----:B------:R-:W-:Y:S05]  /*8930*/  BSYNC B2 ;  /* 0x0000000000027941 */ /* 0x000fea0003800000 */
.L_x_14253:
        /* <DEDUP_REMOVED lines=21> */
.L_x_14258:
[----:B------:R-:W-:-:S07]  /*8a90*/  MOV R134, R148 ;  /* 0x0000009400867202 */ /* 0x000fce0000000f00 */
.L_x_14259:
[----:B------:R-:W-:Y:S05]  /*8aa0*/  BSYNC B2 ;  /* 0x0000000000027941 */ /* 0x000fea0003800000 */
.L_x_14257:
        /* <DEDUP_REMOVED lines=16> */
.L_x_14263:
[----:B------:R-:W-:Y:S05]  /*8bb0*/  BSYNC B3 ;  /* 0x0000000000037941 */ /* 0x000fea0003800000 */
.L_x_14262:
        /* <DEDUP_REMOVED lines=43> */
.L_x_14261:
[----:B------:R-:W-:Y:S05]  /*8e70*/  BSYNC B2 ;  /* 0x0000000000027941 */ /* 0x000fea0003800000 */
.L_x_14260:
        /* <DEDUP_REMOVED lines=22> */
.L_x_14265:
[----:B------:R-:W-:-:S07]  /*8fe0*/  IMAD.MOV.U32 R161, RZ, RZ, R148 ;  /* 0x000000ffffa17224 */ /* 0x000fce00078e0094 */
.L_x_14266:
[----:B------:R-:W-:Y:S05]  /*8ff0*/  BSYNC B2 ;  /* 0x0000000000027941 */ /* 0x000fea0003800000 */
.L_x_14264:
        /* <DEDUP_REMOVED lines=18> */
.L_x_14270:
[----:B------:R-:W-:Y:S05]  /*9120*/  BSYNC B3 ;  /* 0x0000000000037941 */ /* 0x000fea0003800000 */
.L_x_14269:
        /* <DEDUP_REMOVED lines=43> */
.L_x_14268:
[----:B------:R-:W-:Y:S05]  /*93e0*/  BSYNC B2 ;  /* 0x0000000000027941 */ /* 0x000fea0003800000 */
.L_x_14267:
        /* <DEDUP_REMOVED lines=35> */
.L_x_14214:
[----:B------:R-:W-:Y:S05]  /*9620*/  BSYNC B1 ;  /* 0x0000000000017941 */ /* 0x000fea0003800000 */
.L_x_14213:
        /* <DEDUP_REMOVED lines=15> */
[----:B------:R-:W-:-:S11]  /*9720*/  VIADD R160, R3, 0x1 ;  /* 0x0000000103a07836 */ /* 0x000fd60000000000 */
        /* <DEDUP_REMOVED lines=9> */
.L_x_14274:
[----:B------:R-:W-:-:S07]  /*97c0*/  IMAD.MOV.U32 R158, RZ, RZ, R148 ;  /* 0x000000ffff9e7224 */ /* 0x000fce00078e0094 */
.L_x_14275:
[----:B------:R-:W-:Y:S05]  /*97d0*/  BSYNC B2 ;  /* 0x0000000000027941 */ /* 0x000fea0003800000 */
.L_x_14273:
        /* <DEDUP_REMOVED lines=16> */
.L_x_14279:
[----:B------:R-:W-:Y:S05]  /*98e0*/  BSYNC B3 ;  /* 0x0000000000037941 */ /* 0x000fea0003800000 */
.L_x_14278:
        /* <DEDUP_REMOVED lines=43> */
.L_x_14277:
[----:B------:R-:W-:Y:S05]  /*9ba0*/  BSYNC B2 ;  /* 0x0000000000027941 */ /* 0x000fea0003800000 */
.L_x_14276:
[----:B------:R-:W0:Y:S01]  /*9bb0*/  LDC R147, c[0x0][0x298] ;  /* 0x0000a600ff937b82 */ /* 0x000e220000000800 */
[----:B------:R-:W-:Y:S01]  /*9bc0*/  ISETP.NE.U32.AND P0, PT, R136, RZ, PT ;  /* 0x000000ff8800720c */ /* 0x000fe20003f05070 */
[----:B------:R-:W-:Y:S01]  /*9bd0*/  IMAD.MOV.U32 R159, RZ, RZ, 0x2f800000 ;  /* 0x2f800000ff9f7424 */ /* 0x000fe200078e00ff */
[----:B------:R-:W-:Y:S01]  /*9be0*/  I2FP.F32.U32 R136, R158 ;  /* 0x0000009e00887245 */ /* 0x000fe20000201000 */
[----:B------:R-:W-:Y:S01]  /*9bf0*/  BSSY B2, `(.L_x_14280) ;  /* 0x0000019000027945 */ /* 0x000fe20003800000 */
[----:B-----5:R-:W-:Y:S02]  /*9c00*/  SHF.L.U32 R138, R140, 0x10, RZ ;  /* 0x000000108c8a7819 */ /* 0x020fe400000006ff */
[----:B------:R-:W-:Y:S01]  /*9c10*/  ISETP.NE.AND.EX P0, PT, R137, RZ, PT, P0 ;  /* 0x000000ff8900720c */ /* 0x000fe20003f05300 */
[----:B------:R-:W1:Y:S01]  /*9c20*/  LDC R157, c[0x0][0x294] ;  /* 0x0000a500ff9d7b82 */ /* 0x000e620000000800 */
[----:B------:R-:W-:Y:S01]  /*9c30*/  FFMA.FTZ R136, R136, R159, 1.1641532182693481445e-10 ;  /* 0x2f00000088887423 */ /* 0x000fe2000001009f */
[----:B------:R-:W-:Y:S01]  /*9c40*/  FMUL.FTZ R138, R138, R145 ;  /* 0x000000918a8a7220 */ /* 0x000fe20000410000 */
[----:B------:R-:W-:-:S03]  /*9c50*/  PRMT R140, R140, 0x7632, R140 ;  /* 0x000076328c8c7816 */ /* 0x000fc6000000008c */
[----:B0-----:R-:W-:Y:S01]  /*9c60*/  FMUL.FTZ R138, R138, R147 ;  /* 0x000000938a8a7220 */ /* 0x001fe20000410000 */
[----:B-1----:R-:W-:-:S04]  /*9c70*/  FSETP.GTU.FTZ.AND P1, PT, R136, R157, PT ;  /* 0x0000009d8800720b */ /* 0x002fc80003f3c000 */
        /* <DEDUP_REMOVED lines=15> */
.L_x_14281:
[----:B------:R-:W-:-:S07]  /*9d70*/  IMAD.MOV.U32 R137, RZ, RZ, R148 ;  /* 0x000000ffff897224 */ /* 0x000fce00078e0094 */
.L_x_14282:
[----:B------:R-:W-:Y:S05]  /*9d80*/  BSYNC B2 ;  /* 0x0000000000027941 */ /* 0x000fea0003800000 */
.L_x_14280:
        /* <DEDUP_REMOVED lines=16> */
.L_x_14286:
[----:B------:R-:W-:Y:S05]  /*9e90*/  BSYNC B3 ;  /* 0x0000000000037941 */ /* 0x000fea0003800000 */
.L_x_14285:
        /* <DEDUP_REMOVED lines=43> */
.L_x_14284:
[----:B------:R-:W-:Y:S05]  /*a150*/  BSYNC B2 ;  /* 0x0000000000027941 */ /* 0x000fea0003800000 */
.L_x_14283:
        /* <DEDUP_REMOVED lines=22> */
.L_x_14288:
[----:B------:R-:W-:-:S07]  /*a2c0*/  MOV R140, R148 ;  /* 0x00000094008c7202 */ /* 0x000fce0000000f00 */
.L_x_14289:
[----:B------:R-:W-:Y:S05]  /*a2d0*/  BSYNC B2 ;  /* 0x0000000000027941 */ /* 0x000fea0003800000 */
.L_x_14287:
        /* <DEDUP_REMOVED lines=16> */
.L_x_14293:
[----:B------:R-:W-:Y:S05]  /*a3e0*/  BSYNC B3 ;  /* 0x0000000000037941 */ /* 0x000fea0003800000 */
.L_x_14292:
        /* <DEDUP_REMOVED lines=43> */
.L_x_14291:
[----:B------:R-:W-:Y:S05]  /*a6a0*/  BSYNC B2 ;  /* 0x0000000000027941 */ /* 0x000fea0003800000 */
.L_x_14290:
        /* <DEDUP_REMOVED lines=22> */
.L_x_14295:
[----:B------:R-:W-:-:S07]  /*a810*/  IMAD.MOV.U32 R139, RZ, RZ, R148 ;  /* 0x000000ffff8b7224 */ /* 0x000fce00078e0094 */
.L_x_14296:
[----:B------:R-:W-:Y:S05]  /*a820*/  BSYNC B2 ;  /* 0x0000000000027941 */ /* 0x000fea0003800000 */
.L_x_14294:
        /* <DEDUP_REMOVED lines=16> */
.L_x_14300:
[----:B------:R-:W-:Y:S05]  /*a930*/  BSYNC B3 ;  /* 0x0000000000037941 */ /* 0x000fea0003800000 */
.L_x_14299:
        /* <DEDUP_REMOVED lines=43> */
.L_x_14298:
[----:B------:R-:W-:Y:S05]  /*abf0*/  BSYNC B2 ;  /* 0x0000000000027941 */ /* 0x000fea0003800000 */
.L_x_14297:
        /* <DEDUP_REMOVED lines=21> */
.L_x_14302:
[----:B------:R-:W-:-:S07]  /*ad50*/  MOV R140, R148 ;  /* 0x00000094008c7202 */ /* 0x000fce0000000f00 */
.L_x_14303:
[----:B------:R-:W-:Y:S05]  /*ad60*/  BSYNC B2 ;  /* 0x0000000000027941 */ /* 0x000fea0003800000 */
.L_x_14301:
        /* <DEDUP_REMOVED lines=16> */
.L_x_14307:
[----:B------:R-:W-:Y:S05]  /*ae70*/  BSYNC B3 ;  /* 0x0000000000037941 */ /* 0x000fea0003800000 */
.L_x_14306:
        /* <DEDUP_REMOVED lines=43> */
.L_x_14305:
[----:B------:R-:W-:Y:S05]  /*b130*/  BSYNC B2 ;  /* 0x0000000000027941 */ /* 0x000fea0003800000 */
.L_x_14304:
        /* <DEDUP_REMOVED lines=22> */
.L_x_14309:
[----:B------:R-:W-:-:S07]  /*b2a0*/  IMAD.MOV.U32 R141, RZ, RZ, R148 ;  /* 0x000000ffff8d7224 */ /* 0x000fce00078e0094 */
.L_x_14310:
[----:B------:R-:W-:Y:S05]  /*b2b0*/  BSYNC B2 ;  /* 0x0000000000027941 */ /* 0x000fea0003800000 */
.L_x_14308:
        /* <DEDUP_REMOVED lines=16> */
.L_x_14314:
[----:B------:R-:W-:Y:S05]  /*b3c0*/  BSYNC B3 ;  /* 0x0000000000037941 */ /* 0x000fea0003800000 */
.L_x_14313:
        /* <DEDUP_REMOVED lines=43> */
.L_x_14312:
[----:B------:R-:W-:Y:S05]  /*b680*/  BSYNC B2 ;  /* 0x0000000000027941 */ /* 0x000fea0003800000 */
.L_x_14311:
        /* <DEDUP_REMOVED lines=21> */
.L_x_14316:
[----:B------:R-:W-:-:S07]  /*b7e0*/  MOV R142, R148 ;  /* 0x00000094008e7202 */ /* 0x000fce0000000f00 */
.L_x_14317:
[----:B------:R-:W-:Y:S05]  /*b7f0*/  BSYNC B2 ;  /* 0x0000000000027941 */ /* 0x000fea0003800000 */
.L_x_14315:
        /* <DEDUP_REMOVED lines=16> */
.L_x_14321:
[----:B------:R-:W-:Y:S05]  /*b900*/  BSYNC B3 ;  /* 0x0000000000037941 */ /* 0x000fea0003800000 */
.L_x_14320:
        /* <DEDUP_REMOVED lines=39> */
[----:B------:R-:W-:Y:S01]  /*bb80*/  IMAD.MOV.U32 R162, RZ, RZ, RZ ;  /* 0x000000ffffa27224 */ /* 0x000fe200078e00ff */
[----:B------:R-:W-:Y:S01]  /*bb90*/  MOV R148, R2 ;  /* 0x0000000200947202 */ /* 0x000fe20000000f00 */
[----:B------:R-:W-:-:S05]  /*bba0*/  IMAD.WIDE.U32 R2, R161, -0x2daee0ad, RZ ;  /* 0xd2511f53a1027825 */ /* 0x000fca00078e00ff */
[----:B------:R-:W-:-:S07]  /*bbb0*/  LOP3.LUT R4, R3, UR32, R4, 0x96, !PT ;  /* 0x0000002003047c12 */ /* 0x000fce000f8e9604 */
.L_x_14319:
[----:B------:R-:W-:Y:S05]  /*bbc0*/  BSYNC B2 ;  /* 0x0000000000027941 */ /* 0x000fea0003800000 */
.L_x_14318:
        /* <DEDUP_REMOVED lines=22> */
.L_x_14323:
[----:B------:R-:W-:-:S07]  /*bd30*/  IMAD.MOV.U32 R161, RZ, RZ, R148 ;  /* 0x000000ffffa17224 */ /* 0x000fce00078e0094 */
.L_x_14324:
[----:B------:R-:W-:Y:S05]  /*bd40*/  BSYNC B2 ;  /* 0x0000000000027941 */ /* 0x000fea0003800000 */
.L_x_14322:
        /* <DEDUP_REMOVED lines=18> */
.L_x_14328:
[----:B------:R-:W-:Y:S05]  /*be70*/  BSYNC B3 ;  /* 0x0000000000037941 */ /* 0x000fea0003800000 */
.L_x_14327:
        /* <DEDUP_REMOVED lines=43> */
.L_x_14326:
[----:B------:R-:W-:Y:S05]  /*c130*/  BSYNC B2 ;  /* 0x0000000000027941 */ /* 0x000fea0003800000 */
.L_x_14325:
[----:B------:R-:W-:Y:S02]  /*c140*/  ISETP.NE.AND P6, PT, R158, RZ, PT ;  /* 0x000000ff9e00720c */ /* 0x000fe40003fc5270 */
[----:B------:R-:W-:Y:S02]  /*c150*/  I2FP.F32.U32 R158, R161 ;  /* 0x000000a1009e7245 */ /* 0x000fe40000201000 */
[----:B------:R-:W-:Y:S02]  /*c160*/  SEL R162, RZ, 0x10000, P5 ;  /* 0x00010000ffa27807 */ /* 0x000fe40002800000 */
[----:B------:R-:W-:Y:S01]  /*c170*/  ISETP.NE.AND P5, PT, R160, RZ, PT ;  /* 0x000000ffa000720c */ /* 0x000fe20003fa5270 */
[----:B------:R-:W-:Y:S01]  /*c180*/  FFMA.FTZ R159, R158, R159, 1.1641532182693481445e-10 ;  /* 0x2f0000009e9f7423 */ /* 0x000fe2000001009f */
[----:B------:R-:W-:Y:S02]  /*c190*/  SEL R160, RZ, 0x1, P1 ;  /* 0x00000001ffa07807 */ /* 0x000fe40000800000 */
[----:B------:R-:W-:-:S02]  /*c1a0*/  SEL R164, RZ, 0x100, P4 ;  /* 0x00000100ffa47807 */ /* 0x000fc40002000000 */
[----:B------:R-:W-:Y:S01]  /*c1b0*/  FSETP.GTU.FTZ.AND P1, PT, R159, R157, PT ;  /* 0x0000009d9f00720b */ /* 0x000fe20003f3c000 */
[----:B------:R-:W-:Y:S01]  /*c1c0*/  IMAD.WIDE.U32 R160, R160, 0x10000, RZ ;  /* 0x00010000a0a07825 */ /* 0x000fe200078e00ff */
[----:B------:R-:W-:Y:S02]  /*c1d0*/  SEL R163, RZ, 0x1, P2 ;  /* 0x00000001ffa37807 */ /* 0x000fe40001000000 */
[----:B------:R-:W-:Y:S02]  /*c1e0*/  SEL R158, RZ, 0x1, P5 ;  /* 0x00000001ff9e7807 */ /* 0x000fe40002800000 */
[----:B------:R-:W-:Y:S02]  /*c1f0*/  SEL R157, RZ, 0x1000000, P1 ;  /* 0x01000000ff9d7807 */ /* 0x000fe40000800000 */
[----:B------:R-:W-:Y:S01]  /*c200*/  SEL R165, RZ, 0x1, P3 ;  /* 0x00000001ffa57807 */ /* 0x000fe20001800000 */
[----:B------:R-:W-:Y:S01]  /*c210*/  IMAD.WIDE.U32 R158, R158, 0x100, RZ ;  /* 0x000001009e9e7825 */ /* 0x000fe200078e00ff */
[----:B------:R-:W-:-:S03]  /*c220*/  LOP3.LUT R157, R164, R157, R162, 0xfe, !PT ;  /* 0x0000009da49d7212 */ /* 0x000fc600078efea2 */
[----:B------:R-:W-:-:S03]  /*c230*/  IMAD.WIDE.U32 R162, R163, 0x1000000, RZ ;  /* 0x01000000a3a27825 */ /* 0x000fc600078e00ff */
[----:B------:R-:W-:Y:S01]  /*c240*/  LOP3.LUT R162, R158, R162, R160, 0xfe, !PT ;  /* 0x000000a29ea27212 */ /* 0x000fe200078efea0 */
[----:B------:R-:W-:Y:S01]  /*c250*/  IMAD.U32 R158, R143, 0x10000, RZ ;  /* 0x000100008f9e7824 */ /* 0x000fe200078e00ff */
[----:B------:R-:W-:-:S03]  /*c260*/  LOP3.LUT R157, R163, R157, R165, 0xfe, !PT ;  /* 0x0000009da39d7212 */ /* 0x000fc600078efea5 */
[----:B------:R-:W-:Y:S01]  /*c270*/  FMUL.FTZ R158, R158, R145 ;  /* 0x000000919e9e7220 */ /* 0x000fe20000410000 */
[----:B------:R-:W-:Y:S02]  /*c280*/  SEL R145, RZ, 0x1, P6 ;  /* 0x00000001ff917807 */ /* 0x000fe40003000000 */
[----:B------:R-:W-:Y:S01]  /*c290*/  LOP3.LUT R159, R159, R157, R161, 0xfe, !PT ;  /* 0x0000009d9f9f7212 */ /* 0x000fe200078efea1 */
[----:B------:R-:W-:-:S05]  /*c2a0*/  FMUL.FTZ R158, R158, R147 ;  /* 0x000000939e9e7220 */ /* 0x000fca0000410000 */
        /* <DEDUP_REMOVED lines=8> */
[----:B------:R-:W-:-:S03]  /*c330*/  LEA.HI.X R163, R146, UR13, RZ, 0x3, P0 ;  /* 0x0000000d92a37c11 */ /* 0x000fc600080f1cff */
[----:B------:R3:W-:Y:S04]  /*c340*/  STG.E.128 desc[UR4][R160.64+0x10], R140 ;  /* 0x0000108ca0007986 */ /* 0x0007e8000c101d04 */
[----:B------:R3:W-:Y:S02]  /*c350*/  STG.E.64 desc[UR4][R162.64], R158 ;  /* 0x0000009ea2007986 */ /* 0x0007e4000c101b04 */
.L_x_14272:
[----:B------:R-:W-:Y:S05]  /*c360*/  BSYNC B1 ;  /* 0x0000000000017941 */ /* 0x000fea0003800000 */
.L_x_14271:
[----:B------:R-:W-:Y:S01]  /*c370*/  FADD.FTZ R146, RZ, R112 ;  /* 0x00000070ff927221 */ /* 0x000fe20000010000 */
        /* <DEDUP_REMOVED lines=125> */
.L_x_14350:
        /* <DEDUP_REMOVED lines=24> */
[----:B------:R-:W-:Y:S01]  /*ccd0*/  FADD.FTZ R163, R118, -R157 ;  /* 0x8000009d76a37221 */ /* 0x000fe20000010000 */
[----:B-----5:R-:W-:Y:S01]  /*cce0*/  FFMA.FTZ R144, R16, R145, R8 ;  /* 0x0000009110907223 */ /* 0x020fe20000010008 */
[----:B------:R-:W-:Y:S01]  /*ccf0*/  FFMA.FTZ R145, R17, R146, R9 ;  /* 0x0000009211917223 */ /* 0x000fe20000010009 */
[----:B------:R-:W-:Y:S01]  /*cd00*/  FADD.FTZ R165, R119, -R157 ;  /* 0x8000009d77a57221 */ /* 0x000fe20000010000 */
[C---:B------:R-:W-:Y:S01]  /*cd10*/  FMUL.FTZ R147, R158.reuse, R147 ;  /* 0x000000939e937220 */ /* 0x040fe20000410000 */
[----:B------:R-:W-:-:S02]  /*cd20*/  FMUL.FTZ R159, R158, R159 ;  /* 0x0000009f9e9f7220 */ /* 0x000fc40000410000 */
[----:B------:R-:W-:Y:S01]  /*cd30*/  F2FP.BF16.F32.PACK_AB R144, R145, R144 ;  /* 0x000000909190723e */ /* 0x000fe200000010ff */
[--C-:B------:R-:W-:Y:S01]  /*cd40*/  FADD.FTZ R145, R115, -R157.reuse ;  /* 0x8000009d73917221 */ /* 0x100fe20000010000 */
[----:B0-----:R-:W-:Y:S01]  /*cd50*/  FMUL.FTZ R162, R158, R165 ;  /* 0x000000a59ea27220 */ /* 0x001fe20000410000 */
[----:B------:R-:W-:Y:S01]  /*cd60*/  FFMA.FTZ R147, R18, R147, R10 ;  /* 0x0000009312937223 */ /* 0x000fe2000001000a */
[----:B------:R-:W-:Y:S01]  /*cd70*/  FFMA.FTZ R159, R20, R159, R12 ;  /* 0x0000009f149f7223 */ /* 0x000fe2000001000c */
[C---:B------:R-:W-:Y:S01]  /*cd80*/  FMUL.FTZ R164, R158.reuse, R145 ;  /* 0x000000919ea47220 */ /* 0x040fe20000410000 */
        /* <DEDUP_REMOVED lines=9> */
[----:B------:R-:W-:-:S03]  /*ce20*/  F2FP.BF16.F32.PACK_AB R145, R164, R147 ;  /* 0x00000093a491723e */ /* 0x000fc600000010ff */
[----:B------:R-:W-:Y:S02]  /*ce30*/  F2FP.BF16.F32.PACK_AB R146, R146, R159 ;  /* 0x0000009f9292723e */ /* 0x000fe400000010ff */
[----:B------:R-:W-:-:S05]  /*ce40*/  F2FP.BF16.F32.PACK_AB R147, R162, R163 ;  /* 0x000000a3a293723e */ /* 0x000fca00000010ff */
[----:B------:R2:W-:Y:S02]  /*ce50*/  STG.E.128 desc[UR4][R160.64], R144 ;  /* 0x00000090a0007986 */ /* 0x0005e4000c101d04 */
.L_x_14331:
[----:B------:R-:W-:Y:S05]  /*ce60*/  BSYNC B1 ;  /* 0x0000000000017941 */ /* 0x000fea0003800000 */
.L_x_14330:
        /* <DEDUP_REMOVED lines=27> */
[----:B-1----:R-:W-:-:S04]  /*d020*/  IMAD.WIDE.U32 R160, R156, 0x10, R160 ;  /* 0x000000109ca07825 */ /* 0x002fc800078e00a0 */
[----:B------:R-:W-:Y:S01]  /*d030*/  FFMA.FTZ R146, R45, R146, R37 ;  /* 0x000000922d927223 */ /* 0x000fe20000010025 */
[----:B------:R-:W-:Y:S01]  /*d040*/  FFMA.FTZ R163, R46, R145, R38 ;  /* 0x000000912ea37223 */ /* 0x000fe20000010026 */
[----:B------:R-:W-:Y:S01]  /*d050*/  F2FP.BF16.F32.PACK_AB R145, R164, R147 ;  /* 0x00000093a491723e */ /* 0x000fe200000010ff */
[----:B------:R-:W-:Y:S02]  /*d060*/  VIADD R156, R156, 0x20 ;  /* 0x000000209c9c7836 */ /* 0x000fe40000000000 */
[----:B------:R-:W-:Y:S02]  /*d070*/  F2FP.BF16.F32.PACK_AB R146, R146, R159 ;  /* 0x0000009f9292723e */ /* 0x000fe400000010ff */
[----:B------:R-:W-:-:S05]  /*d080*/  F2FP.BF16.F32.PACK_AB R147, R162, R163 ;  /* 0x000000a3a293723e */ /* 0x000fca00000010ff */
[----:B------:R3:W-:Y:S02]  /*d090*/  STG.E.128 desc[UR4][R160.64], R144 ;  /* 0x00000090a0007986 */ /* 0x0007e4000c101d04 */
.L_x_14333:
[----:B------:R-:W-:Y:S05]  /*d0a0*/  BSYNC B1 ;  /* 0x0000000000017941 */ /* 0x000fea0003800000 */
.L_x_14332:
        /* <DEDUP_REMOVED lines=35> */
.L_x_14335:
[----:B------:R-:W-:Y:S05]  /*d2e0*/  BSYNC B1 ;  /* 0x0000000000017941 */ /* 0x000fea0003800000 */
.L_x_14334:
[----:B------:R-:W-:Y:S01]  /*d2f0*/  ISETP.NE.AND P0, PT, R152, RZ, PT ;  /* 0x000000ff9800720c */ /* 0x000fe20003f05270 */
[----:B------:R-:W-:-:S12]  /*d300*/  BSSY B1, `(.L_x_14336) ;  /* 0x0000021000017945 */ /* 0x000fd80003800000 */
[----:B------:R-:W-:Y:S05]  /*d310*/  @!P0 BRA `(.L_x_14337) ;  /* 0x00000000007c8947 */ /* 0x000fea0003800000 */
[--C-:B--234-:R-:W-:Y:S01]  /*d320*/  FADD.FTZ R161, R142, -R157.reuse ;  /* 0x8000009d8ea17221 */ /* 0x11cfe20000010000 */
[--C-:B-1----:R-:W-:Y:S01]  /*d330*/  FADD.FTZ R145, R136, -R157.reuse ;  /* 0x8000009d88917221 */ /* 0x102fe20000010000 */
[--C-:B------:R-:W-:Y:S01]  /*d340*/  FADD.FTZ R163, R137, -R157.reuse ;  /* 0x8000009d89a37221 */ /* 0x100fe20000010000 */
[--C-:B0-----:R-:W-:Y:S01]  /*d350*/  FADD.FTZ R162, R138, -R157.reuse ;  /* 0x8000009d8aa27221 */ /* 0x101fe20000010000 */
[--C-:B------:R-:W-:Y:S01]  /*d360*/  FADD.FTZ R165, R139, -R157.reuse ;  /* 0x8000009d8ba57221 */ /* 0x100fe20000010000 */
[--C-:B------:R-:W-:Y:S01]  /*d370*/  FADD.FTZ R164, R143, -R157.reuse ;  /* 0x8000009d8fa47221 */ /* 0x100fe20000010000 */
[--C-:B------:R-:W-:Y:S01]  /*d380*/  FADD.FTZ R147, R140, -R157.reuse ;  /* 0x8000009d8c937221 */ /* 0x100fe20000010000 */
[----:B------:R-:W-:Y:S01]  /*d390*/  FADD.FTZ R159, R141, -R157 ;  /* 0x8000009d8d9f7221 */ /* 0x000fe20000010000 */
[C---:B------:R-:W-:Y:S01]  /*d3a0*/  FMUL.FTZ R157, R158.reuse, R161 ;  /* 0x000000a19e9d7220 */ /* 0x040fe20000410000 */
[C---:B------:R-:W-:Y:S01]  /*d3b0*/  FMUL.FTZ R164, R158.reuse, R164 ;  /* 0x000000a49ea47220 */ /* 0x040fe20000410000 */
[----:B------:R-:W0:Y:S01]  /*d3c0*/  LDC.64 R160, c[0x0][0x2b8] ;  /* 0x0000ae00ffa07b82 */ /* 0x000e220000000a00 */
[----:B------:R-:W-:Y:S01]  /*d3d0*/  FMUL.FTZ R144, R158, R163 ;  /* 0x000000a39e907220 */ /* 0x000fe20000410000 */
[----:B-----5:R-:W-:Y:S01]  /*d3e0*/  FFMA.FTZ R146, R94, R157, R86 ;  /* 0x0000009d5e927223 */ /* 0x020fe20000010056 */
[C---:B------:R-:W-:Y:S01]  /*d3f0*/  FMUL.FTZ R145, R158.reuse, R145 ;  /* 0x000000919e917220 */ /* 0x040fe20000410000 */
[----:B------:R-:W-:Y:S01]  /*d400*/  FFMA.FTZ R163, R95, R164, R87 ;  /* 0x000000a45fa37223 */ /* 0x000fe20000010057 */
        /* <DEDUP_REMOVED lines=8> */
[----:B------:R-:W-:Y:S01]  /*d490*/  FFMA.FTZ R159, R93, R164, R85 ;  /* 0x000000a45d9f7223 */ /* 0x000fe20000010055 */
[----:B------:R-:W-:Y:S01]  /*d4a0*/  FFMA.FTZ R162, R91, R162, R83 ;  /* 0x000000a25ba27223 */ /* 0x000fe20000010053 */
[----:B------:R-:W-:-:S03]  /*d4b0*/  FFMA.FTZ R157, R89, R144, R81 ;  /* 0x00000090599d7223 */ /* 0x000fc60000010051 */
[----:B------:R-:W-:Y:S02]  /*d4c0*/  F2FP.BF16.F32.PACK_AB R146, R159, R146 ;  /* 0x000000929f92723e */ /* 0x000fe400000010ff */
[----:B------:R-:W-:Y:S02]  /*d4d0*/  F2FP.BF16.F32.PACK_AB R145, R162, R145 ;  /* 0x00000091a291723e */ /* 0x000fe400000010ff */
[----:B------:R-:W-:Y:S01]  /*d4e0*/  F2FP.BF16.F32.PACK_AB R144, R157, R158 ;  /* 0x0000009e9d90723e */ /* 0x000fe200000010ff */
[----:B0-----:R-:W-:-:S05]  /*d4f0*/  IMAD.WIDE.U32 R160, R156, 0x10, R160 ;  /* 0x000000109ca07825 */ /* 0x001fca00078e00a0 */
[----:B------:R0:W-:Y:S02]  /*d500*/  STG.E.128 desc[UR4][R160.64], R144 ;  /* 0x00000090a0007986 */ /* 0x0001e4000c101d04 */
.L_x_14337:
[----:B------:R-:W-:Y:S05]  /*d510*/  BSYNC B1 ;  /* 0x0000000000017941 */ /* 0x000fea0003800000 */
.L_x_14336:
[----:B01234-:R-:W0:Y:S02]  /*d520*/  LDC.64 R144, c[0x0][0x210] ;  /* 0x00008400ff907b82 */ /* 0x01fe240000000a00 */
[----:B0-----:R-:W-:-:S05]  /*d530*/  IMAD R151, R144, 0x4, R151 ;  /* 0x0000000490977824 */ /* 0x001fca00078e0297 */
[----:B------:R-:W-:-:S13]  /*d540*/  ISETP.GE.AND P0, PT, R151, R145, PT ;  /* 0x000000919700720c */ /* 0x000fda0003f06270 */
[----:B------:R-:W-:Y:S05]  /*d550*/  @!P0 BRA `(.L_x_14338) ;  /* 0xffffff3400f88947 */ /* 0x000fea000383ffff */
[----:B------:R-:W-:Y:S05]  /*d560*/  BSYNC B0 ;  /* 0x0000000000007941 */ /* 0x000fea0003800000 */
.L_x_14096:
[----:B------:R-:W-:Y:S05]  /*d570*/  EXIT ;  /* 0x000000000000794d */ /* 0x000fea0003800000 */
.L_x_14329:
[----:B0123--:R-:W-:Y:S01]  /*d580*/  HFMA2.MMA R158, -RZ, RZ, 0, 1.847743988037109375e-06 ;  /* 0x0000001fff9e7435 */ /* 0x00ffe200000001ff */
[----:B------:R-:W-:Y:S01]  /*d590*/  BSSY B1, `(.L_x_14339) ;  /* 0x0000007000017945 */ /* 0x000fe20003800000 */
[----:B------:R-:W-:Y:S01]  /*d5a0*/  MOV R165, R145 ;  /* 0x0000009100a57202 */ /* 0x000fe20000000f00 */
[----:B------:R-:W-:Y:S02]  /*d5b0*/  IMAD.MOV.U32 R157, RZ, RZ, 0x1 ;  /* 0x00000001ff9d7424 */ /* 0x000fe400078e00ff */
[----:B------:R-:W-:-:S07]  /*d5c0*/  IMAD.MOV.U32 R147, RZ, RZ, -0x1 ;  /* 0xffffffffff937424 */ /* 0x000fce00078e00ff */
[----:B-----5:R-:W-:Y:S05]  /*d5d0*/  WARPSYNC.COLLECTIVE R147, `(.L_x_14340) ;  /* 0x0000000093087348 */ /* 0x020fea0003c00000 */
[----:B------:R0:W1:Y:S02]  /*d5e0*/  SHFL.BFLY P4, R164, R165, R157, R158 ;  /* 0x0c00009da5a47389 */ /* 0x000064000008009e */
[----:B01---5:R-:W-:Y:S01]  /*d5f0*/  ENDCOLLECTIVE ;  /* 0x000000000000791b */ /* 0x023fe20003800000 */
.L_x_14340:
[----:B------:R-:W-:Y:S05]  /*d600*/  BSYNC B1 ;  /* 0x0000000000017941 */ /* 0x000fea0003800000 */
.L_x_14339:
        /* <DEDUP_REMOVED lines=10> */
.L_x_14341:
[----:B------:R-:W-:Y:S02]  /*d6b0*/  IMAD.MOV.U32 R157, RZ, RZ, 0x4 ;  /* 0x00000004ff9d7424 */ /* 0x000fe400078e00ff */
[----:B------:R-:W-:-:S04]  /*d6c0*/  IMAD.MOV.U32 R159, RZ, RZ, R164 ;  /* 0x000000ffff9f7224 */ /* 0x000fc800078e00a4 */
[----:B------:R-:W-:-:S05]  /*d6d0*/  FADD.FTZ R161, R160, R159 ;  /* 0x0000009fa0a17221 */ /* 0x000fca0000010000 */
[----:B------:R-:W-:-:S07]  /*d6e0*/  MOV R165, R161 ;  /* 0x000000a100a57202 */ /* 0x000fce0000000f00 */
[----:B------:R-:W-:Y:S05]  /*d6f0*/  WARPSYNC.COLLECTIVE R147, `(.L_x_14342) ;  /* 0x0000000093087348 */ /* 0x000fea0003c00000 */
[----:B------:R0:W1:Y:S02]  /*d700*/  SHFL.BFLY P4, R164, R165, R157, R158 ;  /* 0x0c00009da5a47389 */ /* 0x000064000008009e */
[----:B01----:R-:W-:Y:S01]  /*d710*/  ENDCOLLECTIVE ;  /* 0x000000000000791b */ /* 0x003fe20003800000 */
.L_x_14342:
[----:B------:R-:W-:Y:S01]  /*d720*/  HFMA2.MMA R157, -RZ, RZ, 0, 4.76837158203125e-07 ;  /* 0x00000008ff9d7435 */ /* 0x000fe200000001ff */
[----:B------:R-:W-:-:S05]  /*d730*/  MOV R144, R164 ;  /* 0x000000a400907202 */ /* 0x000fca0000000f00 */
[----:B------:R-:W-:-:S04]  /*d740*/  FADD.FTZ R162, R161, R144 ;  /* 0x00000090a1a27221 */ /* 0x000fc80000010000 */
[----:B------:R-:W-:-:S07]  /*d750*/  IMAD.MOV.U32 R165, RZ, RZ, R162 ;  /* 0x000000ffffa57224 */ /* 0x000fce00078e00a2 */
[----:B------:R-:W-:Y:S05]  /*d760*/  WARPSYNC.COLLECTIVE R147, `(.L_x_14343) ;  /* 0x0000000093087348 */ /* 0x000fea0003c00000 */
[----:B------:R0:W1:Y:S02]  /*d770*/  SHFL.BFLY P4, R164, R165, R157, R158 ;  /* 0x0c00009da5a47389 */ /* 0x000064000008009e */
[----:B01----:R-:W-:Y:S01]  /*d780*/  ENDCOLLECTIVE ;  /* 0x000000000000791b */ /* 0x003fe20003800000 */
.L_x_14343:
[----:B------:R-:W-:Y:S02]  /*d790*/  IMAD.MOV.U32 R157, RZ, RZ, 0x10 ;  /* 0x00000010ff9d7424 */ /* 0x000fe400078e00ff */
[----:B------:R-:W-:-:S04]  /*d7a0*/  IMAD.MOV.U32 R159, RZ, RZ, R164 ;  /* 0x000000ffff9f7224 */ /* 0x000fc800078e00a4 */
[----:B------:R-:W-:-:S05]  /*d7b0*/  FADD.FTZ R163, R162, R159 ;  /* 0x0000009fa2a37221 */ /* 0x000fca0000010000 */
[----:B------:R-:W-:-:S07]  /*d7c0*/  MOV R165, R163 ;  /* 0x000000a300a57202 */ /* 0x000fce0000000f00 */
[----:B------:R-:W-:Y:S05]  /*d7d0*/  WARPSYNC.COLLECTIVE R147, `(.L_x_14344) ;  /* 0x0000000093087348 */ /* 0x000fea0003c00000 */
[----:B------:R0:W1:Y:S02]  /*d7e0*/  SHFL.BFLY P4, R164, R165, R157, R158 ;  /* 0x0c00009da5a47389 */ /* 0x000064000008009e */
[----:B01----:R-:W-:Y:S01]  /*d7f0*/  ENDCOLLECTIVE ;  /* 0x000000000000791b */ /* 0x003fe20003800000 */
.L_x_14344:
        /* <DEDUP_REMOVED lines=74> */
.L_x_14345:
[----:B------:R-:W-:Y:S01]  /*dca0*/  HFMA2.MMA R157, -RZ, RZ, 0, 1.1920928955078125e-07 ;  /* 0x00000002ff9d7435 */ /* 0x000fe200000001ff */
[----:B------:R-:W-:-:S05]  /*dcb0*/  MOV R145, R164 ;  /* 0x000000a400917202 */ /* 0x000fca0000000f00 */
[----:B------:R-:W-:-:S04]  /*dcc0*/  FADD.FTZ R145, R144, R145 ;  /* 0x0000009190917221 */ /* 0x000fc80000010000 */
[----:B------:R-:W-:-:S07]  /*dcd0*/  IMAD.MOV.U32 R165, RZ, RZ, R145 ;  /* 0x000000ffffa57224 */ /* 0x000fce00078e0091 */
[----:B------:R-:W-:Y:S05]  /*dce0*/  WARPSYNC.COLLECTIVE R147, `(.L_x_14346) ;  /* 0x0000000093087348 */ /* 0x000fea0003c00000 */
[----:B------:R0:W1:Y:S02]  /*dcf0*/  SHFL.BFLY P4, R164, R165, R157, R158 ;  /* 0x0c00009da5a47389 */ /* 0x000064000008009e */
[----:B01----:R-:W-:Y:S01]  /*dd00*/  ENDCOLLECTIVE ;  /* 0x000000000000791b */ /* 0x003fe20003800000 */
.L_x_14346:
[----:B------:R-:W-:Y:S02]  /*dd10*/  IMAD.MOV.U32 R157, RZ, RZ, 0x4 ;  /* 0x00000004ff9d7424 */ /* 0x000fe400078e00ff */
[----:B------:R-:W-:-:S04]  /*dd20*/  IMAD.MOV.U32 R160, RZ, RZ, R164 ;  /* 0x000000ffffa07224 */ /* 0x000fc800078e00a4 */
[----:B------:R-:W-:-:S05]  /*dd30*/  FADD.FTZ R160, R145, R160 ;  /* 0x000000a091a07221 */ /* 0x000fca0000010000 */
[----:B------:R-:W-:-:S07]  /*dd40*/  MOV R165, R160 ;  /* 0x000000a000a57202 */ /* 0x000fce0000000f00 */
[----:B------:R-:W-:Y:S05]  /*dd50*/  WARPSYNC.COLLECTIVE R147, `(.L_x_14347) ;  /* 0x0000000093087348 */ /* 0x000fea0003c00000 */
[----:B------:R0:W1:Y:S02]  /*dd60*/  SHFL.BFLY P4, R164, R165, R157, R158 ;  /* 0x0c00009da5a47389 */ /* 0x000064000008009e */
[----:B01----:R-:W-:Y:S01]  /*dd70*/  ENDCOLLECTIVE ;  /* 0x000000000000791b */ /* 0x003fe20003800000 */
.L_x_14347:
[----:B------:R-:W-:Y:S01]  /*dd80*/  HFMA2.MMA R157, -RZ, RZ, 0, 4.76837158203125e-07 ;  /* 0x00000008ff9d7435 */ /* 0x000fe200000001ff */
[----:B------:R-:W-:-:S05]  /*dd90*/  MOV R161, R164 ;  /* 0x000000a400a17202 */ /* 0x000fca0000000f00 */
[----:B------:R-:W-:-:S04]  /*dda0*/  FADD.FTZ R161, R160, R161 ;  /* 0x000000a1a0a17221 */ /* 0x000fc80000010000 */
[----:B------:R-:W-:-:S07]  /*ddb0*/  IMAD.MOV.U32 R165, RZ, RZ, R161 ;  /* 0x000000ffffa57224 */ /* 0x000fce00078e00a1 */
[----:B------:R-:W-:Y:S05]  /*ddc0*/  WARPSYNC.COLLECTIVE R147, `(.L_x_14348) ;  /* 0x0000000093087348 */ /* 0x000fea0003c00000 */
[----:B------:R0:W1:Y:S02]  /*ddd0*/  SHFL.BFLY P4, R164, R165, R157, R158 ;  /* 0x0c00009da5a47389 */ /* 0x000064000008009e */
[----:B01----:R-:W-:Y:S01]  /*dde0*/  ENDCOLLECTIVE ;  /* 0x000000000000791b */ /* 0x003fe20003800000 */
.L_x_14348:
[----:B------:R-:W-:Y:S02]  /*ddf0*/  IMAD.MOV.U32 R157, RZ, RZ, 0x10 ;  /* 0x00000010ff9d7424 */ /* 0x000fe400078e00ff */
[----:B------:R-:W-:-:S04]  /*de00*/  IMAD.MOV.U32 R162, RZ, RZ, R164 ;  /* 0x000000ffffa27224 */ /* 0x000fc800078e00a4 */
[----:B------:R-:W-:-:S05]  /*de10*/  FADD.FTZ R162, R161, R162 ;  /* 0x000000a2a1a27221 */ /* 0x000fca0000010000 */
[----:B------:R-:W-:-:S07]  /*de20*/  MOV R165, R162 ;  /* 0x000000a200a57202 */ /* 0x000fce0000000f00 */
[----:B------:R-:W-:Y:S05]  /*de30*/  WARPSYNC.COLLECTIVE R147, `(.L_x_14349) ;  /* 0x0000000093087348 */ /* 0x000fea0003c00000 */
[----:B------:R0:W1:Y:S02]  /*de40*/  SHFL.BFLY P4, R164, R165, R157, R158 ;  /* 0x0c00009da5a47389 */ /* 0x000064000008009e */
[----:B01----:R-:W-:Y:S01]  /*de50*/  ENDCOLLECTIVE ;  /* 0x000000000000791b */ /* 0x003fe20003800000 */
.L_x_14349:
[----:B------:R-:W-:Y:S01]  /*de60*/  MOV R163, R164 ;  /* 0x000000a400a37202 */ /* 0x000fe20000000f00 */
[----:B------:R-:W-:Y:S06]  /*de70*/  BRA `(.L_x_14350) ;  /* 0xffffffec00347947 */ /* 0x000fec000383ffff */
.L_x_14351:
        /* <DEDUP_REMOVED lines=16> */
.L_x_30490:


//--------------------- .text._ZN10layer_norm13ln_fwd_kernelINS_13Kernel_traitsIf13__nv_bfloat16fS2_fjLj1024ELj1ELj4ELj1ELj16ENS_18Kernel_traits_baseILj1024EfS2_fS2_fjLj128EEEEELb1ELb1ELb0ELb1EEEvNS_9FwdParamsE --------------------------
	.section	.text._ZN10layer_norm13ln_fwd_kernelINS_13Kernel_traitsIf13__nv_bfloat16fS2_fjLj1024ELj1ELj4ELj1ELj16ENS_18Kernel_traits_baseILj1024EfS2_fS2_fjLj128EEEEELb1ELb1ELb0ELb1EEEvNS_9FwdParamsE,"ax",@progbits
	.align	128
        .global         _ZN10layer_norm13ln_fwd_kernelINS_13Kernel_traitsIf13__nv_bfloat16fS2_fjLj1024ELj1ELj4ELj1ELj16ENS_18Kernel_traits_baseILj1024EfS2_fS2_fjLj128EEEEELb1ELb1ELb0ELb1EEEvNS_9FwdParamsE
        .type           _ZN10layer_norm13ln_fwd_kernelINS_13Kernel_traitsIf13__nv_bfloat16fS2_fjLj1024ELj1ELj4ELj1ELj16ENS_18Kernel_traits_baseILj1024EfS2_fS2_fjLj128EEEEELb1ELb1ELb0ELb1EEEvNS_9FwdParamsE,@function
        .size           _ZN10layer_norm13ln_fwd_kernelINS_13Kernel_traitsIf13__nv_bfloat16fS2_fjLj1024ELj1ELj4ELj1ELj16ENS_18Kernel_traits_baseILj1024EfS2_fS2_fjLj128EEEEELb1ELb1ELb0ELb1EEEvNS_9FwdParamsE,(.L_x_30491 - _ZN10layer_norm13ln_fwd_kernelINS_13Kernel_traitsIf13__nv_bfloat16fS2_fjLj1024ELj1ELj4ELj1ELj16ENS_18Kernel_traits_baseILj1024EfS2_fS2_fjLj128EEEEELb1ELb1ELb0ELb1EEEvNS_9FwdParamsE)
        .other          _ZN10layer_norm13ln_fwd_kernelINS_13Kernel_traitsIf13__nv_bfloat16fS2_fjLj1024ELj1ELj4ELj1ELj16ENS_18Kernel_traits_baseILj1024EfS2_fS2_fjLj128EEEEELb1ELb1ELb0ELb1EEEvNS_9FwdParamsE,@"STO_CUDA_ENTRY STV_DEFAULT"
_ZN10layer_norm13ln_fwd_kernelINS_13Kernel_traitsIf13__nv_bfloat16fS2_fjLj1024ELj1ELj4ELj1ELj16ENS_18Kernel_traits_baseILj1024EfS2_fS2_fjLj128EEEEELb1ELb1ELb0ELb1EEEvNS_9FwdParamsE:
.text._ZN10layer_norm13ln_fwd_kernelINS_13Kernel_traitsIf13__nv_bfloat16fS2_fjLj1024ELj1ELj4ELj1ELj16ENS_18Kernel_traits_baseILj1024EfS2_fS2_fjLj128EEEEELb1ELb1ELb0ELb1EEEvNS_9FwdParamsE:
        /* <DEDUP_REMOVED lines=16> */
[----:B0-----:R-:W-:-:S05]  /*0100*/  @P0 MOV R6, R8 ;  /* 0x0000000800060202 */ /* 0x001fca0000000f00 */
[----:B-1----:R-:W3:Y:S01]  /*0110*/  @P0 LDG.E.64 R4, desc[UR4][R6.64] ;  /* 0x0000000406040981 */ /* 0x002ee2000c1e1b00 */
        /* <DEDUP_REMOVED lines=18> */
[----:B---3--:R-:W-:Y:S01]  /*0240*/  @P0 IADD3 R8, P1, R4, R11, RZ ;  /* 0x0000000b04080210 */ /* 0x008fe20007f3e0ff */
[----:B--2---:R-:W-:-:S10]  /*0250*/  IMAD R4, R9, UR8, R0 ;  /* 0x0000000809047c24 */ /* 0x004fd4000f8e0200 */
[----:B------:R-:W-:Y:S02]  /*0260*/  UIADD3 UR15, UR7, -0x4498517b, URZ ;  /* 0xbb67ae85070f7890 */ /* 0x000fe4000fffe03f */
[----:B------:R-:W-:Y:S01]  /*0270*/  UIADD3 UR14, UR6, -0x61c88647, URZ ;  /* 0x9e3779b9060e7890 */ /* 0x000fe2000fffe03f */
[----:B------:R-:W-:Y:S01]  /*0280*/  @P0 IMAD.X R7, RZ, RZ, R5, P1 ;  /* 0x000000ffff070224 */ /* 0x000fe200008e0605 */
[----:B------:R-:W-:Y:S01]  /*0290*/  UIADD3 UR16, UR6, 0x3c6ef372, URZ ;  /* 0x3c6ef37206107890 */ /* 0x000fe2000fffe03f */
[----:B------:R-:W-:Y:S01]  /*02a0*/  IMAD.WIDE.U32 R10, R4, -0x326172a9, RZ ;  /* 0xcd9e8d57040a7825 */ /* 0x000fe200078e00ff */
[----:B------:R-:W-:Y:S02]  /*02b0*/  UIADD3 UR17, UR7, 0x76cf5d0a, URZ ;  /* 0x76cf5d0a07117890 */ /* 0x000fe4000fffe03f */
[--C-:B------:R-:W-:Y:S01]  /*02c0*/  SHF.R.U64 R5, R8, 0x2, R7.reuse ;  /* 0x0000000208057819 */ /* 0x100fe20000001207 */
[----:B------:R-:W-:Y:S01]  /*02d0*/  UIADD3 UR19, UR7, 0x32370b8f, URZ ;  /* 0x32370b8f07137890 */ /* 0x000fe2000fffe03f */
[----:B------:R-:W-:Y:S01]  /*02e0*/  SHF.R.U32.HI R6, RZ, 0x2, R7 ;  /* 0x00000002ff067819 */ /* 0x000fe20000011607 */
[----:B------:R-:W-:-:S02]  /*02f0*/  UIADD3 UR18, UR6, -0x255992d5, URZ ;  /* 0xdaa66d2b06127890 */ /* 0x000fc4000fffe03f */
[----:B------:R-:W-:Y:S01]  /*0300*/  IMAD.WIDE.U32 R2, R5, -0x2daee0ad, RZ ;  /* 0xd2511f5305027825 */ /* 0x000fe200078e00ff */
[----:B------:R-:W-:Y:S01]  /*0310*/  LOP3.LUT R12, R11, UR6, R6, 0x96, !PT ;  /* 0x000000060b0c7c12 */ /* 0x000fe2000f8e9606 */
[----:B------:R-:W-:Y:S02]  /*0320*/  UIADD3 UR20, UR6, 0x78dde6e4, URZ ;  /* 0x78dde6e406147890 */ /* 0x000fe4000fffe03f */
[----:B------:R-:W-:Y:S02]  /*0330*/  UIADD3 UR21, UR7, -0x126145ec, URZ ;  /* 0xed9eba1407157890 */ /* 0x000fe4000fffe03f */
[----:B------:R-:W-:Y:S01]  /*0340*/  LOP3.LUT R14, R3, UR7, RZ, 0x3c, !PT ;  /* 0x00000007030e7c12 */ /* 0x000fe2000f8e3cff */
[----:B------:R-:W-:Y:S01]  /*0350*/  IMAD.WIDE.U32 R12, R12, -0x2daee0ad, RZ ;  /* 0xd2511f530c0c7825 */ /* 0x000fe200078e00ff */
[----:B------:R-:W-:Y:S02]  /*0360*/  UIADD3 UR23, UR7, -0x56f99767, URZ ;  /* 0xa906689907177890 */ /* 0x000fe4000fffe03f */
[----:B------:R-:W-:Y:S01]  /*0370*/  UIADD3 UR22, UR6, 0x1715609d, URZ ;  /* 0x1715609d06167890 */ /* 0x000fe2000fffe03f */
[----:B------:R-:W-:Y:S01]  /*0380*/  IMAD.WIDE.U32 R14, R14, -0x326172a9, RZ ;  /* 0xcd9e8d570e0e7825 */ /* 0x000fe200078e00ff */
[----:B------:R-:W-:Y:S01]  /*0390*/  LOP3.LUT R11, R13, UR15, R2, 0x96, !PT ;  /* 0x0000000f0d0b7c12 */ /* 0x000fe2000f8e9602 */
[----:B------:R-:W-:-:S02]  /*03a0*/  UIADD3 UR24, UR6, -0x4ab325aa, URZ ;  /* 0xb54cda5606187890 */ /* 0x000fc4000fffe03f */
[----:B------:R-:W-:Y:S01]  /*03b0*/  UIADD3 UR25, UR7, 0x646e171e, URZ ;  /* 0x646e171e07197890 */ /* 0x000fe2000fffe03f */
[----:B------:R-:W-:Y:S01]  /*03c0*/  LOP3.LUT R2, R15, UR14, R10, 0x96, !PT ;  /* 0x0000000e0f027c12 */ /* 0x000fe2000f8e960a */
[----:B------:R-:W-:Y:S01]  /*03d0*/  IMAD.WIDE.U32 R10, R11, -0x326172a9, RZ ;  /* 0xcd9e8d570b0a7825 */ /* 0x000fe200078e00ff */
[----:B------:R-:W-:Y:S02]  /*03e0*/  UIADD3 UR27, UR7, 0x1fd5c5a3, URZ ;  /* 0x1fd5c5a3071b7890 */ /* 0x000fe4000fffe03f */
[----:B------:R-:W-:Y:S01]  /*03f0*/  UIADD3 UR26, UR6, 0x5384540f, URZ ;  /* 0x5384540f061a7890 */ /* 0x000fe2000fffe03f */
[----:B------:R-:W-:Y:S01]  /*0400*/  IMAD.WIDE.U32 R2, R2, -0x2daee0ad, RZ ;  /* 0xd2511f5302027825 */ /* 0x000fe200078e00ff */
[----:B------:R-:W-:Y:S01]  /*0410*/  LOP3.LUT R13, R11, UR16, R14, 0x96, !PT ;  /* 0x000000100b0d7c12 */ /* 0x000fe2000f8e960e */
[----:B------:R-:W-:-:S03]  /*0420*/  ULDC.64 UR8, c[0x0][0x2c8] ;  /* 0x0000b20000087ab9 */ /* 0x000fc60000000a00 */
        /* <DEDUP_REMOVED lines=18> */
[----:B------:R-:W-:-:S03]  /*0550*/  ISETP.NE.U32.AND P0, PT, RZ, UR8, PT ;  /* 0x00000008ff007c0c */ /* 0x000fc6000bf05070 */
[----:B------:R-:W-:Y:S01]  /*0560*/  IMAD.WIDE.U32 R14, R14, -0x326172a9, RZ ;  /* 0xcd9e8d570e0e7825 */ /* 0x000fe200078e00ff */
[----:B------:R-:W-:-:S03]  /*0570*/  LOP3.LUT R16, R13, UR27, R2, 0x96, !PT ;  /* 0x0000001b0d107c12 */ /* 0x000fc6000f8e9602 */
[----:B------:R-:W-:Y:S01]  /*0580*/  IMAD.SHL.U32 R2, R0, 0x20, RZ ;  /* 0x0000002000027824 */ /* 0x000fe200078e00ff */
[----:B------:R-:W-:Y:S02]  /*0590*/  LOP3.LUT R15, R15, UR26, R10, 0x96, !PT ;  /* 0x0000001a0f0f7c12 */ /* 0x000fe4000f8e960a */
[----:B------:R-:W-:Y:S02]  /*05a0*/  ISETP.NE.AND.EX P0, PT, RZ, UR9, PT, P0 ;  /* 0x00000009ff007c0c */ /* 0x000fe4000bf05300 */
[----:B------:R-:W-:-:S04]  /*05b0*/  LOP3.LUT R10, R2, 0x3e0, RZ, 0xc0, !PT ;  /* 0x000003e0020a7812 */ /* 0x000fc800078ec0ff */
[C---:B------:R-:W-:Y:S02]  /*05c0*/  IADD3 R2, P1, R10.reuse, UR10, RZ ;  /* 0x0000000a0a027c10 */ /* 0x040fe4000ff3e0ff */
[----:B------:R-:W-:Y:S01]  /*05d0*/  IADD3 R10, P2, R10, UR8, RZ ;  /* 0x000000080a0a7c10 */ /* 0x000fe2000ff5e0ff */
[----:B------:R-:W-:Y:S01]  /*05e0*/  UIADD3 UR29, UR7, -0x24c28bd8, URZ ;  /* 0xdb3d7428071d7890 */ /* 0x000fe2000fffe03f */
[----:B------:R-:W-:Y:S01]  /*05f0*/  SHF.R.U32.HI R145, RZ, 0x5, R0 ;  /* 0x00000005ff917819 */ /* 0x000fe20000011600 */
[----:B------:R-:W-:Y:S01]  /*0600*/  IMAD.HI.U32 R3, R15, -0x2daee0ad, RZ ;  /* 0xd2511f530f037827 */ /* 0x000fe200078e00ff */
[----:B------:R-:W-:Y:S01]  /*0610*/  IADD3.X R11, RZ, UR9, RZ, P2, !PT ;  /* 0x00000009ff0b7c10 */ /* 0x000fe200097fe4ff */
[----:B------:R-:W-:-:S04]  /*0620*/  ULDC UR8, c[0x0][0x214] ;  /* 0x0000850000087ab9 */ /* 0x000fc80000000800 */
        /* <DEDUP_REMOVED lines=8> */
[----:B------:R-:W-:-:S02]  /*06b0*/  LEA R145, R9, R145, 0x2 ;  /* 0x0000009109917211 */ /* 0x000fc400078e10ff */
[----:B------:R-:W-:Y:S01]  /*06c0*/  LOP3.LUT R144, R3, UR29, R12, 0x96, !PT ;  /* 0x0000001d03907c12 */ /* 0x000fe2000f8e960c */
[----:B------:R-:W-:Y:S01]  /*06d0*/  IMAD.X R3, RZ, RZ, UR11, P1 ;  /* 0x0000000bff037e24 */ /* 0x000fe200088e06ff */
[----:B------:R-:W-:Y:S02]  /*06e0*/  ISETP.GE.AND P1, PT, R145, UR8, PT ;  /* 0x0000000891007c0c */ /* 0x000fe4000bf26270 */
[----:B------:R-:W-:Y:S01]  /*06f0*/  LOP3.LUT R0, R0, 0x1f, RZ, 0xc0, !PT ;  /* 0x0000001f00007812 */ /* 0x000fe200078ec0ff */
[----:B------:R-:W-:Y:S01]  /*0700*/  UIADD3 UR28, UR6, -0xe443238, URZ ;  /* 0xf1bbcdc8061c7890 */ /* 0x000fe2000fffe03f */
[----:B------:R-:W-:Y:S02]  /*0710*/  IMAD.HI.U32 R7, R16, -0x326172a9, RZ ;  /* 0xcd9e8d5710077827 */ /* 0x000fe400078e00ff */
[----:B------:R-:W-:-:S04]  /*0720*/  LEA R12, P3, R0, UR12, 0x5 ;  /* 0x0000000c000c7c11 */ /* 0x000fc8000f8628ff */
[----:B------:R-:W-:Y:S02]  /*0730*/  IADD3.X R13, RZ, UR13, RZ, P3, !PT ;  /* 0x0000000dff0d7c10 */ /* 0x000fe40009ffe4ff */
[----:B------:R-:W-:Y:S01]  /*0740*/  LOP3.LUT R14, R7, UR28, R14, 0x96, !PT ;  /* 0x0000001c070e7c12 */ /* 0x000fe2000f8e960e */
        /* <DEDUP_REMOVED lines=10> */
[----:B------:R-:W-:Y:S01]  /*07f0*/  IMAD.HI.U32 R7, R144, -0x326172a9, RZ ;  /* 0xcd9e8d5790077827 */ /* 0x000fe200078e00ff */
[----:B------:R-:W-:Y:S01]  /*0800*/  UIADD3 UR31, UR7, -0x695add53, URZ ;  /* 0x96a522ad071f7890 */ /* 0x000fe2000fffe03f */
[----:B------:R-:W5:Y:S01]  /*0810*/  LDG.E.128 R104, desc[UR4][R2.64] ;  /* 0x0000000402687981 */ /* 0x000f62000c1e1d00 */
[----:B------:R-:W-:Y:S01]  /*0820*/  ULDC.64 UR8, c[0x0][0x270] ;  /* 0x00009c0000087ab9 */ /* 0x000fe20000000a00 */
[----:B------:R-:W-:-:S02]  /*0830*/  IMAD.HI.U32 R10, R14, -0x2daee0ad, RZ ;  /* 0xd2511f530e0a7827 */ /* 0x000fc400078e00ff */
[----:B------:R-:W5:Y:S04]  /*0840*/  LDG.E.128 R100, desc[UR4][R2.64+0x10] ;  /* 0x0000100402647981 */ /* 0x000f68000c1e1d00 */
        /* <DEDUP_REMOVED lines=11> */
[----:B------:R-:W-:Y:S01]  /*0900*/  IMAD R146, R14, -0x2daee0ad, RZ ;  /* 0xd2511f530e927824 */ /* 0x000fe200078e02ff */
[----:B------:R-:W-:Y:S01]  /*0910*/  ULDC UR10, c[0x0][0x218] ;  /* 0x00008600000a7ab9 */ /* 0x000fe20000000800 */
[----:B------:R-:W-:Y:S01]  /*0920*/  ULDC UR11, c[0x0][0x2d8] ;  /* 0x0000b600000b7ab9 */ /* 0x000fe20000000800 */
[----:B------:R-:W-:Y:S01]  /*0930*/  ULDC.64 UR12, c[0x0][0x2b8] ;  /* 0x0000ae00000c7ab9 */ /* 0x000fe20000000a00 */
[----:B0-----:R-:W-:-:S02]  /*0940*/  IMAD R2, R16, -0x326172a9, RZ ;  /* 0xcd9e8d5710027824 */ /* 0x001fc400078e02ff */
[----:B------:R-:W-:-:S03]  /*0950*/  IMAD R3, R15, -0x2daee0ad, RZ ;  /* 0xd2511f530f037824 */ /* 0x000fc600078e02ff */
[----:B------:R-:W-:Y:S01]  /*0960*/  LOP3.LUT R2, R7, UR30, R2, 0x96, !PT ;  /* 0x0000001e07027c12 */ /* 0x000fe2000f8e9602 */
[----:B------:R-:W-:Y:S01]  /*0970*/  IMAD.MOV.U32 R7, RZ, RZ, RZ ;  /* 0x000000ffff077224 */ /* 0x000fe200078e00ff */
[----:B------:R-:W-:Y:S01]  /*0980*/  LOP3.LUT R3, R10, UR31, R3, 0x96, !PT ;  /* 0x0000001f0a037c12 */ /* 0x000fe2000f8e9603 */
[----:B------:R-:W-:Y:S02]  /*0990*/  UISETP.NE.AND.EX UP0, UPT, UR9, URZ, UPT, UP0 ;  /* 0x0000003f0900728c */ /* 0x000fe4000bf05300 */
[----:B------:R-:W-:-:S11]  /*09a0*/  UISETP.NE.AND UP1, UPT, UR8, URZ, UPT ;  /* 0x0000003f0800728c */ /* 0x000fd6000bf25270 */
.L_x_14578:
[----:B-1----:R-:W0:Y:S01]  /*09b0*/  LDC.64 R20, c[0x0][0x230] ;  /* 0x00008c00ff147b82 */ /* 0x002e220000000a00 */
[----:B------:R-:W-:Y:S01]  /*09c0*/  IMAD R8, R145, UR10, RZ ;  /* 0x0000000a91087c24 */ /* 0x000fe2000f8e02ff */
[----:B------:R-:W-:Y:S01]  /*09d0*/  PLOP3.LUT P0, PT, PT, PT, UP0, 0x80, 0x0 ;  /* 0x000000000000781c */ /* 0x000fe20003f0f008 */
[----:B------:R-:W-:Y:S01]  /*09e0*/  HFMA2.MMA R12, -RZ, RZ, 0, 1.1920928955078125e-07 ;  /* 0x00000002ff0c7435 */ /* 0x000fe200000001ff */
        /* <DEDUP_REMOVED lines=31> */
.L_x_14354:
[----:B------:R-:W-:-:S07]  /*0be0*/  IMAD.MOV.U32 R12, RZ, RZ, R144 ;  /* 0x000000ffff0c7224 */ /* 0x000fce00078e0090 */
.L_x_14355:
[----:B------:R-:W-:Y:S05]  /*0bf0*/  BSYNC B1 ;  /* 0x0000000000017941 */ /* 0x000fea0003800000 */
.L_x_14353:
        /* <DEDUP_REMOVED lines=16> */
.L_x_14359:
[----:B------:R-:W-:Y:S05]  /*0d00*/  BSYNC B2 ;  /* 0x0000000000027941 */ /* 0x000fea0003800000 */
.L_x_14358:
        /* <DEDUP_REMOVED lines=44> */
.L_x_14357:
[----:B------:R-:W-:Y:S05]  /*0fd0*/  BSYNC B1 ;  /* 0x0000000000017941 */ /* 0x000fea0003800000 */
.L_x_14356:
[----:B------:R-:W0:Y:S01]  /*0fe0*/  LDC R150, c[0x0][0x298] ;  /* 0x0000a600ff967b82 */ /* 0x000e220000000800 */
[----:B------:R-:W-:Y:S01]  /*0ff0*/  HFMA2.MMA R152, -RZ, RZ, 0.1171875, 0 ;  /* 0x2f800000ff987435 */ /* 0x000fe200000001ff */
[----:B------:R-:W-:Y:S01]  /*1000*/  I2FP.F32.U32 R13, R12 ;  /* 0x0000000c000d7245 */ /* 0x000fe20000201000 */
[----:B-----5:R-:W-:Y:S01]  /*1010*/  IMAD.U32 R14, R8, 0x10000, RZ ;  /* 0x00010000080e7824 */ /* 0x020fe200078e00ff */
[----:B------:R-:W-:Y:S01]  /*1020*/  ISETP.NE.U32.AND P0, PT, R20, RZ, PT ;  /* 0x000000ff1400720c */ /* 0x000fe20003f05070 */
[----:B------:R-:W-:Y:S01]  /*1030*/  BSSY B1, `(.L_x_14360) ;  /* 0x0000018000017945 */ /* 0x000fe20003800000 */
[----:B------:R-:W-:Y:S02]  /*1040*/  PRMT R8, R8, 0x7632, R8 ;  /* 0x0000763208087816 */ /* 0x000fe40000000008 */
[----:B------:R-:W1:Y:S01]  /*1050*/  LDC R151, c[0x0][0x294] ;  /* 0x0000a500ff977b82 */ /* 0x000e620000000800 */
[----:B------:R-:W-:Y:S02]  /*1060*/  ISETP.NE.AND.EX P0, PT, R21, RZ, PT, P0 ;  /* 0x000000ff1500720c */ /* 0x000fe40003f05300 */
        /* <DEDUP_REMOVED lines=19> */
.L_x_14361:
[----:B------:R-:W-:-:S07]  /*11a0*/  MOV R12, R144 ;  /* 0x00000090000c7202 */ /* 0x000fce0000000f00 */
.L_x_14362:
[----:B------:R-:W-:Y:S05]  /*11b0*/  BSYNC B1 ;  /* 0x0000000000017941 */ /* 0x000fea0003800000 */
.L_x_14360:
        /* <DEDUP_REMOVED lines=16> */
.L_x_14366:
[----:B------:R-:W-:Y:S05]  /*12c0*/  BSYNC B2 ;  /* 0x0000000000027941 */ /* 0x000fea0003800000 */
.L_x_14365:
        /* <DEDUP_REMOVED lines=44> */
.L_x_14364:
[----:B------:R-:W-:Y:S05]  /*1590*/  BSYNC B1 ;  /* 0x0000000000017941 */ /* 0x000fea0003800000 */
.L_x_14363:
        /* <DEDUP_REMOVED lines=22> */
.L_x_14368:
[----:B------:R-:W-:-:S07]  /*1700*/  MOV R8, R144 ;  /* 0x0000009000087202 */ /* 0x000fce0000000f00 */
.L_x_14369:
[----:B------:R-:W-:Y:S05]  /*1710*/  BSYNC B1 ;  /* 0x0000000000017941 */ /* 0x000fea0003800000 */
.L_x_14367:
        /* <DEDUP_REMOVED lines=16> */
.L_x_14373:
[----:B------:R-:W-:Y:S05]  /*1820*/  BSYNC B2 ;  /* 0x0000000000027941 */ /* 0x000fea0003800000 */
.L_x_14372:
        /* <DEDUP_REMOVED lines=44> */
.L_x_14371:
[----:B------:R-:W-:Y:S05]  /*1af0*/  BSYNC B1 ;  /* 0x0000000000017941 */ /* 0x000fea0003800000 */
.L_x_14370:
[----:B------:R-:W-:Y:S01]  /*1b00*/  I2FP.F32.U32 R13, R8 ;  /* 0x00000008000d7245 */ /* 0x000fe20000201000 */
[C---:B------:R-:W-:Y:S01]  /*1b10*/  IMAD.U32 R12, R9.reuse, 0x10000, RZ ;  /* 0x00010000090c7824 */ /* 0x040fe200078e00ff */
        /* <DEDUP_REMOVED lines=21> */
.L_x_14375:
[----:B------:R-:W-:-:S07]  /*1c70*/  MOV R8, R144 ;  /* 0x0000009000087202 */ /* 0x000fce0000000f00 */
.L_x_14376:
[----:B------:R-:W-:Y:S05]  /*1c80*/  BSYNC B1 ;  /* 0x0000000000017941 */ /* 0x000fea0003800000 */
.L_x_14374:
        /* <DEDUP_REMOVED lines=16> */
.L_x_14380:
[----:B------:R-:W-:Y:S05]  /*1d90*/  BSYNC B2 ;  /* 0x0000000000027941 */ /* 0x000fea0003800000 */
.L_x_14379:
        /* <DEDUP_REMOVED lines=44> */
.L_x_14378:
[----:B------:R-:W-:Y:S05]  /*2060*/  BSYNC B1 ;  /* 0x0000000000017941 */ /* 0x000fea0003800000 */
.L_x_14377:
        /* <DEDUP_REMOVED lines=21> */
.L_x_14382:
[----:B------:R-:W-:-:S07]  /*21c0*/  MOV R8, R144 ;  /* 0x0000009000087202 */ /* 0x000fce0000000f00 */
.L_x_14383:
[----:B------:R-:W-:Y:S05]  /*21d0*/  BSYNC B1 ;  /* 0x0000000000017941 */ /* 0x000fea0003800000 */
.L_x_14381:
        /* <DEDUP_REMOVED lines=16> */
.L_x_14387:
[----:B------:R-:W-:Y:S05]  /*22e0*/  BSYNC B2 ;  /* 0x0000000000027941 */ /* 0x000fea0003800000 */
.L_x_14386:
        /* <DEDUP_REMOVED lines=44> */
.L_x_14385:
[----:B------:R-:W-:Y:S05]  /*25b0*/  BSYNC B1 ;  /* 0x0000000000017941 */ /* 0x000fea0003800000 */
.L_x_14384:
        /* <DEDUP_REMOVED lines=22> */
.L_x_14389:
[----:B------:R-:W-:-:S07]  /*2720*/  MOV R8, R144 ;  /* 0x0000009000087202 */ /* 0x000fce0000000f00 */
.L_x_14390:
[----:B------:R-:W-:Y:S05]  /*2730*/  BSYNC B1 ;  /* 0x0000000000017941 */ /* 0x000fea0003800000 */
.L_x_14388:
        /* <DEDUP_REMOVED lines=16> */
.L_x_14394:
[----:B------:R-:W-:Y:S05]  /*2840*/  BSYNC B2 ;  /* 0x0000000000027941 */ /* 0x000fea0003800000 */
.L_x_14393:
        /* <DEDUP_REMOVED lines=44> */
.L_x_14392:
[----:B------:R-:W-:Y:S05]  /*2b10*/  BSYNC B1 ;  /* 0x0000000000017941 */ /* 0x000fea0003800000 */
.L_x_14391:
        /* <DEDUP_REMOVED lines=21> */
.L_x_14396:
[----:B------:R-:W-:-:S07]  /*2c70*/  MOV R8, R144 ;  /* 0x0000009000087202 */ /* 0x000fce0000000f00 */
.L_x_14397:
[----:B------:R-:W-:Y:S05]  /*2c80*/  BSYNC B1 ;  /* 0x0000000000017941 */ /* 0x000fea0003800000 */
.L_x_14395:
        /* <DEDUP_REMOVED lines=16> */
.L_x_14401:
[----:B------:R-:W-:Y:S05]  /*2d90*/  BSYNC B2 ;  /* 0x0000000000027941 */ /* 0x000fea0003800000 */
.L_x_14400:
        /* <DEDUP_REMOVED lines=44> */
.L_x_14399:
[----:B------:R-:W-:Y:S05]  /*3060*/  BSYNC B1 ;  /* 0x0000000000017941 */ /* 0x000fea0003800000 */
.L_x_14398:
        /* <DEDUP_REMOVED lines=22> */
.L_x_14403:
[----:B------:R-:W-:-:S07]  /*31d0*/  MOV R8, R144 ;  /* 0x0000009000087202 */ /* 0x000fce0000000f00 */
.L_x_14404:
[----:B------:R-:W-:Y:S05]  /*31e0*/  BSYNC B1 ;  /* 0x0000000000017941 */ /* 0x000fea0003800000 */
.L_x_14402:
        /* <DEDUP_REMOVED lines=18> */
.L_x_14408:
[----:B------:R-:W-:Y:S05]  /*3310*/  BSYNC B2 ;  /* 0x0000000000027941 */ /* 0x000fea0003800000 */
.L_x_14407:
        /* <DEDUP_REMOVED lines=44> */
.L_x_14406:
[----:B------:R-:W-:Y:S05]  /*35e0*/  BSYNC B1 ;  /* 0x0000000000017941 */ /* 0x000fea0003800000 */
.L_x_14405:
[----:B------:R-:W-:Y:S01]  /*35f0*/  I2FP.F32.U32 R9, R8 ;  /* 0x0000000800097245 */ /* 0x000fe20000201000 */
[----:B------:R-:W0:Y:S01]  /*3600*/  LDC.64 R158, c[0x0][0x238] ;  /* 0x00008e00ff9e7b82 */ /* 0x000e220000000a00 */
[----:B------:R-:W-:Y:S01]  /*3610*/  SEL R21, RZ, 0x10000, P5 ;  /* 0x00010000ff157807 */ /* 0x000fe20002800000 */
[----:B------:R-:W-:Y:S01]  /*3620*/  IMAD.U32 R12, R11, 0x10000, RZ ;  /* 0x000100000b0c7824 */ /* 0x000fe200078e00ff */
[----:B------:R-:W-:Y:S01]  /*3630*/  SEL R13, RZ, 0x1, P2 ;  /* 0x00000001ff0d7807 */ /* 0x000fe20001000000 */
[----:B------:R-:W-:Y:S01]  /*3640*/  FFMA.FTZ R10, R9, R152, 1.1641532182693481445e-10 ;  /* 0x2f000000090a7423 */ /* 0x000fe20000010098 */
[----:B------:R-:W-:Y:S01]  /*3650*/  ISETP.NE.AND P5, PT, R15, RZ, PT ;  /* 0x000000ff0f00720c */ /* 0x000fe20003fa5270 */
[----:B------:R-:W-:Y:S01]  /*3660*/  FMUL.FTZ R17, R12, R153 ;  /* 0x000000990c117220 */ /* 0x000fe20000410000 */
[----:B------:R-:W-:Y:S01]  /*3670*/  ISETP.NE.AND P2, PT, R16, RZ, PT ;  /* 0x000000ff1000720c */ /* 0x000fe20003f45270 */
[----:B------:R-:W1:Y:S01]  /*3680*/  @P1 LDC.64 R8, c[0x0][0x230] ;  /* 0x00008c00ff081b82 */ /* 0x000e620000000a00 */
[----:B------:R-:W-:Y:S01]  /*3690*/  ISETP.NE.AND P6, PT, R14, RZ, PT ;  /* 0x000000ff0e00720c */ /* 0x000fe20003fc5270 */
[----:B------:R-:W-:Y:S01]  /*36a0*/  IMAD.WIDE.U32 R12, R13, 0x1000000, RZ ;  /* 0x010000000d0c7825 */ /* 0x000fe200078e00ff */
[----:B------:R-:W-:-:S03]  /*36b0*/  SEL R14, RZ, 0x1, P2 ;  /* 0x00000001ff0e7807 */ /* 0x000fc60001000000 */
[----:B------:R-:W-:Y:S01]  /*36c0*/  FMUL.FTZ R17, R17, R150 ;  /* 0x0000009611117220 */ /* 0x000fe20000410000 */
[----:B------:R-:W-:Y:S02]  /*36d0*/  SEL R11, RZ, 0x1, P5 ;  /* 0x00000001ff0b7807 */ /* 0x000fe40002800000 */
[----:B------:R-:W-:Y:S01]  /*36e0*/  FSETP.GTU.FTZ.AND P2, PT, R10, R151, PT ;  /* 0x000000970a00720b */ /* 0x000fe20003f5c000 */
[----:B------:R-:W2:Y:S01]  /*36f0*/  LDC.64 R156, c[0x0][0x240] ;  /* 0x00009000ff9c7b82 */ /* 0x000ea20000000a00 */
[----:B------:R-:W-:Y:S01]  /*3700*/  IMAD.WIDE.U32 R14, R14, 0x10000, RZ ;  /* 0x000100000e0e7825 */ /* 0x000fe200078e00ff */
[----:B------:R-:W-:Y:S02]  /*3710*/  SEL R16, RZ, 0x100, P4 ;  /* 0x00000100ff107807 */ /* 0x000fe40002000000 */
[----:B------:R-:W-:Y:S01]  /*3720*/  SEL R18, RZ, 0x1000000, P2 ;  /* 0x01000000ff127807 */ /* 0x000fe20001000000 */
[----:B------:R-:W-:Y:S01]  /*3730*/  IMAD.WIDE.U32 R10, R11, 0x100, RZ ;  /* 0x000001000b0a7825 */ /* 0x000fe200078e00ff */
[----:B------:R-:W-:-:S02]  /*3740*/  SEL R19, RZ, 0x1, P6 ;  /* 0x00000001ff137807 */ /* 0x000fc40003000000 */
[----:B------:R-:W-:Y:S02]  /*3750*/  IADD3 R154, R147, 0x20, RZ ;  /* 0x00000020939a7810 */ /* 0x000fe40007ffe0ff */
[----:B------:R-:W-:Y:S02]  /*3760*/  LOP3.LUT R14, R10, R12, R14, 0xfe, !PT ;  /* 0x0000000c0a0e7212 */ /* 0x000fe400078efe0e */
[----:B------:R-:W-:Y:S02]  /*3770*/  FSEL R10, R17, RZ, !P2 ;  /* 0x000000ff110a7208 */ /* 0x000fe40005000000 */
[----:B------:R-:W-:Y:S02]  /*3780*/  LOP3.LUT R12, R16, R18, R21, 0xfe, !PT ;  /* 0x00000012100c7212 */ /* 0x000fe400078efe15 */
[----:B------:R-:W-:Y:S01]  /*3790*/  SEL R17, RZ, 0x1, P3 ;  /* 0x00000001ff117807 */ /* 0x000fe20001800000 */
[----:B------:R-:W-:Y:S01]  /*37a0*/  FMUL.FTZ R31, R71, R10 ;  /* 0x0000000a471f7220 */ /* 0x000fe20000410000 */
[----:B------:R-:W-:Y:S01]  /*37b0*/  LOP3.LUT R14, R14, R19, RZ, 0xfc, !PT ;  /* 0x000000130e0e7212 */ /* 0x000fe200078efcff */
[----:B-1----:R-:W-:Y:S01]  /*37c0*/  @P1 IMAD.WIDE.U32 R18, R154, 0x20, R8 ;  /* 0x000000209a121825 */ /* 0x002fe200078e0008 */
[----:B------:R-:W-:-:S03]  /*37d0*/  LOP3.LUT R17, R13, R12, R17, 0xfe, !PT ;  /* 0x0000000c0d117212 */ /* 0x000fc600078efe11 */
[----:B------:R-:W-:Y:S01]  /*37e0*/  @P0 FADD.FTZ R31, R39, R31 ;  /* 0x0000001f271f0221 */ /* 0x000fe20000010000 */
[----:B0-----:R-:W-:Y:S01]  /*37f0*/  IMAD.WIDE.U32 R12, R147, 0x20, R158 ;  /* 0x00000020930c7825 */ /* 0x001fe200078e009e */
[----:B------:R-:W-:-:S03]  /*3800*/  LOP3.LUT R15, R11, R17, R15, 0xfe, !PT ;  /* 0x000000110b0f7212 */ /* 0x000fc600078efe0f */
[----:B--2---:R-:W-:Y:S01]  /*3810*/  IMAD.WIDE.U32 R16, R147, 0x8, R156 ;  /* 0x0000000893107825 */ /* 0x004fe200078e009c */
[----:B------:R0:W-:Y:S03]  /*3820*/  STG.E.128 desc[UR4][R12.64], R32 ;  /* 0x000000200c007986 */ /* 0x0001e6000c101d04 */
[----:B------:R-:W-:Y:S01]  /*3830*/  IMAD.WIDE.U32 R8, R154, 0x10, R140 ;  /* 0x000000109a087825 */ /* 0x000fe200078e008c */
[----:B------:R0:W-:Y:S04]  /*3840*/  STG.E.128 desc[UR4][R12.64+0x10], R28 ;  /* 0x0000101c0c007986 */ /* 0x0001e8000c101d04 */
        /* <DEDUP_REMOVED lines=16> */
.L_x_14410:
[----:B------:R-:W-:-:S07]  /*3950*/  IMAD.MOV.U32 R12, RZ, RZ, R144 ;  /* 0x000000ffff0c7224 */ /* 0x000fce00078e0090 */
.L_x_14411:
[----:B------:R-:W-:Y:S05]  /*3960*/  BSYNC B1 ;  /* 0x0000000000017941 */ /* 0x000fea0003800000 */
.L_x_14409:
        /* <DEDUP_REMOVED lines=16> */
.L_x_14415:
[----:B------:R-:W-:Y:S05]  /*3a70*/  BSYNC B2 ;  /* 0x0000000000027941 */ /* 0x000fea0003800000 */
.L_x_14414:
        /* <DEDUP_REMOVED lines=44> */
.L_x_14413:
[----:B------:R-:W-:Y:S05]  /*3d40*/  BSYNC B1 ;  /* 0x0000000000017941 */ /* 0x000fea0003800000 */
.L_x_14412:
[----:B------:R-:W-:Y:S01]  /*3d50*/  I2FP.F32.U32 R13, R12 ;  /* 0x0000000c000d7245 */ /* 0x000fe20000201000 */
[----:B------:R-:W-:Y:S01]  /*3d60*/  BSSY B1, `(.L_x_14416) ;  /* 0x0000017000017945 */ /* 0x000fe20003800000 */
[----:B-----5:R-:W-:Y:S01]  /*3d70*/  SHF.L.U32 R14, R8, 0x10, RZ ;  /* 0x00000010080e7819 */ /* 0x020fe200000006ff */
        /* <DEDUP_REMOVED lines=20> */
.L_x_14417:
[----:B------:R-:W-:-:S07]  /*3ec0*/  IMAD.MOV.U32 R8, RZ, RZ, R144 ;  /* 0x000000ffff087224 */ /* 0x000fce00078e0090 */
.L_x_14418:
[----:B------:R-:W-:Y:S05]  /*3ed0*/  BSYNC B1 ;  /* 0x0000000000017941 */ /* 0x000fea0003800000 */
.L_x_14416:
        /* <DEDUP_REMOVED lines=16> */
.L_x_14422:
[----:B------:R-:W-:Y:S05]  /*3fe0*/  BSYNC B2 ;  /* 0x0000000000027941 */ /* 0x000fea0003800000 */
.L_x_14421:
        /* <DEDUP_REMOVED lines=44> */
.L_x_14420:
[----:B------:R-:W-:Y:S05]  /*42b0*/  BSYNC B1 ;  /* 0x0000000000017941 */ /* 0x000fea0003800000 */
.L_x_14419:
        /* <DEDUP_REMOVED lines=22> */
.L_x_14424:
[----:B------:R-:W-:-:S07]  /*4420*/  IMAD.MOV.U32 R13, RZ, RZ, R144 ;  /* 0x000000ffff0d7224 */ /* 0x000fce00078e0090 */
.L_x_14425:
[----:B------:R-:W-:Y:S05]  /*4430*/  BSYNC B1 ;  /* 0x0000000000017941 */ /* 0x000fea0003800000 */
.L_x_14423:
        /* <DEDUP_REMOVED lines=16> */
.L_x_14429:
[----:B------:R-:W-:Y:S05]  /*4540*/  BSYNC B2 ;  /* 0x0000000000027941 */ /* 0x000fea0003800000 */
.L_x_14428:
        /* <DEDUP_REMOVED lines=44> */
.L_x_14427:
[----:B------:R-:W-:Y:S05]  /*4810*/  BSYNC B1 ;  /* 0x0000000000017941 */ /* 0x000fea0003800000 */
.L_x_14426:
[----:B------:R-:W-:Y:S01]  /*4820*/  I2FP.F32.U32 R13, R13 ;  /* 0x0000000d000d7245 */ /* 0x000fe20000201000 */
[----:B------:R-:W-:Y:S01]  /*4830*/  BSSY B1, `(.L_x_14430) ;  /* 0x0000017000017945 */ /* 0x000fe20003800000 */
[----:B------:R-:W-:Y:S01]  /*4840*/  SHF.L.U32 R16, R9, 0x10, RZ ;  /* 0x0000001009107819 */ /* 0x000fe200000006ff */
[----:B------:R-:W-:Y:S01]  /*4850*/  VIADD R18, R17, 0x1 ;  /* 0x0000000111127836 */ /* 0x000fe20000000000 */
[----:B------:R-:W-:Y:S01]  /*4860*/  PRMT R9, R9, 0x7632, R9 ;  /* 0x0000763209097816 */ /* 0x000fe20000000009 */
        /* <DEDUP_REMOVED lines=18> */
.L_x_14431:
[----:B------:R-:W-:-:S07]  /*4990*/  IMAD.MOV.U32 R20, RZ, RZ, R144 ;  /* 0x000000ffff147224 */ /* 0x000fce00078e0090 */
.L_x_14432:
[----:B------:R-:W-:Y:S05]  /*49a0*/  BSYNC B1 ;  /* 0x0000000000017941 */ /* 0x000fea0003800000 */
.L_x_14430:
        /* <DEDUP_REMOVED lines=16> */
.L_x_14436:
[----:B------:R-:W-:Y:S05]  /*4ab0*/  BSYNC B2 ;  /* 0x0000000000027941 */ /* 0x000fea0003800000 */
.L_x_14435:
        /* <DEDUP_REMOVED lines=44> */
.L_x_14434:
[----:B------:R-:W-:Y:S05]  /*4d80*/  BSYNC B1 ;  /* 0x0000000000017941 */ /* 0x000fea0003800000 */
.L_x_14433:
[----:B------:R-:W-:Y:S01]  /*4d90*/  I2FP.F32.U32 R15, R20 ;  /* 0x00000014000f7245 */ /* 0x000fe20000201000 */
[----:B------:R-:W-:Y:S01]  /*4da0*/  BSSY B1, `(.L_x_14437) ;  /* 0x0000015000017945 */ /* 0x000fe20003800000 */
[----:B------:R-:W-:Y:S02]  /*4db0*/  SHF.L.U32 R16, R9, 0x10, RZ ;  /* 0x0000001009107819 */ /* 0x000fe400000006ff */
[C---:B------:R-:W-:Y:S01]  /*4dc0*/  ISETP.NE.AND P3, PT, R18.reuse, 0x1, PT ;  /* 0x000000011200780c */ /* 0x040fe20003f65270 */
[----:B------:R-:W-:Y:S01]  /*4dd0*/  FFMA.FTZ R14, R15, R152, 1.1641532182693481445e-10 ;  /* 0x2f0000000f0e7423 */ /* 0x000fe20000010098 */
[----:B------:R-:W-:Y:S02]  /*4de0*/  VIADD R15, R18, 0x1 ;  /* 0x00000001120f7836 */ /* 0x000fe40000000000 */
[----:B------:R-:W-:Y:S02]  /*4df0*/  FMUL.FTZ R9, R16, R153 ;  /* 0x0000009910097220 */ /* 0x000fe40000410000 */
[----:B------:R-:W-:-:S02]  /*4e00*/  FSETP.GTU.FTZ.AND P2, PT, R14, R151, PT ;  /* 0x000000970e00720b */ /* 0x000fc40003f5c000 */
        /* <DEDUP_REMOVED lines=13> */
.L_x_14438:
[----:B------:R-:W-:-:S07]  /*4ee0*/  IMAD.MOV.U32 R9, RZ, RZ, R144 ;  /* 0x000000ffff097224 */ /* 0x000fce00078e0090 */
.L_x_14439:
[----:B------:R-:W-:Y:S05]  /*4ef0*/  BSYNC B1 ;  /* 0x0000000000017941 */ /* 0x000fea0003800000 */
.L_x_14437:
        /* <DEDUP_REMOVED lines=16> */
.L_x_14443:
[----:B------:R-:W-:Y:S05]  /*5000*/  BSYNC B2 ;  /* 0x0000000000027941 */ /* 0x000fea0003800000 */
.L_x_14442:
        /* <DEDUP_REMOVED lines=44> */
.L_x_14441:
[----:B------:R-:W-:Y:S05]  /*52d0*/  BSYNC B1 ;  /* 0x0000000000017941 */ /* 0x000fea0003800000 */
.L_x_14440:
[----:B------:R-:W-:Y:S01]  /*52e0*/  I2FP.F32.U32 R9, R9 ;  /* 0x0000000900097245 */ /* 0x000fe20000201000 */
[----:B------:R-:W-:Y:S01]  /*52f0*/  BSSY B1, `(.L_x_14444) ;  /* 0x0000016000017945 */ /* 0x000fe20003800000 */
[C---:B------:R-:W-:Y:S02]  /*5300*/  SHF.L.U32 R16, R10.reuse, 0x10, RZ ;  /* 0x000000100a107819 */ /* 0x040fe400000006ff */
        /* <DEDUP_REMOVED lines=19> */
.L_x_14445:
[----:B------:R-:W-:-:S07]  /*5440*/  IMAD.MOV.U32 R9, RZ, RZ, R144 ;  /* 0x000000ffff097224 */ /* 0x000fce00078e0090 */
.L_x_14446:
[----:B------:R-:W-:Y:S05]  /*5450*/  BSYNC B1 ;  /* 0x0000000000017941 */ /* 0x000fea0003800000 */
.L_x_14444:
        /* <DEDUP_REMOVED lines=16> */
.L_x_14450:
[----:B------:R-:W-:Y:S05]  /*5560*/  BSYNC B2 ;  /* 0x0000000000027941 */ /* 0x000fea0003800000 */
.L_x_14449:
        /* <DEDUP_REMOVED lines=44> */
.L_x_14448:
[----:B------:R-:W-:Y:S05]  /*5830*/  BSYNC B1 ;  /* 0x0000000000017941 */ /* 0x000fea0003800000 */
.L_x_14447:
        /* <DEDUP_REMOVED lines=21> */
.L_x_14452:
[----:B------:R-:W-:-:S07]  /*5990*/  IMAD.MOV.U32 R9, RZ, RZ, R144 ;  /* 0x000000ffff097224 */ /* 0x000fce00078e0090 */
.L_x_14453:
[----:B------:R-:W-:Y:S05]  /*59a0*/  BSYNC B1 ;  /* 0x0000000000017941 */ /* 0x000fea0003800000 */
.L_x_14451:
        /* <DEDUP_REMOVED lines=16> */
.L_x_14457:
[----:B------:R-:W-:Y:S05]  /*5ab0*/  BSYNC B2 ;  /* 0x0000000000027941 */ /* 0x000fea0003800000 */
.L_x_14456:
        /* <DEDUP_REMOVED lines=44> */
.L_x_14455:
[----:B------:R-:W-:Y:S05]  /*5d80*/  BSYNC B1 ;  /* 0x0000000000017941 */ /* 0x000fea0003800000 */
.L_x_14454:
        /* <DEDUP_REMOVED lines=22> */
.L_x_14459:
[----:B------:R-:W-:-:S07]  /*5ef0*/  IMAD.MOV.U32 R18, RZ, RZ, R144 ;  /* 0x000000ffff127224 */ /* 0x000fce00078e0090 */
.L_x_14460:
[----:B------:R-:W-:Y:S05]  /*5f00*/  BSYNC B1 ;  /* 0x0000000000017941 */ /* 0x000fea0003800000 */
.L_x_14458:
        /* <DEDUP_REMOVED lines=18> */
.L_x_14464:
[----:B------:R-:W-:Y:S05]  /*6030*/  BSYNC B2 ;  /* 0x0000000000027941 */ /* 0x000fea0003800000 */
.L_x_14463:
        /* <DEDUP_REMOVED lines=44> */
.L_x_14462:
[----:B------:R-:W-:Y:S05]  /*6300*/  BSYNC B1 ;  /* 0x0000000000017941 */ /* 0x000fea0003800000 */
.L_x_14461:
[----:B------:R-:W-:Y:S01]  /*6310*/  I2FP.F32.U32 R11, R18 ;  /* 0x00000012000b7245 */ /* 0x000fe20000201000 */
[----:B------:R-:W-:Y:S01]  /*6320*/  VIADD R155, R147, 0x40 ;  /* 0x00000040939b7836 */ /* 0x000fe20000000000 */
[----:B------:R-:W-:Y:S01]  /*6330*/  SEL R15, RZ, 0x10000, P5 ;  /* 0x00010000ff0f7807 */ /* 0x000fe20002800000 */
[----:B------:R-:W-:Y:S01]  /*6340*/  IMAD.WIDE.U32 R142, R154, 0x20, R158 ;  /* 0x000000209a8e7825 */ /* 0x000fe200078e009e */
[----:B------:R-:W-:-:S03]  /*6350*/  ISETP.NE.AND P5, PT, R8, RZ, PT ;  /* 0x000000ff0800720c */ /* 0x000fc60003fa5270 */
[----:B------:R-:W-:Y:S01]  /*6360*/  FFMA.FTZ R8, R11, R152, 1.1641532182693481445e-10 ;  /* 0x2f0000000b087423 */ /* 0x000fe20000010098 */
[----:B------:R-:W-:Y:S02]  /*6370*/  SEL R11, RZ, 0x1, P3 ;  /* 0x00000001ff0b7807 */ /* 0x000fe40001800000 */
[----:B------:R-:W-:Y:S01]  /*6380*/  ISETP.NE.AND P6, PT, R12, RZ, PT ;  /* 0x000000ff0c00720c */ /* 0x000fe20003fc5270 */
[----:B------:R0:W-:Y:S01]  /*6390*/  STG.E.128 desc[UR4][R142.64], R24 ;  /* 0x000000188e007986 */ /* 0x0001e2000c101d04 */
[----:B------:R-:W-:Y:S02]  /*63a0*/  FSETP.GTU.FTZ.AND P3, PT, R8, R151, PT ;  /* 0x000000970800720b */ /* 0x000fe40003f7c000 */
[----:B------:R-:W-:Y:S02]  /*63b0*/  SHF.L.U32 R8, R9, 0x10, RZ ;  /* 0x0000001009087819 */ /* 0x000fe400000006ff */
[----:B------:R-:W-:Y:S02]  /*63c0*/  SEL R10, RZ, 0x100, P4 ;  /* 0x00000100ff0a7807 */ /* 0x000fe40002000000 */
[----:B------:R-:W-:Y:S01]  /*63d0*/  SEL R14, RZ, 0x1, P2 ;  /* 0x00000001ff0e7807 */ /* 0x000fe20001000000 */
[----:B------:R-:W-:Y:S01]  /*63e0*/  FMUL.FTZ R9, R8, R153 ;  /* 0x0000009908097220 */ /* 0x000fe20000410000 */
[----:B------:R-:W-:-:S02]  /*63f0*/  SEL R12, RZ, 0x1000000, P3 ;  /* 0x01000000ff0c7807 */ /* 0x000fc40001800000 */
[----:B------:R-:W-:Y:S01]  /*6400*/  ISETP.NE.AND P4, PT, R13, RZ, PT ;  /* 0x000000ff0d00720c */ /* 0x000fe20003f85270 */
[----:B------:R-:W-:Y:S01]  /*6410*/  FMUL.FTZ R9, R9, R150 ;  /* 0x0000009609097220 */ /* 0x000fe20000410000 */
[----:B------:R-:W-:Y:S01]  /*6420*/  LOP3.LUT R8, R10, R12, R15, 0xfe, !PT ;  /* 0x0000000c0a087212 */ /* 0x000fe200078efe0f */
[----:B------:R-:W-:Y:S01]  /*6430*/  IMAD.WIDE.U32 R14, R14, 0x1000000, RZ ;  /* 0x010000000e0e7825 */ /* 0x000fe200078e00ff */
[----:B------:R-:W-:Y:S02]  /*6440*/  SEL R12, RZ, 0x1, P4 ;  /* 0x00000001ff0c7807 */ /* 0x000fe40002000000 */
[----:B------:R-:W-:Y:S02]  /*6450*/  FSEL R18, R9, RZ, !P3 ;  /* 0x000000ff09127208 */ /* 0x000fe40005800000 */
[----:B------:R-:W-:Y:S01]  /*6460*/  LOP3.LUT R15, R15, R8, R11, 0xfe, !PT ;  /* 0x000000080f0f7212 */ /* 0x000fe200078efe0b */
[----:B------:R-:W-:Y:S01]  /*6470*/  IMAD.WIDE.U32 R12, R12, 0x10000, RZ ;  /* 0x000100000c0c7825 */ /* 0x000fe200078e00ff */
[----:B------:R-:W1:Y:S01]  /*6480*/  @P1 LDC.64 R8, c[0x0][0x230] ;  /* 0x00008c00ff081b82 */ /* 0x000e620000000a00 */
[----:B------:R-:W-:-:S02]  /*6490*/  SEL R10, RZ, 0x1, P5 ;  /* 0x00000001ff0a7807 */ /* 0x000fc40002800000 */
[----:B------:R-:W-:-:S03]  /*64a0*/  FMUL.FTZ R23, R63, R18 ;  /* 0x000000123f177220 */ /* 0x000fc60000410000 */
[----:B------:R-:W-:-:S04]  /*64b0*/  IMAD.WIDE.U32 R10, R10, 0x100, RZ ;  /* 0x000001000a0a7825 */ /* 0x000fc800078e00ff */
[----:B------:R-:W-:Y:S01]  /*64c0*/  @P0 FADD.FTZ R23, R39, R23 ;  /* 0x0000001727170221 */ /* 0x000fe20000010000 */
[----:B------:R-:W-:-:S04]  /*64d0*/  LOP3.LUT R13, R11, R15, R13, 0xfe, !PT ;  /* 0x0000000f0b0d7212 */ /* 0x000fc800078efe0d */
[----:B------:R0:W-:Y:S01]  /*64e0*/  STG.E.128 desc[UR4][R142.64+0x10], R20 ;  /* 0x000010148e007986 */ /* 0x0001e2000c101d04 */
[----:B------:R-:W-:Y:S02]  /*64f0*/  LOP3.LUT R14, R10, R14, R12, 0xfe, !PT ;  /* 0x0000000e0a0e7212 */ /* 0x000fe400078efe0c */
[----:B------:R-:W-:-:S04]  /*6500*/  SEL R11, RZ, 0x1, P6 ;  /* 0x00000001ff0b7807 */ /* 0x000fc80003000000 */
[----:B------:R-:W-:Y:S01]  /*6510*/  LOP3.LUT R12, R14, R11, RZ, 0xfc, !PT ;  /* 0x0000000b0e0c7212 */ /* 0x000fe200078efcff */
[----:B------:R-:W-:-:S04]  /*6520*/  IMAD.WIDE.U32 R14, R154, 0x8, R156 ;  /* 0x000000089a0e7825 */ /* 0x000fc800078e009c */
[C---:B-1----:R-:W-:Y:S01]  /*6530*/  @P1 IMAD.WIDE.U32 R18, R155.reuse, 0x20, R8 ;  /* 0x000000209b121825 */ /* 0x042fe200078e0008 */
[----:B------:R0:W-:Y:S03]  /*6540*/  STG.E.64 desc[UR4][R14.64], R12 ;  /* 0x0000000c0e007986 */ /* 0x0001e6000c101b04 */
[----:B------:R-:W-:Y:S01]  /*6550*/  IMAD.WIDE.U32 R8, R155, 0x10, R140 ;  /* 0x000000109b087825 */ /* 0x000fe200078e008c */
        /* <DEDUP_REMOVED lines=15> */
.L_x_14466:
[----:B------:R-:W-:-:S07]  /*6650*/  MOV R18, R144 ;  /* 0x0000009000127202 */ /* 0x000fce0000000f00 */
.L_x_14467:
[----:B------:R-:W-:Y:S05]  /*6660*/  BSYNC B1 ;  /* 0x0000000000017941 */ /* 0x000fea0003800000 */
.L_x_14465:
        /* <DEDUP_REMOVED lines=16> */
.L_x_14471:
[----:B------:R-:W-:Y:S05]  /*6770*/  BSYNC B2 ;  /* 0x0000000000027941 */ /* 0x000fea0003800000 */
.L_x_14470:
        /* <DEDUP_REMOVED lines=44> */
.L_x_14469:
[----:B------:R-:W-:Y:S05]  /*6a40*/  BSYNC B1 ;  /* 0x0000000000017941 */ /* 0x000fea0003800000 */
.L_x_14468:
        /* <DEDUP_REMOVED lines=23> */
.L_x_14473:
[----:B------:R-:W-:-:S07]  /*6bc0*/  MOV R8, R144 ;  /* 0x0000009000087202 */ /* 0x000fce0000000f00 */
.L_x_14474:
[----:B------:R-:W-:Y:S05]  /*6bd0*/  BSYNC B1 ;  /* 0x0000000000017941 */ /* 0x000fea0003800000 */
.L_x_14472:
        /* <DEDUP_REMOVED lines=16> */
.L_x_14478:
[----:B------:R-:W-:Y:S05]  /*6ce0*/  BSYNC B2 ;  /* 0x0000000000027941 */ /* 0x000fea0003800000 */
.L_x_14477:
        /* <DEDUP_REMOVED lines=44> */
.L_x_14476:
[----:B------:R-:W-:Y:S05]  /*6fb0*/  BSYNC B1 ;  /* 0x0000000000017941 */ /* 0x000fea0003800000 */
.L_x_14475:
        /* <DEDUP_REMOVED lines=22> */
.L_x_14480:
[----:B------:R-:W-:-:S07]  /*7120*/  MOV R8, R144 ;  /* 0x0000009000087202 */ /* 0x000fce0000000f00 */
.L_x_14481:
[----:B------:R-:W-:Y:S05]  /*7130*/  BSYNC B1 ;  /* 0x0000000000017941 */ /* 0x000fea0003800000 */
.L_x_14479:
        /* <DEDUP_REMOVED lines=16> */
.L_x_14485:
[----:B------:R-:W-:Y:S05]  /*7240*/  BSYNC B2 ;  /* 0x0000000000027941 */ /* 0x000fea0003800000 */
.L_x_14484:
        /* <DEDUP_REMOVED lines=44> */
.L_x_14483:
[----:B------:R-:W-:Y:S05]  /*7510*/  BSYNC B1 ;  /* 0x0000000000017941 */ /* 0x000fea0003800000 */
.L_x_14482:
        /* <DEDUP_REMOVED lines=23> */
.L_x_14487:
[----:B------:R-:W-:-:S07]  /*7690*/  MOV R15, R144 ;  /* 0x00000090000f7202 */ /* 0x000fce0000000f00 */
.L_x_14488:
[----:B------:R-:W-:Y:S05]  /*76a0*/  BSYNC B1 ;  /* 0x0000000000017941 */ /* 0x000fea0003800000 */
.L_x_14486:
        /* <DEDUP_REMOVED lines=16> */
.L_x_14492:
[----:B------:R-:W-:Y:S05]  /*77b0*/  BSYNC B2 ;  /* 0x0000000000027941 */ /* 0x000fea0003800000 */
.L_x_14491:
        /* <DEDUP_REMOVED lines=44> */
.L_x_14490:
[----:B------:R-:W-:Y:S05]  /*7a80*/  BSYNC B1 ;  /* 0x0000000000017941 */ /* 0x000fea0003800000 */
.L_x_14489:
        /* <DEDUP_REMOVED lines=21> */
.L_x_14494:
[----:B------:R-:W-:-:S07]  /*7be0*/  MOV R14, R144 ;  /* 0x00000090000e7202 */ /* 0x000fce0000000f00 */
.L_x_14495:
[----:B------:R-:W-:Y:S05]  /*7bf0*/  BSYNC B1 ;  /* 0x0000000000017941 */ /* 0x000fea0003800000 */
.L_x_14493:
        /* <DEDUP_REMOVED lines=16> */
.L_x_14499:
[----:B------:R-:W-:Y:S05]  /*7d00*/  BSYNC B2 ;  /* 0x0000000000027941 */ /* 0x000fea0003800000 */
.L_x_14498:
        /* <DEDUP_REMOVED lines=44> */
.L_x_14497:
[----:B------:R-:W-:Y:S05]  /*7fd0*/  BSYNC B1 ;  /* 0x0000000000017941 */ /* 0x000fea0003800000 */
.L_x_14496:
        /* <DEDUP_REMOVED lines=22> */
.L_x_14501:
[----:B------:R-:W-:-:S07]  /*8140*/  MOV R13, R144 ;  /* 0x00000090000d7202 */ /* 0x000fce0000000f00 */
.L_x_14502:
[----:B------:R-:W-:Y:S05]  /*8150*/  BSYNC B1 ;  /* 0x0000000000017941 */ /* 0x000fea0003800000 */
.L_x_14500:
        /* <DEDUP_REMOVED lines=16> */
.L_x_14506:
[----:B------:R-:W-:Y:S05]  /*8260*/  BSYNC B2 ;  /* 0x0000000000027941 */ /* 0x000fea0003800000 */
.L_x_14505:
        /* <DEDUP_REMOVED lines=44> */
.L_x_14504:
[----:B------:R-:W-:Y:S05]  /*8530*/  BSYNC B1 ;  /* 0x0000000000017941 */ /* 0x000fea0003800000 */
.L_x_14503:
        /* <DEDUP_REMOVED lines=21> */
.L_x_14508:
[----:B------:R-:W-:-:S07]  /*8690*/  MOV R10, R144 ;  /* 0x00000090000a7202 */ /* 0x000fce0000000f00 */
.L_x_14509:
[----:B------:R-:W-:Y:S05]  /*86a0*/  BSYNC B1 ;  /* 0x0000000000017941 */ /* 0x000fea0003800000 */
.L_x_14507:
        /* <DEDUP_REMOVED lines=16> */
.L_x_14513:
[----:B------:R-:W-:Y:S05]  /*87b0*/  BSYNC B2 ;  /* 0x0000000000027941 */ /* 0x000fea0003800000 */
.L_x_14512:
        /* <DEDUP_REMOVED lines=44> */
.L_x_14511:
[----:B------:R-:W-:Y:S05]  /*8a80*/  BSYNC B1 ;  /* 0x0000000000017941 */ /* 0x000fea0003800000 */
.L_x_14510:
        /* <DEDUP_REMOVED lines=22> */
.L_x_14515:
[----:B------:R-:W-:-:S07]  /*8bf0*/  MOV R160, R144 ;  /* 0x0000009000a07202 */ /* 0x000fce0000000f00 */
.L_x_14516:
[----:B------:R-:W-:Y:S05]  /*8c00*/  BSYNC B1 ;  /* 0x0000000000017941 */ /* 0x000fea0003800000 */
.L_x_14514:
        /* <DEDUP_REMOVED lines=16> */
[----:B------:R-:W-:-:S04]  /*8d10*/  ISETP.NE.AND P0, PT, R3, RZ, PT ;  /* 0x000000ff0300720c */ /* 0x000fc80003f05270 */
[----:B------:R-:W-:-:S09]  /*8d20*/  @!P6 MOV R7, R8 ;  /* 0x000000080007e202 */ /* 0x000fd20000000f00 */
.L_x_14520:
[----:B------:R-:W-:Y:S05]  /*8d30*/  BSYNC B2 ;  /* 0x0000000000027941 */ /* 0x000fea0003800000 */
.L_x_14519:
        /* <DEDUP_REMOVED lines=44> */
.L_x_14518:
[----:B------:R-:W-:Y:S05]  /*9000*/  BSYNC B1 ;  /* 0x0000000000017941 */ /* 0x000fea0003800000 */
.L_x_14517:
[----:B------:R-:W-:Y:S02]  /*9010*/  I2FP.F32.U32 R9, R160 ;  /* 0x000000a000097245 */ /* 0x000fe40000201000 */
[----:B------:R-:W-:Y:S02]  /*9020*/  ISETP.NE.AND P6, PT, R142, RZ, PT ;  /* 0x000000ff8e00720c */ /* 0x000fe40003fc5270 */
[----:B------:R-:W-:Y:S01]  /*9030*/  SEL R142, RZ, 0x1, P2 ;  /* 0x00000001ff8e7807 */ /* 0x000fe20001000000 */
[----:B------:R-:W-:Y:S01]  /*9040*/  FFMA.FTZ R8, R9, R152, 1.1641532182693481445e-10 ;  /* 0x2f00000009087423 */ /* 0x000fe20000010098 */
[----:B------:R-:W-:Y:S02]  /*9050*/  SEL R11, RZ, 0x10000, P5 ;  /* 0x00010000ff0b7807 */ /* 0x000fe40002800000 */
[----:B------:R-:W-:Y:S02]  /*9060*/  SEL R10, RZ, 0x100, P4 ;  /* 0x00000100ff0a7807 */ /* 0x000fe40002000000 */
[----:B------:R-:W-:-:S02]  /*9070*/  FSETP.GTU.FTZ.AND P2, PT, R8, R151, PT ;  /* 0x000000970800720b */ /* 0x000fc40003f5c000 */
[----:B------:R-:W-:Y:S01]  /*9080*/  ISETP.NE.AND P5, PT, R143, RZ, PT ;  /* 0x000000ff8f00720c */ /* 0x000fe20003fa5270 */
[----:B------:R-:W-:Y:S01]  /*9090*/  IMAD.WIDE.U32 R142, R142, 0x1000000, RZ ;  /* 0x010000008e8e7825 */ /* 0x000fe200078e00ff */
[----:B------:R-:W-:Y:S02]  /*90a0*/  SEL R8, RZ, 0x1000000, P2 ;  /* 0x01000000ff087807 */ /* 0x000fe40001000000 */
[----:B------:R-:W-:Y:S02]  /*90b0*/  SEL R9, RZ, 0x1, P3 ;  /* 0x00000001ff097807 */ /* 0x000fe40001800000 */
[----:B------:R-:W-:Y:S02]  /*90c0*/  LOP3.LUT R8, R10, R8, R11, 0xfe, !PT ;  /* 0x000000080a087212 */ /* 0x000fe400078efe0b */
[----:B------:R-:W-:Y:S02]  /*90d0*/  ISETP.NE.AND P4, PT, R148, RZ, PT ;  /* 0x000000ff9400720c */ /* 0x000fe40003f85270 */
[----:B------:R-:W-:-:S02]  /*90e0*/  LOP3.LUT R143, R143, R8, R9, 0xfe, !PT ;  /* 0x000000088f8f7212 */ /* 0x000fc400078efe09 */
[----:B------:R-:W-:Y:S02]  /*90f0*/  SEL R10, RZ, 0x1, P4 ;  /* 0x00000001ff0a7807 */ /* 0x000fe40002000000 */
[----:B------:R-:W-:Y:S02]  /*9100*/  SEL R8, RZ, 0x1, P5 ;  /* 0x00000001ff087807 */ /* 0x000fe40002800000 */
[----:B------:R-:W-:Y:S01]  /*9110*/  SEL R161, RZ, 0x1, P6 ;  /* 0x00000001ffa17807 */ /* 0x000fe20003000000 */
[----:B------:R-:W-:Y:S01]  /*9120*/  IMAD.WIDE.U32 R10, R10, 0x10000, RZ ;  /* 0x000100000a0a7825 */ /* 0x000fe200078e00ff */
[----:B------:R-:W-:-:S03]  /*9130*/  IADD3 R148, R147, 0x60, RZ ;  /* 0x0000006093947810 */ /* 0x000fc60007ffe0ff */
[----:B------:R-:W-:-:S03]  /*9140*/  IMAD.WIDE.U32 R8, R8, 0x100, RZ ;  /* 0x0000010008087825 */ /* 0x000fc600078e00ff */
[----:B------:R-:W-:Y:S01]  /*9150*/  LOP3.LUT R10, R8, R142, R10, 0xfe, !PT ;  /* 0x0000008e080a7212 */ /* 0x000fe200078efe0a */
[----:B------:R-:W-:Y:S01]  /*9160*/  IMAD.U32 R8, R15, 0x10000, RZ ;  /* 0x000100000f087824 */ /* 0x000fe200078e00ff */
[----:B------:R-:W-:Y:S01]  /*9170*/  LOP3.LUT R11, R9, R143, R11, 0xfe, !PT ;  /* 0x0000008f090b7212 */ /* 0x000fe200078efe0b */
[----:B------:R-:W-:Y:S01]  /*9180*/  IMAD.WIDE.U32 R142, R155, 0x20, R158 ;  /* 0x000000209b8e7825 */ /* 0x000fe200078e009e */
[----:B------:R-:W-:-:S03]  /*9190*/  LOP3.LUT R10, R10, R161, RZ, 0xfc, !PT ;  /* 0x000000a10a0a7212 */ /* 0x000fc600078efcff */
[----:B------:R-:W-:Y:S01]  /*91a0*/  FMUL.FTZ R9, R8, R153 ;  /* 0x0000009908097220 */ /* 0x000fe20000410000 */
[----:B------:R-:W-:Y:S01]  /*91b0*/  IMAD.WIDE.U32 R160, R155, 0x8, R156 ;  /* 0x000000089ba07825 */ /* 0x000fe200078e009c */
[----:B------:R-:W-:Y:S03]  /*91c0*/  STG.E.128 desc[UR4][R142.64], R16 ;  /* 0x000000108e007986 */ /* 0x000fe6000c101d04 */
[----:B------:R-:W-:-:S05]  /*91d0*/  FMUL.FTZ R9, R9, R150 ;  /* 0x0000009609097220 */ /* 0x000fca0000410000 */
[----:B------:R-:W-:-:S05]  /*91e0*/  FSEL R8, R9, RZ, !P2 ;  /* 0x000000ff09087208 */ /* 0x000fca0005000000 */
[----:B------:R-:W-:Y:S01]  /*91f0*/  FMUL.FTZ R15, R55, R8 ;  /* 0x00000008370f7220 */ /* 0x000fe20000410000 */
[----:B------:R-:W-:Y:S01]  /*9200*/  IMAD.WIDE.U32 R140, R148, 0x10, R140 ;  /* 0x00000010948c7825 */ /* 0x000fe200078e008c */
[----:B------:R-:W0:Y:S03]  /*9210*/  @P1 LDC.64 R8, c[0x0][0x230] ;  /* 0x00008c00ff081b82 */ /* 0x000e260000000a00 */
[----:B------:R-:W-:-:S05]  /*9220*/  @P0 FADD.FTZ R15, R39, R15 ;  /* 0x0000000f270f0221 */ /* 0x000fca0000010000 */
[----:B------:R1:W-:Y:S04]  /*9230*/  STG.E.128 desc[UR4][R142.64+0x10], R12 ;  /* 0x0000100c8e007986 */ /* 0x0003e8000c101d04 */
[----:B------:R2:W-:Y:S01]  /*9240*/  STG.E.64 desc[UR4][R160.64], R10 ;  /* 0x0000000aa0007986 */ /* 0x0005e2000c101b04 */
[----:B0-----:R-:W-:-:S03]  /*9250*/  @P1 IMAD.WIDE.U32 R8, R148, 0x20, R8 ;  /* 0x0000002094081825 */ /* 0x001fc600078e0008 */
[----:B-1----:R-:W5:Y:S04]  /*9260*/  LDG.E.128 R140, desc[UR4][R140.64] ;  /* 0x000000048c8c7981 */ /* 0x002f68000c1e1d00 */
        /* <DEDUP_REMOVED lines=14> */
.L_x_14522:
[----:B------:R-:W-:-:S07]  /*9350*/  IMAD.MOV.U32 R160, RZ, RZ, R144 ;  /* 0x000000ffffa07224 */ /* 0x000fce00078e0090 */
.L_x_14523:
[----:B------:R-:W-:Y:S05]  /*9360*/  BSYNC B1 ;  /* 0x0000000000017941 */ /* 0x000fea0003800000 */
.L_x_14521:
        /* <DEDUP_REMOVED lines=16> */
.L_x_14527:
[----:B------:R-:W-:Y:S05]  /*9470*/  BSYNC B2 ;  /* 0x0000000000027941 */ /* 0x000fea0003800000 */
.L_x_14526:
        /* <DEDUP_REMOVED lines=44> */
.L_x_14525:
[----:B------:R-:W-:Y:S05]  /*9740*/  BSYNC B1 ;  /* 0x0000000000017941 */ /* 0x000fea0003800000 */
.L_x_14524:
[----:B------:R-:W-:Y:S01]  /*9750*/  I2FP.F32.U32 R9, R160 ;  /* 0x000000a000097245 */ /* 0x000fe20000201000 */
[----:B------:R-:W-:Y:S01]  /*9760*/  BSSY B1, `(.L_x_14528) ;  /* 0x0000017000017945 */ /* 0x000fe20003800000 */
[----:B-----5:R-:W-:Y:S01]  /*9770*/  SHF.L.U32 R10, R140, 0x10, RZ ;  /* 0x000000108c0a7819 */ /* 0x020fe200000006ff */
        /* <DEDUP_REMOVED lines=20> */
.L_x_14529:
[----:B------:R-:W-:-:S07]  /*98c0*/  MOV R9, R144 ;  /* 0x0000009000097202 */ /* 0x000fce0000000f00 */
.L_x_14530:
[----:B------:R-:W-:Y:S05]  /*98d0*/  BSYNC B1 ;  /* 0x0000000000017941 */ /* 0x000fea0003800000 */
.L_x_14528:
        /* <DEDUP_REMOVED lines=16> */
.L_x_14534:
[----:B------:R-:W-:Y:S05]  /*99e0*/  BSYNC B2 ;  /* 0x0000000000027941 */ /* 0x000fea0003800000 */
.L_x_14533:
        /* <DEDUP_REMOVED lines=44> */
.L_x_14532:
[----:B------:R-:W-:Y:S05]  /*9cb0*/  BSYNC B1 ;  /* 0x0000000000017941 */ /* 0x000fea0003800000 */
.L_x_14531:
        /* <DEDUP_REMOVED lines=22> */
.L_x_14536:
[----:B------:R-:W-:-:S07]  /*9e20*/  MOV R140, R144 ;  /* 0x00000090008c7202 */ /* 0x000fce0000000f00 */
.L_x_14537:
[----:B------:R-:W-:Y:S05]  /*9e30*/  BSYNC B1 ;  /* 0x0000000000017941 */ /* 0x000fea0003800000 */
.L_x_14535:
        /* <DEDUP_REMOVED lines=16> */
.L_x_14541:
[----:B------:R-:W-:Y:S05]  /*9f40*/  BSYNC B2 ;  /* 0x0000000000027941 */ /* 0x000fea0003800000 */
.L_x_14540:
        /* <DEDUP_REMOVED lines=44> */
.L_x_14539:
[----:B------:R-:W-:Y:S05]  /*a210*/  BSYNC B1 ;  /* 0x0000000000017941 */ /* 0x000fea0003800000 */
.L_x_14538:
        /* <DEDUP_REMOVED lines=22> */
.L_x_14543:
[----:B------:R-:W-:-:S07]  /*a380*/  IMAD.MOV.U32 R149, RZ, RZ, R144 ;  /* 0x000000ffff957224 */ /* 0x000fce00078e0090 */
.L_x_14544:
[----:B------:R-:W-:Y:S05]  /*a390*/  BSYNC B1 ;  /* 0x0000000000017941 */ /* 0x000fea0003800000 */
.L_x_14542:
        /* <DEDUP_REMOVED lines=16> */
.L_x_14548:
[----:B------:R-:W-:Y:S05]  /*a4a0*/  BSYNC B2 ;  /* 0x0000000000027941 */ /* 0x000fea0003800000 */
.L_x_14547:
        /* <DEDUP_REMOVED lines=37> */
[----:B------:R-:W-:-:S04]  /*a700*/  IMAD.WIDE.U32 R140, R140, -0x2daee0ad, RZ ;  /* 0xd2511f538c8c7825 */ /* 0x000fc800078e00ff */
[----:B------:R-:W-:Y:S01]  /*a710*/  IMAD.MOV.U32 R146, RZ, RZ, R140 ;  /* 0x000000ffff927224 */ /* 0x000fe200078e008c */
[----:B------:R-:W-:Y:S01]  /*a720*/  LOP3.LUT R3, R141, UR31, R162, 0x96, !PT ;  /* 0x0000001f8d037c12 */ /* 0x000fe2000f8e96a2 */
[----:B------:R-:W-:-:S05]  /*a730*/  IMAD.WIDE.U32 R162, R163, -0x326172a9, RZ ;  /* 0xcd9e8d57a3a27825 */ /* 0x000fca00078e00ff */
[----:B------:R-:W-:Y:S01]  /*a740*/  LOP3.LUT R2, R163, UR30, R2, 0x96, !PT ;  /* 0x0000001ea3027c12 */ /* 0x000fe2000f8e9602 */
[----:B------:R-:W-:Y:S01]  /*a750*/  HFMA2.MMA R163, -RZ, RZ, 0, 0 ;  /* 0x00000000ffa37435 */ /* 0x000fe200000001ff */
[----:B------:R-:W-:-:S10]  /*a760*/  MOV R144, R162 ;  /* 0x000000a200907202 */ /* 0x000fd40000000f00 */
.L_x_14546:
[----:B------:R-:W-:Y:S05]  /*a770*/  BSYNC B1 ;  /* 0x0000000000017941 */ /* 0x000fea0003800000 */
.L_x_14545:
        /* <DEDUP_REMOVED lines=21> */
.L_x_14550:
[----:B------:R-:W-:-:S07]  /*a8d0*/  MOV R149, R144 ;  /* 0x0000009000957202 */ /* 0x000fce0000000f00 */
.L_x_14551:
[----:B------:R-:W-:Y:S05]  /*a8e0*/  BSYNC B1 ;  /* 0x0000000000017941 */ /* 0x000fea0003800000 */
.L_x_14549:
        /* <DEDUP_REMOVED lines=16> */
.L_x_14555:
[----:B------:R-:W-:Y:S05]  /*a9f0*/  BSYNC B2 ;  /* 0x0000000000027941 */ /* 0x000fea0003800000 */
.L_x_14554:
        /* <DEDUP_REMOVED lines=42> */
[----:B------:R-:W-:Y:S01]  /*aca0*/  HFMA2.MMA R162, -RZ, RZ, 0, 0 ;  /* 0x00000000ffa27435 */ /* 0x000fe200000001ff */
[----:B------:R-:W-:-:S10]  /*acb0*/  LOP3.LUT R2, R163, UR30, R2, 0x96, !PT ;  /* 0x0000001ea3027c12 */ /* 0x000fd4000f8e9602 */
.L_x_14553:
[----:B------:R-:W-:Y:S05]  /*acc0*/  BSYNC B1 ;  /* 0x0000000000017941 */ /* 0x000fea0003800000 */
.L_x_14552:
        /* <DEDUP_REMOVED lines=22> */
.L_x_14557:
[----:B------:R-:W-:-:S07]  /*ae30*/  MOV R141, R144 ;  /* 0x00000090008d7202 */ /* 0x000fce0000000f00 */
.L_x_14558:
[----:B------:R-:W-:Y:S05]  /*ae40*/  BSYNC B1 ;  /* 0x0000000000017941 */ /* 0x000fea0003800000 */
.L_x_14556:
        /* <DEDUP_REMOVED lines=16> */
.L_x_14562:
[----:B------:R-:W-:Y:S05]  /*af50*/  BSYNC B2 ;  /* 0x0000000000027941 */ /* 0x000fea0003800000 */
.L_x_14561:
        /* <DEDUP_REMOVED lines=39> */
[----:B------:R-:W-:Y:S02]  /*b1d0*/  LOP3.LUT R3, R163, UR31, R164, 0x96, !PT ;  /* 0x0000001fa3037c12 */ /* 0x000fe4000f8e96a4 */
[----:B------:R-:W-:Y:S01]  /*b1e0*/  MOV R146, R162 ;  /* 0x000000a200927202 */ /* 0x000fe20000000f00 */
[----:B------:R-:W-:-:S05]  /*b1f0*/  IMAD.WIDE.U32 R162, R144, -0x326172a9, RZ ;  /* 0xcd9e8d5790a27825 */ /* 0x000fca00078e00ff */
[----:B------:R-:W-:Y:S02]  /*b200*/  LOP3.LUT R2, R163, UR30, R2, 0x96, !PT ;  /* 0x0000001ea3027c12 */ /* 0x000fe4000f8e9602 */
[----:B------:R-:W-:-:S07]  /*b210*/  MOV R144, R162 ;  /* 0x000000a200907202 */ /* 0x000fce0000000f00 */
.L_x_14560:
[----:B------:R-:W-:Y:S05]  /*b220*/  BSYNC B1 ;  /* 0x0000000000017941 */ /* 0x000fea0003800000 */
.L_x_14559:
[----:B------:R-:W-:Y:S01]  /*b230*/  I2FP.F32.U32 R141, R141 ;  /* 0x0000008d008d7245 */ /* 0x000fe20000201000 */
[----:B------:R-:W-:Y:S01]  /*b240*/  BSSY B1, `(.L_x_14563) ;  /* 0x0000015000017945 */ /* 0x000fe20003800000 */
[----:B------:R-:W-:Y:S02]  /*b250*/  SHF.L.U32 R162, R142, 0x10, RZ ;  /* 0x000000108ea27819 */ /* 0x000fe400000006ff */
[----:B------:R-:W-:Y:S01]  /*b260*/  ISETP.NE.AND P5, PT, R149, 0x1, PT ;  /* 0x000000019500780c */ /* 0x000fe20003fa5270 */
[----:B------:R-:W-:Y:S02]  /*b270*/  FFMA.FTZ R142, R141, R152, 1.1641532182693481445e-10 ;  /* 0x2f0000008d8e7423 */ /* 0x000fe40000010098 */
        /* <DEDUP_REMOVED lines=16> */
.L_x_14564:
[----:B------:R-:W-:-:S07]  /*b380*/  IMAD.MOV.U32 R142, RZ, RZ, R144 ;  /* 0x000000ffff8e7224 */ /* 0x000fce00078e0090 */
.L_x_14565:
[----:B------:R-:W-:Y:S05]  /*b390*/  BSYNC B1 ;  /* 0x0000000000017941 */ /* 0x000fea0003800000 */
.L_x_14563:
        /* <DEDUP_REMOVED lines=16> */
.L_x_14569:
[----:B------:R-:W-:Y:S05]  /*b4a0*/  BSYNC B2 ;  /* 0x0000000000027941 */ /* 0x000fea0003800000 */
.L_x_14568:
        /* <DEDUP_REMOVED lines=40> */
[----:B------:R-:W-:-:S04]  /*b730*/  IMAD.WIDE.U32 R162, R144, -0x326172a9, RZ ;  /* 0xcd9e8d5790a27825 */ /* 0x000fc800078e00ff */
[----:B------:R-:W-:Y:S01]  /*b740*/  IMAD.MOV.U32 R144, RZ, RZ, R162 ;  /* 0x000000ffff907224 */ /* 0x000fe200078e00a2 */
[----:B------:R-:W-:Y:S01]  /*b750*/  HFMA2.MMA R162, -RZ, RZ, 0, 0 ;  /* 0x00000000ffa27435 */ /* 0x000fe200000001ff */
[----:B------:R-:W-:-:S10]  /*b760*/  LOP3.LUT R2, R163, UR30, R2, 0x96, !PT ;  /* 0x0000001ea3027c12 */ /* 0x000fd4000f8e9602 */
.L_x_14567:
[----:B------:R-:W-:Y:S05]  /*b770*/  BSYNC B1 ;  /* 0x0000000000017941 */ /* 0x000fea0003800000 */
.L_x_14566:
        /* <DEDUP_REMOVED lines=22> */
.L_x_14571:
[----:B------:R-:W-:-:S07]  /*b8e0*/  MOV R164, R144 ;  /* 0x0000009000a47202 */ /* 0x000fce0000000f00 */
.L_x_14572:
[----:B------:R-:W-:Y:S05]  /*b8f0*/  BSYNC B1 ;  /* 0x0000000000017941 */ /* 0x000fea0003800000 */
.L_x_14570:
        /* <DEDUP_REMOVED lines=18> */
.L_x_14576:
[----:B------:R-:W-:Y:S05]  /*ba20*/  BSYNC B2 ;  /* 0x0000000000027941 */ /* 0x000fea0003800000 */
.L_x_14575:
        /* <DEDUP_REMOVED lines=42> */
[----:B------:R-:W-:Y:S02]  /*bcd0*/  LOP3.LUT R2, R163, UR30, R2, 0x96, !PT ;  /* 0x0000001ea3027c12 */ /* 0x000fe4000f8e9602 */
[----:B------:R-:W-:-:S07]  /*bce0*/  MOV R144, R162 ;  /* 0x000000a200907202 */ /* 0x000fce0000000f00 */
.L_x_14574:
[----:B------:R-:W-:Y:S05]  /*bcf0*/  BSYNC B1 ;  /* 0x0000000000017941 */ /* 0x000fea0003800000 */
.L_x_14573:
[----:B------:R-:W-:Y:S01]  /*bd00*/  I2FP.F32.U32 R163, R164 ;  /* 0x000000a400a37245 */ /* 0x000fe20000201000 */
[----:B------:R-:W-:Y:S01]  /*bd10*/  IMAD.U32 R162, R143, 0x10000, RZ ;  /* 0x000100008fa27824 */ /* 0x000fe200078e00ff */
[----:B------:R-:W-:Y:S01]  /*bd20*/  UMOV UR8, 0xffffffff ;  /* 0xffffffff00087882 */ /* 0x000fe20000000000 */
[----:B------:R-:W-:-:S04]  /*bd30*/  IMAD.WIDE.U32 R156, R148, 0x8, R156 ;  /* 0x00000008949c7825 */ /* 0x000fc800078e009c */
[----:B------:R-:W-:Y:S01]  /*bd40*/  FFMA.FTZ R152, R163, R152, 1.1641532182693481445e-10 ;  /* 0x2f000000a3987423 */ /* 0x000fe20000010098 */
[----:B------:R-:W-:-:S04]  /*bd50*/  FMUL.FTZ R153, R162, R153 ;  /* 0x00000099a2997220 */ /* 0x000fc80000410000 */
[----:B------:R-:W-:Y:S01]  /*bd60*/  FMUL.FTZ R153, R153, R150 ;  /* 0x0000009699997220 */ /* 0x000fe20000410000 */
[----:B------:R-:W-:Y:S02]  /*bd70*/  FSETP.GTU.FTZ.AND P6, PT, R152, R151, PT ;  /* 0x000000979800720b */ /* 0x000fe40003fdc000 */
[----:B------:R-:W-:Y:S02]  /*bd80*/  SEL R152, RZ, 0x100, P4 ;  /* 0x00000100ff987807 */ /* 0x000fe40002000000 */
[----:B------:R-:W-:Y:S02]  /*bd90*/  FSEL R150, R153, RZ, !P6 ;  /* 0x000000ff99967208 */ /* 0x000fe40007000000 */
[----:B------:R-:W-:Y:S02]  /*bda0*/  SEL R153, RZ, 0x10000, P5 ;  /* 0x00010000ff997807 */ /* 0x000fe40002800000 */
[----:B------:R-:W-:Y:S01]  /*bdb0*/  ISETP.NE.AND P5, PT, R161, RZ, PT ;  /* 0x000000ffa100720c */ /* 0x000fe20003fa5270 */
[----:B------:R-:W-:Y:S01]  /*bdc0*/  FMUL.FTZ R143, R47, R150 ;  /* 0x000000962f8f7220 */ /* 0x000fe20000410000 */
[----:B------:R-:W-:Y:S01]  /*bdd0*/  IMAD.WIDE.U32 R150, R148, 0x20, R158 ;  /* 0x0000002094967825 */ /* 0x000fe200078e009e */
[----:B------:R-:W-:-:S02]  /*bde0*/  SEL R158, RZ, 0x1000000, P6 ;  /* 0x01000000ff9e7807 */ /* 0x000fc40003000000 */
[----:B------:R-:W-:Y:S01]  /*bdf0*/  SEL R161, RZ, 0x1, P3 ;  /* 0x00000001ffa17807 */ /* 0x000fe20001800000 */
[----:B------:R-:W-:Y:S01]  /*be00*/  @P0 FADD.FTZ R143, R39, R143 ;  /* 0x0000008f278f0221 */ /* 0x000fe20000010000 */
[----:B------:R-:W-:Y:S01]  /*be10*/  LOP3.LUT R152, R152, R158, R153, 0xfe, !PT ;  /* 0x0000009e98987212 */ /* 0x000fe200078efe99 */
[----:B------:R-:W-:Y:S01]  /*be20*/  STG.E.128 desc[UR4][R150.64], R8 ;  /* 0x0000000896007986 */ /* 0x000fe2000c101d04 */
[----:B------:R-:W-:Y:S02]  /*be30*/  SEL R158, RZ, 0x1, P2 ;  /* 0x00000001ff9e7807 */ /* 0x000fe40001000000 */
[----:B------:R-:W-:Y:S01]  /*be40*/  ISETP.NE.AND P0, PT, R160, RZ, PT ;  /* 0x000000ffa000720c */ /* 0x000fe20003f05270 */
[----:B------:R0:W-:Y:S02]  /*be50*/  STG.E.128 desc[UR4][R150.64+0x10], R140 ;  /* 0x0000108c96007986 */ /* 0x0001e4000c101d04 */
[----:B------:R-:W-:-:S05]  /*be60*/  IMAD.WIDE.U32 R158, R158, 0x1000000, RZ ;  /* 0x010000009e9e7825 */ /* 0x000fca00078e00ff */
[----:B------:R-:W-:Y:S02]  /*be70*/  LOP3.LUT R161, R159, R152, R161, 0xfe, !PT ;  /* 0x000000989fa17212 */ /* 0x000fe400078efea1 */
[----:B------:R-:W-:Y:S02]  /*be80*/  SEL R152, RZ, 0x1, P1 ;  /* 0x00000001ff987807 */ /* 0x000fe40000800000 */
[----:B------:R-:W-:-:S03]  /*be90*/  SEL R159, RZ, 0x1, P5 ;  /* 0x00000001ff9f7807 */ /* 0x000fc60002800000 */
[----:B------:R-:W-:-:S04]  /*bea0*/  IMAD.WIDE.U32 R152, R152, 0x10000, RZ ;  /* 0x0001000098987825 */ /* 0x000fc800078e00ff */
[----:B0-----:R-:W-:-:S05]  /*beb0*/  IMAD.WIDE.U32 R150, R159, 0x100, RZ ;  /* 0x000001009f967825 */ /* 0x001fca00078e00ff */
[----:B------:R-:W-:Y:S02]  /*bec0*/  LOP3.LUT R151, R151, R161, R153, 0xfe, !PT ;  /* 0x000000a197977212 */ /* 0x000fe400078efe99 */
[----:B------:R-:W-:Y:S01]  /*bed0*/  LOP3.LUT R158, R150, R158, R152, 0xfe, !PT ;  /* 0x0000009e969e7212 */ /* 0x000fe200078efe98 */
[----:B------:R-:W-:Y:S01]  /*bee0*/  FADD.FTZ R152, RZ, R32 ;  /* 0x00000020ff987221 */ /* 0x000fe20000010000 */
[----:B------:R-:W-:Y:S02]  /*bef0*/  SEL R153, RZ, 0x1, P0 ;  /* 0x00000001ff997807 */ /* 0x000fe40000000000 */
[----:B------:R-:W-:Y:S02]  /*bf00*/  ISETP.NE.AND P0, PT, R0, RZ, PT ;  /* 0x000000ff0000720c */ /* 0x000fe40003f05270 */
        /* <DEDUP_REMOVED lines=119> */
.L_x_14590:
[----:B------:R-:W-:Y:S01]  /*c680*/  FMUL.FTZ R150, R159, R159 ;  /* 0x0000009f9f967220 */ /* 0x000fe20000410000 */
[----:B------:R-:W-:Y:S01]  /*c690*/  PLOP3.LUT P1, PT, PT, PT, UP1, 0x40, 0x0 ;  /* 0x000000000000781c */ /* 0x000fe20003f2e818 */
[----:B01----:R-:W-:Y:S01]  /*c6a0*/  FADD.FTZ R160, R160, R163 ;  /* 0x000000a3a0a07221 */ /* 0x003fe20000010000 */
[----:B------:R-:W0:Y:S02]  /*c6b0*/  @!P0 LDC.64 R156, c[0x0][0x250] ;  /* 0x00009400ff9c8b82 */ /* 0x000e240000000a00 */
[----:B------:R-:W-:Y:S01]  /*c6c0*/  FSEL R150, R150, RZ, !P1 ;  /* 0x000000ff96967208 */ /* 0x000fe20004800000 */
[----:B------:R-:W-:-:S04]  /*c6d0*/  FFMA.FTZ R151, R160, R151, UR11 ;  /* 0x0000000ba0977e23 */ /* 0x000fc80008010097 */
[----:B------:R-:W-:Y:S01]  /*c6e0*/  FADD.FTZ R151, R151, R150 ;  /* 0x0000009697977221 */ /* 0x000fe20000010000 */
[----:B------:R-:W1:Y:S05]  /*c6f0*/  @!P0 LDC.64 R152, c[0x0][0x258] ;  /* 0x00009600ff988b82 */ /* 0x000e6a0000000a00 */
[----:B------:R-:W2:Y:S03]  /*c700*/  MUFU.RSQ R151, R151 ;  /* 0x0000009700977308 */ /* 0x000ea60000001400 */
[----:B------:R-:W3:Y:S01]  /*c710*/  LDC.64 R166, c[0x0][0x2b8] ;  /* 0x0000ae00ffa67b82 */ /* 0x000ee20000000a00 */
[----:B0-----:R-:W-:-:S05]  /*c720*/  @!P0 IMAD.WIDE R160, R145, 0x4, R156 ;  /* 0x0000000491a08825 */ /* 0x001fca00078e029c */
[----:B------:R0:W-:Y:S01]  /*c730*/  @!P0 STG.E desc[UR4][R160.64], R159 ;  /* 0x0000009fa0008986 */ /* 0x0001e2000c101904 */
[----:B-1----:R-:W-:-:S05]  /*c740*/  @!P0 IMAD.WIDE R162, R145, 0x4, R152 ;  /* 0x0000000491a28825 */ /* 0x002fca00078e0298 */
[----:B--2---:R1:W-:Y:S01]  /*c750*/  @!P0 STG.E desc[UR4][R162.64], R151 ;  /* 0x00000097a2008986 */ /* 0x0043e2000c101904 */
[----:B------:R-:W-:-:S04]  /*c760*/  PLOP3.LUT P0, PT, PT, PT, UP1, 0x40, 0x0 ;  /* 0x000000000000781c */ /* 0x000fc80003f0e818 */
[----:B------:R-:W-:-:S05]  /*c770*/  FSEL R150, R159, RZ, P0 ;  /* 0x000000ff9f967208 */ /* 0x000fca0000000000 */
[--C-:B------:R-:W-:Y:S01]  /*c780*/  FADD.FTZ R28, R28, -R150.reuse ;  /* 0x800000961c1c7221 */ /* 0x100fe20000010000 */
[--C-:B------:R-:W-:Y:S01]  /*c790*/  FADD.FTZ R158, R29, -R150.reuse ;  /* 0x800000961d9e7221 */ /* 0x100fe20000010000 */
        /* <DEDUP_REMOVED lines=8> */
[--C-:B------:R-:W-:Y:S01]  /*c820*/  FADD.FTZ R23, R23, -R150.reuse ;  /* 0x8000009617177221 */ /* 0x100fe20000010000 */
[----:B------:R-:W-:Y:S01]  /*c830*/  FMUL.FTZ R33, R151, R30 ;  /* 0x0000001e97217220 */ /* 0x000fe20000410000 */
[--C-:B------:R-:W-:Y:S01]  /*c840*/  FADD.FTZ R21, R21, -R150.reuse ;  /* 0x8000009615157221 */ /* 0x100fe20000010000 */
[C---:B------:R-:W-:Y:S01]  /*c850*/  FMUL.FTZ R30, R151.reuse, R15 ;  /* 0x0000000f971e7220 */ /* 0x040fe20000410000 */
[----:B0-----:R-:W-:Y:S01]  /*c860*/  FMUL.FTZ R159, R151, R10 ;  /* 0x0000000a979f7220 */ /* 0x001fe20000410000 */
[--C-:B------:R-:W-:Y:S01]  /*c870*/  FADD.FTZ R32, R32, -R150.reuse ;  /* 0x8000009620207221 */ /* 0x100fe20000010000 */
[--C-:B------:R-:W-:Y:S01]  /*c880*/  FADD.FTZ R34, R34, -R150.reuse ;  /* 0x8000009622227221 */ /* 0x100fe20000010000 */
[--C-:B------:R-:W-:Y:S01]  /*c890*/  FADD.FTZ R156, R35, -R150.reuse ;  /* 0x80000096239c7221 */ /* 0x100fe20000010000 */
[--C-:B------:R-:W-:Y:S01]  /*c8a0*/  FADD.FTZ R160, R31, -R150.reuse ;  /* 0x800000961fa07221 */ /* 0x100fe20000010000 */
[--C-:B------:R-:W-:Y:S01]  /*c8b0*/  FADD.FTZ R24, R24, -R150.reuse ;  /* 0x8000009618187221 */ /* 0x100fe20000010000 */
[--C-:B-1----:R-:W-:Y:S01]  /*c8c0*/  FADD.FTZ R162, R25, -R150.reuse ;  /* 0x8000009619a27221 */ /* 0x102fe20000010000 */
        /* <DEDUP_REMOVED lines=15> */
[----:B------:R-:W-:Y:S01]  /*c9c0*/  FFMA.FTZ R10, R100, R29, R132 ;  /* 0x0000001d640a7223 */ /* 0x000fe20000010084 */
[----:B------:R-:W-:Y:S01]  /*c9d0*/  FFMA.FTZ R15, R101, R158, R133 ;  /* 0x0000009e650f7223 */ /* 0x000fe20000010085 */
        /* <DEDUP_REMOVED lines=22> */
[----:B------:R-:W-:Y:S01]  /*cb40*/  F2FP.BF16.F32.PACK_AB R15, R22, R15 ;  /* 0x0000000f160f723e */ /* 0x000fe200000010ff */
[----:B------:R-:W-:Y:S01]  /*cb50*/  FFMA.FTZ R22, R84, R19, R116 ;  /* 0x0000001354167223 */ /* 0x000fe20000010074 */
[----:B------:R-:W-:Y:S01]  /*cb60*/  FFMA.FTZ R19, R86, R23, R118 ;  /* 0x0000001756137223 */ /* 0x000fe20000010076 */
[----:B------:R-:W-:Y:S01]  /*cb70*/  FFMA.FTZ R23, R85, R26, R117 ;  /* 0x0000001a55177223 */ /* 0x000fe20000010075 */
        /* <DEDUP_REMOVED lines=44> */
[----:B---3--:R-:W-:Y:S01]  /*ce40*/  IMAD.WIDE.U32 R140, R154, 0x10, R166 ;  /* 0x000000109a8c7825 */ /* 0x008fe200078e00a6 */
[----:B------:R-:W-:-:S02]  /*ce50*/  F2FP.BF16.F32.PACK_AB R11, R160, R11 ;  /* 0x0000000ba00b723e */ /* 0x000fc400000010ff */
[----:B------:R-:W-:Y:S01]  /*ce60*/  F2FP.BF16.F32.PACK_AB R9, R156, R9 ;  /* 0x000000099c09723e */ /* 0x000fe200000010ff */
[----:B------:R-:W-:Y:S01]  /*ce70*/  IMAD.WIDE.U32 R166, R155, 0x10, R166 ;  /* 0x000000109ba67825 */ /* 0x000fe200078e00a6 */
        /* <DEDUP_REMOVED lines=15> */
.L_x_14352:
[----:B------:R-:W-:Y:S05]  /*cf70*/  EXIT ;  /* 0x000000000000794d */ /* 0x000fea0003800000 */
.L_x_14577:
        /* <DEDUP_REMOVED lines=8> */
.L_x_14580:
[----:B------:R-:W-:Y:S05]  /*d000*/  BSYNC B1 ;  /* 0x0000000000017941 */ /* 0x000fea0003800000 */
.L_x_14579:
        /* <DEDUP_REMOVED lines=9> */
.L_x_14581:
[----:B------:R-:W-:Y:S01]  /*d0a0*/  HFMA2.MMA R156, -RZ, RZ, 0, 2.384185791015625e-07 ;  /* 0x00000004ff9c7435 */ /* 0x000fe200000001ff */
[----:B------:R-:W-:-:S05]  /*d0b0*/  MOV R158, R162 ;  /* 0x000000a2009e7202 */ /* 0x000fca0000000f00 */
[----:B------:R-:W-:-:S04]  /*d0c0*/  FADD.FTZ R158, R157, R158 ;  /* 0x0000009e9d9e7221 */ /* 0x000fc80000010000 */
[----:B------:R-:W-:-:S07]  /*d0d0*/  IMAD.MOV.U32 R165, RZ, RZ, R158 ;  /* 0x000000ffffa57224 */ /* 0x000fce00078e009e */
[----:B------:R-:W-:Y:S05]  /*d0e0*/  WARPSYNC.COLLECTIVE R152, `(.L_x_14582) ;  /* 0x0000000098087348 */ /* 0x000fea0003c00000 */
[----:B------:R0:W1:Y:S02]  /*d0f0*/  SHFL.BFLY P1, R162, R165, R156, R153 ;  /* 0x0c00009ca5a27389 */ /* 0x0000640000020099 */
[----:B01----:R-:W-:Y:S01]  /*d100*/  ENDCOLLECTIVE ;  /* 0x000000000000791b */ /* 0x003fe20003800000 */
.L_x_14582:
[----:B------:R-:W-:Y:S01]  /*d110*/  HFMA2.MMA R156, -RZ, RZ, 0, 4.76837158203125e-07 ;  /* 0x00000008ff9c7435 */ /* 0x000fe200000001ff */
[----:B------:R-:W-:-:S05]  /*d120*/  MOV R151, R162 ;  /* 0x000000a200977202 */ /* 0x000fca0000000f00 */
[----:B------:R-:W-:-:S04]  /*d130*/  FADD.FTZ R160, R158, R151 ;  /* 0x000000979ea07221 */ /* 0x000fc80000010000 */
[----:B------:R-:W-:-:S07]  /*d140*/  IMAD.MOV.U32 R165, RZ, RZ, R160 ;  /* 0x000000ffffa57224 */ /* 0x000fce00078e00a0 */
[----:B------:R-:W-:Y:S05]  /*d150*/  WARPSYNC.COLLECTIVE R152, `(.L_x_14583) ;  /* 0x0000000098087348 */ /* 0x000fea0003c00000 */
[----:B------:R0:W1:Y:S02]  /*d160*/  SHFL.BFLY P1, R162, R165, R156, R153 ;  /* 0x0c00009ca5a27389 */ /* 0x0000640000020099 */
[----:B01----:R-:W-:Y:S01]  /*d170*/  ENDCOLLECTIVE ;  /* 0x000000000000791b */ /* 0x003fe20003800000 */
.L_x_14583:
        /* <DEDUP_REMOVED lines=8> */
.L_x_14584:
[----:B------:R-:W-:Y:S02]  /*d200*/  IMAD.MOV.U32 R156, RZ, RZ, 0x1 ;  /* 0x00000001ff9c7424 */ /* 0x000fe400078e00ff */
        /* <DEDUP_REMOVED lines=66> */
[----:B------:R-:W-:-:S04]  /*d630*/  HFMA2.MMA R153, -RZ, RZ, 0, 1.847743988037109375e-06 ;  /* 0x0000001fff997435 */ /* 0x000fc800000001ff */
[----:B------:R-:W-:-:S07]  /*d640*/  MOV R165, R150 ;  /* 0x0000009600a57202 */ /* 0x000fce0000000f00 */
[----:B------:R-:W-:Y:S05]  /*d650*/  WARPSYNC.COLLECTIVE R152, `(.L_x_14585) ;  /* 0x0000000098087348 */ /* 0x000fea0003c00000 */
[----:B------:R0:W1:Y:S02]  /*d660*/  SHFL.BFLY P1, R162, R165, R156, R153 ;  /* 0x0c00009ca5a27389 */ /* 0x0000640000020099 */
[----:B01----:R-:W-:Y:S01]  /*d670*/  ENDCOLLECTIVE ;  /* 0x000000000000791b */ /* 0x003fe20003800000 */
.L_x_14585:
[----:B------:R-:W-:Y:S01]  /*d680*/  HFMA2.MMA R156, -RZ, RZ, 0, 1.1920928955078125e-07 ;  /* 0x00000002ff9c7435 */ /* 0x000fe200000001ff */
[----:B------:R-:W-:-:S05]  /*d690*/  MOV R157, R162 ;  /* 0x000000a2009d7202 */ /* 0x000fca0000000f00 */
[----:B------:R-:W-:-:S04]  /*d6a0*/  FADD.FTZ R157, R150, R157 ;  /* 0x0000009d969d7221 */ /* 0x000fc80000010000 */
[----:B------:R-:W-:-:S07]  /*d6b0*/  IMAD.MOV.U32 R165, RZ, RZ, R157 ;  /* 0x000000ffffa57224 */ /* 0x000fce00078e009d */
[----:B------:R-:W-:Y:S05]  /*d6c0*/  WARPSYNC.COLLECTIVE R152, `(.L_x_14586) ;  /* 0x0000000098087348 */ /* 0x000fea0003c00000 */
[----:B------:R0:W1:Y:S02]  /*d6d0*/  SHFL.BFLY P1, R162, R165, R156, R153 ;  /* 0x0c00009ca5a27389 */ /* 0x0000640000020099 */
[----:B01----:R-:W-:Y:S01]  /*d6e0*/  ENDCOLLECTIVE ;  /* 0x000000000000791b */ /* 0x003fe20003800000 */
.L_x_14586:
[----:B------:R-:W-:Y:S01]  /*d6f0*/  HFMA2.MMA R156, -RZ, RZ, 0, 2.384185791015625e-07 ;  /* 0x00000004ff9c7435 */ /* 0x000fe200000001ff */
[----:B------:R-:W-:-:S05]  /*d700*/  MOV R158, R162 ;  /* 0x000000a2009e7202 */ /* 0x000fca0000000f00 */
[----:B------:R-:W-:-:S04]  /*d710*/  FADD.FTZ R158, R157, R158 ;  /* 0x0000009e9d9e7221 */ /* 0x000fc80000010000 */
[----:B------:R-:W-:-:S07]  /*d720*/  IMAD.MOV.U32 R165, RZ, RZ, R158 ;  /* 0x000000ffffa57224 */ /* 0x000fce00078e009e */
[----:B------:R-:W-:Y:S05]  /*d730*/  WARPSYNC.COLLECTIVE R152, `(.L_x_14587) ;  /* 0x0000000098087348 */ /* 0x000fea0003c00000 */
[----:B------:R0:W1:Y:S02]  /*d740*/  SHFL.BFLY P1, R162, R165, R156, R153 ;  /* 0x0c00009ca5a27389 */ /* 0x0000640000020099 */
[----:B01----:R-:W-:Y:S01]  /*d750*/  ENDCOLLECTIVE ;  /* 0x000000000000791b */ /* 0x003fe20003800000 */
.L_x_14587:
[----:B------:R-:W-:Y:S01]  /*d760*/  HFMA2.MMA R156, -RZ, RZ, 0, 4.76837158203125e-07 ;  /* 0x00000008ff9c7435 */ /* 0x000fe200000001ff */
[----:B------:R-:W-:-:S05]  /*d770*/  MOV R161, R162 ;  /* 0x000000a200a17202 */ /* 0x000fca0000000f00 */
[----:B------:R-:W-:-:S04]  /*d780*/  FADD.FTZ R161, R158, R161 ;  /* 0x000000a19ea17221 */ /* 0x000fc80000010000 */
[----:B------:R-:W-:-:S07]  /*d790*/  IMAD.MOV.U32 R165, RZ, RZ, R161 ;  /* 0x000000ffffa57224 */ /* 0x000fce00078e00a1 */
[----:B------:R-:W-:Y:S05]  /*d7a0*/  WARPSYNC.COLLECTIVE R152, `(.L_x_14588) ;  /* 0x0000000098087348 */ /* 0x000fea0003c00000 */
[----:B------:R0:W1:Y:S02]  /*d7b0*/  SHFL.BFLY P1, R162, R165, R156, R153 ;  /* 0x0c00009ca5a27389 */ /* 0x0000640000020099 */
[----:B01----:R-:W-:Y:S01]  /*d7c0*/  ENDCOLLECTIVE ;  /* 0x000000000000791b */ /* 0x003fe20003800000 */
.L_x_14588:
[----:B------:R-:W-:Y:S01]  /*d7d0*/  HFMA2.MMA R156, -RZ, RZ, 0, 9.5367431640625e-07 ;  /* 0x00000010ff9c7435 */ /* 0x000fe200000001ff */
[----:B------:R-:W-:-:S05]  /*d7e0*/  MOV R160, R162 ;  /* 0x000000a200a07202 */ /* 0x000fca0000000f00 */
[----:B------:R-:W-:-:S04]  /*d7f0*/  FADD.FTZ R160, R161, R160 ;  /* 0x000000a0a1a07221 */ /* 0x000fc80000010000 */
[----:B------:R-:W-:-:S07]  /*d800*/  IMAD.MOV.U32 R165, RZ, RZ, R160 ;  /* 0x000000ffffa57224 */ /* 0x000fce00078e00a0 */
[----:B------:R-:W-:Y:S05]  /*d810*/  WARPSYNC.COLLECTIVE R152, `(.L_x_14589) ;  /* 0x0000000098087348 */ /* 0x000fea0003c00000 */
[----:B------:R0:W1:Y:S02]  /*d820*/  SHFL.BFLY P1, R162, R165, R156, R153 ;  /* 0x0c00009ca5a27389 */ /* 0x0000640000020099 */
[----:B01----:R-:W-:Y:S01]  /*d830*/  ENDCOLLECTIVE ;  /* 0x000000000000791b */ /* 0x003fe20003800000 */
.L_x_14589:
[----:B------:R-:W-:Y:S01]  /*d840*/  MOV R163, R162 ;  /* 0x000000a200a37202 */ /* 0x000fe20000000f00 */
[----:B------:R-:W-:Y:S06]  /*d850*/  BRA `(.L_x_14590) ;  /* 0xffffffec00887947 */ /* 0x000fec000383ffff */
.L_x_14591:
        /* <DEDUP_REMOVED lines=10> */
.L_x_30491:


//--------------------- .text._ZN10layer_norm13ln_fwd_kernelINS_13Kernel_traitsIf13__nv_bfloat16fS2_fjLj1024ELj1ELj4ELj1ELj16ENS_18Kernel_traits_baseILj1024EfS2_fS2_fjLj128EEEEELb1ELb1ELb1ELb0EEEvNS_9FwdParamsE --------------------------
	.section	.text._ZN10layer_norm13ln_fwd_kernelINS_13Kernel_traitsIf13__nv_bfloat16fS2_fjLj1024ELj1ELj4ELj1ELj16ENS_18Kernel_traits_baseILj1024EfS2_fS2_fjLj128EEEEELb1ELb1ELb1ELb0EEEvNS_9FwdParamsE,"ax",@progbits
	.align	128
        .global         _ZN10layer_norm13ln_fwd_kernelINS_13Kernel_traitsIf13__nv_bfloat16fS2_fjLj1024ELj1ELj4ELj1ELj16ENS_18Kernel_traits_baseILj1024EfS2_fS2_fjLj128EEEEELb1ELb1ELb1ELb0EEEvNS_9FwdParamsE
        .type           _ZN10layer_norm13ln_fwd_kernelINS_13Kernel_traitsIf13__nv_bfloat16fS2_fjLj1024ELj1ELj4ELj1ELj16ENS_18Kernel_traits_baseILj1024EfS2_fS2_fjLj128EEEEELb1ELb1ELb1ELb0EEEvNS_9FwdParamsE,@function
        .size           _ZN10layer_norm13ln_fwd_kernelINS_13Kernel_traitsIf13__nv_bfloat16fS2_fjLj1024ELj1ELj4ELj1ELj16ENS_18Kernel_traits_baseILj1024EfS2_fS2_fjLj128EEEEELb1ELb1ELb1ELb0EEEvNS_9FwdParamsE,(.L_x_30492 - _ZN10layer_norm13ln_fwd_kernelINS_13Kernel_traitsIf13__nv_bfloat16fS2_fjLj1024ELj1ELj4ELj1ELj16ENS_18Kernel_traits_baseILj1024EfS2_fS2_fjLj128EEEEELb1ELb1ELb1ELb0EEEvNS_9FwdParamsE)
        .other          _ZN10layer_norm13ln_fwd_kernelINS_13Kernel_traitsIf13__nv_bfloat16fS2_fjLj1024ELj1ELj4ELj1ELj16ENS_18Kernel_traits_baseILj1024EfS2_fS2_fjLj128EEEEELb1ELb1ELb1ELb0EEEvNS_9FwdParamsE,@"STO_CUDA_ENTRY STV_DEFAULT"
_ZN10layer_norm13ln_fwd_kernelINS_13Kernel_traitsIf13__nv_bfloat16fS2_fjLj1024ELj1ELj4ELj1ELj16ENS_18Kernel_traits_baseILj1024EfS2_fS2_fjLj128EEEEELb1ELb1ELb1ELb0EEEvNS_9FwdParamsE:
.text._ZN10layer_norm13ln_fwd_kernelINS_13Kernel_traitsIf13__nv_bfloat16fS2_fjLj1024ELj1ELj4ELj1ELj16ENS_18Kernel_traits_baseILj1024EfS2_fS2_fjLj128EEEEELb1ELb1ELb1ELb0EEEvNS_9FwdParamsE:
        /* <DEDUP_REMOVED lines=19> */
[C-C-:B---3--:R-:W-:Y:S01]  /*0130*/  IMAD R149, R13.reuse, UR6, R148.reuse ;  /* 0x000000060d957c24 */ /* 0x148fe2000f8e0294 */
[----:B0-----:R-:W-:Y:S01]  /*0140*/  SHF.R.S32.HI R0, RZ, 0x1f, R15 ;  /* 0x0000001fff007819 */ /* 0x001fe2000001140f */
[----:B------:R-:W-:Y:S01]  /*0150*/  BSSY B0, `(.L_x_14592) ;  /* 0x0000055000007945 */ /* 0x000fe20003800000 */
[----:B------:R-:W-:Y:S01]  /*0160*/  SHF.R.U32.HI R168, RZ, 0x5, R148 ;  /* 0x00000005ffa87819 */ /* 0x000fe20000011694 */
[----:B------:R-:W-:Y:S01]  /*0170*/  IMAD.MOV.U32 R85, RZ, RZ, R161 ;  /* 0x000000ffff557224 */ /* 0x000fe200078e00a1 */
[----:B------:R-:W-:Y:S02]  /*0180*/  LEA.HI R0, R0, R15, RZ, 0x3 ;  /* 0x0000000f00007211 */ /* 0x000fe400078f18ff */
[----:B------:R-:W-:-:S02]  /*0190*/  LEA R168, R13, R168, 0x2 ;  /* 0x000000a80da87211 */ /* 0x000fc400078e10ff */
[----:B------:R-:W-:-:S04]  /*01a0*/  LOP3.LUT R165, R85, 0x1f, RZ, 0x3c, !PT ;  /* 0x0000001f55a57812 */ /* 0x000fc800078e3cff */
[----:B------:R-:W-:-:S04]  /*01b0*/  LEA.HI.SX32 R165, R0, R165, 0x1d ;  /* 0x000000a500a57211 */ /* 0x000fc800078feaff */
        /* <DEDUP_REMOVED lines=8> */
[----:B-----5:R-:W-:Y:S01]  /*0240*/  IADD3 R152, R3, -0x4498517b, RZ ;  /* 0xbb67ae8503987810 */ /* 0x020fe20007ffe0ff */
[C---:B------:R-:W-:Y:S01]  /*0250*/  VIADD R153, R2.reuse, 0x9e3779b9 ;  /* 0x9e3779b902997836 */ /* 0x040fe20000000000 */
[--C-:B------:R-:W-:Y:S01]  /*0260*/  SHF.R.U32.HI R151, RZ, 0x2, R150.reuse ;  /* 0x00000002ff977819 */ /* 0x100fe20000011696 */
[C---:B------:R-:W-:Y:S01]  /*0270*/  VIADD R154, R2.reuse, 0x3c6ef372 ;  /* 0x3c6ef372029a7836 */ /* 0x040fe20000000000 */
[----:B------:R-:W-:Y:S01]  /*0280*/  SHF.R.U64 R150, R175, 0x2, R150 ;  /* 0x00000002af967819 */ /* 0x000fe20000001296 */
[----:B------:R-:W-:Y:S01]  /*0290*/  VIADD R156, R3, 0x32370b8f ;  /* 0x32370b8f039c7836 */ /* 0x000fe20000000000 */
[----:B------:R-:W-:Y:S01]  /*02a0*/  LOP3.LUT R8, R7, R151, R2, 0x96, !PT ;  /* 0x0000009707087212 */ /* 0x000fe200078e9602 */
[----:B------:R-:W-:Y:S01]  /*02b0*/  VIADD R157, R2, 0xdaa66d2b ;  /* 0xdaa66d2b029d7836 */ /* 0x000fe20000000000 */
[----:B------:R-:W-:Y:S01]  /*02c0*/  IADD3 R155, R3, 0x76cf5d0a, RZ ;  /* 0x76cf5d0a039b7810 */ /* 0x000fe20007ffe0ff */
[----:B------:R-:W-:Y:S01]  /*02d0*/  IMAD.WIDE.U32 R4, R150, -0x2daee0ad, RZ ;  /* 0xd2511f5396047825 */ /* 0x000fe200078e00ff */
[----:B------:R-:W-:-:S02]  /*02e0*/  IADD3 R158, R2, 0x78dde6e4, RZ ;  /* 0x78dde6e4029e7810 */ /* 0x000fc40007ffe0ff */
[----:B------:R-:W-:Y:S01]  /*02f0*/  IADD3 R162, R2, 0x1715609d, RZ ;  /* 0x1715609d02a27810 */ /* 0x000fe20007ffe0ff */
[----:B------:R-:W-:Y:S01]  /*0300*/  IMAD.WIDE.U32 R8, R8, -0x2daee0ad, RZ ;  /* 0xd2511f5308087825 */ /* 0x000fe200078e00ff */
[----:B------:R-:W-:Y:S02]  /*0310*/  LOP3.LUT R5, R5, R3, RZ, 0x3c, !PT ;  /* 0x0000000305057212 */ /* 0x000fe400078e3cff */
[C---:B------:R-:W-:Y:S01]  /*0320*/  IADD3 R164, R3.reuse, 0x646e171e, RZ ;  /* 0x646e171e03a47810 */ /* 0x040fe20007ffe0ff */
[----:B------:R-:W-:Y:S01]  /*0330*/  VIADD R159, R3, 0xed9eba14 ;  /* 0xed9eba14039f7836 */ /* 0x000fe20000000000 */
[----:B------:R-:W-:Y:S01]  /*0340*/  LOP3.LUT R10, R9, R4, R152, 0x96, !PT ;  /* 0x00000004090a7212 */ /* 0x000fe200078e9698 */
[----:B------:R-:W-:Y:S01]  /*0350*/  IMAD.WIDE.U32 R4, R5, -0x326172a9, RZ ;  /* 0xcd9e8d5705047825 */ /* 0x000fe200078e00ff */
[----:B------:R-:W-:-:S03]  /*0360*/  ISETP.GE.U32.AND P0, PT, R165, 0x80, PT ;  /* 0x00000080a500780c */ /* 0x000fc60003f06070 */
        /* <DEDUP_REMOVED lines=51> */
.L_x_14593:
[----:B------:R-:W-:Y:S05]  /*06a0*/  BSYNC B0 ;  /* 0x0000000000007941 */ /* 0x000fea0003800000 */
.L_x_14592:
        /* <DEDUP_REMOVED lines=23> */
.L_x_14595:
[----:B------:R-:W-:Y:S05]  /*0820*/  BSYNC B0 ;  /* 0x0000000000007941 */ /* 0x000fea0003800000 */
.L_x_14594:
        /* <DEDUP_REMOVED lines=23> */
.L_x_14597:
[----:B------:R-:W-:Y:S05]  /*09a0*/  BSYNC B0 ;  /* 0x0000000000007941 */ /* 0x000fea0003800000 */
.L_x_14596:
        /* <DEDUP_REMOVED lines=22> */
.L_x_14599:
[----:B------:R-:W-:Y:S05]  /*0b10*/  BSYNC B0 ;  /* 0x0000000000007941 */ /* 0x000fea0003800000 */
.L_x_14598:
[----:B------:R-:W-:Y:S01]  /*0b20*/  ULDC UR6, c[0x0][0x214] ;  /* 0x0000850000067ab9 */ /* 0x000fe20000000800 */
[----:B------:R-:W-:Y:S01]  /*0b30*/  IMAD.HI.U32 R0, R111, -0x326172a9, RZ ;  /* 0xcd9e8d576f007827 */ /* 0x000fe200078e00ff */
[----:B------:R-:W-:Y:S02]  /*0b40*/  ISETP.GE.AND P2, PT, R168, UR6, PT ;  /* 0x00000006a8007c0c */ /* 0x000fe4000bf46270 */
[----:B------:R-:W-:Y:S01]  /*0b50*/  IADD3 R169, R2, -0xe443238, RZ ;  /* 0xf1bbcdc802a97810 */ /* 0x000fe20007ffe0ff */
[----:B---3--:R-:W-:-:S03]  /*0b60*/  IMAD.HI.U32 R101, R110, -0x2daee0ad, RZ ;  /* 0xd2511f536e657827 */ /* 0x008fc600078e00ff */
[----:B------:R-:W-:Y:S01]  /*0b70*/  LOP3.LUT R108, R0, R108, R169, 0x96, !PT ;  /* 0x0000006c006c7212 */ /* 0x000fe200078e96a9 */
[C---:B------:R-:W-:Y:S02]  /*0b80*/  VIADD R170, R3.reuse, 0xdb3d7428 ;  /* 0xdb3d742803aa7836 */ /* 0x040fe40000000000 */
[----:B------:R-:W-:-:S03]  /*0b90*/  VIADD R171, R3, 0x96a522ad ;  /* 0x96a522ad03ab7836 */ /* 0x000fc60000000000 */
[----:B------:R-:W-:Y:S01]  /*0ba0*/  LOP3.LUT R106, R101, R106, R170, 0x96, !PT ;  /* 0x0000006a656a7212 */ /* 0x000fe200078e96aa */
[----:B------:R-:W-:Y:S06]  /*0bb0*/  @P2 EXIT ;  /* 0x000000000000294d */ /* 0x000fec0003800000 */
[----:B------:R-:W-:Y:S01]  /*0bc0*/  ULDC.U8 UR6, c[0x0][0x2a0] ;  /* 0x0000a80000067ab9 */ /* 0x000fe20000000000 */
[----:B------:R-:W-:Y:S01]  /*0bd0*/  IMAD R0, R110, -0x2daee0ad, RZ ;  /* 0xd2511f536e007824 */ /* 0x000fe200078e02ff */
[----:B------:R-:W-:Y:S01]  /*0be0*/  IADD3 R172, R2, -0x700cb87f, RZ ;  /* 0x8ff3478102ac7810 */ /* 0x000fe20007ffe0ff */
[----:B------:R-:W-:Y:S01]  /*0bf0*/  IMAD.HI.U32 R173, R108, -0x2daee0ad, RZ ;  /* 0xd2511f536cad7827 */ /* 0x000fe200078e00ff */
[----:B------:R-:W-:Y:S01]  /*0c00*/  ISETP.NE.AND P2, PT, RZ, UR6, PT ;  /* 0x00000006ff007c0c */ /* 0x000fe2000bf45270 */
[----:B------:R-:W-:Y:S01]  /*0c10*/  ULDC UR6, c[0x0][0x294] ;  /* 0x0000a50000067ab9 */ /* 0x000fe20000000800 */
[----:B------:R-:W-:Y:S01]  /*0c20*/  LOP3.LUT R175, R175, 0x3, RZ, 0xc0, !PT ;  /* 0x00000003afaf7812 */ /* 0x000fe200078ec0ff */
[----:B------:R-:W-:Y:S01]  /*0c30*/  IMAD R101, R111, -0x326172a9, RZ ;  /* 0xcd9e8d576f657824 */ /* 0x000fe200078e02ff */
[----:B------:R-:W-:Y:S01]  /*0c40*/  LOP3.LUT R173, R173, R0, R171, 0x96, !PT ;  /* 0x00000000adad7212 */ /* 0x000fe200078e96ab */
[----:B------:R-:W-:Y:S01]  /*0c50*/  IMAD.HI.U32 R174, R106, -0x326172a9, RZ ;  /* 0xcd9e8d576aae7827 */ /* 0x000fe200078e00ff */
[----:B------:R-:W-:Y:S01]  /*0c60*/  P2R R198, PR, RZ, 0x4 ;  /* 0x00000004ffc67803 */ /* 0x000fe20000000000 */
[----:B------:R-:W-:Y:S01]  /*0c70*/  ULDC UR7, c[0x0][0x2d8] ;  /* 0x0000b60000077ab9 */ /* 0x000fe20000000800 */
[----:B------:R-:W-:Y:S01]  /*0c80*/  ULDC.64 UR8, c[0x0][0x298] ;  /* 0x0000a60000087ab9 */ /* 0x000fe20000000a00 */
[----:B------:R-:W-:Y:S01]  /*0c90*/  IMAD.MOV.U32 R177, RZ, RZ, RZ ;  /* 0x000000ffffb17224 */ /* 0x000fe200078e00ff */
[----:B------:R-:W-:Y:S01]  /*0ca0*/  LOP3.LUT R174, R174, R101, R172, 0x96, !PT ;  /* 0x00000065aeae7212 */ /* 0x000fe200078e96ac */
[----:B------:R-:W-:-:S02]  /*0cb0*/  IMAD R176, R108, -0x2daee0ad, RZ ;  /* 0xd2511f536cb07824 */ /* 0x000fc400078e02ff */
[----:B------:R-:W-:-:S07]  /*0cc0*/  IMAD R178, R106, -0x326172a9, RZ ;  /* 0xcd9e8d576ab27824 */ /* 0x000fce00078e02ff */
.L_x_14911:
[----:B------:R-:W3:Y:S08]  /*0cd0*/  LDC.64 R146, c[0x0][0x280] ;  /* 0x0000a000ff927b82 */ /* 0x000ef00000000a00 */
[----:B------:R-:W4:Y:S08]  /*0ce0*/  LDC.64 R188, c[0x0][0x288] ;  /* 0x0000a200ffbc7b82 */ /* 0x000f300000000a00 */
[----:B------:R-:W0:Y:S01]  /*0cf0*/  LDC R145, c[0x0][0x218] ;  /* 0x00008600ff917b82 */ /* 0x000e220000000800 */
[----:B---3--:R-:W-:-:S06]  /*0d00*/  IMAD.WIDE R146, R168, 0x4, R146 ;  /* 0x00000004a8927825 */ /* 0x008fcc00078e0292 */
[----:B------:R3:W2:Y:S01]  /*0d10*/  LDG.E R147, desc[UR4][R146.64] ;  /* 0x0000000492937981 */ /* 0x0006a2000c1e1900 */
[----:B----4-:R-:W-:-:S05]  /*0d20*/  IMAD.WIDE R188, R168, 0x4, R188 ;  /* 0x00000004a8bc7825 */ /* 0x010fca00078e02bc */
[----:B-----5:R4:W5:Y:S01]  /*0d30*/  LDG.E R144, desc[UR4][R188.64] ;  /* 0x00000004bc907981 */ /* 0x020962000c1e1900 */
[----:B------:R-:W-:Y:S01]  /*0d40*/  BSSY B0, `(.L_x_14600) ;  /* 0x000032a000007945 */ /* 0x000fe20003800000 */
[----:B0-----:R-:W-:-:S05]  /*0d50*/  IMAD R0, R168, R145, RZ ;  /* 0x00000091a8007224 */ /* 0x001fca00078e02ff */
[----:B------:R-:W-:-:S04]  /*0d60*/  SHF.R.S32.HI R187, RZ, 0x1f, R0 ;  /* 0x0000001fffbb7819 */ /* 0x000fc80000011400 */
[----:B---3--:R-:W-:Y:S01]  /*0d70*/  LEA.HI R146, R187, R0, RZ, 0x3 ;  /* 0x00000000bb927211 */ /* 0x008fe200078f18ff */
[----:B------:R-:W-:-:S03]  /*0d80*/  HFMA2.MMA R0, -RZ, RZ, 0, 0 ;  /* 0x00000000ff007435 */ /* 0x000fc600000001ff */
[----:B------:R-:W-:Y:S02]  /*0d90*/  LEA.HI.SX32 R187, R146, R161, 0x1d ;  /* 0x000000a192bb7211 */ /* 0x000fe400078feaff */
[----:B------:R-:W-:Y:S02]  /*0da0*/  SHF.R.S32.HI R146, RZ, 0x1f, R168 ;  /* 0x0000001fff927819 */ /* 0x000fe400000114a8 */
[----:B--2---:R-:W-:-:S13]  /*0db0*/  ISETP.GE.AND P2, PT, R147, 0x1, PT ;  /* 0x000000019300780c */ /* 0x004fda0003f46270 */
[----:B------:R-:W-:Y:S01]  /*0dc0*/  @P2 VIADD R190, R147, 0xffffffff ;  /* 0xffffffff93be2836 */ /* 0x000fe20000000000 */
[----:B------:R-:W-:-:S03]  /*0dd0*/  @P2 LOP3.LUT R161, R148, 0x1f, RZ, 0xc0, !PT ;  /* 0x0000001f94a12812 */ /* 0x000fc600078ec0ff */
[----:B------:R-:W-:-:S05]  /*0de0*/  @P2 IMAD R190, R190, R145, RZ ;  /* 0x00000091bebe2224 */ /* 0x000fca00078e02ff */
[----:B------:R-:W-:-:S04]  /*0df0*/  @P2 SHF.R.S32.HI R191, RZ, 0x1f, R190 ;  /* 0x0000001fffbf2819 */ /* 0x000fc800000114be */
[----:B------:R-:W-:-:S04]  /*0e00*/  @P2 LEA.HI R190, R191, R190, RZ, 0x3 ;  /* 0x000000bebfbe2211 */ /* 0x000fc800078f18ff */
[----:B------:R-:W-:Y:S01]  /*0e10*/  @P2 LEA.HI.SX32 R0, R190, R161, 0x1d ;  /* 0x000000a1be002211 */ /* 0x000fe200078feaff */
[----:B----4-:R-:W-:Y:S06]  /*0e20*/  @!P1 BRA `(.L_x_14601) ;  /* 0x00000030006c9947 */ /* 0x010fec0003800000 */
[----:B------:R-:W0:Y:S08]  /*0e30*/  LDC.64 R188, c[0x0][0x230] ;  /* 0x00008c00ffbc7b82 */ /* 0x000e300000000a00 */
[----:B------:R-:W2:Y:S01]  /*0e40*/  @P2 LDC.64 R114, c[0x0][0x220] ;  /* 0x00008800ff722b82 */ /* 0x000ea20000000a00 */
[----:B0-----:R-:W-:-:S04]  /*0e50*/  ISETP.NE.U32.AND P3, PT, R188, RZ, PT ;  /* 0x000000ffbc00720c */ /* 0x001fc80003f65070 */
[----:B------:R-:W-:-:S13]  /*0e60*/  ISETP.NE.AND.EX P3, PT, R189, RZ, PT, P3 ;  /* 0x000000ffbd00720c */ /* 0x000fda0003f65330 */
[----:B------:R-:W0:Y:S01]  /*0e70*/  @P3 LDC.64 R116, c[0x0][0x230] ;  /* 0x00008c00ff743b82 */ /* 0x000e220000000a00 */
[----:B--2---:R-:W-:-:S05]  /*0e80*/  @P2 IMAD.WIDE.U32 R114, R0, 0x10, R114 ;  /* 0x0000001000722825 */ /* 0x004fca00078e0072 */
[----:B------:R2:W5:Y:S01]  /*0e90*/  @P2 LDG.E.128 R104, desc[UR4][R114.64] ;  /* 0x0000000472682981 */ /* 0x000562000c1e1d00 */
[----:B0-----:R-:W-:-:S05]  /*0ea0*/  @P3 IMAD.WIDE.U32 R116, R187, 0x20, R116 ;  /* 0x00000020bb743825 */ /* 0x001fca00078e0074 */
[----:B------:R-:W3:Y:S01]  /*0eb0*/  @P3 LDG.E.128 R100, desc[UR4][R116.64] ;  /* 0x0000000474643981 */ /* 0x000ee2000c1e1d00 */
[----:B------:R-:W-:-:S03]  /*0ec0*/  ISETP.GT.AND P4, PT, R147, RZ, PT ;  /* 0x000000ff9300720c */ /* 0x000fc60003f84270 */
[----:B------:R2:W5:Y:S01]  /*0ed0*/  @P3 LDG.E.128 R108, desc[UR4][R116.64+0x10] ;  /* 0x00001004746c3981 */ /* 0x000562000c1e1d00 */
[----:B------:R-:W-:Y:S09]  /*0ee0*/  BSSY B1, `(.L_x_14602) ;  /* 0x000005c000017945 */ /* 0x000ff20003800000 */
[----:B------:R-:W-:-:S04]  /*0ef0*/  @!P4 ISETP.NE.U32.AND P5, PT, R188, RZ, PT ;  /* 0x000000ffbc00c20c */ /* 0x000fc80003fa5070 */
[----:B------:R-:W-:Y:S01]  /*0f00*/  @!P4 ISETP.NE.AND.EX P5, PT, R189, RZ, PT, P5 ;  /* 0x000000ffbd00c20c */ /* 0x000fe20003fa5350 */
[----:B------:R-:W-:-:S03]  /*0f10*/  @!P4 IMAD.MOV.U32 R118, RZ, RZ, R175 ;  /* 0x000000ffff76c224 */ /* 0x000fc600078e00af */
[----:B---3--:R-:W-:Y:S01]  /*0f20*/  @!P4 FSEL R112, R100, RZ, P5 ;  /* 0x000000ff6470c208 */ /* 0x008fe20002800000 */
[----:B--2---:R-:W-:Y:S08]  /*0f30*/  @!P4 BRA `(.L_x_14603) ;  /* 0x000000040058c947 */ /* 0x004ff00003800000 */
        /* <DEDUP_REMOVED lines=12> */
.L_x_14605:
[----:B------:R-:W-:-:S07]  /*1000*/  MOV R190, R178 ;  /* 0x000000b200be7202 */ /* 0x000fce0000000f00 */
.L_x_14606:
[----:B------:R-:W-:Y:S05]  /*1010*/  BSYNC B2 ;  /* 0x0000000000027941 */ /* 0x000fea0003800000 */
.L_x_14604:
        /* <DEDUP_REMOVED lines=16> */
.L_x_14610:
[----:B------:R-:W-:Y:S05]  /*1120*/  BSYNC B3 ;  /* 0x0000000000037941 */ /* 0x000fea0003800000 */
.L_x_14609:
        /* <DEDUP_REMOVED lines=42> */
[----:B------:R-:W-:-:S07]  /*13d0*/  LOP3.LUT R173, R113, R116, R171, 0x96, !PT ;  /* 0x0000007471ad7212 */ /* 0x000fce00078e96ab */
.L_x_14608:
[----:B------:R-:W-:Y:S05]  /*13e0*/  BSYNC B2 ;  /* 0x0000000000027941 */ /* 0x000fea0003800000 */
.L_x_14607:
        /* <DEDUP_REMOVED lines=11> */
.L_x_14603:
[----:B------:R-:W-:Y:S05]  /*14a0*/  BSYNC B1 ;  /* 0x0000000000017941 */ /* 0x000fea0003800000 */
.L_x_14602:
        /* <DEDUP_REMOVED lines=18> */
.L_x_14614:
[----:B------:R-:W-:-:S07]  /*15d0*/  IMAD.MOV.U32 R113, RZ, RZ, R178 ;  /* 0x000000ffff717224 */ /* 0x000fce00078e00b2 */
.L_x_14615:
[----:B------:R-:W-:Y:S05]  /*15e0*/  BSYNC B2 ;  /* 0x0000000000027941 */ /* 0x000fea0003800000 */
.L_x_14613:
        /* <DEDUP_REMOVED lines=16> */
.L_x_14619:
[----:B------:R-:W-:Y:S05]  /*16f0*/  BSYNC B3 ;  /* 0x0000000000037941 */ /* 0x000fea0003800000 */
.L_x_14618:
        /* <DEDUP_REMOVED lines=44> */
.L_x_14617:
[----:B------:R-:W-:Y:S05]  /*19c0*/  BSYNC B2 ;  /* 0x0000000000027941 */ /* 0x000fea0003800000 */
.L_x_14616:
        /* <DEDUP_REMOVED lines=12> */
.L_x_14612:
[----:B------:R-:W-:Y:S05]  /*1a90*/  BSYNC B1 ;  /* 0x0000000000017941 */ /* 0x000fea0003800000 */
.L_x_14611:
        /* <DEDUP_REMOVED lines=18> */
.L_x_14623:
[----:B------:R-:W-:-:S07]  /*1bc0*/  IMAD.MOV.U32 R181, RZ, RZ, R178 ;  /* 0x000000ffffb57224 */ /* 0x000fce00078e00b2 */
.L_x_14624:
[----:B------:R-:W-:Y:S05]  /*1bd0*/  BSYNC B2 ;  /* 0x0000000000027941 */ /* 0x000fea0003800000 */
.L_x_14622:
        /* <DEDUP_REMOVED lines=16> */
.L_x_14628:
[----:B------:R-:W-:Y:S05]  /*1ce0*/  BSYNC B3 ;  /* 0x0000000000037941 */ /* 0x000fea0003800000 */
.L_x_14627:
        /* <DEDUP_REMOVED lines=42> */
[----:B------:R-:W-:Y:S01]  /*1f90*/  LOP3.LUT R173, R115, R118, R171, 0x96, !PT ;  /* 0x0000007673ad7212 */ /* 0x000fe200078e96ab */
[----:B------:R-:W-:-:S09]  /*1fa0*/  IMAD.MOV.U32 R176, RZ, RZ, R114 ;  /* 0x000000ffffb07224 */ /* 0x000fd200078e0072 */
.L_x_14626:
[----:B------:R-:W-:Y:S05]  /*1fb0*/  BSYNC B2 ;  /* 0x0000000000027941 */ /* 0x000fea0003800000 */
.L_x_14625:
        /* <DEDUP_REMOVED lines=11> */
.L_x_14621:
[----:B------:R-:W-:Y:S05]  /*2070*/  BSYNC B1 ;  /* 0x0000000000017941 */ /* 0x000fea0003800000 */
.L_x_14620:
        /* <DEDUP_REMOVED lines=18> */
.L_x_14632:
[----:B------:R-:W-:-:S07]  /*21a0*/  IMAD.MOV.U32 R115, RZ, RZ, R178 ;  /* 0x000000ffff737224 */ /* 0x000fce00078e00b2 */
.L_x_14633:
[----:B------:R-:W-:Y:S05]  /*21b0*/  BSYNC B2 ;  /* 0x0000000000027941 */ /* 0x000fea0003800000 */
.L_x_14631:
        /* <DEDUP_REMOVED lines=16> */
.L_x_14637:
[----:B------:R-:W-:Y:S05]  /*22c0*/  BSYNC B3 ;  /* 0x0000000000037941 */ /* 0x000fea0003800000 */
.L_x_14636:
        /* <DEDUP_REMOVED lines=44> */
.L_x_14635:
[----:B------:R-:W-:Y:S05]  /*2590*/  BSYNC B2 ;  /* 0x0000000000027941 */ /* 0x000fea0003800000 */
.L_x_14634:
        /* <DEDUP_REMOVED lines=12> */
.L_x_14630:
[----:B------:R-:W-:Y:S05]  /*2660*/  BSYNC B1 ;  /* 0x0000000000017941 */ /* 0x000fea0003800000 */
.L_x_14629:
        /* <DEDUP_REMOVED lines=18> */
.L_x_14641:
[----:B------:R-:W-:-:S07]  /*2790*/  IMAD.MOV.U32 R183, RZ, RZ, R178 ;  /* 0x000000ffffb77224 */ /* 0x000fce00078e00b2 */
.L_x_14642:
[----:B------:R-:W-:Y:S05]  /*27a0*/  BSYNC B2 ;  /* 0x0000000000027941 */ /* 0x000fea0003800000 */
.L_x_14640:
        /* <DEDUP_REMOVED lines=16> */
.L_x_14646:
[----:B------:R-:W-:Y:S05]  /*28b0*/  BSYNC B3 ;  /* 0x0000000000037941 */ /* 0x000fea0003800000 */
.L_x_14645:
        /* <DEDUP_REMOVED lines=44> */
.L_x_14644:
[----:B------:R-:W-:Y:S05]  /*2b80*/  BSYNC B2 ;  /* 0x0000000000027941 */ /* 0x000fea0003800000 */
.L_x_14643:
        /* <DEDUP_REMOVED lines=11> */
.L_x_14639:
[----:B------:R-:W-:Y:S05]  /*2c40*/  BSYNC B1 ;  /* 0x0000000000017941 */ /* 0x000fea0003800000 */
.L_x_14638:
        /* <DEDUP_REMOVED lines=18> */
.L_x_14650:
[----:B------:R-:W-:-:S07]  /*2d70*/  IMAD.MOV.U32 R117, RZ, RZ, R178 ;  /* 0x000000ffff757224 */ /* 0x000fce00078e00b2 */
.L_x_14651:
[----:B------:R-:W-:Y:S05]  /*2d80*/  BSYNC B2 ;  /* 0x0000000000027941 */ /* 0x000fea0003800000 */
.L_x_14649:
        /* <DEDUP_REMOVED lines=16> */
.L_x_14655:
[----:B------:R-:W-:Y:S05]  /*2e90*/  BSYNC B3 ;  /* 0x0000000000037941 */ /* 0x000fea0003800000 */
.L_x_14654:
        /* <DEDUP_REMOVED lines=44> */
.L_x_14653:
[----:B------:R-:W-:Y:S05]  /*3160*/  BSYNC B2 ;  /* 0x0000000000027941 */ /* 0x000fea0003800000 */
.L_x_14652:
        /* <DEDUP_REMOVED lines=12> */
.L_x_14648:
[----:B------:R-:W-:Y:S05]  /*3230*/  BSYNC B1 ;  /* 0x0000000000017941 */ /* 0x000fea0003800000 */
.L_x_14647:
        /* <DEDUP_REMOVED lines=18> */
.L_x_14659:
[----:B------:R-:W-:-:S07]  /*3360*/  IMAD.MOV.U32 R185, RZ, RZ, R178 ;  /* 0x000000ffffb97224 */ /* 0x000fce00078e00b2 */
.L_x_14660:
[----:B------:R-:W-:Y:S05]  /*3370*/  BSYNC B2 ;  /* 0x0000000000027941 */ /* 0x000fea0003800000 */
.L_x_14658:
        /* <DEDUP_REMOVED lines=16> */
.L_x_14664:
[----:B------:R-:W-:Y:S05]  /*3480*/  BSYNC B3 ;  /* 0x0000000000037941 */ /* 0x000fea0003800000 */
.L_x_14663:
        /* <DEDUP_REMOVED lines=44> */
.L_x_14662:
[----:B------:R-:W-:Y:S05]  /*3750*/  BSYNC B2 ;  /* 0x0000000000027941 */ /* 0x000fea0003800000 */
.L_x_14661:
        /* <DEDUP_REMOVED lines=11> */
.L_x_14657:
[----:B------:R-:W-:Y:S05]  /*3810*/  BSYNC B1 ;  /* 0x0000000000017941 */ /* 0x000fea0003800000 */
.L_x_14656:
        /* <DEDUP_REMOVED lines=18> */
.L_x_14668:
[----:B------:R-:W-:-:S07]  /*3940*/  IMAD.MOV.U32 R119, RZ, RZ, R178 ;  /* 0x000000ffff777224 */ /* 0x000fce00078e00b2 */
.L_x_14669:
[----:B------:R-:W-:Y:S05]  /*3950*/  BSYNC B2 ;  /* 0x0000000000027941 */ /* 0x000fea0003800000 */
.L_x_14667:
        /* <DEDUP_REMOVED lines=16> */
.L_x_14673:
[----:B------:R-:W-:Y:S05]  /*3a60*/  BSYNC B3 ;  /* 0x0000000000037941 */ /* 0x000fea0003800000 */
.L_x_14672:
        /* <DEDUP_REMOVED lines=33> */
[----:B------:R-:W-:Y:S01]  /*3c80*/  IMAD.WIDE.U32 R190, R191, -0x2daee0ad, RZ ;  /* 0xd2511f53bfbe7825 */ /* 0x000fe200078e00ff */
[----:B------:R-:W-:-:S03]  /*3c90*/  HFMA2.MMA R175, -RZ, RZ, 0, 0 ;  /* 0x00000000ffaf7435 */ /* 0x000fc600000001ff */
        /* <DEDUP_REMOVED lines=9> */
.L_x_14671:
[----:B------:R-:W-:Y:S05]  /*3d30*/  BSYNC B2 ;  /* 0x0000000000027941 */ /* 0x000fea0003800000 */
.L_x_14670:
[----:B------:R-:W-:Y:S01]  /*3d40*/  PRMT R186, R107, 0x7632, R186 ;  /* 0x000076326bba7816 */ /* 0x000fe200000000ba */
[----:B------:R-:W-:Y:S01]  /*3d50*/  IMAD.MOV.U32 R188, RZ, RZ, 0x2f800000 ;  /* 0x2f800000ffbc7424 */ /* 0x000fe200078e00ff */
[----:B------:R-:W-:-:S03]  /*3d60*/  I2FP.F32.U32 R119, R119 ;  /* 0x0000007700777245 */ /* 0x000fc60000201000 */
[----:B------:R-:W-:Y:S02]  /*3d70*/  IMAD.U32 R186, R186, 0x10000, RZ ;  /* 0x00010000baba7824 */ /* 0x000fe400078e00ff */
[----:B------:R-:W-:Y:S02]  /*3d80*/  FFMA.FTZ R119, R119, R188, 1.1641532182693481445e-10 ;  /* 0x2f00000077777423 */ /* 0x000fe400000100bc */
[----:B------:R-:W-:-:S03]  /*3d90*/  FMUL.FTZ R186, R186, UR9 ;  /* 0x00000009baba7c20 */ /* 0x000fc60008410000 */
[----:B------:R-:W-:Y:S01]  /*3da0*/  FSETP.GTU.FTZ.AND P4, PT, R119, UR6, PT ;  /* 0x0000000677007c0b */ /* 0x000fe2000bf9c000 */
[----:B------:R-:W-:-:S05]  /*3db0*/  FMUL.FTZ R186, R186, UR8 ;  /* 0x00000008baba7c20 */ /* 0x000fca0008410000 */
[----:B------:R-:W-:Y:S02]  /*3dc0*/  FSEL R188, R186, RZ, !P4 ;  /* 0x000000ffbabc7208 */ /* 0x000fe40006000000 */
[----:B------:R-:W-:-:S03]  /*3dd0*/  SEL R186, RZ, 0x1, P4 ;  /* 0x00000001ffba7807 */ /* 0x000fc60002000000 */
[----:B------:R-:W-:-:S04]  /*3de0*/  FMUL.FTZ R119, R23, R188 ;  /* 0x000000bc17777220 */ /* 0x000fc80000410000 */
[----:B------:R-:W-:-:S07]  /*3df0*/  @P3 FADD.FTZ R119, R111, R119 ;  /* 0x000000776f773221 */ /* 0x000fce0000010000 */
.L_x_14666:
[----:B------:R-:W-:Y:S05]  /*3e00*/  BSYNC B1 ;  /* 0x0000000000017941 */ /* 0x000fea0003800000 */
.L_x_14665:
        /* <DEDUP_REMOVED lines=26> */
.L_x_14675:
[----:B------:R-:W-:Y:S05]  /*3fb0*/  BSYNC B1 ;  /* 0x0000000000017941 */ /* 0x000fea0003800000 */
.L_x_14674:
[----:B------:R-:W-:Y:S02]  /*3fc0*/  VIADD R187, R187, 0x20 ;  /* 0x00000020bbbb7836 */ /* 0x000fe40000000000 */
[----:B------:R-:W-:-:S07]  /*3fd0*/  VIADD R0, R0, 0x20 ;  /* 0x0000002000007836 */ /* 0x000fce0000000000 */
.L_x_14601:
[----:B------:R-:W-:Y:S05]  /*3fe0*/  BSYNC B0 ;  /* 0x0000000000007941 */ /* 0x000fea0003800000 */
.L_x_14600:
[----:B------:R-:W-:Y:S01]  /*3ff0*/  ISETP.NE.AND P3, PT, R196, RZ, PT ;  /* 0x000000ffc400720c */ /* 0x000fe20003f65270 */
[----:B------:R-:W-:-:S12]  /*4000*/  BSSY B0, `(.L_x_14676) ;  /* 0x000031d000007945 */ /* 0x000fd80003800000 */
[----:B------:R-:W-:Y:S05]  /*4010*/  @!P3 BRA `(.L_x_14677) ;  /* 0x00000030006cb947 */ /* 0x000fea0003800000 */
[----:B0-2---:R-:W0:Y:S08]  /*4020*/  LDC.64 R188, c[0x0][0x230] ;  /* 0x00008c00ffbc7b82 */ /* 0x005e300000000a00 */
        /* <DEDUP_REMOVED lines=12> */
[----:B------:R-:W-:Y:S02]  /*40f0*/  @!P4 ISETP.NE.AND.EX P5, PT, R189, RZ, PT, P5 ;  /* 0x000000ffbd00c20c */ /* 0x000fe40003fa5350 */
[----:B------:R-:W-:Y:S02]  /*4100*/  @!P4 MOV R126, R175 ;  /* 0x000000af007ec202 */ /* 0x000fe40000000f00 */
[----:B---3--:R-:W-:Y:S01]  /*4110*/  @!P4 FSEL R120, R100, RZ, P5 ;  /* 0x000000ff6478c208 */ /* 0x008fe20002800000 */
[----:B--2---:R-:W-:Y:S08]  /*4120*/  @!P4 BRA `(.L_x_14679) ;  /* 0x000000040058c947 */ /* 0x004ff00003800000 */
        /* <DEDUP_REMOVED lines=12> */
.L_x_14681:
[----:B------:R-:W-:-:S07]  /*41f0*/  IMAD.MOV.U32 R190, RZ, RZ, R178 ;  /* 0x000000ffffbe7224 */ /* 0x000fce00078e00b2 */
.L_x_14682:
[----:B------:R-:W-:Y:S05]  /*4200*/  BSYNC B2 ;  /* 0x0000000000027941 */ /* 0x000fea0003800000 */
.L_x_14680:
        /* <DEDUP_REMOVED lines=16> */
.L_x_14686:
[----:B------:R-:W-:Y:S05]  /*4310*/  BSYNC B3 ;  /* 0x0000000000037941 */ /* 0x000fea0003800000 */
.L_x_14685:
        /* <DEDUP_REMOVED lines=43> */
.L_x_14684:
[----:B------:R-:W-:Y:S05]  /*45d0*/  BSYNC B2 ;  /* 0x0000000000027941 */ /* 0x000fea0003800000 */
.L_x_14683:
        /* <DEDUP_REMOVED lines=11> */
.L_x_14679:
[----:B------:R-:W-:Y:S05]  /*4690*/  BSYNC B1 ;  /* 0x0000000000017941 */ /* 0x000fea0003800000 */
.L_x_14678:
        /* <DEDUP_REMOVED lines=18> */
.L_x_14690:
[----:B------:R-:W-:-:S07]  /*47c0*/  IMAD.MOV.U32 R121, RZ, RZ, R178 ;  /* 0x000000ffff797224 */ /* 0x000fce00078e00b2 */
.L_x_14691:
[----:B------:R-:W-:Y:S05]  /*47d0*/  BSYNC B2 ;  /* 0x0000000000027941 */ /* 0x000fea0003800000 */
.L_x_14689:
        /* <DEDUP_REMOVED lines=16> */
.L_x_14695:
[----:B------:R-:W-:Y:S05]  /*48e0*/  BSYNC B3 ;  /* 0x0000000000037941 */ /* 0x000fea0003800000 */
.L_x_14694:
        /* <DEDUP_REMOVED lines=44> */
.L_x_14693:
[----:B------:R-:W-:Y:S05]  /*4bb0*/  BSYNC B2 ;  /* 0x0000000000027941 */ /* 0x000fea0003800000 */
.L_x_14692:
        /* <DEDUP_REMOVED lines=12> */
.L_x_14688:
[----:B------:R-:W-:Y:S05]  /*4c80*/  BSYNC B1 ;  /* 0x0000000000017941 */ /* 0x000fea0003800000 */
.L_x_14687:
        /* <DEDUP_REMOVED lines=18> */
.L_x_14699:
[----:B------:R-:W-:-:S07]  /*4db0*/  IMAD.MOV.U32 R181, RZ, RZ, R178 ;  /* 0x000000ffffb57224 */ /* 0x000fce00078e00b2 */
.L_x_14700:
[----:B------:R-:W-:Y:S05]  /*4dc0*/  BSYNC B2 ;  /* 0x0000000000027941 */ /* 0x000fea0003800000 */
.L_x_14698:
        /* <DEDUP_REMOVED lines=16> */
.L_x_14704:
[----:B------:R-:W-:Y:S05]  /*4ed0*/  BSYNC B3 ;  /* 0x0000000000037941 */ /* 0x000fea0003800000 */
.L_x_14703:
        /* <DEDUP_REMOVED lines=39> */
[----:B------:R-:W-:Y:S02]  /*5150*/  MOV R178, R124 ;  /* 0x0000007c00b27202 */ /* 0x000fe40000000f00 */
[----:B------:R-:W-:Y:S01]  /*5160*/  LOP3.LUT R174, R125, R174, R172, 0x96, !PT ;  /* 0x000000ae7dae7212 */ /* 0x000fe200078e96ac */
[----:B------:R-:W-:Y:S01]  /*5170*/  IMAD.MOV.U32 R176, RZ, RZ, R122 ;  /* 0x000000ffffb07224 */ /* 0x000fe200078e007a */
[----:B------:R-:W-:Y:S01]  /*5180*/  LOP3.LUT R173, R123, R126, R171, 0x96, !PT ;  /* 0x0000007e7bad7212 */ /* 0x000fe200078e96ab */
[----:B------:R-:W-:-:S07]  /*5190*/  IMAD.MOV.U32 R124, RZ, RZ, RZ ;  /* 0x000000ffff7c7224 */ /* 0x000fce00078e00ff */
.L_x_14702:
[----:B------:R-:W-:Y:S05]  /*51a0*/  BSYNC B2 ;  /* 0x0000000000027941 */ /* 0x000fea0003800000 */
.L_x_14701:
        /* <DEDUP_REMOVED lines=11> */
.L_x_14697:
[----:B------:R-:W-:Y:S05]  /*5260*/  BSYNC B1 ;  /* 0x0000000000017941 */ /* 0x000fea0003800000 */
.L_x_14696:
        /* <DEDUP_REMOVED lines=18> */
.L_x_14708:
[----:B------:R-:W-:-:S07]  /*5390*/  IMAD.MOV.U32 R123, RZ, RZ, R178 ;  /* 0x000000ffff7b7224 */ /* 0x000fce00078e00b2 */
.L_x_14709:
[----:B------:R-:W-:Y:S05]  /*53a0*/  BSYNC B2 ;  /* 0x0000000000027941 */ /* 0x000fea0003800000 */
.L_x_14707:
        /* <DEDUP_REMOVED lines=16> */
.L_x_14713:
[----:B------:R-:W-:Y:S05]  /*54b0*/  BSYNC B3 ;  /* 0x0000000000037941 */ /* 0x000fea0003800000 */
.L_x_14712:
        /* <DEDUP_REMOVED lines=44> */
.L_x_14711:
[----:B------:R-:W-:Y:S05]  /*5780*/  BSYNC B2 ;  /* 0x0000000000027941 */ /* 0x000fea0003800000 */
.L_x_14710:
        /* <DEDUP_REMOVED lines=12> */
.L_x_14706:
[----:B------:R-:W-:Y:S05]  /*5850*/  BSYNC B1 ;  /* 0x0000000000017941 */ /* 0x000fea0003800000 */
.L_x_14705:
        /* <DEDUP_REMOVED lines=18> */
.L_x_14717:
[----:B------:R-:W-:-:S07]  /*5980*/  IMAD.MOV.U32 R183, RZ, RZ, R178 ;  /* 0x000000ffffb77224 */ /* 0x000fce00078e00b2 */
.L_x_14718:
[----:B------:R-:W-:Y:S05]  /*5990*/  BSYNC B2 ;  /* 0x0000000000027941 */ /* 0x000fea0003800000 */
.L_x_14716:
        /* <DEDUP_REMOVED lines=16> */
.L_x_14722:
[----:B------:R-:W-:Y:S05]  /*5aa0*/  BSYNC B3 ;  /* 0x0000000000037941 */ /* 0x000fea0003800000 */
.L_x_14721:
        /* <DEDUP_REMOVED lines=44> */
.L_x_14720:
[----:B------:R-:W-:Y:S05]  /*5d70*/  BSYNC B2 ;  /* 0x0000000000027941 */ /* 0x000fea0003800000 */
.L_x_14719:
        /* <DEDUP_REMOVED lines=11> */
.L_x_14715:
[----:B------:R-:W-:Y:S05]  /*5e30*/  BSYNC B1 ;  /* 0x0000000000017941 */ /* 0x000fea0003800000 */
.L_x_14714:
        /* <DEDUP_REMOVED lines=18> */
.L_x_14726:
[----:B------:R-:W-:-:S07]  /*5f60*/  IMAD.MOV.U32 R125, RZ, RZ, R178 ;  /* 0x000000ffff7d7224 */ /* 0x000fce00078e00b2 */
.L_x_14727:
[----:B------:R-:W-:Y:S05]  /*5f70*/  BSYNC B2 ;  /* 0x0000000000027941 */ /* 0x000fea0003800000 */
.L_x_14725:
        /* <DEDUP_REMOVED lines=16> */
.L_x_14731:
[----:B------:R-:W-:Y:S05]  /*6080*/  BSYNC B3 ;  /* 0x0000000000037941 */ /* 0x000fea0003800000 */
.L_x_14730:
        /* <DEDUP_REMOVED lines=44> */
.L_x_14729:
[----:B------:R-:W-:Y:S05]  /*6350*/  BSYNC B2 ;  /* 0x0000000000027941 */ /* 0x000fea0003800000 */
.L_x_14728:
        /* <DEDUP_REMOVED lines=12> */
.L_x_14724:
[----:B------:R-:W-:Y:S05]  /*6420*/  BSYNC B1 ;  /* 0x0000000000017941 */ /* 0x000fea0003800000 */
.L_x_14723:
        /* <DEDUP_REMOVED lines=18> */
.L_x_14735:
[----:B------:R-:W-:-:S07]  /*6550*/  IMAD.MOV.U32 R185, RZ, RZ, R178 ;  /* 0x000000ffffb97224 */ /* 0x000fce00078e00b2 */
.L_x_14736:
[----:B------:R-:W-:Y:S05]  /*6560*/  BSYNC B2 ;  /* 0x0000000000027941 */ /* 0x000fea0003800000 */
.L_x_14734:
        /* <DEDUP_REMOVED lines=16> */
.L_x_14740:
[----:B------:R-:W-:Y:S05]  /*6670*/  BSYNC B3 ;  /* 0x0000000000037941 */ /* 0x000fea0003800000 */
.L_x_14739:
        /* <DEDUP_REMOVED lines=44> */
.L_x_14738:
[----:B------:R-:W-:Y:S05]  /*6940*/  BSYNC B2 ;  /* 0x0000000000027941 */ /* 0x000fea0003800000 */
.L_x_14737:
        /* <DEDUP_REMOVED lines=11> */
.L_x_14733:
[----:B------:R-:W-:Y:S05]  /*6a00*/  BSYNC B1 ;  /* 0x0000000000017941 */ /* 0x000fea0003800000 */
.L_x_14732:
        /* <DEDUP_REMOVED lines=18> */
.L_x_14744:
[----:B------:R-:W-:-:S07]  /*6b30*/  IMAD.MOV.U32 R127, RZ, RZ, R178 ;  /* 0x000000ffff7f7224 */ /* 0x000fce00078e00b2 */
.L_x_14745:
[----:B------:R-:W-:Y:S05]  /*6b40*/  BSYNC B2 ;  /* 0x0000000000027941 */ /* 0x000fea0003800000 */
.L_x_14743:
        /* <DEDUP_REMOVED lines=16> */
.L_x_14749:
[----:B------:R-:W-:Y:S05]  /*6c50*/  BSYNC B3 ;  /* 0x0000000000037941 */ /* 0x000fea0003800000 */
.L_x_14748:
        /* <DEDUP_REMOVED lines=40> */
[----:B------:R-:W-:-:S03]  /*6ee0*/  LOP3.LUT R174, R195, R192, R172, 0x96, !PT ;  /* 0x000000c0c3ae7212 */ /* 0x000fc600078e96ac */
[----:B------:R-:W-:Y:S01]  /*6ef0*/  IMAD.MOV.U32 R178, RZ, RZ, R194 ;  /* 0x000000ffffb27224 */ /* 0x000fe200078e00c2 */
[----:B------:R-:W-:Y:S02]  /*6f00*/  LOP3.LUT R173, R189, R190, R171, 0x96, !PT ;  /* 0x000000bebdad7212 */ /* 0x000fe400078e96ab */
[----:B------:R-:W-:-:S07]  /*6f10*/  MOV R176, R188 ;  /* 0x000000bc00b07202 */ /* 0x000fce0000000f00 */
.L_x_14747:
[----:B------:R-:W-:Y:S05]  /*6f20*/  BSYNC B2 ;  /* 0x0000000000027941 */ /* 0x000fea0003800000 */
.L_x_14746:
        /* <DEDUP_REMOVED lines=12> */
.L_x_14742:
[----:B------:R-:W-:Y:S05]  /*6ff0*/  BSYNC B1 ;  /* 0x0000000000017941 */ /* 0x000fea0003800000 */
.L_x_14741:
        /* <DEDUP_REMOVED lines=26> */
.L_x_14751:
[----:B------:R-:W-:Y:S05]  /*71a0*/  BSYNC B1 ;  /* 0x0000000000017941 */ /* 0x000fea0003800000 */
.L_x_14750:
[----:B------:R-:W-:Y:S01]  /*71b0*/  VIADD R187, R187, 0x20 ;  /* 0x00000020bbbb7836 */ /* 0x000fe20000000000 */
[----:B------:R-:W-:-:S07]  /*71c0*/  IADD3 R0, R0, 0x20, RZ ;  /* 0x0000002000007810 */ /* 0x000fce0007ffe0ff */
.L_x_14677:
[----:B------:R-:W-:Y:S05]  /*71d0*/  BSYNC B0 ;  /* 0x0000000000007941 */ /* 0x000fea0003800000 */
.L_x_14676:
        /* <DEDUP_REMOVED lines=32> */
.L_x_14757:
[----:B------:R-:W-:-:S07]  /*73e0*/  MOV R190, R178 ;  /* 0x000000b200be7202 */ /* 0x000fce0000000f00 */
.L_x_14758:
[----:B------:R-:W-:Y:S05]  /*73f0*/  BSYNC B2 ;  /* 0x0000000000027941 */ /* 0x000fea0003800000 */
.L_x_14756:
        /* <DEDUP_REMOVED lines=16> */
.L_x_14762:
[----:B------:R-:W-:Y:S05]  /*7500*/  BSYNC B3 ;  /* 0x0000000000037941 */ /* 0x000fea0003800000 */
.L_x_14761:
        /* <DEDUP_REMOVED lines=41> */
[----:B------:R-:W-:Y:S02]  /*77a0*/  LOP3.LUT R173, R129, R132, R171, 0x96, !PT ;  /* 0x0000008481ad7212 */ /* 0x000fe400078e96ab */
[----:B------:R-:W-:-:S07]  /*77b0*/  MOV R176, R128 ;  /* 0x0000008000b07202 */ /* 0x000fce0000000f00 */
.L_x_14760:
[----:B------:R-:W-:Y:S05]  /*77c0*/  BSYNC B2 ;  /* 0x0000000000027941 */ /* 0x000fea0003800000 */
.L_x_14759:
        /* <DEDUP_REMOVED lines=11> */
.L_x_14755:
[----:B------:R-:W-:Y:S05]  /*7880*/  BSYNC B1 ;  /* 0x0000000000017941 */ /* 0x000fea0003800000 */
.L_x_14754:
        /* <DEDUP_REMOVED lines=18> */
.L_x_14766:
[----:B------:R-:W-:-:S07]  /*79b0*/  IMAD.MOV.U32 R129, RZ, RZ, R178 ;  /* 0x000000ffff817224 */ /* 0x000fce00078e00b2 */
.L_x_14767:
[----:B------:R-:W-:Y:S05]  /*79c0*/  BSYNC B2 ;  /* 0x0000000000027941 */ /* 0x000fea0003800000 */
.L_x_14765:
        /* <DEDUP_REMOVED lines=16> */
.L_x_14771:
[----:B------:R-:W-:Y:S05]  /*7ad0*/  BSYNC B3 ;  /* 0x0000000000037941 */ /* 0x000fea0003800000 */
.L_x_14770:
        /* <DEDUP_REMOVED lines=44> */
.L_x_14769:
[----:B------:R-:W-:Y:S05]  /*7da0*/  BSYNC B2 ;  /* 0x0000000000027941 */ /* 0x000fea0003800000 */
.L_x_14768:
        /* <DEDUP_REMOVED lines=12> */
.L_x_14764:
[----:B------:R-:W-:Y:S05]  /*7e70*/  BSYNC B1 ;  /* 0x0000000000017941 */ /* 0x000fea0003800000 */
.L_x_14763:
        /* <DEDUP_REMOVED lines=18> */
.L_x_14775:
[----:B------:R-:W-:-:S07]  /*7fa0*/  IMAD.MOV.U32 R181, RZ, RZ, R178 ;  /* 0x000000ffffb57224 */ /* 0x000fce00078e00b2 */
.L_x_14776:
[----:B------:R-:W-:Y:S05]  /*7fb0*/  BSYNC B2 ;  /* 0x0000000000027941 */ /* 0x000fea0003800000 */
.L_x_14774:
        /* <DEDUP_REMOVED lines=16> */
.L_x_14780:
[----:B------:R-:W-:Y:S05]  /*80c0*/  BSYNC B3 ;  /* 0x0000000000037941 */ /* 0x000fea0003800000 */
.L_x_14779:
        /* <DEDUP_REMOVED lines=44> */
.L_x_14778:
[----:B------:R-:W-:Y:S05]  /*8390*/  BSYNC B2 ;  /* 0x0000000000027941 */ /* 0x000fea0003800000 */
.L_x_14777:
        /* <DEDUP_REMOVED lines=11> */
.L_x_14773:
[----:B------:R-:W-:Y:S05]  /*8450*/  BSYNC B1 ;  /* 0x0000000000017941 */ /* 0x000fea0003800000 */
.L_x_14772:
        /* <DEDUP_REMOVED lines=18> */
.L_x_14784:
[----:B------:R-:W-:-:S07]  /*8580*/  IMAD.MOV.U32 R131, RZ, RZ, R178 ;  /* 0x000000ffff837224 */ /* 0x000fce00078e00b2 */
.L_x_14785:
[----:B------:R-:W-:Y:S05]  /*8590*/  BSYNC B2 ;  /* 0x0000000000027941 */ /* 0x000fea0003800000 */
.L_x_14783:
        /* <DEDUP_REMOVED lines=16> */
.L_x_14789:
[----:B------:R-:W-:Y:S05]  /*86a0*/  BSYNC B3 ;  /* 0x0000000000037941 */ /* 0x000fea0003800000 */
.L_x_14788:
        /* <DEDUP_REMOVED lines=44> */
.L_x_14787:
[----:B------:R-:W-:Y:S05]  /*8970*/  BSYNC B2 ;  /* 0x0000000000027941 */ /* 0x000fea0003800000 */
.L_x_14786:
        /* <DEDUP_REMOVED lines=12> */
.L_x_14782:
[----:B------:R-:W-:Y:S05]  /*8a40*/  BSYNC B1 ;  /* 0x0000000000017941 */ /* 0x000fea0003800000 */
.L_x_14781:
        /* <DEDUP_REMOVED lines=18> */
.L_x_14793:
[----:B------:R-:W-:-:S07]  /*8b70*/  IMAD.MOV.U32 R183, RZ, RZ, R178 ;  /* 0x000000ffffb77224 */ /* 0x000fce00078e00b2 */
.L_x_14794:
[----:B------:R-:W-:Y:S05]  /*8b80*/  BSYNC B2 ;  /* 0x0000000000027941 */ /* 0x000fea0003800000 */
.L_x_14792:
        /* <DEDUP_REMOVED lines=16> */
.L_x_14798:
[----:B------:R-:W-:Y:S05]  /*8c90*/  BSYNC B3 ;  /* 0x0000000000037941 */ /* 0x000fea0003800000 */
.L_x_14797:
        /* <DEDUP_REMOVED lines=44> */
.L_x_14796:
[----:B------:R-:W-:Y:S05]  /*8f60*/  BSYNC B2 ;  /* 0x0000000000027941 */ /* 0x000fea0003800000 */
.L_x_14795:
        /* <DEDUP_REMOVED lines=11> */
.L_x_14791:
[----:B------:R-:W-:Y:S05]  /*9020*/  BSYNC B1 ;  /* 0x0000000000017941 */ /* 0x000fea0003800000 */
.L_x_14790:
        /* <DEDUP_REMOVED lines=18> */
.L_x_14802:
[----:B------:R-:W-:-:S07]  /*9150*/  IMAD.MOV.U32 R133, RZ, RZ, R178 ;  /* 0x000000ffff857224 */ /* 0x000fce00078e00b2 */
.L_x_14803:
[----:B------:R-:W-:Y:S05]  /*9160*/  BSYNC B2 ;  /* 0x0000000000027941 */ /* 0x000fea0003800000 */
.L_x_14801:
        /* <DEDUP_REMOVED lines=16> */
.L_x_14807:
[----:B------:R-:W-:Y:S05]  /*9270*/  BSYNC B3 ;  /* 0x0000000000037941 */ /* 0x000fea0003800000 */
.L_x_14806:
        /* <DEDUP_REMOVED lines=44> */
.L_x_14805:
[----:B------:R-:W-:Y:S05]  /*9540*/  BSYNC B2 ;  /* 0x0000000000027941 */ /* 0x000fea0003800000 */
.L_x_14804:
        /* <DEDUP_REMOVED lines=12> */
.L_x_14800:
[----:B------:R-:W-:Y:S05]  /*9610*/  BSYNC B1 ;  /* 0x0000000000017941 */ /* 0x000fea0003800000 */
.L_x_14799:
        /* <DEDUP_REMOVED lines=18> */
.L_x_14811:
[----:B------:R-:W-:-:S07]  /*9740*/  IMAD.MOV.U32 R185, RZ, RZ, R178 ;  /* 0x000000ffffb97224 */ /* 0x000fce00078e00b2 */
.L_x_14812:
[----:B------:R-:W-:Y:S05]  /*9750*/  BSYNC B2 ;  /* 0x0000000000027941 */ /* 0x000fea0003800000 */
.L_x_14810:
        /* <DEDUP_REMOVED lines=16> */
.L_x_14816:
[----:B------:R-:W-:Y:S05]  /*9860*/  BSYNC B3 ;  /* 0x0000000000037941 */ /* 0x000fea0003800000 */
.L_x_14815:
        /* <DEDUP_REMOVED lines=44> */
.L_x_14814:
[----:B------:R-:W-:Y:S05]  /*9b30*/  BSYNC B2 ;  /* 0x0000000000027941 */ /* 0x000fea0003800000 */
.L_x_14813:
        /* <DEDUP_REMOVED lines=11> */
.L_x_14809:
[----:B------:R-:W-:Y:S05]  /*9bf0*/  BSYNC B1 ;  /* 0x0000000000017941 */ /* 0x000fea0003800000 */
.L_x_14808:
        /* <DEDUP_REMOVED lines=18> */
.L_x_14820:
[----:B------:R-:W-:-:S07]  /*9d20*/  IMAD.MOV.U32 R135, RZ, RZ, R178 ;  /* 0x000000ffff877224 */ /* 0x000fce00078e00b2 */
.L_x_14821:
[----:B------:R-:W-:Y:S05]  /*9d30*/  BSYNC B2 ;  /* 0x0000000000027941 */ /* 0x000fea0003800000 */
.L_x_14819:
        /* <DEDUP_REMOVED lines=16> */
.L_x_14825:
[----:B------:R-:W-:Y:S05]  /*9e40*/  BSYNC B3 ;  /* 0x0000000000037941 */ /* 0x000fea0003800000 */
.L_x_14824:
        /* <DEDUP_REMOVED lines=44> */
.L_x_14823:
[----:B------:R-:W-:Y:S05]  /*a110*/  BSYNC B2 ;  /* 0x0000000000027941 */ /* 0x000fea0003800000 */
.L_x_14822:
        /* <DEDUP_REMOVED lines=12> */
.L_x_14818:
[----:B------:R-:W-:Y:S05]  /*a1e0*/  BSYNC B1 ;  /* 0x0000000000017941 */ /* 0x000fea0003800000 */
.L_x_14817:
        /* <DEDUP_REMOVED lines=26> */
.L_x_14827:
[----:B------:R-:W-:Y:S05]  /*a390*/  BSYNC B1 ;  /* 0x0000000000017941 */ /* 0x000fea0003800000 */
.L_x_14826:
[----:B------:R-:W-:Y:S01]  /*a3a0*/  VIADD R187, R187, 0x20 ;  /* 0x00000020bbbb7836 */ /* 0x000fe20000000000 */
[----:B------:R-:W-:-:S07]  /*a3b0*/  IADD3 R0, R0, 0x20, RZ ;  /* 0x0000002000007810 */ /* 0x000fce0007ffe0ff */
.L_x_14753:
[----:B------:R-:W-:Y:S05]  /*a3c0*/  BSYNC B0 ;  /* 0x0000000000007941 */ /* 0x000fea0003800000 */
.L_x_14752:
[----:B------:R-:W-:Y:S04]  /*a3d0*/  BSSY B0, `(.L_x_14828) ;  /* 0x0000319000007945 */ /* 0x000fe80003800000 */
        /* <DEDUP_REMOVED lines=30> */
.L_x_14833:
[----:B------:R-:W-:-:S07]  /*a5c0*/  MOV R147, R178 ;  /* 0x000000b200937202 */ /* 0x000fce0000000f00 */
.L_x_14834:
[----:B------:R-:W-:Y:S05]  /*a5d0*/  BSYNC B2 ;  /* 0x0000000000027941 */ /* 0x000fea0003800000 */
.L_x_14832:
        /* <DEDUP_REMOVED lines=16> */
.L_x_14838:
[----:B------:R-:W-:Y:S05]  /*a6e0*/  BSYNC B3 ;  /* 0x0000000000037941 */ /* 0x000fea0003800000 */
.L_x_14837:
        /* <DEDUP_REMOVED lines=43> */
.L_x_14836:
[----:B------:R-:W-:Y:S05]  /*a9a0*/  BSYNC B2 ;  /* 0x0000000000027941 */ /* 0x000fea0003800000 */
.L_x_14835:
        /* <DEDUP_REMOVED lines=11> */
.L_x_14831:
[----:B------:R-:W-:Y:S05]  /*aa60*/  BSYNC B1 ;  /* 0x0000000000017941 */ /* 0x000fea0003800000 */
.L_x_14830:
        /* <DEDUP_REMOVED lines=18> */
.L_x_14842:
[----:B------:R-:W-:-:S07]  /*ab90*/  IMAD.MOV.U32 R137, RZ, RZ, R178 ;  /* 0x000000ffff897224 */ /* 0x000fce00078e00b2 */
.L_x_14843:
[----:B------:R-:W-:Y:S05]  /*aba0*/  BSYNC B2 ;  /* 0x0000000000027941 */ /* 0x000fea0003800000 */
.L_x_14841:
        /* <DEDUP_REMOVED lines=16> */
.L_x_14847:
[----:B------:R-:W-:Y:S05]  /*acb0*/  BSYNC B3 ;  /* 0x0000000000037941 */ /* 0x000fea0003800000 */
.L_x_14846:
        /* <DEDUP_REMOVED lines=44> */
.L_x_14845:
[----:B------:R-:W-:Y:S05]  /*af80*/  BSYNC B2 ;  /* 0x0000000000027941 */ /* 0x000fea0003800000 */
.L_x_14844:
        /* <DEDUP_REMOVED lines=12> */
.L_x_14840:
[----:B------:R-:W-:Y:S05]  /*b050*/  BSYNC B1 ;  /* 0x0000000000017941 */ /* 0x000fea0003800000 */
.L_x_14839:
        /* <DEDUP_REMOVED lines=18> */
.L_x_14851:
[----:B------:R-:W-:-:S07]  /*b180*/  IMAD.MOV.U32 R147, RZ, RZ, R178 ;  /* 0x000000ffff937224 */ /* 0x000fce00078e00b2 */
.L_x_14852:
[----:B------:R-:W-:Y:S05]  /*b190*/  BSYNC B2 ;  /* 0x0000000000027941 */ /* 0x000fea0003800000 */
.L_x_14850:
        /* <DEDUP_REMOVED lines=16> */
.L_x_14856:
[----:B------:R-:W-:Y:S05]  /*b2a0*/  BSYNC B3 ;  /* 0x0000000000037941 */ /* 0x000fea0003800000 */
.L_x_14855:
        /* <DEDUP_REMOVED lines=44> */
.L_x_14854:
[----:B------:R-:W-:Y:S05]  /*b570*/  BSYNC B2 ;  /* 0x0000000000027941 */ /* 0x000fea0003800000 */
.L_x_14853:
        /* <DEDUP_REMOVED lines=11> */
.L_x_14849:
[----:B------:R-:W-:Y:S05]  /*b630*/  BSYNC B1 ;  /* 0x0000000000017941 */ /* 0x000fea0003800000 */
.L_x_14848:
        /* <DEDUP_REMOVED lines=18> */
.L_x_14860:
[----:B------:R-:W-:-:S07]  /*b760*/  IMAD.MOV.U32 R139, RZ, RZ, R178 ;  /* 0x000000ffff8b7224 */ /* 0x000fce00078e00b2 */
.L_x_14861:
[----:B------:R-:W-:Y:S05]  /*b770*/  BSYNC B2 ;  /* 0x0000000000027941 */ /* 0x000fea0003800000 */
.L_x_14859:
        /* <DEDUP_REMOVED lines=16> */
.L_x_14865:
[----:B------:R-:W-:Y:S05]  /*b880*/  BSYNC B3 ;  /* 0x0000000000037941 */ /* 0x000fea0003800000 */
.L_x_14864:
        /* <DEDUP_REMOVED lines=44> */
.L_x_14863:
[----:B------:R-:W-:Y:S05]  /*bb50*/  BSYNC B2 ;  /* 0x0000000000027941 */ /* 0x000fea0003800000 */
.L_x_14862:
        /* <DEDUP_REMOVED lines=12> */
.L_x_14858:
[----:B------:R-:W-:Y:S05]  /*bc20*/  BSYNC B1 ;  /* 0x0000000000017941 */ /* 0x000fea0003800000 */
.L_x_14857:
        /* <DEDUP_REMOVED lines=18> */
.L_x_14869:
[----:B------:R-:W-:-:S07]  /*bd50*/  IMAD.MOV.U32 R147, RZ, RZ, R178 ;  /* 0x000000ffff937224 */ /* 0x000fce00078e00b2 */
.L_x_14870:
[----:B------:R-:W-:Y:S05]  /*bd60*/  BSYNC B2 ;  /* 0x0000000000027941 */ /* 0x000fea0003800000 */
.L_x_14868:
        /* <DEDUP_REMOVED lines=16> */
.L_x_14874:
[----:B------:R-:W-:Y:S05]  /*be70*/  BSYNC B3 ;  /* 0x0000000000037941 */ /* 0x000fea0003800000 */
.L_x_14873:
        /* <DEDUP_REMOVED lines=44> */
.L_x_14872:
[----:B------:R-:W-:Y:S05]  /*c140*/  BSYNC B2 ;  /* 0x0000000000027941 */ /* 0x000fea0003800000 */
.L_x_14871:
        /* <DEDUP_REMOVED lines=11> */
.L_x_14867:
[----:B------:R-:W-:Y:S05]  /*c200*/  BSYNC B1 ;  /* 0x0000000000017941 */ /* 0x000fea0003800000 */
.L_x_14866:
        /* <DEDUP_REMOVED lines=18> */
.L_x_14878:
[----:B------:R-:W-:-:S07]  /*c330*/  IMAD.MOV.U32 R141, RZ, RZ, R178 ;  /* 0x000000ffff8d7224 */ /* 0x000fce00078e00b2 */
.L_x_14879:
[----:B------:R-:W-:Y:S05]  /*c340*/  BSYNC B2 ;  /* 0x0000000000027941 */ /* 0x000fea0003800000 */
.L_x_14877:
        /* <DEDUP_REMOVED lines=16> */
.L_x_14883:
[----:B------:R-:W-:Y:S05]  /*c450*/  BSYNC B3 ;  /* 0x0000000000037941 */ /* 0x000fea0003800000 */
.L_x_14882:
        /* <DEDUP_REMOVED lines=44> */
.L_x_14881:
[----:B------:R-:W-:Y:S05]  /*c720*/  BSYNC B2 ;  /* 0x0000000000027941 */ /* 0x000fea0003800000 */
.L_x_14880:
        /* <DEDUP_REMOVED lines=12> */
.L_x_14876:
[----:B------:R-:W-:Y:S05]  /*c7f0*/  BSYNC B1 ;  /* 0x0000000000017941 */ /* 0x000fea0003800000 */
.L_x_14875:
        /* <DEDUP_REMOVED lines=18> */
.L_x_14887:
[----:B------:R-:W-:-:S07]  /*c920*/  IMAD.MOV.U32 R185, RZ, RZ, R178 ;  /* 0x000000ffffb97224 */ /* 0x000fce00078e00b2 */
.L_x_14888:
[----:B------:R-:W-:Y:S05]  /*c930*/  BSYNC B2 ;  /* 0x0000000000027941 */ /* 0x000fea0003800000 */
.L_x_14886:
        /* <DEDUP_REMOVED lines=16> */
.L_x_14892:
[----:B------:R-:W-:Y:S05]  /*ca40*/  BSYNC B3 ;  /* 0x0000000000037941 */ /* 0x000fea0003800000 */
.L_x_14891:
        /* <DEDUP_REMOVED lines=44> */
.L_x_14890:
[----:B------:R-:W-:Y:S05]  /*cd10*/  BSYNC B2 ;  /* 0x0000000000027941 */ /* 0x000fea0003800000 */
.L_x_14889:
        /* <DEDUP_REMOVED lines=11> */
.L_x_14885:
[----:B------:R-:W-:Y:S05]  /*cdd0*/  BSYNC B1 ;  /* 0x0000000000017941 */ /* 0x000fea0003800000 */
.L_x_14884:
        /* <DEDUP_REMOVED lines=18> */
.L_x_14896:
[----:B------:R-:W-:-:S07]  /*cf00*/  IMAD.MOV.U32 R143, RZ, RZ, R178 ;  /* 0x000000ffff8f7224 */ /* 0x000fce00078e00b2 */
.L_x_14897:
[----:B------:R-:W-:Y:S05]  /*cf10*/  BSYNC B2 ;  /* 0x0000000000027941 */ /* 0x000fea0003800000 */
.L_x_14895:
        /* <DEDUP_REMOVED lines=16> */
.L_x_14901:
[----:B------:R-:W-:Y:S05]  /*d020*/  BSYNC B3 ;  /* 0x0000000000037941 */ /* 0x000fea0003800000 */
.L_x_14900:
        /* <DEDUP_REMOVED lines=44> */
.L_x_14899:
[----:B------:R-:W-:Y:S05]  /*d2f0*/  BSYNC B2 ;  /* 0x0000000000027941 */ /* 0x000fea0003800000 */
.L_x_14898:
        /* <DEDUP_REMOVED lines=12> */
.L_x_14894:
[----:B------:R-:W-:Y:S05]  /*d3c0*/  BSYNC B1 ;  /* 0x0000000000017941 */ /* 0x000fea0003800000 */
.L_x_14893:
[----:B------:R-:W0:Y:S02]  /*d3d0*/  LDC.64 R188, c[0x0][0x238] ;  /* 0x00008e00ffbc7b82 */ /* 0x000e240000000a00 */
[----:B0-----:R-:W-:-:S05]  /*d3e0*/  IMAD.WIDE.U32 R188, R187, 0x20, R188 ;  /* 0x00000020bbbc7825 */ /* 0x001fca00078e00bc */
[----:B------:R3:W-:Y:S04]  /*d3f0*/  STG.E.128 desc[UR4][R188.64], R136 ;  /* 0x00000088bc007986 */ /* 0x0007e8000c101d04 */
[----:B------:R3:W-:Y:S01]  /*d400*/  STG.E.128 desc[UR4][R188.64+0x10], R140 ;  /* 0x0000108cbc007986 */ /* 0x0007e2000c101d04 */
[----:B------:R-:W-:Y:S05]  /*d410*/  @!P2 BRA `(.L_x_14829) ;  /* 0x000000000050a947 */ /* 0x000fea0003800000 */
[----:B------:R-:W-:Y:S01]  /*d420*/  SHF.L.U32 R187, R185, 0x10, RZ ;  /* 0x00000010b9bb7819 */ /* 0x000fe200000006ff */
[----:B---3--:R-:W0:Y:S01]  /*d430*/  LDC.64 R188, c[0x0][0x240] ;  /* 0x00009000ffbc7b82 */ /* 0x008e220000000a00 */
        /* <DEDUP_REMOVED lines=18> */
.L_x_14829:
[----:B------:R-:W-:Y:S05]  /*d560*/  BSYNC B0 ;  /* 0x0000000000007941 */ /* 0x000fea0003800000 */
.L_x_14828:
[----:B------:R-:W-:Y:S01]  /*d570*/  FADD.FTZ R0, RZ, R112 ;  /* 0x00000070ff007221 */ /* 0x000fe20000010000 */
        /* <DEDUP_REMOVED lines=39> */
[----:B0-234-:R-:W-:-:S05]  /*d7f0*/  FADD.FTZ R188, R147, R0 ;  /* 0x0000000093bc7221 */ /* 0x01dfca0000010000 */
[----:B------:R-:W0:Y:S02]  /*d800*/  SHFL.BFLY PT, R187, R188, 0x2, 0x1f ;  /* 0x0c401f00bcbb7f89 */ /* 0x000e2400000e0000 */
[----:B0-----:R-:W-:-:S05]  /*d810*/  FADD.FTZ R189, R188, R187 ;  /* 0x000000bbbcbd7221 */ /* 0x001fca0000010000 */
[----:B------:R-:W0:Y:S02]  /*d820*/  SHFL.BFLY PT, R0, R189, 0x4, 0x1f ;  /* 0x0c801f00bd007f89 */ /* 0x000e2400000e0000 */
[----:B0-----:R-:W-:-:S05]  /*d830*/  FADD.FTZ R190, R189, R0 ;  /* 0x00000000bdbe7221 */ /* 0x001fca0000010000 */
[----:B------:R-:W0:Y:S02]  /*d840*/  SHFL.BFLY PT, R187, R190, 0x8, 0x1f ;  /* 0x0d001f00bebb7f89 */ /* 0x000e2400000e0000 */
[----:B0-----:R-:W-:Y:S02]  /*d850*/  FADD.FTZ R191, R190, R187 ;  /* 0x000000bbbebf7221 */ /* 0x001fe40000010000 */
[----:B------:R-:W0:Y:S03]  /*d860*/  LDC R187, c[0x0][0x290] ;  /* 0x0000a400ffbb7b82 */ /* 0x000e260000000800 */
[----:B------:R-:W2:Y:S02]  /*d870*/  SHFL.BFLY PT, R0, R191, 0x10, 0x1f ;  /* 0x0e001f00bf007f89 */ /* 0x000ea400000e0000 */
[----:B--2---:R-:W-:-:S04]  /*d880*/  FADD.FTZ R0, R191, R0 ;  /* 0x00000000bf007221 */ /* 0x004fc80000010000 */
[----:B0-----:R-:W-:-:S04]  /*d890*/  FMUL.FTZ R147, R0, R187 ;  /* 0x000000bb00937220 */ /* 0x001fc80000410000 */
        /* <DEDUP_REMOVED lines=74> */
.L_x_14923:
[----:B------:R-:W3:Y:S01]  /*dd40*/  @!P5 LDC.64 R190, c[0x0][0x250] ;  /* 0x00009400ffbedb82 */ /* 0x000ee20000000a00 */
[----:B------:R-:W-:Y:S01]  /*dd50*/  FMUL.FTZ R0, R147, R147 ;  /* 0x0000009393007220 */ /* 0x000fe20000410000 */
[----:B------:R-:W-:Y:S01]  /*dd60*/  ISETP.NE.AND P3, PT, R198, RZ, PT ;  /* 0x000000ffc600720c */ /* 0x000fe20003f65270 */
[----:B0-2---:R-:W-:Y:S01]  /*dd70*/  FADD.FTZ R192, R192, R193 ;  /* 0x000000c1c0c07221 */ /* 0x005fe20000010000 */
[----:B------:R-:W-:Y:S02]  /*dd80*/  BSSY B0, `(.L_x_14903) ;  /* 0x00000a0000007945 */ /* 0x000fe40003800000 */
[----:B------:R-:W-:Y:S01]  /*dd90*/  FSEL R0, R0, RZ, P3 ;  /* 0x000000ff00007208 */ /* 0x000fe20001800000 */
[----:B------:R-:W-:Y:S01]  /*dda0*/  FFMA.FTZ R187, R192, R187, UR7 ;  /* 0x00000007c0bb7e23 */ /* 0x000fe200080100bb */
[----:B------:R-:W0:Y:S03]  /*ddb0*/  @!P5 LDC.64 R188, c[0x0][0x258] ;  /* 0x00009600ffbcdb82 */ /* 0x000e260000000a00 */
[----:B------:R-:W-:-:S06]  /*ddc0*/  FADD.FTZ R0, R187, R0 ;  /* 0x00000000bb007221 */ /* 0x000fcc0000010000 */
[----:B------:R-:W2:Y:S01]  /*ddd0*/  MUFU.RSQ R0, R0 ;  /* 0x0000000000007308 */ /* 0x000ea20000001400 */
[----:B---3--:R-:W-:-:S04]  /*dde0*/  @!P5 LEA R190, P2, R168, R190, 0x2 ;  /* 0x000000bea8bed211 */ /* 0x008fc800078410ff */
[C---:B------:R-:W-:Y:S02]  /*ddf0*/  @!P5 LEA.HI.X R191, R168.reuse, R191, R146, 0x2, P2 ;  /* 0x000000bfa8bfd211 */ /* 0x040fe400010f1492 */
[----:B0-----:R-:W-:-:S03]  /*de00*/  @!P5 LEA R188, P2, R168, R188, 0x2 ;  /* 0x000000bca8bcd211 */ /* 0x001fc600078410ff */
[----:B------:R0:W-:Y:S01]  /*de10*/  @!P5 STG.E desc[UR4][R190.64], R147 ;  /* 0x00000093be00d986 */ /* 0x0001e2000c101904 */
[----:B------:R-:W-:Y:S02]  /*de20*/  @!P5 LEA.HI.X R189, R168, R189, R146, 0x2, P2 ;  /* 0x000000bda8bdd211 */ /* 0x000fe400010f1492 */
[----:B-----5:R-:W-:-:S03]  /*de30*/  ISETP.GE.AND P2, PT, R144, 0x1, PT ;  /* 0x000000019000780c */ /* 0x020fc60003f46270 */
[----:B--2---:R0:W-:Y:S10]  /*de40*/  @!P5 STG.E desc[UR4][R188.64], R0 ;  /* 0x00000000bc00d986 */ /* 0x0041f4000c101904 */
[----:B------:R-:W-:Y:S05]  /*de50*/  @!P2 BRA `(.L_x_14904) ;  /* 0x000000080048a947 */ /* 0x000fea0003800000 */
[----:B------:R-:W-:Y:S01]  /*de60*/  VIADD R144, R144, 0xffffffff ;  /* 0xffffffff90907836 */ /* 0x000fe20000000000 */
[----:B------:R-:W-:Y:S01]  /*de70*/  LOP3.LUT R161, R148, 0x1f, RZ, 0xc0, !PT ;  /* 0x0000001f94a17812 */ /* 0x000fe200078ec0ff */
[----:B------:R-:W-:Y:S01]  /*de80*/  BSSY B1, `(.L_x_14905) ;  /* 0x0000027000017945 */ /* 0x000fe20003800000 */
[----:B------:R-:W-:Y:S01]  /*de90*/  FSEL R187, R147, RZ, !P3 ;  /* 0x000000ff93bb7208 */ /* 0x000fe20005800000 */
[----:B------:R-:W-:-:S05]  /*dea0*/  IMAD R144, R144, R145, RZ ;  /* 0x0000009190907224 */ /* 0x000fca00078e02ff */
[----:B------:R-:W-:-:S04]  /*deb0*/  SHF.R.S32.HI R145, RZ, 0x1f, R144 ;  /* 0x0000001fff917819 */ /* 0x000fc80000011490 */
[----:B------:R-:W-:-:S04]  /*dec0*/  LEA.HI R144, R145, R144, RZ, 0x3 ;  /* 0x0000009091907211 */ /* 0x000fc800078f18ff */
[----:B0-----:R-:W-:Y:S01]  /*ded0*/  LEA.HI.SX32 R191, R144, R161, 0x1d ;  /* 0x000000a190bf7211 */ /* 0x001fe200078feaff */
        /* <DEDUP_REMOVED lines=33> */
.L_x_14906:
[----:B------:R-:W-:Y:S05]  /*e0f0*/  BSYNC B1 ;  /* 0x0000000000017941 */ /* 0x000fea0003800000 */
.L_x_14905:
        /* <DEDUP_REMOVED lines=35> */
.L_x_14908:
[----:B------:R-:W-:Y:S05]  /*e330*/  BSYNC B1 ;  /* 0x0000000000017941 */ /* 0x000fea0003800000 */
.L_x_14907:
[----:B------:R-:W-:Y:S01]  /*e340*/  ISETP.NE.AND P2, PT, R197, RZ, PT ;  /* 0x000000ffc500720c */ /* 0x000fe20003f45270 */
[----:B------:R-:W-:-:S12]  /*e350*/  BSSY B1, `(.L_x_14909) ;  /* 0x0000022000017945 */ /* 0x000fd80003800000 */
[----:B------:R-:W-:Y:S05]  /*e360*/  @!P2 BRA `(.L_x_14910) ;  /* 0x000000000080a947 */ /* 0x000fea0003800000 */
[----:B0-2---:R-:W0:Y:S01]  /*e370*/  LDC.64 R188, c[0x0][0x2b8] ;  /* 0x0000ae00ffbc7b82 */ /* 0x005e220000000a00 */
        /* <DEDUP_REMOVED lines=31> */
.L_x_14910:
[----:B------:R-:W-:Y:S05]  /*e570*/  BSYNC B1 ;  /* 0x0000000000017941 */ /* 0x000fea0003800000 */
.L_x_14909:
[----:B------:R-:W-:Y:S05]  /*e580*/  @!P0 BRA `(.L_x_14904) ;  /* 0x00000000007c8947 */ /* 0x000fea0003800000 */
[----:B0-23--:R-:W0:Y:S01]  /*e590*/  LDC.64 R144, c[0x0][0x2b8] ;  /* 0x0000ae00ff907b82 */ /* 0x00de220000000a00 */
        /* <DEDUP_REMOVED lines=30> */
.L_x_14904:
[----:B------:R-:W-:Y:S05]  /*e780*/  BSYNC B0 ;  /* 0x0000000000007941 */ /* 0x000fea0003800000 */
.L_x_14903:
[----:B0-234-:R-:W0:Y:S02]  /*e790*/  LDC.64 R144, c[0x0][0x210] ;  /* 0x00008400ff907b82 */ /* 0x01de240000000a00 */
[----:B0-----:R-:W-:-:S05]  /*e7a0*/  IMAD R168, R144, 0x4, R168 ;  /* 0x0000000490a87824 */ /* 0x001fca00078e02a8 */
[----:B------:R-:W-:-:S13]  /*e7b0*/  ISETP.GE.AND P2, PT, R168, R145, PT ;  /* 0x00000091a800720c */ /* 0x000fda0003f46270 */
[----:B------:R-:W-:Y:S05]  /*e7c0*/  @!P2 BRA `(.L_x_14911) ;  /* 0xffffff240040a947 */ /* 0x000fea000383ffff */
[----:B------:R-:W-:Y:S05]  /*e7d0*/  EXIT ;  /* 0x000000000000794d */ /* 0x000fea0003800000 */
.L_x_14902:
[----:B------:R-:W-:Y:S01]  /*e7e0*/  HFMA2.MMA R200, -RZ, RZ, 0, 1.847743988037109375e-06 ;  /* 0x0000001fffc87435 */ /* 0x000fe200000001ff */
[----:B------:R-:W-:Y:S01]  /*e7f0*/  BSSY B0, `(.L_x_14912) ;  /* 0x0000007000007945 */ /* 0x000fe20003800000 */
[----:B------:R-:W-:Y:S01]  /*e800*/  MOV R195, R147 ;  /* 0x0000009300c37202 */ /* 0x000fe20000000f00 */
[----:B------:R-:W-:Y:S02]  /*e810*/  IMAD.MOV.U32 R199, RZ, RZ, 0x1 ;  /* 0x00000001ffc77424 */ /* 0x000fe400078e00ff */
[----:B------:R-:W-:-:S07]  /*e820*/  IMAD.MOV.U32 R194, RZ, RZ, -0x1 ;  /* 0xffffffffffc27424 */ /* 0x000fce00078e00ff */
[----:B012345:R-:W-:Y:S05]  /*e830*/  WARPSYNC.COLLECTIVE R194, `(.L_x_14913) ;  /* 0x00000000c2087348 */ /* 0x03ffea0003c00000 */
[----:B------:R0:W0:Y:S02]  /*e840*/  SHFL.BFLY P6, R193, R195, R199, R200 ;  /* 0x0c0000c7c3c17389 */ /* 0x00002400000c00c8 */
[----:B012345:R-:W-:Y:S01]  /*e850*/  ENDCOLLECTIVE ;  /* 0x000000000000791b */ /* 0x03ffe20003800000 */
.L_x_14913:
[----:B------:R-:W-:Y:S05]  /*e860*/  BSYNC B0 ;  /* 0x0000000000007941 */ /* 0x000fea0003800000 */
.L_x_14912:
        /* <DEDUP_REMOVED lines=9> */
.L_x_14914:
[----:B------:R-:W-:Y:S02]  /*e900*/  IMAD.MOV.U32 R199, RZ, RZ, 0x4 ;  /* 0x00000004ffc77424 */ /* 0x000fe400078e00ff */
[----:B------:R-:W-:-:S04]  /*e910*/  IMAD.MOV.U32 R187, RZ, RZ, R193 ;  /* 0x000000ffffbb7224 */ /* 0x000fc800078e00c1 */
[----:B------:R-:W-:-:S05]  /*e920*/  FADD.FTZ R189, R188, R187 ;  /* 0x000000bbbcbd7221 */ /* 0x000fca0000010000 */
[----:B------:R-:W-:-:S07]  /*e930*/  MOV R195, R189 ;  /* 0x000000bd00c37202 */ /* 0x000fce0000000f00 */
[----:B------:R-:W-:Y:S05]  /*e940*/  WARPSYNC.COLLECTIVE R194, `(.L_x_14915) ;  /* 0x00000000c2087348 */ /* 0x000fea0003c00000 */
[----:B------:R0:W1:Y:S02]  /*e950*/  SHFL.BFLY P6, R193, R195, R199, R200 ;  /* 0x0c0000c7c3c17389 */ /* 0x00006400000c00c8 */
[----:B01----:R-:W-:Y:S01]  /*e960*/  ENDCOLLECTIVE ;  /* 0x000000000000791b */ /* 0x003fe20003800000 */
.L_x_14915:
[----:B------:R-:W-:Y:S01]  /*e970*/  HFMA2.MMA R199, -RZ, RZ, 0, 4.76837158203125e-07 ;  /* 0x00000008ffc77435 */ /* 0x000fe200000001ff */
[----:B------:R-:W-:-:S05]  /*e980*/  MOV R0, R193 ;  /* 0x000000c100007202 */ /* 0x000fca0000000f00 */
[----:B------:R-:W-:-:S04]  /*e990*/  FADD.FTZ R190, R189, R0 ;  /* 0x00000000bdbe7221 */ /* 0x000fc80000010000 */
[----:B------:R-:W-:-:S07]  /*e9a0*/  IMAD.MOV.U32 R195, RZ, RZ, R190 ;  /* 0x000000ffffc37224 */ /* 0x000fce00078e00be */
[----:B------:R-:W-:Y:S05]  /*e9b0*/  WARPSYNC.COLLECTIVE R194, `(.L_x_14916) ;  /* 0x00000000c2087348 */ /* 0x000fea0003c00000 */
[----:B------:R0:W1:Y:S02]  /*e9c0*/  SHFL.BFLY P6, R193, R195, R199, R200 ;  /* 0x0c0000c7c3c17389 */ /* 0x00006400000c00c8 */
[----:B01----:R-:W-:Y:S01]  /*e9d0*/  ENDCOLLECTIVE ;  /* 0x000000000000791b */ /* 0x003fe20003800000 */
.L_x_14916:
        /* <DEDUP_REMOVED lines=8> */
.L_x_14917:
        /* <DEDUP_REMOVED lines=73> */
.L_x_14918:
[----:B------:R-:W-:Y:S02]  /*eef0*/  IMAD.MOV.U32 R199, RZ, RZ, 0x2 ;  /* 0x00000002ffc77424 */ /* 0x000fe400078e00ff */
[----:B------:R-:W-:-:S04]  /*ef00*/  IMAD.MOV.U32 R189, RZ, RZ, R193 ;  /* 0x000000ffffbd7224 */ /* 0x000fc800078e00c1 */
[----:B------:R-:W-:-:S05]  /*ef10*/  FADD.FTZ R189, R0, R189 ;  /* 0x000000bd00bd7221 */ /* 0x000fca0000010000 */
[----:B------:R-:W-:-:S07]  /*ef20*/  MOV R195, R189 ;  /* 0x000000bd00c37202 */ /* 0x000fce0000000f00 */
[----:B------:R-:W-:Y:S05]  /*ef30*/  WARPSYNC.COLLECTIVE R194, `(.L_x_14919) ;  /* 0x00000000c2087348 */ /* 0x000fea0003c00000 */
[----:B------:R0:W1:Y:S02]  /*ef40*/  SHFL.BFLY P6, R193, R195, R199, R200 ;  /* 0x0c0000c7c3c17389 */ /* 0x00006400000c00c8 */
[----:B01----:R-:W-:Y:S01]  /*ef50*/  ENDCOLLECTIVE ;  /* 0x000000000000791b */ /* 0x003fe20003800000 */
.L_x_14919:
[----:B------:R-:W-:Y:S01]  /*ef60*/  HFMA2.MMA R199, -RZ, RZ, 0, 2.384185791015625e-07 ;  /* 0x00000004ffc77435 */ /* 0x000fe200000001ff */
[----:B------:R-:W-:-:S05]  /*ef70*/  MOV R188, R193 ;  /* 0x000000c100bc7202 */ /* 0x000fca0000000f00 */
[----:B------:R-:W-:-:S04]  /*ef80*/  FADD.FTZ R188, R189, R188 ;  /* 0x000000bcbdbc7221 */ /* 0x000fc80000010000 */
[----:B------:R-:W-:-:S07]  /*ef90*/  IMAD.MOV.U32 R195, RZ, RZ, R188 ;  /* 0x000000ffffc37224 */ /* 0x000fce00078e00bc */
[----:B------:R-:W-:Y:S05]  /*efa0*/  WARPSYNC.COLLECTIVE R194, `(.L_x_14920) ;  /* 0x00000000c2087348 */ /* 0x000fea0003c00000 */
[----:B------:R0:W1:Y:S02]  /*efb0*/  SHFL.BFLY P6, R193, R195, R199, R200 ;  /* 0x0c0000c7c3c17389 */ /* 0x00006400000c00c8 */
[----:B01----:R-:W-:Y:S01]  /*efc0*/  ENDCOLLECTIVE ;  /* 0x000000000000791b */ /* 0x003fe20003800000 */
.L_x_14920:
[----:B------:R-:W-:Y:S02]  /*efd0*/  IMAD.MOV.U32 R199, RZ, RZ, 0x8 ;  /* 0x00000008ffc77424 */ /* 0x000fe400078e00ff */
[----:B------:R-:W-:-:S04]  /*efe0*/  IMAD.MOV.U32 R191, RZ, RZ, R193 ;  /* 0x000000ffffbf7224 */ /* 0x000fc800078e00c1 */
[----:B------:R-:W-:-:S05]  /*eff0*/  FADD.FTZ R191, R188, R191 ;  /* 0x000000bfbcbf7221 */ /* 0x000fca0000010000 */
[----:B------:R-:W-:-:S07]  /*f000*/  MOV R195, R191 ;  /* 0x000000bf00c37202 */ /* 0x000fce0000000f00 */
[----:B------:R-:W-:Y:S05]  /*f010*/  WARPSYNC.COLLECTIVE R194, `(.L_x_14921) ;  /* 0x00000000c2087348 */ /* 0x000fea0003c00000 */
[----:B------:R0:W1:Y:S02]  /*f020*/  SHFL.BFLY P6, R193, R195, R199, R200 ;  /* 0x0c0000c7c3c17389 */ /* 0x00006400000c00c8 */
[----:B01----:R-:W-:Y:S01]  /*f030*/  ENDCOLLECTIVE ;  /* 0x000000000000791b */ /* 0x003fe20003800000 */
.L_x_14921:
[----:B------:R-:W-:Y:S01]  /*f040*/  HFMA2.MMA R199, -RZ, RZ, 0, 9.5367431640625e-07 ;  /* 0x00000010ffc77435 */ /* 0x000fe200000001ff */
[----:B------:R-:W-:-:S05]  /*f050*/  MOV R190, R193 ;  /* 0x000000c100be7202 */ /* 0x000fca0000000f00 */
[----:B------:R-:W-:-:S04]  /*f060*/  FADD.FTZ R192, R191, R190 ;  /* 0x000000bebfc07221 */ /* 0x000fc80000010000 */
[----:B------:R-:W-:-:S07]  /*f070*/  IMAD.MOV.U32 R195, RZ, RZ, R192 ;  /* 0x000000ffffc37224 */ /* 0x000fce00078e00c0 */
[----:B------:R-:W-:Y:S05]  /*f080*/  WARPSYNC.COLLECTIVE R194, `(.L_x_14922) ;  /* 0x00000000c2087348 */ /* 0x000fea0003c00000 */
[----:B------:R0:W1:Y:S02]  /*f090*/  SHFL.BFLY P6, R193, R195, R199, R200 ;  /* 0x0c0000c7c3c17389 */ /* 0x00006400000c00c8 */
[----:B01----:R-:W-:Y:S01]  /*f0a0*/  ENDCOLLECTIVE ;  /* 0x000000000000791b */ /* 0x003fe20003800000 */
.L_x_14922:
[----:B------:R-:W-:Y:S05]  /*f0b0*/  BRA `(.L_x_14923) ;  /* 0xffffffec00207947 */ /* 0x000fea000383ffff */
.L_x_14924:
        /* <DEDUP_REMOVED lines=12> */
.L_x_30492:


//--------------------- .text._ZN10layer_norm13ln_fwd_kernelINS_13Kernel_traitsIf13__nv_bfloat16fS2_fjLj1024ELj1ELj4ELj1ELj16ENS_18Kernel_traits_baseILj1024EfS2_fS2_fjLj128EEEEELb1ELb1ELb1ELb1EEEvNS_9FwdParamsE --------------------------
	.section	.text._ZN10layer_norm13ln_fwd_kernelINS_13Kernel_traitsIf13__nv_bfloat16fS2_fjLj1024ELj1ELj4ELj1ELj16ENS_18Kernel_traits_baseILj1024EfS2_fS2_fjLj128EEEEELb1ELb1ELb1ELb1EEEvNS_9FwdParamsE,"ax",@progbits
	.align	128
        .global         _ZN10layer_norm13ln_fwd_kernelINS_13Kernel_traitsIf13__nv_bfloat16fS2_fjLj1024ELj1ELj4ELj1ELj16ENS_18Kernel_traits_baseILj1024EfS2_fS2_fjLj128EEEEELb1ELb1ELb1ELb1EEEvNS_9FwdParamsE
        .type           _ZN10layer_norm13ln_fwd_kernelINS_13Kernel_traitsIf13__nv_bfloat16fS2_fjLj1024ELj1ELj4ELj1ELj16ENS_18Kernel_traits_baseILj1024EfS2_fS2_fjLj128EEEEELb1ELb1ELb1ELb1EEEvNS_9FwdParamsE,@function
        .size           _ZN10layer_norm13ln_fwd_kernelINS_13Kernel_traitsIf13__nv_bfloat16fS2_fjLj1024ELj1ELj4ELj1ELj16ENS_18Kernel_traits_baseILj1024EfS2_fS2_fjLj128EEEEELb1ELb1ELb1ELb1EEEvNS_9FwdParamsE,(.L_x_30493 - _ZN10layer_norm13ln_fwd_kernelINS_13Kernel_traitsIf13__nv_bfloat16fS2_fjLj1024ELj1ELj4ELj1ELj16ENS_18Kernel_traits_baseILj1024EfS2_fS2_fjLj128EEEEELb1ELb1ELb1ELb1EEEvNS_9FwdParamsE)
        .other          _ZN10layer_norm13ln_fwd_kernelINS_13Kernel_traitsIf13__nv_bfloat16fS2_fjLj1024ELj1ELj4ELj1ELj16ENS_18Kernel_traits_baseILj1024EfS2_fS2_fjLj128EEEEELb1ELb1ELb1ELb1EEEvNS_9FwdParamsE,@"STO_CUDA_ENTRY STV_DEFAULT"
_ZN10layer_norm13ln_fwd_kernelINS_13Kernel_traitsIf13__nv_bfloat16fS2_fjLj1024ELj1ELj4ELj1ELj16ENS_18Kernel_traits_baseILj1024EfS2_fS2_fjLj128EEEEELb1ELb1ELb1ELb1EEEvNS_9FwdParamsE:
.text._ZN10layer_norm13ln_fwd_kernelINS_13Kernel_traitsIf13__nv_bfloat16fS2_fjLj1024ELj1ELj4ELj1ELj16ENS_18Kernel_traits_baseILj1024EfS2_fS2_fjLj128EEEEELb1ELb1ELb1ELb1EEEvNS_9FwdParamsE:
[----:B------:R-:W-:Y:S01]  /*0000*/  LDC R1, c[0x0][0x28] ;  /* 0x00000a00ff017b82 */ /* 0x000fe20000000800 */
[----:B------:R-:W0:Y:S07]  /*0010*/  S2R R149, SR_TID.X ;  /* 0x0000000000957919 */ /* 0x000e2e0000002100 */
[----:B------:R-:W1:Y:S01]  /*0020*/  LDC R188, c[0x0][0x2e8] ;  /* 0x0000ba00ffbc7b82 */ /* 0x000e620000000800 */
[----:B------:R-:W-:Y:S01]  /*0030*/  ULDC.U8 UR4, c[0x0][0x2f4] ;  /* 0x0000bd0000047ab9 */ /* 0x000fe20000000000 */
[----:B------:R-:W-:Y:S01]  /*0040*/  ULDC.64 UR8, c[0x0][0x2c8] ;  /* 0x0000b20000087ab9 */ /* 0x000fe20000000a00 */
[----:B------:R-:W-:Y:S01]  /*0050*/  ISETP.NE.AND P1, PT, RZ, UR4, PT ;  /* 0x00000004ff007c0c */ /* 0x000fe2000bf25270 */
[----:B------:R-:W-:-:S04]  /*0060*/  ULDC.64 UR4, c[0x0][0x208] ;  /* 0x0000820000047ab9 */ /* 0x000fc80000000a00 */
[----:B------:R-:W2:Y:S01]  /*0070*/  LDC R189, c[0x0][0x2ec] ;  /* 0x0000bb00ffbd7b82 */ /* 0x000ea20000000800 */
[----:B------:R-:W-:Y:S01]  /*0080*/  ISETP.NE.U32.AND P0, PT, RZ, UR8, PT ;  /* 0x00000008ff007c0c */ /* 0x000fe2000bf05070 */
[----:B------:R-:W-:Y:S01]  /*0090*/  ULDC.64 UR6, c[0x0][0x2e0] ;  /* 0x0000b80000067ab9 */ /* 0x000fe20000000a00 */
[----:B------:R-:W3:Y:S01]  /*00a0*/  S2R R170, SR_CTAID.X ;  /* 0x0000000000aa7919 */ /* 0x000ee20000002500 */
[----:B------:R-:W-:Y:S01]  /*00b0*/  ULDC.64 UR10, c[0x0][0x278] ;  /* 0x00009e00000a7ab9 */ /* 0x000fe20000000a00 */
[----:B------:R-:W-:Y:S01]  /*00c0*/  ISETP.NE.AND.EX P0, PT, RZ, UR9, PT, P0 ;  /* 0x00000009ff007c0c */ /* 0x000fe2000bf05300 */
[----:B------:R-:W-:Y:S01]  /*00d0*/  IMAD.U32 R3, RZ, RZ, UR7 ;  /* 0x00000007ff037e24 */ /* 0x000fe2000f8e00ff */
[----:B------:R-:W-:Y:S02]  /*00e0*/  MOV R2, UR6 ;  /* 0x0000000600027c02 */ /* 0x000fe40008000f00 */
        /* <DEDUP_REMOVED lines=8> */
[----:B-1----:R-:W-:Y:S01]  /*0170*/  @P1 IMAD.MOV.U32 R4, RZ, RZ, R188 ;  /* 0x000000ffff041224 */ /* 0x002fe200078e00bc */
[----:B------:R-:W-:-:S02]  /*0180*/  CS2R R80, SRZ ;  /* 0x0000000000507805 */ /* 0x000fc4000001ff00 */
[----:B------:R-:W-:Y:S02]  /*0190*/  CS2R R82, SRZ ;  /* 0x0000000000527805 */ /* 0x000fe4000001ff00 */
[----:B------:R-:W-:Y:S02]  /*01a0*/  CS2R R76, SRZ ;  /* 0x00000000004c7805 */ /* 0x000fe4000001ff00 */
[----:B------:R-:W-:Y:S02]  /*01b0*/  CS2R R78, SRZ ;  /* 0x00000000004e7805 */ /* 0x000fe4000001ff00 */
[----:B------:R-:W-:Y:S02]  /*01c0*/  CS2R R72, SRZ ;  /* 0x0000000000487805 */ /* 0x000fe4000001ff00 */
[----:B------:R-:W-:Y:S01]  /*01d0*/  CS2R R74, SRZ ;  /* 0x00000000004a7805 */ /* 0x000fe2000001ff00 */
[----:B0-----:R-:W-:Y:S01]  /*01e0*/  IMAD.SHL.U32 R0, R149, 0x20, RZ ;  /* 0x0000002095007824 */ /* 0x001fe200078e00ff */
[----:B------:R-:W-:Y:S01]  /*01f0*/  CS2R R68, SRZ ;  /* 0x0000000000447805 */ /* 0x000fe2000001ff00 */
[----:B--2---:R-:W-:Y:S01]  /*0200*/  @P1 IMAD.MOV.U32 R5, RZ, RZ, R189 ;  /* 0x000000ffff051224 */ /* 0x004fe200078e00bd */
[----:B------:R-:W-:Y:S01]  /*0210*/  CS2R R70, SRZ ;  /* 0x0000000000467805 */ /* 0x000fe2000001ff00 */
[----:B------:R-:W5:Y:S01]  /*0220*/  @P1 LDG.E.64 R2, desc[UR4][R2.64] ;  /* 0x0000000402021981 */ /* 0x000f62000c1e1b00 */
[----:B------:R-:W-:-:S03]  /*0230*/  LOP3.LUT R0, R0, 0x3e0, RZ, 0xc0, !PT ;  /* 0x000003e000007812 */ /* 0x000fc600078ec0ff */
[----:B------:R0:W5:Y:S02]  /*0240*/  @P1 LDG.E.64 R100, desc[UR4][R4.64] ;  /* 0x0000000404641981 */ /* 0x000164000c1e1b00 */
[----:B0-----:R-:W-:-:S04]  /*0250*/  IADD3 R4, P3, R0, UR8, RZ ;  /* 0x0000000800047c10 */ /* 0x001fc8000ff7e0ff */
[----:B------:R-:W-:-:S05]  /*0260*/  IADD3.X R5, RZ, UR9, RZ, P3, !PT ;  /* 0x00000009ff057c10 */ /* 0x000fca0009ffe4ff */
        /* <DEDUP_REMOVED lines=8> */
[----:B------:R-:W-:Y:S01]  /*02f0*/  SHF.R.U32.HI R148, RZ, 0x5, R149 ;  /* 0x00000005ff947819 */ /* 0x000fe20000011695 */
[----:B------:R-:W-:-:S03]  /*0300*/  ULDC UR6, c[0x0][0x0] ;  /* 0x0000000000067ab9 */ /* 0x000fc60000000800 */
[C---:B---3--:R-:W-:Y:S01]  /*0310*/  LEA R148, R170.reuse, R148, 0x2 ;  /* 0x00000094aa947211 */ /* 0x048fe200078e10ff */
[----:B------:R-:W-:Y:S01]  /*0320*/  IMAD R170, R170, UR6, R149 ;  /* 0x00000006aaaa7c24 */ /* 0x000fe2000f8e0295 */
[----:B------:R-:W-:Y:S02]  /*0330*/  ULDC.64 UR6, c[0x0][0x260] ;  /* 0x0000980000067ab9 */ /* 0x000fe40000000a00 */
[----:B------:R-:W-:Y:S01]  /*0340*/  IADD3 R102, P2, R0, UR6, RZ ;  /* 0x0000000600667c10 */ /* 0x000fe2000ff5e0ff */
[----:B------:R-:W-:-:S04]  /*0350*/  ULDC UR6, c[0x0][0x214] ;  /* 0x0000850000067ab9 */ /* 0x000fc80000000800 */
[----:B------:R-:W-:Y:S01]  /*0360*/  IMAD.X R103, RZ, RZ, UR7, P2 ;  /* 0x00000007ff677e24 */ /* 0x000fe200090e06ff */
[----:B------:R-:W-:Y:S02]  /*0370*/  ISETP.GE.AND P2, PT, R148, UR6, PT ;  /* 0x0000000694007c0c */ /* 0x000fe4000bf46270 */
[----:B------:R-:W-:-:S04]  /*0380*/  LOP3.LUT R149, R149, 0x1f, RZ, 0xc0, !PT ;  /* 0x0000001f95957812 */ /* 0x000fc800078ec0ff */
[----:B------:R-:W-:-:S05]  /*0390*/  LEA R104, P4, R149, UR10, 0x5 ;  /* 0x0000000a95687c11 */ /* 0x000fca000f8828ff */
[----:B------:R-:W-:Y:S02]  /*03a0*/  IMAD.X R105, RZ, RZ, UR11, P4 ;  /* 0x0000000bff697e24 */ /* 0x000fe4000a0e06ff */
[----:B0-----:R-:W-:Y:S06]  /*03b0*/  @P2 EXIT ;  /* 0x000000000000294d */ /* 0x001fec0003800000 */
[----:B------:R-:W0:Y:S01]  /*03c0*/  @P1 LDC R107, c[0x0][0x2f0] ;  /* 0x0000bc00ff6b1b82 */ /* 0x000e220000000800 */
[----:B------:R-:W5:Y:S04]  /*03d0*/  LDG.E.128 R64, desc[UR4][R102.64] ;  /* 0x0000000466407981 */ /* 0x000f68000c1e1d00 */
[----:B------:R-:W5:Y:S04]  /*03e0*/  LDG.E.128 R60, desc[UR4][R102.64+0x10] ;  /* 0x00001004663c7981 */ /* 0x000f68000c1e1d00 */
[----:B------:R-:W5:Y:S04]  /*03f0*/  LDG.E.128 R56, desc[UR4][R102.64+0x400] ;  /* 0x0004000466387981 */ /* 0x000f68000c1e1d00 */
[----:B------:R-:W5:Y:S04]  /*0400*/  LDG.E.128 R52, desc[UR4][R102.64+0x410] ;  /* 0x0004100466347981 */ /* 0x000f68000c1e1d00 */
[----:B------:R-:W5:Y:S04]  /*0410*/  LDG.E.128 R48, desc[UR4][R102.64+0x800] ;  /* 0x0008000466307981 */ /* 0x000f68000c1e1d00 */
[----:B------:R-:W5:Y:S04]  /*0420*/  LDG.E.128 R44, desc[UR4][R102.64+0x810] ;  /* 0x00081004662c7981 */ /* 0x000f68000c1e1d00 */
[----:B------:R-:W5:Y:S02]  /*0430*/  LDG.E.128 R40, desc[UR4][R102.64+0xc00] ;  /* 0x000c000466287981 */ /* 0x000f64000c1e1d00 */
[----:B0----5:R-:W-:-:S02]  /*0440*/  @P1 IADD3 R188, P0, R100, R107, RZ ;  /* 0x0000006b64bc1210 */ /* 0x021fc40007f1e0ff */
[----:B------:R0:W5:Y:S01]  /*0450*/  LDG.E.128 R36, desc[UR4][R102.64+0xc10] ;  /* 0x000c100466247981 */ /* 0x000162000c1e1d00 */
[----:B------:R-:W-:-:S03]  /*0460*/  VIADD R150, R3, 0xbb67ae85 ;  /* 0xbb67ae8503967836 */ /* 0x000fc60000000000 */
[----:B------:R-:W5:Y:S01]  /*0470*/  LDG.E.128 R32, desc[UR4][R104.64] ;  /* 0x0000000468207981 */ /* 0x000f62000c1e1d00 */
[----:B------:R-:W-:-:S03]  /*0480*/  @P1 IMAD.X R189, RZ, RZ, R101, P0 ;  /* 0x000000ffffbd1224 */ /* 0x000fc600000e0665 */
[----:B------:R-:W5:Y:S01]  /*0490*/  LDG.E.128 R28, desc[UR4][R104.64+0x10] ;  /* 0x00001004681c7981 */ /* 0x000f62000c1e1d00 */
[----:B------:R-:W-:-:S03]  /*04a0*/  IADD3 R151, R2, -0x61c88647, RZ ;  /* 0x9e3779b902977810 */ /* 0x000fc60007ffe0ff */
[----:B------:R-:W5:Y:S01]  /*04b0*/  LDG.E.128 R24, desc[UR4][R104.64+0x400] ;  /* 0x0004000468187981 */ /* 0x000f62000c1e1d00 */
[--C-:B------:R-:W-:Y:S01]  /*04c0*/  SHF.R.U64 R171, R188, 0x2, R189.reuse ;  /* 0x00000002bcab7819 */ /* 0x100fe200000012bd */
[----:B0-----:R-:W-:Y:S01]  /*04d0*/  IMAD.WIDE.U32 R102, R170, -0x326172a9, RZ ;  /* 0xcd9e8d57aa667825 */ /* 0x001fe200078e00ff */
[----:B------:R-:W-:Y:S01]  /*04e0*/  SHF.R.U32.HI R173, RZ, 0x2, R189 ;  /* 0x00000002ffad7819 */ /* 0x000fe200000116bd */
[----:B------:R-:W5:Y:S04]  /*04f0*/  LDG.E.128 R20, desc[UR4][R104.64+0x410] ;  /* 0x0004100468147981 */ /* 0x000f68000c1e1d00 */
[----:B------:R-:W5:Y:S01]  /*0500*/  LDG.E.128 R16, desc[UR4][R104.64+0x800] ;  /* 0x0008000468107981 */ /* 0x000f62000c1e1d00 */
[----:B------:R-:W-:Y:S01]  /*0510*/  IMAD.WIDE.U32 R100, R171, -0x2daee0ad, RZ ;  /* 0xd2511f53ab647825 */ /* 0x000fe200078e00ff */
[----:B------:R-:W-:Y:S01]  /*0520*/  LOP3.LUT R0, R103, R173, R2, 0x96, !PT ;  /* 0x000000ad67007212 */ /* 0x000fe200078e9602 */
[----:B------:R-:W-:Y:S01]  /*0530*/  ULDC.U8 UR6, c[0x0][0x2a0] ;  /* 0x0000a80000067ab9 */ /* 0x000fe20000000000 */
[----:B------:R-:W5:Y:S04]  /*0540*/  LDG.E.128 R12, desc[UR4][R104.64+0x810] ;  /* 0x00081004680c7981 */ /* 0x000f68000c1e1d00 */
[----:B------:R-:W5:Y:S01]  /*0550*/  LDG.E.128 R8, desc[UR4][R104.64+0xc00] ;  /* 0x000c000468087981 */ /* 0x000f62000c1e1d00 */
[----:B------:R-:W-:-:S03]  /*0560*/  LOP3.LUT R106, R101, R3, RZ, 0x3c, !PT ;  /* 0x00000003656a7212 */ /* 0x000fc600078e3cff */
[----:B------:R0:W5:Y:S01]  /*0570*/  LDG.E.128 R4, desc[UR4][R104.64+0xc10] ;  /* 0x000c100468047981 */ /* 0x000162000c1e1d00 */
[----:B------:R-:W-:Y:S01]  /*0580*/  VIADD R152, R2, 0x3c6ef372 ;  /* 0x3c6ef37202987836 */ /* 0x000fe20000000000 */
[C---:B------:R-:W-:Y:S01]  /*0590*/  IADD3 R154, R3.reuse, 0x32370b8f, RZ ;  /* 0x32370b8f039a7810 */ /* 0x040fe20007ffe0ff */
[----:B------:R-:W-:Y:S01]  /*05a0*/  IMAD.WIDE.U32 R106, R106, -0x326172a9, RZ ;  /* 0xcd9e8d576a6a7825 */ /* 0x000fe200078e00ff */
[C---:B------:R-:W-:Y:S01]  /*05b0*/  IADD3 R157, R3.reuse, -0x126145ec, RZ ;  /* 0xed9eba14039d7810 */ /* 0x040fe20007ffe0ff */
[----:B------:R-:W-:Y:S01]  /*05c0*/  ULDC UR7, c[0x0][0x2d8] ;  /* 0x0000b60000077ab9 */ /* 0x000fe20000000800 */
[C---:B------:R-:W-:Y:S01]  /*05d0*/  IADD3 R160, R2.reuse, -0x4ab325aa, RZ ;  /* 0xb54cda5602a07810 */ /* 0x040fe20007ffe0ff */
[C---:B------:R-:W-:Y:S01]  /*05e0*/  VIADD R153, R3.reuse, 0x76cf5d0a ;  /* 0x76cf5d0a03997836 */ /* 0x040fe20000000000 */
[C---:B------:R-:W-:Y:S01]  /*05f0*/  IADD3 R163, R2.reuse, 0x5384540f, RZ ;  /* 0x5384540f02a37810 */ /* 0x040fe20007ffe0ff */
[----:B------:R-:W-:Y:S01]  /*0600*/  VIADD R155, R2, 0xdaa66d2b ;  /* 0xdaa66d2b029b7836 */ /* 0x000fe20000000000 */
[----:B------:R-:W-:Y:S01]  /*0610*/  IADD3 R166, R3, -0x695add53, RZ ;  /* 0x96a522ad03a67810 */ /* 0x000fe20007ffe0ff */
[----:B0-----:R-:W-:Y:S01]  /*0620*/  IMAD.WIDE.U32 R104, R0, -0x2daee0ad, RZ ;  /* 0xd2511f5300687825 */ /* 0x001fe200078e00ff */
[----:B------:R-:W-:Y:S01]  /*0630*/  LOP3.LUT R188, R188, 0x3, RZ, 0xc0, !PT ;  /* 0x00000003bcbc7812 */ /* 0x000fe200078ec0ff */
[----:B------:R-:W-:Y:S01]  /*0640*/  ULDC.64 UR8, c[0x0][0x298] ;  /* 0x0000a60000087ab9 */ /* 0x000fe20000000a00 */
[----:B------:R-:W-:Y:S01]  /*0650*/  ISETP.NE.AND P2, PT, RZ, UR6, PT ;  /* 0x00000006ff007c0c */ /* 0x000fe2000bf45270 */
[C---:B------:R-:W-:Y:S01]  /*0660*/  VIADD R156, R2.reuse, 0x78dde6e4 ;  /* 0x78dde6e4029c7836 */ /* 0x040fe20000000000 */
[----:B------:R-:W-:Y:S01]  /*0670*/  LOP3.LUT R103, R105, R100, R150, 0x96, !PT ;  /* 0x0000006469677212 */ /* 0x000fe200078e9696 */
[----:B------:R-:W-:Y:S01]  /*0680*/  VIADD R158, R3, 0xa9066899 ;  /* 0xa9066899039e7836 */ /* 0x000fe20000000000 */
[----:B------:R-:W-:Y:S01]  /*0690*/  LOP3.LUT R100, R107, R151, R102, 0x96, !PT ;  /* 0x000000976b647212 */ /* 0x000fe200078e9666 */
[----:B------:R-:W-:Y:S01]  /*06a0*/  VIADD R159, R2, 0x1715609d ;  /* 0x1715609d029f7836 */ /* 0x000fe20000000000 */
[----:B------:R-:W-:Y:S01]  /*06b0*/  ULDC UR6, c[0x0][0x294] ;  /* 0x0000a50000067ab9 */ /* 0x000fe20000000800 */
        /* <DEDUP_REMOVED lines=28> */
[----:B------:R-:W-:Y:S01]  /*0880*/  IMAD.MOV.U32 R175, RZ, RZ, RZ ;  /* 0x000000ffffaf7224 */ /* 0x000fe200078e00ff */
[----:B------:R-:W-:Y:S01]  /*0890*/  LOP3.LUT R102, R107, R102, R163, 0x96, !PT ;  /* 0x000000666b667212 */ /* 0x000fe200078e96a3 */
[----:B------:R-:W-:-:S04]  /*08a0*/  IMAD.HI.U32 R101, R100, -0x326172a9, RZ ;  /* 0xcd9e8d5764657827 */ /* 0x000fc800078e00ff */
[----:B------:R-:W-:Y:S01]  /*08b0*/  IMAD.HI.U32 R0, R102, -0x2daee0ad, RZ ;  /* 0xd2511f5366007827 */ /* 0x000fe200078e00ff */
[----:B------:R-:W-:-:S03]  /*08c0*/  LOP3.LUT R106, R101, R106, R164, 0x96, !PT ;  /* 0x0000006a656a7212 */ /* 0x000fc600078e96a4 */
[----:B------:R-:W-:Y:S01]  /*08d0*/  IMAD R101, R102, -0x2daee0ad, RZ ;  /* 0xd2511f5366657824 */ /* 0x000fe200078e02ff */
[----:B------:R-:W-:Y:S01]  /*08e0*/  LOP3.LUT R104, R0, R104, R165, 0x96, !PT ;  /* 0x0000006800687212 */ /* 0x000fe200078e96a5 */
[----:B------:R-:W-:Y:S02]  /*08f0*/  IMAD R0, R100, -0x326172a9, RZ ;  /* 0xcd9e8d5764007824 */ /* 0x000fe400078e02ff */
[----:B------:R-:W-:-:S04]  /*0900*/  IMAD.HI.U32 R168, R106, -0x2daee0ad, RZ ;  /* 0xd2511f536aa87827 */ /* 0x000fc800078e00ff */
[----:B------:R-:W-:Y:S01]  /*0910*/  IMAD.HI.U32 R169, R104, -0x326172a9, RZ ;  /* 0xcd9e8d5768a97827 */ /* 0x000fe200078e00ff */
[----:B------:R-:W-:-:S03]  /*0920*/  LOP3.LUT R168, R168, R101, R166, 0x96, !PT ;  /* 0x00000065a8a87212 */ /* 0x000fc600078e96a6 */
[----:B------:R-:W-:Y:S01]  /*0930*/  IMAD R172, R106, -0x2daee0ad, RZ ;  /* 0xd2511f536aac7824 */ /* 0x000fe200078e02ff */
[----:B------:R-:W-:Y:S01]  /*0940*/  LOP3.LUT R169, R169, R0, R167, 0x96, !PT ;  /* 0x00000000a9a97212 */ /* 0x000fe200078e96a7 */
[----:B------:R-:W-:-:S07]  /*0950*/  IMAD R174, R104, -0x326172a9, RZ ;  /* 0xcd9e8d5768ae7824 */ /* 0x000fce00078e02ff */
.L_x_15224:
[----:B------:R-:W0:Y:S08]  /*0960*/  LDC.64 R112, c[0x0][0x280] ;  /* 0x0000a000ff707b82 */ /* 0x000e300000000a00 */
[----:B------:R-:W1:Y:S08]  /*0970*/  LDC.64 R144, c[0x0][0x230] ;  /* 0x00008c00ff907b82 */ /* 0x000e700000000a00 */
[----:B------:R-:W2:Y:S01]  /*0980*/  LDC R185, c[0x0][0x218] ;  /* 0x00008600ffb97b82 */ /* 0x000ea20000000800 */
[----:B0-----:R-:W-:-:S07]  /*0990*/  IMAD.WIDE R112, R148, 0x4, R112 ;  /* 0x0000000494707825 */ /* 0x001fce00078e0270 */
[----:B------:R-:W0:Y:S01]  /*09a0*/  LDC.64 R114, c[0x0][0x288] ;  /* 0x0000a200ff727b82 */ /* 0x000e220000000a00 */
[----:B------:R3:W4:Y:S01]  /*09b0*/  LDG.E R112, desc[UR4][R112.64] ;  /* 0x0000000470707981 */ /* 0x000722000c1e1900 */
[----:B-1----:R-:W-:-:S04]  /*09c0*/  ISETP.NE.U32.AND P0, PT, R144, RZ, PT ;  /* 0x000000ff9000720c */ /* 0x002fc80003f05070 */
[----:B------:R-:W-:Y:S01]  /*09d0*/  ISETP.NE.AND.EX P0, PT, R145, RZ, PT, P0 ;  /* 0x000000ff9100720c */ /* 0x000fe20003f05300 */
[----:B--2---:R-:W-:-:S05]  /*09e0*/  IMAD R0, R148, R185, RZ ;  /* 0x000000b994007224 */ /* 0x004fca00078e02ff */
[----:B---3--:R-:W-:-:S07]  /*09f0*/  SHF.R.S32.HI R113, RZ, 0x1f, R0 ;  /* 0x0000001fff717819 */ /* 0x008fce0000011400 */
[----:B------:R-:W1:Y:S01]  /*0a00*/  @P0 LDC.64 R118, c[0x0][0x230] ;  /* 0x00008c00ff760b82 */ /* 0x000e620000000a00 */
[----:B------:R-:W-:Y:S01]  /*0a10*/  LEA.HI R0, R113, R0, RZ, 0x3 ;  /* 0x0000000071007211 */ /* 0x000fe200078f18ff */
[----:B0-----:R-:W-:-:S03]  /*0a20*/  IMAD.WIDE R114, R148, 0x4, R114 ;  /* 0x0000000494727825 */ /* 0x001fc600078e0272 */
[----:B------:R-:W-:Y:S01]  /*0a30*/  LEA.HI.SX32 R137, R0, R149, 0x1d ;  /* 0x0000009500897211 */ /* 0x000fe200078feaff */
[----:B------:R-:W-:Y:S01]  /*0a40*/  IMAD.MOV.U32 R0, RZ, RZ, RZ ;  /* 0x000000ffff007224 */ /* 0x000fe200078e00ff */
[----:B-----5:R0:W5:Y:S03]  /*0a50*/  LDG.E R184, desc[UR4][R114.64] ;  /* 0x0000000472b87981 */ /* 0x020166000c1e1900 */
[----:B-1----:R-:W-:-:S05]  /*0a60*/  @P0 IMAD.WIDE.U32 R118, R137, 0x20, R118 ;  /* 0x0000002089760825 */ /* 0x002fca00078e0076 */
[----:B------:R-:W2:Y:S04]  /*0a70*/  @P0 LDG.E.128 R100, desc[UR4][R118.64] ;  /* 0x0000000476640981 */ /* 0x000ea8000c1e1d00 */
[----:B------:R0:W5:Y:S01]  /*0a80*/  @P0 LDG.E.128 R108, desc[UR4][R118.64+0x10] ;  /* 0x00001004766c0981 */ /* 0x000162000c1e1d00 */
[----:B----4-:R-:W-:-:S13]  /*0a90*/  ISETP.GE.AND P3, PT, R112, 0x1, PT ;  /* 0x000000017000780c */ /* 0x010fda0003f66270 */
[----:B------:R-:W1:Y:S01]  /*0aa0*/  @P3 LDC.64 R116, c[0x0][0x220] ;  /* 0x00008800ff743b82 */ /* 0x000e620000000a00 */
[----:B------:R-:W-:-:S05]  /*0ab0*/  @P3 IADD3 R120, R112, -0x1, RZ ;  /* 0xffffffff70783810 */ /* 0x000fca0007ffe0ff */
        /* <DEDUP_REMOVED lines=26> */
.L_x_14928:
[----:B------:R-:W-:-:S07]  /*0c60*/  IMAD.MOV.U32 R121, RZ, RZ, R174 ;  /* 0x000000ffff797224 */ /* 0x000fce00078e00ae */
.L_x_14929:
[----:B------:R-:W-:Y:S05]  /*0c70*/  BSYNC B1 ;  /* 0x0000000000017941 */ /* 0x000fea0003800000 */
.L_x_14927:
        /* <DEDUP_REMOVED lines=16> */
.L_x_14933:
[----:B------:R-:W-:Y:S05]  /*0d80*/  BSYNC B2 ;  /* 0x0000000000027941 */ /* 0x000fea0003800000 */
.L_x_14932:
        /* <DEDUP_REMOVED lines=44> */
.L_x_14931:
[----:B------:R-:W-:Y:S05]  /*1050*/  BSYNC B1 ;  /* 0x0000000000017941 */ /* 0x000fea0003800000 */
.L_x_14930:
        /* <DEDUP_REMOVED lines=11> */
.L_x_14926:
[----:B------:R-:W-:Y:S05]  /*1110*/  BSYNC B0 ;  /* 0x0000000000007941 */ /* 0x000fea0003800000 */
.L_x_14925:
        /* <DEDUP_REMOVED lines=18> */
.L_x_14937:
[----:B------:R-:W-:-:S07]  /*1240*/  IMAD.MOV.U32 R113, RZ, RZ, R174 ;  /* 0x000000ffff717224 */ /* 0x000fce00078e00ae */
.L_x_14938:
[----:B------:R-:W-:Y:S05]  /*1250*/  BSYNC B1 ;  /* 0x0000000000017941 */ /* 0x000fea0003800000 */
.L_x_14936:
        /* <DEDUP_REMOVED lines=16> */
.L_x_14942:
[----:B------:R-:W-:Y:S05]  /*1360*/  BSYNC B2 ;  /* 0x0000000000027941 */ /* 0x000fea0003800000 */
.L_x_14941:
        /* <DEDUP_REMOVED lines=44> */
.L_x_14940:
[----:B------:R-:W-:Y:S05]  /*1630*/  BSYNC B1 ;  /* 0x0000000000017941 */ /* 0x000fea0003800000 */
.L_x_14939:
        /* <DEDUP_REMOVED lines=12> */
.L_x_14935:
[----:B------:R-:W-:Y:S05]  /*1700*/  BSYNC B0 ;  /* 0x0000000000007941 */ /* 0x000fea0003800000 */
.L_x_14934:
        /* <DEDUP_REMOVED lines=18> */
.L_x_14946:
[----:B------:R-:W-:-:S07]  /*1830*/  IMAD.MOV.U32 R122, RZ, RZ, R174 ;  /* 0x000000ffff7a7224 */ /* 0x000fce00078e00ae */
.L_x_14947:
[----:B------:R-:W-:Y:S05]  /*1840*/  BSYNC B1 ;  /* 0x0000000000017941 */ /* 0x000fea0003800000 */
.L_x_14945:
        /* <DEDUP_REMOVED lines=16> */
.L_x_14951:
[----:B------:R-:W-:Y:S05]  /*1950*/  BSYNC B2 ;  /* 0x0000000000027941 */ /* 0x000fea0003800000 */
.L_x_14950:
        /* <DEDUP_REMOVED lines=44> */
.L_x_14949:
[----:B------:R-:W-:Y:S05]  /*1c20*/  BSYNC B1 ;  /* 0x0000000000017941 */ /* 0x000fea0003800000 */
.L_x_14948:
        /* <DEDUP_REMOVED lines=11> */
.L_x_14944:
[----:B------:R-:W-:Y:S05]  /*1ce0*/  BSYNC B0 ;  /* 0x0000000000007941 */ /* 0x000fea0003800000 */
.L_x_14943:
        /* <DEDUP_REMOVED lines=18> */
.L_x_14955:
[----:B------:R-:W-:-:S07]  /*1e10*/  IMAD.MOV.U32 R115, RZ, RZ, R174 ;  /* 0x000000ffff737224 */ /* 0x000fce00078e00ae */
.L_x_14956:
[----:B------:R-:W-:Y:S05]  /*1e20*/  BSYNC B1 ;  /* 0x0000000000017941 */ /* 0x000fea0003800000 */
.L_x_14954:
        /* <DEDUP_REMOVED lines=16> */
.L_x_14960:
[----:B------:R-:W-:Y:S05]  /*1f30*/  BSYNC B2 ;  /* 0x0000000000027941 */ /* 0x000fea0003800000 */
.L_x_14959:
        /* <DEDUP_REMOVED lines=44> */
.L_x_14958:
[----:B------:R-:W-:Y:S05]  /*2200*/  BSYNC B1 ;  /* 0x0000000000017941 */ /* 0x000fea0003800000 */
.L_x_14957:
        /* <DEDUP_REMOVED lines=12> */
.L_x_14953:
[----:B------:R-:W-:Y:S05]  /*22d0*/  BSYNC B0 ;  /* 0x0000000000007941 */ /* 0x000fea0003800000 */
.L_x_14952:
        /* <DEDUP_REMOVED lines=18> */
.L_x_14964:
[----:B------:R-:W-:-:S07]  /*2400*/  IMAD.MOV.U32 R124, RZ, RZ, R174 ;  /* 0x000000ffff7c7224 */ /* 0x000fce00078e00ae */
.L_x_14965:
[----:B------:R-:W-:Y:S05]  /*2410*/  BSYNC B1 ;  /* 0x0000000000017941 */ /* 0x000fea0003800000 */
.L_x_14963:
        /* <DEDUP_REMOVED lines=16> */
.L_x_14969:
[----:B------:R-:W-:Y:S05]  /*2520*/  BSYNC B2 ;  /* 0x0000000000027941 */ /* 0x000fea0003800000 */
.L_x_14968:
        /* <DEDUP_REMOVED lines=39> */
[----:B------:R-:W-:Y:S01]  /*27a0*/  MOV R174, R118 ;  /* 0x0000007600ae7202 */ /* 0x000fe20000000f00 */
[----:B------:R-:W-:Y:S01]  /*27b0*/  HFMA2.MMA R118, -RZ, RZ, 0, 0 ;  /* 0x00000000ff767435 */ /* 0x000fe200000001ff */
[----:B------:R-:W-:Y:S01]  /*27c0*/  LOP3.LUT R169, R119, R120, R167, 0x96, !PT ;  /* 0x0000007877a97212 */ /* 0x000fe200078e96a7 */
[----:B------:R-:W-:Y:S01]  /*27d0*/  IMAD.MOV.U32 R172, RZ, RZ, R116 ;  /* 0x000000ffffac7224 */ /* 0x000fe200078e0074 */
[----:B------:R-:W-:-:S08]  /*27e0*/  LOP3.LUT R168, R117, R168, R166, 0x96, !PT ;  /* 0x000000a875a87212 */ /* 0x000fd000078e96a6 */
.L_x_14967:
[----:B------:R-:W-:Y:S05]  /*27f0*/  BSYNC B1 ;  /* 0x0000000000017941 */ /* 0x000fea0003800000 */
.L_x_14966:
        /* <DEDUP_REMOVED lines=11> */
.L_x_14962:
[----:B------:R-:W-:Y:S05]  /*28b0*/  BSYNC B0 ;  /* 0x0000000000007941 */ /* 0x000fea0003800000 */
.L_x_14961:
        /* <DEDUP_REMOVED lines=18> */
.L_x_14973:
[----:B------:R-:W-:-:S07]  /*29e0*/  MOV R117, R174 ;  /* 0x000000ae00757202 */ /* 0x000fce0000000f00 */
.L_x_14974:
[----:B------:R-:W-:Y:S05]  /*29f0*/  BSYNC B1 ;  /* 0x0000000000017941 */ /* 0x000fea0003800000 */
.L_x_14972:
        /* <DEDUP_REMOVED lines=16> */
.L_x_14978:
[----:B------:R-:W-:Y:S05]  /*2b00*/  BSYNC B2 ;  /* 0x0000000000027941 */ /* 0x000fea0003800000 */
.L_x_14977:
        /* <DEDUP_REMOVED lines=44> */
.L_x_14976:
[----:B------:R-:W-:Y:S05]  /*2dd0*/  BSYNC B1 ;  /* 0x0000000000017941 */ /* 0x000fea0003800000 */
.L_x_14975:
        /* <DEDUP_REMOVED lines=12> */
.L_x_14971:
[----:B------:R-:W-:Y:S05]  /*2ea0*/  BSYNC B0 ;  /* 0x0000000000007941 */ /* 0x000fea0003800000 */
.L_x_14970:
        /* <DEDUP_REMOVED lines=18> */
.L_x_14982:
[----:B------:R-:W-:-:S07]  /*2fd0*/  MOV R126, R174 ;  /* 0x000000ae007e7202 */ /* 0x000fce0000000f00 */
.L_x_14983:
[----:B------:R-:W-:Y:S05]  /*2fe0*/  BSYNC B1 ;  /* 0x0000000000017941 */ /* 0x000fea0003800000 */
.L_x_14981:
        /* <DEDUP_REMOVED lines=16> */
.L_x_14987:
[----:B------:R-:W-:Y:S05]  /*30f0*/  BSYNC B2 ;  /* 0x0000000000027941 */ /* 0x000fea0003800000 */
.L_x_14986:
        /* <DEDUP_REMOVED lines=44> */
.L_x_14985:
[----:B------:R-:W-:Y:S05]  /*33c0*/  BSYNC B1 ;  /* 0x0000000000017941 */ /* 0x000fea0003800000 */
.L_x_14984:
        /* <DEDUP_REMOVED lines=11> */
.L_x_14980:
[----:B------:R-:W-:Y:S05]  /*3480*/  BSYNC B0 ;  /* 0x0000000000007941 */ /* 0x000fea0003800000 */
.L_x_14979:
        /* <DEDUP_REMOVED lines=18> */
.L_x_14991:
[----:B------:R-:W-:-:S07]  /*35b0*/  MOV R119, R174 ;  /* 0x000000ae00777202 */ /* 0x000fce0000000f00 */
.L_x_14992:
[----:B------:R-:W-:Y:S05]  /*35c0*/  BSYNC B1 ;  /* 0x0000000000017941 */ /* 0x000fea0003800000 */
.L_x_14990:
        /* <DEDUP_REMOVED lines=16> */
.L_x_14996:
[----:B------:R-:W-:Y:S05]  /*36d0*/  BSYNC B2 ;  /* 0x0000000000027941 */ /* 0x000fea0003800000 */
.L_x_14995:
        /* <DEDUP_REMOVED lines=44> */
.L_x_14994:
[----:B------:R-:W-:Y:S05]  /*39a0*/  BSYNC B1 ;  /* 0x0000000000017941 */ /* 0x000fea0003800000 */
.L_x_14993:
        /* <DEDUP_REMOVED lines=12> */
.L_x_14989:
[----:B------:R-:W-:Y:S05]  /*3a70*/  BSYNC B0 ;  /* 0x0000000000007941 */ /* 0x000fea0003800000 */
.L_x_14988:
[----:B------:R-:W0:Y:S01]  /*3a80*/  LDC.64 R146, c[0x0][0x238] ;  /* 0x00008e00ff927b82 */ /* 0x000e220000000a00 */
[----:B------:R-:W-:Y:S01]  /*3a90*/  VIADD R129, R137, 0x20 ;  /* 0x0000002089817836 */ /* 0x000fe20000000000 */
[----:B------:R-:W-:Y:S01]  /*3aa0*/  BSSY B0, `(.L_x_14997) ;  /* 0x000001d000007945 */ /* 0x000fe20003800000 */
[----:B------:R-:W-:-:S05]  /*3ab0*/  IADD3 R128, R0, 0x20, RZ ;  /* 0x0000002000807810 */ /* 0x000fca0007ffe0ff */
[----:B------:R-:W1:Y:S08]  /*3ac0*/  @P0 LDC.64 R122, c[0x0][0x230] ;  /* 0x00008c00ff7a0b82 */ /* 0x000e700000000a00 */
[----:B------:R-:W2:Y:S01]  /*3ad0*/  @P3 LDC.64 R120, c[0x0][0x220] ;  /* 0x00008800ff783b82 */ /* 0x000ea20000000a00 */
[----:B0-----:R-:W-:-:S05]  /*3ae0*/  IMAD.WIDE.U32 R124, R137, 0x20, R146 ;  /* 0x00000020897c7825 */ /* 0x001fca00078e0092 */
[----:B------:R0:W-:Y:S01]  /*3af0*/  STG.E.128 desc[UR4][R124.64], R112 ;  /* 0x000000707c007986 */ /* 0x0001e2000c101d04 */
[----:B-1----:R-:W-:-:S03]  /*3b00*/  @P0 IMAD.WIDE.U32 R122, R129, 0x20, R122 ;  /* 0x00000020817a0825 */ /* 0x002fc600078e007a */
        /* <DEDUP_REMOVED lines=22> */
.L_x_14998:
[----:B------:R-:W-:Y:S05]  /*3c70*/  BSYNC B0 ;  /* 0x0000000000007941 */ /* 0x000fea0003800000 */
.L_x_14997:
        /* <DEDUP_REMOVED lines=22> */
.L_x_15002:
[----:B------:R-:W-:-:S07]  /*3de0*/  IMAD.MOV.U32 R130, RZ, RZ, R174 ;  /* 0x000000ffff827224 */ /* 0x000fce00078e00ae */
.L_x_15003:
[----:B------:R-:W-:Y:S05]  /*3df0*/  BSYNC B1 ;  /* 0x0000000000017941 */ /* 0x000fea0003800000 */
.L_x_15001:
        /* <DEDUP_REMOVED lines=16> */
.L_x_15007:
[----:B------:R-:W-:Y:S05]  /*3f00*/  BSYNC B2 ;  /* 0x0000000000027941 */ /* 0x000fea0003800000 */
.L_x_15006:
        /* <DEDUP_REMOVED lines=44> */
.L_x_15005:
[----:B------:R-:W-:Y:S05]  /*41d0*/  BSYNC B1 ;  /* 0x0000000000017941 */ /* 0x000fea0003800000 */
.L_x_15004:
        /* <DEDUP_REMOVED lines=11> */
.L_x_15000:
[----:B------:R-:W-:Y:S05]  /*4290*/  BSYNC B0 ;  /* 0x0000000000007941 */ /* 0x000fea0003800000 */
.L_x_14999:
        /* <DEDUP_REMOVED lines=18> */
.L_x_15011:
[----:B------:R-:W-:-:S07]  /*43c0*/  IMAD.MOV.U32 R121, RZ, RZ, R174 ;  /* 0x000000ffff797224 */ /* 0x000fce00078e00ae */
.L_x_15012:
[----:B------:R-:W-:Y:S05]  /*43d0*/  BSYNC B1 ;  /* 0x0000000000017941 */ /* 0x000fea0003800000 */
.L_x_15010:
        /* <DEDUP_REMOVED lines=16> */
.L_x_15016:
[----:B------:R-:W-:Y:S05]  /*44e0*/  BSYNC B2 ;  /* 0x0000000000027941 */ /* 0x000fea0003800000 */
.L_x_15015:
        /* <DEDUP_REMOVED lines=44> */
.L_x_15014:
[----:B------:R-:W-:Y:S05]  /*47b0*/  BSYNC B1 ;  /* 0x0000000000017941 */ /* 0x000fea0003800000 */
.L_x_15013:
        /* <DEDUP_REMOVED lines=12> */
.L_x_15009:
[----:B------:R-:W-:Y:S05]  /*4880*/  BSYNC B0 ;  /* 0x0000000000007941 */ /* 0x000fea0003800000 */
.L_x_15008:
        /* <DEDUP_REMOVED lines=18> */
.L_x_15020:
[----:B------:R-:W-:-:S07]  /*49b0*/  IMAD.MOV.U32 R132, RZ, RZ, R174 ;  /* 0x000000ffff847224 */ /* 0x000fce00078e00ae */
.L_x_15021:
[----:B------:R-:W-:Y:S05]  /*49c0*/  BSYNC B1 ;  /* 0x0000000000017941 */ /* 0x000fea0003800000 */
.L_x_15019:
        /* <DEDUP_REMOVED lines=16> */
.L_x_15025:
[----:B------:R-:W-:Y:S05]  /*4ad0*/  BSYNC B2 ;  /* 0x0000000000027941 */ /* 0x000fea0003800000 */
.L_x_15024:
        /* <DEDUP_REMOVED lines=44> */
.L_x_15023:
[----:B------:R-:W-:Y:S05]  /*4da0*/  BSYNC B1 ;  /* 0x0000000000017941 */ /* 0x000fea0003800000 */
.L_x_15022:
        /* <DEDUP_REMOVED lines=11> */
.L_x_15018:
[----:B------:R-:W-:Y:S05]  /*4e60*/  BSYNC B0 ;  /* 0x0000000000007941 */ /* 0x000fea0003800000 */
.L_x_15017:
        /* <DEDUP_REMOVED lines=18> */
.L_x_15029:
[----:B------:R-:W-:-:S07]  /*4f90*/  IMAD.MOV.U32 R123, RZ, RZ, R174 ;  /* 0x000000ffff7b7224 */ /* 0x000fce00078e00ae */
.L_x_15030:
[----:B------:R-:W-:Y:S05]  /*4fa0*/  BSYNC B1 ;  /* 0x0000000000017941 */ /* 0x000fea0003800000 */
.L_x_15028:
        /* <DEDUP_REMOVED lines=16> */
.L_x_15034:
[----:B------:R-:W-:Y:S05]  /*50b0*/  BSYNC B2 ;  /* 0x0000000000027941 */ /* 0x000fea0003800000 */
.L_x_15033:
        /* <DEDUP_REMOVED lines=44> */
.L_x_15032:
[----:B------:R-:W-:Y:S05]  /*5380*/  BSYNC B1 ;  /* 0x0000000000017941 */ /* 0x000fea0003800000 */
.L_x_15031:
        /* <DEDUP_REMOVED lines=12> */
.L_x_15027:
[----:B------:R-:W-:Y:S05]  /*5450*/  BSYNC B0 ;  /* 0x0000000000007941 */ /* 0x000fea0003800000 */
.L_x_15026:
        /* <DEDUP_REMOVED lines=18> */
.L_x_15038:
[----:B------:R-:W-:-:S07]  /*5580*/  IMAD.MOV.U32 R134, RZ, RZ, R174 ;  /* 0x000000ffff867224 */ /* 0x000fce00078e00ae */
.L_x_15039:
[----:B------:R-:W-:Y:S05]  /*5590*/  BSYNC B1 ;  /* 0x0000000000017941 */ /* 0x000fea0003800000 */
.L_x_15037:
        /* <DEDUP_REMOVED lines=16> */
.L_x_15043:
[----:B------:R-:W-:Y:S05]  /*56a0*/  BSYNC B2 ;  /* 0x0000000000027941 */ /* 0x000fea0003800000 */
.L_x_15042:
        /* <DEDUP_REMOVED lines=44> */
.L_x_15041:
[----:B------:R-:W-:Y:S05]  /*5970*/  BSYNC B1 ;  /* 0x0000000000017941 */ /* 0x000fea0003800000 */
.L_x_15040:
        /* <DEDUP_REMOVED lines=11> */
.L_x_15036:
[----:B------:R-:W-:Y:S05]  /*5a30*/  BSYNC B0 ;  /* 0x0000000000007941 */ /* 0x000fea0003800000 */
.L_x_15035:
        /* <DEDUP_REMOVED lines=18> */
.L_x_15047:
[----:B------:R-:W-:-:S07]  /*5b60*/  IMAD.MOV.U32 R125, RZ, RZ, R174 ;  /* 0x000000ffff7d7224 */ /* 0x000fce00078e00ae */
.L_x_15048:
[----:B------:R-:W-:Y:S05]  /*5b70*/  BSYNC B1 ;  /* 0x0000000000017941 */ /* 0x000fea0003800000 */
.L_x_15046:
        /* <DEDUP_REMOVED lines=16> */
.L_x_15052:
[----:B------:R-:W-:Y:S05]  /*5c80*/  BSYNC B2 ;  /* 0x0000000000027941 */ /* 0x000fea0003800000 */
.L_x_15051:
        /* <DEDUP_REMOVED lines=44> */
.L_x_15050:
[----:B------:R-:W-:Y:S05]  /*5f50*/  BSYNC B1 ;  /* 0x0000000000017941 */ /* 0x000fea0003800000 */
.L_x_15049:
        /* <DEDUP_REMOVED lines=12> */
.L_x_15045:
[----:B------:R-:W-:Y:S05]  /*6020*/  BSYNC B0 ;  /* 0x0000000000007941 */ /* 0x000fea0003800000 */
.L_x_15044:
        /* <DEDUP_REMOVED lines=18> */
.L_x_15056:
[----:B------:R-:W-:-:S07]  /*6150*/  IMAD.MOV.U32 R136, RZ, RZ, R174 ;  /* 0x000000ffff887224 */ /* 0x000fce00078e00ae */
.L_x_15057:
[----:B------:R-:W-:Y:S05]  /*6160*/  BSYNC B1 ;  /* 0x0000000000017941 */ /* 0x000fea0003800000 */
.L_x_15055:
        /* <DEDUP_REMOVED lines=16> */
.L_x_15061:
[----:B------:R-:W-:Y:S05]  /*6270*/  BSYNC B2 ;  /* 0x0000000000027941 */ /* 0x000fea0003800000 */
.L_x_15060:
        /* <DEDUP_REMOVED lines=44> */
.L_x_15059:
[----:B------:R-:W-:Y:S05]  /*6540*/  BSYNC B1 ;  /* 0x0000000000017941 */ /* 0x000fea0003800000 */
.L_x_15058:
        /* <DEDUP_REMOVED lines=11> */
.L_x_15054:
[----:B------:R-:W-:Y:S05]  /*6600*/  BSYNC B0 ;  /* 0x0000000000007941 */ /* 0x000fea0003800000 */
.L_x_15053:
        /* <DEDUP_REMOVED lines=18> */
.L_x_15065:
[----:B------:R-:W-:-:S07]  /*6730*/  IMAD.MOV.U32 R127, RZ, RZ, R174 ;  /* 0x000000ffff7f7224 */ /* 0x000fce00078e00ae */
.L_x_15066:
[----:B------:R-:W-:Y:S05]  /*6740*/  BSYNC B1 ;  /* 0x0000000000017941 */ /* 0x000fea0003800000 */
.L_x_15064:
        /* <DEDUP_REMOVED lines=16> */
.L_x_15070:
[----:B------:R-:W-:Y:S05]  /*6850*/  BSYNC B2 ;  /* 0x0000000000027941 */ /* 0x000fea0003800000 */
.L_x_15069:
        /* <DEDUP_REMOVED lines=44> */
.L_x_15068:
[----:B------:R-:W-:Y:S05]  /*6b20*/  BSYNC B1 ;  /* 0x0000000000017941 */ /* 0x000fea0003800000 */
.L_x_15067:
        /* <DEDUP_REMOVED lines=12> */
.L_x_15063:
[----:B------:R-:W-:Y:S05]  /*6bf0*/  BSYNC B0 ;  /* 0x0000000000007941 */ /* 0x000fea0003800000 */
.L_x_15062:
        /* <DEDUP_REMOVED lines=30> */
.L_x_15072:
[----:B------:R-:W-:Y:S05]  /*6de0*/  BSYNC B0 ;  /* 0x0000000000007941 */ /* 0x000fea0003800000 */
.L_x_15071:
[----:B--2---:R-:W-:Y:S01]  /*6df0*/  @P3 IMAD.WIDE.U32 R130, R136, 0x10, R130 ;  /* 0x0000001088823825 */ /* 0x004fe200078e0082 */
[----:B------:R-:W2:Y:S04]  /*6e00*/  @P0 LDG.E.128 R100, desc[UR4][R132.64] ;  /* 0x0000000484640981 */ /* 0x000ea8000c1e1d00 */
[----:B------:R1:W5:Y:S04]  /*6e10*/  @P3 LDG.E.128 R104, desc[UR4][R130.64] ;  /* 0x0000000482683981 */ /* 0x000368000c1e1d00 */
[----:B------:R1:W5:Y:S01]  /*6e20*/  @P0 LDG.E.128 R108, desc[UR4][R132.64+0x10] ;  /* 0x00001004846c0981 */ /* 0x000362000c1e1d00 */
[----:B------:R-:W-:Y:S01]  /*6e30*/  @!P4 ISETP.NE.U32.AND P1, PT, R144, RZ, PT ;  /* 0x000000ff9000c20c */ /* 0x000fe20003f25070 */
[----:B------:R-:W-:Y:S01]  /*6e40*/  BSSY B0, `(.L_x_15073) ;  /* 0x000005c000007945 */ /* 0x000fe20003800000 */
[----:B0-----:R-:W-:-:S02]  /*6e50*/  @!P4 IMAD.MOV.U32 R134, RZ, RZ, R138 ;  /* 0x000000ffff86c224 */ /* 0x001fc400078e008a */
[----:B------:R-:W-:-:S04]  /*6e60*/  @!P4 ISETP.NE.AND.EX P1, PT, R145, RZ, PT, P1 ;  /* 0x000000ff9100c20c */ /* 0x000fc80003f25310 */
        /* <DEDUP_REMOVED lines=14> */
.L_x_15076:
[----:B------:R-:W-:-:S07]  /*6f50*/  MOV R140, R174 ;  /* 0x000000ae008c7202 */ /* 0x000fce0000000f00 */
.L_x_15077:
[----:B------:R-:W-:Y:S05]  /*6f60*/  BSYNC B1 ;  /* 0x0000000000017941 */ /* 0x000fea0003800000 */
.L_x_15075:
        /* <DEDUP_REMOVED lines=16> */
.L_x_15081:
[----:B------:R-:W-:Y:S05]  /*7070*/  BSYNC B2 ;  /* 0x0000000000027941 */ /* 0x000fea0003800000 */
.L_x_15080:
        /* <DEDUP_REMOVED lines=44> */
.L_x_15079:
[----:B------:R-:W-:Y:S05]  /*7340*/  BSYNC B1 ;  /* 0x0000000000017941 */ /* 0x000fea0003800000 */
.L_x_15078:
        /* <DEDUP_REMOVED lines=11> */
.L_x_15074:
[----:B------:R-:W-:Y:S05]  /*7400*/  BSYNC B0 ;  /* 0x0000000000007941 */ /* 0x000fea0003800000 */
.L_x_15073:
        /* <DEDUP_REMOVED lines=18> */
.L_x_15085:
[----:B------:R-:W-:-:S07]  /*7530*/  MOV R129, R174 ;  /* 0x000000ae00817202 */ /* 0x000fce0000000f00 */
.L_x_15086:
[----:B------:R-:W-:Y:S05]  /*7540*/  BSYNC B1 ;  /* 0x0000000000017941 */ /* 0x000fea0003800000 */
.L_x_15084:
        /* <DEDUP_REMOVED lines=16> */
.L_x_15090:
[----:B------:R-:W-:Y:S05]  /*7650*/  BSYNC B2 ;  /* 0x0000000000027941 */ /* 0x000fea0003800000 */
.L_x_15089:
        /* <DEDUP_REMOVED lines=44> */
.L_x_15088:
[----:B------:R-:W-:Y:S05]  /*7920*/  BSYNC B1 ;  /* 0x0000000000017941 */ /* 0x000fea0003800000 */
.L_x_15087:
        /* <DEDUP_REMOVED lines=12> */
.L_x_15083:
[----:B------:R-:W-:Y:S05]  /*79f0*/  BSYNC B0 ;  /* 0x0000000000007941 */ /* 0x000fea0003800000 */
.L_x_15082:
        /* <DEDUP_REMOVED lines=18> */
.L_x_15094:
[----:B------:R-:W-:-:S07]  /*7b20*/  MOV R138, R174 ;  /* 0x000000ae008a7202 */ /* 0x000fce0000000f00 */
.L_x_15095:
[----:B------:R-:W-:Y:S05]  /*7b30*/  BSYNC B1 ;  /* 0x0000000000017941 */ /* 0x000fea0003800000 */
.L_x_15093:
        /* <DEDUP_REMOVED lines=16> */
.L_x_15099:
[----:B------:R-:W-:Y:S05]  /*7c40*/  BSYNC B2 ;  /* 0x0000000000027941 */ /* 0x000fea0003800000 */
.L_x_15098:
        /* <DEDUP_REMOVED lines=44> */
.L_x_15097:
[----:B------:R-:W-:Y:S05]  /*7f10*/  BSYNC B1 ;  /* 0x0000000000017941 */ /* 0x000fea0003800000 */
.L_x_15096:
        /* <DEDUP_REMOVED lines=11> */
.L_x_15092:
[----:B------:R-:W-:Y:S05]  /*7fd0*/  BSYNC B0 ;  /* 0x0000000000007941 */ /* 0x000fea0003800000 */
.L_x_15091:
        /* <DEDUP_REMOVED lines=18> */
.L_x_15103:
[----:B------:R-:W-:-:S07]  /*8100*/  MOV R131, R174 ;  /* 0x000000ae00837202 */ /* 0x000fce0000000f00 */
.L_x_15104:
[----:B------:R-:W-:Y:S05]  /*8110*/  BSYNC B1 ;  /* 0x0000000000017941 */ /* 0x000fea0003800000 */
.L_x_15102:
        /* <DEDUP_REMOVED lines=16> */
.L_x_15108:
[----:B------:R-:W-:Y:S05]  /*8220*/  BSYNC B2 ;  /* 0x0000000000027941 */ /* 0x000fea0003800000 */
.L_x_15107:
        /* <DEDUP_REMOVED lines=44> */
.L_x_15106:
[----:B------:R-:W-:Y:S05]  /*84f0*/  BSYNC B1 ;  /* 0x0000000000017941 */ /* 0x000fea0003800000 */
.L_x_15105:
        /* <DEDUP_REMOVED lines=12> */
.L_x_15101:
[----:B------:R-:W-:Y:S05]  /*85c0*/  BSYNC B0 ;  /* 0x0000000000007941 */ /* 0x000fea0003800000 */
.L_x_15100:
        /* <DEDUP_REMOVED lines=18> */
.L_x_15112:
[----:B------:R-:W-:-:S07]  /*86f0*/  MOV R138, R174 ;  /* 0x000000ae008a7202 */ /* 0x000fce0000000f00 */
.L_x_15113:
[----:B------:R-:W-:Y:S05]  /*8700*/  BSYNC B1 ;  /* 0x0000000000017941 */ /* 0x000fea0003800000 */
.L_x_15111:
        /* <DEDUP_REMOVED lines=16> */
.L_x_15117:
[----:B------:R-:W-:Y:S05]  /*8810*/  BSYNC B2 ;  /* 0x0000000000027941 */ /* 0x000fea0003800000 */
.L_x_15116:
        /* <DEDUP_REMOVED lines=44> */
.L_x_15115:
[----:B------:R-:W-:Y:S05]  /*8ae0*/  BSYNC B1 ;  /* 0x0000000000017941 */ /* 0x000fea0003800000 */
.L_x_15114:
        /* <DEDUP_REMOVED lines=11> */
.L_x_15110:
[----:B------:R-:W-:Y:S05]  /*8ba0*/  BSYNC B0 ;  /* 0x0000000000007941 */ /* 0x000fea0003800000 */
.L_x_15109:
        /* <DEDUP_REMOVED lines=18> */
.L_x_15121:
[----:B------:R-:W-:-:S07]  /*8cd0*/  MOV R133, R174 ;  /* 0x000000ae00857202 */ /* 0x000fce0000000f00 */
.L_x_15122:
[----:B------:R-:W-:Y:S05]  /*8ce0*/  BSYNC B1 ;  /* 0x0000000000017941 */ /* 0x000fea0003800000 */
.L_x_15120:
        /* <DEDUP_REMOVED lines=16> */
.L_x_15126:
[----:B------:R-:W-:Y:S05]  /*8df0*/  BSYNC B2 ;  /* 0x0000000000027941 */ /* 0x000fea0003800000 */
.L_x_15125:
        /* <DEDUP_REMOVED lines=44> */
.L_x_15124:
[----:B------:R-:W-:Y:S05]  /*90c0*/  BSYNC B1 ;  /* 0x0000000000017941 */ /* 0x000fea0003800000 */
.L_x_15123:
        /* <DEDUP_REMOVED lines=12> */
.L_x_15119:
[----:B------:R-:W-:Y:S05]  /*9190*/  BSYNC B0 ;  /* 0x0000000000007941 */ /* 0x000fea0003800000 */
.L_x_15118:
        /* <DEDUP_REMOVED lines=18> */
.L_x_15130:
[----:B------:R-:W-:-:S07]  /*92c0*/  MOV R182, R174 ;  /* 0x000000ae00b67202 */ /* 0x000fce0000000f00 */
.L_x_15131:
[----:B------:R-:W-:Y:S05]  /*92d0*/  BSYNC B1 ;  /* 0x0000000000017941 */ /* 0x000fea0003800000 */
.L_x_15129:
        /* <DEDUP_REMOVED lines=16> */
.L_x_15135:
[----:B------:R-:W-:Y:S05]  /*93e0*/  BSYNC B2 ;  /* 0x0000000000027941 */ /* 0x000fea0003800000 */
.L_x_15134:
        /* <DEDUP_REMOVED lines=44> */
.L_x_15133:
[----:B------:R-:W-:Y:S05]  /*96b0*/  BSYNC B1 ;  /* 0x0000000000017941 */ /* 0x000fea0003800000 */
.L_x_15132:
        /* <DEDUP_REMOVED lines=11> */
.L_x_15128:
[----:B------:R-:W-:Y:S05]  /*9770*/  BSYNC B0 ;  /* 0x0000000000007941 */ /* 0x000fea0003800000 */
.L_x_15127:
        /* <DEDUP_REMOVED lines=18> */
.L_x_15139:
[----:B------:R-:W-:-:S07]  /*98a0*/  MOV R135, R174 ;  /* 0x000000ae00877202 */ /* 0x000fce0000000f00 */
.L_x_15140:
[----:B------:R-:W-:Y:S05]  /*98b0*/  BSYNC B1 ;  /* 0x0000000000017941 */ /* 0x000fea0003800000 */
.L_x_15138:
        /* <DEDUP_REMOVED lines=16> */
.L_x_15144:
[----:B------:R-:W-:Y:S05]  /*99c0*/  BSYNC B2 ;  /* 0x0000000000027941 */ /* 0x000fea0003800000 */
.L_x_15143:
        /* <DEDUP_REMOVED lines=44> */
.L_x_15142:
[----:B------:R-:W-:Y:S05]  /*9c90*/  BSYNC B1 ;  /* 0x0000000000017941 */ /* 0x000fea0003800000 */
.L_x_15141:
        /* <DEDUP_REMOVED lines=12> */
.L_x_15137:
[----:B------:R-:W-:Y:S05]  /*9d60*/  BSYNC B0 ;  /* 0x0000000000007941 */ /* 0x000fea0003800000 */
.L_x_15136:
        /* <DEDUP_REMOVED lines=30> */
.L_x_15146:
[----:B------:R-:W-:Y:S05]  /*9f50*/  BSYNC B0 ;  /* 0x0000000000007941 */ /* 0x000fea0003800000 */
.L_x_15145:
[----:B--2---:R-:W-:Y:S01]  /*9f60*/  @P3 IMAD.WIDE.U32 R140, R0, 0x10, R140 ;  /* 0x00000010008c3825 */ /* 0x004fe200078e008c */
[----:B------:R-:W2:Y:S04]  /*9f70*/  @P0 LDG.E.128 R100, desc[UR4][R138.64] ;  /* 0x000000048a640981 */ /* 0x000ea8000c1e1d00 */
[----:B------:R1:W5:Y:S04]  /*9f80*/  @P3 LDG.E.128 R104, desc[UR4][R140.64] ;  /* 0x000000048c683981 */ /* 0x000368000c1e1d00 */
[----:B------:R1:W5:Y:S01]  /*9f90*/  @P0 LDG.E.128 R108, desc[UR4][R138.64+0x10] ;  /* 0x000010048a6c0981 */ /* 0x000362000c1e1d00 */
[----:B------:R-:W-:Y:S01]  /*9fa0*/  @!P4 ISETP.NE.U32.AND P1, PT, R144, RZ, PT ;  /* 0x000000ff9000c20c */ /* 0x000fe20003f25070 */
[----:B------:R-:W-:Y:S01]  /*9fb0*/  BSSY B0, `(.L_x_15147) ;  /* 0x000005c000007945 */ /* 0x000fe20003800000 */
[----:B0-----:R-:W-:-:S02]  /*9fc0*/  @!P4 MOV R142, R194 ;  /* 0x000000c2008ec202 */ /* 0x001fc40000000f00 */
[----:B------:R-:W-:-:S04]  /*9fd0*/  @!P4 ISETP.NE.AND.EX P1, PT, R145, RZ, PT, P1 ;  /* 0x000000ff9100c20c */ /* 0x000fc80003f25310 */
        /* <DEDUP_REMOVED lines=14> */
.L_x_15150:
[----:B------:R-:W-:-:S07]  /*a0c0*/  IMAD.MOV.U32 R176, RZ, RZ, R174 ;  /* 0x000000ffffb07224 */ /* 0x000fce00078e00ae */
.L_x_15151:
[----:B------:R-:W-:Y:S05]  /*a0d0*/  BSYNC B1 ;  /* 0x0000000000017941 */ /* 0x000fea0003800000 */
.L_x_15149:
        /* <DEDUP_REMOVED lines=16> */
.L_x_15155:
[----:B------:R-:W-:Y:S05]  /*a1e0*/  BSYNC B2 ;  /* 0x0000000000027941 */ /* 0x000fea0003800000 */
.L_x_15154:
        /* <DEDUP_REMOVED lines=44> */
.L_x_15153:
[----:B------:R-:W-:Y:S05]  /*a4b0*/  BSYNC B1 ;  /* 0x0000000000017941 */ /* 0x000fea0003800000 */
.L_x_15152:
        /* <DEDUP_REMOVED lines=11> */
.L_x_15148:
[----:B------:R-:W-:Y:S05]  /*a570*/  BSYNC B0 ;  /* 0x0000000000007941 */ /* 0x000fea0003800000 */
.L_x_15147:
        /* <DEDUP_REMOVED lines=18> */
.L_x_15159:
[----:B------:R-:W-:-:S07]  /*a6a0*/  IMAD.MOV.U32 R137, RZ, RZ, R174 ;  /* 0x000000ffff897224 */ /* 0x000fce00078e00ae */
.L_x_15160:
[----:B------:R-:W-:Y:S05]  /*a6b0*/  BSYNC B1 ;  /* 0x0000000000017941 */ /* 0x000fea0003800000 */
.L_x_15158:
        /* <DEDUP_REMOVED lines=16> */
.L_x_15164:
[----:B------:R-:W-:Y:S05]  /*a7c0*/  BSYNC B2 ;  /* 0x0000000000027941 */ /* 0x000fea0003800000 */
.L_x_15163:
        /* <DEDUP_REMOVED lines=44> */
.L_x_15162:
[----:B------:R-:W-:Y:S05]  /*aa90*/  BSYNC B1 ;  /* 0x0000000000017941 */ /* 0x000fea0003800000 */
.L_x_15161:
        /* <DEDUP_REMOVED lines=12> */
.L_x_15157:
[----:B------:R-:W-:Y:S05]  /*ab60*/  BSYNC B0 ;  /* 0x0000000000007941 */ /* 0x000fea0003800000 */
.L_x_15156:
        /* <DEDUP_REMOVED lines=18> */
.L_x_15168:
[----:B------:R-:W-:-:S07]  /*ac90*/  IMAD.MOV.U32 R178, RZ, RZ, R174 ;  /* 0x000000ffffb27224 */ /* 0x000fce00078e00ae */
.L_x_15169:
[----:B------:R-:W-:Y:S05]  /*aca0*/  BSYNC B1 ;  /* 0x0000000000017941 */ /* 0x000fea0003800000 */
.L_x_15167:
        /* <DEDUP_REMOVED lines=16> */
.L_x_15173:
[----:B------:R-:W-:Y:S05]  /*adb0*/  BSYNC B2 ;  /* 0x0000000000027941 */ /* 0x000fea0003800000 */
.L_x_15172:
        /* <DEDUP_REMOVED lines=44> */
.L_x_15171:
[----:B------:R-:W-:Y:S05]  /*b080*/  BSYNC B1 ;  /* 0x0000000000017941 */ /* 0x000fea0003800000 */
.L_x_15170:
        /* <DEDUP_REMOVED lines=11> */
.L_x_15166:
[----:B------:R-:W-:Y:S05]  /*b140*/  BSYNC B0 ;  /* 0x0000000000007941 */ /* 0x000fea0003800000 */
.L_x_15165:
        /* <DEDUP_REMOVED lines=18> */
.L_x_15177:
[----:B------:R-:W-:-:S07]  /*b270*/  IMAD.MOV.U32 R139, RZ, RZ, R174 ;  /* 0x000000ffff8b7224 */ /* 0x000fce00078e00ae */
.L_x_15178:
[----:B------:R-:W-:Y:S05]  /*b280*/  BSYNC B1 ;  /* 0x0000000000017941 */ /* 0x000fea0003800000 */
.L_x_15176:
        /* <DEDUP_REMOVED lines=16> */
.L_x_15182:
[----:B------:R-:W-:Y:S05]  /*b390*/  BSYNC B2 ;  /* 0x0000000000027941 */ /* 0x000fea0003800000 */
.L_x_15181:
        /* <DEDUP_REMOVED lines=44> */
.L_x_15180:
[----:B------:R-:W-:Y:S05]  /*b660*/  BSYNC B1 ;  /* 0x0000000000017941 */ /* 0x000fea0003800000 */
.L_x_15179:
        /* <DEDUP_REMOVED lines=12> */
.L_x_15175:
[----:B------:R-:W-:Y:S05]  /*b730*/  BSYNC B0 ;  /* 0x0000000000007941 */ /* 0x000fea0003800000 */
.L_x_15174:
        /* <DEDUP_REMOVED lines=18> */
.L_x_15186:
[----:B------:R-:W-:-:S07]  /*b860*/  IMAD.MOV.U32 R180, RZ, RZ, R174 ;  /* 0x000000ffffb47224 */ /* 0x000fce00078e00ae */
.L_x_15187:
[----:B------:R-:W-:Y:S05]  /*b870*/  BSYNC B1 ;  /* 0x0000000000017941 */ /* 0x000fea0003800000 */
.L_x_15185:
        /* <DEDUP_REMOVED lines=16> */
.L_x_15191:
[----:B------:R-:W-:Y:S05]  /*b980*/  BSYNC B2 ;  /* 0x0000000000027941 */ /* 0x000fea0003800000 */
.L_x_15190:
        /* <DEDUP_REMOVED lines=44> */
.L_x_15189:
[----:B------:R-:W-:Y:S05]  /*bc50*/  BSYNC B1 ;  /* 0x0000000000017941 */ /* 0x000fea0003800000 */
.L_x_15188:
        /* <DEDUP_REMOVED lines=11> */
.L_x_15184:
[----:B------:R-:W-:Y:S05]  /*bd10*/  BSYNC B0 ;  /* 0x0000000000007941 */ /* 0x000fea0003800000 */
.L_x_15183:
        /* <DEDUP_REMOVED lines=18> */
.L_x_15195:
[----:B------:R-:W-:-:S07]  /*be40*/  IMAD.MOV.U32 R141, RZ, RZ, R174 ;  /* 0x000000ffff8d7224 */ /* 0x000fce00078e00ae */
.L_x_15196:
[----:B------:R-:W-:Y:S05]  /*be50*/  BSYNC B1 ;  /* 0x0000000000017941 */ /* 0x000fea0003800000 */
.L_x_15194:
        /* <DEDUP_REMOVED lines=16> */
.L_x_15200:
[----:B------:R-:W-:Y:S05]  /*bf60*/  BSYNC B2 ;  /* 0x0000000000027941 */ /* 0x000fea0003800000 */
.L_x_15199:
        /* <DEDUP_REMOVED lines=44> */
.L_x_15198:
[----:B------:R-:W-:Y:S05]  /*c230*/  BSYNC B1 ;  /* 0x0000000000017941 */ /* 0x000fea0003800000 */
.L_x_15197:
        /* <DEDUP_REMOVED lines=12> */
.L_x_15193:
[----:B------:R-:W-:Y:S05]  /*c300*/  BSYNC B0 ;  /* 0x0000000000007941 */ /* 0x000fea0003800000 */
.L_x_15192:
        /* <DEDUP_REMOVED lines=18> */
.L_x_15204:
[----:B------:R-:W-:-:S07]  /*c430*/  IMAD.MOV.U32 R182, RZ, RZ, R174 ;  /* 0x000000ffffb67224 */ /* 0x000fce00078e00ae */
.L_x_15205:
[----:B------:R-:W-:Y:S05]  /*c440*/  BSYNC B1 ;  /* 0x0000000000017941 */ /* 0x000fea0003800000 */
.L_x_15203:
        /* <DEDUP_REMOVED lines=16> */
.L_x_15209:
[----:B------:R-:W-:Y:S05]  /*c550*/  BSYNC B2 ;  /* 0x0000000000027941 */ /* 0x000fea0003800000 */
.L_x_15208:
        /* <DEDUP_REMOVED lines=44> */
.L_x_15207:
[----:B------:R-:W-:Y:S05]  /*c820*/  BSYNC B1 ;  /* 0x0000000000017941 */ /* 0x000fea0003800000 */
.L_x_15206:
        /* <DEDUP_REMOVED lines=11> */
.L_x_15202:
[----:B------:R-:W-:Y:S05]  /*c8e0*/  BSYNC B0 ;  /* 0x0000000000007941 */ /* 0x000fea0003800000 */
.L_x_15201:
        /* <DEDUP_REMOVED lines=18> */
.L_x_15213:
[----:B------:R-:W-:-:S07]  /*ca10*/  IMAD.MOV.U32 R143, RZ, RZ, R174 ;  /* 0x000000ffff8f7224 */ /* 0x000fce00078e00ae */
.L_x_15214:
[----:B------:R-:W-:Y:S05]  /*ca20*/  BSYNC B1 ;  /* 0x0000000000017941 */ /* 0x000fea0003800000 */
.L_x_15212:
        /* <DEDUP_REMOVED lines=16> */
.L_x_15218:
[----:B------:R-:W-:Y:S05]  /*cb30*/  BSYNC B2 ;  /* 0x0000000000027941 */ /* 0x000fea0003800000 */
.L_x_15217:
        /* <DEDUP_REMOVED lines=44> */
.L_x_15216:
[----:B------:R-:W-:Y:S05]  /*ce00*/  BSYNC B1 ;  /* 0x0000000000017941 */ /* 0x000fea0003800000 */
.L_x_15215:
        /* <DEDUP_REMOVED lines=12> */
.L_x_15211:
[----:B------:R-:W-:Y:S05]  /*ced0*/  BSYNC B0 ;  /* 0x0000000000007941 */ /* 0x000fea0003800000 */
.L_x_15210:
        /* <DEDUP_REMOVED lines=57> */
.L_x_15220:
[----:B------:R-:W-:Y:S05]  /*d270*/  BSYNC B0 ;  /* 0x0000000000007941 */ /* 0x000fea0003800000 */
.L_x_15219:
[----:B------:R-:W-:Y:S01]  /*d280*/  UMOV UR10, 0xffffffff ;  /* 0xffffffff000a7882 */ /* 0x000fe20000000000 */
[----:B------:R-:W-:Y:S02]  /*d290*/  FADD.FTZ R194, R194, R143 ;  /* 0x0000008fc2c27221 */ /* 0x000fe40000010000 */
[----:B------:R-:W-:Y:S05]  /*d2a0*/  BRA.DIV UR10, `(.L_x_15221) ;  /* 0x0000000e0ab87947 */ /* 0x000fea000b800000 */
[----:B0-----:R-:W0:Y:S02]  /*d2b0*/  SHFL.BFLY PT, R145, R194, 0x1, 0x1f ;  /* 0x0c201f00c2917f89 */ /* 0x001e2400000e0000 */
[----:B0-----:R-:W-:-:S05]  /*d2c0*/  FADD.FTZ R146, R194, R145 ;  /* 0x00000091c2927221 */ /* 0x001fca0000010000 */
[----:B------:R-:W0:Y:S02]  /*d2d0*/  SHFL.BFLY PT, R145, R146, 0x2, 0x1f ;  /* 0x0c401f0092917f89 */ /* 0x000e2400000e0000 */
[----:B0-----:R-:W-:Y:S02]  /*d2e0*/  FADD.FTZ R147, R146, R145 ;  /* 0x0000009192937221 */ /* 0x001fe40000010000 */
[----:B------:R-:W0:Y:S03]  /*d2f0*/  LDC R145, c[0x0][0x290] ;  /* 0x0000a400ff917b82 */ /* 0x000e260000000800 */
[----:B------:R-:W1:Y:S02]  /*d300*/  SHFL.BFLY PT, R0, R147, 0x4, 0x1f ;  /* 0x0c801f0093007f89 */ /* 0x000e6400000e0000 */
[----:B-1----:R-:W-:-:S05]  /*d310*/  FADD.FTZ R187, R147, R0 ;  /* 0x0000000093bb7221 */ /* 0x002fca0000010000 */
        /* <DEDUP_REMOVED lines=78> */
.L_x_15236:
        /* <DEDUP_REMOVED lines=28> */
[----:B------:R-:W-:Y:S01]  /*d9c0*/  FADD.FTZ R135, -R144, R135 ;  /* 0x0000008790877221 */ /* 0x000fe20000010100 */
[----:B------:R-:W0:Y:S01]  /*d9d0*/  LDC.64 R112, c[0x0][0x2b8] ;  /* 0x0000ae00ff707b82 */ /* 0x000e220000000a00 */
[----:B------:R-:W-:Y:S01]  /*d9e0*/  FMUL.FTZ R138, R0, R129 ;  /* 0x00000081008a7220 */ /* 0x000fe20000410000 */
[C---:B------:R-:W-:Y:S01]  /*d9f0*/  FADD.FTZ R195, -R144.reuse, R124 ;  /* 0x0000007c90c37221 */ /* 0x040fe20000010100 */
[C---:B------:R-:W-:Y:S01]  /*da00*/  FADD.FTZ R125, -R144.reuse, R125 ;  /* 0x0000007d907d7221 */ /* 0x040fe20000010100 */
[----:B------:R-:W-:Y:S01]  /*da10*/  FADD.FTZ R133, -R144, R133 ;  /* 0x0000008590857221 */ /* 0x000fe20000010100 */
        /* <DEDUP_REMOVED lines=26> */
[C---:B------:R-:W-:Y:S01]  /*dbc0*/  FMUL.FTZ R195, R0.reuse, R195 ;  /* 0x000000c300c37220 */ /* 0x040fe20000410000 */
[C---:B------:R-:W-:Y:S01]  /*dbd0*/  FMUL.FTZ R126, R0.reuse, R125 ;  /* 0x0000007d007e7220 */ /* 0x040fe20000410000 */
[C---:B------:R-:W-:Y:S01]  /*dbe0*/  FMUL.FTZ R142, R0.reuse, R133 ;  /* 0x00000085008e7220 */ /* 0x040fe20000410000 */
[C---:B------:R-:W-:Y:S01]  /*dbf0*/  IADD3 R131, R129.reuse, 0x20, RZ ;  /* 0x0000002081837810 */ /* 0x040fe20007ffe0ff */
[C---:B------:R-:W-:Y:S01]  /*dc00*/  VIADD R133, R129.reuse, 0x40 ;  /* 0x0000004081857836 */ /* 0x040fe20000000000 */
[----:B------:R-:W-:Y:S01]  /*dc10*/  IADD3 R135, R129, 0x60, RZ ;  /* 0x0000006081877810 */ /* 0x000fe20007ffe0ff */
[C---:B------:R-:W-:Y:S01]  /*dc20*/  FMUL.FTZ R145, R0.reuse, R145 ;  /* 0x0000009100917220 */ /* 0x040fe20000410000 */
[C---:B------:R-:W-:Y:S01]  /*dc30*/  FMUL.FTZ R114, R0.reuse, R147 ;  /* 0x0000009300727220 */ /* 0x040fe20000410000 */
[C---:B------:R-:W-:Y:S01]  /*dc40*/  FMUL.FTZ R120, R0.reuse, R119 ;  /* 0x0000007700787220 */ /* 0x040fe20000410000 */
[----:B------:R-:W-:Y:S01]  /*dc50*/  FMUL.FTZ R122, R0, R121 ;  /* 0x00000079007a7220 */ /* 0x000fe20000410000 */
[----:B------:R-:W-:Y:S01]  /*dc60*/  FFMA.FTZ R119, R61, R118, R93 ;  /* 0x000000763d777223 */ /* 0x000fe2000001005d */
[----:B------:R-:W-:Y:S01]  /*dc70*/  FFMA.FTZ R118, R52, R195, R84 ;  /* 0x000000c334767223 */ /* 0x000fe20000010054 */
[----:B------:R-:W-:Y:S01]  /*dc80*/  FFMA.FTZ R121, R53, R126, R85 ;  /* 0x0000007e35797223 */ /* 0x000fe20000010055 */
[----:B0-----:R-:W-:-:S04]  /*dc90*/  IMAD.WIDE.U32 R128, R129, 0x10, R112 ;  /* 0x0000001081807825 */ /* 0x001fc800078e0070 */
[C---:B------:R-:W-:Y:S01]  /*dca0*/  FMUL.FTZ R185, R0.reuse, R185 ;  /* 0x000000b900b97220 */ /* 0x040fe20000410000 */
[----:B------:R-:W-:Y:S01]  /*dcb0*/  FMUL.FTZ R116, R0, R115 ;  /* 0x0000007300747220 */ /* 0x000fe20000410000 */
[----:B------:R-:W-:Y:S01]  /*dcc0*/  FFMA.FTZ R117, R65, R114, R97 ;  /* 0x0000007241757223 */ /* 0x000fe20000010061 */
[----:B------:R-:W-:-:S04]  /*dcd0*/  IMAD.WIDE.U32 R130, R131, 0x10, R112 ;  /* 0x0000001083827825 */ /* 0x000fc800078e0070 */
[C---:B------:R-:W-:Y:S01]  /*dce0*/  FMUL.FTZ R189, R0.reuse, R189 ;  /* 0x000000bd00bd7220 */ /* 0x040fe20000410000 */
[C---:B------:R-:W-:Y:S01]  /*dcf0*/  FMUL.FTZ R203, R0.reuse, R203 ;  /* 0x000000cb00cb7220 */ /* 0x040fe20000410000 */
[----:B------:R-:W-:Y:S01]  /*dd00*/  FMUL.FTZ R193, R0, R193 ;  /* 0x000000c100c17220 */ /* 0x000fe20000410000 */
[----:B------:R-:W-:-:S04]  /*dd10*/  IMAD.WIDE.U32 R132, R133, 0x10, R112 ;  /* 0x0000001085847825 */ /* 0x000fc800078e0070 */
[----:B------:R-:W-:Y:S01]  /*dd20*/  FMUL.FTZ R124, R0, R123 ;  /* 0x0000007b007c7220 */ /* 0x000fe20000410000 */
[----:B------:R-:W-:Y:S01]  /*dd30*/  F2FP.BF16.F32.PACK_AB R118, R121, R118 ;  /* 0x000000767976723e */ /* 0x000fe200000010ff */
[----:B------:R-:W-:Y:S01]  /*dd40*/  FFMA.FTZ R116, R67, R116, R99 ;  /* 0x0000007443747223 */ /* 0x000fe20000010063 */
[----:B------:R-:W-:-:S04]  /*dd50*/  IMAD.WIDE.U32 R134, R135, 0x10, R112 ;  /* 0x0000001087867825 */ /* 0x000fc800078e0070 */
[----:B------:R-:W-:Y:S01]  /*dd60*/  FFMA.FTZ R112, R64, R145, R96 ;  /* 0x0000009140707223 */ /* 0x000fe20000010060 */
[----:B------:R-:W-:Y:S01]  /*dd70*/  FFMA.FTZ R113, R66, R185, R98 ;  /* 0x000000b942717223 */ /* 0x000fe20000010062 */
[----:B------:R-:W-:Y:S01]  /*dd80*/  FFMA.FTZ R121, R57, R122, R89 ;  /* 0x0000007a39797223 */ /* 0x000fe20000010059 */
[----:B------:R-:W-:Y:S01]  /*dd90*/  FMUL.FTZ R187, R0, R187 ;  /* 0x000000bb00bb7220 */ /* 0x000fe20000410000 */
[----:B------:R-:W-:Y:S01]  /*dda0*/  FFMA.FTZ R115, R62, R189, R94 ;  /* 0x000000bd3e737223 */ /* 0x000fe2000001005e */
[----:B------:R-:W-:Y:S01]  /*ddb0*/  FFMA.FTZ R120, R63, R120, R95 ;  /* 0x000000783f787223 */ /* 0x000fe2000001005f */
[----:B------:R-:W-:Y:S01]  /*ddc0*/  F2FP.BF16.F32.PACK_AB R112, R117, R112 ;  /* 0x000000707570723e */ /* 0x000fe200000010ff */
        /* <DEDUP_REMOVED lines=54> */
.L_x_15223:
[----:B------:R-:W-:Y:S05]  /*e130*/  BSYNC B0 ;  /* 0x0000000000007941 */ /* 0x000fea0003800000 */
.L_x_15222:
[----:B0-----:R-:W0:Y:S02]  /*e140*/  LDC.64 R112, c[0x0][0x210] ;  /* 0x00008400ff707b82 */ /* 0x001e240000000a00 */
[----:B0-----:R-:W-:-:S05]  /*e150*/  IMAD R148, R112, 0x4, R148 ;  /* 0x0000000470947824 */ /* 0x001fca00078e0294 */
[----:B------:R-:W-:-:S13]  /*e160*/  ISETP.GE.AND P0, PT, R148, R113, PT ;  /* 0x000000719400720c */ /* 0x000fda0003f06270 */
[----:B------:R-:W-:Y:S05]  /*e170*/  @!P0 BRA `(.L_x_15224) ;  /* 0xffffff2400f88947 */ /* 0x000fea000383ffff */
[----:B------:R-:W-:Y:S05]  /*e180*/  EXIT ;  /* 0x000000000000794d */ /* 0x000fea0003800000 */
.L_x_15221:
[----:B------:R-:W-:Y:S01]  /*e190*/  HFMA2.MMA R193, -RZ, RZ, 0, 5.9604644775390625e-08 ;  /* 0x00000001ffc17435 */ /* 0x000fe200000001ff */
[----:B------:R-:W-:Y:S01]  /*e1a0*/  BSSY B0, `(.L_x_15225) ;  /* 0x0000006000007945 */ /* 0x000fe20003800000 */
[----:B------:R-:W-:Y:S01]  /*e1b0*/  IMAD.MOV.U32 R196, RZ, RZ, 0x1f ;  /* 0x0000001fffc47424 */ /* 0x000fe200078e00ff */
[----:B------:R-:W-:-:S08]  /*e1c0*/  MOV R191, 0xffffffff ;  /* 0xffffffff00bf7802 */ /* 0x000fd00000000f00 */
[----:B0-----:R-:W-:Y:S05]  /*e1d0*/  WARPSYNC.COLLECTIVE R191, `(.L_x_15226) ;  /* 0x00000000bf087348 */ /* 0x001fea0003c00000 */
[----:B------:R1:W2:Y:S02]  /*e1e0*/  SHFL.BFLY P1, R192, R194, R193, R196 ;  /* 0x0c0000c1c2c07389 */ /* 0x0002a400000200c4 */
[----:B012---:R-:W-:Y:S01]  /*e1f0*/  ENDCOLLECTIVE ;  /* 0x000000000000791b */ /* 0x007fe20003800000 */
.L_x_15226:
[----:B------:R-:W-:Y:S05]  /*e200*/  BSYNC B0 ;  /* 0x0000000000007941 */ /* 0x000fea0003800000 */
.L_x_15225:
        /* <DEDUP_REMOVED lines=9> */
.L_x_15227:
[----:B------:R-:W-:Y:S01]  /*e2a0*/  HFMA2.MMA R193, -RZ, RZ, 0, 2.384185791015625e-07 ;  /* 0x00000004ffc17435 */ /* 0x000fe200000001ff */
[----:B------:R-:W-:-:S05]  /*e2b0*/  MOV R145, R192 ;  /* 0x000000c000917202 */ /* 0x000fca0000000f00 */
[----:B------:R-:W-:Y:S02]  /*e2c0*/  FADD.FTZ R147, R146, R145 ;  /* 0x0000009192937221 */ /* 0x000fe40000010000 */
[----:B------:R-:W0:Y:S02]  /*e2d0*/  LDC R145, c[0x0][0x290] ;  /* 0x0000a400ff917b82 */ /* 0x000e240000000800 */
[----:B------:R-:W-:-:S07]  /*e2e0*/  IMAD.MOV.U32 R194, RZ, RZ, R147 ;  /* 0x000000ffffc27224 */ /* 0x000fce00078e0093 */
[----:B0-----:R-:W-:Y:S05]  /*e2f0*/  WARPSYNC.COLLECTIVE R191, `(.L_x_15228) ;  /* 0x00000000bf087348 */ /* 0x001fea0003c00000 */
[----:B------:R1:W2:Y:S02]  /*e300*/  SHFL.BFLY P1, R192, R194, R193, R196 ;  /* 0x0c0000c1c2c07389 */ /* 0x0002a400000200c4 */
[----:B012---:R-:W-:Y:S01]  /*e310*/  ENDCOLLECTIVE ;  /* 0x000000000000791b */ /* 0x007fe20003800000 */
.L_x_15228:
[----:B------:R-:W-:Y:S02]  /*e320*/  IMAD.MOV.U32 R193, RZ, RZ, 0x8 ;  /* 0x00000008ffc17424 */ /* 0x000fe400078e00ff */
[----:B------:R-:W-:-:S04]  /*e330*/  IMAD.MOV.U32 R0, RZ, RZ, R192 ;  /* 0x000000ffff007224 */ /* 0x000fc800078e00c0 */
[----:B------:R-:W-:-:S05]  /*e340*/  FADD.FTZ R187, R147, R0 ;  /* 0x0000000093bb7221 */ /* 0x000fca0000010000 */
[----:B------:R-:W-:-:S07]  /*e350*/  MOV R194, R187 ;  /* 0x000000bb00c27202 */ /* 0x000fce0000000f00 */
[----:B------:R-:W-:Y:S05]  /*e360*/  WARPSYNC.COLLECTIVE R191, `(.L_x_15229) ;  /* 0x00000000bf087348 */ /* 0x000fea0003c00000 */
[----:B------:R0:W1:Y:S02]  /*e370*/  SHFL.BFLY P1, R192, R194, R193, R196 ;  /* 0x0c0000c1c2c07389 */ /* 0x00006400000200c4 */
[----:B01----:R-:W-:Y:S01]  /*e380*/  ENDCOLLECTIVE ;  /* 0x000000000000791b */ /* 0x003fe20003800000 */
.L_x_15229:
[----:B------:R-:W-:Y:S01]  /*e390*/  HFMA2.MMA R193, -RZ, RZ, 0, 9.5367431640625e-07 ;  /* 0x00000010ffc17435 */ /* 0x000fe200000001ff */
[----:B------:R-:W-:-:S05]  /*e3a0*/  MOV R0, R192 ;  /* 0x000000c000007202 */ /* 0x000fca0000000f00 */
[----:B------:R-:W-:-:S04]  /*e3b0*/  FADD.FTZ R189, R187, R0 ;  /* 0x00000000bbbd7221 */ /* 0x000fc80000010000 */
[----:B------:R-:W-:-:S07]  /*e3c0*/  IMAD.MOV.U32 R194, RZ, RZ, R189 ;  /* 0x000000ffffc27224 */ /* 0x000fce00078e00bd */
[----:B------:R-:W-:Y:S05]  /*e3d0*/  WARPSYNC.COLLECTIVE R191, `(.L_x_15230) ;  /* 0x00000000bf087348 */ /* 0x000fea0003c00000 */
[----:B------:R0:W1:Y:S02]  /*e3e0*/  SHFL.BFLY P1, R192, R194, R193, R196 ;  /* 0x0c0000c1c2c07389 */ /* 0x00006400000200c4 */
[----:B01----:R-:W-:Y:S01]  /*e3f0*/  ENDCOLLECTIVE ;  /* 0x000000000000791b */ /* 0x003fe20003800000 */
.L_x_15230:
[----:B------:R-:W-:Y:S02]  /*e400*/  IMAD.MOV.U32 R193, RZ, RZ, 0x1 ;  /* 0x00000001ffc17424 */ /* 0x000fe400078e00ff */
[----:B------:R-:W-:-:S04]  /*e410*/  IMAD.MOV.U32 R0, RZ, RZ, R192 ;  /* 0x000000ffff007224 */ /* 0x000fc800078e00c0 */
        /* <DEDUP_REMOVED lines=70> */
.L_x_15231:
[----:B------:R-:W-:Y:S01]  /*e880*/  HFMA2.MMA R193, -RZ, RZ, 0, 1.1920928955078125e-07 ;  /* 0x00000002ffc17435 */ /* 0x000fe200000001ff */
[----:B------:R-:W-:-:S05]  /*e890*/  MOV R147, R192 ;  /* 0x000000c000937202 */ /* 0x000fca0000000f00 */
[----:B------:R-:W-:-:S04]  /*e8a0*/  FADD.FTZ R147, R0, R147 ;  /* 0x0000009300937221 */ /* 0x000fc80000010000 */
[----:B------:R-:W-:-:S07]  /*e8b0*/  IMAD.MOV.U32 R194, RZ, RZ, R147 ;  /* 0x000000ffffc27224 */ /* 0x000fce00078e0093 */
[----:B------:R-:W-:Y:S05]  /*e8c0*/  WARPSYNC.COLLECTIVE R191, `(.L_x_15232) ;  /* 0x00000000bf087348 */ /* 0x000fea0003c00000 */
[----:B------:R0:W1:Y:S02]  /*e8d0*/  SHFL.BFLY P1, R192, R194, R193, R196 ;  /* 0x0c0000c1c2c07389 */ /* 0x00006400000200c4 */
[----:B01----:R-:W-:Y:S01]  /*e8e0*/  ENDCOLLECTIVE ;  /* 0x000000000000791b */ /* 0x003fe20003800000 */
.L_x_15232:
[----:B------:R-:W-:Y:S02]  /*e8f0*/  IMAD.MOV.U32 R193, RZ, RZ, 0x4 ;  /* 0x00000004ffc17424 */ /* 0x000fe400078e00ff */
[----:B------:R-:W-:-:S04]  /*e900*/  IMAD.MOV.U32 R146, RZ, RZ, R192 ;  /* 0x000000ffff927224 */ /* 0x000fc800078e00c0 */
[----:B------:R-:W-:-:S05]  /*e910*/  FADD.FTZ R146, R147, R146 ;  /* 0x0000009293927221 */ /* 0x000fca0000010000 */
[----:B------:R-:W-:-:S07]  /*e920*/  MOV R194, R146 ;  /* 0x0000009200c27202 */ /* 0x000fce0000000f00 */
[----:B------:R-:W-:Y:S05]  /*e930*/  WARPSYNC.COLLECTIVE R191, `(.L_x_15233) ;  /* 0x00000000bf087348 */ /* 0x000fea0003c00000 */
[----:B------:R0:W1:Y:S02]  /*e940*/  SHFL.BFLY P1, R192, R194, R193, R196 ;  /* 0x0c0000c1c2c07389 */ /* 0x00006400000200c4 */
[----:B01----:R-:W-:Y:S01]  /*e950*/  ENDCOLLECTIVE ;  /* 0x000000000000791b */ /* 0x003fe20003800000 */
.L_x_15233:
[----:B------:R-:W-:Y:S01]  /*e960*/  HFMA2.MMA R193, -RZ, RZ, 0, 4.76837158203125e-07 ;  /* 0x00000008ffc17435 */ /* 0x000fe200000001ff */
[----:B------:R-:W-:-:S05]  /*e970*/  MOV R187, R192 ;  /* 0x000000c000bb7202 */ /* 0x000fca0000000f00 */
[----:B------:R-:W-:-:S04]  /*e980*/  FADD.FTZ R187, R146, R187 ;  /* 0x000000bb92bb7221 */ /* 0x000fc80000010000 */
[----:B------:R-:W-:-:S07]  /*e990*/  IMAD.MOV.U32 R194, RZ, RZ, R187 ;  /* 0x000000ffffc27224 */ /* 0x000fce00078e00bb */
[----:B------:R-:W-:Y:S05]  /*e9a0*/  WARPSYNC.COLLECTIVE R191, `(.L_x_15234) ;  /* 0x00000000bf087348 */ /* 0x000fea0003c00000 */
[----:B------:R0:W1:Y:S02]  /*e9b0*/  SHFL.BFLY P1, R192, R194, R193, R196 ;  /* 0x0c0000c1c2c07389 */ /* 0x00006400000200c4 */
[----:B01----:R-:W-:Y:S01]  /*e9c0*/  ENDCOLLECTIVE ;  /* 0x000000000000791b */ /* 0x003fe20003800000 */
.L_x_15234:
[----:B------:R-:W-:Y:S02]  /*e9d0*/  IMAD.MOV.U32 R193, RZ, RZ, 0x10 ;  /* 0x00000010ffc17424 */ /* 0x000fe400078e00ff */
[----:B------:R-:W-:-:S04]  /*e9e0*/  IMAD.MOV.U32 R190, RZ, RZ, R192 ;  /* 0x000000ffffbe7224 */ /* 0x000fc800078e00c0 */
[----:B------:R-:W-:-:S05]  /*e9f0*/  FADD.FTZ R190, R187, R190 ;  /* 0x000000bebbbe7221 */ /* 0x000fca0000010000 */
[----:B------:R-:W-:-:S07]  /*ea00*/  MOV R194, R190 ;  /* 0x000000be00c27202 */ /* 0x000fce0000000f00 */
[----:B------:R-:W-:Y:S05]  /*ea10*/  WARPSYNC.COLLECTIVE R191, `(.L_x_15235) ;  /* 0x00000000bf087348 */ /* 0x000fea0003c00000 */
[----:B------:R0:W1:Y:S02]  /*ea20*/  SHFL.BFLY P1, R192, R194, R193, R196 ;  /* 0x0c0000c1c2c07389 */ /* 0x00006400000200c4 */
[----:B01----:R-:W-:Y:S01]  /*ea30*/  ENDCOLLECTIVE ;  /* 0x000000000000791b */ /* 0x003fe20003800000 */
.L_x_15235:
[----:B------:R-:W-:Y:S01]  /*ea40*/  MOV R189, R192 ;  /* 0x000000c000bd7202 */ /* 0x000fe20000000f00 */
[----:B------:R-:W-:Y:S06]  /*ea50*/  BRA `(.L_x_15236) ;  /* 0xffffffec00687947 */ /* 0x000fec000383ffff */
.L_x_15237:
        /* <DEDUP_REMOVED lines=10> */
.L_x_30493:


//--------------------- .text._ZN10layer_norm13ln_fwd_kernelINS_13Kernel_traitsIf6__halfS2_S2_fjLj1024ELj1ELj4ELj1ELj16ENS_18Kernel_traits_baseILj1024EfS2_S2_S2_fjLj128EEEEELb0ELb0ELb0ELb0EEEvNS_9FwdParamsE --------------------------
	.section	.text._ZN10layer_norm13ln_fwd_kernelINS_13Kernel_traitsIf6__halfS2_S2_fjLj1024ELj1ELj4ELj1ELj16ENS_18Kernel_traits_baseILj1024EfS2_S2_S2_fjLj128EEEEELb0ELb0ELb0ELb0EEEvNS_9FwdParamsE,"ax",@progbits
	.align	128
        .global         _ZN10layer_norm13ln_fwd_kernelINS_13Kernel_traitsIf6__halfS2_S2_fjLj1024ELj1ELj4ELj1ELj16ENS_18Kernel_traits_baseILj1024EfS2_S2_S2_fjLj128EEEEELb0ELb0ELb0ELb0EEEvNS_9FwdParamsE
        .type           _ZN10layer_norm13ln_fwd_kernelINS_13Kernel_traitsIf6__halfS2_S2_fjLj1024ELj1ELj4ELj1ELj16ENS_18Kernel_traits_baseILj1024EfS2_S2_S2_fjLj128EEEEELb0ELb0ELb0ELb0EEEvNS_9FwdParamsE,@function
        .size           _ZN10layer_norm13ln_fwd_kernelINS_13Kernel_traitsIf6__halfS2_S2_fjLj1024ELj1ELj4ELj1ELj16ENS_18Kernel_traits_baseILj1024EfS2_S2_S2_fjLj128EEEEELb0ELb0ELb0ELb0EEEvNS_9FwdParamsE,(.L_x_30494 - _ZN10layer_norm13ln_fwd_kernelINS_13Kernel_traitsIf6__halfS2_S2_fjLj1024ELj1ELj4ELj1ELj16ENS_18Kernel_traits_baseILj1024EfS2_S2_S2_fjLj128EEEEELb0ELb0ELb0ELb0EEEvNS_9FwdParamsE)
        .other          _ZN10layer_norm13ln_fwd_kernelINS_13Kernel_traitsIf6__halfS2_S2_fjLj1024ELj1ELj4ELj1ELj16ENS_18Kernel_traits_baseILj1024EfS2_S2_S2_fjLj128EEEEELb0ELb0ELb0ELb0EEEvNS_9FwdParamsE,@"STO_CUDA_ENTRY STV_DEFAULT"
_ZN10layer_norm13ln_fwd_kernelINS_13Kernel_traitsIf6__halfS2_S2_fjLj1024ELj1ELj4ELj1ELj16ENS_18Kernel_traits_baseILj1024EfS2_S2_S2_fjLj128EEEEELb0ELb0ELb0ELb0EEEvNS_9FwdParamsE:
.text._ZN10layer_norm13ln_fwd_kernelINS_13Kernel_traitsIf6__halfS2_S2_fjLj1024ELj1ELj4ELj1ELj16ENS_18Kernel_traits_baseILj1024EfS2_S2_S2_fjLj128EEEEELb0ELb0ELb0ELb0EEEvNS_9FwdParamsE:
        /* <DEDUP_REMOVED lines=18> */
[----:B--2---:R-:W-:Y:S02]  /*0120*/  LEA R0, R5, R0, 0x2 ;  /* 0x0000000005007211 */ /* 0x004fe400078e10ff */
[----:B------:R-:W-:Y:S02]  /*0130*/  P2R R2, PR, RZ, 0x8 ;  /* 0x00000008ff027803 */ /* 0x000fe40000000000 */
        /* <DEDUP_REMOVED lines=18> */
.L_x_15239:
[----:B------:R-:W-:Y:S05]  /*0260*/  BSYNC B0 ;  /* 0x0000000000007941 */ /* 0x000fea0003800000 */
.L_x_15238:
        /* <DEDUP_REMOVED lines=18> */
.L_x_15241:
[----:B------:R-:W-:Y:S05]  /*0390*/  BSYNC B0 ;  /* 0x0000000000007941 */ /* 0x000fea0003800000 */
.L_x_15240:
        /* <DEDUP_REMOVED lines=18> */
.L_x_15243:
[----:B------:R-:W-:Y:S05]  /*04c0*/  BSYNC B0 ;  /* 0x0000000000007941 */ /* 0x000fea0003800000 */
.L_x_15242:
        /* <DEDUP_REMOVED lines=17> */
.L_x_15245:
[----:B------:R-:W-:Y:S05]  /*05e0*/  BSYNC B0 ;  /* 0x0000000000007941 */ /* 0x000fea0003800000 */
.L_x_15244:
        /* <DEDUP_REMOVED lines=8> */
[----:B0123--:R-:W-:Y:S01]  /*0670*/  MOV R5, R0 ;  /* 0x0000000000057202 */ /* 0x00ffe20000000f00 */
[----:B------:R-:W-:Y:S01]  /*0680*/  UISETP.NE.AND UP0, UPT, UR6, URZ, UPT ;  /* 0x0000003f0600728c */ /* 0x000fe2000bf05270 */
[----:B------:R-:W-:Y:S01]  /*0690*/  ISETP.NE.AND.EX P0, PT, R9, RZ, PT, P0 ;  /* 0x000000ff0900720c */ /* 0x000fe20003f05300 */
[----:B------:R-:W-:Y:S01]  /*06a0*/  ULDC UR7, c[0x0][0x218] ;  /* 0x0000860000077ab9 */ /* 0x000fe20000000800 */
[----:B------:R-:W-:Y:S01]  /*06b0*/  ULDC UR6, c[0x0][0x2d8] ;  /* 0x0000b60000067ab9 */ /* 0x000fe20000000800 */
[----:B------:R-:W-:-:S10]  /*06c0*/  ULDC.64 UR8, c[0x0][0x230] ;  /* 0x00008c0000087ab9 */ /* 0x000fd40000000a00 */
.L_x_15359:
        /* <DEDUP_REMOVED lines=29> */
.L_x_15248:
[----:B-----5:R-:W-:-:S05]  /*08a0*/  HADD2.F32 R7, -RZ, R16.H0_H0 ;  /* 0x20000010ff077230 */ /* 0x020fca0000004100 */
[----:B------:R-:W-:-:S07]  /*08b0*/  FADD.FTZ R4, R7, R4 ;  /* 0x0000000407047221 */ /* 0x000fce0000010000 */
.L_x_15249:
[----:B------:R-:W-:-:S04]  /*08c0*/  F2FP.F16.F32.PACK_AB R7, RZ, R4 ;  /* 0x00000004ff07723e */ /* 0x000fc800000000ff */
[----:B------:R-:W-:-:S07]  /*08d0*/  PRMT R12, R7, 0x7610, R12 ;  /* 0x00007610070c7816 */ /* 0x000fce000000000c */
.L_x_15250:
[----:B------:R-:W-:-:S05]  /*08e0*/  HADD2.F32 R8, -RZ, R84.H1_H1 ;  /* 0x30000054ff087230 */ /* 0x000fca0000004100 */
[----:B------:R-:W-:Y:S01]  /*08f0*/  FMUL.FTZ R8, R8, R113 ;  /* 0x0000007108087220 */ /* 0x000fe20000410000 */
[----:B------:R-:W-:Y:S06]  /*0900*/  @P3 BRA `(.L_x_15251) ;  /* 0x0000000000083947 */ /* 0x000fec0003800000 */
[----:B------:R-:W-:Y:S05]  /*0910*/  @P1 BRA `(.L_x_15252) ;  /* 0x00000000000c1947 */ /* 0x000fea0003800000 */
[----:B------:R-:W-:Y:S05]  /*0920*/  BRA `(.L_x_15253) ;  /* 0x0000000000107947 */ /* 0x000fea0003800000 */
.L_x_15251:
[----:B-----5:R-:W-:-:S05]  /*0930*/  HADD2.F32 R7, -RZ, R16.H1_H1 ;  /* 0x30000010ff077230 */ /* 0x020fca0000004100 */
[----:B------:R-:W-:-:S07]  /*0940*/  FADD.FTZ R8, R7, R8 ;  /* 0x0000000807087221 */ /* 0x000fce0000010000 */
.L_x_15252:
[----:B------:R-:W-:-:S04]  /*0950*/  F2FP.F16.F32.PACK_AB R7, RZ, R8 ;  /* 0x00000008ff07723e */ /* 0x000fc800000000ff */
[----:B------:R-:W-:-:S07]  /*0960*/  PRMT R12, R12, 0x5410, R7 ;  /* 0x000054100c0c7816 */ /* 0x000fce0000000007 */
.L_x_15253:
[----:B------:R-:W-:-:S05]  /*0970*/  HADD2.F32 R84, -RZ, R85.H0_H0 ;  /* 0x20000055ff547230 */ /* 0x000fca0000004100 */
[----:B------:R-:W-:Y:S01]  /*0980*/  FMUL.FTZ R7, R84, R113 ;  /* 0x0000007154077220 */ /* 0x000fe20000410000 */
[----:B------:R-:W-:Y:S06]  /*0990*/  @P3 BRA `(.L_x_15254) ;  /* 0x0000000000083947 */ /* 0x000fec0003800000 */
[----:B------:R-:W-:Y:S05]  /*09a0*/  @P1 BRA `(.L_x_15255) ;  /* 0x00000000000c1947 */ /* 0x000fea0003800000 */
[----:B------:R-:W-:Y:S05]  /*09b0*/  BRA `(.L_x_15256) ;  /* 0x0000000000107947 */ /* 0x000fea0003800000 */
.L_x_15254:
[----:B-----5:R-:W-:-:S05]  /*09c0*/  HADD2.F32 R84, -RZ, R17.H0_H0 ;  /* 0x20000011ff547230 */ /* 0x020fca0000004100 */
[----:B------:R-:W-:-:S07]  /*09d0*/  FADD.FTZ R7, R84, R7 ;  /* 0x0000000754077221 */ /* 0x000fce0000010000 */
.L_x_15255:
[----:B------:R-:W-:-:S04]  /*09e0*/  F2FP.F16.F32.PACK_AB R84, RZ, R7 ;  /* 0x00000007ff54723e */ /* 0x000fc800000000ff */
[----:B------:R-:W-:-:S07]  /*09f0*/  PRMT R13, R84, 0x7610, R13 ;  /* 0x00007610540d7816 */ /* 0x000fce000000000d */
.L_x_15256:
[----:B------:R-:W-:-:S05]  /*0a00*/  HADD2.F32 R92, -RZ, R85.H1_H1 ;  /* 0x30000055ff5c7230 */ /* 0x000fca0000004100 */
[----:B------:R-:W-:Y:S01]  /*0a10*/  FMUL.FTZ R92, R92, R113 ;  /* 0x000000715c5c7220 */ /* 0x000fe20000410000 */
[----:B------:R-:W-:Y:S06]  /*0a20*/  @P3 BRA `(.L_x_15257) ;  /* 0x0000000000083947 */ /* 0x000fec0003800000 */
[----:B------:R-:W-:Y:S05]  /*0a30*/  @P1 BRA `(.L_x_15258) ;  /* 0x00000000000c1947 */ /* 0x000fea0003800000 */
[----:B------:R-:W-:Y:S05]  /*0a40*/  BRA `(.L_x_15259) ;  /* 0x0000000000107947 */ /* 0x000fea0003800000 */
.L_x_15257:
[----:B-----5:R-:W-:-:S05]  /*0a50*/  HADD2.F32 R85, -RZ, R17.H1_H1 ;  /* 0x30000011ff557230 */ /* 0x020fca0000004100 */
[----:B------:R-:W-:-:S07]  /*0a60*/  FADD.FTZ R92, R85, R92 ;  /* 0x0000005c555c7221 */ /* 0x000fce0000010000 */
.L_x_15258:
[----:B------:R-:W-:-:S04]  /*0a70*/  F2FP.F16.F32.PACK_AB R84, RZ, R92 ;  /* 0x0000005cff54723e */ /* 0x000fc800000000ff */
[----:B------:R-:W-:-:S07]  /*0a80*/  PRMT R13, R13, 0x5410, R84 ;  /* 0x000054100d0d7816 */ /* 0x000fce0000000054 */
.L_x_15259:
[----:B------:R-:W-:-:S05]  /*0a90*/  HADD2.F32 R84, -RZ, R86.H0_H0 ;  /* 0x20000056ff547230 */ /* 0x000fca0000004100 */
[----:B------:R-:W-:Y:S01]  /*0aa0*/  FMUL.FTZ R91, R84, R113 ;  /* 0x00000071545b7220 */ /* 0x000fe20000410000 */
[----:B------:R-:W-:Y:S06]  /*0ab0*/  @P3 BRA `(.L_x_15260) ;  /* 0x0000000000083947 */ /* 0x000fec0003800000 */
[----:B------:R-:W-:Y:S05]  /*0ac0*/  @P1 BRA `(.L_x_15261) ;  /* 0x00000000000c1947 */ /* 0x000fea0003800000 */
[----:B------:R-:W-:Y:S05]  /*0ad0*/  BRA `(.L_x_15262) ;  /* 0x0000000000107947 */ /* 0x000fea0003800000 */
.L_x_15260:
[----:B-----5:R-:W-:-:S05]  /*0ae0*/  HADD2.F32 R84, -RZ, R18.H0_H0 ;  /* 0x20000012ff547230 */ /* 0x020fca0000004100 */
[----:B------:R-:W-:-:S07]  /*0af0*/  FADD.FTZ R91, R84, R91 ;  /* 0x0000005b545b7221 */ /* 0x000fce0000010000 */
.L_x_15261:
[----:B------:R-:W-:-:S04]  /*0b00*/  F2FP.F16.F32.PACK_AB R84, RZ, R91 ;  /* 0x0000005bff54723e */ /* 0x000fc800000000ff */
[----:B------:R-:W-:-:S07]  /*0b10*/  PRMT R14, R84, 0x7610, R14 ;  /* 0x00007610540e7816 */ /* 0x000fce000000000e */
.L_x_15262:
[----:B------:R-:W-:-:S05]  /*0b20*/  HADD2.F32 R86, -RZ, R86.H1_H1 ;  /* 0x30000056ff567230 */ /* 0x000fca0000004100 */
[----:B------:R-:W-:Y:S01]  /*0b30*/  FMUL.FTZ R100, R86, R113 ;  /* 0x0000007156647220 */ /* 0x000fe20000410000 */
[----:B------:R-:W-:Y:S06]  /*0b40*/  @P3 BRA `(.L_x_15263) ;  /* 0x0000000000083947 */ /* 0x000fec0003800000 */
[----:B------:R-:W-:Y:S05]  /*0b50*/  @P1 BRA `(.L_x_15264) ;  /* 0x00000000000c1947 */ /* 0x000fea0003800000 */
[----:B------:R-:W-:Y:S05]  /*0b60*/  BRA `(.L_x_15265) ;  /* 0x0000000000107947 */ /* 0x000fea0003800000 */
.L_x_15263:
[----:B-----5:R-:W-:-:S05]  /*0b70*/  HADD2.F32 R85, -RZ, R18.H1_H1 ;  /* 0x30000012ff557230 */ /* 0x020fca0000004100 */
[----:B------:R-:W-:-:S07]  /*0b80*/  FADD.FTZ R100, R85, R100 ;  /* 0x0000006455647221 */ /* 0x000fce0000010000 */
.L_x_15264:
[----:B------:R-:W-:-:S04]  /*0b90*/  F2FP.F16.F32.PACK_AB R84, RZ, R100 ;  /* 0x00000064ff54723e */ /* 0x000fc800000000ff */
[----:B------:R-:W-:-:S07]  /*0ba0*/  PRMT R14, R14, 0x5410, R84 ;  /* 0x000054100e0e7816 */ /* 0x000fce0000000054 */
.L_x_15265:
[----:B------:R-:W-:-:S05]  /*0bb0*/  HADD2.F32 R84, -RZ, R87.H0_H0 ;  /* 0x20000057ff547230 */ /* 0x000fca0000004100 */
[----:B------:R-:W-:Y:S01]  /*0bc0*/  FMUL.FTZ R99, R84, R113 ;  /* 0x0000007154637220 */ /* 0x000fe20000410000 */
[----:B------:R-:W-:Y:S06]  /*0bd0*/  @P3 BRA `(.L_x_15266) ;  /* 0x0000000000083947 */ /* 0x000fec0003800000 */
[----:B------:R-:W-:Y:S05]  /*0be0*/  @P1 BRA `(.L_x_15267) ;  /* 0x00000000000c1947 */ /* 0x000fea0003800000 */
[----:B------:R-:W-:Y:S05]  /*0bf0*/  BRA `(.L_x_15268) ;  /* 0x0000000000107947 */ /* 0x000fea0003800000 */
.L_x_15266:
[----:B-----5:R-:W-:-:S05]  /*0c00*/  HADD2.F32 R84, -RZ, R19.H0_H0 ;  /* 0x20000013ff547230 */ /* 0x020fca0000004100 */
[----:B------:R-:W-:-:S07]  /*0c10*/  FADD.FTZ R99, R84, R99 ;  /* 0x0000006354637221 */ /* 0x000fce0000010000 */
.L_x_15267:
[----:B------:R-:W-:-:S04]  /*0c20*/  F2FP.F16.F32.PACK_AB R84, RZ, R99 ;  /* 0x00000063ff54723e */ /* 0x000fc800000000ff */
[----:B------:R-:W-:-:S07]  /*0c30*/  PRMT R15, R84, 0x7610, R15 ;  /* 0x00007610540f7816 */ /* 0x000fce000000000f */
.L_x_15268:
[----:B------:R-:W-:-:S05]  /*0c40*/  HADD2.F32 R108, -RZ, R87.H1_H1 ;  /* 0x30000057ff6c7230 */ /* 0x000fca0000004100 */
[----:B------:R-:W-:Y:S01]  /*0c50*/  FMUL.FTZ R108, R108, R113 ;  /* 0x000000716c6c7220 */ /* 0x000fe20000410000 */
[----:B------:R-:W-:Y:S06]  /*0c60*/  @P3 BRA `(.L_x_15269) ;  /* 0x0000000000083947 */ /* 0x000fec0003800000 */
[----:B------:R-:W-:Y:S05]  /*0c70*/  @P1 BRA `(.L_x_15270) ;  /* 0x00000000000c1947 */ /* 0x000fea0003800000 */
[----:B------:R-:W-:Y:S05]  /*0c80*/  BRA `(.L_x_15271) ;  /* 0x0000000000107947 */ /* 0x000fea0003800000 */
.L_x_15269:
[----:B-----5:R-:W-:-:S05]  /*0c90*/  HADD2.F32 R85, -RZ, R19.H1_H1 ;  /* 0x30000013ff557230 */ /* 0x020fca0000004100 */
[----:B------:R-:W-:-:S07]  /*0ca0*/  FADD.FTZ R108, R85, R108 ;  /* 0x0000006c556c7221 */ /* 0x000fce0000010000 */
.L_x_15270:
[----:B------:R-:W-:-:S04]  /*0cb0*/  F2FP.F16.F32.PACK_AB R84, RZ, R108 ;  /* 0x0000006cff54723e */ /* 0x000fc800000000ff */
[----:B------:R-:W-:-:S07]  /*0cc0*/  PRMT R15, R15, 0x5410, R84 ;  /* 0x000054100f0f7816 */ /* 0x000fce0000000054 */
.L_x_15271:
[----:B------:R-:W0:Y:S01]  /*0cd0*/  @P1 LDC.64 R84, c[0x0][0x238] ;  /* 0x00008e00ff541b82 */ /* 0x000e220000000a00 */
[C---:B------:R-:W-:Y:S02]  /*0ce0*/  IADD3 R114, R107.reuse, 0x20, RZ ;  /* 0x000000206b727810 */ /* 0x040fe40007ffe0ff */
[----:B0-----:R-:W-:-:S04]  /*0cf0*/  @P1 LEA R84, P3, R107, R84, 0x4 ;  /* 0x000000546b541211 */ /* 0x001fc800078620ff */
[----:B------:R-:W-:-:S05]  /*0d00*/  @P1 LEA.HI.X R85, R107, R85, RZ, 0x4, P3 ;  /* 0x000000556b551211 */ /* 0x000fca00018f24ff */
[----:B------:R0:W-:Y:S04]  /*0d10*/  @P1 STG.E.128 desc[UR4][R84.64], R12 ;  /* 0x0000000c54001986 */ /* 0x0001e8000c101d04 */
.L_x_15247:
[----:B------:R-:W-:Y:S05]  /*0d20*/  BSYNC B0 ;  /* 0x0000000000007941 */ /* 0x000fea0003800000 */
.L_x_15246:
        /* <DEDUP_REMOVED lines=18> */
.L_x_15274:
[----:B-----5:R-:W-:-:S05]  /*0e50*/  HADD2.F32 R10, -RZ, R16.H0_H0 ;  /* 0x20000010ff0a7230 */ /* 0x020fca0000004100 */
[----:B------:R-:W-:-:S07]  /*0e60*/  FADD.FTZ R3, R10, R3 ;  /* 0x000000030a037221 */ /* 0x000fce0000010000 */
.L_x_15275:
[----:B------:R-:W-:-:S04]  /*0e70*/  F2FP.F16.F32.PACK_AB R9, RZ, R3 ;  /* 0x00000003ff09723e */ /* 0x000fc800000000ff */
[----:B------:R-:W-:-:S07]  /*0e80*/  PRMT R12, R9, 0x7610, R12 ;  /* 0x00007610090c7816 */ /* 0x000fce000000000c */
.L_x_15276:
[----:B------:R-:W-:-:S05]  /*0e90*/  HADD2.F32 R84, -RZ, R84.H1_H1 ;  /* 0x30000054ff547230 */ /* 0x000fca0000004100 */
[----:B------:R-:W-:Y:S01]  /*0ea0*/  FMUL.FTZ R9, R84, R113 ;  /* 0x0000007154097220 */ /* 0x000fe20000410000 */
[----:B------:R-:W-:Y:S06]  /*0eb0*/  @P3 BRA `(.L_x_15277) ;  /* 0x0000000000083947 */ /* 0x000fec0003800000 */
[----:B------:R-:W-:Y:S05]  /*0ec0*/  @P1 BRA `(.L_x_15278) ;  /* 0x00000000000c1947 */ /* 0x000fea0003800000 */
[----:B------:R-:W-:Y:S05]  /*0ed0*/  BRA `(.L_x_15279) ;  /* 0x0000000000107947 */ /* 0x000fea0003800000 */
.L_x_15277:
[----:B-----5:R-:W-:-:S05]  /*0ee0*/  HADD2.F32 R10, -RZ, R16.H1_H1 ;  /* 0x30000010ff0a7230 */ /* 0x020fca0000004100 */
[----:B------:R-:W-:-:S07]  /*0ef0*/  FADD.FTZ R9, R10, R9 ;  /* 0x000000090a097221 */ /* 0x000fce0000010000 */
.L_x_15278:
[----:B------:R-:W-:-:S04]  /*0f00*/  F2FP.F16.F32.PACK_AB R10, RZ, R9 ;  /* 0x00000009ff0a723e */ /* 0x000fc800000000ff */
[----:B------:R-:W-:-:S07]  /*0f10*/  PRMT R12, R12, 0x5410, R10 ;  /* 0x000054100c0c7816 */ /* 0x000fce000000000a */
.L_x_15279:
[----:B------:R-:W-:-:S05]  /*0f20*/  HADD2.F32 R10, -RZ, R85.H0_H0 ;  /* 0x20000055ff0a7230 */ /* 0x000fca0000004100 */
[----:B------:R-:W-:Y:S01]  /*0f30*/  FMUL.FTZ R10, R10, R113 ;  /* 0x000000710a0a7220 */ /* 0x000fe20000410000 */
[----:B------:R-:W-:Y:S06]  /*0f40*/  @P3 BRA `(.L_x_15280) ;  /* 0x0000000000083947 */ /* 0x000fec0003800000 */
[----:B------:R-:W-:Y:S05]  /*0f50*/  @P1 BRA `(.L_x_15281) ;  /* 0x00000000000c1947 */ /* 0x000fea0003800000 */
[----:B------:R-:W-:Y:S05]  /*0f60*/  BRA `(.L_x_15282) ;  /* 0x0000000000107947 */ /* 0x000fea0003800000 */
.L_x_15280:
[----:B-----5:R-:W-:-:S05]  /*0f70*/  HADD2.F32 R93, -RZ, R17.H0_H0 ;  /* 0x20000011ff5d7230 */ /* 0x020fca0000004100 */
[----:B------:R-:W-:-:S07]  /*0f80*/  FADD.FTZ R10, R93, R10 ;  /* 0x0000000a5d0a7221 */ /* 0x000fce0000010000 */
.L_x_15281:
[----:B------:R-:W-:-:S04]  /*0f90*/  F2FP.F16.F32.PACK_AB R84, RZ, R10 ;  /* 0x0000000aff54723e */ /* 0x000fc800000000ff */
[----:B------:R-:W-:-:S07]  /*0fa0*/  PRMT R13, R84, 0x7610, R13 ;  /* 0x00007610540d7816 */ /* 0x000fce000000000d */
.L_x_15282:
[----:B------:R-:W-:-:S05]  /*0fb0*/  HADD2.F32 R84, -RZ, R85.H1_H1 ;  /* 0x30000055ff547230 */ /* 0x000fca0000004100 */
[----:B------:R-:W-:Y:S01]  /*0fc0*/  FMUL.FTZ R93, R84, R113 ;  /* 0x00000071545d7220 */ /* 0x000fe20000410000 */
[----:B------:R-:W-:Y:S06]  /*0fd0*/  @P3 BRA `(.L_x_15283) ;  /* 0x0000000000083947 */ /* 0x000fec0003800000 */
[----:B------:R-:W-:Y:S05]  /*0fe0*/  @P1 BRA `(.L_x_15284) ;  /* 0x00000000000c1947 */ /* 0x000fea0003800000 */
[----:B------:R-:W-:Y:S05]  /*0ff0*/  BRA `(.L_x_15285) ;  /* 0x0000000000107947 */ /* 0x000fea0003800000 */
.L_x_15283:
[----:B-----5:R-:W-:-:S05]  /*1000*/  HADD2.F32 R84, -RZ, R17.H1_H1 ;  /* 0x30000011ff547230 */ /* 0x020fca0000004100 */
[----:B------:R-:W-:-:S07]  /*1010*/  FADD.FTZ R93, R84, R93 ;  /* 0x0000005d545d7221 */ /* 0x000fce0000010000 */
.L_x_15284:
[----:B------:R-:W-:-:S04]  /*1020*/  F2FP.F16.F32.PACK_AB R84, RZ, R93 ;  /* 0x0000005dff54723e */ /* 0x000fc800000000ff */
[----:B------:R-:W-:-:S07]  /*1030*/  PRMT R13, R13, 0x5410, R84 ;  /* 0x000054100d0d7816 */ /* 0x000fce0000000054 */
.L_x_15285:
[----:B------:R-:W-:-:S05]  /*1040*/  HADD2.F32 R94, -RZ, R86.H0_H0 ;  /* 0x20000056ff5e7230 */ /* 0x000fca0000004100 */
[----:B------:R-:W-:Y:S01]  /*1050*/  FMUL.FTZ R94, R94, R113 ;  /* 0x000000715e5e7220 */ /* 0x000fe20000410000 */
[----:B------:R-:W-:Y:S06]  /*1060*/  @P3 BRA `(.L_x_15286) ;  /* 0x0000000000083947 */ /* 0x000fec0003800000 */
[----:B------:R-:W-:Y:S05]  /*1070*/  @P1 BRA `(.L_x_15287) ;  /* 0x00000000000c1947 */ /* 0x000fea0003800000 */
[----:B------:R-:W-:Y:S05]  /*1080*/  BRA `(.L_x_15288) ;  /* 0x0000000000107947 */ /* 0x000fea0003800000 */
.L_x_15286:
[----:B-----5:R-:W-:-:S05]  /*1090*/  HADD2.F32 R85, -RZ, R18.H0_H0 ;  /* 0x20000012ff557230 */ /* 0x020fca0000004100 */
[----:B------:R-:W-:-:S07]  /*10a0*/  FADD.FTZ R94, R85, R94 ;  /* 0x0000005e555e7221 */ /* 0x000fce0000010000 */
.L_x_15287:
[----:B------:R-:W-:-:S04]  /*10b0*/  F2FP.F16.F32.PACK_AB R84, RZ, R94 ;  /* 0x0000005eff54723e */ /* 0x000fc800000000ff */
[----:B------:R-:W-:-:S07]  /*10c0*/  PRMT R14, R84, 0x7610, R14 ;  /* 0x00007610540e7816 */ /* 0x000fce000000000e */
.L_x_15288:
[----:B------:R-:W-:-:S05]  /*10d0*/  HADD2.F32 R86, -RZ, R86.H1_H1 ;  /* 0x30000056ff567230 */ /* 0x000fca0000004100 */
[----:B------:R-:W-:Y:S01]  /*10e0*/  FMUL.FTZ R101, R86, R113 ;  /* 0x0000007156657220 */ /* 0x000fe20000410000 */
[----:B------:R-:W-:Y:S06]  /*10f0*/  @P3 BRA `(.L_x_15289) ;  /* 0x0000000000083947 */ /* 0x000fec0003800000 */
[----:B------:R-:W-:Y:S05]  /*1100*/  @P1 BRA `(.L_x_15290) ;  /* 0x00000000000c1947 */ /* 0x000fea0003800000 */
[----:B------:R-:W-:Y:S05]  /*1110*/  BRA `(.L_x_15291) ;  /* 0x0000000000107947 */ /* 0x000fea0003800000 */
.L_x_15289:
[----:B-----5:R-:W-:-:S05]  /*1120*/  HADD2.F32 R84, -RZ, R18.H1_H1 ;  /* 0x30000012ff547230 */ /* 0x020fca0000004100 */
[----:B------:R-:W-:-:S07]  /*1130*/  FADD.FTZ R101, R84, R101 ;  /* 0x0000006554657221 */ /* 0x000fce0000010000 */
.L_x_15290:
[----:B------:R-:W-:-:S04]  /*1140*/  F2FP.F16.F32.PACK_AB R84, RZ, R101 ;  /* 0x00000065ff54723e */ /* 0x000fc800000000ff */
[----:B------:R-:W-:-:S07]  /*1150*/  PRMT R14, R14, 0x5410, R84 ;  /* 0x000054100e0e7816 */ /* 0x000fce0000000054 */
.L_x_15291:
[----:B------:R-:W-:-:S05]  /*1160*/  HADD2.F32 R102, -RZ, R87.H0_H0 ;  /* 0x20000057ff667230 */ /* 0x000fca0000004100 */
[----:B------:R-:W-:Y:S01]  /*1170*/  FMUL.FTZ R102, R102, R113 ;  /* 0x0000007166667220 */ /* 0x000fe20000410000 */
[----:B------:R-:W-:Y:S06]  /*1180*/  @P3 BRA `(.L_x_15292) ;  /* 0x0000000000083947 */ /* 0x000fec0003800000 */
[----:B------:R-:W-:Y:S05]  /*1190*/  @P1 BRA `(.L_x_15293) ;  /* 0x00000000000c1947 */ /* 0x000fea0003800000 */
[----:B------:R-:W-:Y:S05]  /*11a0*/  BRA `(.L_x_15294) ;  /* 0x0000000000107947 */ /* 0x000fea0003800000 */
.L_x_15292:
[----:B-----5:R-:W-:-:S05]  /*11b0*/  HADD2.F32 R85, -RZ, R19.H0_H0 ;  /* 0x20000013ff557230 */ /* 0x020fca0000004100 */
[----:B------:R-:W-:-:S07]  /*11c0*/  FADD.FTZ R102, R85, R102 ;  /* 0x0000006655667221 */ /* 0x000fce0000010000 */
.L_x_15293:
[----:B------:R-:W-:-:S04]  /*11d0*/  F2FP.F16.F32.PACK_AB R84, RZ, R102 ;  /* 0x00000066ff54723e */ /* 0x000fc800000000ff */
[----:B------:R-:W-:-:S07]  /*11e0*/  PRMT R15, R84, 0x7610, R15 ;  /* 0x00007610540f7816 */ /* 0x000fce000000000f */
.L_x_15294:
[----:B------:R-:W-:-:S05]  /*11f0*/  HADD2.F32 R84, -RZ, R87.H1_H1 ;  /* 0x30000057ff547230 */ /* 0x000fca0000004100 */
[----:B------:R-:W-:Y:S01]  /*1200*/  FMUL.FTZ R109, R84, R113 ;  /* 0x00000071546d7220 */ /* 0x000fe20000410000 */
[----:B------:R-:W-:Y:S06]  /*1210*/  @P3 BRA `(.L_x_15295) ;  /* 0x0000000000083947 */ /* 0x000fec0003800000 */
[----:B------:R-:W-:Y:S05]  /*1220*/  @P1 BRA `(.L_x_15296) ;  /* 0x00000000000c1947 */ /* 0x000fea0003800000 */
[----:B------:R-:W-:Y:S05]  /*1230*/  BRA `(.L_x_15297) ;  /* 0x0000000000107947 */ /* 0x000fea0003800000 */
.L_x_15295:
[----:B-----5:R-:W-:-:S05]  /*1240*/  HADD2.F32 R84, -RZ, R19.H1_H1 ;  /* 0x30000013ff547230 */ /* 0x020fca0000004100 */
[----:B------:R-:W-:-:S07]  /*1250*/  FADD.FTZ R109, R84, R109 ;  /* 0x0000006d546d7221 */ /* 0x000fce0000010000 */
.L_x_15296:
[----:B------:R-:W-:-:S04]  /*1260*/  F2FP.F16.F32.PACK_AB R84, RZ, R109 ;  /* 0x0000006dff54723e */ /* 0x000fc800000000ff */
[----:B------:R-:W-:-:S07]  /*1270*/  PRMT R15, R15, 0x5410, R84 ;  /* 0x000054100f0f7816 */ /* 0x000fce0000000054 */
.L_x_15297:
[----:B------:R-:W0:Y:S02]  /*1280*/  @P1 LDC.64 R84, c[0x0][0x238] ;  /* 0x00008e00ff541b82 */ /* 0x000e240000000a00 */
[----:B0-----:R-:W-:-:S04]  /*1290*/  @P1 LEA R84, P3, R114, R84, 0x4 ;  /* 0x0000005472541211 */ /* 0x001fc800078620ff */
[C---:B------:R-:W-:Y:S02]  /*12a0*/  @P1 LEA.HI.X R85, R114.reuse, R85, RZ, 0x4, P3 ;  /* 0x0000005572551211 */ /* 0x040fe400018f24ff */
[----:B------:R-:W-:-:S03]  /*12b0*/  IADD3 R114, R114, 0x20, RZ ;  /* 0x0000002072727810 */ /* 0x000fc60007ffe0ff */
[----:B------:R1:W-:Y:S04]  /*12c0*/  @P1 STG.E.128 desc[UR4][R84.64], R12 ;  /* 0x0000000c54001986 */ /* 0x0003e8000c101d04 */
.L_x_15273:
[----:B------:R-:W-:Y:S05]  /*12d0*/  BSYNC B0 ;  /* 0x0000000000007941 */ /* 0x000fea0003800000 */
.L_x_15272:
        /* <DEDUP_REMOVED lines=18> */
.L_x_15300:
[----:B-----5:R-:W-:-:S05]  /*1400*/  HADD2.F32 R11, -RZ, R16.H0_H0 ;  /* 0x20000010ff0b7230 */ /* 0x020fca0000004100 */
[----:B------:R-:W-:-:S07]  /*1410*/  FADD.FTZ R2, R11, R2 ;  /* 0x000000020b027221 */ /* 0x000fce0000010000 */
.L_x_15301:
[----:B------:R-:W-:-:S04]  /*1420*/  F2FP.F16.F32.PACK_AB R11, RZ, R2 ;  /* 0x00000002ff0b723e */ /* 0x000fc800000000ff */
[----:B------:R-:W-:-:S07]  /*1430*/  PRMT R12, R11, 0x7610, R12 ;  /* 0x000076100b0c7816 */ /* 0x000fce000000000c */
.L_x_15302:
[----:B------:R-:W-:-:S05]  /*1440*/  HADD2.F32 R84, -RZ, R84.H1_H1 ;  /* 0x30000054ff547230 */ /* 0x000fca0000004100 */
[----:B------:R-:W-:Y:S01]  /*1450*/  FMUL.FTZ R11, R84, R113 ;  /* 0x00000071540b7220 */ /* 0x000fe20000410000 */
[----:B------:R-:W-:Y:S06]  /*1460*/  @P3 BRA `(.L_x_15303) ;  /* 0x0000000000083947 */ /* 0x000fec0003800000 */
[----:B------:R-:W-:Y:S05]  /*1470*/  @P1 BRA `(.L_x_15304) ;  /* 0x00000000000c1947 */ /* 0x000fea0003800000 */
[----:B------:R-:W-:Y:S05]  /*1480*/  BRA `(.L_x_15305) ;  /* 0x0000000000107947 */ /* 0x000fea0003800000 */
.L_x_15303:
[----:B-----5:R-:W-:-:S05]  /*1490*/  HADD2.F32 R84, -RZ, R16.H1_H1 ;  /* 0x30000010ff547230 */ /* 0x020fca0000004100 */
[----:B------:R-:W-:-:S07]  /*14a0*/  FADD.FTZ R11, R84, R11 ;  /* 0x0000000b540b7221 */ /* 0x000fce0000010000 */
.L_x_15304:
[----:B------:R-:W-:-:S04]  /*14b0*/  F2FP.F16.F32.PACK_AB R84, RZ, R11 ;  /* 0x0000000bff54723e */ /* 0x000fc800000000ff */
[----:B------:R-:W-:-:S07]  /*14c0*/  PRMT R12, R12, 0x5410, R84 ;  /* 0x000054100c0c7816 */ /* 0x000fce0000000054 */
.L_x_15305:
[----:B------:R-:W-:-:S05]  /*14d0*/  HADD2.F32 R88, -RZ, R85.H0_H0 ;  /* 0x20000055ff587230 */ /* 0x000fca0000004100 */
[----:B------:R-:W-:Y:S01]  /*14e0*/  FMUL.FTZ R88, R88, R113 ;  /* 0x0000007158587220 */ /* 0x000fe20000410000 */
[----:B------:R-:W-:Y:S06]  /*14f0*/  @P3 BRA `(.L_x_15306) ;  /* 0x0000000000083947 */ /* 0x000fec0003800000 */
[----:B------:R-:W-:Y:S05]  /*1500*/  @P1 BRA `(.L_x_15307) ;  /* 0x00000000000c1947 */ /* 0x000fea0003800000 */
[----:B------:R-:W-:Y:S05]  /*1510*/  BRA `(.L_x_15308) ;  /* 0x0000000000107947 */ /* 0x000fea0003800000 */
.L_x_15306:
[----:B-----5:R-:W-:-:S05]  /*1520*/  HADD2.F32 R95, -RZ, R17.H0_H0 ;  /* 0x20000011ff5f7230 */ /* 0x020fca0000004100 */
[----:B------:R-:W-:-:S07]  /*1530*/  FADD.FTZ R88, R95, R88 ;  /* 0x000000585f587221 */ /* 0x000fce0000010000 */
.L_x_15307:
[----:B------:R-:W-:-:S04]  /*1540*/  F2FP.F16.F32.PACK_AB R84, RZ, R88 ;  /* 0x00000058ff54723e */ /* 0x000fc800000000ff */
[----:B------:R-:W-:-:S07]  /*1550*/  PRMT R13, R84, 0x7610, R13 ;  /* 0x00007610540d7816 */ /* 0x000fce000000000d */
.L_x_15308:
[----:B------:R-:W-:-:S05]  /*1560*/  HADD2.F32 R84, -RZ, R85.H1_H1 ;  /* 0x30000055ff547230 */ /* 0x000fca0000004100 */
[----:B------:R-:W-:Y:S01]  /*1570*/  FMUL.FTZ R95, R84, R113 ;  /* 0x00000071545f7220 */ /* 0x000fe20000410000 */
[----:B------:R-:W-:Y:S06]  /*1580*/  @P3 BRA `(.L_x_15309) ;  /* 0x0000000000083947 */ /* 0x000fec0003800000 */
[----:B------:R-:W-:Y:S05]  /*1590*/  @P1 BRA `(.L_x_15310) ;  /* 0x00000000000c1947 */ /* 0x000fea0003800000 */
[----:B------:R-:W-:Y:S05]  /*15a0*/  BRA `(.L_x_15311) ;  /* 0x0000000000107947 */ /* 0x000fea0003800000 */
.L_x_15309:
[----:B-----5:R-:W-:-:S05]  /*15b0*/  HADD2.F32 R84, -RZ, R17.H1_H1 ;  /* 0x30000011ff547230 */ /* 0x020fca0000004100 */
[----:B------:R-:W-:-:S07]  /*15c0*/  FADD.FTZ R95, R84, R95 ;  /* 0x0000005f545f7221 */ /* 0x000fce0000010000 */
.L_x_15310:
[----:B------:R-:W-:-:S04]  /*15d0*/  F2FP.F16.F32.PACK_AB R84, RZ, R95 ;  /* 0x0000005fff54723e */ /* 0x000fc800000000ff */
[----:B------:R-:W-:-:S07]  /*15e0*/  PRMT R13, R13, 0x5410, R84 ;  /* 0x000054100d0d7816 */ /* 0x000fce0000000054 */
.L_x_15311:
[----:B------:R-:W-:-:S05]  /*15f0*/  HADD2.F32 R96, -RZ, R86.H0_H0 ;  /* 0x20000056ff607230 */ /* 0x000fca0000004100 */
[----:B------:R-:W-:Y:S01]  /*1600*/  FMUL.FTZ R96, R96, R113 ;  /* 0x0000007160607220 */ /* 0x000fe20000410000 */
[----:B------:R-:W-:Y:S06]  /*1610*/  @P3 BRA `(.L_x_15312) ;  /* 0x0000000000083947 */ /* 0x000fec0003800000 */
[----:B------:R-:W-:Y:S05]  /*1620*/  @P1 BRA `(.L_x_15313) ;  /* 0x00000000000c1947 */ /* 0x000fea0003800000 */
[----:B------:R-:W-:Y:S05]  /*1630*/  BRA `(.L_x_15314) ;  /* 0x0000000000107947 */ /* 0x000fea0003800000 */
.L_x_15312:
[----:B-----5:R-:W-:-:S05]  /*1640*/  HADD2.F32 R85, -RZ, R18.H0_H0 ;  /* 0x20000012ff557230 */ /* 0x020fca0000004100 */
[----:B------:R-:W-:-:S07]  /*1650*/  FADD.FTZ R96, R85, R96 ;  /* 0x0000006055607221 */ /* 0x000fce0000010000 */
.L_x_15313:
[----:B------:R-:W-:-:S04]  /*1660*/  F2FP.F16.F32.PACK_AB R84, RZ, R96 ;  /* 0x00000060ff54723e */ /* 0x000fc800000000ff */
[----:B------:R-:W-:-:S07]  /*1670*/  PRMT R14, R84, 0x7610, R14 ;  /* 0x00007610540e7816 */ /* 0x000fce000000000e */
.L_x_15314:
[----:B------:R-:W-:-:S05]  /*1680*/  HADD2.F32 R86, -RZ, R86.H1_H1 ;  /* 0x30000056ff567230 */ /* 0x000fca0000004100 */
[----:B------:R-:W-:Y:S01]  /*1690*/  FMUL.FTZ R103, R86, R113 ;  /* 0x0000007156677220 */ /* 0x000fe20000410000 */
[----:B------:R-:W-:Y:S06]  /*16a0*/  @P3 BRA `(.L_x_15315) ;  /* 0x0000000000083947 */ /* 0x000fec0003800000 */
[----:B------:R-:W-:Y:S05]  /*16b0*/  @P1 BRA `(.L_x_15316) ;  /* 0x00000000000c1947 */ /* 0x000fea0003800000 */
[----:B------:R-:W-:Y:S05]  /*16c0*/  BRA `(.L_x_15317) ;  /* 0x0000000000107947 */ /* 0x000fea0003800000 */
.L_x_15315:
[----:B-----5:R-:W-:-:S05]  /*16d0*/  HADD2.F32 R84, -RZ, R18.H1_H1 ;  /* 0x30000012ff547230 */ /* 0x020fca0000004100 */
[----:B------:R-:W-:-:S07]  /*16e0*/  FADD.FTZ R103, R84, R103 ;  /* 0x0000006754677221 */ /* 0x000fce0000010000 */
.L_x_15316:
[----:B------:R-:W-:-:S04]  /*16f0*/  F2FP.F16.F32.PACK_AB R84, RZ, R103 ;  /* 0x00000067ff54723e */ /* 0x000fc800000000ff */
[----:B------:R-:W-:-:S07]  /*1700*/  PRMT R14, R14, 0x5410, R84 ;  /* 0x000054100e0e7816 */ /* 0x000fce0000000054 */
.L_x_15317:
[----:B------:R-:W-:-:S05]  /*1710*/  HADD2.F32 R104, -RZ, R87.H0_H0 ;  /* 0x20000057ff687230 */ /* 0x000fca0000004100 */
[----:B------:R-:W-:Y:S01]  /*1720*/  FMUL.FTZ R104, R104, R113 ;  /* 0x0000007168687220 */ /* 0x000fe20000410000 */
[----:B------:R-:W-:Y:S06]  /*1730*/  @P3 BRA `(.L_x_15318) ;  /* 0x0000000000083947 */ /* 0x000fec0003800000 */
[----:B------:R-:W-:Y:S05]  /*1740*/  @P1 BRA `(.L_x_15319) ;  /* 0x00000000000c1947 */ /* 0x000fea0003800000 */
[----:B------:R-:W-:Y:S05]  /*1750*/  BRA `(.L_x_15320) ;  /* 0x0000000000107947 */ /* 0x000fea0003800000 */
.L_x_15318:
[----:B-----5:R-:W-:-:S05]  /*1760*/  HADD2.F32 R85, -RZ, R19.H0_H0 ;  /* 0x20000013ff557230 */ /* 0x020fca0000004100 */
[----:B------:R-:W-:-:S07]  /*1770*/  FADD.FTZ R104, R85, R104 ;  /* 0x0000006855687221 */ /* 0x000fce0000010000 */
.L_x_15319:
[----:B------:R-:W-:-:S04]  /*1780*/  F2FP.F16.F32.PACK_AB R84, RZ, R104 ;  /* 0x00000068ff54723e */ /* 0x000fc800000000ff */
[----:B------:R-:W-:-:S07]  /*1790*/  PRMT R15, R84, 0x7610, R15 ;  /* 0x00007610540f7816 */ /* 0x000fce000000000f */
.L_x_15320:
[----:B------:R-:W-:-:S05]  /*17a0*/  HADD2.F32 R110, -RZ, R87.H1_H1 ;  /* 0x30000057ff6e7230 */ /* 0x000fca0000004100 */
[----:B------:R-:W-:Y:S01]  /*17b0*/  FMUL.FTZ R110, R110, R113 ;  /* 0x000000716e6e7220 */ /* 0x000fe20000410000 */
[----:B------:R-:W-:Y:S06]  /*17c0*/  @P3 BRA `(.L_x_15321) ;  /* 0x0000000000083947 */ /* 0x000fec0003800000 */
[----:B------:R-:W-:Y:S05]  /*17d0*/  @P1 BRA `(.L_x_15322) ;  /* 0x00000000000c1947 */ /* 0x000fea0003800000 */
[----:B------:R-:W-:Y:S05]  /*17e0*/  BRA `(.L_x_15323) ;  /* 0x0000000000107947 */ /* 0x000fea0003800000 */
.L_x_15321:
[----:B-----5:R-:W-:-:S05]  /*17f0*/  HADD2.F32 R85, -RZ, R19.H1_H1 ;  /* 0x30000013ff557230 */ /* 0x020fca0000004100 */
[----:B------:R-:W-:-:S07]  /*1800*/  FADD.FTZ R110, R85, R110 ;  /* 0x0000006e556e7221 */ /* 0x000fce0000010000 */
.L_x_15322:
[----:B------:R-:W-:-:S04]  /*1810*/  F2FP.F16.F32.PACK_AB R84, RZ, R110 ;  /* 0x0000006eff54723e */ /* 0x000fc800000000ff */
[----:B------:R-:W-:-:S07]  /*1820*/  PRMT R15, R15, 0x5410, R84 ;  /* 0x000054100f0f7816 */ /* 0x000fce0000000054 */
.L_x_15323:
[----:B------:R-:W0:Y:S02]  /*1830*/  @P1 LDC.64 R84, c[0x0][0x238] ;  /* 0x00008e00ff541b82 */ /* 0x000e240000000a00 */
[----:B0-----:R-:W-:-:S04]  /*1840*/  @P1 LEA R84, P3, R114, R84, 0x4 ;  /* 0x0000005472541211 */ /* 0x001fc800078620ff */
[C---:B------:R-:W-:Y:S02]  /*1850*/  @P1 LEA.HI.X R85, R114.reuse, R85, RZ, 0x4, P3 ;  /* 0x0000005572551211 */ /* 0x040fe400018f24ff */
[----:B------:R-:W-:-:S03]  /*1860*/  IADD3 R114, R114, 0x20, RZ ;  /* 0x0000002072727810 */ /* 0x000fc60007ffe0ff */
[----:B------:R2:W-:Y:S04]  /*1870*/  @P1 STG.E.128 desc[UR4][R84.64], R12 ;  /* 0x0000000c54001986 */ /* 0x0005e8000c101d04 */
.L_x_15299:
[----:B------:R-:W-:Y:S05]  /*1880*/  BSYNC B0 ;  /* 0x0000000000007941 */ /* 0x000fea0003800000 */
.L_x_15298:
        /* <DEDUP_REMOVED lines=18> */
.L_x_15326:
[----:B-----5:R-:W-:-:S05]  /*19b0*/  HADD2.F32 R89, -RZ, R16.H0_H0 ;  /* 0x20000010ff597230 */ /* 0x020fca0000004100 */
[----:B------:R-:W-:-:S07]  /*19c0*/  FADD.FTZ R0, R89, R0 ;  /* 0x0000000059007221 */ /* 0x000fce0000010000 */
.L_x_15327:
[----:B------:R-:W-:-:S04]  /*19d0*/  F2FP.F16.F32.PACK_AB R89, RZ, R0 ;  /* 0x00000000ff59723e */ /* 0x000fc800000000ff */
[----:B------:R-:W-:-:S07]  /*19e0*/  PRMT R12, R89, 0x7610, R12 ;  /* 0x00007610590c7816 */ /* 0x000fce000000000c */
.L_x_15328:
[----:B------:R-:W-:-:S05]  /*19f0*/  HADD2.F32 R84, -RZ, R84.H1_H1 ;  /* 0x30000054ff547230 */ /* 0x000fca0000004100 */
[----:B------:R-:W-:Y:S01]  /*1a00*/  FMUL.FTZ R89, R84, R113 ;  /* 0x0000007154597220 */ /* 0x000fe20000410000 */
[----:B------:R-:W-:Y:S06]  /*1a10*/  @P3 BRA `(.L_x_15329) ;  /* 0x0000000000083947 */ /* 0x000fec0003800000 */
[----:B------:R-:W-:Y:S05]  /*1a20*/  @P1 BRA `(.L_x_15330) ;  /* 0x00000000000c1947 */ /* 0x000fea0003800000 */
[----:B------:R-:W-:Y:S05]  /*1a30*/  BRA `(.L_x_15331) ;  /* 0x0000000000107947 */ /* 0x000fea0003800000 */
.L_x_15329:
[----:B-----5:R-:W-:-:S05]  /*1a40*/  HADD2.F32 R84, -RZ, R16.H1_H1 ;  /* 0x30000010ff547230 */ /* 0x020fca0000004100 */
[----:B------:R-:W-:-:S07]  /*1a50*/  FADD.FTZ R89, R84, R89 ;  /* 0x0000005954597221 */ /* 0x000fce0000010000 */
.L_x_15330:
[----:B------:R-:W-:-:S04]  /*1a60*/  F2FP.F16.F32.PACK_AB R84, RZ, R89 ;  /* 0x00000059ff54723e */ /* 0x000fc800000000ff */
[----:B------:R-:W-:-:S07]  /*1a70*/  PRMT R12, R12, 0x5410, R84 ;  /* 0x000054100c0c7816 */ /* 0x000fce0000000054 */
.L_x_15331:
[----:B------:R-:W-:-:S05]  /*1a80*/  HADD2.F32 R90, -RZ, R85.H0_H0 ;  /* 0x20000055ff5a7230 */ /* 0x000fca0000004100 */
[----:B------:R-:W-:Y:S01]  /*1a90*/  FMUL.FTZ R90, R90, R113 ;  /* 0x000000715a5a7220 */ /* 0x000fe20000410000 */
[----:B------:R-:W-:Y:S06]  /*1aa0*/  @P3 BRA `(.L_x_15332) ;  /* 0x0000000000083947 */ /* 0x000fec0003800000 */
[----:B------:R-:W-:Y:S05]  /*1ab0*/  @P1 BRA `(.L_x_15333) ;  /* 0x00000000000c1947 */ /* 0x000fea0003800000 */
[----:B------:R-:W-:Y:S05]  /*1ac0*/  BRA `(.L_x_15334) ;  /* 0x0000000000107947 */ /* 0x000fea0003800000 */
.L_x_15332:
[----:B-----5:R-:W-:-:S05]  /*1ad0*/  HADD2.F32 R97, -RZ, R17.H0_H0 ;  /* 0x20000011ff617230 */ /* 0x020fca0000004100 */
[----:B------:R-:W-:-:S07]  /*1ae0*/  FADD.FTZ R90, R97, R90 ;  /* 0x0000005a615a7221 */ /* 0x000fce0000010000 */
.L_x_15333:
[----:B------:R-:W-:-:S04]  /*1af0*/  F2FP.F16.F32.PACK_AB R84, RZ, R90 ;  /* 0x0000005aff54723e */ /* 0x000fc800000000ff */
[----:B------:R-:W-:-:S07]  /*1b00*/  PRMT R13, R84, 0x7610, R13 ;  /* 0x00007610540d7816 */ /* 0x000fce000000000d */
.L_x_15334:
[----:B------:R-:W-:-:S05]  /*1b10*/  HADD2.F32 R84, -RZ, R85.H1_H1 ;  /* 0x30000055ff547230 */ /* 0x000fca0000004100 */
[----:B------:R-:W-:Y:S01]  /*1b20*/  FMUL.FTZ R97, R84, R113 ;  /* 0x0000007154617220 */ /* 0x000fe20000410000 */
[----:B------:R-:W-:Y:S06]  /*1b30*/  @P3 BRA `(.L_x_15335) ;  /* 0x0000000000083947 */ /* 0x000fec0003800000 */
[----:B------:R-:W-:Y:S05]  /*1b40*/  @P1 BRA `(.L_x_15336) ;  /* 0x00000000000c1947 */ /* 0x000fea0003800000 */
[----:B------:R-:W-:Y:S05]  /*1b50*/  BRA `(.L_x_15337) ;  /* 0x0000000000107947 */ /* 0x000fea0003800000 */
.L_x_15335:
[----:B-----5:R-:W-:-:S05]  /*1b60*/  HADD2.F32 R84, -RZ, R17.H1_H1 ;  /* 0x30000011ff547230 */ /* 0x020fca0000004100 */
[----:B------:R-:W-:-:S07]  /*1b70*/  FADD.FTZ R97, R84, R97 ;  /* 0x0000006154617221 */ /* 0x000fce0000010000 */
.L_x_15336:
[----:B------:R-:W-:-:S04]  /*1b80*/  F2FP.F16.F32.PACK_AB R84, RZ, R97 ;  /* 0x00000061ff54723e */ /* 0x000fc800000000ff */
[----:B------:R-:W-:-:S07]  /*1b90*/  PRMT R13, R13, 0x5410, R84 ;  /* 0x000054100d0d7816 */ /* 0x000fce0000000054 */
.L_x_15337:
[----:B------:R-:W-:-:S05]  /*1ba0*/  HADD2.F32 R98, -RZ, R86.H0_H0 ;  /* 0x20000056ff627230 */ /* 0x000fca0000004100 */
[----:B------:R-:W-:Y:S01]  /*1bb0*/  FMUL.FTZ R98, R98, R113 ;  /* 0x0000007162627220 */ /* 0x000fe20000410000 */
[----:B------:R-:W-:Y:S06]  /*1bc0*/  @P3 BRA `(.L_x_15338) ;  /* 0x0000000000083947 */ /* 0x000fec0003800000 */
[----:B------:R-:W-:Y:S05]  /*1bd0*/  @P1 BRA `(.L_x_15339) ;  /* 0x00000000000c1947 */ /* 0x000fea0003800000 */
[----:B------:R-:W-:Y:S05]  /*1be0*/  BRA `(.L_x_15340) ;  /* 0x0000000000107947 */ /* 0x000fea0003800000 */
.L_x_15338:
[----:B-----5:R-:W-:-:S05]  /*1bf0*/  HADD2.F32 R85, -RZ, R18.H0_H0 ;  /* 0x20000012ff557230 */ /* 0x020fca0000004100 */
[----:B------:R-:W-:-:S07]  /*1c00*/  FADD.FTZ R98, R85, R98 ;  /* 0x0000006255627221 */ /* 0x000fce0000010000 */
.L_x_15339:
[----:B------:R-:W-:-:S04]  /*1c10*/  F2FP.F16.F32.PACK_AB R84, RZ, R98 ;  /* 0x00000062ff54723e */ /* 0x000fc800000000ff */
[----:B------:R-:W-:-:S07]  /*1c20*/  PRMT R14, R84, 0x7610, R14 ;  /* 0x00007610540e7816 */ /* 0x000fce000000000e */
.L_x_15340:
[----:B------:R-:W-:-:S05]  /*1c30*/  HADD2.F32 R86, -RZ, R86.H1_H1 ;  /* 0x30000056ff567230 */ /* 0x000fca0000004100 */
[----:B------:R-:W-:Y:S01]  /*1c40*/  FMUL.FTZ R105, R86, R113 ;  /* 0x0000007156697220 */ /* 0x000fe20000410000 */
[----:B------:R-:W-:Y:S06]  /*1c50*/  @P3 BRA `(.L_x_15341) ;  /* 0x0000000000083947 */ /* 0x000fec0003800000 */
[----:B------:R-:W-:Y:S05]  /*1c60*/  @P1 BRA `(.L_x_15342) ;  /* 0x00000000000c1947 */ /* 0x000fea0003800000 */
[----:B------:R-:W-:Y:S05]  /*1c70*/  BRA `(.L_x_15343) ;  /* 0x0000000000107947 */ /* 0x000fea0003800000 */
.L_x_15341:
[----:B-----5:R-:W-:-:S05]  /*1c80*/  HADD2.F32 R84, -RZ, R18.H1_H1 ;  /* 0x30000012ff547230 */ /* 0x020fca0000004100 */
[----:B------:R-:W-:-:S07]  /*1c90*/  FADD.FTZ R105, R84, R105 ;  /* 0x0000006954697221 */ /* 0x000fce0000010000 */
.L_x_15342:
[----:B------:R-:W-:-:S04]  /*1ca0*/  F2FP.F16.F32.PACK_AB R84, RZ, R105 ;  /* 0x00000069ff54723e */ /* 0x000fc800000000ff */
[----:B------:R-:W-:-:S07]  /*1cb0*/  PRMT R14, R14, 0x5410, R84 ;  /* 0x000054100e0e7816 */ /* 0x000fce0000000054 */
.L_x_15343:
[----:B------:R-:W-:-:S05]  /*1cc0*/  HADD2.F32 R106, -RZ, R87.H0_H0 ;  /* 0x20000057ff6a7230 */ /* 0x000fca0000004100 */
[----:B------:R-:W-:Y:S01]  /*1cd0*/  FMUL.FTZ R106, R106, R113 ;  /* 0x000000716a6a7220 */ /* 0x000fe20000410000 */
[----:B------:R-:W-:Y:S06]  /*1ce0*/  @P3 BRA `(.L_x_15344) ;  /* 0x0000000000083947 */ /* 0x000fec0003800000 */
[----:B------:R-:W-:Y:S05]  /*1cf0*/  @P1 BRA `(.L_x_15345) ;  /* 0x00000000000c1947 */ /* 0x000fea0003800000 */
[----:B------:R-:W-:Y:S05]  /*1d00*/  BRA `(.L_x_15346) ;  /* 0x0000000000107947 */ /* 0x000fea0003800000 */
.L_x_15344:
[----:B-----5:R-:W-:-:S05]  /*1d10*/  HADD2.F32 R85, -RZ, R19.H0_H0 ;  /* 0x20000013ff557230 */ /* 0x020fca0000004100 */
[----:B------:R-:W-:-:S07]  /*1d20*/  FADD.FTZ R106, R85, R106 ;  /* 0x0000006a556a7221 */ /* 0x000fce0000010000 */
.L_x_15345:
[----:B------:R-:W-:-:S04]  /*1d30*/  F2FP.F16.F32.PACK_AB R84, RZ, R106 ;  /* 0x0000006aff54723e */ /* 0x000fc800000000ff */
[----:B------:R-:W-:-:S07]  /*1d40*/  PRMT R15, R84, 0x7610, R15 ;  /* 0x00007610540f7816 */ /* 0x000fce000000000f */
.L_x_15346:
[----:B------:R-:W-:-:S05]  /*1d50*/  HADD2.F32 R84, -RZ, R87.H1_H1 ;  /* 0x30000057ff547230 */ /* 0x000fca0000004100 */
[----:B------:R-:W-:Y:S01]  /*1d60*/  FMUL.FTZ R111, R84, R113 ;  /* 0x00000071546f7220 */ /* 0x000fe20000410000 */
[----:B------:R-:W-:Y:S06]  /*1d70*/  @P3 BRA `(.L_x_15347) ;  /* 0x0000000000083947 */ /* 0x000fec0003800000 */
[----:B------:R-:W-:Y:S05]  /*1d80*/  @P1 BRA `(.L_x_15348) ;  /* 0x00000000000c1947 */ /* 0x000fea0003800000 */
[----:B------:R-:W-:Y:S05]  /*1d90*/  BRA `(.L_x_15349) ;  /* 0x0000000000107947 */ /* 0x000fea0003800000 */
.L_x_15347:
[----:B-----5:R-:W-:-:S05]  /*1da0*/  HADD2.F32 R84, -RZ, R19.H1_H1 ;  /* 0x30000013ff547230 */ /* 0x020fca0000004100 */
[----:B------:R-:W-:-:S07]  /*1db0*/  FADD.FTZ R111, R84, R111 ;  /* 0x0000006f546f7221 */ /* 0x000fce0000010000 */
.L_x_15348:
[----:B------:R-:W-:-:S04]  /*1dc0*/  F2FP.F16.F32.PACK_AB R84, RZ, R111 ;  /* 0x0000006fff54723e */ /* 0x000fc800000000ff */
[----:B------:R-:W-:-:S07]  /*1dd0*/  PRMT R15, R15, 0x5410, R84 ;  /* 0x000054100f0f7816 */ /* 0x000fce0000000054 */
.L_x_15349:
[----:B------:R-:W0:Y:S02]  /*1de0*/  @P1 LDC.64 R84, c[0x0][0x238] ;  /* 0x00008e00ff541b82 */ /* 0x000e240000000a00 */
[----:B0-----:R-:W-:-:S04]  /*1df0*/  @P1 LEA R84, P3, R114, R84, 0x4 ;  /* 0x0000005472541211 */ /* 0x001fc800078620ff */
[----:B------:R-:W-:-:S05]  /*1e00*/  @P1 LEA.HI.X R85, R114, R85, RZ, 0x4, P3 ;  /* 0x0000005572551211 */ /* 0x000fca00018f24ff */
[----:B------:R3:W-:Y:S04]  /*1e10*/  @P1 STG.E.128 desc[UR4][R84.64], R12 ;  /* 0x0000000c54001986 */ /* 0x0007e8000c101d04 */
.L_x_15325:
[----:B------:R-:W-:Y:S05]  /*1e20*/  BSYNC B0 ;  /* 0x0000000000007941 */ /* 0x000fea0003800000 */
.L_x_15324:
        /* <DEDUP_REMOVED lines=127> */
.L_x_15371:
        /* <DEDUP_REMOVED lines=27> */
[----:B------:R-:W-:Y:S01]  /*27d0*/  FMUL.FTZ R86, R114, R117 ;  /* 0x0000007572567220 */ /* 0x000fe20000410000 */
[--C-:B------:R-:W-:Y:S01]  /*27e0*/  FADD.FTZ R121, R108, -R115.reuse ;  /* 0x800000736c797221 */ /* 0x100fe20000010000 */
[C---:B------:R-:W-:Y:S01]  /*27f0*/  FMUL.FTZ R87, R114.reuse, R87 ;  /* 0x0000005772577220 */ /* 0x040fe20000410000 */
[C---:B------:R-:W-:Y:S01]  /*2800*/  FMUL.FTZ R119, R114.reuse, R119 ;  /* 0x0000007772777220 */ /* 0x040fe20000410000 */
[----:B------:R-:W-:Y:S01]  /*2810*/  F2FP.F16.F32.PACK_AB R84, R85, R84 ;  /* 0x000000545554723e */ /* 0x000fe200000000ff */
        /* <DEDUP_REMOVED lines=13> */
[----:B------:R-:W-:Y:S02]  /*28f0*/  F2FP.F16.F32.PACK_AB R85, R86, R85 ;  /* 0x000000555655723e */ /* 0x000fe400000000ff */
[----:B------:R-:W-:Y:S02]  /*2900*/  F2FP.F16.F32.PACK_AB R86, R116, R117 ;  /* 0x000000757456723e */ /* 0x000fe400000000ff */
[----:B------:R-:W-:-:S05]  /*2910*/  F2FP.F16.F32.PACK_AB R87, R118, R87 ;  /* 0x000000577657723e */ /* 0x000fca00000000ff */
[----:B------:R0:W-:Y:S02]  /*2920*/  STG.E.128 desc[UR4][R112.64], R84 ;  /* 0x0000005470007986 */ /* 0x0001e4000c101d04 */
.L_x_15352:
[----:B------:R-:W-:Y:S05]  /*2930*/  BSYNC B0 ;  /* 0x0000000000007941 */ /* 0x000fea0003800000 */
.L_x_15351:
        /* <DEDUP_REMOVED lines=35> */
.L_x_15354:
[----:B------:R-:W-:Y:S05]  /*2b70*/  BSYNC B0 ;  /* 0x0000000000007941 */ /* 0x000fea0003800000 */
.L_x_15353:
        /* <DEDUP_REMOVED lines=35> */
.L_x_15356:
[----:B------:R-:W-:Y:S05]  /*2db0*/  BSYNC B0 ;  /* 0x0000000000007941 */ /* 0x000fea0003800000 */
.L_x_15355:
        /* <DEDUP_REMOVED lines=32> */
[----:B------:R-:W-:-:S05]  /*2fc0*/  F2FP.F16.F32.PACK_AB R84, R115, R84 ;  /* 0x000000547354723e */ /* 0x000fca00000000ff */
[----:B------:R4:W-:Y:S02]  /*2fd0*/  STG.E.128 desc[UR4][R112.64], R84 ;  /* 0x0000005470007986 */ /* 0x0009e4000c101d04 */
.L_x_15358:
[----:B------:R-:W-:Y:S05]  /*2fe0*/  BSYNC B0 ;  /* 0x0000000000007941 */ /* 0x000fea0003800000 */
.L_x_15357:
[----:B01234-:R-:W0:Y:S02]  /*2ff0*/  LDC.64 R84, c[0x0][0x210] ;  /* 0x00008400ff547b82 */ /* 0x01fe240000000a00 */
[----:B0-----:R-:W-:-:S04]  /*3000*/  LEA R5, R84, R5, 0x2 ;  /* 0x0000000554057211 */ /* 0x001fc800078e10ff */
[----:B------:R-:W-:-:S13]  /*3010*/  ISETP.GE.AND P3, PT, R5, R85, PT ;  /* 0x000000550500720c */ /* 0x000fda0003f66270 */
[----:B------:R-:W-:Y:S05]  /*3020*/  @!P3 BRA `(.L_x_15359) ;  /* 0xffffffd400a8b947 */ /* 0x000fea000383ffff */
[----:B------:R-:W-:Y:S05]  /*3030*/  EXIT ;  /* 0x000000000000794d */ /* 0x000fea0003800000 */
.L_x_15350:
        /* <DEDUP_REMOVED lines=8> */
.L_x_15361:
[----:B------:R-:W-:Y:S05]  /*30c0*/  BSYNC B0 ;  /* 0x0000000000007941 */ /* 0x000fea0003800000 */
.L_x_15360:
        /* <DEDUP_REMOVED lines=10> */
.L_x_15362:
[----:B------:R-:W-:Y:S01]  /*3170*/  HFMA2.MMA R118, -RZ, RZ, 0, 2.384185791015625e-07 ;  /* 0x00000004ff767435 */ /* 0x000fe200000001ff */
[----:B------:R-:W-:-:S05]  /*3180*/  MOV R84, R117 ;  /* 0x0000007500547202 */ /* 0x000fca0000000f00 */
[----:B------:R-:W-:-:S05]  /*3190*/  FADD.FTZ R112, R87, R84 ;  /* 0x0000005457707221 */ /* 0x000fca0000010000 */
[----:B------:R-:W-:-:S07]  /*31a0*/  MOV R119, R112 ;  /* 0x0000007000777202 */ /* 0x000fce0000000f00 */
[----:B------:R-:W-:Y:S05]  /*31b0*/  WARPSYNC.COLLECTIVE R116, `(.L_x_15363) ;  /* 0x0000000074087348 */ /* 0x000fea0003c00000 */
[----:B------:R0:W1:Y:S02]  /*31c0*/  SHFL.BFLY P6, R117, R119, R118, R121 ;  /* 0x0c00007677757389 */ /* 0x00006400000c0079 */
[----:B01----:R-:W-:Y:S01]  /*31d0*/  ENDCOLLECTIVE ;  /* 0x000000000000791b */ /* 0x003fe20003800000 */
.L_x_15363:
[----:B------:R-:W-:Y:S01]  /*31e0*/  HFMA2.MMA R118, -RZ, RZ, 0, 4.76837158203125e-07 ;  /* 0x00000008ff767435 */ /* 0x000fe200000001ff */
[----:B------:R-:W-:-:S05]  /*31f0*/  MOV R113, R117 ;  /* 0x0000007500717202 */ /* 0x000fca0000000f00 */
[----:B------:R-:W-:-:S05]  /*3200*/  FADD.FTZ R114, R112, R113 ;  /* 0x0000007170727221 */ /* 0x000fca0000010000 */
[----:B------:R-:W-:-:S07]  /*3210*/  MOV R119, R114 ;  /* 0x0000007200777202 */ /* 0x000fce0000000f00 */
[----:B------:R-:W-:Y:S05]  /*3220*/  WARPSYNC.COLLECTIVE R116, `(.L_x_15364) ;  /* 0x0000000074087348 */ /* 0x000fea0003c00000 */
[----:B------:R0:W1:Y:S02]  /*3230*/  SHFL.BFLY P6, R117, R119, R118, R121 ;  /* 0x0c00007677757389 */ /* 0x00006400000c0079 */
[----:B01----:R-:W-:Y:S01]  /*3240*/  ENDCOLLECTIVE ;  /* 0x000000000000791b */ /* 0x003fe20003800000 */
.L_x_15364:
[----:B------:R-:W-:Y:S01]  /*3250*/  HFMA2.MMA R118, -RZ, RZ, 0, 9.5367431640625e-07 ;  /* 0x00000010ff767435 */ /* 0x000fe200000001ff */
[----:B------:R-:W-:-:S05]  /*3260*/  MOV R113, R117 ;  /* 0x0000007500717202 */ /* 0x000fca0000000f00 */
[----:B------:R-:W-:-:S05]  /*3270*/  FADD.FTZ R115, R114, R113 ;  /* 0x0000007172737221 */ /* 0x000fca0000010000 */
[----:B------:R-:W-:-:S07]  /*3280*/  MOV R119, R115 ;  /* 0x0000007300777202 */ /* 0x000fce0000000f00 */
[----:B------:R-:W-:Y:S05]  /*3290*/  WARPSYNC.COLLECTIVE R116, `(.L_x_15365) ;  /* 0x0000000074087348 */ /* 0x000fea0003c00000 */
[----:B------:R0:W1:Y:S02]  /*32a0*/  SHFL.BFLY P6, R117, R119, R118, R121 ;  /* 0x0c00007677757389 */ /* 0x00006400000c0079 */
[----:B01----:R-:W-:Y:S01]  /*32b0*/  ENDCOLLECTIVE ;  /* 0x000000000000791b */ /* 0x003fe20003800000 */
.L_x_15365:
        /* <DEDUP_REMOVED lines=74> */
.L_x_15366:
[----:B------:R-:W-:Y:S01]  /*3760*/  HFMA2.MMA R118, -RZ, RZ, 0, 1.1920928955078125e-07 ;  /* 0x00000002ff767435 */ /* 0x000fe200000001ff */
[----:B------:R-:W-:-:S05]  /*3770*/  MOV R85, R117 ;  /* 0x0000007500557202 */ /* 0x000fca0000000f00 */
[----:B------:R-:W-:-:S05]  /*3780*/  FADD.FTZ R85, R84, R85 ;  /* 0x0000005554557221 */ /* 0x000fca0000010000 */
[----:B------:R-:W-:-:S07]  /*3790*/  MOV R119, R85 ;  /* 0x0000005500777202 */ /* 0x000fce0000000f00 */
[----:B------:R-:W-:Y:S05]  /*37a0*/  WARPSYNC.COLLECTIVE R116, `(.L_x_15367) ;  /* 0x0000000074087348 */ /* 0x000fea0003c00000 */
[----:B------:R0:W1:Y:S02]  /*37b0*/  SHFL.BFLY P6, R117, R119, R118, R121 ;  /* 0x0c00007677757389 */ /* 0x00006400000c0079 */
[----:B01----:R-:W-:Y:S01]  /*37c0*/  ENDCOLLECTIVE ;  /* 0x000000000000791b */ /* 0x003fe20003800000 */
.L_x_15367:
[----:B------:R-:W-:Y:S01]  /*37d0*/  HFMA2.MMA R118, -RZ, RZ, 0, 2.384185791015625e-07 ;  /* 0x00000004ff767435 */ /* 0x000fe200000001ff */
[----:B------:R-:W-:-:S05]  /*37e0*/  MOV R112, R117 ;  /* 0x0000007500707202 */ /* 0x000fca0000000f00 */
[----:B------:R-:W-:-:S05]  /*37f0*/  FADD.FTZ R112, R85, R112 ;  /* 0x0000007055707221 */ /* 0x000fca0000010000 */
[----:B------:R-:W-:-:S07]  /*3800*/  MOV R119, R112 ;  /* 0x0000007000777202 */ /* 0x000fce0000000f00 */
[----:B------:R-:W-:Y:S05]  /*3810*/  WARPSYNC.COLLECTIVE R116, `(.L_x_15368) ;  /* 0x0000000074087348 */ /* 0x000fea0003c00000 */
[----:B------:R0:W1:Y:S02]  /*3820*/  SHFL.BFLY P6, R117, R119, R118, R121 ;  /* 0x0c00007677757389 */ /* 0x00006400000c0079 */
[----:B01----:R-:W-:Y:S01]  /*3830*/  ENDCOLLECTIVE ;  /* 0x000000000000791b */ /* 0x003fe20003800000 */
.L_x_15368:
[----:B------:R-:W-:Y:S01]  /*3840*/  HFMA2.MMA R118, -RZ, RZ, 0, 4.76837158203125e-07 ;  /* 0x00000008ff767435 */ /* 0x000fe200000001ff */
[----:B------:R-:W-:-:S05]  /*3850*/  MOV R87, R117 ;  /* 0x0000007500577202 */ /* 0x000fca0000000f00 */
[----:B------:R-:W-:-:S05]  /*3860*/  FADD.FTZ R87, R112, R87 ;  /* 0x0000005770577221 */ /* 0x000fca0000010000 */
[----:B------:R-:W-:-:S07]  /*3870*/  MOV R119, R87 ;  /* 0x0000005700777202 */ /* 0x000fce0000000f00 */
[----:B------:R-:W-:Y:S05]  /*3880*/  WARPSYNC.COLLECTIVE R116, `(.L_x_15369) ;  /* 0x0000000074087348 */ /* 0x000fea0003c00000 */
[----:B------:R0:W1:Y:S02]  /*3890*/  SHFL.BFLY P6, R117, R119, R118, R121 ;  /* 0x0c00007677757389 */ /* 0x00006400000c0079 */
[----:B01----:R-:W-:Y:S01]  /*38a0*/  ENDCOLLECTIVE ;  /* 0x000000000000791b */ /* 0x003fe20003800000 */
.L_x_15369:
[----:B------:R-:W-:Y:S01]  /*38b0*/  HFMA2.MMA R118, -RZ, RZ, 0, 9.5367431640625e-07 ;  /* 0x00000010ff767435 */ /* 0x000fe200000001ff */
[----:B------:R-:W-:-:S05]  /*38c0*/  MOV R114, R117 ;  /* 0x0000007500727202 */ /* 0x000fca0000000f00 */
[----:B------:R-:W-:-:S05]  /*38d0*/  FADD.FTZ R114, R87, R114 ;  /* 0x0000007257727221 */ /* 0x000fca0000010000 */
[----:B------:R-:W-:-:S07]  /*38e0*/  MOV R119, R114 ;  /* 0x0000007200777202 */ /* 0x000fce0000000f00 */
[----:B------:R-:W-:Y:S05]  /*38f0*/  WARPSYNC.COLLECTIVE R116, `(.L_x_15370) ;  /* 0x0000000074087348 */ /* 0x000fea0003c00000 */
[----:B------:R0:W1:Y:S02]  /*3900*/  SHFL.BFLY P6, R117, R119, R118, R121 ;  /* 0x0c00007677757389 */ /* 0x00006400000c0079 */
[----:B01----:R-:W-:Y:S01]  /*3910*/  ENDCOLLECTIVE ;  /* 0x000000000000791b */ /* 0x003fe20003800000 */
.L_x_15370:
[----:B------:R-:W-:Y:S05]  /*3920*/  BRA `(.L_x_15371) ;  /* 0xffffffec003c7947 */ /* 0x000fea000383ffff */
.L_x_15372:
        /* <DEDUP_REMOVED lines=13> */
.L_x_30494:


//--------------------- .text._ZN10layer_norm13ln_fwd_kernelINS_13Kernel_traitsIf6__halfS2_S2_fjLj1024ELj1ELj4ELj1ELj16ENS_18Kernel_traits_baseILj1024EfS2_S2_S2_fjLj128EEEEELb0ELb0ELb0ELb1EEEvNS_9FwdParamsE --------------------------
	.section	.text._ZN10layer_norm13ln_fwd_kernelINS_13Kernel_traitsIf6__halfS2_S2_fjLj1024ELj1ELj4ELj1ELj16ENS_18Kernel_traits_baseILj1024EfS2_S2_S2_fjLj128EEEEELb0ELb0ELb0ELb1EEEvNS_9FwdParamsE,"ax",@progbits
	.align	128
        .global         _ZN10layer_norm13ln_fwd_kernelINS_13Kernel_traitsIf6__halfS2_S2_fjLj1024ELj1ELj4ELj1ELj16ENS_18Kernel_traits_baseILj1024EfS2_S2_S2_fjLj128EEEEELb0ELb0ELb0ELb1EEEvNS_9FwdParamsE
        .type           _ZN10layer_norm13ln_fwd_kernelINS_13Kernel_traitsIf6__halfS2_S2_fjLj1024ELj1ELj4ELj1ELj16ENS_18Kernel_traits_baseILj1024EfS2_S2_S2_fjLj128EEEEELb0ELb0ELb0ELb1EEEvNS_9FwdParamsE,@function
        .size           _ZN10layer_norm13ln_fwd_kernelINS_13Kernel_traitsIf6__halfS2_S2_fjLj1024ELj1ELj4ELj1ELj16ENS_18Kernel_traits_baseILj1024EfS2_S2_S2_fjLj128EEEEELb0ELb0ELb0ELb1EEEvNS_9FwdParamsE,(.L_x_30495 - _ZN10layer_norm13ln_fwd_kernelINS_13Kernel_traitsIf6__halfS2_S2_fjLj1024ELj1ELj4ELj1ELj16ENS_18Kernel_traits_baseILj1024EfS2_S2_S2_fjLj128EEEEELb0ELb0ELb0ELb1EEEvNS_9FwdParamsE)
        .other          _ZN10layer_norm13ln_fwd_kernelINS_13Kernel_traitsIf6__halfS2_S2_fjLj1024ELj1ELj4ELj1ELj16ENS_18Kernel_traits_baseILj1024EfS2_S2_S2_fjLj128EEEEELb0ELb0ELb0ELb1EEEvNS_9FwdParamsE,@"STO_CUDA_ENTRY STV_DEFAULT"
_ZN10layer_norm13ln_fwd_kernelINS_13Kernel_traitsIf6__halfS2_S2_fjLj1024ELj1ELj4ELj1ELj16ENS_18Kernel_traits_baseILj1024EfS2_S2_S2_fjLj128EEEEELb0ELb0ELb0ELb1EEEvNS_9FwdParamsE:
.text._ZN10layer_norm13ln_fwd_kernelINS_13Kernel_traitsIf6__halfS2_S2_fjLj1024ELj1ELj4ELj1ELj16ENS_18Kernel_traits_baseILj1024EfS2_S2_S2_fjLj128EEEEELb0ELb0ELb0ELb1EEEvNS_9FwdParamsE:
        /* <DEDUP_REMOVED lines=64> */
.L_x_15470:
        /* <DEDUP_REMOVED lines=24> */
.L_x_15373:
[----:B-----5:R-:W-:-:S05]  /*0580*/  HADD2.F32 R83, -RZ, R4.H0_H0 ;  /* 0x20000004ff537230 */ /* 0x020fca0000004100 */
[----:B------:R-:W-:-:S07]  /*0590*/  FADD.FTZ R84, R84, R83 ;  /* 0x0000005354547221 */ /* 0x000fce0000010000 */
.L_x_15374:
[----:B------:R-:W-:-:S04]  /*05a0*/  F2FP.F16.F32.PACK_AB R82, RZ, R84 ;  /* 0x00000054ff52723e */ /* 0x000fc800000000ff */
[----:B------:R-:W-:-:S07]  /*05b0*/  PRMT R72, R82, 0x7610, R72 ;  /* 0x0000761052487816 */ /* 0x000fce0000000048 */
.L_x_15375:
[----:B------:R-:W-:-:S05]  /*05c0*/  HADD2.F32 R83, -RZ, R76.H1_H1 ;  /* 0x3000004cff537230 */ /* 0x000fca0000004100 */
[----:B------:R-:W-:Y:S01]  /*05d0*/  FMUL.FTZ R82, R83, R0 ;  /* 0x0000000053527220 */ /* 0x000fe20000410000 */
[----:B------:R-:W-:Y:S06]  /*05e0*/  @P3 BRA `(.L_x_15376) ;  /* 0x0000000000083947 */ /* 0x000fec0003800000 */
[----:B------:R-:W-:Y:S05]  /*05f0*/  @P0 BRA `(.L_x_15377) ;  /* 0x00000000000c0947 */ /* 0x000fea0003800000 */
[----:B------:R-:W-:Y:S05]  /*0600*/  BRA `(.L_x_15378) ;  /* 0x0000000000107947 */ /* 0x000fea0003800000 */
.L_x_15376:
[----:B-----5:R-:W-:-:S05]  /*0610*/  HADD2.F32 R83, -RZ, R4.H1_H1 ;  /* 0x30000004ff537230 */ /* 0x020fca0000004100 */
[----:B------:R-:W-:-:S07]  /*0620*/  FADD.FTZ R82, R82, R83 ;  /* 0x0000005352527221 */ /* 0x000fce0000010000 */
.L_x_15377:
[----:B------:R-:W-:-:S04]  /*0630*/  F2FP.F16.F32.PACK_AB R76, RZ, R82 ;  /* 0x00000052ff4c723e */ /* 0x000fc800000000ff */
[----:B------:R-:W-:-:S07]  /*0640*/  PRMT R72, R72, 0x5410, R76 ;  /* 0x0000541048487816 */ /* 0x000fce000000004c */
.L_x_15378:
[----:B------:R-:W-:-:S05]  /*0650*/  HADD2.F32 R83, -RZ, R77.H0_H0 ;  /* 0x2000004dff537230 */ /* 0x000fca0000004100 */
[----:B------:R-:W-:Y:S01]  /*0660*/  FMUL.FTZ R83, R83, R0 ;  /* 0x0000000053537220 */ /* 0x000fe20000410000 */
[----:B------:R-:W-:Y:S06]  /*0670*/  @P3 BRA `(.L_x_15379) ;  /* 0x0000000000083947 */ /* 0x000fec0003800000 */
[----:B------:R-:W-:Y:S05]  /*0680*/  @P0 BRA `(.L_x_15380) ;  /* 0x00000000000c0947 */ /* 0x000fea0003800000 */
[----:B------:R-:W-:Y:S05]  /*0690*/  BRA `(.L_x_15381) ;  /* 0x0000000000107947 */ /* 0x000fea0003800000 */
.L_x_15379:
[----:B-----5:R-:W-:-:S05]  /*06a0*/  HADD2.F32 R76, -RZ, R5.H0_H0 ;  /* 0x20000005ff4c7230 */ /* 0x020fca0000004100 */
[----:B------:R-:W-:-:S07]  /*06b0*/  FADD.FTZ R83, R83, R76 ;  /* 0x0000004c53537221 */ /* 0x000fce0000010000 */
.L_x_15380:
[----:B------:R-:W-:-:S04]  /*06c0*/  F2FP.F16.F32.PACK_AB R76, RZ, R83 ;  /* 0x00000053ff4c723e */ /* 0x000fc800000000ff */
[----:B------:R-:W-:-:S07]  /*06d0*/  PRMT R73, R76, 0x7610, R73 ;  /* 0x000076104c497816 */ /* 0x000fce0000000049 */
.L_x_15381:
[----:B------:R-:W-:-:S05]  /*06e0*/  HADD2.F32 R77, -RZ, R77.H1_H1 ;  /* 0x3000004dff4d7230 */ /* 0x000fca0000004100 */
[----:B------:R-:W-:Y:S01]  /*06f0*/  FMUL.FTZ R87, R77, R0 ;  /* 0x000000004d577220 */ /* 0x000fe20000410000 */
[----:B------:R-:W-:Y:S06]  /*0700*/  @P3 BRA `(.L_x_15382) ;  /* 0x0000000000083947 */ /* 0x000fec0003800000 */
[----:B------:R-:W-:Y:S05]  /*0710*/  @P0 BRA `(.L_x_15383) ;  /* 0x00000000000c0947 */ /* 0x000fea0003800000 */
[----:B------:R-:W-:Y:S05]  /*0720*/  BRA `(.L_x_15384) ;  /* 0x0000000000107947 */ /* 0x000fea0003800000 */
.L_x_15382:
[----:B-----5:R-:W-:-:S05]  /*0730*/  HADD2.F32 R76, -RZ, R5.H1_H1 ;  /* 0x30000005ff4c7230 */ /* 0x020fca0000004100 */
[----:B------:R-:W-:-:S07]  /*0740*/  FADD.FTZ R87, R87, R76 ;  /* 0x0000004c57577221 */ /* 0x000fce0000010000 */
.L_x_15383:
[----:B------:R-:W-:-:S04]  /*0750*/  F2FP.F16.F32.PACK_AB R76, RZ, R87 ;  /* 0x00000057ff4c723e */ /* 0x000fc800000000ff */
[----:B------:R-:W-:-:S07]  /*0760*/  PRMT R73, R73, 0x5410, R76 ;  /* 0x0000541049497816 */ /* 0x000fce000000004c */
.L_x_15384:
[----:B------:R-:W-:-:S05]  /*0770*/  HADD2.F32 R89, -RZ, R78.H0_H0 ;  /* 0x2000004eff597230 */ /* 0x000fca0000004100 */
[----:B------:R-:W-:Y:S01]  /*0780*/  FMUL.FTZ R89, R89, R0 ;  /* 0x0000000059597220 */ /* 0x000fe20000410000 */
[----:B------:R-:W-:Y:S06]  /*0790*/  @P3 BRA `(.L_x_15385) ;  /* 0x0000000000083947 */ /* 0x000fec0003800000 */
[----:B------:R-:W-:Y:S05]  /*07a0*/  @P0 BRA `(.L_x_15386) ;  /* 0x00000000000c0947 */ /* 0x000fea0003800000 */
[----:B------:R-:W-:Y:S05]  /*07b0*/  BRA `(.L_x_15387) ;  /* 0x0000000000107947 */ /* 0x000fea0003800000 */
.L_x_15385:
[----:B-----5:R-:W-:-:S05]  /*07c0*/  HADD2.F32 R76, -RZ, R6.H0_H0 ;  /* 0x20000006ff4c7230 */ /* 0x020fca0000004100 */
[----:B------:R-:W-:-:S07]  /*07d0*/  FADD.FTZ R89, R89, R76 ;  /* 0x0000004c59597221 */ /* 0x000fce0000010000 */
.L_x_15386:
[----:B------:R-:W-:-:S04]  /*07e0*/  F2FP.F16.F32.PACK_AB R76, RZ, R89 ;  /* 0x00000059ff4c723e */ /* 0x000fc800000000ff */
[----:B------:R-:W-:-:S07]  /*07f0*/  PRMT R74, R76, 0x7610, R74 ;  /* 0x000076104c4a7816 */ /* 0x000fce000000004a */
.L_x_15387:
[----:B------:R-:W-:-:S05]  /*0800*/  HADD2.F32 R77, -RZ, R78.H1_H1 ;  /* 0x3000004eff4d7230 */ /* 0x000fca0000004100 */
[----:B------:R-:W-:Y:S01]  /*0810*/  FMUL.FTZ R88, R77, R0 ;  /* 0x000000004d587220 */ /* 0x000fe20000410000 */
[----:B------:R-:W-:Y:S06]  /*0820*/  @P3 BRA `(.L_x_15388) ;  /* 0x0000000000083947 */ /* 0x000fec0003800000 */
[----:B------:R-:W-:Y:S05]  /*0830*/  @P0 BRA `(.L_x_15389) ;  /* 0x00000000000c0947 */ /* 0x000fea0003800000 */
[----:B------:R-:W-:Y:S05]  /*0840*/  BRA `(.L_x_15390) ;  /* 0x0000000000107947 */ /* 0x000fea0003800000 */
.L_x_15388:
[----:B-----5:R-:W-:-:S05]  /*0850*/  HADD2.F32 R77, -RZ, R6.H1_H1 ;  /* 0x30000006ff4d7230 */ /* 0x020fca0000004100 */
[----:B------:R-:W-:-:S07]  /*0860*/  FADD.FTZ R88, R88, R77 ;  /* 0x0000004d58587221 */ /* 0x000fce0000010000 */
.L_x_15389:
[----:B------:R-:W-:-:S04]  /*0870*/  F2FP.F16.F32.PACK_AB R76, RZ, R88 ;  /* 0x00000058ff4c723e */ /* 0x000fc800000000ff */
[----:B------:R-:W-:-:S07]  /*0880*/  PRMT R74, R74, 0x5410, R76 ;  /* 0x000054104a4a7816 */ /* 0x000fce000000004c */
.L_x_15390:
[----:B------:R-:W-:-:S05]  /*0890*/  HADD2.F32 R77, -RZ, R79.H0_H0 ;  /* 0x2000004fff4d7230 */ /* 0x000fca0000004100 */
[----:B------:R-:W-:Y:S01]  /*08a0*/  FMUL.FTZ R86, R77, R0 ;  /* 0x000000004d567220 */ /* 0x000fe20000410000 */
[----:B------:R-:W-:Y:S06]  /*08b0*/  @P3 BRA `(.L_x_15391) ;  /* 0x0000000000083947 */ /* 0x000fec0003800000 */
[----:B------:R-:W-:Y:S05]  /*08c0*/  @P0 BRA `(.L_x_15392) ;  /* 0x00000000000c0947 */ /* 0x000fea0003800000 */
[----:B------:R-:W-:Y:S05]  /*08d0*/  BRA `(.L_x_15393) ;  /* 0x0000000000107947 */ /* 0x000fea0003800000 */
.L_x_15391:
[----:B-----5:R-:W-:-:S05]  /*08e0*/  HADD2.F32 R77, -RZ, R7.H0_H0 ;  /* 0x20000007ff4d7230 */ /* 0x020fca0000004100 */
[----:B------:R-:W-:-:S07]  /*08f0*/  FADD.FTZ R86, R86, R77 ;  /* 0x0000004d56567221 */ /* 0x000fce0000010000 */
.L_x_15392:
[----:B------:R-:W-:-:S04]  /*0900*/  F2FP.F16.F32.PACK_AB R76, RZ, R86 ;  /* 0x00000056ff4c723e */ /* 0x000fc800000000ff */
[----:B------:R-:W-:-:S07]  /*0910*/  PRMT R75, R76, 0x7610, R75 ;  /* 0x000076104c4b7816 */ /* 0x000fce000000004b */
.L_x_15393:
[----:B------:R-:W-:-:S05]  /*0920*/  HADD2.F32 R79, -RZ, R79.H1_H1 ;  /* 0x3000004fff4f7230 */ /* 0x000fca0000004100 */
[----:B------:R-:W-:Y:S01]  /*0930*/  FMUL.FTZ R92, R79, R0 ;  /* 0x000000004f5c7220 */ /* 0x000fe20000410000 */
[----:B------:R-:W-:Y:S06]  /*0940*/  @P3 BRA `(.L_x_15394) ;  /* 0x0000000000083947 */ /* 0x000fec0003800000 */
[----:B------:R-:W-:Y:S05]  /*0950*/  @P0 BRA `(.L_x_15395) ;  /* 0x00000000000c0947 */ /* 0x000fea0003800000 */
[----:B------:R-:W-:Y:S05]  /*0960*/  BRA `(.L_x_15396) ;  /* 0x0000000000107947 */ /* 0x000fea0003800000 */
.L_x_15394:
[----:B-----5:R-:W-:-:S05]  /*0970*/  HADD2.F32 R77, -RZ, R7.H1_H1 ;  /* 0x30000007ff4d7230 */ /* 0x020fca0000004100 */
[----:B------:R-:W-:-:S07]  /*0980*/  FADD.FTZ R92, R92, R77 ;  /* 0x0000004d5c5c7221 */ /* 0x000fce0000010000 */
.L_x_15395:
[----:B------:R-:W-:-:S04]  /*0990*/  F2FP.F16.F32.PACK_AB R76, RZ, R92 ;  /* 0x0000005cff4c723e */ /* 0x000fc800000000ff */
[----:B------:R-:W-:-:S07]  /*09a0*/  PRMT R75, R75, 0x5410, R76 ;  /* 0x000054104b4b7816 */ /* 0x000fce000000004c */
.L_x_15396:
        /* <DEDUP_REMOVED lines=15> */
.L_x_15397:
[----:B-----5:R-:W-:-:S05]  /*0aa0*/  HADD2.F32 R93, -RZ, R4.H0_H0 ;  /* 0x20000004ff5d7230 */ /* 0x020fca0000004100 */
[----:B------:R-:W-:-:S07]  /*0ab0*/  FADD.FTZ R90, R93, R90 ;  /* 0x0000005a5d5a7221 */ /* 0x000fce0000010000 */
.L_x_15398:
[----:B------:R-:W-:-:S04]  /*0ac0*/  F2FP.F16.F32.PACK_AB R93, RZ, R90 ;  /* 0x0000005aff5d723e */ /* 0x000fc800000000ff */
[----:B------:R-:W-:-:S07]  /*0ad0*/  PRMT R72, R93, 0x7610, R72 ;  /* 0x000076105d487816 */ /* 0x000fce0000000048 */
.L_x_15399:
[----:B------:R-:W-:-:S05]  /*0ae0*/  HADD2.F32 R93, -RZ, R76.H1_H1 ;  /* 0x3000004cff5d7230 */ /* 0x000fca0000004100 */
[----:B------:R-:W-:Y:S01]  /*0af0*/  FMUL.FTZ R96, R93, R0 ;  /* 0x000000005d607220 */ /* 0x000fe20000410000 */
[----:B------:R-:W-:Y:S06]  /*0b00*/  @P3 BRA `(.L_x_15400) ;  /* 0x0000000000083947 */ /* 0x000fec0003800000 */
[----:B------:R-:W-:Y:S05]  /*0b10*/  @P0 BRA `(.L_x_15401) ;  /* 0x00000000000c0947 */ /* 0x000fea0003800000 */
[----:B------:R-:W-:Y:S05]  /*0b20*/  BRA `(.L_x_15402) ;  /* 0x0000000000107947 */ /* 0x000fea0003800000 */
.L_x_15400:
[----:B-----5:R-:W-:-:S05]  /*0b30*/  HADD2.F32 R93, -RZ, R4.H1_H1 ;  /* 0x30000004ff5d7230 */ /* 0x020fca0000004100 */
[----:B------:R-:W-:-:S07]  /*0b40*/  FADD.FTZ R96, R93, R96 ;  /* 0x000000605d607221 */ /* 0x000fce0000010000 */
.L_x_15401:
[----:B------:R-:W-:-:S04]  /*0b50*/  F2FP.F16.F32.PACK_AB R76, RZ, R96 ;  /* 0x00000060ff4c723e */ /* 0x000fc800000000ff */
[----:B------:R-:W-:-:S07]  /*0b60*/  PRMT R72, R72, 0x5410, R76 ;  /* 0x0000541048487816 */ /* 0x000fce000000004c */
.L_x_15402:
[----:B------:R-:W-:-:S05]  /*0b70*/  HADD2.F32 R93, -RZ, R77.H0_H0 ;  /* 0x2000004dff5d7230 */ /* 0x000fca0000004100 */
[----:B------:R-:W-:Y:S01]  /*0b80*/  FMUL.FTZ R93, R93, R0 ;  /* 0x000000005d5d7220 */ /* 0x000fe20000410000 */
[----:B------:R-:W-:Y:S06]  /*0b90*/  @P3 BRA `(.L_x_15403) ;  /* 0x0000000000083947 */ /* 0x000fec0003800000 */
[----:B------:R-:W-:Y:S05]  /*0ba0*/  @P0 BRA `(.L_x_15404) ;  /* 0x00000000000c0947 */ /* 0x000fea0003800000 */
[----:B------:R-:W-:Y:S05]  /*0bb0*/  BRA `(.L_x_15405) ;  /* 0x0000000000107947 */ /* 0x000fea0003800000 */
.L_x_15403:
[----:B-----5:R-:W-:-:S05]  /*0bc0*/  HADD2.F32 R76, -RZ, R5.H0_H0 ;  /* 0x20000005ff4c7230 */ /* 0x020fca0000004100 */
[----:B------:R-:W-:-:S07]  /*0bd0*/  FADD.FTZ R93, R76, R93 ;  /* 0x0000005d4c5d7221 */ /* 0x000fce0000010000 */
.L_x_15404:
[----:B------:R-:W-:-:S04]  /*0be0*/  F2FP.F16.F32.PACK_AB R76, RZ, R93 ;  /* 0x0000005dff4c723e */ /* 0x000fc800000000ff */
[----:B------:R-:W-:-:S07]  /*0bf0*/  PRMT R73, R76, 0x7610, R73 ;  /* 0x000076104c497816 */ /* 0x000fce0000000049 */
.L_x_15405:
[----:B------:R-:W-:-:S05]  /*0c00*/  HADD2.F32 R77, -RZ, R77.H1_H1 ;  /* 0x3000004dff4d7230 */ /* 0x000fca0000004100 */
[----:B------:R-:W-:Y:S01]  /*0c10*/  FMUL.FTZ R97, R77, R0 ;  /* 0x000000004d617220 */ /* 0x000fe20000410000 */
[----:B------:R-:W-:Y:S06]  /*0c20*/  @P3 BRA `(.L_x_15406) ;  /* 0x0000000000083947 */ /* 0x000fec0003800000 */
[----:B------:R-:W-:Y:S05]  /*0c30*/  @P0 BRA `(.L_x_15407) ;  /* 0x00000000000c0947 */ /* 0x000fea0003800000 */
[----:B------:R-:W-:Y:S05]  /*0c40*/  BRA `(.L_x_15408) ;  /* 0x0000000000107947 */ /* 0x000fea0003800000 */
.L_x_15406:
[----:B-----5:R-:W-:-:S05]  /*0c50*/  HADD2.F32 R76, -RZ, R5.H1_H1 ;  /* 0x30000005ff4c7230 */ /* 0x020fca0000004100 */
[----:B------:R-:W-:-:S07]  /*0c60*/  FADD.FTZ R97, R76, R97 ;  /* 0x000000614c617221 */ /* 0x000fce0000010000 */
.L_x_15407:
[----:B------:R-:W-:-:S04]  /*0c70*/  F2FP.F16.F32.PACK_AB R76, RZ, R97 ;  /* 0x00000061ff4c723e */ /* 0x000fc800000000ff */
[----:B------:R-:W-:-:S07]  /*0c80*/  PRMT R73, R73, 0x5410, R76 ;  /* 0x0000541049497816 */ /* 0x000fce000000004c */
.L_x_15408:
[----:B------:R-:W-:-:S05]  /*0c90*/  HADD2.F32 R77, -RZ, R78.H0_H0 ;  /* 0x2000004eff4d7230 */ /* 0x000fca0000004100 */
[----:B------:R-:W-:Y:S01]  /*0ca0*/  FMUL.FTZ R98, R77, R0 ;  /* 0x000000004d627220 */ /* 0x000fe20000410000 */
[----:B------:R-:W-:Y:S06]  /*0cb0*/  @P3 BRA `(.L_x_15409) ;  /* 0x0000000000083947 */ /* 0x000fec0003800000 */
[----:B------:R-:W-:Y:S05]  /*0cc0*/  @P0 BRA `(.L_x_15410) ;  /* 0x00000000000c0947 */ /* 0x000fea0003800000 */
[----:B------:R-:W-:Y:S05]  /*0cd0*/  BRA `(.L_x_15411) ;  /* 0x0000000000107947 */ /* 0x000fea0003800000 */
.L_x_15409:
[----:B-----5:R-:W-:-:S05]  /*0ce0*/  HADD2.F32 R77, -RZ, R6.H0_H0 ;  /* 0x20000006ff4d7230 */ /* 0x020fca0000004100 */
[----:B------:R-:W-:-:S07]  /*0cf0*/  FADD.FTZ R98, R77, R98 ;  /* 0x000000624d627221 */ /* 0x000fce0000010000 */
.L_x_15410:
[----:B------:R-:W-:-:S04]  /*0d00*/  F2FP.F16.F32.PACK_AB R76, RZ, R98 ;  /* 0x00000062ff4c723e */ /* 0x000fc800000000ff */
[----:B------:R-:W-:-:S07]  /*0d10*/  PRMT R74, R76, 0x7610, R74 ;  /* 0x000076104c4a7816 */ /* 0x000fce000000004a */
.L_x_15411:
[----:B------:R-:W-:-:S05]  /*0d20*/  HADD2.F32 R77, -RZ, R78.H1_H1 ;  /* 0x3000004eff4d7230 */ /* 0x000fca0000004100 */
[----:B------:R-:W-:Y:S01]  /*0d30*/  FMUL.FTZ R100, R77, R0 ;  /* 0x000000004d647220 */ /* 0x000fe20000410000 */
[----:B------:R-:W-:Y:S06]  /*0d40*/  @P3 BRA `(.L_x_15412) ;  /* 0x0000000000083947 */ /* 0x000fec0003800000 */
[----:B------:R-:W-:Y:S05]  /*0d50*/  @P0 BRA `(.L_x_15413) ;  /* 0x00000000000c0947 */ /* 0x000fea0003800000 */
[----:B------:R-:W-:Y:S05]  /*0d60*/  BRA `(.L_x_15414) ;  /* 0x0000000000107947 */ /* 0x000fea0003800000 */
.L_x_15412:
[----:B-----5:R-:W-:-:S05]  /*0d70*/  HADD2.F32 R77, -RZ, R6.H1_H1 ;  /* 0x30000006ff4d7230 */ /* 0x020fca0000004100 */
[----:B------:R-:W-:-:S07]  /*0d80*/  FADD.FTZ R100, R77, R100 ;  /* 0x000000644d647221 */ /* 0x000fce0000010000 */
.L_x_15413:
[----:B------:R-:W-:-:S04]  /*0d90*/  F2FP.F16.F32.PACK_AB R76, RZ, R100 ;  /* 0x00000064ff4c723e */ /* 0x000fc800000000ff */
[----:B------:R-:W-:-:S07]  /*0da0*/  PRMT R74, R74, 0x5410, R76 ;  /* 0x000054104a4a7816 */ /* 0x000fce000000004c */
.L_x_15414:
[----:B------:R-:W-:-:S05]  /*0db0*/  HADD2.F32 R99, -RZ, R79.H0_H0 ;  /* 0x2000004fff637230 */ /* 0x000fca0000004100 */
[----:B------:R-:W-:Y:S01]  /*0dc0*/  FMUL.FTZ R99, R99, R0 ;  /* 0x0000000063637220 */ /* 0x000fe20000410000 */
[----:B------:R-:W-:Y:S06]  /*0dd0*/  @P3 BRA `(.L_x_15415) ;  /* 0x0000000000083947 */ /* 0x000fec0003800000 */
[----:B------:R-:W-:Y:S05]  /*0de0*/  @P0 BRA `(.L_x_15416) ;  /* 0x00000000000c0947 */ /* 0x000fea0003800000 */
[----:B------:R-:W-:Y:S05]  /*0df0*/  BRA `(.L_x_15417) ;  /* 0x0000000000107947 */ /* 0x000fea0003800000 */
.L_x_15415:
[----:B-----5:R-:W-:-:S05]  /*0e00*/  HADD2.F32 R76, -RZ, R7.H0_H0 ;  /* 0x20000007ff4c7230 */ /* 0x020fca0000004100 */
[----:B------:R-:W-:-:S07]  /*0e10*/  FADD.FTZ R99, R76, R99 ;  /* 0x000000634c637221 */ /* 0x000fce0000010000 */
.L_x_15416:
[----:B------:R-:W-:-:S04]  /*0e20*/  F2FP.F16.F32.PACK_AB R76, RZ, R99 ;  /* 0x00000063ff4c723e */ /* 0x000fc800000000ff */
[----:B------:R-:W-:-:S07]  /*0e30*/  PRMT R75, R76, 0x7610, R75 ;  /* 0x000076104c4b7816 */ /* 0x000fce000000004b */
.L_x_15417:
[----:B------:R-:W-:-:S05]  /*0e40*/  HADD2.F32 R79, -RZ, R79.H1_H1 ;  /* 0x3000004fff4f7230 */ /* 0x000fca0000004100 */
[----:B------:R-:W-:Y:S01]  /*0e50*/  FMUL.FTZ R102, R79, R0 ;  /* 0x000000004f667220 */ /* 0x000fe20000410000 */
[----:B------:R-:W-:Y:S06]  /*0e60*/  @P3 BRA `(.L_x_15418) ;  /* 0x0000000000083947 */ /* 0x000fec0003800000 */
[----:B------:R-:W-:Y:S05]  /*0e70*/  @P0 BRA `(.L_x_15419) ;  /* 0x00000000000c0947 */ /* 0x000fea0003800000 */
[----:B------:R-:W-:Y:S05]  /*0e80*/  BRA `(.L_x_15420) ;  /* 0x0000000000107947 */ /* 0x000fea0003800000 */
.L_x_15418:
[----:B-----5:R-:W-:-:S05]  /*0e90*/  HADD2.F32 R77, -RZ, R7.H1_H1 ;  /* 0x30000007ff4d7230 */ /* 0x020fca0000004100 */
[----:B------:R-:W-:-:S07]  /*0ea0*/  FADD.FTZ R102, R77, R102 ;  /* 0x000000664d667221 */ /* 0x000fce0000010000 */
.L_x_15419:
[----:B------:R-:W-:-:S04]  /*0eb0*/  F2FP.F16.F32.PACK_AB R76, RZ, R102 ;  /* 0x00000066ff4c723e */ /* 0x000fc800000000ff */
[----:B------:R-:W-:-:S07]  /*0ec0*/  PRMT R75, R75, 0x5410, R76 ;  /* 0x000054104b4b7816 */ /* 0x000fce000000004c */
.L_x_15420:
        /* <DEDUP_REMOVED lines=15> */
.L_x_15421:
[----:B-----5:R-:W-:-:S05]  /*0fc0*/  HADD2.F32 R94, -RZ, R4.H0_H0 ;  /* 0x20000004ff5e7230 */ /* 0x020fca0000004100 */
[----:B------:R-:W-:-:S07]  /*0fd0*/  FADD.FTZ R101, R94, R101 ;  /* 0x000000655e657221 */ /* 0x000fce0000010000 */
.L_x_15422:
[----:B------:R-:W-:-:S04]  /*0fe0*/  F2FP.F16.F32.PACK_AB R94, RZ, R101 ;  /* 0x00000065ff5e723e */ /* 0x000fc800000000ff */
[----:B------:R-:W-:-:S07]  /*0ff0*/  PRMT R72, R94, 0x7610, R72 ;  /* 0x000076105e487816 */ /* 0x000fce0000000048 */
.L_x_15423:
[----:B------:R-:W-:-:S05]  /*1000*/  HADD2.F32 R105, -RZ, R76.H1_H1 ;  /* 0x3000004cff697230 */ /* 0x000fca0000004100 */
[----:B------:R-:W-:Y:S01]  /*1010*/  FMUL.FTZ R105, R105, R0 ;  /* 0x0000000069697220 */ /* 0x000fe20000410000 */
[----:B------:R-:W-:Y:S06]  /*1020*/  @P3 BRA `(.L_x_15424) ;  /* 0x0000000000083947 */ /* 0x000fec0003800000 */
[----:B------:R-:W-:Y:S05]  /*1030*/  @P0 BRA `(.L_x_15425) ;  /* 0x00000000000c0947 */ /* 0x000fea0003800000 */
[----:B------:R-:W-:Y:S05]  /*1040*/  BRA `(.L_x_15426) ;  /* 0x0000000000107947 */ /* 0x000fea0003800000 */
.L_x_15424:
[----:B-----5:R-:W-:-:S05]  /*1050*/  HADD2.F32 R76, -RZ, R4.H1_H1 ;  /* 0x30000004ff4c7230 */ /* 0x020fca0000004100 */
[----:B------:R-:W-:-:S07]  /*1060*/  FADD.FTZ R105, R76, R105 ;  /* 0x000000694c697221 */ /* 0x000fce0000010000 */
.L_x_15425:
[----:B------:R-:W-:-:S04]  /*1070*/  F2FP.F16.F32.PACK_AB R76, RZ, R105 ;  /* 0x00000069ff4c723e */ /* 0x000fc800000000ff */
[----:B------:R-:W-:-:S07]  /*1080*/  PRMT R72, R72, 0x5410, R76 ;  /* 0x0000541048487816 */ /* 0x000fce000000004c */
.L_x_15426:
[----:B------:R-:W-:-:S05]  /*1090*/  HADD2.F32 R95, -RZ, R77.H0_H0 ;  /* 0x2000004dff5f7230 */ /* 0x000fca0000004100 */
[----:B------:R-:W-:Y:S01]  /*10a0*/  FMUL.FTZ R104, R95, R0 ;  /* 0x000000005f687220 */ /* 0x000fe20000410000 */
[----:B------:R-:W-:Y:S06]  /*10b0*/  @P3 BRA `(.L_x_15427) ;  /* 0x0000000000083947 */ /* 0x000fec0003800000 */
[----:B------:R-:W-:Y:S05]  /*10c0*/  @P0 BRA `(.L_x_15428) ;  /* 0x00000000000c0947 */ /* 0x000fea0003800000 */
[----:B------:R-:W-:Y:S05]  /*10d0*/  BRA `(.L_x_15429) ;  /* 0x0000000000107947 */ /* 0x000fea0003800000 */
.L_x_15427:
[----:B-----5:R-:W-:-:S05]  /*10e0*/  HADD2.F32 R95, -RZ, R5.H0_H0 ;  /* 0x20000005ff5f7230 */ /* 0x020fca0000004100 */
[----:B------:R-:W-:-:S07]  /*10f0*/  FADD.FTZ R104, R95, R104 ;  /* 0x000000685f687221 */ /* 0x000fce0000010000 */
.L_x_15428:
[----:B------:R-:W-:-:S04]  /*1100*/  F2FP.F16.F32.PACK_AB R76, RZ, R104 ;  /* 0x00000068ff4c723e */ /* 0x000fc800000000ff */
[----:B------:R-:W-:-:S07]  /*1110*/  PRMT R73, R76, 0x7610, R73 ;  /* 0x000076104c497816 */ /* 0x000fce0000000049 */
.L_x_15429:
[----:B------:R-:W-:-:S05]  /*1120*/  HADD2.F32 R77, -RZ, R77.H1_H1 ;  /* 0x3000004dff4d7230 */ /* 0x000fca0000004100 */
[----:B------:R-:W-:Y:S01]  /*1130*/  FMUL.FTZ R107, R77, R0 ;  /* 0x000000004d6b7220 */ /* 0x000fe20000410000 */
[----:B------:R-:W-:Y:S06]  /*1140*/  @P3 BRA `(.L_x_15430) ;  /* 0x0000000000083947 */ /* 0x000fec0003800000 */
[----:B------:R-:W-:Y:S05]  /*1150*/  @P0 BRA `(.L_x_15431) ;  /* 0x00000000000c0947 */ /* 0x000fea0003800000 */
[----:B------:R-:W-:Y:S05]  /*1160*/  BRA `(.L_x_15432) ;  /* 0x0000000000107947 */ /* 0x000fea0003800000 */
.L_x_15430:
[----:B-----5:R-:W-:-:S05]  /*1170*/  HADD2.F32 R76, -RZ, R5.H1_H1 ;  /* 0x30000005ff4c7230 */ /* 0x020fca0000004100 */
[----:B------:R-:W-:-:S07]  /*1180*/  FADD.FTZ R107, R76, R107 ;  /* 0x0000006b4c6b7221 */ /* 0x000fce0000010000 */
.L_x_15431:
[----:B------:R-:W-:-:S04]  /*1190*/  F2FP.F16.F32.PACK_AB R76, RZ, R107 ;  /* 0x0000006bff4c723e */ /* 0x000fc800000000ff */
[----:B------:R-:W-:-:S07]  /*11a0*/  PRMT R73, R73, 0x5410, R76 ;  /* 0x0000541049497816 */ /* 0x000fce000000004c */
.L_x_15432:
[----:B------:R-:W-:-:S05]  /*11b0*/  HADD2.F32 R77, -RZ, R78.H0_H0 ;  /* 0x2000004eff4d7230 */ /* 0x000fca0000004100 */
[----:B------:R-:W-:Y:S01]  /*11c0*/  FMUL.FTZ R106, R77, R0 ;  /* 0x000000004d6a7220 */ /* 0x000fe20000410000 */
[----:B------:R-:W-:Y:S06]  /*11d0*/  @P3 BRA `(.L_x_15433) ;  /* 0x0000000000083947 */ /* 0x000fec0003800000 */
[----:B------:R-:W-:Y:S05]  /*11e0*/  @P0 BRA `(.L_x_15434) ;  /* 0x00000000000c0947 */ /* 0x000fea0003800000 */
[----:B------:R-:W-:Y:S05]  /*11f0*/  BRA `(.L_x_15435) ;  /* 0x0000000000107947 */ /* 0x000fea0003800000 */
.L_x_15433:
[----:B-----5:R-:W-:-:S05]  /*1200*/  HADD2.F32 R77, -RZ, R6.H0_H0 ;  /* 0x20000006ff4d7230 */ /* 0x020fca0000004100 */
[----:B------:R-:W-:-:S07]  /*1210*/  FADD.FTZ R106, R77, R106 ;  /* 0x0000006a4d6a7221 */ /* 0x000fce0000010000 */
.L_x_15434:
[----:B------:R-:W-:-:S04]  /*1220*/  F2FP.F16.F32.PACK_AB R76, RZ, R106 ;  /* 0x0000006aff4c723e */ /* 0x000fc800000000ff */
[----:B------:R-:W-:-:S07]  /*1230*/  PRMT R74, R76, 0x7610, R74 ;  /* 0x000076104c4a7816 */ /* 0x000fce000000004a */
.L_x_15435:
[----:B------:R-:W-:-:S05]  /*1240*/  HADD2.F32 R109, -RZ, R78.H1_H1 ;  /* 0x3000004eff6d7230 */ /* 0x000fca0000004100 */
[----:B------:R-:W-:Y:S01]  /*1250*/  FMUL.FTZ R109, R109, R0 ;  /* 0x000000006d6d7220 */ /* 0x000fe20000410000 */
[----:B------:R-:W-:Y:S06]  /*1260*/  @P3 BRA `(.L_x_15436) ;  /* 0x0000000000083947 */ /* 0x000fec0003800000 */
[----:B------:R-:W-:Y:S05]  /*1270*/  @P0 BRA `(.L_x_15437) ;  /* 0x00000000000c0947 */ /* 0x000fea0003800000 */
[----:B------:R-:W-:Y:S05]  /*1280*/  BRA `(.L_x_15438) ;  /* 0x0000000000107947 */ /* 0x000fea0003800000 */
.L_x_15436:
[----:B-----5:R-:W-:-:S05]  /*1290*/  HADD2.F32 R76, -RZ, R6.H1_H1 ;  /* 0x30000006ff4c7230 */ /* 0x020fca0000004100 */
[----:B------:R-:W-:-:S07]  /*12a0*/  FADD.FTZ R109, R76, R109 ;  /* 0x0000006d4c6d7221 */ /* 0x000fce0000010000 */
.L_x_15437:
[----:B------:R-:W-:-:S04]  /*12b0*/  F2FP.F16.F32.PACK_AB R76, RZ, R109 ;  /* 0x0000006dff4c723e */ /* 0x000fc800000000ff */
[----:B------:R-:W-:-:S07]  /*12c0*/  PRMT R74, R74, 0x5410, R76 ;  /* 0x000054104a4a7816 */ /* 0x000fce000000004c */
.L_x_15438:
[----:B------:R-:W-:-:S05]  /*12d0*/  HADD2.F32 R77, -RZ, R79.H0_H0 ;  /* 0x2000004fff4d7230 */ /* 0x000fca0000004100 */
[----:B------:R-:W-:Y:S01]  /*12e0*/  FMUL.FTZ R108, R77, R0 ;  /* 0x000000004d6c7220 */ /* 0x000fe20000410000 */
[----:B------:R-:W-:Y:S06]  /*12f0*/  @P3 BRA `(.L_x_15439) ;  /* 0x0000000000083947 */ /* 0x000fec0003800000 */
[----:B------:R-:W-:Y:S05]  /*1300*/  @P0 BRA `(.L_x_15440) ;  /* 0x00000000000c0947 */ /* 0x000fea0003800000 */
[----:B------:R-:W-:Y:S05]  /*1310*/  BRA `(.L_x_15441) ;  /* 0x0000000000107947 */ /* 0x000fea0003800000 */
.L_x_15439:
[----:B-----5:R-:W-:-:S05]  /*1320*/  HADD2.F32 R77, -RZ, R7.H0_H0 ;  /* 0x20000007ff4d7230 */ /* 0x020fca0000004100 */
[----:B------:R-:W-:-:S07]  /*1330*/  FADD.FTZ R108, R77, R108 ;  /* 0x0000006c4d6c7221 */ /* 0x000fce0000010000 */
.L_x_15440:
[----:B------:R-:W-:-:S04]  /*1340*/  F2FP.F16.F32.PACK_AB R76, RZ, R108 ;  /* 0x0000006cff4c723e */ /* 0x000fc800000000ff */
[----:B------:R-:W-:-:S07]  /*1350*/  PRMT R75, R76, 0x7610, R75 ;  /* 0x000076104c4b7816 */ /* 0x000fce000000004b */
.L_x_15441:
[----:B------:R-:W-:-:S05]  /*1360*/  HADD2.F32 R79, -RZ, R79.H1_H1 ;  /* 0x3000004fff4f7230 */ /* 0x000fca0000004100 */
[----:B------:R-:W-:Y:S01]  /*1370*/  FMUL.FTZ R110, R79, R0 ;  /* 0x000000004f6e7220 */ /* 0x000fe20000410000 */
[----:B------:R-:W-:Y:S06]  /*1380*/  @P3 BRA `(.L_x_15442) ;  /* 0x0000000000083947 */ /* 0x000fec0003800000 */
[----:B------:R-:W-:Y:S05]  /*1390*/  @P0 BRA `(.L_x_15443) ;  /* 0x00000000000c0947 */ /* 0x000fea0003800000 */
[----:B------:R-:W-:Y:S05]  /*13a0*/  BRA `(.L_x_15444) ;  /* 0x0000000000107947 */ /* 0x000fea0003800000 */
.L_x_15442:
[----:B-----5:R-:W-:-:S05]  /*13b0*/  HADD2.F32 R77, -RZ, R7.H1_H1 ;  /* 0x30000007ff4d7230 */ /* 0x020fca0000004100 */
[----:B------:R-:W-:-:S07]  /*13c0*/  FADD.FTZ R110, R77, R110 ;  /* 0x0000006e4d6e7221 */ /* 0x000fce0000010000 */
.L_x_15443:
[----:B------:R-:W-:-:S04]  /*13d0*/  F2FP.F16.F32.PACK_AB R76, RZ, R110 ;  /* 0x0000006eff4c723e */ /* 0x000fc800000000ff */
[----:B------:R-:W-:-:S07]  /*13e0*/  PRMT R75, R75, 0x5410, R76 ;  /* 0x000054104b4b7816 */ /* 0x000fce000000004c */
.L_x_15444:
        /* <DEDUP_REMOVED lines=15> */
.L_x_15445:
[----:B-----5:R-:W-:-:S05]  /*14e0*/  HADD2.F32 R3, -RZ, R4.H0_H0 ;  /* 0x20000004ff037230 */ /* 0x020fca0000004100 */
[----:B------:R-:W-:-:S07]  /*14f0*/  FADD.FTZ R112, R3, R112 ;  /* 0x0000007003707221 */ /* 0x000fce0000010000 */
.L_x_15446:
[----:B------:R-:W-:-:S04]  /*1500*/  F2FP.F16.F32.PACK_AB R2, RZ, R112 ;  /* 0x00000070ff02723e */ /* 0x000fc800000000ff */
[----:B------:R-:W-:-:S07]  /*1510*/  PRMT R72, R2, 0x7610, R72 ;  /* 0x0000761002487816 */ /* 0x000fce0000000048 */
.L_x_15447:
[----:B------:R-:W-:-:S05]  /*1520*/  HADD2.F32 R3, -RZ, R76.H1_H1 ;  /* 0x3000004cff037230 */ /* 0x000fca0000004100 */
[----:B------:R-:W-:Y:S01]  /*1530*/  FMUL.FTZ R94, R3, R0 ;  /* 0x00000000035e7220 */ /* 0x000fe20000410000 */
[----:B------:R-:W-:Y:S06]  /*1540*/  @P3 BRA `(.L_x_15448) ;  /* 0x0000000000083947 */ /* 0x000fec0003800000 */
[----:B------:R-:W-:Y:S05]  /*1550*/  @P0 BRA `(.L_x_15449) ;  /* 0x00000000000c0947 */ /* 0x000fea0003800000 */
[----:B------:R-:W-:Y:S05]  /*1560*/  BRA `(.L_x_15450) ;  /* 0x0000000000107947 */ /* 0x000fea0003800000 */
.L_x_15448:
[----:B-----5:R-:W-:-:S05]  /*1570*/  HADD2.F32 R3, -RZ, R4.H1_H1 ;  /* 0x30000004ff037230 */ /* 0x020fca0000004100 */
[----:B------:R-:W-:-:S07]  /*1580*/  FADD.FTZ R94, R3, R94 ;  /* 0x0000005e035e7221 */ /* 0x000fce0000010000 */
.L_x_15449:
[----:B------:R-:W-:-:S04]  /*1590*/  F2FP.F16.F32.PACK_AB R2, RZ, R94 ;  /* 0x0000005eff02723e */ /* 0x000fc800000000ff */
[----:B------:R-:W-:-:S07]  /*15a0*/  PRMT R72, R72, 0x5410, R2 ;  /* 0x0000541048487816 */ /* 0x000fce0000000002 */
.L_x_15450:
[----:B------:R-:W-:-:S05]  /*15b0*/  HADD2.F32 R3, -RZ, R77.H0_H0 ;  /* 0x2000004dff037230 */ /* 0x000fca0000004100 */
[----:B------:R-:W-:Y:S01]  /*15c0*/  FMUL.FTZ R76, R3, R0 ;  /* 0x00000000034c7220 */ /* 0x000fe20000410000 */
[----:B------:R-:W-:Y:S06]  /*15d0*/  @P3 BRA `(.L_x_15451) ;  /* 0x0000000000083947 */ /* 0x000fec0003800000 */
[----:B------:R-:W-:Y:S05]  /*15e0*/  @P0 BRA `(.L_x_15452) ;  /* 0x00000000000c0947 */ /* 0x000fea0003800000 */
[----:B------:R-:W-:Y:S05]  /*15f0*/  BRA `(.L_x_15453) ;  /* 0x0000000000107947 */ /* 0x000fea0003800000 */
.L_x_15451:
[----:B-----5:R-:W-:-:S05]  /*1600*/  HADD2.F32 R3, -RZ, R5.H0_H0 ;  /* 0x20000005ff037230 */ /* 0x020fca0000004100 */
[----:B------:R-:W-:-:S07]  /*1610*/  FADD.FTZ R76, R3, R76 ;  /* 0x0000004c034c7221 */ /* 0x000fce0000010000 */
.L_x_15452:
[----:B------:R-:W-:-:S04]  /*1620*/  F2FP.F16.F32.PACK_AB R2, RZ, R76 ;  /* 0x0000004cff02723e */ /* 0x000fc800000000ff */
[----:B------:R-:W-:-:S07]  /*1630*/  PRMT R73, R2, 0x7610, R73 ;  /* 0x0000761002497816 */ /* 0x000fce0000000049 */
.L_x_15453:
[----:B------:R-:W-:-:S05]  /*1640*/  HADD2.F32 R77, -RZ, R77.H1_H1 ;  /* 0x3000004dff4d7230 */ /* 0x000fca0000004100 */
[----:B------:R-:W-:Y:S01]  /*1650*/  FMUL.FTZ R77, R77, R0 ;  /* 0x000000004d4d7220 */ /* 0x000fe20000410000 */
[----:B------:R-:W-:Y:S06]  /*1660*/  @P3 BRA `(.L_x_15454) ;  /* 0x0000000000083947 */ /* 0x000fec0003800000 */
[----:B------:R-:W-:Y:S05]  /*1670*/  @P0 BRA `(.L_x_15455) ;  /* 0x00000000000c0947 */ /* 0x000fea0003800000 */
[----:B------:R-:W-:Y:S05]  /*1680*/  BRA `(.L_x_15456) ;  /* 0x0000000000107947 */ /* 0x000fea0003800000 */
.L_x_15454:
[----:B-----5:R-:W-:-:S05]  /*1690*/  HADD2.F32 R2, -RZ, R5.H1_H1 ;  /* 0x30000005ff027230 */ /* 0x020fca0000004100 */
[----:B------:R-:W-:-:S07]  /*16a0*/  FADD.FTZ R77, R2, R77 ;  /* 0x0000004d024d7221 */ /* 0x000fce0000010000 */
.L_x_15455:
[----:B------:R-:W-:-:S04]  /*16b0*/  F2FP.F16.F32.PACK_AB R2, RZ, R77 ;  /* 0x0000004dff02723e */ /* 0x000fc800000000ff */
[----:B------:R-:W-:-:S07]  /*16c0*/  PRMT R73, R73, 0x5410, R2 ;  /* 0x0000541049497816 */ /* 0x000fce0000000002 */
.L_x_15456:
[----:B------:R-:W-:-:S05]  /*16d0*/  HADD2.F32 R95, -RZ, R78.H0_H0 ;  /* 0x2000004eff5f7230 */ /* 0x000fca0000004100 */
[----:B------:R-:W-:Y:S01]  /*16e0*/  FMUL.FTZ R95, R95, R0 ;  /* 0x000000005f5f7220 */ /* 0x000fe20000410000 */
[----:B------:R-:W-:Y:S06]  /*16f0*/  @P3 BRA `(.L_x_15457) ;  /* 0x0000000000083947 */ /* 0x000fec0003800000 */
[----:B------:R-:W-:Y:S05]  /*1700*/  @P0 BRA `(.L_x_15458) ;  /* 0x00000000000c0947 */ /* 0x000fea0003800000 */
[----:B------:R-:W-:Y:S05]  /*1710*/  BRA `(.L_x_15459) ;  /* 0x0000000000107947 */ /* 0x000fea0003800000 */
.L_x_15457:
[----:B-----5:R-:W-:-:S05]  /*1720*/  HADD2.F32 R2, -RZ, R6.H0_H0 ;  /* 0x20000006ff027230 */ /* 0x020fca0000004100 */
[----:B------:R-:W-:-:S07]  /*1730*/  FADD.FTZ R95, R2, R95 ;  /* 0x0000005f025f7221 */ /* 0x000fce0000010000 */
.L_x_15458:
[----:B------:R-:W-:-:S04]  /*1740*/  F2FP.F16.F32.PACK_AB R2, RZ, R95 ;  /* 0x0000005fff02723e */ /* 0x000fc800000000ff */
[----:B------:R-:W-:-:S07]  /*1750*/  PRMT R74, R2, 0x7610, R74 ;  /* 0x00007610024a7816 */ /* 0x000fce000000004a */
.L_x_15459:
[----:B------:R-:W-:-:S05]  /*1760*/  HADD2.F32 R3, -RZ, R78.H1_H1 ;  /* 0x3000004eff037230 */ /* 0x000fca0000004100 */
[----:B------:R-:W-:Y:S01]  /*1770*/  FMUL.FTZ R78, R3, R0 ;  /* 0x00000000034e7220 */ /* 0x000fe20000410000 */
[----:B------:R-:W-:Y:S06]  /*1780*/  @P3 BRA `(.L_x_15460) ;  /* 0x0000000000083947 */ /* 0x000fec0003800000 */
[----:B------:R-:W-:Y:S05]  /*1790*/  @P0 BRA `(.L_x_15461) ;  /* 0x00000000000c0947 */ /* 0x000fea0003800000 */
[----:B------:R-:W-:Y:S05]  /*17a0*/  BRA `(.L_x_15462) ;  /* 0x0000000000107947 */ /* 0x000fea0003800000 */
.L_x_15460:
[----:B-----5:R-:W-:-:S05]  /*17b0*/  HADD2.F32 R3, -RZ, R6.H1_H1 ;  /* 0x30000006ff037230 */ /* 0x020fca0000004100 */
[----:B------:R-:W-:-:S07]  /*17c0*/  FADD.FTZ R78, R3, R78 ;  /* 0x0000004e034e7221 */ /* 0x000fce0000010000 */
.L_x_15461:
[----:B------:R-:W-:-:S04]  /*17d0*/  F2FP.F16.F32.PACK_AB R2, RZ, R78 ;  /* 0x0000004eff02723e */ /* 0x000fc800000000ff */
[----:B------:R-:W-:-:S07]  /*17e0*/  PRMT R74, R74, 0x5410, R2 ;  /* 0x000054104a4a7816 */ /* 0x000fce0000000002 */
.L_x_15462:
[----:B------:R-:W-:-:S05]  /*17f0*/  HADD2.F32 R113, -RZ, R79.H0_H0 ;  /* 0x2000004fff717230 */ /* 0x000fca0000004100 */
[----:B------:R-:W-:Y:S01]  /*1800*/  FMUL.FTZ R113, R113, R0 ;  /* 0x0000000071717220 */ /* 0x000fe20000410000 */
[----:B------:R-:W-:Y:S06]  /*1810*/  @P3 BRA `(.L_x_15463) ;  /* 0x0000000000083947 */ /* 0x000fec0003800000 */
[----:B------:R-:W-:Y:S05]  /*1820*/  @P0 BRA `(.L_x_15464) ;  /* 0x00000000000c0947 */ /* 0x000fea0003800000 */
[----:B------:R-:W-:Y:S05]  /*1830*/  BRA `(.L_x_15465) ;  /* 0x0000000000107947 */ /* 0x000fea0003800000 */
.L_x_15463:
[----:B-----5:R-:W-:-:S05]  /*1840*/  HADD2.F32 R2, -RZ, R7.H0_H0 ;  /* 0x20000007ff027230 */ /* 0x020fca0000004100 */
[----:B------:R-:W-:-:S07]  /*1850*/  FADD.FTZ R113, R2, R113 ;  /* 0x0000007102717221 */ /* 0x000fce0000010000 */
.L_x_15464:
[----:B------:R-:W-:-:S04]  /*1860*/  F2FP.F16.F32.PACK_AB R2, RZ, R113 ;  /* 0x00000071ff02723e */ /* 0x000fc800000000ff */
[----:B------:R-:W-:-:S07]  /*1870*/  PRMT R75, R2, 0x7610, R75 ;  /* 0x00007610024b7816 */ /* 0x000fce000000004b */
.L_x_15465:
[----:B------:R-:W-:-:S05]  /*1880*/  HADD2.F32 R79, -RZ, R79.H1_H1 ;  /* 0x3000004fff4f7230 */ /* 0x000fca0000004100 */
[----:B------:R-:W-:Y:S01]  /*1890*/  FMUL.FTZ R79, R79, R0 ;  /* 0x000000004f4f7220 */ /* 0x000fe20000410000 */
[----:B------:R-:W-:Y:S06]  /*18a0*/  @P3 BRA `(.L_x_15466) ;  /* 0x0000000000083947 */ /* 0x000fec0003800000 */
[----:B------:R-:W-:Y:S05]  /*18b0*/  @P0 BRA `(.L_x_15467) ;  /* 0x00000000000c0947 */ /* 0x000fea0003800000 */
[----:B------:R-:W-:Y:S05]  /*18c0*/  BRA `(.L_x_15468) ;  /* 0x0000000000107947 */ /* 0x000fea0003800000 */
.L_x_15466:
[----:B-----5:R-:W-:-:S05]  /*18d0*/  HADD2.F32 R0, -RZ, R7.H1_H1 ;  /* 0x30000007ff007230 */ /* 0x020fca0000004100 */
[----:B------:R-:W-:-:S07]  /*18e0*/  FADD.FTZ R79, R0, R79 ;  /* 0x0000004f004f7221 */ /* 0x000fce0000010000 */
.L_x_15467:
[----:B------:R-:W-:-:S04]  /*18f0*/  F2FP.F16.F32.PACK_AB R0, RZ, R79 ;  /* 0x0000004fff00723e */ /* 0x000fc800000000ff */
[----:B------:R-:W-:-:S07]  /*1900*/  PRMT R75, R75, 0x5410, R0 ;  /* 0x000054104b4b7816 */ /* 0x000fce0000000000 */
.L_x_15468:
        /* <DEDUP_REMOVED lines=124> */
.L_x_15482:
        /* <DEDUP_REMOVED lines=60> */
[C---:B------:R-:W-:Y:S01]  /*2490*/  FMUL.FTZ R93, R117.reuse, R93 ;  /* 0x0000005d755d7220 */ /* 0x040fe20000410000 */
[----:B------:R-:W-:Y:S01]  /*24a0*/  F2FP.F16.F32.PACK_AB R77, R84, R77 ;  /* 0x0000004d544d723e */ /* 0x000fe200000000ff */
[----:B------:R-:W-:Y:S01]  /*24b0*/  FMUL.FTZ R84, R117, R97 ;  /* 0x0000006175547220 */ /* 0x000fe20000410000 */
[----:B------:R-:W-:Y:S01]  /*24c0*/  F2FP.F16.F32.PACK_AB R76, R83, R76 ;  /* 0x0000004c534c723e */ /* 0x000fe200000000ff */
[----:B--2---:R-:W-:Y:S01]  /*24d0*/  @!P2 IMAD.WIDE R2, R81, 0x4, R2 ;  /* 0x000000045102a825 */ /* 0x004fe200078e0202 */
[----:B------:R-:W-:-:S03]  /*24e0*/  F2FP.F16.F32.PACK_AB R79, R92, R79 ;  /* 0x0000004f5c4f723e */ /* 0x000fc600000000ff */
[----:B------:R-:W-:Y:S01]  /*24f0*/  FFMA.FTZ R93, R30, R93, R62 ;  /* 0x0000005d1e5d7223 */ /* 0x000fe2000001003e */
[----:B------:R-:W-:Y:S01]  /*2500*/  F2FP.F16.F32.PACK_AB R78, R88, R89 ;  /* 0x00000059584e723e */ /* 0x000fe200000000ff */
[----:B------:R-:W-:Y:S01]  /*2510*/  FFMA.FTZ R84, R31, R84, R63 ;  /* 0x000000541f547223 */ /* 0x000fe2000001003f */
[----:B------:R-:W-:Y:S01]  /*2520*/  LEA.HI.X R83, R85, UR9, RZ, 0x4, P3 ;  /* 0x0000000955537c11 */ /* 0x000fe200098f24ff */
[----:B------:R-:W-:Y:S01]  /*2530*/  @!P2 STG.E desc[UR4][R2.64], R117 ;  /* 0x000000750200a986 */ /* 0x000fe2000c101904 */
[C---:B------:R-:W-:Y:S01]  /*2540*/  FMUL.FTZ R85, R117.reuse, R90 ;  /* 0x0000005a75557220 */ /* 0x040fe20000410000 */
[C---:B------:R-:W-:Y:S01]  /*2550*/  FMUL.FTZ R96, R117.reuse, R96 ;  /* 0x0000006075607220 */ /* 0x040fe20000410000 */
[C---:B------:R-:W-:Y:S01]  /*2560*/  FMUL.FTZ R99, R117.reuse, R99 ;  /* 0x0000006375637220 */ /* 0x040fe20000410000 */
[----:B------:R0:W-:Y:S01]  /*2570*/  STG.E.128 desc[UR4][R82.64], R76 ;  /* 0x0000004c52007986 */ /* 0x0001e2000c101d04 */
        /* <DEDUP_REMOVED lines=17> */
[----:B0-----:R-:W-:Y:S01]  /*2690*/  F2FP.F16.F32.PACK_AB R77, R84, R93 ;  /* 0x0000005d544d723e */ /* 0x001fe200000000ff */
[C---:B------:R-:W-:Y:S01]  /*26a0*/  FMUL.FTZ R95, R117.reuse, R112 ;  /* 0x00000070755f7220 */ /* 0x040fe20000410000 */
[----:B------:R-:W0:Y:S01]  /*26b0*/  LDC.64 R92, c[0x0][0x210] ;  /* 0x00008400ff5c7b82 */ /* 0x000e220000000a00 */
        /* <DEDUP_REMOVED lines=19> */
[----:B------:R-:W-:Y:S01]  /*27f0*/  LEA R2, P2, R91, UR8, 0x4 ;  /* 0x000000085b027c11 */ /* 0x000fe2000f8420ff */
[----:B------:R-:W-:Y:S01]  /*2800*/  FFMA.FTZ R99, R10, R113, R42 ;  /* 0x000000710a637223 */ /* 0x000fe2000001002a */
[----:B------:R-:W-:Y:S01]  /*2810*/  FFMA.FTZ R0, R11, R0, R43 ;  /* 0x000000000b007223 */ /* 0x000fe2000001002b */
[----:B------:R-:W-:Y:S01]  /*2820*/  LEA R82, P3, R103, UR8, 0x4 ;  /* 0x0000000867527c11 */ /* 0x000fe2000f8620ff */
[----:B------:R-:W-:Y:S01]  /*2830*/  FFMA.FTZ R97, R14, R105, R46 ;  /* 0x000000690e617223 */ /* 0x000fe2000001002e */
[----:B------:R-:W-:Y:S01]  /*2840*/  FFMA.FTZ R120, R15, R120, R47 ;  /* 0x000000780f787223 */ /* 0x000fe2000001002f */
[----:B------:R-:W-:Y:S01]  /*2850*/  FFMA.FTZ R95, R12, R95, R44 ;  /* 0x0000005f0c5f7223 */ /* 0x000fe2000001002c */
[----:B------:R-:W-:Y:S01]  /*2860*/  FFMA.FTZ R94, R13, R94, R45 ;  /* 0x0000005e0d5e7223 */ /* 0x000fe2000001002d */
[----:B------:R-:W-:-:S02]  /*2870*/  LEA R88, P5, R111, UR8, 0x4 ;  /* 0x000000086f587c11 */ /* 0x000fc4000f8a20ff */
[----:B------:R-:W-:Y:S02]  /*2880*/  F2FP.F16.F32.PACK_AB R84, R3, R84 ;  /* 0x000000540354723e */ /* 0x000fe400000000ff */
[----:B------:R-:W-:Y:S02]  /*2890*/  F2FP.F16.F32.PACK_AB R78, R100, R87 ;  /* 0x00000057644e723e */ /* 0x000fe400000000ff */
[----:B------:R-:W-:Y:S02]  /*28a0*/  F2FP.F16.F32.PACK_AB R86, R83, R86 ;  /* 0x000000565356723e */ /* 0x000fe400000000ff */
[----:B------:R-:W-:Y:S02]  /*28b0*/  LEA.HI.X R3, R91, UR9, RZ, 0x4, P2 ;  /* 0x000000095b037c11 */ /* 0x000fe400090f24ff */
[----:B------:R-:W-:Y:S02]  /*28c0*/  F2FP.F16.F32.PACK_AB R87, R110, R107 ;  /* 0x0000006b6e57723e */ /* 0x000fe400000000ff */
[----:B------:R-:W-:Y:S01]  /*28d0*/  F2FP.F16.F32.PACK_AB R85, R114, R85 ;  /* 0x000000557255723e */ /* 0x000fe200000000ff */
[----:B------:R2:W-:Y:S01]  /*28e0*/  STG.E.128 desc[UR4][R2.64], R76 ;  /* 0x0000004c02007986 */ /* 0x0005e2000c101d04 */
[----:B------:R-:W-:-:S02]  /*28f0*/  F2FP.F16.F32.PACK_AB R98, R89, R98 ;  /* 0x000000625962723e */ /* 0x000fc400000000ff */
[----:B------:R-:W-:Y:S02]  /*2900*/  LEA.HI.X R83, R103, UR9, RZ, 0x4, P3 ;  /* 0x0000000967537c11 */ /* 0x000fe400098f24ff */
[----:B------:R-:W-:Y:S02]  /*2910*/  F2FP.F16.F32.PACK_AB R99, R0, R99 ;  /* 0x000000630063723e */ /* 0x000fe400000000ff */
[----:B------:R-:W-:Y:S01]  /*2920*/  F2FP.F16.F32.PACK_AB R97, R120, R97 ;  /* 0x000000617861723e */ /* 0x000fe200000000ff */
[----:B------:R2:W-:Y:S01]  /*2930*/  STG.E.128 desc[UR4][R82.64], R84 ;  /* 0x0000005452007986 */ /* 0x0005e2000c101d04 */
[----:B------:R-:W-:Y:S02]  /*2940*/  F2FP.F16.F32.PACK_AB R96, R94, R95 ;  /* 0x0000005f5e60723e */ /* 0x000fe400000000ff */
[----:B------:R-:W-:Y:S02]  /*2950*/  LEA.HI.X R89, R111, UR9, RZ, 0x4, P5 ;  /* 0x000000096f597c11 */ /* 0x000fe4000a8f24ff */
[----:B0-----:R-:W-:-:S03]  /*2960*/  LEA R81, R92, R81, 0x2 ;  /* 0x000000515c517211 */ /* 0x001fc600078e10ff */
[----:B------:R2:W-:Y:S01]  /*2970*/  STG.E.128 desc[UR4][R88.64], R96 ;  /* 0x0000006058007986 */ /* 0x0005e2000c101d04 */
[----:B------:R-:W-:-:S13]  /*2980*/  ISETP.GE.AND P2, PT, R81, R93, PT ;  /* 0x0000005d5100720c */ /* 0x000fda0003f46270 */
[----:B------:R-:W-:Y:S05]  /*2990*/  @!P2 BRA `(.L_x_15470) ;  /* 0xffffffd80098a947 */ /* 0x000fea000383ffff */
[----:B------:R-:W-:Y:S05]  /*29a0*/  EXIT ;  /* 0x000000000000794d */ /* 0x000fea0003800000 */
.L_x_15469:
        /* <DEDUP_REMOVED lines=8> */
.L_x_15472:
[----:B------:R-:W-:Y:S05]  /*2a30*/  BSYNC B0 ;  /* 0x0000000000007941 */ /* 0x000fea0003800000 */
.L_x_15471:
        /* <DEDUP_REMOVED lines=9> */
.L_x_15473:
[----:B------:R-:W-:Y:S01]  /*2ad0*/  HFMA2.MMA R2, -RZ, RZ, 0, 2.384185791015625e-07 ;  /* 0x00000004ff027435 */ /* 0x000fe200000001ff */
[----:B------:R-:W-:-:S05]  /*2ae0*/  MOV R117, R123 ;  /* 0x0000007b00757202 */ /* 0x000fca0000000f00 */
[----:B------:R-:W-:-:S05]  /*2af0*/  FADD.FTZ R118, R116, R117 ;  /* 0x0000007574767221 */ /* 0x000fca0000010000 */
[----:B------:R-:W-:-:S07]  /*2b00*/  MOV R122, R118 ;  /* 0x00000076007a7202 */ /* 0x000fce0000000f00 */
[----:B------:R-:W-:Y:S05]  /*2b10*/  WARPSYNC.COLLECTIVE R115, `(.L_x_15474) ;  /* 0x0000000073087348 */ /* 0x000fea0003c00000 */
[----:B------:R0:W1:Y:S02]  /*2b20*/  SHFL.BFLY P3, R123, R122, R2, R3 ;  /* 0x0c0000027a7b7389 */ /* 0x0000640000060003 */
[----:B01----:R-:W-:Y:S01]  /*2b30*/  ENDCOLLECTIVE ;  /* 0x000000000000791b */ /* 0x003fe20003800000 */
.L_x_15474:
[----:B------:R-:W-:Y:S01]  /*2b40*/  HFMA2.MMA R2, -RZ, RZ, 0, 4.76837158203125e-07 ;  /* 0x00000008ff027435 */ /* 0x000fe200000001ff */
[----:B------:R-:W-:-:S05]  /*2b50*/  MOV R117, R123 ;  /* 0x0000007b00757202 */ /* 0x000fca0000000f00 */
[----:B------:R-:W-:-:S05]  /*2b60*/  FADD.FTZ R119, R118, R117 ;  /* 0x0000007576777221 */ /* 0x000fca0000010000 */
[----:B------:R-:W-:-:S07]  /*2b70*/  MOV R122, R119 ;  /* 0x00000077007a7202 */ /* 0x000fce0000000f00 */
[----:B------:R-:W-:Y:S05]  /*2b80*/  WARPSYNC.COLLECTIVE R115, `(.L_x_15475) ;  /* 0x0000000073087348 */ /* 0x000fea0003c00000 */
[----:B------:R0:W1:Y:S02]  /*2b90*/  SHFL.BFLY P3, R123, R122, R2, R3 ;  /* 0x0c0000027a7b7389 */ /* 0x0000640000060003 */
[----:B01----:R-:W-:Y:S01]  /*2ba0*/  ENDCOLLECTIVE ;  /* 0x000000000000791b */ /* 0x003fe20003800000 */
.L_x_15475:
        /* <DEDUP_REMOVED lines=8> */
.L_x_15476:
        /* <DEDUP_REMOVED lines=73> */
.L_x_15477:
[----:B------:R-:W-:Y:S01]  /*30c0*/  HFMA2.MMA R2, -RZ, RZ, 0, 1.1920928955078125e-07 ;  /* 0x00000002ff027435 */ /* 0x000fe200000001ff */
[----:B------:R-:W-:-:S05]  /*30d0*/  MOV R119, R123 ;  /* 0x0000007b00777202 */ /* 0x000fca0000000f00 */
[----:B------:R-:W-:-:S05]  /*30e0*/  FADD.FTZ R119, R0, R119 ;  /* 0x0000007700777221 */ /* 0x000fca0000010000 */
[----:B------:R-:W-:-:S07]  /*30f0*/  MOV R122, R119 ;  /* 0x00000077007a7202 */ /* 0x000fce0000000f00 */
[----:B------:R-:W-:Y:S05]  /*3100*/  WARPSYNC.COLLECTIVE R115, `(.L_x_15478) ;  /* 0x0000000073087348 */ /* 0x000fea0003c00000 */
[----:B------:R0:W1:Y:S02]  /*3110*/  SHFL.BFLY P3, R123, R122, R2, R3 ;  /* 0x0c0000027a7b7389 */ /* 0x0000640000060003 */
[----:B01----:R-:W-:Y:S01]  /*3120*/  ENDCOLLECTIVE ;  /* 0x000000000000791b */ /* 0x003fe20003800000 */
.L_x_15478:
[----:B------:R-:W-:Y:S01]  /*3130*/  HFMA2.MMA R2, -RZ, RZ, 0, 2.384185791015625e-07 ;  /* 0x00000004ff027435 */ /* 0x000fe200000001ff */
[----:B------:R-:W-:-:S05]  /*3140*/  MOV R116, R123 ;  /* 0x0000007b00747202 */ /* 0x000fca0000000f00 */
[----:B------:R-:W-:-:S05]  /*3150*/  FADD.FTZ R116, R119, R116 ;  /* 0x0000007477747221 */ /* 0x000fca0000010000 */
[----:B------:R-:W-:-:S07]  /*3160*/  MOV R122, R116 ;  /* 0x00000074007a7202 */ /* 0x000fce0000000f00 */
[----:B------:R-:W-:Y:S05]  /*3170*/  WARPSYNC.COLLECTIVE R115, `(.L_x_15479) ;  /* 0x0000000073087348 */ /* 0x000fea0003c00000 */
[----:B------:R0:W1:Y:S02]  /*3180*/  SHFL.BFLY P3, R123, R122, R2, R3 ;  /* 0x0c0000027a7b7389 */ /* 0x0000640000060003 */
[----:B01----:R-:W-:Y:S01]  /*3190*/  ENDCOLLECTIVE ;  /* 0x000000000000791b */ /* 0x003fe20003800000 */
.L_x_15479:
[----:B------:R-:W-:Y:S01]  /*31a0*/  HFMA2.MMA R2, -RZ, RZ, 0, 4.76837158203125e-07 ;  /* 0x00000008ff027435 */ /* 0x000fe200000001ff */
[----:B------:R-:W-:-:S05]  /*31b0*/  MOV R121, R123 ;  /* 0x0000007b00797202 */ /* 0x000fca0000000f00 */
[----:B------:R-:W-:-:S05]  /*31c0*/  FADD.FTZ R121, R116, R121 ;  /* 0x0000007974797221 */ /* 0x000fca0000010000 */
[----:B------:R-:W-:-:S07]  /*31d0*/  MOV R122, R121 ;  /* 0x00000079007a7202 */ /* 0x000fce0000000f00 */
[----:B------:R-:W-:Y:S05]  /*31e0*/  WARPSYNC.COLLECTIVE R115, `(.L_x_15480) ;  /* 0x0000000073087348 */ /* 0x000fea0003c00000 */
[----:B------:R0:W1:Y:S02]  /*31f0*/  SHFL.BFLY P3, R123, R122, R2, R3 ;  /* 0x0c0000027a7b7389 */ /* 0x0000640000060003 */
[----:B01----:R-:W-:Y:S01]  /*3200*/  ENDCOLLECTIVE ;  /* 0x000000000000791b */ /* 0x003fe20003800000 */
.L_x_15480:
[----:B------:R-:W-:Y:S01]  /*3210*/  HFMA2.MMA R2, -RZ, RZ, 0, 9.5367431640625e-07 ;  /* 0x00000010ff027435 */ /* 0x000fe200000001ff */
[----:B------:R-:W-:-:S05]  /*3220*/  MOV R118, R123 ;  /* 0x0000007b00767202 */ /* 0x000fca0000000f00 */
[----:B------:R-:W-:-:S05]  /*3230*/  FADD.FTZ R118, R121, R118 ;  /* 0x0000007679767221 */ /* 0x000fca0000010000 */
[----:B------:R-:W-:-:S07]  /*3240*/  MOV R122, R118 ;  /* 0x00000076007a7202 */ /* 0x000fce0000000f00 */
[----:B------:R-:W-:Y:S05]  /*3250*/  WARPSYNC.COLLECTIVE R115, `(.L_x_15481) ;  /* 0x0000000073087348 */ /* 0x000fea0003c00000 */
[----:B------:R0:W1:Y:S02]  /*3260*/  SHFL.BFLY P3, R123, R122, R2, R3 ;  /* 0x0c0000027a7b7389 */ /* 0x0000640000060003 */
[----:B01----:R-:W-:Y:S01]  /*3270*/  ENDCOLLECTIVE ;  /* 0x000000000000791b */ /* 0x003fe20003800000 */
.L_x_15481:
[----:B------:R-:W-:Y:S05]  /*3280*/  BRA `(.L_x_15482) ;  /* 0xffffffec00907947 */ /* 0x000fea000383ffff */
.L_x_15483:
        /* <DEDUP_REMOVED lines=15> */
.L_x_30495:


//--------------------- .text._ZN10layer_norm13ln_fwd_kernelINS_13Kernel_traitsIf6__halfS2_S2_fjLj1024ELj1ELj4ELj1ELj16ENS_18Kernel_traits_baseILj1024EfS2_S2_S2_fjLj128EEEEELb0ELb0ELb1ELb0EEEvNS_9FwdParamsE --------------------------
	.section	.text._ZN10layer_norm13ln_fwd_kernelINS_13Kernel_traitsIf6__halfS2_S2_fjLj1024ELj1ELj4ELj1ELj16ENS_18Kernel_traits_baseILj1024EfS2_S2_S2_fjLj128EEEEELb0ELb0ELb1ELb0EEEvNS_9FwdParamsE,"ax",@progbits
	.align	128
        .global         _ZN10layer_norm13ln_fwd_kernelINS_13Kernel_traitsIf6__halfS2_S2_fjLj1024ELj1ELj4ELj1ELj16ENS_18Kernel_traits_baseILj1024EfS2_S2_S2_fjLj128EEEEELb0ELb0ELb1ELb0EEEvNS_9FwdParamsE
        .type           _ZN10layer_norm13ln_fwd_kernelINS_13Kernel_traitsIf6__halfS2_S2_fjLj1024ELj1ELj4ELj1ELj16ENS_18Kernel_traits_baseILj1024EfS2_S2_S2_fjLj128EEEEELb0ELb0ELb1ELb0EEEvNS_9FwdParamsE,@function
        .size           _ZN10layer_norm13ln_fwd_kernelINS_13Kernel_traitsIf6__halfS2_S2_fjLj1024ELj1ELj4ELj1ELj16ENS_18Kernel_traits_baseILj1024EfS2_S2_S2_fjLj128EEEEELb0ELb0ELb1ELb0EEEvNS_9FwdParamsE,(.L_x_30496 - _ZN10layer_norm13ln_fwd_kernelINS_13Kernel_traitsIf6__halfS2_S2_fjLj1024ELj1ELj4ELj1ELj16ENS_18Kernel_traits_baseILj1024EfS2_S2_S2_fjLj128EEEEELb0ELb0ELb1ELb0EEEvNS_9FwdParamsE)
        .other          _ZN10layer_norm13ln_fwd_kernelINS_13Kernel_traitsIf6__halfS2_S2_fjLj1024ELj1ELj4ELj1ELj16ENS_18Kernel_traits_baseILj1024EfS2_S2_S2_fjLj128EEEEELb0ELb0ELb1ELb0EEEvNS_9FwdParamsE,@"STO_CUDA_ENTRY STV_DEFAULT"
_ZN10layer_norm13ln_fwd_kernelINS_13Kernel_traitsIf6__halfS2_S2_fjLj1024ELj1ELj4ELj1ELj16ENS_18Kernel_traits_baseILj1024EfS2_S2_S2_fjLj128EEEEELb0ELb0ELb1ELb0EEEvNS_9FwdParamsE:
.text._ZN10layer_norm13ln_fwd_kernelINS_13Kernel_traitsIf6__halfS2_S2_fjLj1024ELj1ELj4ELj1ELj16ENS_18Kernel_traits_baseILj1024EfS2_S2_S2_fjLj128EEEEELb0ELb0ELb1ELb0EEEvNS_9FwdParamsE:
        /* <DEDUP_REMOVED lines=37> */
.L_x_15485:
[----:B------:R-:W-:Y:S05]  /*0250*/  BSYNC B0 ;  /* 0x0000000000007941 */ /* 0x000fea0003800000 */
.L_x_15484:
        /* <DEDUP_REMOVED lines=18> */
.L_x_15487:
[----:B------:R-:W-:Y:S05]  /*0380*/  BSYNC B0 ;  /* 0x0000000000007941 */ /* 0x000fea0003800000 */
.L_x_15486:
        /* <DEDUP_REMOVED lines=18> */
.L_x_15489:
[----:B------:R-:W-:Y:S05]  /*04b0*/  BSYNC B0 ;  /* 0x0000000000007941 */ /* 0x000fea0003800000 */
.L_x_15488:
        /* <DEDUP_REMOVED lines=17> */
.L_x_15491:
[----:B------:R-:W-:Y:S05]  /*05d0*/  BSYNC B0 ;  /* 0x0000000000007941 */ /* 0x000fea0003800000 */
.L_x_15490:
        /* <DEDUP_REMOVED lines=8> */
.L_x_15605:
        /* <DEDUP_REMOVED lines=36> */
.L_x_15495:
[----:B-----5:R-:W-:Y:S02]  /*08a0*/  HADD2.F32 R97, -RZ, R76.H0_H0 ;  /* 0x2000004cff617230 */ /* 0x020fe40000004100 */
[----:B------:R-:W-:-:S03]  /*08b0*/  @P2 HADD2.F32 R84, -RZ, R80.H0_H0 ;  /* 0x20000050ff542230 */ /* 0x000fc60000004100 */
[----:B------:R-:W-:-:S04]  /*08c0*/  FMUL.FTZ R97, R97, UR8 ;  /* 0x0000000861617c20 */ /* 0x000fc80008410000 */
[----:B------:R-:W-:-:S07]  /*08d0*/  @P2 FADD.FTZ R97, R84, R97 ;  /* 0x0000006154612221 */ /* 0x000fce0000010000 */
.L_x_15496:
[----:B------:R-:W-:Y:S05]  /*08e0*/  BSYNC B1 ;  /* 0x0000000000017941 */ /* 0x000fea0003800000 */
.L_x_15494:
[----:B------:R-:W-:Y:S04]  /*08f0*/  BSSY B1, `(.L_x_15497) ;  /* 0x000000a000017945 */ /* 0x000fe80003800000 */
[----:B------:R-:W-:Y:S05]  /*0900*/  @P4 BRA `(.L_x_15498) ;  /* 0x0000000000104947 */ /* 0x000fea0003800000 */
[----:B------:R-:W-:Y:S01]  /*0910*/  HFMA2.MMA R96, -RZ, RZ, 0, 0 ;  /* 0x00000000ff607435 */ /* 0x000fe200000001ff */
[----:B------:R-:W-:Y:S10]  /*0920*/  @!P2 BRA `(.L_x_15499) ;  /* 0x000000000018a947 */ /* 0x000ff40003800000 */
[----:B-----5:R-:W-:Y:S01]  /*0930*/  HADD2.F32 R96, -RZ, R80.H1_H1 ;  /* 0x30000050ff607230 */ /* 0x020fe20000004100 */
[----:B------:R-:W-:Y:S06]  /*0940*/  BRA `(.L_x_15499) ;  /* 0x0000000000107947 */ /* 0x000fec0003800000 */
.L_x_15498:
[----:B-----5:R-:W-:Y:S02]  /*0950*/  HADD2.F32 R96, -RZ, R76.H1_H1 ;  /* 0x3000004cff607230 */ /* 0x020fe40000004100 */
[----:B------:R-:W-:-:S03]  /*0960*/  @P2 HADD2.F32 R85, -RZ, R80.H1_H1 ;  /* 0x30000050ff552230 */ /* 0x000fc60000004100 */
[----:B------:R-:W-:-:S04]  /*0970*/  FMUL.FTZ R96, R96, UR8 ;  /* 0x0000000860607c20 */ /* 0x000fc80008410000 */
[----:B------:R-:W-:-:S07]  /*0980*/  @P2 FADD.FTZ R96, R85, R96 ;  /* 0x0000006055602221 */ /* 0x000fce0000010000 */
.L_x_15499:
[----:B------:R-:W-:Y:S05]  /*0990*/  BSYNC B1 ;  /* 0x0000000000017941 */ /* 0x000fea0003800000 */
.L_x_15497:
[----:B------:R-:W-:Y:S04]  /*09a0*/  BSSY B1, `(.L_x_15500) ;  /* 0x000000a000017945 */ /* 0x000fe80003800000 */
[----:B------:R-:W-:Y:S05]  /*09b0*/  @P4 BRA `(.L_x_15501) ;  /* 0x0000000000104947 */ /* 0x000fea0003800000 */
[----:B------:R-:W-:Y:S01]  /*09c0*/  MOV R95, RZ ;  /* 0x000000ff005f7202 */ /* 0x000fe20000000f00 */
[----:B------:R-:W-:Y:S06]  /*09d0*/  @!P2 BRA `(.L_x_15502) ;  /* 0x000000000018a947 */ /* 0x000fec0003800000 */
[----:B-----5:R-:W-:Y:S01]  /*09e0*/  HADD2.F32 R95, -RZ, R81.H0_H0 ;  /* 0x20000051ff5f7230 */ /* 0x020fe20000004100 */
[----:B------:R-:W-:Y:S06]  /*09f0*/  BRA `(.L_x_15502) ;  /* 0x0000000000107947 */ /* 0x000fec0003800000 */
.L_x_15501:
[----:B-----5:R-:W-:Y:S02]  /*0a00*/  HADD2.F32 R95, -RZ, R77.H0_H0 ;  /* 0x2000004dff5f7230 */ /* 0x020fe40000004100 */
[----:B------:R-:W-:-:S03]  /*0a10*/  @P2 HADD2.F32 R84, -RZ, R81.H0_H0 ;  /* 0x20000051ff542230 */ /* 0x000fc60000004100 */
[----:B------:R-:W-:-:S04]  /*0a20*/  FMUL.FTZ R95, R95, UR8 ;  /* 0x000000085f5f7c20 */ /* 0x000fc80008410000 */
[----:B------:R-:W-:-:S07]  /*0a30*/  @P2 FADD.FTZ R95, R84, R95 ;  /* 0x0000005f545f2221 */ /* 0x000fce0000010000 */
.L_x_15502:
[----:B------:R-:W-:Y:S05]  /*0a40*/  BSYNC B1 ;  /* 0x0000000000017941 */ /* 0x000fea0003800000 */
.L_x_15500:
[----:B------:R-:W-:Y:S04]  /*0a50*/  BSSY B1, `(.L_x_15503) ;  /* 0x000000a000017945 */ /* 0x000fe80003800000 */
[----:B------:R-:W-:Y:S05]  /*0a60*/  @P4 BRA `(.L_x_15504) ;  /* 0x0000000000104947 */ /* 0x000fea0003800000 */
[----:B------:R-:W-:Y:S01]  /*0a70*/  HFMA2.MMA R94, -RZ, RZ, 0, 0 ;  /* 0x00000000ff5e7435 */ /* 0x000fe200000001ff */
[----:B------:R-:W-:Y:S10]  /*0a80*/  @!P2 BRA `(.L_x_15505) ;  /* 0x000000000018a947 */ /* 0x000ff40003800000 */
[----:B-----5:R-:W-:Y:S01]  /*0a90*/  HADD2.F32 R94, -RZ, R81.H1_H1 ;  /* 0x30000051ff5e7230 */ /* 0x020fe20000004100 */
[----:B------:R-:W-:Y:S06]  /*0aa0*/  BRA `(.L_x_15505) ;  /* 0x0000000000107947 */ /* 0x000fec0003800000 */
.L_x_15504:
[----:B-----5:R-:W-:Y:S02]  /*0ab0*/  HADD2.F32 R94, -RZ, R77.H1_H1 ;  /* 0x3000004dff5e7230 */ /* 0x020fe40000004100 */
[----:B------:R-:W-:-:S03]  /*0ac0*/  @P2 HADD2.F32 R85, -RZ, R81.H1_H1 ;  /* 0x30000051ff552230 */ /* 0x000fc60000004100 */
[----:B------:R-:W-:-:S04]  /*0ad0*/  FMUL.FTZ R94, R94, UR8 ;  /* 0x000000085e5e7c20 */ /* 0x000fc80008410000 */
[----:B------:R-:W-:-:S07]  /*0ae0*/  @P2 FADD.FTZ R94, R85, R94 ;  /* 0x0000005e555e2221 */ /* 0x000fce0000010000 */
.L_x_15505:
[----:B------:R-:W-:Y:S05]  /*0af0*/  BSYNC B1 ;  /* 0x0000000000017941 */ /* 0x000fea0003800000 */
.L_x_15503:
[----:B------:R-:W-:Y:S04]  /*0b00*/  BSSY B1, `(.L_x_15506) ;  /* 0x000000a000017945 */ /* 0x000fe80003800000 */
[----:B------:R-:W-:Y:S05]  /*0b10*/  @P4 BRA `(.L_x_15507) ;  /* 0x0000000000104947 */ /* 0x000fea0003800000 */
[----:B------:R-:W-:Y:S01]  /*0b20*/  MOV R93, RZ ;  /* 0x000000ff005d7202 */ /* 0x000fe20000000f00 */
[----:B------:R-:W-:Y:S06]  /*0b30*/  @!P2 BRA `(.L_x_15508) ;  /* 0x000000000018a947 */ /* 0x000fec0003800000 */
[----:B-----5:R-:W-:Y:S01]  /*0b40*/  HADD2.F32 R93, -RZ, R82.H0_H0 ;  /* 0x20000052ff5d7230 */ /* 0x020fe20000004100 */
[----:B------:R-:W-:Y:S06]  /*0b50*/  BRA `(.L_x_15508) ;  /* 0x0000000000107947 */ /* 0x000fec0003800000 */
.L_x_15507:
[----:B-----5:R-:W-:Y:S02]  /*0b60*/  HADD2.F32 R93, -RZ, R78.H0_H0 ;  /* 0x2000004eff5d7230 */ /* 0x020fe40000004100 */
[----:B------:R-:W-:-:S03]  /*0b70*/  @P2 HADD2.F32 R84, -RZ, R82.H0_H0 ;  /* 0x20000052ff542230 */ /* 0x000fc60000004100 */
[----:B------:R-:W-:-:S04]  /*0b80*/  FMUL.FTZ R93, R93, UR8 ;  /* 0x000000085d5d7c20 */ /* 0x000fc80008410000 */
[----:B------:R-:W-:-:S07]  /*0b90*/  @P2 FADD.FTZ R93, R84, R93 ;  /* 0x0000005d545d2221 */ /* 0x000fce0000010000 */
.L_x_15508:
[----:B------:R-:W-:Y:S05]  /*0ba0*/  BSYNC B1 ;  /* 0x0000000000017941 */ /* 0x000fea0003800000 */
.L_x_15506:
[----:B------:R-:W-:Y:S04]  /*0bb0*/  BSSY B1, `(.L_x_15509) ;  /* 0x000000a000017945 */ /* 0x000fe80003800000 */
[----:B------:R-:W-:Y:S05]  /*0bc0*/  @P4 BRA `(.L_x_15510) ;  /* 0x0000000000104947 */ /* 0x000fea0003800000 */
[----:B------:R-:W-:Y:S01]  /*0bd0*/  HFMA2.MMA R92, -RZ, RZ, 0, 0 ;  /* 0x00000000ff5c7435 */ /* 0x000fe200000001ff */
[----:B------:R-:W-:Y:S10]  /*0be0*/  @!P2 BRA `(.L_x_15511) ;  /* 0x000000000018a947 */ /* 0x000ff40003800000 */
[----:B-----5:R-:W-:Y:S01]  /*0bf0*/  HADD2.F32 R92, -RZ, R82.H1_H1 ;  /* 0x30000052ff5c7230 */ /* 0x020fe20000004100 */
[----:B------:R-:W-:Y:S06]  /*0c00*/  BRA `(.L_x_15511) ;  /* 0x0000000000107947 */ /* 0x000fec0003800000 */
.L_x_15510:
[----:B-----5:R-:W-:Y:S02]  /*0c10*/  HADD2.F32 R92, -RZ, R78.H1_H1 ;  /* 0x3000004eff5c7230 */ /* 0x020fe40000004100 */
[----:B------:R-:W-:-:S03]  /*0c20*/  @P2 HADD2.F32 R85, -RZ, R82.H1_H1 ;  /* 0x30000052ff552230 */ /* 0x000fc60000004100 */
[----:B------:R-:W-:-:S04]  /*0c30*/  FMUL.FTZ R92, R92, UR8 ;  /* 0x000000085c5c7c20 */ /* 0x000fc80008410000 */
[----:B------:R-:W-:-:S07]  /*0c40*/  @P2 FADD.FTZ R92, R85, R92 ;  /* 0x0000005c555c2221 */ /* 0x000fce0000010000 */
.L_x_15511:
[----:B------:R-:W-:Y:S05]  /*0c50*/  BSYNC B1 ;  /* 0x0000000000017941 */ /* 0x000fea0003800000 */
.L_x_15509:
[----:B------:R-:W-:Y:S04]  /*0c60*/  BSSY B1, `(.L_x_15512) ;  /* 0x000000a000017945 */ /* 0x000fe80003800000 */
[----:B------:R-:W-:Y:S05]  /*0c70*/  @P4 BRA `(.L_x_15513) ;  /* 0x0000000000104947 */ /* 0x000fea0003800000 */
[----:B------:R-:W-:Y:S01]  /*0c80*/  MOV R91, RZ ;  /* 0x000000ff005b7202 */ /* 0x000fe20000000f00 */
[----:B------:R-:W-:Y:S06]  /*0c90*/  @!P2 BRA `(.L_x_15514) ;  /* 0x000000000018a947 */ /* 0x000fec0003800000 */
[----:B-----5:R-:W-:Y:S01]  /*0ca0*/  HADD2.F32 R91, -RZ, R83.H0_H0 ;  /* 0x20000053ff5b7230 */ /* 0x020fe20000004100 */
[----:B------:R-:W-:Y:S06]  /*0cb0*/  BRA `(.L_x_15514) ;  /* 0x0000000000107947 */ /* 0x000fec0003800000 */
.L_x_15513:
[----:B-----5:R-:W-:Y:S02]  /*0cc0*/  HADD2.F32 R91, -RZ, R79.H0_H0 ;  /* 0x2000004fff5b7230 */ /* 0x020fe40000004100 */
[----:B------:R-:W-:-:S03]  /*0cd0*/  @P2 HADD2.F32 R84, -RZ, R83.H0_H0 ;  /* 0x20000053ff542230 */ /* 0x000fc60000004100 */
[----:B------:R-:W-:-:S04]  /*0ce0*/  FMUL.FTZ R91, R91, UR8 ;  /* 0x000000085b5b7c20 */ /* 0x000fc80008410000 */
[----:B------:R-:W-:-:S07]  /*0cf0*/  @P2 FADD.FTZ R91, R84, R91 ;  /* 0x0000005b545b2221 */ /* 0x000fce0000010000 */
.L_x_15514:
[----:B------:R-:W-:Y:S05]  /*0d00*/  BSYNC B1 ;  /* 0x0000000000017941 */ /* 0x000fea0003800000 */
.L_x_15512:
[----:B------:R-:W-:Y:S04]  /*0d10*/  BSSY B1, `(.L_x_15515) ;  /* 0x000000a000017945 */ /* 0x000fe80003800000 */
[----:B------:R-:W-:Y:S05]  /*0d20*/  @P4 BRA `(.L_x_15516) ;  /* 0x0000000000104947 */ /* 0x000fea0003800000 */
[----:B------:R-:W-:Y:S01]  /*0d30*/  HFMA2.MMA R90, -RZ, RZ, 0, 0 ;  /* 0x00000000ff5a7435 */ /* 0x000fe200000001ff */
[----:B------:R-:W-:Y:S10]  /*0d40*/  @!P2 BRA `(.L_x_15517) ;  /* 0x000000000018a947 */ /* 0x000ff40003800000 */
[----:B-----5:R-:W-:Y:S01]  /*0d50*/  HADD2.F32 R90, -RZ, R83.H1_H1 ;  /* 0x30000053ff5a7230 */ /* 0x020fe20000004100 */
[----:B------:R-:W-:Y:S06]  /*0d60*/  BRA `(.L_x_15517) ;  /* 0x0000000000107947 */ /* 0x000fec0003800000 */
.L_x_15516:
[----:B-----5:R-:W-:Y:S02]  /*0d70*/  HADD2.F32 R90, -RZ, R79.H1_H1 ;  /* 0x3000004fff5a7230 */ /* 0x020fe40000004100 */
[----:B------:R-:W-:-:S03]  /*0d80*/  @P2 HADD2.F32 R85, -RZ, R83.H1_H1 ;  /* 0x30000053ff552230 */ /* 0x000fc60000004100 */
[----:B------:R-:W-:-:S04]  /*0d90*/  FMUL.FTZ R90, R90, UR8 ;  /* 0x000000085a5a7c20 */ /* 0x000fc80008410000 */
[----:B------:R-:W-:-:S07]  /*0da0*/  @P2 FADD.FTZ R90, R85, R90 ;  /* 0x0000005a555a2221 */ /* 0x000fce0000010000 */
.L_x_15517:
[----:B------:R-:W-:Y:S05]  /*0db0*/  BSYNC B1 ;  /* 0x0000000000017941 */ /* 0x000fea0003800000 */
.L_x_15515:
        /* <DEDUP_REMOVED lines=9> */
.L_x_15493:
[----:B------:R-:W-:Y:S05]  /*0e50*/  BSYNC B0 ;  /* 0x0000000000007941 */ /* 0x000fea0003800000 */
.L_x_15492:
        /* <DEDUP_REMOVED lines=16> */
[----:B-----5:R-:W-:Y:S01]  /*0f60*/  HADD2.F32 R89, -RZ, R80.H0_H0 ;  /* 0x20000050ff597230 */ /* 0x020fe20000004100 */
[----:B------:R-:W-:Y:S06]  /*0f70*/  BRA `(.L_x_15522) ;  /* 0x0000000000107947 */ /* 0x000fec0003800000 */
.L_x_15521:
[----:B-----5:R-:W-:Y:S02]  /*0f80*/  HADD2.F32 R89, -RZ, R76.H0_H0 ;  /* 0x2000004cff597230 */ /* 0x020fe40000004100 */
[----:B------:R-:W-:-:S03]  /*0f90*/  @P2 HADD2.F32 R6, -RZ, R80.H0_H0 ;  /* 0x20000050ff062230 */ /* 0x000fc60000004100 */
[----:B------:R-:W-:-:S04]  /*0fa0*/  FMUL.FTZ R89, R89, UR8 ;  /* 0x0000000859597c20 */ /* 0x000fc80008410000 */
[----:B------:R-:W-:-:S07]  /*0fb0*/  @P2 FADD.FTZ R89, R6, R89 ;  /* 0x0000005906592221 */ /* 0x000fce0000010000 */
.L_x_15522:
[----:B------:R-:W-:Y:S05]  /*0fc0*/  BSYNC B1 ;  /* 0x0000000000017941 */ /* 0x000fea0003800000 */
.L_x_15520:
[----:B------:R-:W-:Y:S04]  /*0fd0*/  BSSY B1, `(.L_x_15523) ;  /* 0x000000a000017945 */ /* 0x000fe80003800000 */
[----:B------:R-:W-:Y:S05]  /*0fe0*/  @P4 BRA `(.L_x_15524) ;  /* 0x0000000000104947 */ /* 0x000fea0003800000 */
[----:B------:R-:W-:Y:S01]  /*0ff0*/  HFMA2.MMA R88, -RZ, RZ, 0, 0 ;  /* 0x00000000ff587435 */ /* 0x000fe200000001ff */
[----:B------:R-:W-:Y:S10]  /*1000*/  @!P2 BRA `(.L_x_15525) ;  /* 0x000000000018a947 */ /* 0x000ff40003800000 */
[----:B-----5:R-:W-:Y:S01]  /*1010*/  HADD2.F32 R88, -RZ, R80.H1_H1 ;  /* 0x30000050ff587230 */ /* 0x020fe20000004100 */
[----:B------:R-:W-:Y:S06]  /*1020*/  BRA `(.L_x_15525) ;  /* 0x0000000000107947 */ /* 0x000fec0003800000 */
.L_x_15524:
[----:B-----5:R-:W-:Y:S02]  /*1030*/  HADD2.F32 R88, -RZ, R76.H1_H1 ;  /* 0x3000004cff587230 */ /* 0x020fe40000004100 */
[----:B------:R-:W-:-:S03]  /*1040*/  @P2 HADD2.F32 R7, -RZ, R80.H1_H1 ;  /* 0x30000050ff072230 */ /* 0x000fc60000004100 */
[----:B------:R-:W-:-:S04]  /*1050*/  FMUL.FTZ R88, R88, UR8 ;  /* 0x0000000858587c20 */ /* 0x000fc80008410000 */
[----:B------:R-:W-:-:S07]  /*1060*/  @P2 FADD.FTZ R88, R7, R88 ;  /* 0x0000005807582221 */ /* 0x000fce0000010000 */
.L_x_15525:
[----:B------:R-:W-:Y:S05]  /*1070*/  BSYNC B1 ;  /* 0x0000000000017941 */ /* 0x000fea0003800000 */
.L_x_15523:
[----:B------:R-:W-:Y:S04]  /*1080*/  BSSY B1, `(.L_x_15526) ;  /* 0x000000a000017945 */ /* 0x000fe80003800000 */
[----:B------:R-:W-:Y:S05]  /*1090*/  @P4 BRA `(.L_x_15527) ;  /* 0x0000000000104947 */ /* 0x000fea0003800000 */
[----:B------:R-:W-:Y:S01]  /*10a0*/  MOV R11, RZ ;  /* 0x000000ff000b7202 */ /* 0x000fe20000000f00 */
[----:B------:R-:W-:Y:S06]  /*10b0*/  @!P2 BRA `(.L_x_15528) ;  /* 0x000000000018a947 */ /* 0x000fec0003800000 */
[----:B-----5:R-:W-:Y:S01]  /*10c0*/  HADD2.F32 R11, -RZ, R81.H0_H0 ;  /* 0x20000051ff0b7230 */ /* 0x020fe20000004100 */
[----:B------:R-:W-:Y:S06]  /*10d0*/  BRA `(.L_x_15528) ;  /* 0x0000000000107947 */ /* 0x000fec0003800000 */
.L_x_15527:
[----:B-----5:R-:W-:Y:S02]  /*10e0*/  HADD2.F32 R11, -RZ, R77.H0_H0 ;  /* 0x2000004dff0b7230 */ /* 0x020fe40000004100 */
[----:B------:R-:W-:-:S03]  /*10f0*/  @P2 HADD2.F32 R6, -RZ, R81.H0_H0 ;  /* 0x20000051ff062230 */ /* 0x000fc60000004100 */
[----:B------:R-:W-:-:S04]  /*1100*/  FMUL.FTZ R11, R11, UR8 ;  /* 0x000000080b0b7c20 */ /* 0x000fc80008410000 */
[----:B------:R-:W-:-:S07]  /*1110*/  @P2 FADD.FTZ R11, R6, R11 ;  /* 0x0000000b060b2221 */ /* 0x000fce0000010000 */
.L_x_15528:
[----:B------:R-:W-:Y:S05]  /*1120*/  BSYNC B1 ;  /* 0x0000000000017941 */ /* 0x000fea0003800000 */
.L_x_15526:
[----:B------:R-:W-:Y:S04]  /*1130*/  BSSY B1, `(.L_x_15529) ;  /* 0x000000a000017945 */ /* 0x000fe80003800000 */
[----:B------:R-:W-:Y:S05]  /*1140*/  @P4 BRA `(.L_x_15530) ;  /* 0x0000000000104947 */ /* 0x000fea0003800000 */
[----:B------:R-:W-:Y:S01]  /*1150*/  HFMA2.MMA R10, -RZ, RZ, 0, 0 ;  /* 0x00000000ff0a7435 */ /* 0x000fe200000001ff */
[----:B------:R-:W-:Y:S10]  /*1160*/  @!P2 BRA `(.L_x_15531) ;  /* 0x000000000018a947 */ /* 0x000ff40003800000 */
[----:B-----5:R-:W-:Y:S01]  /*1170*/  HADD2.F32 R10, -RZ, R81.H1_H1 ;  /* 0x30000051ff0a7230 */ /* 0x020fe20000004100 */
[----:B------:R-:W-:Y:S06]  /*1180*/  BRA `(.L_x_15531) ;  /* 0x0000000000107947 */ /* 0x000fec0003800000 */
.L_x_15530:
[----:B-----5:R-:W-:Y:S02]  /*1190*/  HADD2.F32 R10, -RZ, R77.H1_H1 ;  /* 0x3000004dff0a7230 */ /* 0x020fe40000004100 */
[----:B------:R-:W-:-:S03]  /*11a0*/  @P2 HADD2.F32 R7, -RZ, R81.H1_H1 ;  /* 0x30000051ff072230 */ /* 0x000fc60000004100 */
[----:B------:R-:W-:-:S04]  /*11b0*/  FMUL.FTZ R10, R10, UR8 ;  /* 0x000000080a0a7c20 */ /* 0x000fc80008410000 */
[----:B------:R-:W-:-:S07]  /*11c0*/  @P2 FADD.FTZ R10, R7, R10 ;  /* 0x0000000a070a2221 */ /* 0x000fce0000010000 */
.L_x_15531:
[----:B------:R-:W-:Y:S05]  /*11d0*/  BSYNC B1 ;  /* 0x0000000000017941 */ /* 0x000fea0003800000 */
.L_x_15529:
[----:B------:R-:W-:Y:S04]  /*11e0*/  BSSY B1, `(.L_x_15532) ;  /* 0x000000a000017945 */ /* 0x000fe80003800000 */
[----:B------:R-:W-:Y:S05]  /*11f0*/  @P4 BRA `(.L_x_15533) ;  /* 0x0000000000104947 */ /* 0x000fea0003800000 */
[----:B------:R-:W-:Y:S01]  /*1200*/  MOV R9, RZ ;  /* 0x000000ff00097202 */ /* 0x000fe20000000f00 */
[----:B------:R-:W-:Y:S06]  /*1210*/  @!P2 BRA `(.L_x_15534) ;  /* 0x000000000018a947 */ /* 0x000fec0003800000 */
[----:B-----5:R-:W-:Y:S01]  /*1220*/  HADD2.F32 R9, -RZ, R82.H0_H0 ;  /* 0x20000052ff097230 */ /* 0x020fe20000004100 */
[----:B------:R-:W-:Y:S06]  /*1230*/  BRA `(.L_x_15534) ;  /* 0x0000000000107947 */ /* 0x000fec0003800000 */
.L_x_15533:
[----:B-----5:R-:W-:Y:S02]  /*1240*/  HADD2.F32 R9, -RZ, R78.H0_H0 ;  /* 0x2000004eff097230 */ /* 0x020fe40000004100 */
[----:B------:R-:W-:-:S03]  /*1250*/  @P2 HADD2.F32 R6, -RZ, R82.H0_H0 ;  /* 0x20000052ff062230 */ /* 0x000fc60000004100 */
[----:B------:R-:W-:-:S04]  /*1260*/  FMUL.FTZ R9, R9, UR8 ;  /* 0x0000000809097c20 */ /* 0x000fc80008410000 */
[----:B------:R-:W-:-:S07]  /*1270*/  @P2 FADD.FTZ R9, R6, R9 ;  /* 0x0000000906092221 */ /* 0x000fce0000010000 */
.L_x_15534:
[----:B------:R-:W-:Y:S05]  /*1280*/  BSYNC B1 ;  /* 0x0000000000017941 */ /* 0x000fea0003800000 */
.L_x_15532:
[----:B------:R-:W-:Y:S04]  /*1290*/  BSSY B1, `(.L_x_15535) ;  /* 0x000000a000017945 */ /* 0x000fe80003800000 */
[----:B------:R-:W-:Y:S05]  /*12a0*/  @P4 BRA `(.L_x_15536) ;  /* 0x0000000000104947 */ /* 0x000fea0003800000 */
[----:B------:R-:W-:Y:S01]  /*12b0*/  HFMA2.MMA R8, -RZ, RZ, 0, 0 ;  /* 0x00000000ff087435 */ /* 0x000fe200000001ff */
[----:B------:R-:W-:Y:S10]  /*12c0*/  @!P2 BRA `(.L_x_15537) ;  /* 0x000000000018a947 */ /* 0x000ff40003800000 */
[----:B-----5:R-:W-:Y:S01]  /*12d0*/  HADD2.F32 R8, -RZ, R82.H1_H1 ;  /* 0x30000052ff087230 */ /* 0x020fe20000004100 */
[----:B------:R-:W-:Y:S06]  /*12e0*/  BRA `(.L_x_15537) ;  /* 0x0000000000107947 */ /* 0x000fec0003800000 */
.L_x_15536:
[----:B-----5:R-:W-:Y:S02]  /*12f0*/  HADD2.F32 R8, -RZ, R78.H1_H1 ;  /* 0x3000004eff087230 */ /* 0x020fe40000004100 */
[----:B------:R-:W-:-:S03]  /*1300*/  @P2 HADD2.F32 R7, -RZ, R82.H1_H1 ;  /* 0x30000052ff072230 */ /* 0x000fc60000004100 */
[----:B------:R-:W-:-:S04]  /*1310*/  FMUL.FTZ R8, R8, UR8 ;  /* 0x0000000808087c20 */ /* 0x000fc80008410000 */
[----:B------:R-:W-:-:S07]  /*1320*/  @P2 FADD.FTZ R8, R7, R8 ;  /* 0x0000000807082221 */ /* 0x000fce0000010000 */
.L_x_15537:
[----:B------:R-:W-:Y:S05]  /*1330*/  BSYNC B1 ;  /* 0x0000000000017941 */ /* 0x000fea0003800000 */
.L_x_15535:
[----:B------:R-:W-:Y:S04]  /*1340*/  BSSY B1, `(.L_x_15538) ;  /* 0x000000a000017945 */ /* 0x000fe80003800000 */
[----:B------:R-:W-:Y:S05]  /*1350*/  @P4 BRA `(.L_x_15539) ;  /* 0x0000000000104947 */ /* 0x000fea0003800000 */
[----:B------:R-:W-:Y:S01]  /*1360*/  MOV R7, RZ ;  /* 0x000000ff00077202 */ /* 0x000fe20000000f00 */
[----:B------:R-:W-:Y:S06]  /*1370*/  @!P2 BRA `(.L_x_15540) ;  /* 0x000000000018a947 */ /* 0x000fec0003800000 */
[----:B-----5:R-:W-:Y:S01]  /*1380*/  HADD2.F32 R7, -RZ, R83.H0_H0 ;  /* 0x20000053ff077230 */ /* 0x020fe20000004100 */
[----:B------:R-:W-:Y:S06]  /*1390*/  BRA `(.L_x_15540) ;  /* 0x0000000000107947 */ /* 0x000fec0003800000 */
.L_x_15539:
[----:B-----5:R-:W-:Y:S02]  /*13a0*/  HADD2.F32 R7, -RZ, R79.H0_H0 ;  /* 0x2000004fff077230 */ /* 0x020fe40000004100 */
[----:B------:R-:W-:-:S03]  /*13b0*/  @P2 HADD2.F32 R6, -RZ, R83.H0_H0 ;  /* 0x20000053ff062230 */ /* 0x000fc60000004100 */
[----:B------:R-:W-:-:S04]  /*13c0*/  FMUL.FTZ R7, R7, UR8 ;  /* 0x0000000807077c20 */ /* 0x000fc80008410000 */
[----:B------:R-:W-:-:S07]  /*13d0*/  @P2 FADD.FTZ R7, R6, R7 ;  /* 0x0000000706072221 */ /* 0x000fce0000010000 */
.L_x_15540:
[----:B------:R-:W-:Y:S05]  /*13e0*/  BSYNC B1 ;  /* 0x0000000000017941 */ /* 0x000fea0003800000 */
.L_x_15538:
[----:B------:R-:W-:Y:S04]  /*13f0*/  BSSY B1, `(.L_x_15541) ;  /* 0x000000a000017945 */ /* 0x000fe80003800000 */
[----:B------:R-:W-:Y:S05]  /*1400*/  @P4 BRA `(.L_x_15542) ;  /* 0x0000000000104947 */ /* 0x000fea0003800000 */
[----:B------:R-:W-:Y:S01]  /*1410*/  HFMA2.MMA R6, -RZ, RZ, 0, 0 ;  /* 0x00000000ff067435 */ /* 0x000fe200000001ff */
[----:B------:R-:W-:Y:S10]  /*1420*/  @!P2 BRA `(.L_x_15543) ;  /* 0x000000000018a947 */ /* 0x000ff40003800000 */
[----:B-----5:R-:W-:Y:S01]  /*1430*/  HADD2.F32 R6, -RZ, R83.H1_H1 ;  /* 0x30000053ff067230 */ /* 0x020fe20000004100 */
[----:B------:R-:W-:Y:S06]  /*1440*/  BRA `(.L_x_15543) ;  /* 0x0000000000107947 */ /* 0x000fec0003800000 */
.L_x_15542:
[----:B-----5:R-:W-:Y:S02]  /*1450*/  HADD2.F32 R6, -RZ, R79.H1_H1 ;  /* 0x3000004fff067230 */ /* 0x020fe40000004100 */
[----:B0-----:R-:W-:-:S03]  /*1460*/  @P2 HADD2.F32 R85, -RZ, R83.H1_H1 ;  /* 0x30000053ff552230 */ /* 0x001fc60000004100 */
[----:B------:R-:W-:-:S04]  /*1470*/  FMUL.FTZ R6, R6, UR8 ;  /* 0x0000000806067c20 */ /* 0x000fc80008410000 */
[----:B------:R-:W-:-:S07]  /*1480*/  @P2 FADD.FTZ R6, R85, R6 ;  /* 0x0000000655062221 */ /* 0x000fce0000010000 */
.L_x_15543:
[----:B------:R-:W-:Y:S05]  /*1490*/  BSYNC B1 ;  /* 0x0000000000017941 */ /* 0x000fea0003800000 */
.L_x_15541:
[----:B0-----:R-:W0:Y:S01]  /*14a0*/  LDC.64 R120, c[0x0][0x238] ;  /* 0x00008e00ff787b82 */ /* 0x001e220000000a00 */
        /* <DEDUP_REMOVED lines=8> */
.L_x_15519:
[----:B------:R-:W-:Y:S05]  /*1530*/  BSYNC B0 ;  /* 0x0000000000007941 */ /* 0x000fea0003800000 */
.L_x_15518:
        /* <DEDUP_REMOVED lines=16> */
[----:B-----5:R-:W-:Y:S01]  /*1640*/  HADD2.F32 R5, -RZ, R80.H0_H0 ;  /* 0x20000050ff057230 */ /* 0x020fe20000004100 */
[----:B------:R-:W-:Y:S06]  /*1650*/  BRA `(.L_x_15548) ;  /* 0x0000000000107947 */ /* 0x000fec0003800000 */
.L_x_15547:
[----:B-----5:R-:W-:Y:S02]  /*1660*/  HADD2.F32 R5, -RZ, R76.H0_H0 ;  /* 0x2000004cff057230 */ /* 0x020fe40000004100 */
[----:B------:R-:W-:-:S03]  /*1670*/  @P2 HADD2.F32 R0, -RZ, R80.H0_H0 ;  /* 0x20000050ff002230 */ /* 0x000fc60000004100 */
[----:B------:R-:W-:-:S04]  /*1680*/  FMUL.FTZ R5, R5, UR8 ;  /* 0x0000000805057c20 */ /* 0x000fc80008410000 */
[----:B------:R-:W-:-:S07]  /*1690*/  @P2 FADD.FTZ R5, R0, R5 ;  /* 0x0000000500052221 */ /* 0x000fce0000010000 */
.L_x_15548:
[----:B------:R-:W-:Y:S05]  /*16a0*/  BSYNC B1 ;  /* 0x0000000000017941 */ /* 0x000fea0003800000 */
.L_x_15546:
[----:B------:R-:W-:Y:S04]  /*16b0*/  BSSY B1, `(.L_x_15549) ;  /* 0x000000a000017945 */ /* 0x000fe80003800000 */
[----:B------:R-:W-:Y:S05]  /*16c0*/  @P4 BRA `(.L_x_15550) ;  /* 0x0000000000104947 */ /* 0x000fea0003800000 */
[----:B------:R-:W-:Y:S01]  /*16d0*/  HFMA2.MMA R4, -RZ, RZ, 0, 0 ;  /* 0x00000000ff047435 */ /* 0x000fe200000001ff */
[----:B------:R-:W-:Y:S10]  /*16e0*/  @!P2 BRA `(.L_x_15551) ;  /* 0x000000000018a947 */ /* 0x000ff40003800000 */
[----:B-----5:R-:W-:Y:S01]  /*16f0*/  HADD2.F32 R4, -RZ, R80.H1_H1 ;  /* 0x30000050ff047230 */ /* 0x020fe20000004100 */
[----:B------:R-:W-:Y:S06]  /*1700*/  BRA `(.L_x_15551) ;  /* 0x0000000000107947 */ /* 0x000fec0003800000 */
.L_x_15550:
[----:B-----5:R-:W-:Y:S02]  /*1710*/  HADD2.F32 R4, -RZ, R76.H1_H1 ;  /* 0x3000004cff047230 */ /* 0x020fe40000004100 */
[----:B------:R-:W-:-:S03]  /*1720*/  @P2 HADD2.F32 R3, -RZ, R80.H1_H1 ;  /* 0x30000050ff032230 */ /* 0x000fc60000004100 */
[----:B------:R-:W-:-:S04]  /*1730*/  FMUL.FTZ R4, R4, UR8 ;  /* 0x0000000804047c20 */ /* 0x000fc80008410000 */
[----:B------:R-:W-:-:S07]  /*1740*/  @P2 FADD.FTZ R4, R3, R4 ;  /* 0x0000000403042221 */ /* 0x000fce0000010000 */
.L_x_15551:
[----:B------:R-:W-:Y:S05]  /*1750*/  BSYNC B1 ;  /* 0x0000000000017941 */ /* 0x000fea0003800000 */
.L_x_15549:
[----:B------:R-:W-:Y:S04]  /*1760*/  BSSY B1, `(.L_x_15552) ;  /* 0x000000a000017945 */ /* 0x000fe80003800000 */
[----:B------:R-:W-:Y:S05]  /*1770*/  @P4 BRA `(.L_x_15553) ;  /* 0x0000000000104947 */ /* 0x000fea0003800000 */
[----:B------:R-:W-:Y:S01]  /*1780*/  MOV R3, RZ ;  /* 0x000000ff00037202 */ /* 0x000fe20000000f00 */
[----:B------:R-:W-:Y:S06]  /*1790*/  @!P2 BRA `(.L_x_15554) ;  /* 0x000000000018a947 */ /* 0x000fec0003800000 */
[----:B-----5:R-:W-:Y:S01]  /*17a0*/  HADD2.F32 R3, -RZ, R81.H0_H0 ;  /* 0x20000051ff037230 */ /* 0x020fe20000004100 */
[----:B------:R-:W-:Y:S06]  /*17b0*/  BRA `(.L_x_15554) ;  /* 0x0000000000107947 */ /* 0x000fec0003800000 */
.L_x_15553:
[----:B-----5:R-:W-:Y:S02]  /*17c0*/  HADD2.F32 R3, -RZ, R77.H0_H0 ;  /* 0x2000004dff037230 */ /* 0x020fe40000004100 */
[----:B------:R-:W-:-:S03]  /*17d0*/  @P2 HADD2.F32 R0, -RZ, R81.H0_H0 ;  /* 0x20000051ff002230 */ /* 0x000fc60000004100 */
[----:B------:R-:W-:-:S04]  /*17e0*/  FMUL.FTZ R3, R3, UR8 ;  /* 0x0000000803037c20 */ /* 0x000fc80008410000 */
[----:B------:R-:W-:-:S07]  /*17f0*/  @P2 FADD.FTZ R3, R0, R3 ;  /* 0x0000000300032221 */ /* 0x000fce0000010000 */
.L_x_15554:
[----:B------:R-:W-:Y:S05]  /*1800*/  BSYNC B1 ;  /* 0x0000000000017941 */ /* 0x000fea0003800000 */
.L_x_15552:
[----:B------:R-:W-:Y:S04]  /*1810*/  BSSY B1, `(.L_x_15555) ;  /* 0x000000a000017945 */ /* 0x000fe80003800000 */
[----:B------:R-:W-:Y:S05]  /*1820*/  @P4 BRA `(.L_x_15556) ;  /* 0x0000000000104947 */ /* 0x000fea0003800000 */
[----:B------:R-:W-:Y:S01]  /*1830*/  HFMA2.MMA R2, -RZ, RZ, 0, 0 ;  /* 0x00000000ff027435 */ /* 0x000fe200000001ff */
[----:B------:R-:W-:Y:S10]  /*1840*/  @!P2 BRA `(.L_x_15557) ;  /* 0x000000000018a947 */ /* 0x000ff40003800000 */
[----:B-----5:R-:W-:Y:S01]  /*1850*/  HADD2.F32 R2, -RZ, R81.H1_H1 ;  /* 0x30000051ff027230 */ /* 0x020fe20000004100 */
[----:B------:R-:W-:Y:S06]  /*1860*/  BRA `(.L_x_15557) ;  /* 0x0000000000107947 */ /* 0x000fec0003800000 */
.L_x_15556:
[----:B-----5:R-:W-:Y:S02]  /*1870*/  HADD2.F32 R2, -RZ, R77.H1_H1 ;  /* 0x3000004dff027230 */ /* 0x020fe40000004100 */
[----:B0-2---:R-:W-:-:S03]  /*1880*/  @P2 HADD2.F32 R85, -RZ, R81.H1_H1 ;  /* 0x30000051ff552230 */ /* 0x005fc60000004100 */
[----:B------:R-:W-:-:S04]  /*1890*/  FMUL.FTZ R2, R2, UR8 ;  /* 0x0000000802027c20 */ /* 0x000fc80008410000 */
[----:B------:R-:W-:-:S07]  /*18a0*/  @P2 FADD.FTZ R2, R85, R2 ;  /* 0x0000000255022221 */ /* 0x000fce0000010000 */
.L_x_15557:
[----:B------:R-:W-:Y:S05]  /*18b0*/  BSYNC B1 ;  /* 0x0000000000017941 */ /* 0x000fea0003800000 */
.L_x_15555:
[----:B------:R-:W-:Y:S04]  /*18c0*/  BSSY B1, `(.L_x_15558) ;  /* 0x000000a000017945 */ /* 0x000fe80003800000 */
[----:B------:R-:W-:Y:S05]  /*18d0*/  @P4 BRA `(.L_x_15559) ;  /* 0x0000000000104947 */ /* 0x000fea0003800000 */
[----:B------:R-:W-:Y:S01]  /*18e0*/  MOV R0, RZ ;  /* 0x000000ff00007202 */ /* 0x000fe20000000f00 */
[----:B------:R-:W-:Y:S06]  /*18f0*/  @!P2 BRA `(.L_x_15560) ;  /* 0x000000000018a947 */ /* 0x000fec0003800000 */
[----:B-----5:R-:W-:Y:S01]  /*1900*/  HADD2.F32 R0, -RZ, R82.H0_H0 ;  /* 0x20000052ff007230 */ /* 0x020fe20000004100 */
[----:B------:R-:W-:Y:S06]  /*1910*/  BRA `(.L_x_15560) ;  /* 0x0000000000107947 */ /* 0x000fec0003800000 */
.L_x_15559:
[----:B-----5:R-:W-:Y:S02]  /*1920*/  HADD2.F32 R0, -RZ, R78.H0_H0 ;  /* 0x2000004eff007230 */ /* 0x020fe40000004100 */
[----:B0-2---:R-:W-:-:S03]  /*1930*/  @P2 HADD2.F32 R85, -RZ, R82.H0_H0 ;  /* 0x20000052ff552230 */ /* 0x005fc60000004100 */
[----:B------:R-:W-:-:S04]  /*1940*/  FMUL.FTZ R0, R0, UR8 ;  /* 0x0000000800007c20 */ /* 0x000fc80008410000 */
[----:B------:R-:W-:-:S07]  /*1950*/  @P2 FADD.FTZ R0, R85, R0 ;  /* 0x0000000055002221 */ /* 0x000fce0000010000 */
.L_x_15560:
[----:B------:R-:W-:Y:S05]  /*1960*/  BSYNC B1 ;  /* 0x0000000000017941 */ /* 0x000fea0003800000 */
.L_x_15558:
[----:B------:R-:W-:Y:S04]  /*1970*/  BSSY B1, `(.L_x_15561) ;  /* 0x000000a000017945 */ /* 0x000fe80003800000 */
[----:B------:R-:W-:Y:S05]  /*1980*/  @P4 BRA `(.L_x_15562) ;  /* 0x0000000000104947 */ /* 0x000fea0003800000 */
[----:B------:R-:W-:Y:S01]  /*1990*/  HFMA2.MMA R99, -RZ, RZ, 0, 0 ;  /* 0x00000000ff637435 */ /* 0x000fe200000001ff */
[----:B------:R-:W-:Y:S10]  /*19a0*/  @!P2 BRA `(.L_x_15563) ;  /* 0x000000000018a947 */ /* 0x000ff40003800000 */
[----:B-----5:R-:W-:Y:S01]  /*19b0*/  HADD2.F32 R99, -RZ, R82.H1_H1 ;  /* 0x30000052ff637230 */ /* 0x020fe20000004100 */
[----:B------:R-:W-:Y:S06]  /*19c0*/  BRA `(.L_x_15563) ;  /* 0x0000000000107947 */ /* 0x000fec0003800000 */
.L_x_15562:
[----:B-----5:R-:W-:Y:S02]  /*19d0*/  HADD2.F32 R99, -RZ, R78.H1_H1 ;  /* 0x3000004eff637230 */ /* 0x020fe40000004100 */
[----:B0-2---:R-:W-:-:S03]  /*19e0*/  @P2 HADD2.F32 R84, -RZ, R82.H1_H1 ;  /* 0x30000052ff542230 */ /* 0x005fc60000004100 */
[----:B------:R-:W-:-:S04]  /*19f0*/  FMUL.FTZ R99, R99, UR8 ;  /* 0x0000000863637c20 */ /* 0x000fc80008410000 */
[----:B------:R-:W-:-:S07]  /*1a00*/  @P2 FADD.FTZ R99, R84, R99 ;  /* 0x0000006354632221 */ /* 0x000fce0000010000 */
.L_x_15563:
[----:B------:R-:W-:Y:S05]  /*1a10*/  BSYNC B1 ;  /* 0x0000000000017941 */ /* 0x000fea0003800000 */
.L_x_15561:
[----:B------:R-:W-:Y:S04]  /*1a20*/  BSSY B1, `(.L_x_15564) ;  /* 0x000000a000017945 */ /* 0x000fe80003800000 */
[----:B------:R-:W-:Y:S05]  /*1a30*/  @P4 BRA `(.L_x_15565) ;  /* 0x0000000000104947 */ /* 0x000fea0003800000 */
[----:B------:R-:W-:Y:S01]  /*1a40*/  MOV R98, RZ ;  /* 0x000000ff00627202 */ /* 0x000fe20000000f00 */
[----:B------:R-:W-:Y:S06]  /*1a50*/  @!P2 BRA `(.L_x_15566) ;  /* 0x000000000018a947 */ /* 0x000fec0003800000 */
[----:B-----5:R-:W-:Y:S01]  /*1a60*/  HADD2.F32 R98, -RZ, R83.H0_H0 ;  /* 0x20000053ff627230 */ /* 0x020fe20000004100 */
[----:B------:R-:W-:Y:S06]  /*1a70*/  BRA `(.L_x_15566) ;  /* 0x0000000000107947 */ /* 0x000fec0003800000 */
.L_x_15565:
[----:B-----5:R-:W-:Y:S02]  /*1a80*/  HADD2.F32 R98, -RZ, R79.H0_H0 ;  /* 0x2000004fff627230 */ /* 0x020fe40000004100 */
[----:B0-2---:R-:W-:-:S03]  /*1a90*/  @P2 HADD2.F32 R85, -RZ, R83.H0_H0 ;  /* 0x20000053ff552230 */ /* 0x005fc60000004100 */
[----:B------:R-:W-:-:S04]  /*1aa0*/  FMUL.FTZ R98, R98, UR8 ;  /* 0x0000000862627c20 */ /* 0x000fc80008410000 */
[----:B------:R-:W-:-:S07]  /*1ab0*/  @P2 FADD.FTZ R98, R85, R98 ;  /* 0x0000006255622221 */ /* 0x000fce0000010000 */
.L_x_15566:
[----:B------:R-:W-:Y:S05]  /*1ac0*/  BSYNC B1 ;  /* 0x0000000000017941 */ /* 0x000fea0003800000 */
.L_x_15564:
[----:B------:R-:W-:Y:S04]  /*1ad0*/  BSSY B1, `(.L_x_15567) ;  /* 0x000000a000017945 */ /* 0x000fe80003800000 */
[----:B------:R-:W-:Y:S05]  /*1ae0*/  @P4 BRA `(.L_x_15568) ;  /* 0x0000000000104947 */ /* 0x000fea0003800000 */
[----:B------:R-:W-:Y:S01]  /*1af0*/  HFMA2.MMA R101, -RZ, RZ, 0, 0 ;  /* 0x00000000ff657435 */ /* 0x000fe200000001ff */
[----:B------:R-:W-:Y:S10]  /*1b00*/  @!P2 BRA `(.L_x_15569) ;  /* 0x000000000018a947 */ /* 0x000ff40003800000 */
[----:B-----5:R-:W-:Y:S01]  /*1b10*/  HADD2.F32 R101, -RZ, R83.H1_H1 ;  /* 0x30000053ff657230 */ /* 0x020fe20000004100 */
[----:B------:R-:W-:Y:S06]  /*1b20*/  BRA `(.L_x_15569) ;  /* 0x0000000000107947 */ /* 0x000fec0003800000 */
.L_x_15568:
[----:B-----5:R-:W-:Y:S02]  /*1b30*/  HADD2.F32 R101, -RZ, R79.H1_H1 ;  /* 0x3000004fff657230 */ /* 0x020fe40000004100 */
[----:B0-2---:R-:W-:-:S03]  /*1b40*/  @P2 HADD2.F32 R84, -RZ, R83.H1_H1 ;  /* 0x30000053ff542230 */ /* 0x005fc60000004100 */
[----:B------:R-:W-:-:S04]  /*1b50*/  FMUL.FTZ R101, R101, UR8 ;  /* 0x0000000865657c20 */ /* 0x000fc80008410000 */
[----:B------:R-:W-:-:S07]  /*1b60*/  @P2 FADD.FTZ R101, R84, R101 ;  /* 0x0000006554652221 */ /* 0x000fce0000010000 */
.L_x_15569:
[----:B------:R-:W-:Y:S05]  /*1b70*/  BSYNC B1 ;  /* 0x0000000000017941 */ /* 0x000fea0003800000 */
.L_x_15567:
[----:B0-2---:R-:W0:Y:S01]  /*1b80*/  LDC.64 R120, c[0x0][0x238] ;  /* 0x00008e00ff787b82 */ /* 0x005e220000000a00 */
        /* <DEDUP_REMOVED lines=8> */
.L_x_15545:
[----:B------:R-:W-:Y:S05]  /*1c10*/  BSYNC B0 ;  /* 0x0000000000007941 */ /* 0x000fea0003800000 */
.L_x_15544:
        /* <DEDUP_REMOVED lines=17> */
.L_x_15573:
[----:B-----5:R-:W-:Y:S02]  /*1d30*/  HADD2.F32 R100, -RZ, R76.H0_H0 ;  /* 0x2000004cff647230 */ /* 0x020fe40000004100 */
[----:B------:R-:W-:-:S03]  /*1d40*/  @P2 HADD2.F32 R85, -RZ, R80.H0_H0 ;  /* 0x20000050ff552230 */ /* 0x000fc60000004100 */
[----:B------:R-:W-:-:S04]  /*1d50*/  FMUL.FTZ R100, R100, UR8 ;  /* 0x0000000864647c20 */ /* 0x000fc80008410000 */
[----:B------:R-:W-:-:S07]  /*1d60*/  @P2 FADD.FTZ R100, R85, R100 ;  /* 0x0000006455642221 */ /* 0x000fce0000010000 */
.L_x_15574:
[----:B------:R-:W-:Y:S05]  /*1d70*/  BSYNC B1 ;  /* 0x0000000000017941 */ /* 0x000fea0003800000 */
.L_x_15572:
[----:B------:R-:W-:Y:S04]  /*1d80*/  BSSY B1, `(.L_x_15575) ;  /* 0x000000a000017945 */ /* 0x000fe80003800000 */
[----:B------:R-:W-:Y:S05]  /*1d90*/  @P3 BRA `(.L_x_15576) ;  /* 0x0000000000103947 */ /* 0x000fea0003800000 */
[----:B------:R-:W-:Y:S01]  /*1da0*/  HFMA2.MMA R103, -RZ, RZ, 0, 0 ;  /* 0x00000000ff677435 */ /* 0x000fe200000001ff */
[----:B------:R-:W-:Y:S10]  /*1db0*/  @!P2 BRA `(.L_x_15577) ;  /* 0x000000000018a947 */ /* 0x000ff40003800000 */
[----:B-----5:R-:W-:Y:S01]  /*1dc0*/  HADD2.F32 R103, -RZ, R80.H1_H1 ;  /* 0x30000050ff677230 */ /* 0x020fe20000004100 */
[----:B------:R-:W-:Y:S06]  /*1dd0*/  BRA `(.L_x_15577) ;  /* 0x0000000000107947 */ /* 0x000fec0003800000 */
.L_x_15576:
[----:B-----5:R-:W-:Y:S02]  /*1de0*/  HADD2.F32 R103, -RZ, R76.H1_H1 ;  /* 0x3000004cff677230 */ /* 0x020fe40000004100 */
[----:B------:R-:W-:-:S03]  /*1df0*/  @P2 HADD2.F32 R84, -RZ, R80.H1_H1 ;  /* 0x30000050ff542230 */ /* 0x000fc60000004100 */
[----:B------:R-:W-:-:S04]  /*1e00*/  FMUL.FTZ R103, R103, UR8 ;  /* 0x0000000867677c20 */ /* 0x000fc80008410000 */
[----:B------:R-:W-:-:S07]  /*1e10*/  @P2 FADD.FTZ R103, R84, R103 ;  /* 0x0000006754672221 */ /* 0x000fce0000010000 */
.L_x_15577:
[----:B------:R-:W-:Y:S05]  /*1e20*/  BSYNC B1 ;  /* 0x0000000000017941 */ /* 0x000fea0003800000 */
.L_x_15575:
[----:B------:R-:W-:Y:S04]  /*1e30*/  BSSY B1, `(.L_x_15578) ;  /* 0x000000a000017945 */ /* 0x000fe80003800000 */
[----:B------:R-:W-:Y:S05]  /*1e40*/  @P3 BRA `(.L_x_15579) ;  /* 0x0000000000103947 */ /* 0x000fea0003800000 */
[----:B------:R-:W-:Y:S01]  /*1e50*/  MOV R102, RZ ;  /* 0x000000ff00667202 */ /* 0x000fe20000000f00 */
[----:B------:R-:W-:Y:S06]  /*1e60*/  @!P2 BRA `(.L_x_15580) ;  /* 0x000000000018a947 */ /* 0x000fec0003800000 */
[----:B-----5:R-:W-:Y:S01]  /*1e70*/  HADD2.F32 R102, -RZ, R81.H0_H0 ;  /* 0x20000051ff667230 */ /* 0x020fe20000004100 */
[----:B------:R-:W-:Y:S06]  /*1e80*/  BRA `(.L_x_15580) ;  /* 0x0000000000107947 */ /* 0x000fec0003800000 */
.L_x_15579:
[----:B-----5:R-:W-:Y:S02]  /*1e90*/  HADD2.F32 R102, -RZ, R77.H0_H0 ;  /* 0x2000004dff667230 */ /* 0x020fe40000004100 */
[----:B------:R-:W-:-:S03]  /*1ea0*/  @P2 HADD2.F32 R85, -RZ, R81.H0_H0 ;  /* 0x20000051ff552230 */ /* 0x000fc60000004100 */
[----:B------:R-:W-:-:S04]  /*1eb0*/  FMUL.FTZ R102, R102, UR8 ;  /* 0x0000000866667c20 */ /* 0x000fc80008410000 */
[----:B------:R-:W-:-:S07]  /*1ec0*/  @P2 FADD.FTZ R102, R85, R102 ;  /* 0x0000006655662221 */ /* 0x000fce0000010000 */
.L_x_15580:
[----:B------:R-:W-:Y:S05]  /*1ed0*/  BSYNC B1 ;  /* 0x0000000000017941 */ /* 0x000fea0003800000 */
.L_x_15578:
[----:B------:R-:W-:Y:S04]  /*1ee0*/  BSSY B1, `(.L_x_15581) ;  /* 0x000000a000017945 */ /* 0x000fe80003800000 */
[----:B------:R-:W-:Y:S05]  /*1ef0*/  @P3 BRA `(.L_x_15582) ;  /* 0x0000000000103947 */ /* 0x000fea0003800000 */
[----:B------:R-:W-:Y:S01]  /*1f00*/  HFMA2.MMA R105, -RZ, RZ, 0, 0 ;  /* 0x00000000ff697435 */ /* 0x000fe200000001ff */
[----:B------:R-:W-:Y:S10]  /*1f10*/  @!P2 BRA `(.L_x_15583) ;  /* 0x000000000018a947 */ /* 0x000ff40003800000 */
[----:B-----5:R-:W-:Y:S01]  /*1f20*/  HADD2.F32 R105, -RZ, R81.H1_H1 ;  /* 0x30000051ff697230 */ /* 0x020fe20000004100 */
[----:B------:R-:W-:Y:S06]  /*1f30*/  BRA `(.L_x_15583) ;  /* 0x0000000000107947 */ /* 0x000fec0003800000 */
.L_x_15582:
[----:B-----5:R-:W-:Y:S02]  /*1f40*/  HADD2.F32 R105, -RZ, R77.H1_H1 ;  /* 0x3000004dff697230 */ /* 0x020fe40000004100 */
[----:B------:R-:W-:-:S03]  /*1f50*/  @P2 HADD2.F32 R84, -RZ, R81.H1_H1 ;  /* 0x30000051ff542230 */ /* 0x000fc60000004100 */
[----:B------:R-:W-:-:S04]  /*1f60*/  FMUL.FTZ R105, R105, UR8 ;  /* 0x0000000869697c20 */ /* 0x000fc80008410000 */
[----:B------:R-:W-:-:S07]  /*1f70*/  @P2 FADD.FTZ R105, R84, R105 ;  /* 0x0000006954692221 */ /* 0x000fce0000010000 */
.L_x_15583:
[----:B------:R-:W-:Y:S05]  /*1f80*/  BSYNC B1 ;  /* 0x0000000000017941 */ /* 0x000fea0003800000 */
.L_x_15581:
[----:B------:R-:W-:Y:S04]  /*1f90*/  BSSY B1, `(.L_x_15584) ;  /* 0x000000a000017945 */ /* 0x000fe80003800000 */
[----:B------:R-:W-:Y:S05]  /*1fa0*/  @P3 BRA `(.L_x_15585) ;  /* 0x0000000000103947 */ /* 0x000fea0003800000 */
[----:B------:R-:W-:Y:S01]  /*1fb0*/  MOV R104, RZ ;  /* 0x000000ff00687202 */ /* 0x000fe20000000f00 */
[----:B------:R-:W-:Y:S06]  /*1fc0*/  @!P2 BRA `(.L_x_15586) ;  /* 0x000000000018a947 */ /* 0x000fec0003800000 */
[----:B-----5:R-:W-:Y:S01]  /*1fd0*/  HADD2.F32 R104, -RZ, R82.H0_H0 ;  /* 0x20000052ff687230 */ /* 0x020fe20000004100 */
[----:B------:R-:W-:Y:S06]  /*1fe0*/  BRA `(.L_x_15586) ;  /* 0x0000000000107947 */ /* 0x000fec0003800000 */
.L_x_15585:
[----:B-----5:R-:W-:Y:S02]  /*1ff0*/  HADD2.F32 R104, -RZ, R78.H0_H0 ;  /* 0x2000004eff687230 */ /* 0x020fe40000004100 */
[----:B------:R-:W-:-:S03]  /*2000*/  @P2 HADD2.F32 R85, -RZ, R82.H0_H0 ;  /* 0x20000052ff552230 */ /* 0x000fc60000004100 */
[----:B------:R-:W-:-:S04]  /*2010*/  FMUL.FTZ R104, R104, UR8 ;  /* 0x0000000868687c20 */ /* 0x000fc80008410000 */
[----:B------:R-:W-:-:S07]  /*2020*/  @P2 FADD.FTZ R104, R85, R104 ;  /* 0x0000006855682221 */ /* 0x000fce0000010000 */
.L_x_15586:
[----:B------:R-:W-:Y:S05]  /*2030*/  BSYNC B1 ;  /* 0x0000000000017941 */ /* 0x000fea0003800000 */
.L_x_15584:
[----:B------:R-:W-:Y:S04]  /*2040*/  BSSY B1, `(.L_x_15587) ;  /* 0x000000a000017945 */ /* 0x000fe80003800000 */
[----:B------:R-:W-:Y:S05]  /*2050*/  @P3 BRA `(.L_x_15588) ;  /* 0x0000000000103947 */ /* 0x000fea0003800000 */
[----:B------:R-:W-:Y:S01]  /*2060*/  HFMA2.MMA R107, -RZ, RZ, 0, 0 ;  /* 0x00000000ff6b7435 */ /* 0x000fe200000001ff */
[----:B------:R-:W-:Y:S10]  /*2070*/  @!P2 BRA `(.L_x_15589) ;  /* 0x000000000018a947 */ /* 0x000ff40003800000 */
[----:B-----5:R-:W-:Y:S01]  /*2080*/  HADD2.F32 R107, -RZ, R82.H1_H1 ;  /* 0x30000052ff6b7230 */ /* 0x020fe20000004100 */
[----:B------:R-:W-:Y:S06]  /*2090*/  BRA `(.L_x_15589) ;  /* 0x0000000000107947 */ /* 0x000fec0003800000 */
.L_x_15588:
[----:B-----5:R-:W-:Y:S02]  /*20a0*/  HADD2.F32 R107, -RZ, R78.H1_H1 ;  /* 0x3000004eff6b7230 */ /* 0x020fe40000004100 */
[----:B------:R-:W-:-:S03]  /*20b0*/  @P2 HADD2.F32 R84, -RZ, R82.H1_H1 ;  /* 0x30000052ff542230 */ /* 0x000fc60000004100 */
[----:B------:R-:W-:-:S04]  /*20c0*/  FMUL.FTZ R107, R107, UR8 ;  /* 0x000000086b6b7c20 */ /* 0x000fc80008410000 */
[----:B------:R-:W-:-:S07]  /*20d0*/  @P2 FADD.FTZ R107, R84, R107 ;  /* 0x0000006b546b2221 */ /* 0x000fce0000010000 */
.L_x_15589:
[----:B------:R-:W-:Y:S05]  /*20e0*/  BSYNC B1 ;  /* 0x0000000000017941 */ /* 0x000fea0003800000 */
.L_x_15587:
[----:B------:R-:W-:Y:S04]  /*20f0*/  BSSY B1, `(.L_x_15590) ;  /* 0x000000a000017945 */ /* 0x000fe80003800000 */
[----:B------:R-:W-:Y:S05]  /*2100*/  @P3 BRA `(.L_x_15591) ;  /* 0x0000000000103947 */ /* 0x000fea0003800000 */
[----:B------:R-:W-:Y:S01]  /*2110*/  MOV R106, RZ ;  /* 0x000000ff006a7202 */ /* 0x000fe20000000f00 */
[----:B------:R-:W-:Y:S06]  /*2120*/  @!P2 BRA `(.L_x_15592) ;  /* 0x000000000018a947 */ /* 0x000fec0003800000 */
[----:B-----5:R-:W-:Y:S01]  /*2130*/  HADD2.F32 R106, -RZ, R83.H0_H0 ;  /* 0x20000053ff6a7230 */ /* 0x020fe20000004100 */
[----:B------:R-:W-:Y:S06]  /*2140*/  BRA `(.L_x_15592) ;  /* 0x0000000000107947 */ /* 0x000fec0003800000 */
.L_x_15591:
[----:B-----5:R-:W-:Y:S02]  /*2150*/  HADD2.F32 R106, -RZ, R79.H0_H0 ;  /* 0x2000004fff6a7230 */ /* 0x020fe40000004100 */
[----:B------:R-:W-:-:S03]  /*2160*/  @P2 HADD2.F32 R85, -RZ, R83.H0_H0 ;  /* 0x20000053ff552230 */ /* 0x000fc60000004100 */
[----:B------:R-:W-:-:S04]  /*2170*/  FMUL.FTZ R106, R106, UR8 ;  /* 0x000000086a6a7c20 */ /* 0x000fc80008410000 */
[----:B------:R-:W-:-:S07]  /*2180*/  @P2 FADD.FTZ R106, R85, R106 ;  /* 0x0000006a556a2221 */ /* 0x000fce0000010000 */
.L_x_15592:
[----:B------:R-:W-:Y:S05]  /*2190*/  BSYNC B1 ;  /* 0x0000000000017941 */ /* 0x000fea0003800000 */
.L_x_15590:
[----:B------:R-:W-:Y:S04]  /*21a0*/  BSSY B1, `(.L_x_15593) ;  /* 0x000000a000017945 */ /* 0x000fe80003800000 */
[----:B------:R-:W-:Y:S05]  /*21b0*/  @P3 BRA `(.L_x_15594) ;  /* 0x0000000000103947 */ /* 0x000fea0003800000 */
[----:B------:R-:W-:Y:S01]  /*21c0*/  HFMA2.MMA R109, -RZ, RZ, 0, 0 ;  /* 0x00000000ff6d7435 */ /* 0x000fe200000001ff */
[----:B------:R-:W-:Y:S10]  /*21d0*/  @!P2 BRA `(.L_x_15595) ;  /* 0x000000000018a947 */ /* 0x000ff40003800000 */
[----:B-----5:R-:W-:Y:S01]  /*21e0*/  HADD2.F32 R109, -RZ, R83.H1_H1 ;  /* 0x30000053ff6d7230 */ /* 0x020fe20000004100 */
[----:B------:R-:W-:Y:S06]  /*21f0*/  BRA `(.L_x_15595) ;  /* 0x0000000000107947 */ /* 0x000fec0003800000 */
.L_x_15594:
[----:B-----5:R-:W-:Y:S02]  /*2200*/  HADD2.F32 R109, -RZ, R79.H1_H1 ;  /* 0x3000004fff6d7230 */ /* 0x020fe40000004100 */
[----:B------:R-:W-:-:S03]  /*2210*/  @P2 HADD2.F32 R84, -RZ, R83.H1_H1 ;  /* 0x30000053ff542230 */ /* 0x000fc60000004100 */
[----:B------:R-:W-:-:S04]  /*2220*/  FMUL.FTZ R109, R109, UR8 ;  /* 0x000000086d6d7c20 */ /* 0x000fc80008410000 */
[----:B------:R-:W-:-:S07]  /*2230*/  @P2 FADD.FTZ R109, R84, R109 ;  /* 0x0000006d546d2221 */ /* 0x000fce0000010000 */
.L_x_15595:
[----:B------:R-:W-:Y:S05]  /*2240*/  BSYNC B1 ;  /* 0x0000000000017941 */ /* 0x000fea0003800000 */
.L_x_15593:
[----:B------:R-:W0:Y:S01]  /*2250*/  LDC.64 R84, c[0x0][0x238] ;  /* 0x00008e00ff547b82 */ /* 0x000e220000000a00 */
[----:B------:R-:W-:Y:S02]  /*2260*/  F2FP.F16.F32.PACK_AB R87, R109, R106 ;  /* 0x0000006a6d57723e */ /* 0x000fe400000000ff */
[----:B------:R-:W-:Y:S01]  /*2270*/  F2FP.F16.F32.PACK_AB R86, R107, R104 ;  /* 0x000000686b56723e */ /* 0x000fe200000000ff */
[----:B0-----:R-:W-:Y:S01]  /*2280*/  IMAD.WIDE.U32 R118, R118, 0x10, R84 ;  /* 0x0000001076767825 */ /* 0x001fe200078e0054 */
[----:B------:R-:W-:Y:S02]  /*2290*/  F2FP.F16.F32.PACK_AB R85, R105, R102 ;  /* 0x000000666955723e */ /* 0x000fe400000000ff */
[----:B------:R-:W-:-:S05]  /*22a0*/  F2FP.F16.F32.PACK_AB R84, R103, R100 ;  /* 0x000000646754723e */ /* 0x000fca00000000ff */
[----:B------:R0:W-:Y:S02]  /*22b0*/  STG.E.128 desc[UR4][R118.64], R84 ;  /* 0x0000005476007986 */ /* 0x0001e4000c101d04 */
.L_x_15571:
[----:B------:R-:W-:Y:S05]  /*22c0*/  BSYNC B0 ;  /* 0x0000000000007941 */ /* 0x000fea0003800000 */
.L_x_15570:
        /* <DEDUP_REMOVED lines=126> */
.L_x_15617:
        /* <DEDUP_REMOVED lines=43> */
[----:B------:R-:W-:Y:S01]  /*2d60*/  F2FP.F16.F32.PACK_AB R84, R85, R84 ;  /* 0x000000545554723e */ /* 0x000fe200000000ff */
        /* <DEDUP_REMOVED lines=12> */
[----:B------:R-:W-:Y:S02]  /*2e30*/  F2FP.F16.F32.PACK_AB R86, R122, R87 ;  /* 0x000000577a56723e */ /* 0x000fe400000000ff */
[----:B------:R-:W-:Y:S02]  /*2e40*/  F2FP.F16.F32.PACK_AB R85, R120, R121 ;  /* 0x000000797855723e */ /* 0x000fe400000000ff */
[----:B------:R-:W-:-:S05]  /*2e50*/  F2FP.F16.F32.PACK_AB R87, R124, R123 ;  /* 0x0000007b7c57723e */ /* 0x000fca00000000ff */
[----:B------:R1:W-:Y:S02]  /*2e60*/  STG.E.128 desc[UR4][R118.64], R84 ;  /* 0x0000005476007986 */ /* 0x0003e4000c101d04 */
.L_x_15600:
[----:B------:R-:W-:Y:S05]  /*2e70*/  BSYNC B1 ;  /* 0x0000000000017941 */ /* 0x000fea0003800000 */
.L_x_15599:
        /* <DEDUP_REMOVED lines=35> */
.L_x_15602:
[----:B------:R-:W-:Y:S05]  /*30b0*/  BSYNC B1 ;  /* 0x0000000000017941 */ /* 0x000fea0003800000 */
.L_x_15601:
        /* <DEDUP_REMOVED lines=35> */
.L_x_15604:
[----:B------:R-:W-:Y:S05]  /*32f0*/  BSYNC B1 ;  /* 0x0000000000017941 */ /* 0x000fea0003800000 */
.L_x_15603:
        /* <DEDUP_REMOVED lines=32> */
.L_x_15598:
[----:B------:R-:W-:Y:S05]  /*3500*/  BSYNC B0 ;  /* 0x0000000000007941 */ /* 0x000fea0003800000 */
.L_x_15597:
[----:B012-4-:R-:W0:Y:S02]  /*3510*/  LDC.64 R84, c[0x0][0x210] ;  /* 0x00008400ff547b82 */ /* 0x017e240000000a00 */
[----:B0-----:R-:W-:-:S04]  /*3520*/  LEA R110, R84, R110, 0x2 ;  /* 0x0000006e546e7211 */ /* 0x001fc800078e10ff */
[----:B------:R-:W-:-:S13]  /*3530*/  ISETP.GE.AND P2, PT, R110, R85, PT ;  /* 0x000000556e00720c */ /* 0x000fda0003f46270 */
[----:B------:R-:W-:Y:S05]  /*3540*/  @!P2 BRA `(.L_x_15605) ;  /* 0xffffffd00044a947 */ /* 0x000fea000383ffff */
[----:B------:R-:W-:Y:S05]  /*3550*/  EXIT ;  /* 0x000000000000794d */ /* 0x000fea0003800000 */
.L_x_15596:
        /* <DEDUP_REMOVED lines=8> */
.L_x_15607:
[----:B------:R-:W-:Y:S05]  /*35e0*/  BSYNC B0 ;  /* 0x0000000000007941 */ /* 0x000fea0003800000 */
.L_x_15606:
        /* <DEDUP_REMOVED lines=9> */
.L_x_15608:
[----:B------:R-:W-:Y:S01]  /*3680*/  HFMA2.MMA R117, -RZ, RZ, 0, 2.384185791015625e-07 ;  /* 0x00000004ff757435 */ /* 0x000fe200000001ff */
[----:B------:R-:W-:-:S05]  /*3690*/  FADD.FTZ R122, R121, R120 ;  /* 0x00000078797a7221 */ /* 0x000fca0000010000 */
[----:B------:R-:W-:-:S07]  /*36a0*/  MOV R125, R122 ;  /* 0x0000007a007d7202 */ /* 0x000fce0000000f00 */
[----:B------:R-:W-:Y:S05]  /*36b0*/  WARPSYNC.COLLECTIVE R86, `(.L_x_15609) ;  /* 0x0000000056087348 */ /* 0x000fea0003c00000 */
[----:B------:R0:W1:Y:S02]  /*36c0*/  SHFL.BFLY P6, R120, R125, R117, R87 ;  /* 0x0c0000757d787389 */ /* 0x00006400000c0057 */
[----:B01----:R-:W-:Y:S01]  /*36d0*/  ENDCOLLECTIVE ;  /* 0x000000000000791b */ /* 0x003fe20003800000 */
.L_x_15609:
[----:B------:R-:W-:Y:S01]  /*36e0*/  HFMA2.MMA R117, -RZ, RZ, 0, 4.76837158203125e-07 ;  /* 0x00000008ff757435 */ /* 0x000fe200000001ff */
[----:B------:R-:W-:-:S05]  /*36f0*/  FADD.FTZ R123, R122, R120 ;  /* 0x000000787a7b7221 */ /* 0x000fca0000010000 */
[----:B------:R-:W-:-:S07]  /*3700*/  MOV R125, R123 ;  /* 0x0000007b007d7202 */ /* 0x000fce0000000f00 */
[----:B------:R-:W-:Y:S05]  /*3710*/  WARPSYNC.COLLECTIVE R86, `(.L_x_15610) ;  /* 0x0000000056087348 */ /* 0x000fea0003c00000 */
[----:B------:R0:W1:Y:S02]  /*3720*/  SHFL.BFLY P6, R120, R125, R117, R87 ;  /* 0x0c0000757d787389 */ /* 0x00006400000c0057 */
[----:B01----:R-:W-:Y:S01]  /*3730*/  ENDCOLLECTIVE ;  /* 0x000000000000791b */ /* 0x003fe20003800000 */
.L_x_15610:
[----:B------:R-:W-:Y:S01]  /*3740*/  HFMA2.MMA R117, -RZ, RZ, 0, 9.5367431640625e-07 ;  /* 0x00000010ff757435 */ /* 0x000fe200000001ff */
[----:B------:R-:W-:-:S05]  /*3750*/  FADD.FTZ R124, R123, R120 ;  /* 0x000000787b7c7221 */ /* 0x000fca0000010000 */
[----:B------:R-:W-:-:S07]  /*3760*/  MOV R125, R124 ;  /* 0x0000007c007d7202 */ /* 0x000fce0000000f00 */
[----:B------:R-:W-:Y:S05]  /*3770*/  WARPSYNC.COLLECTIVE R86, `(.L_x_15611) ;  /* 0x0000000056087348 */ /* 0x000fea0003c00000 */
[----:B------:R0:W1:Y:S02]  /*3780*/  SHFL.BFLY P6, R120, R125, R117, R87 ;  /* 0x0c0000757d787389 */ /* 0x00006400000c0057 */
[----:B01----:R-:W-:Y:S01]  /*3790*/  ENDCOLLECTIVE ;  /* 0x000000000000791b */ /* 0x003fe20003800000 */
.L_x_15611:
        /* <DEDUP_REMOVED lines=74> */
.L_x_15612:
[----:B------:R-:W-:Y:S01]  /*3c40*/  HFMA2.MMA R117, -RZ, RZ, 0, 1.1920928955078125e-07 ;  /* 0x00000002ff757435 */ /* 0x000fe200000001ff */
[----:B------:R-:W-:-:S05]  /*3c50*/  FADD.FTZ R121, R84, R120 ;  /* 0x0000007854797221 */ /* 0x000fca0000010000 */
[----:B------:R-:W-:-:S07]  /*3c60*/  MOV R125, R121 ;  /* 0x00000079007d7202 */ /* 0x000fce0000000f00 */
[----:B------:R-:W-:Y:S05]  /*3c70*/  WARPSYNC.COLLECTIVE R86, `(.L_x_15613) ;  /* 0x0000000056087348 */ /* 0x000fea0003c00000 */
[----:B------:R0:W1:Y:S02]  /*3c80*/  SHFL.BFLY P6, R120, R125, R117, R87 ;  /* 0x0c0000757d787389 */ /* 0x00006400000c0057 */
[----:B01----:R-:W-:Y:S01]  /*3c90*/  ENDCOLLECTIVE ;  /* 0x000000000000791b */ /* 0x003fe20003800000 */
.L_x_15613:
[----:B------:R-:W-:Y:S01]  /*3ca0*/  HFMA2.MMA R117, -RZ, RZ, 0, 2.384185791015625e-07 ;  /* 0x00000004ff757435 */ /* 0x000fe200000001ff */
[----:B------:R-:W-:-:S05]  /*3cb0*/  FADD.FTZ R122, R121, R120 ;  /* 0x00000078797a7221 */ /* 0x000fca0000010000 */
[----:B------:R-:W-:-:S07]  /*3cc0*/  MOV R125, R122 ;  /* 0x0000007a007d7202 */ /* 0x000fce0000000f00 */
[----:B------:R-:W-:Y:S05]  /*3cd0*/  WARPSYNC.COLLECTIVE R86, `(.L_x_15614) ;  /* 0x0000000056087348 */ /* 0x000fea0003c00000 */
[----:B------:R0:W1:Y:S02]  /*3ce0*/  SHFL.BFLY P6, R120, R125, R117, R87 ;  /* 0x0c0000757d787389 */ /* 0x00006400000c0057 */
[----:B01----:R-:W-:Y:S01]  /*3cf0*/  ENDCOLLECTIVE ;  /* 0x000000000000791b */ /* 0x003fe20003800000 */
.L_x_15614:
[----:B------:R-:W-:Y:S01]  /*3d00*/  HFMA2.MMA R117, -RZ, RZ, 0, 4.76837158203125e-07 ;  /* 0x00000008ff757435 */ /* 0x000fe200000001ff */
[----:B------:R-:W-:-:S05]  /*3d10*/  FADD.FTZ R123, R122, R120 ;  /* 0x000000787a7b7221 */ /* 0x000fca0000010000 */
[----:B------:R-:W-:-:S07]  /*3d20*/  MOV R125, R123 ;  /* 0x0000007b007d7202 */ /* 0x000fce0000000f00 */
[----:B------:R-:W-:Y:S05]  /*3d30*/  WARPSYNC.COLLECTIVE R86, `(.L_x_15615) ;  /* 0x0000000056087348 */ /* 0x000fea0003c00000 */
[----:B------:R0:W1:Y:S02]  /*3d40*/  SHFL.BFLY P6, R120, R125, R117, R87 ;  /* 0x0c0000757d787389 */ /* 0x00006400000c0057 */
[----:B01----:R-:W-:Y:S01]  /*3d50*/  ENDCOLLECTIVE ;  /* 0x000000000000791b */ /* 0x003fe20003800000 */
.L_x_15615:
[----:B------:R-:W-:Y:S01]  /*3d60*/  HFMA2.MMA R117, -RZ, RZ, 0, 9.5367431640625e-07 ;  /* 0x00000010ff757435 */ /* 0x000fe200000001ff */
[----:B------:R-:W-:-:S05]  /*3d70*/  FADD.FTZ R124, R123, R120 ;  /* 0x000000787b7c7221 */ /* 0x000fca0000010000 */
[----:B------:R-:W-:-:S07]  /*3d80*/  MOV R125, R124 ;  /* 0x0000007c007d7202 */ /* 0x000fce0000000f00 */
[----:B------:R-:W-:Y:S05]  /*3d90*/  WARPSYNC.COLLECTIVE R86, `(.L_x_15616) ;  /* 0x0000000056087348 */ /* 0x000fea0003c00000 */
[----:B------:R0:W1:Y:S02]  /*3da0*/  SHFL.BFLY P6, R120, R125, R117, R87 ;  /* 0x0c0000757d787389 */ /* 0x00006400000c0057 */
[----:B01----:R-:W-:Y:S01]  /*3db0*/  ENDCOLLECTIVE ;  /* 0x000000000000791b */ /* 0x003fe20003800000 */
.L_x_15616:
[----:B------:R-:W-:Y:S05]  /*3dc0*/  BRA `(.L_x_15617) ;  /* 0xffffffec00387947 */ /* 0x000fea000383ffff */
.L_x_15618:
        /* <DEDUP_REMOVED lines=11> */
.L_x_30496:


//--------------------- .text._ZN10layer_norm13ln_fwd_kernelINS_13Kernel_traitsIf6__halfS2_S2_fjLj1024ELj1ELj4ELj1ELj16ENS_18Kernel_traits_baseILj1024EfS2_S2_S2_fjLj128EEEEELb0ELb0ELb1ELb1EEEvNS_9FwdParamsE --------------------------
	.section	.text._ZN10layer_norm13ln_fwd_kernelINS_13Kernel_traitsIf6__halfS2_S2_fjLj1024ELj1ELj4ELj1ELj16ENS_18Kernel_traits_baseILj1024EfS2_S2_S2_fjLj128EEEEELb0ELb0ELb1ELb1EEEvNS_9FwdParamsE,"ax",@progbits
	.align	128
        .global         _ZN10layer_norm13ln_fwd_kernelINS_13Kernel_traitsIf6__halfS2_S2_fjLj1024ELj1ELj4ELj1ELj16ENS_18Kernel_traits_baseILj1024EfS2_S2_S2_fjLj128EEEEELb0ELb0ELb1ELb1EEEvNS_9FwdParamsE
        .type           _ZN10layer_norm13ln_fwd_kernelINS_13Kernel_traitsIf6__halfS2_S2_fjLj1024ELj1ELj4ELj1ELj16ENS_18Kernel_traits_baseILj1024EfS2_S2_S2_fjLj128EEEEELb0ELb0ELb1ELb1EEEvNS_9FwdParamsE,@function
        .size           _ZN10layer_norm13ln_fwd_kernelINS_13Kernel_traitsIf6__halfS2_S2_fjLj1024ELj1ELj4ELj1ELj16ENS_18Kernel_traits_baseILj1024EfS2_S2_S2_fjLj128EEEEELb0ELb0ELb1ELb1EEEvNS_9FwdParamsE,(.L_x_30497 - _ZN10layer_norm13ln_fwd_kernelINS_13Kernel_traitsIf6__halfS2_S2_fjLj1024ELj1ELj4ELj1ELj16ENS_18Kernel_traits_baseILj1024EfS2_S2_S2_fjLj128EEEEELb0ELb0ELb1ELb1EEEvNS_9FwdParamsE)
        .other          _ZN10layer_norm13ln_fwd_kernelINS_13Kernel_traitsIf6__halfS2_S2_fjLj1024ELj1ELj4ELj1ELj16ENS_18Kernel_traits_baseILj1024EfS2_S2_S2_fjLj128EEEEELb0ELb0ELb1ELb1EEEvNS_9FwdParamsE,@"STO_CUDA_ENTRY STV_DEFAULT"
_ZN10layer_norm13ln_fwd_kernelINS_13Kernel_traitsIf6__halfS2_S2_fjLj1024ELj1ELj4ELj1ELj16ENS_18Kernel_traits_baseILj1024EfS2_S2_S2_fjLj128EEEEELb0ELb0ELb1ELb1EEEvNS_9FwdParamsE:
.text._ZN10layer_norm13ln_fwd_kernelINS_13Kernel_traitsIf6__halfS2_S2_fjLj1024ELj1ELj4ELj1ELj16ENS_18Kernel_traits_baseILj1024EfS2_S2_S2_fjLj128EEEEELb0ELb0ELb1ELb1EEEvNS_9FwdParamsE:
        /* <DEDUP_REMOVED lines=57> */
.L_x_15718:
        /* <DEDUP_REMOVED lines=32> */
[----:B-----5:R-:W-:Y:S01]  /*0590*/  HADD2.F32 R9, -RZ, R76.H0_H0 ;  /* 0x2000004cff097230 */ /* 0x020fe20000004100 */
[----:B------:R-:W-:Y:S06]  /*05a0*/  BRA `(.L_x_15621) ;  /* 0x0000000000107947 */ /* 0x000fec0003800000 */
.L_x_15620:
[----:B-----5:R-:W-:Y:S02]  /*05b0*/  HADD2.F32 R9, -RZ, R80.H0_H0 ;  /* 0x20000050ff097230 */ /* 0x020fe40000004100 */
[----:B------:R-:W-:-:S03]  /*05c0*/  @P0 HADD2.F32 R0, -RZ, R76.H0_H0 ;  /* 0x2000004cff000230 */ /* 0x000fc60000004100 */
[----:B------:R-:W-:-:S04]  /*05d0*/  FMUL.FTZ R9, R9, UR8 ;  /* 0x0000000809097c20 */ /* 0x000fc80008410000 */
[----:B------:R-:W-:-:S07]  /*05e0*/  @P0 FADD.FTZ R9, R9, R0 ;  /* 0x0000000009090221 */ /* 0x000fce0000010000 */
.L_x_15621:
[----:B------:R-:W-:Y:S05]  /*05f0*/  BSYNC B0 ;  /* 0x0000000000007941 */ /* 0x000fea0003800000 */
.L_x_15619:
[----:B------:R-:W-:Y:S04]  /*0600*/  BSSY B0, `(.L_x_15622) ;  /* 0x000000a000007945 */ /* 0x000fe80003800000 */
[----:B------:R-:W-:Y:S05]  /*0610*/  @P3 BRA `(.L_x_15623) ;  /* 0x0000000000103947 */ /* 0x000fea0003800000 */
[----:B------:R-:W-:Y:S01]  /*0620*/  MOV R6, RZ ;  /* 0x000000ff00067202 */ /* 0x000fe20000000f00 */
[----:B------:R-:W-:Y:S06]  /*0630*/  @!P0 BRA `(.L_x_15624) ;  /* 0x0000000000188947 */ /* 0x000fec0003800000 */
[----:B-----5:R-:W-:Y:S01]  /*0640*/  HADD2.F32 R6, -RZ, R76.H1_H1 ;  /* 0x3000004cff067230 */ /* 0x020fe20000004100 */
[----:B------:R-:W-:Y:S06]  /*0650*/  BRA `(.L_x_15624) ;  /* 0x0000000000107947 */ /* 0x000fec0003800000 */
.L_x_15623:
[----:B-----5:R-:W-:Y:S02]  /*0660*/  HADD2.F32 R6, -RZ, R80.H1_H1 ;  /* 0x30000050ff067230 */ /* 0x020fe40000004100 */
[----:B------:R-:W-:-:S03]  /*0670*/  @P0 HADD2.F32 R3, -RZ, R76.H1_H1 ;  /* 0x3000004cff030230 */ /* 0x000fc60000004100 */
[----:B------:R-:W-:-:S04]  /*0680*/  FMUL.FTZ R6, R6, UR8 ;  /* 0x0000000806067c20 */ /* 0x000fc80008410000 */
[----:B------:R-:W-:-:S07]  /*0690*/  @P0 FADD.FTZ R6, R6, R3 ;  /* 0x0000000306060221 */ /* 0x000fce0000010000 */
.L_x_15624:
[----:B------:R-:W-:Y:S05]  /*06a0*/  BSYNC B0 ;  /* 0x0000000000007941 */ /* 0x000fea0003800000 */
.L_x_15622:
[----:B------:R-:W-:Y:S04]  /*06b0*/  BSSY B0, `(.L_x_15625) ;  /* 0x000000a000007945 */ /* 0x000fe80003800000 */
[----:B------:R-:W-:Y:S05]  /*06c0*/  @P3 BRA `(.L_x_15626) ;  /* 0x0000000000103947 */ /* 0x000fea0003800000 */
[----:B------:R-:W-:Y:S01]  /*06d0*/  HFMA2.MMA R7, -RZ, RZ, 0, 0 ;  /* 0x00000000ff077435 */ /* 0x000fe200000001ff */
[----:B------:R-:W-:Y:S10]  /*06e0*/  @!P0 BRA `(.L_x_15627) ;  /* 0x0000000000188947 */ /* 0x000ff40003800000 */
[----:B-----5:R-:W-:Y:S01]  /*06f0*/  HADD2.F32 R7, -RZ, R77.H0_H0 ;  /* 0x2000004dff077230 */ /* 0x020fe20000004100 */
[----:B------:R-:W-:Y:S06]  /*0700*/  BRA `(.L_x_15627) ;  /* 0x0000000000107947 */ /* 0x000fec0003800000 */
.L_x_15626:
[----:B-----5:R-:W-:Y:S02]  /*0710*/  HADD2.F32 R7, -RZ, R81.H0_H0 ;  /* 0x20000051ff077230 */ /* 0x020fe40000004100 */
[----:B------:R-:W-:-:S03]  /*0720*/  @P0 HADD2.F32 R0, -RZ, R77.H0_H0 ;  /* 0x2000004dff000230 */ /* 0x000fc60000004100 */
[----:B------:R-:W-:-:S04]  /*0730*/  FMUL.FTZ R7, R7, UR8 ;  /* 0x0000000807077c20 */ /* 0x000fc80008410000 */
[----:B------:R-:W-:-:S07]  /*0740*/  @P0 FADD.FTZ R7, R7, R0 ;  /* 0x0000000007070221 */ /* 0x000fce0000010000 */
.L_x_15627:
[----:B------:R-:W-:Y:S05]  /*0750*/  BSYNC B0 ;  /* 0x0000000000007941 */ /* 0x000fea0003800000 */
.L_x_15625:
[----:B------:R-:W-:Y:S04]  /*0760*/  BSSY B0, `(.L_x_15628) ;  /* 0x000000a000007945 */ /* 0x000fe80003800000 */
[----:B------:R-:W-:Y:S05]  /*0770*/  @P3 BRA `(.L_x_15629) ;  /* 0x0000000000103947 */ /* 0x000fea0003800000 */
[----:B------:R-:W-:Y:S01]  /*0780*/  MOV R4, RZ ;  /* 0x000000ff00047202 */ /* 0x000fe20000000f00 */
[----:B------:R-:W-:Y:S06]  /*0790*/  @!P0 BRA `(.L_x_15630) ;  /* 0x0000000000188947 */ /* 0x000fec0003800000 */
[----:B-----5:R-:W-:Y:S01]  /*07a0*/  HADD2.F32 R4, -RZ, R77.H1_H1 ;  /* 0x3000004dff047230 */ /* 0x020fe20000004100 */
[----:B------:R-:W-:Y:S06]  /*07b0*/  BRA `(.L_x_15630) ;  /* 0x0000000000107947 */ /* 0x000fec0003800000 */
.L_x_15629:
[----:B-----5:R-:W-:Y:S02]  /*07c0*/  HADD2.F32 R4, -RZ, R81.H1_H1 ;  /* 0x30000051ff047230 */ /* 0x020fe40000004100 */
[----:B------:R-:W-:-:S03]  /*07d0*/  @P0 HADD2.F32 R3, -RZ, R77.H1_H1 ;  /* 0x3000004dff030230 */ /* 0x000fc60000004100 */
[----:B------:R-:W-:-:S04]  /*07e0*/  FMUL.FTZ R4, R4, UR8 ;  /* 0x0000000804047c20 */ /* 0x000fc80008410000 */
[----:B------:R-:W-:-:S07]  /*07f0*/  @P0 FADD.FTZ R4, R4, R3 ;  /* 0x0000000304040221 */ /* 0x000fce0000010000 */
.L_x_15630:
[----:B------:R-:W-:Y:S05]  /*0800*/  BSYNC B0 ;  /* 0x0000000000007941 */ /* 0x000fea0003800000 */
.L_x_15628:
[----:B------:R-:W-:Y:S04]  /*0810*/  BSSY B0, `(.L_x_15631) ;  /* 0x000000a000007945 */ /* 0x000fe80003800000 */
[----:B------:R-:W-:Y:S05]  /*0820*/  @P3 BRA `(.L_x_15632) ;  /* 0x0000000000103947 */ /* 0x000fea0003800000 */
[----:B------:R-:W-:Y:S01]  /*0830*/  HFMA2.MMA R5, -RZ, RZ, 0, 0 ;  /* 0x00000000ff057435 */ /* 0x000fe200000001ff */
[----:B------:R-:W-:Y:S10]  /*0840*/  @!P0 BRA `(.L_x_15633) ;  /* 0x0000000000188947 */ /* 0x000ff40003800000 */
[----:B-----5:R-:W-:Y:S01]  /*0850*/  HADD2.F32 R5, -RZ, R78.H0_H0 ;  /* 0x2000004eff057230 */ /* 0x020fe20000004100 */
[----:B------:R-:W-:Y:S06]  /*0860*/  BRA `(.L_x_15633) ;  /* 0x0000000000107947 */ /* 0x000fec0003800000 */
.L_x_15632:
[----:B-----5:R-:W-:Y:S02]  /*0870*/  HADD2.F32 R5, -RZ, R82.H0_H0 ;  /* 0x20000052ff057230 */ /* 0x020fe40000004100 */
[----:B------:R-:W-:-:S03]  /*0880*/  @P0 HADD2.F32 R0, -RZ, R78.H0_H0 ;  /* 0x2000004eff000230 */ /* 0x000fc60000004100 */
[----:B------:R-:W-:-:S04]  /*0890*/  FMUL.FTZ R5, R5, UR8 ;  /* 0x0000000805057c20 */ /* 0x000fc80008410000 */
[----:B------:R-:W-:-:S07]  /*08a0*/  @P0 FADD.FTZ R5, R5, R0 ;  /* 0x0000000005050221 */ /* 0x000fce0000010000 */
.L_x_15633:
[----:B------:R-:W-:Y:S05]  /*08b0*/  BSYNC B0 ;  /* 0x0000000000007941 */ /* 0x000fea0003800000 */
.L_x_15631:
[----:B------:R-:W-:Y:S04]  /*08c0*/  BSSY B0, `(.L_x_15634) ;  /* 0x000000a000007945 */ /* 0x000fe80003800000 */
[----:B------:R-:W-:Y:S05]  /*08d0*/  @P3 BRA `(.L_x_15635) ;  /* 0x0000000000103947 */ /* 0x000fea0003800000 */
[----:B------:R-:W-:Y:S01]  /*08e0*/  MOV R2, RZ ;  /* 0x000000ff00027202 */ /* 0x000fe20000000f00 */
[----:B------:R-:W-:Y:S06]  /*08f0*/  @!P0 BRA `(.L_x_15636) ;  /* 0x0000000000188947 */ /* 0x000fec0003800000 */
[----:B-----5:R-:W-:Y:S01]  /*0900*/  HADD2.F32 R2, -RZ, R78.H1_H1 ;  /* 0x3000004eff027230 */ /* 0x020fe20000004100 */
[----:B------:R-:W-:Y:S06]  /*0910*/  BRA `(.L_x_15636) ;  /* 0x0000000000107947 */ /* 0x000fec0003800000 */
.L_x_15635:
[----:B-----5:R-:W-:Y:S02]  /*0920*/  HADD2.F32 R2, -RZ, R82.H1_H1 ;  /* 0x30000052ff027230 */ /* 0x020fe40000004100 */
[----:B------:R-:W-:-:S03]  /*0930*/  @P0 HADD2.F32 R3, -RZ, R78.H1_H1 ;  /* 0x3000004eff030230 */ /* 0x000fc60000004100 */
[----:B------:R-:W-:-:S04]  /*0940*/  FMUL.FTZ R2, R2, UR8 ;  /* 0x0000000802027c20 */ /* 0x000fc80008410000 */
[----:B------:R-:W-:-:S07]  /*0950*/  @P0 FADD.FTZ R2, R2, R3 ;  /* 0x0000000302020221 */ /* 0x000fce0000010000 */
.L_x_15636:
[----:B------:R-:W-:Y:S05]  /*0960*/  BSYNC B0 ;  /* 0x0000000000007941 */ /* 0x000fea0003800000 */
.L_x_15634:
[----:B------:R-:W-:Y:S04]  /*0970*/  BSSY B0, `(.L_x_15637) ;  /* 0x000000a000007945 */ /* 0x000fe80003800000 */
[----:B------:R-:W-:Y:S05]  /*0980*/  @P3 BRA `(.L_x_15638) ;  /* 0x0000000000103947 */ /* 0x000fea0003800000 */
[----:B------:R-:W-:Y:S01]  /*0990*/  HFMA2.MMA R3, -RZ, RZ, 0, 0 ;  /* 0x00000000ff037435 */ /* 0x000fe200000001ff */
[----:B------:R-:W-:Y:S10]  /*09a0*/  @!P0 BRA `(.L_x_15639) ;  /* 0x0000000000188947 */ /* 0x000ff40003800000 */
[----:B-----5:R-:W-:Y:S01]  /*09b0*/  HADD2.F32 R3, -RZ, R79.H0_H0 ;  /* 0x2000004fff037230 */ /* 0x020fe20000004100 */
[----:B------:R-:W-:Y:S06]  /*09c0*/  BRA `(.L_x_15639) ;  /* 0x0000000000107947 */ /* 0x000fec0003800000 */
.L_x_15638:
[----:B-----5:R-:W-:Y:S02]  /*09d0*/  HADD2.F32 R3, -RZ, R83.H0_H0 ;  /* 0x20000053ff037230 */ /* 0x020fe40000004100 */
[----:B------:R-:W-:-:S03]  /*09e0*/  @P0 HADD2.F32 R0, -RZ, R79.H0_H0 ;  /* 0x2000004fff000230 */ /* 0x000fc60000004100 */
[----:B------:R-:W-:-:S04]  /*09f0*/  FMUL.FTZ R3, R3, UR8 ;  /* 0x0000000803037c20 */ /* 0x000fc80008410000 */
[----:B------:R-:W-:-:S07]  /*0a00*/  @P0 FADD.FTZ R3, R3, R0 ;  /* 0x0000000003030221 */ /* 0x000fce0000010000 */
.L_x_15639:
[----:B------:R-:W-:Y:S05]  /*0a10*/  BSYNC B0 ;  /* 0x0000000000007941 */ /* 0x000fea0003800000 */
.L_x_15637:
[----:B------:R-:W-:Y:S04]  /*0a20*/  BSSY B0, `(.L_x_15640) ;  /* 0x000000a000007945 */ /* 0x000fe80003800000 */
[----:B------:R-:W-:Y:S05]  /*0a30*/  @P3 BRA `(.L_x_15641) ;  /* 0x0000000000103947 */ /* 0x000fea0003800000 */
[----:B------:R-:W-:Y:S01]  /*0a40*/  MOV R0, RZ ;  /* 0x000000ff00007202 */ /* 0x000fe20000000f00 */
[----:B------:R-:W-:Y:S06]  /*0a50*/  @!P0 BRA `(.L_x_15642) ;  /* 0x0000000000188947 */ /* 0x000fec0003800000 */
[----:B-----5:R-:W-:Y:S01]  /*0a60*/  HADD2.F32 R0, -RZ, R79.H1_H1 ;  /* 0x3000004fff007230 */ /* 0x020fe20000004100 */
[----:B------:R-:W-:Y:S06]  /*0a70*/  BRA `(.L_x_15642) ;  /* 0x0000000000107947 */ /* 0x000fec0003800000 */
.L_x_15641:
[----:B-----5:R-:W-:Y:S02]  /*0a80*/  HADD2.F32 R0, -RZ, R83.H1_H1 ;  /* 0x30000053ff007230 */ /* 0x020fe40000004100 */
[----:B------:R-:W-:-:S03]  /*0a90*/  @P0 HADD2.F32 R85, -RZ, R79.H1_H1 ;  /* 0x3000004fff550230 */ /* 0x000fc60000004100 */
[----:B------:R-:W-:-:S04]  /*0aa0*/  FMUL.FTZ R0, R0, UR8 ;  /* 0x0000000800007c20 */ /* 0x000fc80008410000 */
[----:B------:R-:W-:-:S07]  /*0ab0*/  @P0 FADD.FTZ R0, R0, R85 ;  /* 0x0000005500000221 */ /* 0x000fce0000010000 */
.L_x_15642:
[----:B------:R-:W-:Y:S05]  /*0ac0*/  BSYNC B0 ;  /* 0x0000000000007941 */ /* 0x000fea0003800000 */
.L_x_15640:
        /* <DEDUP_REMOVED lines=21> */
.L_x_15644:
[----:B-----5:R-:W-:Y:S02]  /*0c20*/  HADD2.F32 R99, -RZ, R80.H0_H0 ;  /* 0x20000050ff637230 */ /* 0x020fe40000004100 */
[----:B0-----:R-:W-:-:S03]  /*0c30*/  @P0 HADD2.F32 R84, -RZ, R76.H0_H0 ;  /* 0x2000004cff540230 */ /* 0x001fc60000004100 */
[----:B------:R-:W-:-:S04]  /*0c40*/  FMUL.FTZ R99, R99, UR8 ;  /* 0x0000000863637c20 */ /* 0x000fc80008410000 */
[----:B------:R-:W-:-:S07]  /*0c50*/  @P0 FADD.FTZ R99, R84, R99 ;  /* 0x0000006354630221 */ /* 0x000fce0000010000 */
.L_x_15645:
[----:B------:R-:W-:Y:S05]  /*0c60*/  BSYNC B0 ;  /* 0x0000000000007941 */ /* 0x000fea0003800000 */
.L_x_15643:
[----:B------:R-:W-:Y:S04]  /*0c70*/  BSSY B0, `(.L_x_15646) ;  /* 0x000000a000007945 */ /* 0x000fe80003800000 */
[----:B------:R-:W-:Y:S05]  /*0c80*/  @P3 BRA `(.L_x_15647) ;  /* 0x0000000000103947 */ /* 0x000fea0003800000 */
[----:B------:R-:W-:Y:S01]  /*0c90*/  MOV R98, RZ ;  /* 0x000000ff00627202 */ /* 0x000fe20000000f00 */
[----:B------:R-:W-:Y:S06]  /*0ca0*/  @!P0 BRA `(.L_x_15648) ;  /* 0x0000000000188947 */ /* 0x000fec0003800000 */
[----:B-----5:R-:W-:Y:S01]  /*0cb0*/  HADD2.F32 R98, -RZ, R76.H1_H1 ;  /* 0x3000004cff627230 */ /* 0x020fe20000004100 */
[----:B------:R-:W-:Y:S06]  /*0cc0*/  BRA `(.L_x_15648) ;  /* 0x0000000000107947 */ /* 0x000fec0003800000 */
.L_x_15647:
[----:B-----5:R-:W-:Y:S02]  /*0cd0*/  HADD2.F32 R98, -RZ, R80.H1_H1 ;  /* 0x30000050ff627230 */ /* 0x020fe40000004100 */
[----:B0-----:R-:W-:-:S03]  /*0ce0*/  @P0 HADD2.F32 R85, -RZ, R76.H1_H1 ;  /* 0x3000004cff550230 */ /* 0x001fc60000004100 */
[----:B------:R-:W-:-:S04]  /*0cf0*/  FMUL.FTZ R98, R98, UR8 ;  /* 0x0000000862627c20 */ /* 0x000fc80008410000 */
[----:B------:R-:W-:-:S07]  /*0d00*/  @P0 FADD.FTZ R98, R85, R98 ;  /* 0x0000006255620221 */ /* 0x000fce0000010000 */
.L_x_15648:
[----:B------:R-:W-:Y:S05]  /*0d10*/  BSYNC B0 ;  /* 0x0000000000007941 */ /* 0x000fea0003800000 */
.L_x_15646:
[----:B------:R-:W-:Y:S04]  /*0d20*/  BSSY B0, `(.L_x_15649) ;  /* 0x000000a000007945 */ /* 0x000fe80003800000 */
[----:B------:R-:W-:Y:S05]  /*0d30*/  @P3 BRA `(.L_x_15650) ;  /* 0x0000000000103947 */ /* 0x000fea0003800000 */
[----:B0-----:R-:W-:Y:S01]  /*0d40*/  HFMA2.MMA R95, -RZ, RZ, 0, 0 ;  /* 0x00000000ff5f7435 */ /* 0x001fe200000001ff */
[----:B------:R-:W-:Y:S10]  /*0d50*/  @!P0 BRA `(.L_x_15651) ;  /* 0x0000000000188947 */ /* 0x000ff40003800000 */
[----:B-----5:R-:W-:Y:S01]  /*0d60*/  HADD2.F32 R95, -RZ, R77.H0_H0 ;  /* 0x2000004dff5f7230 */ /* 0x020fe20000004100 */
[----:B------:R-:W-:Y:S06]  /*0d70*/  BRA `(.L_x_15651) ;  /* 0x0000000000107947 */ /* 0x000fec0003800000 */
.L_x_15650:
[----:B0----5:R-:W-:Y:S02]  /*0d80*/  HADD2.F32 R95, -RZ, R81.H0_H0 ;  /* 0x20000051ff5f7230 */ /* 0x021fe40000004100 */
[----:B------:R-:W-:-:S03]  /*0d90*/  @P0 HADD2.F32 R84, -RZ, R77.H0_H0 ;  /* 0x2000004dff540230 */ /* 0x000fc60000004100 */
[----:B------:R-:W-:-:S04]  /*0da0*/  FMUL.FTZ R95, R95, UR8 ;  /* 0x000000085f5f7c20 */ /* 0x000fc80008410000 */
[----:B------:R-:W-:-:S07]  /*0db0*/  @P0 FADD.FTZ R95, R84, R95 ;  /* 0x0000005f545f0221 */ /* 0x000fce0000010000 */
.L_x_15651:
[----:B------:R-:W-:Y:S05]  /*0dc0*/  BSYNC B0 ;  /* 0x0000000000007941 */ /* 0x000fea0003800000 */
.L_x_15649:
[----:B------:R-:W-:Y:S04]  /*0dd0*/  BSSY B0, `(.L_x_15652) ;  /* 0x000000a000007945 */ /* 0x000fe80003800000 */
[----:B------:R-:W-:Y:S05]  /*0de0*/  @P3 BRA `(.L_x_15653) ;  /* 0x0000000000103947 */ /* 0x000fea0003800000 */
[----:B------:R-:W-:Y:S01]  /*0df0*/  MOV R94, RZ ;  /* 0x000000ff005e7202 */ /* 0x000fe20000000f00 */
[----:B------:R-:W-:Y:S06]  /*0e00*/  @!P0 BRA `(.L_x_15654) ;  /* 0x0000000000188947 */ /* 0x000fec0003800000 */
[----:B-----5:R-:W-:Y:S01]  /*0e10*/  HADD2.F32 R94, -RZ, R77.H1_H1 ;  /* 0x3000004dff5e7230 */ /* 0x020fe20000004100 */
[----:B------:R-:W-:Y:S06]  /*0e20*/  BRA `(.L_x_15654) ;  /* 0x0000000000107947 */ /* 0x000fec0003800000 */
.L_x_15653:
[----:B-----5:R-:W-:Y:S02]  /*0e30*/  HADD2.F32 R94, -RZ, R81.H1_H1 ;  /* 0x30000051ff5e7230 */ /* 0x020fe40000004100 */
[----:B------:R-:W-:-:S03]  /*0e40*/  @P0 HADD2.F32 R85, -RZ, R77.H1_H1 ;  /* 0x3000004dff550230 */ /* 0x000fc60000004100 */
[----:B------:R-:W-:-:S04]  /*0e50*/  FMUL.FTZ R94, R94, UR8 ;  /* 0x000000085e5e7c20 */ /* 0x000fc80008410000 */
[----:B------:R-:W-:-:S07]  /*0e60*/  @P0 FADD.FTZ R94, R85, R94 ;  /* 0x0000005e555e0221 */ /* 0x000fce0000010000 */
.L_x_15654:
[----:B------:R-:W-:Y:S05]  /*0e70*/  BSYNC B0 ;  /* 0x0000000000007941 */ /* 0x000fea0003800000 */
.L_x_15652:
[----:B------:R-:W-:Y:S04]  /*0e80*/  BSSY B0, `(.L_x_15655) ;  /* 0x000000a000007945 */ /* 0x000fe80003800000 */
[----:B------:R-:W-:Y:S05]  /*0e90*/  @P3 BRA `(.L_x_15656) ;  /* 0x0000000000103947 */ /* 0x000fea0003800000 */
[----:B------:R-:W-:Y:S01]  /*0ea0*/  HFMA2.MMA R93, -RZ, RZ, 0, 0 ;  /* 0x00000000ff5d7435 */ /* 0x000fe200000001ff */
[----:B------:R-:W-:Y:S10]  /*0eb0*/  @!P0 BRA `(.L_x_15657) ;  /* 0x0000000000188947 */ /* 0x000ff40003800000 */
[----:B-----5:R-:W-:Y:S01]  /*0ec0*/  HADD2.F32 R93, -RZ, R78.H0_H0 ;  /* 0x2000004eff5d7230 */ /* 0x020fe20000004100 */
[----:B------:R-:W-:Y:S06]  /*0ed0*/  BRA `(.L_x_15657) ;  /* 0x0000000000107947 */ /* 0x000fec0003800000 */
.L_x_15656:
[----:B-----5:R-:W-:Y:S02]  /*0ee0*/  HADD2.F32 R93, -RZ, R82.H0_H0 ;  /* 0x20000052ff5d7230 */ /* 0x020fe40000004100 */
[----:B------:R-:W-:-:S03]  /*0ef0*/  @P0 HADD2.F32 R84, -RZ, R78.H0_H0 ;  /* 0x2000004eff540230 */ /* 0x000fc60000004100 */
[----:B------:R-:W-:-:S04]  /*0f00*/  FMUL.FTZ R93, R93, UR8 ;  /* 0x000000085d5d7c20 */ /* 0x000fc80008410000 */
[----:B------:R-:W-:-:S07]  /*0f10*/  @P0 FADD.FTZ R93, R84, R93 ;  /* 0x0000005d545d0221 */ /* 0x000fce0000010000 */
.L_x_15657:
[----:B------:R-:W-:Y:S05]  /*0f20*/  BSYNC B0 ;  /* 0x0000000000007941 */ /* 0x000fea0003800000 */
.L_x_15655:
[----:B------:R-:W-:Y:S04]  /*0f30*/  BSSY B0, `(.L_x_15658) ;  /* 0x000000a000007945 */ /* 0x000fe80003800000 */
[----:B------:R-:W-:Y:S05]  /*0f40*/  @P3 BRA `(.L_x_15659) ;  /* 0x0000000000103947 */ /* 0x000fea0003800000 */
[----:B------:R-:W-:Y:S01]  /*0f50*/  MOV R92, RZ ;  /* 0x000000ff005c7202 */ /* 0x000fe20000000f00 */
[----:B------:R-:W-:Y:S06]  /*0f60*/  @!P0 BRA `(.L_x_15660) ;  /* 0x0000000000188947 */ /* 0x000fec0003800000 */
[----:B-----5:R-:W-:Y:S01]  /*0f70*/  HADD2.F32 R92, -RZ, R78.H1_H1 ;  /* 0x3000004eff5c7230 */ /* 0x020fe20000004100 */
[----:B------:R-:W-:Y:S06]  /*0f80*/  BRA `(.L_x_15660) ;  /* 0x0000000000107947 */ /* 0x000fec0003800000 */
.L_x_15659:
[----:B-----5:R-:W-:Y:S02]  /*0f90*/  HADD2.F32 R92, -RZ, R82.H1_H1 ;  /* 0x30000052ff5c7230 */ /* 0x020fe40000004100 */
[----:B------:R-:W-:-:S03]  /*0fa0*/  @P0 HADD2.F32 R85, -RZ, R78.H1_H1 ;  /* 0x3000004eff550230 */ /* 0x000fc60000004100 */
[----:B------:R-:W-:-:S04]  /*0fb0*/  FMUL.FTZ R92, R92, UR8 ;  /* 0x000000085c5c7c20 */ /* 0x000fc80008410000 */
[----:B------:R-:W-:-:S07]  /*0fc0*/  @P0 FADD.FTZ R92, R85, R92 ;  /* 0x0000005c555c0221 */ /* 0x000fce0000010000 */
.L_x_15660:
[----:B------:R-:W-:Y:S05]  /*0fd0*/  BSYNC B0 ;  /* 0x0000000000007941 */ /* 0x000fea0003800000 */
.L_x_15658:
[----:B------:R-:W-:Y:S04]  /*0fe0*/  BSSY B0, `(.L_x_15661) ;  /* 0x000000a000007945 */ /* 0x000fe80003800000 */
[----:B------:R-:W-:Y:S05]  /*0ff0*/  @P3 BRA `(.L_x_15662) ;  /* 0x0000000000103947 */ /* 0x000fea0003800000 */
[----:B------:R-:W-:Y:S01]  /*1000*/  HFMA2.MMA R91, -RZ, RZ, 0, 0 ;  /* 0x00000000ff5b7435 */ /* 0x000fe200000001ff */
[----:B------:R-:W-:Y:S10]  /*1010*/  @!P0 BRA `(.L_x_15663) ;  /* 0x0000000000188947 */ /* 0x000ff40003800000 */
[----:B-----5:R-:W-:Y:S01]  /*1020*/  HADD2.F32 R91, -RZ, R79.H0_H0 ;  /* 0x2000004fff5b7230 */ /* 0x020fe20000004100 */
[----:B------:R-:W-:Y:S06]  /*1030*/  BRA `(.L_x_15663) ;  /* 0x0000000000107947 */ /* 0x000fec0003800000 */
.L_x_15662:
[----:B-----5:R-:W-:Y:S02]  /*1040*/  HADD2.F32 R91, -RZ, R83.H0_H0 ;  /* 0x20000053ff5b7230 */ /* 0x020fe40000004100 */
[----:B------:R-:W-:-:S03]  /*1050*/  @P0 HADD2.F32 R84, -RZ, R79.H0_H0 ;  /* 0x2000004fff540230 */ /* 0x000fc60000004100 */
[----:B------:R-:W-:-:S04]  /*1060*/  FMUL.FTZ R91, R91, UR8 ;  /* 0x000000085b5b7c20 */ /* 0x000fc80008410000 */
[----:B------:R-:W-:-:S07]  /*1070*/  @P0 FADD.FTZ R91, R84, R91 ;  /* 0x0000005b545b0221 */ /* 0x000fce0000010000 */
.L_x_15663:
[----:B------:R-:W-:Y:S05]  /*1080*/  BSYNC B0 ;  /* 0x0000000000007941 */ /* 0x000fea0003800000 */
.L_x_15661:
[----:B------:R-:W-:Y:S04]  /*1090*/  BSSY B0, `(.L_x_15664) ;  /* 0x000000a000007945 */ /* 0x000fe80003800000 */
[----:B------:R-:W-:Y:S05]  /*10a0*/  @P3 BRA `(.L_x_15665) ;  /* 0x0000000000103947 */ /* 0x000fea0003800000 */
[----:B------:R-:W-:Y:S01]  /*10b0*/  MOV R90, RZ ;  /* 0x000000ff005a7202 */ /* 0x000fe20000000f00 */
[----:B------:R-:W-:Y:S06]  /*10c0*/  @!P0 BRA `(.L_x_15666) ;  /* 0x0000000000188947 */ /* 0x000fec0003800000 */
[----:B-----5:R-:W-:Y:S01]  /*10d0*/  HADD2.F32 R90, -RZ, R79.H1_H1 ;  /* 0x3000004fff5a7230 */ /* 0x020fe20000004100 */
[----:B------:R-:W-:Y:S06]  /*10e0*/  BRA `(.L_x_15666) ;  /* 0x0000000000107947 */ /* 0x000fec0003800000 */
.L_x_15665:
[----:B-----5:R-:W-:Y:S02]  /*10f0*/  HADD2.F32 R90, -RZ, R83.H1_H1 ;  /* 0x30000053ff5a7230 */ /* 0x020fe40000004100 */
[----:B------:R-:W-:-:S03]  /*1100*/  @P0 HADD2.F32 R85, -RZ, R79.H1_H1 ;  /* 0x3000004fff550230 */ /* 0x000fc60000004100 */
[----:B------:R-:W-:-:S04]  /*1110*/  FMUL.FTZ R90, R90, UR8 ;  /* 0x000000085a5a7c20 */ /* 0x000fc80008410000 */
[----:B------:R-:W-:-:S07]  /*1120*/  @P0 FADD.FTZ R90, R85, R90 ;  /* 0x0000005a555a0221 */ /* 0x000fce0000010000 */
.L_x_15666:
[----:B------:R-:W-:Y:S05]  /*1130*/  BSYNC B0 ;  /* 0x0000000000007941 */ /* 0x000fea0003800000 */
.L_x_15664:
[----:B------:R-:W0:Y:S01]  /*1140*/  @P2 LDC.64 R100, c[0x0][0x220] ;  /* 0x00008800ff642b82 */ /* 0x000e220000000a00 */
[----:B------:R-:W-:Y:S01]  /*1150*/  @P2 IADD3 R107, R112, 0x40, RZ ;  /* 0x00000040706b2810 */ /* 0x000fe20007ffe0ff */
[----:B------:R-:W-:Y:S01]  /*1160*/  IMAD.WIDE.U32 R104, R105, 0x10, R96 ;  /* 0x0000001069687825 */ /* 0x000fe200078e0060 */
[----:B------:R-:W-:Y:S02]  /*1170*/  IADD3 R113, R117, 0x40, RZ ;  /* 0x0000004075717810 */ /* 0x000fe40007ffe0ff */
        /* <DEDUP_REMOVED lines=16> */
.L_x_15668:
[----:B-----5:R-:W-:Y:S02]  /*1280*/  HADD2.F32 R107, -RZ, R80.H0_H0 ;  /* 0x20000050ff6b7230 */ /* 0x020fe40000004100 */
[----:B--2---:R-:W-:-:S03]  /*1290*/  @P0 HADD2.F32 R84, -RZ, R76.H0_H0 ;  /* 0x2000004cff540230 */ /* 0x004fc60000004100 */
[----:B------:R-:W-:-:S04]  /*12a0*/  FMUL.FTZ R107, R107, UR8 ;  /* 0x000000086b6b7c20 */ /* 0x000fc80008410000 */
[----:B------:R-:W-:-:S07]  /*12b0*/  @P0 FADD.FTZ R107, R84, R107 ;  /* 0x0000006b546b0221 */ /* 0x000fce0000010000 */
.L_x_15669:
[----:B------:R-:W-:Y:S05]  /*12c0*/  BSYNC B0 ;  /* 0x0000000000007941 */ /* 0x000fea0003800000 */
.L_x_15667:
[----:B------:R-:W-:Y:S04]  /*12d0*/  BSSY B0, `(.L_x_15670) ;  /* 0x000000a000007945 */ /* 0x000fe80003800000 */
[----:B------:R-:W-:Y:S05]  /*12e0*/  @P3 BRA `(.L_x_15671) ;  /* 0x0000000000103947 */ /* 0x000fea0003800000 */
[----:B------:R-:W-:Y:S01]  /*12f0*/  MOV R106, RZ ;  /* 0x000000ff006a7202 */ /* 0x000fe20000000f00 */
[----:B------:R-:W-:Y:S06]  /*1300*/  @!P0 BRA `(.L_x_15672) ;  /* 0x0000000000188947 */ /* 0x000fec0003800000 */
[----:B-----5:R-:W-:Y:S01]  /*1310*/  HADD2.F32 R106, -RZ, R76.H1_H1 ;  /* 0x3000004cff6a7230 */ /* 0x020fe20000004100 */
[----:B------:R-:W-:Y:S06]  /*1320*/  BRA `(.L_x_15672) ;  /* 0x0000000000107947 */ /* 0x000fec0003800000 */
.L_x_15671:
[----:B-----5:R-:W-:Y:S02]  /*1330*/  HADD2.F32 R106, -RZ, R80.H1_H1 ;  /* 0x30000050ff6a7230 */ /* 0x020fe40000004100 */
[----:B--2---:R-:W-:-:S03]  /*1340*/  @P0 HADD2.F32 R85, -RZ, R76.H1_H1 ;  /* 0x3000004cff550230 */ /* 0x004fc60000004100 */
[----:B------:R-:W-:-:S04]  /*1350*/  FMUL.FTZ R106, R106, UR8 ;  /* 0x000000086a6a7c20 */ /* 0x000fc80008410000 */
[----:B------:R-:W-:-:S07]  /*1360*/  @P0 FADD.FTZ R106, R85, R106 ;  /* 0x0000006a556a0221 */ /* 0x000fce0000010000 */
.L_x_15672:
[----:B------:R-:W-:Y:S05]  /*1370*/  BSYNC B0 ;  /* 0x0000000000007941 */ /* 0x000fea0003800000 */
.L_x_15670:
[----:B------:R-:W-:Y:S04]  /*1380*/  BSSY B0, `(.L_x_15673) ;  /* 0x000000a000007945 */ /* 0x000fe80003800000 */
[----:B------:R-:W-:Y:S05]  /*1390*/  @P3 BRA `(.L_x_15674) ;  /* 0x0000000000103947 */ /* 0x000fea0003800000 */
[----:B--2---:R-:W-:Y:S01]  /*13a0*/  HFMA2.MMA R105, -RZ, RZ, 0, 0 ;  /* 0x00000000ff697435 */ /* 0x004fe200000001ff */
[----:B------:R-:W-:Y:S10]  /*13b0*/  @!P0 BRA `(.L_x_15675) ;  /* 0x0000000000188947 */ /* 0x000ff40003800000 */
[----:B-----5:R-:W-:Y:S01]  /*13c0*/  HADD2.F32 R105, -RZ, R77.H0_H0 ;  /* 0x2000004dff697230 */ /* 0x020fe20000004100 */
[----:B------:R-:W-:Y:S06]  /*13d0*/  BRA `(.L_x_15675) ;  /* 0x0000000000107947 */ /* 0x000fec0003800000 */
.L_x_15674:
[----:B--2--5:R-:W-:Y:S02]  /*13e0*/  HADD2.F32 R105, -RZ, R81.H0_H0 ;  /* 0x20000051ff697230 */ /* 0x024fe40000004100 */
[----:B------:R-:W-:-:S03]  /*13f0*/  @P0 HADD2.F32 R84, -RZ, R77.H0_H0 ;  /* 0x2000004dff540230 */ /* 0x000fc60000004100 */
[----:B------:R-:W-:-:S04]  /*1400*/  FMUL.FTZ R105, R105, UR8 ;  /* 0x0000000869697c20 */ /* 0x000fc80008410000 */
[----:B------:R-:W-:-:S07]  /*1410*/  @P0 FADD.FTZ R105, R84, R105 ;  /* 0x0000006954690221 */ /* 0x000fce0000010000 */
.L_x_15675:
[----:B------:R-:W-:Y:S05]  /*1420*/  BSYNC B0 ;  /* 0x0000000000007941 */ /* 0x000fea0003800000 */
.L_x_15673:
[----:B------:R-:W-:Y:S04]  /*1430*/  BSSY B0, `(.L_x_15676) ;  /* 0x000000a000007945 */ /* 0x000fe80003800000 */
[----:B------:R-:W-:Y:S05]  /*1440*/  @P3 BRA `(.L_x_15677) ;  /* 0x0000000000103947 */ /* 0x000fea0003800000 */
[----:B------:R-:W-:Y:S01]  /*1450*/  MOV R104, RZ ;  /* 0x000000ff00687202 */ /* 0x000fe20000000f00 */
[----:B------:R-:W-:Y:S06]  /*1460*/  @!P0 BRA `(.L_x_15678) ;  /* 0x0000000000188947 */ /* 0x000fec0003800000 */
[----:B-----5:R-:W-:Y:S01]  /*1470*/  HADD2.F32 R104, -RZ, R77.H1_H1 ;  /* 0x3000004dff687230 */ /* 0x020fe20000004100 */
[----:B------:R-:W-:Y:S06]  /*1480*/  BRA `(.L_x_15678) ;  /* 0x0000000000107947 */ /* 0x000fec0003800000 */
.L_x_15677:
[----:B-----5:R-:W-:Y:S02]  /*1490*/  HADD2.F32 R104, -RZ, R81.H1_H1 ;  /* 0x30000051ff687230 */ /* 0x020fe40000004100 */
[----:B------:R-:W-:-:S03]  /*14a0*/  @P0 HADD2.F32 R85, -RZ, R77.H1_H1 ;  /* 0x3000004dff550230 */ /* 0x000fc60000004100 */
[----:B------:R-:W-:-:S04]  /*14b0*/  FMUL.FTZ R104, R104, UR8 ;  /* 0x0000000868687c20 */ /* 0x000fc80008410000 */
[----:B------:R-:W-:-:S07]  /*14c0*/  @P0 FADD.FTZ R104, R85, R104 ;  /* 0x0000006855680221 */ /* 0x000fce0000010000 */
.L_x_15678:
[----:B------:R-:W-:Y:S05]  /*14d0*/  BSYNC B0 ;  /* 0x0000000000007941 */ /* 0x000fea0003800000 */
.L_x_15676:
[----:B------:R-:W-:Y:S04]  /*14e0*/  BSSY B0, `(.L_x_15679) ;  /* 0x000000a000007945 */ /* 0x000fe80003800000 */
[----:B------:R-:W-:Y:S05]  /*14f0*/  @P3 BRA `(.L_x_15680) ;  /* 0x0000000000103947 */ /* 0x000fea0003800000 */
[----:B------:R-:W-:Y:S01]  /*1500*/  HFMA2.MMA R103, -RZ, RZ, 0, 0 ;  /* 0x00000000ff677435 */ /* 0x000fe200000001ff */
[----:B------:R-:W-:Y:S10]  /*1510*/  @!P0 BRA `(.L_x_15681) ;  /* 0x0000000000188947 */ /* 0x000ff40003800000 */
[----:B-----5:R-:W-:Y:S01]  /*1520*/  HADD2.F32 R103, -RZ, R78.H0_H0 ;  /* 0x2000004eff677230 */ /* 0x020fe20000004100 */
[----:B------:R-:W-:Y:S06]  /*1530*/  BRA `(.L_x_15681) ;  /* 0x0000000000107947 */ /* 0x000fec0003800000 */
.L_x_15680:
[----:B-----5:R-:W-:Y:S02]  /*1540*/  HADD2.F32 R103, -RZ, R82.H0_H0 ;  /* 0x20000052ff677230 */ /* 0x020fe40000004100 */
[----:B------:R-:W-:-:S03]  /*1550*/  @P0 HADD2.F32 R84, -RZ, R78.H0_H0 ;  /* 0x2000004eff540230 */ /* 0x000fc60000004100 */
[----:B------:R-:W-:-:S04]  /*1560*/  FMUL.FTZ R103, R103, UR8 ;  /* 0x0000000867677c20 */ /* 0x000fc80008410000 */
[----:B------:R-:W-:-:S07]  /*1570*/  @P0 FADD.FTZ R103, R84, R103 ;  /* 0x0000006754670221 */ /* 0x000fce0000010000 */
.L_x_15681:
[----:B------:R-:W-:Y:S05]  /*1580*/  BSYNC B0 ;  /* 0x0000000000007941 */ /* 0x000fea0003800000 */
.L_x_15679:
[----:B------:R-:W-:Y:S04]  /*1590*/  BSSY B0, `(.L_x_15682) ;  /* 0x000000a000007945 */ /* 0x000fe80003800000 */
[----:B------:R-:W-:Y:S05]  /*15a0*/  @P3 BRA `(.L_x_15683) ;  /* 0x0000000000103947 */ /* 0x000fea0003800000 */
[----:B------:R-:W-:Y:S01]  /*15b0*/  MOV R102, RZ ;  /* 0x000000ff00667202 */ /* 0x000fe20000000f00 */
[----:B------:R-:W-:Y:S06]  /*15c0*/  @!P0 BRA `(.L_x_15684) ;  /* 0x0000000000188947 */ /* 0x000fec0003800000 */
[----:B-----5:R-:W-:Y:S01]  /*15d0*/  HADD2.F32 R102, -RZ, R78.H1_H1 ;  /* 0x3000004eff667230 */ /* 0x020fe20000004100 */
[----:B------:R-:W-:Y:S06]  /*15e0*/  BRA `(.L_x_15684) ;  /* 0x0000000000107947 */ /* 0x000fec0003800000 */
.L_x_15683:
[----:B-----5:R-:W-:Y:S02]  /*15f0*/  HADD2.F32 R102, -RZ, R82.H1_H1 ;  /* 0x30000052ff667230 */ /* 0x020fe40000004100 */
[----:B------:R-:W-:-:S03]  /*1600*/  @P0 HADD2.F32 R85, -RZ, R78.H1_H1 ;  /* 0x3000004eff550230 */ /* 0x000fc60000004100 */
[----:B------:R-:W-:-:S04]  /*1610*/  FMUL.FTZ R102, R102, UR8 ;  /* 0x0000000866667c20 */ /* 0x000fc80008410000 */
[----:B------:R-:W-:-:S07]  /*1620*/  @P0 FADD.FTZ R102, R85, R102 ;  /* 0x0000006655660221 */ /* 0x000fce0000010000 */
.L_x_15684:
[----:B------:R-:W-:Y:S05]  /*1630*/  BSYNC B0 ;  /* 0x0000000000007941 */ /* 0x000fea0003800000 */
.L_x_15682:
[----:B------:R-:W-:Y:S04]  /*1640*/  BSSY B0, `(.L_x_15685) ;  /* 0x000000a000007945 */ /* 0x000fe80003800000 */
[----:B------:R-:W-:Y:S05]  /*1650*/  @P3 BRA `(.L_x_15686) ;  /* 0x0000000000103947 */ /* 0x000fea0003800000 */
[----:B------:R-:W-:Y:S01]  /*1660*/  HFMA2.MMA R101, -RZ, RZ, 0, 0 ;  /* 0x00000000ff657435 */ /* 0x000fe200000001ff */
[----:B------:R-:W-:Y:S10]  /*1670*/  @!P0 BRA `(.L_x_15687) ;  /* 0x0000000000188947 */ /* 0x000ff40003800000 */
[----:B-----5:R-:W-:Y:S01]  /*1680*/  HADD2.F32 R101, -RZ, R79.H0_H0 ;  /* 0x2000004fff657230 */ /* 0x020fe20000004100 */
[----:B------:R-:W-:Y:S06]  /*1690*/  BRA `(.L_x_15687) ;  /* 0x0000000000107947 */ /* 0x000fec0003800000 */
.L_x_15686:
[----:B-----5:R-:W-:Y:S02]  /*16a0*/  HADD2.F32 R101, -RZ, R83.H0_H0 ;  /* 0x20000053ff657230 */ /* 0x020fe40000004100 */
[----:B------:R-:W-:-:S03]  /*16b0*/  @P0 HADD2.F32 R84, -RZ, R79.H0_H0 ;  /* 0x2000004fff540230 */ /* 0x000fc60000004100 */
[----:B------:R-:W-:-:S04]  /*16c0*/  FMUL.FTZ R101, R101, UR8 ;  /* 0x0000000865657c20 */ /* 0x000fc80008410000 */
[----:B------:R-:W-:-:S07]  /*16d0*/  @P0 FADD.FTZ R101, R84, R101 ;  /* 0x0000006554650221 */ /* 0x000fce0000010000 */
.L_x_15687:
[----:B------:R-:W-:Y:S05]  /*16e0*/  BSYNC B0 ;  /* 0x0000000000007941 */ /* 0x000fea0003800000 */
.L_x_15685:
[----:B------:R-:W-:Y:S04]  /*16f0*/  BSSY B0, `(.L_x_15688) ;  /* 0x000000a000007945 */ /* 0x000fe80003800000 */
[----:B------:R-:W-:Y:S05]  /*1700*/  @P3 BRA `(.L_x_15689) ;  /* 0x0000000000103947 */ /* 0x000fea0003800000 */
[----:B------:R-:W-:Y:S01]  /*1710*/  MOV R100, RZ ;  /* 0x000000ff00647202 */ /* 0x000fe20000000f00 */
[----:B------:R-:W-:Y:S06]  /*1720*/  @!P0 BRA `(.L_x_15690) ;  /* 0x0000000000188947 */ /* 0x000fec0003800000 */
[----:B-----5:R-:W-:Y:S01]  /*1730*/  HADD2.F32 R100, -RZ, R79.H1_H1 ;  /* 0x3000004fff647230 */ /* 0x020fe20000004100 */
[----:B------:R-:W-:Y:S06]  /*1740*/  BRA `(.L_x_15690) ;  /* 0x0000000000107947 */ /* 0x000fec0003800000 */
.L_x_15689:
[----:B-----5:R-:W-:Y:S02]  /*1750*/  HADD2.F32 R100, -RZ, R83.H1_H1 ;  /* 0x30000053ff647230 */ /* 0x020fe40000004100 */
[----:B------:R-:W-:-:S03]  /*1760*/  @P0 HADD2.F32 R85, -RZ, R79.H1_H1 ;  /* 0x3000004fff550230 */ /* 0x000fc60000004100 */
[----:B------:R-:W-:-:S04]  /*1770*/  FMUL.FTZ R100, R100, UR8 ;  /* 0x0000000864647c20 */ /* 0x000fc80008410000 */
[----:B------:R-:W-:-:S07]  /*1780*/  @P0 FADD.FTZ R100, R85, R100 ;  /* 0x0000006455640221 */ /* 0x000fce0000010000 */
.L_x_15690:
[----:B------:R-:W-:Y:S05]  /*1790*/  BSYNC B0 ;  /* 0x0000000000007941 */ /* 0x000fea0003800000 */
.L_x_15688:
[----:B------:R-:W0:Y:S01]  /*17a0*/  @P2 LDC.64 R110, c[0x0][0x220] ;  /* 0x00008800ff6e2b82 */ /* 0x000e220000000a00 */
[----:B------:R-:W-:Y:S01]  /*17b0*/  @P2 IADD3 R85, R112, 0x60, RZ ;  /* 0x0000006070552810 */ /* 0x000fe20007ffe0ff */
[----:B------:R-:W-:Y:S01]  /*17c0*/  IMAD.WIDE.U32 R112, R113, 0x10, R96 ;  /* 0x0000001071707825 */ /* 0x000fe200078e0060 */
[----:B------:R-:W-:Y:S02]  /*17d0*/  IADD3 R117, R117, 0x60, RZ ;  /* 0x0000006075757810 */ /* 0x000fe40007ffe0ff */
[----:B------:R-:W-:Y:S02]  /*17e0*/  F2FP.F16.F32.PACK_AB R87, R100, R101 ;  /* 0x000000656457723e */ /* 0x000fe400000000ff */
[----:B------:R-:W-:Y:S01]  /*17f0*/  F2FP.F16.F32.PACK_AB R86, R102, R103 ;  /* 0x000000676656723e */ /* 0x000fe200000000ff */
[----:B------:R-:W1:Y:S01]  /*1800*/  @P0 LDC.64 R108, c[0x0][0x230] ;  /* 0x00008c00ff6c0b82 */ /* 0x000e620000000a00 */
[----:B------:R-:W-:Y:S01]  /*1810*/  F2FP.F16.F32.PACK_AB R84, R106, R107 ;  /* 0x0000006b6a54723e */ /* 0x000fe200000000ff */
[----:B0-----:R-:W-:Y:S01]  /*1820*/  @P2 IMAD.WIDE.U32 R110, R85, 0x10, R110 ;  /* 0x00000010556e2825 */ /* 0x001fe200078e006e */
[----:B------:R-:W-:-:S05]  /*1830*/  F2FP.F16.F32.PACK_AB R85, R104, R105 ;  /* 0x000000696855723e */ /* 0x000fca00000000ff */
        /* <DEDUP_REMOVED lines=8> */
[----:B-----5:R-:W-:Y:S01]  /*18c0*/  HADD2.F32 R112, -RZ, R76.H0_H0 ;  /* 0x2000004cff707230 */ /* 0x020fe20000004100 */
[----:B------:R-:W-:Y:S06]  /*18d0*/  BRA `(.L_x_15693) ;  /* 0x0000000000107947 */ /* 0x000fec0003800000 */
.L_x_15692:
[----:B0----5:R-:W-:Y:S02]  /*18e0*/  HADD2.F32 R112, -RZ, R80.H0_H0 ;  /* 0x20000050ff707230 */ /* 0x021fe40000004100 */
[----:B------:R-:W-:-:S03]  /*18f0*/  @P0 HADD2.F32 R85, -RZ, R76.H0_H0 ;  /* 0x2000004cff550230 */ /* 0x000fc60000004100 */
[----:B------:R-:W-:-:S04]  /*1900*/  FMUL.FTZ R112, R112, UR8 ;  /* 0x0000000870707c20 */ /* 0x000fc80008410000 */
[----:B------:R-:W-:-:S07]  /*1910*/  @P0 FADD.FTZ R112, R85, R112 ;  /* 0x0000007055700221 */ /* 0x000fce0000010000 */
.L_x_15693:
[----:B------:R-:W-:Y:S05]  /*1920*/  BSYNC B0 ;  /* 0x0000000000007941 */ /* 0x000fea0003800000 */
.L_x_15691:
[----:B------:R-:W-:Y:S04]  /*1930*/  BSSY B0, `(.L_x_15694) ;  /* 0x000000a000007945 */ /* 0x000fe80003800000 */
[----:B------:R-:W-:Y:S05]  /*1940*/  @P3 BRA `(.L_x_15695) ;  /* 0x0000000000103947 */ /* 0x000fea0003800000 */
[----:B------:R-:W-:Y:S01]  /*1950*/  MOV R115, RZ ;  /* 0x000000ff00737202 */ /* 0x000fe20000000f00 */
[----:B------:R-:W-:Y:S06]  /*1960*/  @!P0 BRA `(.L_x_15696) ;  /* 0x0000000000188947 */ /* 0x000fec0003800000 */
[----:B-----5:R-:W-:Y:S01]  /*1970*/  HADD2.F32 R115, -RZ, R76.H1_H1 ;  /* 0x3000004cff737230 */ /* 0x020fe20000004100 */
[----:B------:R-:W-:Y:S06]  /*1980*/  BRA `(.L_x_15696) ;  /* 0x0000000000107947 */ /* 0x000fec0003800000 */
.L_x_15695:
[----:B-----5:R-:W-:Y:S02]  /*1990*/  HADD2.F32 R115, -RZ, R80.H1_H1 ;  /* 0x30000050ff737230 */ /* 0x020fe40000004100 */
[----:B------:R-:W-:-:S03]  /*19a0*/  @P0 HADD2.F32 R84, -RZ, R76.H1_H1 ;  /* 0x3000004cff540230 */ /* 0x000fc60000004100 */
[----:B------:R-:W-:-:S04]  /*19b0*/  FMUL.FTZ R115, R115, UR8 ;  /* 0x0000000873737c20 */ /* 0x000fc80008410000 */
[----:B------:R-:W-:-:S07]  /*19c0*/  @P0 FADD.FTZ R115, R84, R115 ;  /* 0x0000007354730221 */ /* 0x000fce0000010000 */
.L_x_15696:
[----:B------:R-:W-:Y:S05]  /*19d0*/  BSYNC B0 ;  /* 0x0000000000007941 */ /* 0x000fea0003800000 */
.L_x_15694:
[----:B------:R-:W-:Y:S04]  /*19e0*/  BSSY B0, `(.L_x_15697) ;  /* 0x000000a000007945 */ /* 0x000fe80003800000 */
[----:B------:R-:W-:Y:S05]  /*19f0*/  @P3 BRA `(.L_x_15698) ;  /* 0x0000000000103947 */ /* 0x000fea0003800000 */
[----:B------:R-:W-:Y:S01]  /*1a00*/  HFMA2.MMA R108, -RZ, RZ, 0, 0 ;  /* 0x00000000ff6c7435 */ /* 0x000fe200000001ff */
[----:B------:R-:W-:Y:S10]  /*1a10*/  @!P0 BRA `(.L_x_15699) ;  /* 0x0000000000188947 */ /* 0x000ff40003800000 */
[----:B-----5:R-:W-:Y:S01]  /*1a20*/  HADD2.F32 R108, -RZ, R77.H0_H0 ;  /* 0x2000004dff6c7230 */ /* 0x020fe20000004100 */
[----:B------:R-:W-:Y:S06]  /*1a30*/  BRA `(.L_x_15699) ;  /* 0x0000000000107947 */ /* 0x000fec0003800000 */
.L_x_15698:
[----:B-----5:R-:W-:Y:S02]  /*1a40*/  HADD2.F32 R108, -RZ, R81.H0_H0 ;  /* 0x20000051ff6c7230 */ /* 0x020fe40000004100 */
[----:B------:R-:W-:-:S03]  /*1a50*/  @P0 HADD2.F32 R85, -RZ, R77.H0_H0 ;  /* 0x2000004dff550230 */ /* 0x000fc60000004100 */
[----:B------:R-:W-:-:S04]  /*1a60*/  FMUL.FTZ R108, R108, UR8 ;  /* 0x000000086c6c7c20 */ /* 0x000fc80008410000 */
[----:B------:R-:W-:-:S07]  /*1a70*/  @P0 FADD.FTZ R108, R85, R108 ;  /* 0x0000006c556c0221 */ /* 0x000fce0000010000 */
.L_x_15699:
[----:B------:R-:W-:Y:S05]  /*1a80*/  BSYNC B0 ;  /* 0x0000000000007941 */ /* 0x000fea0003800000 */
.L_x_15697:
[----:B------:R-:W-:Y:S04]  /*1a90*/  BSSY B0, `(.L_x_15700) ;  /* 0x000000a000007945 */ /* 0x000fe80003800000 */
[----:B------:R-:W-:Y:S05]  /*1aa0*/  @P3 BRA `(.L_x_15701) ;  /* 0x0000000000103947 */ /* 0x000fea0003800000 */
[----:B------:R-:W-:Y:S01]  /*1ab0*/  MOV R109, RZ ;  /* 0x000000ff006d7202 */ /* 0x000fe20000000f00 */
[----:B------:R-:W-:Y:S06]  /*1ac0*/  @!P0 BRA `(.L_x_15702) ;  /* 0x0000000000188947 */ /* 0x000fec0003800000 */
[----:B-----5:R-:W-:Y:S01]  /*1ad0*/  HADD2.F32 R109, -RZ, R77.H1_H1 ;  /* 0x3000004dff6d7230 */ /* 0x020fe20000004100 */
[----:B------:R-:W-:Y:S06]  /*1ae0*/  BRA `(.L_x_15702) ;  /* 0x0000000000107947 */ /* 0x000fec0003800000 */
.L_x_15701:
[----:B-----5:R-:W-:Y:S02]  /*1af0*/  HADD2.F32 R109, -RZ, R81.H1_H1 ;  /* 0x30000051ff6d7230 */ /* 0x020fe40000004100 */
[----:B------:R-:W-:-:S03]  /*1b00*/  @P0 HADD2.F32 R84, -RZ, R77.H1_H1 ;  /* 0x3000004dff540230 */ /* 0x000fc60000004100 */
[----:B------:R-:W-:-:S04]  /*1b10*/  FMUL.FTZ R109, R109, UR8 ;  /* 0x000000086d6d7c20 */ /* 0x000fc80008410000 */
[----:B------:R-:W-:-:S07]  /*1b20*/  @P0 FADD.FTZ R109, R84, R109 ;  /* 0x0000006d546d0221 */ /* 0x000fce0000010000 */
.L_x_15702:
[----:B------:R-:W-:Y:S05]  /*1b30*/  BSYNC B0 ;  /* 0x0000000000007941 */ /* 0x000fea0003800000 */
.L_x_15700:
[----:B------:R-:W-:Y:S04]  /*1b40*/  BSSY B0, `(.L_x_15703) ;  /* 0x000000a000007945 */ /* 0x000fe80003800000 */
[----:B------:R-:W-:Y:S05]  /*1b50*/  @P3 BRA `(.L_x_15704) ;  /* 0x0000000000103947 */ /* 0x000fea0003800000 */
[----:B------:R-:W-:Y:S01]  /*1b60*/  HFMA2.MMA R111, -RZ, RZ, 0, 0 ;  /* 0x00000000ff6f7435 */ /* 0x000fe200000001ff */
[----:B------:R-:W-:Y:S10]  /*1b70*/  @!P0 BRA `(.L_x_15705) ;  /* 0x0000000000188947 */ /* 0x000ff40003800000 */
[----:B-----5:R-:W-:Y:S01]  /*1b80*/  HADD2.F32 R111, -RZ, R78.H0_H0 ;  /* 0x2000004eff6f7230 */ /* 0x020fe20000004100 */
[----:B------:R-:W-:Y:S06]  /*1b90*/  BRA `(.L_x_15705) ;  /* 0x0000000000107947 */ /* 0x000fec0003800000 */
.L_x_15704:
[----:B-----5:R-:W-:Y:S02]  /*1ba0*/  HADD2.F32 R111, -RZ, R82.H0_H0 ;  /* 0x20000052ff6f7230 */ /* 0x020fe40000004100 */
[----:B------:R-:W-:-:S03]  /*1bb0*/  @P0 HADD2.F32 R84, -RZ, R78.H0_H0 ;  /* 0x2000004eff540230 */ /* 0x000fc60000004100 */
[----:B------:R-:W-:-:S04]  /*1bc0*/  FMUL.FTZ R111, R111, UR8 ;  /* 0x000000086f6f7c20 */ /* 0x000fc80008410000 */
[----:B------:R-:W-:-:S07]  /*1bd0*/  @P0 FADD.FTZ R111, R84, R111 ;  /* 0x0000006f546f0221 */ /* 0x000fce0000010000 */
.L_x_15705:
[----:B------:R-:W-:Y:S05]  /*1be0*/  BSYNC B0 ;  /* 0x0000000000007941 */ /* 0x000fea0003800000 */
.L_x_15703:
[----:B------:R-:W-:Y:S04]  /*1bf0*/  BSSY B0, `(.L_x_15706) ;  /* 0x000000a000007945 */ /* 0x000fe80003800000 */
[----:B------:R-:W-:Y:S05]  /*1c00*/  @P3 BRA `(.L_x_15707) ;  /* 0x0000000000103947 */ /* 0x000fea0003800000 */
[----:B------:R-:W-:Y:S01]  /*1c10*/  MOV R114, RZ ;  /* 0x000000ff00727202 */ /* 0x000fe20000000f00 */
[----:B------:R-:W-:Y:S06]  /*1c20*/  @!P0 BRA `(.L_x_15708) ;  /* 0x0000000000188947 */ /* 0x000fec0003800000 */
[----:B-----5:R-:W-:Y:S01]  /*1c30*/  HADD2.F32 R114, -RZ, R78.H1_H1 ;  /* 0x3000004eff727230 */ /* 0x020fe20000004100 */
[----:B------:R-:W-:Y:S06]  /*1c40*/  BRA `(.L_x_15708) ;  /* 0x0000000000107947 */ /* 0x000fec0003800000 */
.L_x_15707:
[----:B-----5:R-:W-:Y:S02]  /*1c50*/  HADD2.F32 R114, -RZ, R82.H1_H1 ;  /* 0x30000052ff727230 */ /* 0x020fe40000004100 */
[----:B------:R-:W-:-:S03]  /*1c60*/  @P0 HADD2.F32 R85, -RZ, R78.H1_H1 ;  /* 0x3000004eff550230 */ /* 0x000fc60000004100 */
[----:B------:R-:W-:-:S04]  /*1c70*/  FMUL.FTZ R114, R114, UR8 ;  /* 0x0000000872727c20 */ /* 0x000fc80008410000 */
[----:B------:R-:W-:-:S07]  /*1c80*/  @P0 FADD.FTZ R114, R85, R114 ;  /* 0x0000007255720221 */ /* 0x000fce0000010000 */
.L_x_15708:
[----:B------:R-:W-:Y:S05]  /*1c90*/  BSYNC B0 ;  /* 0x0000000000007941 */ /* 0x000fea0003800000 */
.L_x_15706:
[----:B------:R-:W-:Y:S04]  /*1ca0*/  BSSY B0, `(.L_x_15709) ;  /* 0x000000a000007945 */ /* 0x000fe80003800000 */
[----:B------:R-:W-:Y:S05]  /*1cb0*/  @P3 BRA `(.L_x_15710) ;  /* 0x0000000000103947 */ /* 0x000fea0003800000 */
[----:B------:R-:W-:Y:S01]  /*1cc0*/  HFMA2.MMA R113, -RZ, RZ, 0, 0 ;  /* 0x00000000ff717435 */ /* 0x000fe200000001ff */
[----:B------:R-:W-:Y:S10]  /*1cd0*/  @!P0 BRA `(.L_x_15711) ;  /* 0x0000000000188947 */ /* 0x000ff40003800000 */
[----:B-----5:R-:W-:Y:S01]  /*1ce0*/  HADD2.F32 R113, -RZ, R79.H0_H0 ;  /* 0x2000004fff717230 */ /* 0x020fe20000004100 */
[----:B------:R-:W-:Y:S06]  /*1cf0*/  BRA `(.L_x_15711) ;  /* 0x0000000000107947 */ /* 0x000fec0003800000 */
.L_x_15710:
[----:B-----5:R-:W-:Y:S02]  /*1d00*/  HADD2.F32 R113, -RZ, R83.H0_H0 ;  /* 0x20000053ff717230 */ /* 0x020fe40000004100 */
[----:B------:R-:W-:-:S03]  /*1d10*/  @P0 HADD2.F32 R84, -RZ, R79.H0_H0 ;  /* 0x2000004fff540230 */ /* 0x000fc60000004100 */
[----:B------:R-:W-:-:S04]  /*1d20*/  FMUL.FTZ R113, R113, UR8 ;  /* 0x0000000871717c20 */ /* 0x000fc80008410000 */
[----:B------:R-:W-:-:S07]  /*1d30*/  @P0 FADD.FTZ R113, R84, R113 ;  /* 0x0000007154710221 */ /* 0x000fce0000010000 */
.L_x_15711:
[----:B------:R-:W-:Y:S05]  /*1d40*/  BSYNC B0 ;  /* 0x0000000000007941 */ /* 0x000fea0003800000 */
.L_x_15709:
[----:B------:R-:W-:Y:S04]  /*1d50*/  BSSY B0, `(.L_x_15712) ;  /* 0x000000a000007945 */ /* 0x000fe80003800000 */
[----:B------:R-:W-:Y:S05]  /*1d60*/  @P3 BRA `(.L_x_15713) ;  /* 0x0000000000103947 */ /* 0x000fea0003800000 */
[----:B------:R-:W-:Y:S01]  /*1d70*/  MOV R110, RZ ;  /* 0x000000ff006e7202 */ /* 0x000fe20000000f00 */
[----:B------:R-:W-:Y:S06]  /*1d80*/  @!P0 BRA `(.L_x_15714) ;  /* 0x0000000000188947 */ /* 0x000fec0003800000 */
[----:B-----5:R-:W-:Y:S01]  /*1d90*/  HADD2.F32 R110, -RZ, R79.H1_H1 ;  /* 0x3000004fff6e7230 */ /* 0x020fe20000004100 */
[----:B------:R-:W-:Y:S06]  /*1da0*/  BRA `(.L_x_15714) ;  /* 0x0000000000107947 */ /* 0x000fec0003800000 */
.L_x_15713:
[----:B-----5:R-:W-:Y:S02]  /*1db0*/  HADD2.F32 R110, -RZ, R83.H1_H1 ;  /* 0x30000053ff6e7230 */ /* 0x020fe40000004100 */
[----:B------:R-:W-:-:S03]  /*1dc0*/  @P0 HADD2.F32 R85, -RZ, R79.H1_H1 ;  /* 0x3000004fff550230 */ /* 0x000fc60000004100 */
[----:B------:R-:W-:-:S04]  /*1dd0*/  FMUL.FTZ R110, R110, UR8 ;  /* 0x000000086e6e7c20 */ /* 0x000fc80008410000 */
[----:B------:R-:W-:-:S07]  /*1de0*/  @P0 FADD.FTZ R110, R85, R110 ;  /* 0x0000006e556e0221 */ /* 0x000fce0000010000 */
.L_x_15714:
[----:B------:R-:W-:Y:S05]  /*1df0*/  BSYNC B0 ;  /* 0x0000000000007941 */ /* 0x000fea0003800000 */
.L_x_15712:
[----:B------:R-:W-:-:S04]  /*1e00*/  IMAD.WIDE.U32 R96, R117, 0x10, R96 ;  /* 0x0000001075607825 */ /* 0x000fc800078e0060 */
[----:B------:R-:W-:Y:S01]  /*1e10*/  FADD.FTZ R117, RZ, R9 ;  /* 0x00000009ff757221 */ /* 0x000fe20000010000 */
[----:B------:R-:W-:Y:S01]  /*1e20*/  F2FP.F16.F32.PACK_AB R87, R110, R113 ;  /* 0x000000716e57723e */ /* 0x000fe200000000ff */
[----:B------:R-:W-:Y:S01]  /*1e30*/  UMOV UR10, 0xffffffff ;  /* 0xffffffff000a7882 */ /* 0x000fe20000000000 */
[----:B------:R-:W-:Y:S01]  /*1e40*/  F2FP.F16.F32.PACK_AB R86, R114, R111 ;  /* 0x0000006f7256723e */ /* 0x000fe200000000ff */
[----:B------:R-:W-:Y:S01]  /*1e50*/  FADD.FTZ R116, R117, R6 ;  /* 0x0000000675747221 */ /* 0x000fe20000010000 */
[----:B------:R-:W-:Y:S02]  /*1e60*/  F2FP.F16.F32.PACK_AB R85, R109, R108 ;  /* 0x0000006c6d55723e */ /* 0x000fe400000000ff */
[----:B------:R-:W-:Y:S01]  /*1e70*/  F2FP.F16.F32.PACK_AB R84, R115, R112 ;  /* 0x000000707354723e */ /* 0x000fe200000000ff */
        /* <DEDUP_REMOVED lines=118> */
.L_x_15730:
        /* <DEDUP_REMOVED lines=109> */
[----:B------:R-:W-:-:S03]  /*2cb0*/  F2FP.F16.F32.PACK_AB R9, R4, R5 ;  /* 0x000000050409723e */ /* 0x000fc600000000ff */
[----:B------:R-:W-:Y:S01]  /*2cc0*/  FFMA.FTZ R4, R52, R87, R20 ;  /* 0x0000005734047223 */ /* 0x000fe20000010014 */
[----:B------:R-:W-:Y:S01]  /*2cd0*/  F2FP.F16.F32.PACK_AB R8, R6, R3 ;  /* 0x000000030608723e */ /* 0x000fe200000000ff */
[----:B------:R-:W-:Y:S01]  /*2ce0*/  FFMA.FTZ R3, R53, R98, R21 ;  /* 0x0000006235037223 */ /* 0x000fe20000010015 */
[----:B------:R-:W-:Y:S01]  /*2cf0*/  FFMA.FTZ R5, R54, R91, R22 ;  /* 0x0000005b36057223 */ /* 0x000fe20000010016 */
[----:B------:R-:W-:Y:S01]  /*2d00*/  F2FP.F16.F32.PACK_AB R6, R92, R93 ;  /* 0x0000005d5c06723e */ /* 0x000fe200000000ff */
        /* <DEDUP_REMOVED lines=30> */
[----:B------:R-:W-:-:S05]  /*2ef0*/  F2FP.F16.F32.PACK_AB R92, R3, R92 ;  /* 0x0000005c035c723e */ /* 0x000fca00000000ff */
[----:B------:R0:W-:Y:S02]  /*2f00*/  STG.E.128 desc[UR4][R120.64], R92 ;  /* 0x0000005c78007986 */ /* 0x0001e4000c101d04 */
.L_x_15717:
[----:B------:R-:W-:Y:S05]  /*2f10*/  BSYNC B0 ;  /* 0x0000000000007941 */ /* 0x000fea0003800000 */
.L_x_15716:
[----:B------:R-:W1:Y:S02]  /*2f20*/  LDC.64 R2, c[0x0][0x210] ;  /* 0x00008400ff027b82 */ /* 0x000e640000000a00 */
[----:B-1----:R-:W-:-:S04]  /*2f30*/  LEA R89, R2, R89, 0x2 ;  /* 0x0000005902597211 */ /* 0x002fc800078e10ff */
[----:B------:R-:W-:-:S13]  /*2f40*/  ISETP.GE.AND P0, PT, R89, R3, PT ;  /* 0x000000035900720c */ /* 0x000fda0003f06270 */
[----:B------:R-:W-:Y:S05]  /*2f50*/  @!P0 BRA `(.L_x_15718) ;  /* 0xffffffd4000c8947 */ /* 0x000fea000383ffff */
[----:B------:R-:W-:Y:S05]  /*2f60*/  EXIT ;  /* 0x000000000000794d */ /* 0x000fea0003800000 */
.L_x_15715:
        /* <DEDUP_REMOVED lines=8> */
.L_x_15720:
[----:B------:R-:W-:Y:S05]  /*2ff0*/  BSYNC B0 ;  /* 0x0000000000007941 */ /* 0x000fea0003800000 */
.L_x_15719:
        /* <DEDUP_REMOVED lines=9> */
.L_x_15721:
[----:B------:R-:W-:Y:S01]  /*3090*/  HFMA2.MMA R120, -RZ, RZ, 0, 2.384185791015625e-07 ;  /* 0x00000004ff787435 */ /* 0x000fe200000001ff */
[----:B------:R-:W-:-:S05]  /*30a0*/  MOV R85, R116 ;  /* 0x0000007400557202 */ /* 0x000fca0000000f00 */
[----:B------:R-:W-:-:S05]  /*30b0*/  FADD.FTZ R87, R86, R85 ;  /* 0x0000005556577221 */ /* 0x000fca0000010000 */
[----:B------:R-:W-:-:S07]  /*30c0*/  MOV R121, R87 ;  /* 0x0000005700797202 */ /* 0x000fce0000000f00 */
[----:B------:R-:W-:Y:S05]  /*30d0*/  WARPSYNC.COLLECTIVE R118, `(.L_x_15722) ;  /* 0x0000000076087348 */ /* 0x000fea0003c00000 */
[----:B------:R0:W1:Y:S02]  /*30e0*/  SHFL.BFLY P2, R116, R121, R120, R123 ;  /* 0x0c00007879747389 */ /* 0x000064000004007b */
[----:B01----:R-:W-:Y:S01]  /*30f0*/  ENDCOLLECTIVE ;  /* 0x000000000000791b */ /* 0x003fe20003800000 */
.L_x_15722:
[----:B------:R-:W-:Y:S01]  /*3100*/  HFMA2.MMA R120, -RZ, RZ, 0, 4.76837158203125e-07 ;  /* 0x00000008ff787435 */ /* 0x000fe200000001ff */
[----:B------:R-:W-:-:S05]  /*3110*/  MOV R96, R116 ;  /* 0x0000007400607202 */ /* 0x000fca0000000f00 */
[----:B------:R-:W-:-:S05]  /*3120*/  FADD.FTZ R96, R87, R96 ;  /* 0x0000006057607221 */ /* 0x000fca0000010000 */
[----:B------:R-:W-:-:S07]  /*3130*/  MOV R121, R96 ;  /* 0x0000006000797202 */ /* 0x000fce0000000f00 */
[----:B------:R-:W-:Y:S05]  /*3140*/  WARPSYNC.COLLECTIVE R118, `(.L_x_15723) ;  /* 0x0000000076087348 */ /* 0x000fea0003c00000 */
[----:B------:R0:W1:Y:S02]  /*3150*/  SHFL.BFLY P2, R116, R121, R120, R123 ;  /* 0x0c00007879747389 */ /* 0x000064000004007b */
[----:B01----:R-:W-:Y:S01]  /*3160*/  ENDCOLLECTIVE ;  /* 0x000000000000791b */ /* 0x003fe20003800000 */
.L_x_15723:
        /* <DEDUP_REMOVED lines=8> */
.L_x_15724:
        /* <DEDUP_REMOVED lines=71> */
.L_x_15725:
[----:B------:R-:W-:Y:S01]  /*3660*/  HFMA2.MMA R120, -RZ, RZ, 0, 1.1920928955078125e-07 ;  /* 0x00000002ff787435 */ /* 0x000fe200000001ff */
[----:B------:R-:W-:-:S05]  /*3670*/  MOV R87, R116 ;  /* 0x0000007400577202 */ /* 0x000fca0000000f00 */
[----:B------:R-:W-:-:S05]  /*3680*/  FADD.FTZ R87, R84, R87 ;  /* 0x0000005754577221 */ /* 0x000fca0000010000 */
[----:B------:R-:W-:-:S07]  /*3690*/  MOV R121, R87 ;  /* 0x0000005700797202 */ /* 0x000fce0000000f00 */
[----:B------:R-:W-:Y:S05]  /*36a0*/  WARPSYNC.COLLECTIVE R118, `(.L_x_15726) ;  /* 0x0000000076087348 */ /* 0x000fea0003c00000 */
[----:B------:R0:W1:Y:S02]  /*36b0*/  SHFL.BFLY P2, R116, R121, R120, R123 ;  /* 0x0c00007879747389 */ /* 0x000064000004007b */
[----:B01----:R-:W-:Y:S01]  /*36c0*/  ENDCOLLECTIVE ;  /* 0x000000000000791b */ /* 0x003fe20003800000 */
.L_x_15726:
[----:B------:R-:W-:Y:S01]  /*36d0*/  HFMA2.MMA R120, -RZ, RZ, 0, 2.384185791015625e-07 ;  /* 0x00000004ff787435 */ /* 0x000fe200000001ff */
[----:B------:R-:W-:-:S05]  /*36e0*/  MOV R86, R116 ;  /* 0x0000007400567202 */ /* 0x000fca0000000f00 */
[----:B------:R-:W-:-:S05]  /*36f0*/  FADD.FTZ R86, R87, R86 ;  /* 0x0000005657567221 */ /* 0x000fca0000010000 */
[----:B------:R-:W-:-:S07]  /*3700*/  MOV R121, R86 ;  /* 0x0000005600797202 */ /* 0x000fce0000000f00 */
[----:B------:R-:W-:Y:S05]  /*3710*/  WARPSYNC.COLLECTIVE R118, `(.L_x_15727) ;  /* 0x0000000076087348 */ /* 0x000fea0003c00000 */
[----:B------:R0:W1:Y:S02]  /*3720*/  SHFL.BFLY P2, R116, R121, R120, R123 ;  /* 0x0c00007879747389 */ /* 0x000064000004007b */
[----:B01----:R-:W-:Y:S01]  /*3730*/  ENDCOLLECTIVE ;  /* 0x000000000000791b */ /* 0x003fe20003800000 */
.L_x_15727:
[----:B------:R-:W-:Y:S01]  /*3740*/  HFMA2.MMA R120, -RZ, RZ, 0, 4.76837158203125e-07 ;  /* 0x00000008ff787435 */ /* 0x000fe200000001ff */
[----:B------:R-:W-:-:S05]  /*3750*/  MOV R97, R116 ;  /* 0x0000007400617202 */ /* 0x000fca0000000f00 */
[----:B------:R-:W-:-:S05]  /*3760*/  FADD.FTZ R97, R86, R97 ;  /* 0x0000006156617221 */ /* 0x000fca0000010000 */
[----:B------:R-:W-:-:S07]  /*3770*/  MOV R121, R97 ;  /* 0x0000006100797202 */ /* 0x000fce0000000f00 */
[----:B------:R-:W-:Y:S05]  /*3780*/  WARPSYNC.COLLECTIVE R118, `(.L_x_15728) ;  /* 0x0000000076087348 */ /* 0x000fea0003c00000 */
[----:B------:R0:W1:Y:S02]  /*3790*/  SHFL.BFLY P2, R116, R121, R120, R123 ;  /* 0x0c00007879747389 */ /* 0x000064000004007b */
[----:B01----:R-:W-:Y:S01]  /*37a0*/  ENDCOLLECTIVE ;  /* 0x000000000000791b */ /* 0x003fe20003800000 */
.L_x_15728:
[----:B------:R-:W-:Y:S01]  /*37b0*/  HFMA2.MMA R120, -RZ, RZ, 0, 9.5367431640625e-07 ;  /* 0x00000010ff787435 */ /* 0x000fe200000001ff */
[----:B------:R-:W-:-:S05]  /*37c0*/  MOV R96, R116 ;  /* 0x0000007400607202 */ /* 0x000fca0000000f00 */
[----:B------:R-:W-:-:S05]  /*37d0*/  FADD.FTZ R96, R97, R96 ;  /* 0x0000006061607221 */ /* 0x000fca0000010000 */
[----:B------:R-:W-:-:S07]  /*37e0*/  MOV R121, R96 ;  /* 0x0000006000797202 */ /* 0x000fce0000000f00 */
[----:B------:R-:W-:Y:S05]  /*37f0*/  WARPSYNC.COLLECTIVE R118, `(.L_x_15729) ;  /* 0x0000000076087348 */ /* 0x000fea0003c00000 */
[----:B------:R0:W1:Y:S02]  /*3800*/  SHFL.BFLY P2, R116, R121, R120, R123 ;  /* 0x0c00007879747389 */ /* 0x000064000004007b */
[----:B01----:R-:W-:Y:S01]  /*3810*/  ENDCOLLECTIVE ;  /* 0x000000000000791b */ /* 0x003fe20003800000 */
.L_x_15729:
[----:B------:R-:W-:Y:S01]  /*3820*/  MOV R119, R116 ;  /* 0x0000007400777202 */ /* 0x000fe20000000f00 */
[----:B------:R-:W-:Y:S06]  /*3830*/  BRA `(.L_x_15730) ;  /* 0xffffffec00687947 */ /* 0x000fec000383ffff */
.L_x_15731:
        /* <DEDUP_REMOVED lines=12> */
.L_x_30497:


//--------------------- .text._ZN10layer_norm13ln_fwd_kernelINS_13Kernel_traitsIf6__halfS2_S2_fjLj1024ELj1ELj4ELj1ELj16ENS_18Kernel_traits_baseILj1024EfS2_S2_S2_fjLj128EEEEELb0ELb1ELb0ELb0EEEvNS_9FwdParamsE --------------------------
	.section	.text._ZN10layer_norm13ln_fwd_kernelINS_13Kernel_traitsIf6__halfS2_S2_fjLj1024ELj1ELj4ELj1ELj16ENS_18Kernel_traits_baseILj1024EfS2_S2_S2_fjLj128EEEEELb0ELb1ELb0ELb0EEEvNS_9FwdParamsE,"ax",@progbits
	.align	128
        .global         _ZN10layer_norm13ln_fwd_kernelINS_13Kernel_traitsIf6__halfS2_S2_fjLj1024ELj1ELj4ELj1ELj16ENS_18Kernel_traits_baseILj1024EfS2_S2_S2_fjLj128EEEEELb0ELb1ELb0ELb0EEEvNS_9FwdParamsE
        .type           _ZN10layer_norm13ln_fwd_kernelINS_13Kernel_traitsIf6__halfS2_S2_fjLj1024ELj1ELj4ELj1ELj16ENS_18Kernel_traits_baseILj1024EfS2_S2_S2_fjLj128EEEEELb0ELb1ELb0ELb0EEEvNS_9FwdParamsE,@function
        .size           _ZN10layer_norm13ln_fwd_kernelINS_13Kernel_traitsIf6__halfS2_S2_fjLj1024ELj1ELj4ELj1ELj16ENS_18Kernel_traits_baseILj1024EfS2_S2_S2_fjLj128EEEEELb0ELb1ELb0ELb0EEEvNS_9FwdParamsE,(.L_x_30498 - _ZN10layer_norm13ln_fwd_kernelINS_13Kernel_traitsIf6__halfS2_S2_fjLj1024ELj1ELj4ELj1ELj16ENS_18Kernel_traits_baseILj1024EfS2_S2_S2_fjLj128EEEEELb0ELb1ELb0ELb0EEEvNS_9FwdParamsE)
        .other          _ZN10layer_norm13ln_fwd_kernelINS_13Kernel_traitsIf6__halfS2_S2_fjLj1024ELj1ELj4ELj1ELj16ENS_18Kernel_traits_baseILj1024EfS2_S2_S2_fjLj128EEEEELb0ELb1ELb0ELb0EEEvNS_9FwdParamsE,@"STO_CUDA_ENTRY STV_DEFAULT"
_ZN10layer_norm13ln_fwd_kernelINS_13Kernel_traitsIf6__halfS2_S2_fjLj1024ELj1ELj4ELj1ELj16ENS_18Kernel_traits_baseILj1024EfS2_S2_S2_fjLj128EEEEELb0ELb1ELb0ELb0EEEvNS_9FwdParamsE:
.text._ZN10layer_norm13ln_fwd_kernelINS_13Kernel_traitsIf6__halfS2_S2_fjLj1024ELj1ELj4ELj1ELj16ENS_18Kernel_traits_baseILj1024EfS2_S2_S2_fjLj128EEEEELb0ELb1ELb0ELb0EEEvNS_9FwdParamsE:
        /* <DEDUP_REMOVED lines=42> */
.L_x_15733:
[----:B------:R-:W-:Y:S05]  /*02a0*/  BSYNC B0 ;  /* 0x0000000000007941 */ /* 0x000fea0003800000 */
.L_x_15732:
        /* <DEDUP_REMOVED lines=23> */
.L_x_15735:
[----:B------:R-:W-:Y:S05]  /*0420*/  BSYNC B0 ;  /* 0x0000000000007941 */ /* 0x000fea0003800000 */
.L_x_15734:
        /* <DEDUP_REMOVED lines=23> */
.L_x_15737:
[----:B------:R-:W-:Y:S05]  /*05a0*/  BSYNC B0 ;  /* 0x0000000000007941 */ /* 0x000fea0003800000 */
.L_x_15736:
        /* <DEDUP_REMOVED lines=22> */
.L_x_15739:
[----:B------:R-:W-:Y:S05]  /*0710*/  BSYNC B0 ;  /* 0x0000000000007941 */ /* 0x000fea0003800000 */
.L_x_15738:
        /* <DEDUP_REMOVED lines=14> */
.L_x_15757:
        /* <DEDUP_REMOVED lines=22> */
[--C-:B---3--:R-:W-:Y:S02]  /*0960*/  HADD2.F32 R121, -RZ, R12.reuse.H1_H1 ;  /* 0x3000000cff797230 */ /* 0x108fe40000004100 */
[----:B------:R-:W-:Y:S02]  /*0970*/  HADD2.F32 R119, -RZ, R12.H0_H0 ;  /* 0x2000000cff777230 */ /* 0x000fe40000004100 */
[----:B------:R-:W-:-:S02]  /*0980*/  HADD2.F32 R145, -RZ, R14.H0_H0 ;  /* 0x2000000eff917230 */ /* 0x000fc40000004100 */
[----:B------:R-:W-:Y:S02]  /*0990*/  HADD2.F32 R147, -RZ, R14.H1_H1 ;  /* 0x3000000eff937230 */ /* 0x000fe40000004100 */
[-C--:B------:R-:W-:Y:S01]  /*09a0*/  FMUL.FTZ R14, R121, R142.reuse ;  /* 0x0000008e790e7220 */ /* 0x080fe20000410000 */
[--C-:B------:R-:W-:Y:S02]  /*09b0*/  HADD2.F32 R123, -RZ, R13.reuse.H0_H0 ;  /* 0x2000000dff7b7230 */ /* 0x100fe40000004100 */
[----:B------:R-:W-:Y:S02]  /*09c0*/  HADD2.F32 R143, -RZ, R13.H1_H1 ;  /* 0x3000000dff8f7230 */ /* 0x000fe40000004100 */
[----:B------:R-:W-:Y:S01]  /*09d0*/  FMUL.FTZ R119, R119, R142 ;  /* 0x0000008e77777220 */ /* 0x000fe20000410000 */
[----:B--2---:R-:W-:Y:S02]  /*09e0*/  @P2 HADD2.F32 R116, -RZ, R112.H1_H1 ;  /* 0x30000070ff742230 */ /* 0x004fe40000004100 */
[----:B-----5:R-:W-:Y:S01]  /*09f0*/  FMUL.FTZ R13, R33, R14 ;  /* 0x0000000e210d7220 */ /* 0x020fe20000410000 */
[----:B------:R-:W-:Y:S01]  /*0a00*/  FMUL.FTZ R123, R123, R142 ;  /* 0x0000008e7b7b7220 */ /* 0x000fe20000410000 */
[----:B------:R-:W-:-:S02]  /*0a10*/  HADD2.F32 R149, -RZ, R15.H0_H0 ;  /* 0x2000000fff957230 */ /* 0x000fc40000004100 */
[----:B------:R-:W-:Y:S01]  /*0a20*/  FMUL.FTZ R118, R143, R142 ;  /* 0x0000008e8f767220 */ /* 0x000fe20000410000 */
[----:B------:R-:W-:Y:S02]  /*0a30*/  HADD2.F32 R151, -RZ, R15.H1_H1 ;  /* 0x3000000fff977230 */ /* 0x000fe40000004100 */
[----:B------:R-:W-:Y:S01]  /*0a40*/  FMUL.FTZ R12, R32, R119 ;  /* 0x00000077200c7220 */ /* 0x000fe20000410000 */
[----:B------:R-:W-:Y:S02]  /*0a50*/  @P2 HADD2.F32 R117, -RZ, R112.H0_H0 ;  /* 0x20000070ff752230 */ /* 0x000fe40000004100 */
[----:B------:R-:W-:Y:S01]  /*0a60*/  @P2 FADD.FTZ R13, R116, R13 ;  /* 0x0000000d740d2221 */ /* 0x000fe20000010000 */
[--C-:B------:R-:W-:Y:S02]  /*0a70*/  @P2 HADD2.F32 R119, -RZ, R113.reuse.H0_H0 ;  /* 0x20000071ff772230 */ /* 0x100fe40000004100 */
[----:B------:R-:W-:Y:S01]  /*0a80*/  FMUL.FTZ R14, R34, R123 ;  /* 0x0000007b220e7220 */ /* 0x000fe20000410000 */
[----:B------:R-:W-:-:S02]  /*0a90*/  @P2 HADD2.F32 R120, -RZ, R113.H1_H1 ;  /* 0x30000071ff782230 */ /* 0x000fc40000004100 */
[----:B------:R-:W-:Y:S01]  /*0aa0*/  FMUL.FTZ R116, R147, R142 ;  /* 0x0000008e93747220 */ /* 0x000fe20000410000 */
[----:B------:R-:W-:Y:S01]  /*0ab0*/  FMUL.FTZ R15, R35, R118 ;  /* 0x00000076230f7220 */ /* 0x000fe20000410000 */
[-C--:B------:R-:W-:Y:S01]  /*0ac0*/  FMUL.FTZ R145, R145, R142.reuse ;  /* 0x0000008e91917220 */ /* 0x080fe20000410000 */
[-C--:B------:R-:W-:Y:S01]  /*0ad0*/  FMUL.FTZ R149, R149, R142.reuse ;  /* 0x0000008e95957220 */ /* 0x080fe20000410000 */
[----:B------:R-:W-:Y:S01]  /*0ae0*/  FMUL.FTZ R118, R151, R142 ;  /* 0x0000008e97767220 */ /* 0x000fe20000410000 */
[----:B------:R-:W-:Y:S01]  /*0af0*/  @P2 FADD.FTZ R12, R117, R12 ;  /* 0x0000000c750c2221 */ /* 0x000fe20000010000 */
[----:B------:R-:W-:Y:S01]  /*0b00*/  @P2 FADD.FTZ R14, R119, R14 ;  /* 0x0000000e770e2221 */ /* 0x000fe20000010000 */
[----:B------:R-:W-:Y:S01]  /*0b10*/  FMUL.FTZ R121, R37, R116 ;  /* 0x0000007425797220 */ /* 0x000fe20000410000 */
        /* <DEDUP_REMOVED lines=20> */
.L_x_15741:
[----:B------:R-:W-:Y:S05]  /*0c60*/  BSYNC B0 ;  /* 0x0000000000007941 */ /* 0x000fea0003800000 */
.L_x_15740:
        /* <DEDUP_REMOVED lines=9> */
[----:B------:R1:W2:Y:S04]  /*0d00*/  @P2 LDG.E.128 R112, desc[UR4][R8.64] ;  /* 0x0000000408702981 */ /* 0x0002a8000c1e1d00 */
[----:B------:R-:W0:Y:S02]  /*0d10*/  LDG.E.128 R4, desc[UR4][R4.64] ;  /* 0x0000000404047981 */ /* 0x000e24000c1e1d00 */
[--C-:B0-----:R-:W-:Y:S02]  /*0d20*/  HADD2.F32 R117, -RZ, R4.reuse.H1_H1 ;  /* 0x30000004ff757230 */ /* 0x101fe40000004100 */
[----:B------:R-:W-:Y:S02]  /*0d30*/  HADD2.F32 R145, -RZ, R5.H1_H1 ;  /* 0x30000005ff917230 */ /* 0x000fe40000004100 */
[----:B------:R-:W-:-:S02]  /*0d40*/  HADD2.F32 R11, -RZ, R4.H0_H0 ;  /* 0x20000004ff0b7230 */ /* 0x000fc40000004100 */
[--C-:B------:R-:W-:Y:S02]  /*0d50*/  HADD2.F32 R147, -RZ, R6.reuse.H0_H0 ;  /* 0x20000006ff937230 */ /* 0x100fe40000004100 */
[----:B------:R-:W-:Y:S02]  /*0d60*/  HADD2.F32 R149, -RZ, R6.H1_H1 ;  /* 0x30000006ff957230 */ /* 0x000fe40000004100 */
[-C--:B------:R-:W-:Y:S01]  /*0d70*/  FMUL.FTZ R6, R117, R142.reuse ;  /* 0x0000008e75067220 */ /* 0x080fe20000410000 */
[----:B------:R-:W-:Y:S02]  /*0d80*/  HADD2.F32 R119, -RZ, R5.H0_H0 ;  /* 0x20000005ff777230 */ /* 0x000fe40000004100 */
[-C--:B-1----:R-:W-:Y:S01]  /*0d90*/  FMUL.FTZ R8, R145, R142.reuse ;  /* 0x0000008e91087220 */ /* 0x082fe20000410000 */
[----:B------:R-:W-:Y:S01]  /*0da0*/  FMUL.FTZ R11, R11, R142 ;  /* 0x0000008e0b0b7220 */ /* 0x000fe20000410000 */
[----:B--2---:R-:W-:Y:S02]  /*0db0*/  @P2 HADD2.F32 R10, -RZ, R112.H1_H1 ;  /* 0x30000070ff0a2230 */ /* 0x004fe40000004100 */
[----:B-----5:R-:W-:Y:S01]  /*0dc0*/  FMUL.FTZ R5, R57, R6 ;  /* 0x0000000639057220 */ /* 0x020fe20000410000 */
[----:B------:R-:W-:-:S02]  /*0dd0*/  HADD2.F32 R151, -RZ, R7.H0_H0 ;  /* 0x20000007ff977230 */ /* 0x000fc40000004100 */
[----:B------:R-:W-:Y:S01]  /*0de0*/  FMUL.FTZ R119, R119, R142 ;  /* 0x0000008e77777220 */ /* 0x000fe20000410000 */
[----:B------:R-:W-:Y:S02]  /*0df0*/  HADD2.F32 R153, -RZ, R7.H1_H1 ;  /* 0x30000007ff997230 */ /* 0x000fe40000004100 */
[----:B------:R-:W-:Y:S01]  /*0e00*/  FMUL.FTZ R7, R59, R8 ;  /* 0x000000083b077220 */ /* 0x000fe20000410000 */
[--C-:B------:R-:W-:Y:S02]  /*0e10*/  @P2 HADD2.F32 R116, -RZ, R113.reuse.H1_H1 ;  /* 0x30000071ff742230 */ /* 0x100fe40000004100 */
[----:B------:R-:W-:Y:S01]  /*0e20*/  FMUL.FTZ R4, R56, R11 ;  /* 0x0000000b38047220 */ /* 0x000fe20000410000 */
[----:B------:R-:W-:Y:S02]  /*0e30*/  @P2 HADD2.F32 R9, -RZ, R112.H0_H0 ;  /* 0x20000070ff092230 */ /* 0x000fe40000004100 */
[----:B------:R-:W-:Y:S01]  /*0e40*/  @P2 FADD.FTZ R5, R10, R5 ;  /* 0x000000050a052221 */ /* 0x000fe20000010000 */
[----:B------:R-:W-:-:S02]  /*0e50*/  @P2 HADD2.F32 R11, -RZ, R113.H0_H0 ;  /* 0x20000071ff0b2230 */ /* 0x000fc40000004100 */
[----:B------:R-:W-:Y:S01]  /*0e60*/  FMUL.FTZ R6, R58, R119 ;  /* 0x000000773a067220 */ /* 0x000fe20000410000 */
        /* <DEDUP_REMOVED lines=27> */
.L_x_15743:
[----:B------:R-:W-:Y:S05]  /*1020*/  BSYNC B0 ;  /* 0x0000000000007941 */ /* 0x000fea0003800000 */
.L_x_15742:
        /* <DEDUP_REMOVED lines=14> */
[----:B------:R-:W-:Y:S01]  /*1110*/  FMUL.FTZ R116, R129, R142 ;  /* 0x0000008e81747220 */ /* 0x000fe20000410000 */
[----:B------:R-:W-:-:S03]  /*1120*/  HADD2.F32 R145, -RZ, R117.H1_H1 ;  /* 0x30000075ff917230 */ /* 0x000fc60000004100 */
[----:B0----5:R-:W-:Y:S01]  /*1130*/  FMUL.FTZ R125, R81, R116 ;  /* 0x00000074517d7220 */ /* 0x021fe20000410000 */
[----:B--2---:R-:W-:Y:S02]  /*1140*/  @P2 HADD2.F32 R116, -RZ, R112.H1_H1 ;  /* 0x30000070ff742230 */ /* 0x004fe40000004100 */
[-C--:B------:R-:W-:Y:S01]  /*1150*/  FMUL.FTZ R131, R131, R142.reuse ;  /* 0x0000008e83837220 */ /* 0x080fe20000410000 */
[--C-:B------:R-:W-:Y:S02]  /*1160*/  HADD2.F32 R149, -RZ, R118.reuse.H1_H1 ;  /* 0x30000076ff957230 */ /* 0x100fe40000004100 */
[-C--:B------:R-:W-:Y:S01]  /*1170*/  FMUL.FTZ R127, R127, R142.reuse ;  /* 0x0000008e7f7f7220 */ /* 0x080fe20000410000 */
[----:B------:R-:W-:Y:S02]  /*1180*/  HADD2.F32 R147, -RZ, R118.H0_H0 ;  /* 0x20000076ff937230 */ /* 0x000fe40000004100 */
[----:B------:R-:W-:Y:S01]  /*1190*/  FMUL.FTZ R118, R145, R142 ;  /* 0x0000008e91767220 */ /* 0x000fe20000410000 */
[----:B------:R-:W-:-:S02]  /*11a0*/  HADD2.F32 R151, -RZ, R119.H0_H0 ;  /* 0x20000077ff977230 */ /* 0x000fc40000004100 */
[----:B------:R-:W-:Y:S02]  /*11b0*/  HADD2.F32 R119, -RZ, R119.H1_H1 ;  /* 0x30000077ff777230 */ /* 0x000fe40000004100 */
[----:B------:R-:W-:Y:S01]  /*11c0*/  FMUL.FTZ R126, R82, R131 ;  /* 0x00000083527e7220 */ /* 0x000fe20000410000 */
[--C-:B------:R-:W-:Y:S02]  /*11d0*/  @P2 HADD2.F32 R129, -RZ, R113.reuse.H0_H0 ;  /* 0x20000071ff812230 */ /* 0x100fe40000004100 */
[----:B------:R-:W-:Y:S01]  /*11e0*/  @P2 FADD.FTZ R125, R116, R125 ;  /* 0x0000007d747d2221 */ /* 0x000fe20000010000 */
[----:B------:R-:W-:Y:S02]  /*11f0*/  @P2 HADD2.F32 R117, -RZ, R112.H0_H0 ;  /* 0x20000070ff752230 */ /* 0x000fe40000004100 */
[----:B------:R-:W-:Y:S01]  /*1200*/  FMUL.FTZ R124, R80, R127 ;  /* 0x0000007f507c7220 */ /* 0x000fe20000410000 */
[----:B------:R-:W-:Y:S02]  /*1210*/  @P2 HADD2.F32 R128, -RZ, R113.H1_H1 ;  /* 0x30000071ff802230 */ /* 0x000fe40000004100 */
        /* <DEDUP_REMOVED lines=28> */
.L_x_15745:
[----:B------:R-:W-:Y:S05]  /*13e0*/  BSYNC B0 ;  /* 0x0000000000007941 */ /* 0x000fea0003800000 */
.L_x_15744:
        /* <DEDUP_REMOVED lines=15> */
[--C-:B------:R-:W-:Y:S02]  /*14e0*/  HADD2.F32 R147, -RZ, R118.reuse.H0_H0 ;  /* 0x20000076ff937230 */ /* 0x100fe40000004100 */
[----:B------:R-:W-:Y:S02]  /*14f0*/  HADD2.F32 R149, -RZ, R118.H1_H1 ;  /* 0x30000076ff957230 */ /* 0x000fe40000004100 */
[--C-:B------:R-:W-:Y:S02]  /*1500*/  HADD2.F32 R151, -RZ, R119.reuse.H0_H0 ;  /* 0x20000077ff977230 */ /* 0x100fe40000004100 */
[-C--:B------:R-:W-:Y:S01]  /*1510*/  FMUL.FTZ R116, R137, R142.reuse ;  /* 0x0000008e89747220 */ /* 0x080fe20000410000 */
[----:B------:R-:W-:Y:S02]  /*1520*/  HADD2.F32 R119, -RZ, R119.H1_H1 ;  /* 0x30000077ff777230 */ /* 0x000fe40000004100 */
[-C--:B------:R-:W-:Y:S01]  /*1530*/  FMUL.FTZ R135, R135, R142.reuse ;  /* 0x0000008e87877220 */ /* 0x080fe20000410000 */
[-C--:B------:R-:W-:Y:S01]  /*1540*/  FMUL.FTZ R139, R139, R142.reuse ;  /* 0x0000008e8b8b7220 */ /* 0x080fe20000410000 */
[-C--:B------:R-:W-:Y:S01]  /*1550*/  FMUL.FTZ R118, R145, R142.reuse ;  /* 0x0000008e91767220 */ /* 0x080fe20000410000 */
[-C--:B------:R-:W-:Y:S01]  /*1560*/  FMUL.FTZ R147, R147, R142.reuse ;  /* 0x0000008e93937220 */ /* 0x080fe20000410000 */
[-C--:B------:R-:W-:Y:S01]  /*1570*/  FMUL.FTZ R138, R149, R142.reuse ;  /* 0x0000008e958a7220 */ /* 0x080fe20000410000 */
[-C--:B------:R-:W-:Y:S01]  /*1580*/  FMUL.FTZ R151, R151, R142.reuse ;  /* 0x0000008e97977220 */ /* 0x080fe20000410000 */
[----:B------:R-:W-:Y:S01]  /*1590*/  FMUL.FTZ R142, R119, R142 ;  /* 0x0000008e778e7220 */ /* 0x000fe20000410000 */
[----:B0----5:R-:W-:Y:S01]  /*15a0*/  FMUL.FTZ R133, R105, R116 ;  /* 0x0000007469857220 */ /* 0x021fe20000410000 */
[----:B--2---:R-:W-:-:S02]  /*15b0*/  @P2 HADD2.F32 R117, -RZ, R112.H0_H0 ;  /* 0x20000070ff752230 */ /* 0x004fc40000004100 */
        /* <DEDUP_REMOVED lines=29> */
.L_x_15747:
[----:B------:R-:W-:Y:S05]  /*1790*/  BSYNC B0 ;  /* 0x0000000000007941 */ /* 0x000fea0003800000 */
.L_x_15746:
        /* <DEDUP_REMOVED lines=125> */
.L_x_15769:
        /* <DEDUP_REMOVED lines=48> */
.L_x_15750:
[----:B------:R-:W-:Y:S05]  /*2270*/  BSYNC B0 ;  /* 0x0000000000007941 */ /* 0x000fea0003800000 */
.L_x_15749:
        /* <DEDUP_REMOVED lines=35> */
.L_x_15752:
[----:B------:R-:W-:Y:S05]  /*24b0*/  BSYNC B0 ;  /* 0x0000000000007941 */ /* 0x000fea0003800000 */
.L_x_15751:
        /* <DEDUP_REMOVED lines=35> */
.L_x_15754:
[----:B------:R-:W-:Y:S05]  /*26f0*/  BSYNC B0 ;  /* 0x0000000000007941 */ /* 0x000fea0003800000 */
.L_x_15753:
        /* <DEDUP_REMOVED lines=34> */
.L_x_15756:
[----:B------:R-:W-:Y:S05]  /*2920*/  BSYNC B0 ;  /* 0x0000000000007941 */ /* 0x000fea0003800000 */
.L_x_15755:
[----:B01234-:R-:W0:Y:S02]  /*2930*/  LDC.64 R116, c[0x0][0x210] ;  /* 0x00008400ff747b82 */ /* 0x01fe240000000a00 */
[----:B0-----:R-:W-:-:S04]  /*2940*/  LEA R2, R116, R2, 0x2 ;  /* 0x0000000274027211 */ /* 0x001fc800078e10ff */
[----:B------:R-:W-:-:S13]  /*2950*/  ISETP.GE.AND P2, PT, R2, R117, PT ;  /* 0x000000750200720c */ /* 0x000fda0003f46270 */
[----:B------:R-:W-:Y:S05]  /*2960*/  @!P2 BRA `(.L_x_15757) ;  /* 0xffffffdc00a4a947 */ /* 0x000fea000383ffff */
[----:B------:R-:W-:Y:S05]  /*2970*/  EXIT ;  /* 0x000000000000794d */ /* 0x000fea0003800000 */
.L_x_15748:
        /* <DEDUP_REMOVED lines=8> */
.L_x_15759:
[----:B------:R-:W-:Y:S05]  /*2a00*/  BSYNC B0 ;  /* 0x0000000000007941 */ /* 0x000fea0003800000 */
.L_x_15758:
        /* <DEDUP_REMOVED lines=9> */
.L_x_15760:
[----:B------:R-:W-:Y:S01]  /*2aa0*/  HFMA2.MMA R148, -RZ, RZ, 0, 2.384185791015625e-07 ;  /* 0x00000004ff947435 */ /* 0x000fe200000001ff */
[----:B------:R-:W-:-:S05]  /*2ab0*/  MOV R119, R145 ;  /* 0x0000009100777202 */ /* 0x000fca0000000f00 */
[----:B------:R-:W-:-:S05]  /*2ac0*/  FADD.FTZ R119, R118, R119 ;  /* 0x0000007776777221 */ /* 0x000fca0000010000 */
[----:B------:R-:W-:-:S07]  /*2ad0*/  MOV R147, R119 ;  /* 0x0000007700937202 */ /* 0x000fce0000000f00 */
[----:B------:R-:W-:Y:S05]  /*2ae0*/  WARPSYNC.COLLECTIVE R146, `(.L_x_15761) ;  /* 0x0000000092087348 */ /* 0x000fea0003c00000 */
[----:B------:R0:W1:Y:S02]  /*2af0*/  SHFL.BFLY P6, R145, R147, R148, R149 ;  /* 0x0c00009493917389 */ /* 0x00006400000c0095 */
[----:B01----:R-:W-:Y:S01]  /*2b00*/  ENDCOLLECTIVE ;  /* 0x000000000000791b */ /* 0x003fe20003800000 */
.L_x_15761:
[----:B------:R-:W-:Y:S01]  /*2b10*/  HFMA2.MMA R148, -RZ, RZ, 0, 4.76837158203125e-07 ;  /* 0x00000008ff947435 */ /* 0x000fe200000001ff */
[----:B------:R-:W-:-:S05]  /*2b20*/  MOV R116, R145 ;  /* 0x0000009100747202 */ /* 0x000fca0000000f00 */
[----:B------:R-:W-:-:S05]  /*2b30*/  FADD.FTZ R142, R119, R116 ;  /* 0x00000074778e7221 */ /* 0x000fca0000010000 */
[----:B------:R-:W-:-:S07]  /*2b40*/  MOV R147, R142 ;  /* 0x0000008e00937202 */ /* 0x000fce0000000f00 */
[----:B------:R-:W-:Y:S05]  /*2b50*/  WARPSYNC.COLLECTIVE R146, `(.L_x_15762) ;  /* 0x0000000092087348 */ /* 0x000fea0003c00000 */
[----:B------:R0:W1:Y:S02]  /*2b60*/  SHFL.BFLY P6, R145, R147, R148, R149 ;  /* 0x0c00009493917389 */ /* 0x00006400000c0095 */
[----:B01----:R-:W-:Y:S01]  /*2b70*/  ENDCOLLECTIVE ;  /* 0x000000000000791b */ /* 0x003fe20003800000 */
.L_x_15762:
        /* <DEDUP_REMOVED lines=8> */
.L_x_15763:
        /* <DEDUP_REMOVED lines=73> */
.L_x_15764:
[----:B------:R-:W-:Y:S01]  /*3090*/  HFMA2.MMA R148, -RZ, RZ, 0, 1.1920928955078125e-07 ;  /* 0x00000002ff947435 */ /* 0x000fe200000001ff */
[----:B------:R-:W-:-:S05]  /*30a0*/  MOV R117, R145 ;  /* 0x0000009100757202 */ /* 0x000fca0000000f00 */
[----:B------:R-:W-:-:S05]  /*30b0*/  FADD.FTZ R117, R116, R117 ;  /* 0x0000007574757221 */ /* 0x000fca0000010000 */
[----:B------:R-:W-:-:S07]  /*30c0*/  MOV R147, R117 ;  /* 0x0000007500937202 */ /* 0x000fce0000000f00 */
[----:B------:R-:W-:Y:S05]  /*30d0*/  WARPSYNC.COLLECTIVE R146, `(.L_x_15765) ;  /* 0x0000000092087348 */ /* 0x000fea0003c00000 */
[----:B------:R0:W1:Y:S02]  /*30e0*/  SHFL.BFLY P6, R145, R147, R148, R149 ;  /* 0x0c00009493917389 */ /* 0x00006400000c0095 */
[----:B01----:R-:W-:Y:S01]  /*30f0*/  ENDCOLLECTIVE ;  /* 0x000000000000791b */ /* 0x003fe20003800000 */
.L_x_15765:
[----:B------:R-:W-:Y:S01]  /*3100*/  HFMA2.MMA R148, -RZ, RZ, 0, 2.384185791015625e-07 ;  /* 0x00000004ff947435 */ /* 0x000fe200000001ff */
[----:B------:R-:W-:-:S05]  /*3110*/  MOV R118, R145 ;  /* 0x0000009100767202 */ /* 0x000fca0000000f00 */
[----:B------:R-:W-:-:S05]  /*3120*/  FADD.FTZ R118, R117, R118 ;  /* 0x0000007675767221 */ /* 0x000fca0000010000 */
[----:B------:R-:W-:-:S07]  /*3130*/  MOV R147, R118 ;  /* 0x0000007600937202 */ /* 0x000fce0000000f00 */
[----:B------:R-:W-:Y:S05]  /*3140*/  WARPSYNC.COLLECTIVE R146, `(.L_x_15766) ;  /* 0x0000000092087348 */ /* 0x000fea0003c00000 */
[----:B------:R0:W1:Y:S02]  /*3150*/  SHFL.BFLY P6, R145, R147, R148, R149 ;  /* 0x0c00009493917389 */ /* 0x00006400000c0095 */
[----:B01----:R-:W-:Y:S01]  /*3160*/  ENDCOLLECTIVE ;  /* 0x000000000000791b */ /* 0x003fe20003800000 */
.L_x_15766:
[----:B------:R-:W-:Y:S01]  /*3170*/  HFMA2.MMA R148, -RZ, RZ, 0, 4.76837158203125e-07 ;  /* 0x00000008ff947435 */ /* 0x000fe200000001ff */
[----:B------:R-:W-:-:S05]  /*3180*/  MOV R119, R145 ;  /* 0x0000009100777202 */ /* 0x000fca0000000f00 */
[----:B------:R-:W-:-:S05]  /*3190*/  FADD.FTZ R119, R118, R119 ;  /* 0x0000007776777221 */ /* 0x000fca0000010000 */
[----:B------:R-:W-:-:S07]  /*31a0*/  MOV R147, R119 ;  /* 0x0000007700937202 */ /* 0x000fce0000000f00 */
[----:B------:R-:W-:Y:S05]  /*31b0*/  WARPSYNC.COLLECTIVE R146, `(.L_x_15767) ;  /* 0x0000000092087348 */ /* 0x000fea0003c00000 */
[----:B------:R0:W1:Y:S02]  /*31c0*/  SHFL.BFLY P6, R145, R147, R148, R149 ;  /* 0x0c00009493917389 */ /* 0x00006400000c0095 */
[----:B01----:R-:W-:Y:S01]  /*31d0*/  ENDCOLLECTIVE ;  /* 0x000000000000791b */ /* 0x003fe20003800000 */
.L_x_15767:
[----:B------:R-:W-:Y:S01]  /*31e0*/  HFMA2.MMA R148, -RZ, RZ, 0, 9.5367431640625e-07 ;  /* 0x00000010ff947435 */ /* 0x000fe200000001ff */
[----:B------:R-:W-:-:S05]  /*31f0*/  MOV R142, R145 ;  /* 0x00000091008e7202 */ /* 0x000fca0000000f00 */
[----:B------:R-:W-:-:S05]  /*3200*/  FADD.FTZ R142, R119, R142 ;  /* 0x0000008e778e7221 */ /* 0x000fca0000010000 */
[----:B------:R-:W-:-:S07]  /*3210*/  MOV R147, R142 ;  /* 0x0000008e00937202 */ /* 0x000fce0000000f00 */
[----:B------:R-:W-:Y:S05]  /*3220*/  WARPSYNC.COLLECTIVE R146, `(.L_x_15768) ;  /* 0x0000000092087348 */ /* 0x000fea0003c00000 */
[----:B------:R0:W1:Y:S02]  /*3230*/  SHFL.BFLY P6, R145, R147, R148, R149 ;  /* 0x0c00009493917389 */ /* 0x00006400000c0095 */
[----:B01----:R-:W-:Y:S01]  /*3240*/  ENDCOLLECTIVE ;  /* 0x000000000000791b */ /* 0x003fe20003800000 */
.L_x_15768:
[----:B------:R-:W-:Y:S05]  /*3250*/  BRA `(.L_x_15769) ;  /* 0xffffffec00447947 */ /* 0x000fea000383ffff */
.L_x_15770:
        /* <DEDUP_REMOVED lines=10> */
.L_x_30498:


//--------------------- .text._ZN10layer_norm13ln_fwd_kernelINS_13Kernel_traitsIf6__halfS2_S2_fjLj1024ELj1ELj4ELj1ELj16ENS_18Kernel_traits_baseILj1024EfS2_S2_S2_fjLj128EEEEELb0ELb1ELb0ELb1EEEvNS_9FwdParamsE --------------------------
	.section	.text._ZN10layer_norm13ln_fwd_kernelINS_13Kernel_traitsIf6__halfS2_S2_fjLj1024ELj1ELj4ELj1ELj16ENS_18Kernel_traits_baseILj1024EfS2_S2_S2_fjLj128EEEEELb0ELb1ELb0ELb1EEEvNS_9FwdParamsE,"ax",@progbits
	.align	128
        .global         _ZN10layer_norm13ln_fwd_kernelINS_13Kernel_traitsIf6__halfS2_S2_fjLj1024ELj1ELj4ELj1ELj16ENS_18Kernel_traits_baseILj1024EfS2_S2_S2_fjLj128EEEEELb0ELb1ELb0ELb1EEEvNS_9FwdParamsE
        .type           _ZN10layer_norm13ln_fwd_kernelINS_13Kernel_traitsIf6__halfS2_S2_fjLj1024ELj1ELj4ELj1ELj16ENS_18Kernel_traits_baseILj1024EfS2_S2_S2_fjLj128EEEEELb0ELb1ELb0ELb1EEEvNS_9FwdParamsE,@function
        .size           _ZN10layer_norm13ln_fwd_kernelINS_13Kernel_traitsIf6__halfS2_S2_fjLj1024ELj1ELj4ELj1ELj16ENS_18Kernel_traits_baseILj1024EfS2_S2_S2_fjLj128EEEEELb0ELb1ELb0ELb1EEEvNS_9FwdParamsE,(.L_x_30499 - _ZN10layer_norm13ln_fwd_kernelINS_13Kernel_traitsIf6__halfS2_S2_fjLj1024ELj1ELj4ELj1ELj16ENS_18Kernel_traits_baseILj1024EfS2_S2_S2_fjLj128EEEEELb0ELb1ELb0ELb1EEEvNS_9FwdParamsE)
        .other          _ZN10layer_norm13ln_fwd_kernelINS_13Kernel_traitsIf6__halfS2_S2_fjLj1024ELj1ELj4ELj1ELj16ENS_18Kernel_traits_baseILj1024EfS2_S2_S2_fjLj128EEEEELb0ELb1ELb0ELb1EEEvNS_9FwdParamsE,@"STO_CUDA_ENTRY STV_DEFAULT"
_ZN10layer_norm13ln_fwd_kernelINS_13Kernel_traitsIf6__halfS2_S2_fjLj1024ELj1ELj4ELj1ELj16ENS_18Kernel_traits_baseILj1024EfS2_S2_S2_fjLj128EEEEELb0ELb1ELb0ELb1EEEvNS_9FwdParamsE:
.text._ZN10layer_norm13ln_fwd_kernelINS_13Kernel_traitsIf6__halfS2_S2_fjLj1024ELj1ELj4ELj1ELj16ENS_18Kernel_traits_baseILj1024EfS2_S2_S2_fjLj128EEEEELb0ELb1ELb0ELb1EEEvNS_9FwdParamsE:
        /* <DEDUP_REMOVED lines=73> */
.L_x_15772:
        /* <DEDUP_REMOVED lines=16> */
[C---:B------:R-:W-:Y:S02]  /*0590*/  SHF.L.U32 R114, R125.reuse, 0x4, RZ ;  /* 0x000000047d727819 */ /* 0x040fe400000006ff */
[----:B------:R-:W-:Y:S02]  /*05a0*/  IADD3 R141, R125, 0x20, RZ ;  /* 0x000000207d8d7810 */ /* 0x000fe40007ffe0ff */
[----:B------:R-:W-:-:S02]  /*05b0*/  SHF.R.U32.HI R140, RZ, 0x1c, R125 ;  /* 0x0000001cff8c7819 */ /* 0x000fc4000001167d */
[----:B------:R-:W-:Y:S01]  /*05c0*/  IADD3 R126, P3, R114, UR10, RZ ;  /* 0x0000000a727e7c10 */ /* 0x000fe2000ff7e0ff */
[----:B--2---:R-:W-:Y:S02]  /*05d0*/  @P0 HADD2.F32 R0, -RZ, R108.H0_H0 ;  /* 0x2000006cff000230 */ /* 0x004fe40000004100 */
[--C-:B---3--:R-:W-:Y:S02]  /*05e0*/  HADD2.F32 R113, -RZ, R104.reuse.H0_H0 ;  /* 0x20000068ff717230 */ /* 0x108fe40000004100 */
[----:B------:R-:W-:Y:S02]  /*05f0*/  HADD2.F32 R115, -RZ, R104.H1_H1 ;  /* 0x30000068ff737230 */ /* 0x000fe40000004100 */
[----:B------:R-:W-:Y:S02]  /*0600*/  HADD2.F32 R117, -RZ, R105.H0_H0 ;  /* 0x20000069ff757230 */ /* 0x000fe40000004100 */
[----:B------:R-:W-:Y:S01]  /*0610*/  FMUL.FTZ R113, R113, R0 ;  /* 0x0000000071717220 */ /* 0x000fe20000410000 */
[----:B------:R-:W-:-:S02]  /*0620*/  HADD2.F32 R127, -RZ, R106.H0_H0 ;  /* 0x2000006aff7f7230 */ /* 0x000fc40000004100 */
[-C--:B------:R-:W-:Y:S01]  /*0630*/  FMUL.FTZ R104, R115, R0.reuse ;  /* 0x0000000073687220 */ /* 0x080fe20000410000 */
[----:B------:R-:W-:Y:S02]  /*0640*/  HADD2.F32 R123, -RZ, R105.H1_H1 ;  /* 0x30000069ff7b7230 */ /* 0x000fe40000004100 */
[----:B------:R-:W-:Y:S01]  /*0650*/  FMUL.FTZ R117, R117, R0 ;  /* 0x0000000075757220 */ /* 0x000fe20000410000 */
[----:B------:R-:W-:Y:S02]  /*0660*/  HADD2.F32 R109, -RZ, R106.H1_H1 ;  /* 0x3000006aff6d7230 */ /* 0x000fe40000004100 */
[----:B-----5:R-:W-:Y:S01]  /*0670*/  FMUL.FTZ R120, R36, R113 ;  /* 0x0000007124787220 */ /* 0x020fe20000410000 */
[--C-:B----4-:R-:W-:Y:S02]  /*0680*/  @P1 HADD2.F32 R105, -RZ, R4.reuse.H0_H0 ;  /* 0x20000004ff691230 */ /* 0x110fe40000004100 */
[----:B------:R-:W-:Y:S01]  /*0690*/  FMUL.FTZ R119, R37, R104 ;  /* 0x0000006825777220 */ /* 0x000fe20000410000 */
[----:B------:R-:W-:-:S02]  /*06a0*/  @P1 HADD2.F32 R106, -RZ, R4.H1_H1 ;  /* 0x30000004ff6a1230 */ /* 0x000fc40000004100 */
[----:B------:R-:W-:Y:S01]  /*06b0*/  FMUL.FTZ R127, R127, R0 ;  /* 0x000000007f7f7220 */ /* 0x000fe20000410000 */
[--C-:B------:R-:W-:Y:S02]  /*06c0*/  HADD2.F32 R111, -RZ, R107.reuse.H0_H0 ;  /* 0x2000006bff6f7230 */ /* 0x100fe40000004100 */
[----:B------:R-:W-:Y:S01]  /*06d0*/  FMUL.FTZ R117, R38, R117 ;  /* 0x0000007526757220 */ /* 0x000fe20000410000 */
[----:B------:R-:W-:Y:S02]  /*06e0*/  HADD2.F32 R107, -RZ, R107.H1_H1 ;  /* 0x3000006bff6b7230 */ /* 0x000fe40000004100 */
[----:B------:R-:W-:Y:S01]  /*06f0*/  @P1 FADD.FTZ R120, R120, R105 ;  /* 0x0000006978781221 */ /* 0x000fe20000010000 */
[----:B------:R-:W-:Y:S02]  /*0700*/  @P1 HADD2.F32 R104, -RZ, R5.H0_H0 ;  /* 0x20000005ff681230 */ /* 0x000fe40000004100 */
[----:B------:R-:W-:Y:S01]  /*0710*/  @P1 FADD.FTZ R119, R119, R106 ;  /* 0x0000006a77771221 */ /* 0x000fe20000010000 */
[----:B------:R-:W-:-:S02]  /*0720*/  @P1 HADD2.F32 R105, -RZ, R6.H0_H0 ;  /* 0x20000006ff691230 */ /* 0x000fc40000004100 */
[-C--:B------:R-:W-:Y:S01]  /*0730*/  FMUL.FTZ R106, R107, R0.reuse ;  /* 0x000000006b6a7220 */ /* 0x080fe20000410000 */
[----:B------:R-:W-:Y:S01]  /*0740*/  FMUL.FTZ R118, R32, R127 ;  /* 0x0000007f20767220 */ /* 0x000fe20000410000 */
[----:B------:R-:W-:Y:S01]  /*0750*/  @P1 FADD.FTZ R117, R117, R104 ;  /* 0x0000006875751221 */ /* 0x000fe20000010000 */
[-C--:B------:R-:W-:Y:S01]  /*0760*/  FMUL.FTZ R111, R111, R0.reuse ;  /* 0x000000006f6f7220 */ /* 0x080fe20000410000 */
[-C--:B------:R-:W-:Y:S01]  /*0770*/  FMUL.FTZ R104, R109, R0.reuse ;  /* 0x000000006d687220 */ /* 0x080fe20000410000 */
[----:B------:R-:W-:Y:S01]  /*0780*/  FMUL.FTZ R112, R123, R0 ;  /* 0x000000007b707220 */ /* 0x000fe20000410000 */
[----:B------:R-:W-:Y:S01]  /*0790*/  FMUL.FTZ R115, R35, R106 ;  /* 0x0000006a23737220 */ /* 0x000fe20000410000 */
[----:B------:R-:W-:Y:S01]  /*07a0*/  @P1 FADD.FTZ R118, R118, R105 ;  /* 0x0000006976761221 */ /* 0x000fe20000010000 */
[--C-:B------:R-:W-:Y:S02]  /*07b0*/  @P1 HADD2.F32 R107, -RZ, R7.reuse.H0_H0 ;  /* 0x20000007ff6b1230 */ /* 0x100fe40000004100 */
[----:B------:R-:W-:Y:S01]  /*07c0*/  FMUL.FTZ R116, R34, R111 ;  /* 0x0000006f22747220 */ /* 0x000fe20000410000 */
[----:B------:R-:W-:-:S02]  /*07d0*/  @P1 HADD2.F32 R108, -RZ, R7.H1_H1 ;  /* 0x30000007ff6c1230 */ /* 0x000fc40000004100 */
[----:B------:R-:W-:Y:S01]  /*07e0*/  FMUL.FTZ R113, R33, R104 ;  /* 0x0000006821717220 */ /* 0x000fe20000410000 */
[----:B------:R-:W-:Y:S02]  /*07f0*/  @P1 HADD2.F32 R105, -RZ, R5.H1_H1 ;  /* 0x30000005ff691230 */ /* 0x000fe40000004100 */
[----:B------:R-:W-:Y:S01]  /*0800*/  FMUL.FTZ R112, R39, R112 ;  /* 0x0000007027707220 */ /* 0x000fe20000410000 */
[----:B------:R-:W-:Y:S02]  /*0810*/  @P1 HADD2.F32 R106, -RZ, R6.H1_H1 ;  /* 0x30000006ff6a1230 */ /* 0x000fe40000004100 */
[----:B------:R-:W-:Y:S01]  /*0820*/  @P1 FADD.FTZ R116, R116, R107 ;  /* 0x0000006b74741221 */ /* 0x000fe20000010000 */
[----:B------:R-:W-:Y:S01]  /*0830*/  @P1 FADD.FTZ R115, R115, R108 ;  /* 0x0000006c73731221 */ /* 0x000fe20000010000 */
[----:B------:R-:W-:Y:S01]  /*0840*/  @P1 FADD.FTZ R112, R112, R105 ;  /* 0x0000006970701221 */ /* 0x000fe20000010000 */
[----:B------:R-:W-:Y:S01]  /*0850*/  IADD3.X R127, R140, UR11, RZ, P3, !PT ;  /* 0x0000000b8c7f7c10 */ /* 0x000fe20009ffe4ff */
[----:B------:R-:W-:Y:S01]  /*0860*/  @P1 FADD.FTZ R113, R113, R106 ;  /* 0x0000006a71711221 */ /* 0x000fe20000010000 */
[----:B------:R-:W-:Y:S01]  /*0870*/  F2FP.F16.F32.PACK_AB R108, R119, R120 ;  /* 0x00000078776c723e */ /* 0x000fe200000000ff */
[----:B------:R-:W-:Y:S01]  /*0880*/  IMAD.WIDE.U32 R104, R141, 0x10, R2 ;  /* 0x000000108d687825 */ /* 0x000fe200078e0002 */
[----:B------:R-:W-:-:S02]  /*0890*/  F2FP.F16.F32.PACK_AB R111, R115, R116 ;  /* 0x00000074736f723e */ /* 0x000fc400000000ff */
[----:B------:R-:W-:Y:S02]  /*08a0*/  F2FP.F16.F32.PACK_AB R110, R113, R118 ;  /* 0x00000076716e723e */ /* 0x000fe400000000ff */
[----:B------:R-:W-:Y:S02]  /*08b0*/  F2FP.F16.F32.PACK_AB R109, R112, R117 ;  /* 0x00000075706d723e */ /* 0x000fe400000000ff */
[----:B------:R-:W-:-:S03]  /*08c0*/  @P1 LEA R128, P3, R141, UR8, 0x4 ;  /* 0x000000088d801c11 */ /* 0x000fc6000f8620ff */
[----:B------:R0:W-:Y:S04]  /*08d0*/  STG.E.128 desc[UR4][R126.64], R108 ;  /* 0x0000006c7e007986 */ /* 0x0001e8000c101d04 */
[----:B------:R-:W2:Y:S01]  /*08e0*/  LDG.E.128 R104, desc[UR4][R104.64] ;  /* 0x0000000468687981 */ /* 0x000ea2000c1e1d00 */
[----:B------:R-:W-:-:S05]  /*08f0*/  @P1 LEA.HI.X R129, R141, UR9, RZ, 0x4, P3 ;  /* 0x000000098d811c11 */ /* 0x000fca00098f24ff */
[----:B------:R-:W3:Y:S01]  /*0900*/  @P1 LDG.E.128 R4, desc[UR4][R128.64] ;  /* 0x0000000480041981 */ /* 0x000ee2000c1e1d00 */
[----:B------:R-:W-:-:S04]  /*0910*/  SHF.L.U32 R130, R141, 0x4, RZ ;  /* 0x000000048d827819 */ /* 0x000fc800000006ff */
[----:B------:R-:W-:Y:S02]  /*0920*/  IADD3 R138, P3, R130, UR10, RZ ;  /* 0x0000000a828a7c10 */ /* 0x000fe4000ff7e0ff */
[----:B0-----:R-:W-:Y:S01]  /*0930*/  SHF.R.U32.HI R127, RZ, 0x1c, R141 ;  /* 0x0000001cff7f7819 */ /* 0x001fe2000001168d */
[--C-:B--2---:R-:W-:Y:S02]  /*0940*/  HADD2.F32 R123, -RZ, R104.reuse.H0_H0 ;  /* 0x20000068ff7b7230 */ /* 0x104fe40000004100 */
[----:B------:R-:W-:Y:S02]  /*0950*/  HADD2.F32 R131, -RZ, R104.H1_H1 ;  /* 0x30000068ff837230 */ /* 0x000fe40000004100 */
[--C-:B------:R-:W-:Y:S02]  /*0960*/  HADD2.F32 R137, -RZ, R106.reuse.H0_H0 ;  /* 0x2000006aff897230 */ /* 0x100fe40000004100 */
[----:B------:R-:W-:Y:S01]  /*0970*/  FMUL.FTZ R123, R123, R0 ;  /* 0x000000007b7b7220 */ /* 0x000fe20000410000 */
[----:B------:R-:W-:-:S02]  /*0980*/  HADD2.F32 R139, -RZ, R106.H1_H1 ;  /* 0x3000006aff8b7230 */ /* 0x000fc40000004100 */
[----:B------:R-:W-:Y:S01]  /*0990*/  FMUL.FTZ R106, R131, R0 ;  /* 0x00000000836a7220 */ /* 0x000fe20000410000 */
[--C-:B------:R-:W-:Y:S02]  /*09a0*/  HADD2.F32 R133, -RZ, R105.reuse.H0_H0 ;  /* 0x20000069ff857230 */ /* 0x100fe40000004100 */
[----:B------:R-:W-:Y:S01]  /*09b0*/  FMUL.FTZ R126, R28, R123 ;  /* 0x0000007b1c7e7220 */ /* 0x000fe20000410000 */
[----:B------:R-:W-:Y:S02]  /*09c0*/  HADD2.F32 R135, -RZ, R105.H1_H1 ;  /* 0x30000069ff877230 */ /* 0x000fe40000004100 */
[----:B------:R-:W-:Y:S01]  /*09d0*/  FMUL.FTZ R123, R29, R106 ;  /* 0x0000006a1d7b7220 */ /* 0x000fe20000410000 */
[----:B---3--:R-:W-:Y:S02]  /*09e0*/  @P1 HADD2.F32 R104, -RZ, R4.H1_H1 ;  /* 0x30000004ff681230 */ /* 0x008fe40000004100 */
[----:B------:R-:W-:Y:S01]  /*09f0*/  FMUL.FTZ R133, R133, R0 ;  /* 0x0000000085857220 */ /* 0x000fe20000410000 */
[----:B------:R-:W-:-:S02]  /*0a00*/  HADD2.F32 R105, -RZ, R107.H0_H0 ;  /* 0x2000006bff697230 */ /* 0x000fc40000004100 */
[-C--:B------:R-:W-:Y:S01]  /*0a10*/  FMUL.FTZ R137, R137, R0.reuse ;  /* 0x0000000089897220 */ /* 0x080fe20000410000 */
[----:B------:R-:W-:Y:S02]  /*0a20*/  HADD2.F32 R107, -RZ, R107.H1_H1 ;  /* 0x3000006bff6b7230 */ /* 0x000fe40000004100 */
[----:B------:R-:W-:Y:S01]  /*0a30*/  @P1 FADD.FTZ R123, R104, R123 ;  /* 0x0000007b687b1221 */ /* 0x000fe20000010000 */
[----:B------:R-:W-:Y:S02]  /*0a40*/  @P1 HADD2.F32 R109, -RZ, R4.H0_H0 ;  /* 0x20000004ff6d1230 */ /* 0x000fe40000004100 */
[-C--:B------:R-:W-:Y:S01]  /*0a50*/  FMUL.FTZ R105, R105, R0.reuse ;  /* 0x0000000069697220 */ /* 0x080fe20000410000 */
[----:B------:R-:W-:Y:S02]  /*0a60*/  @P1 HADD2.F32 R106, -RZ, R5.H0_H0 ;  /* 0x20000005ff6a1230 */ /* 0x000fe40000004100 */
[-C--:B------:R-:W-:Y:S01]  /*0a70*/  FMUL.FTZ R104, R107, R0.reuse ;  /* 0x000000006b687220 */ /* 0x080fe20000410000 */
[----:B------:R-:W-:Y:S01]  /*0a80*/  FMUL.FTZ R133, R30, R133 ;  /* 0x000000851e857220 */ /* 0x000fe20000410000 */
[----:B------:R-:W-:Y:S01]  /*0a90*/  FMUL.FTZ R128, R135, R0 ;  /* 0x0000000087807220 */ /* 0x000fe20000410000 */
[----:B------:R-:W-:Y:S01]  /*0aa0*/  @P1 FADD.FTZ R126, R109, R126 ;  /* 0x0000007e6d7e1221 */ /* 0x000fe20000010000 */
[----:B------:R-:W-:Y:S01]  /*0ab0*/  FMUL.FTZ R131, R27, R104 ;  /* 0x000000681b837220 */ /* 0x000fe20000410000 */
[----:B------:R-:W-:Y:S01]  /*0ac0*/  FMUL.FTZ R104, R139, R0 ;  /* 0x000000008b687220 */ /* 0x000fe20000410000 */
        /* <DEDUP_REMOVED lines=9> */
[----:B------:R-:W-:Y:S01]  /*0b60*/  @P1 FADD.FTZ R134, R109, R134 ;  /* 0x000000866d861221 */ /* 0x000fe20000010000 */
[----:B------:R-:W-:-:S02]  /*0b70*/  @P1 HADD2.F32 R106, -RZ, R6.H1_H1 ;  /* 0x30000006ff6a1230 */ /* 0x000fc40000004100 */
[----:B------:R-:W-:Y:S01]  /*0b80*/  @P1 FADD.FTZ R132, R111, R132 ;  /* 0x000000846f841221 */ /* 0x000fe20000010000 */
[----:B------:R-:W-:Y:S01]  /*0b90*/  @P1 FADD.FTZ R131, R108, R131 ;  /* 0x000000836c831221 */ /* 0x000fe20000010000 */
[----:B------:R-:W-:Y:S01]  /*0ba0*/  @P1 FADD.FTZ R128, R105, R128 ;  /* 0x0000008069801221 */ /* 0x000fe20000010000 */
[----:B------:R-:W-:Y:S01]  /*0bb0*/  IADD3 R135, R125, 0x40, RZ ;  /* 0x000000407d877810 */ /* 0x000fe20007ffe0ff */
[----:B------:R-:W-:Y:S01]  /*0bc0*/  @P1 FADD.FTZ R129, R106, R129 ;  /* 0x000000816a811221 */ /* 0x000fe20000010000 */
[----:B------:R-:W-:Y:S02]  /*0bd0*/  IADD3.X R139, R127, UR11, RZ, P3, !PT ;  /* 0x0000000b7f8b7c10 */ /* 0x000fe40009ffe4ff */
[----:B------:R-:W-:Y:S01]  /*0be0*/  F2FP.F16.F32.PACK_AB R107, R131, R132 ;  /* 0x00000084836b723e */ /* 0x000fe200000000ff */
[----:B------:R-:W-:Y:S01]  /*0bf0*/  IMAD.WIDE.U32 R108, R135, 0x10, R2 ;  /* 0x00000010876c7825 */ /* 0x000fe200078e0002 */
[----:B------:R-:W-:Y:S02]  /*0c00*/  F2FP.F16.F32.PACK_AB R106, R129, R134 ;  /* 0x00000086816a723e */ /* 0x000fe400000000ff */
[----:B------:R-:W-:-:S02]  /*0c10*/  F2FP.F16.F32.PACK_AB R105, R128, R133 ;  /* 0x000000858069723e */ /* 0x000fc400000000ff */
[----:B------:R-:W-:Y:S02]  /*0c20*/  F2FP.F16.F32.PACK_AB R104, R123, R126 ;  /* 0x0000007e7b68723e */ /* 0x000fe400000000ff */
[----:B------:R-:W-:-:S03]  /*0c30*/  @P1 LEA R136, P3, R135, UR8, 0x4 ;  /* 0x0000000887881c11 */ /* 0x000fc6000f8620ff */
[----:B------:R0:W-:Y:S04]  /*0c40*/  STG.E.128 desc[UR4][R138.64], R104 ;  /* 0x000000688a007986 */ /* 0x0001e8000c101d04 */
[----:B------:R-:W2:Y:S01]  /*0c50*/  LDG.E.128 R108, desc[UR4][R108.64] ;  /* 0x000000046c6c7981 */ /* 0x000ea2000c1e1d00 */
[----:B------:R-:W-:-:S05]  /*0c60*/  @P1 LEA.HI.X R137, R135, UR9, RZ, 0x4, P3 ;  /* 0x0000000987891c11 */ /* 0x000fca00098f24ff */
[----:B------:R1:W3:Y:S02]  /*0c70*/  @P1 LDG.E.128 R4, desc[UR4][R136.64] ;  /* 0x0000000488041981 */ /* 0x0002e4000c1e1d00 */
[----:B-1----:R-:W-:Y:S02]  /*0c80*/  SHF.L.U32 R136, R135, 0x4, RZ ;  /* 0x0000000487887819 */ /* 0x002fe400000006ff */
[----:B------:R-:W-:Y:S02]  /*0c90*/  SHF.R.U32.HI R135, RZ, 0x1c, R135 ;  /* 0x0000001cff877819 */ /* 0x000fe40000011687 */
[----:B------:R-:W-:Y:S01]  /*0ca0*/  IADD3 R124, P3, R136, UR10, RZ ;  /* 0x0000000a887c7c10 */ /* 0x000fe2000ff7e0ff */
[----:B------:R-:W-:Y:S01]  /*0cb0*/  FADD.FTZ R148, RZ, R120 ;  /* 0x00000078ff947221 */ /* 0x000fe20000010000 */
[----:B--2---:R-:W-:Y:S02]  /*0cc0*/  HADD2.F32 R143, -RZ, R108.H1_H1 ;  /* 0x3000006cff8f7230 */ /* 0x004fe40000004100 */
[----:B0-----:R-:W-:-:S02]  /*0cd0*/  HADD2.F32 R105, -RZ, R111.H0_H0 ;  /* 0x2000006fff697230 */ /* 0x001fc40000004100 */
[----:B------:R-:W-:Y:S02]  /*0ce0*/  HADD2.F32 R141, -RZ, R108.H0_H0 ;  /* 0x2000006cff8d7230 */ /* 0x000fe40000004100 */
[-C--:B------:R-:W-:Y:S01]  /*0cf0*/  FMUL.FTZ R104, R143, R0.reuse ;  /* 0x000000008f687220 */ /* 0x080fe20000410000 */
[----:B------:R-:W-:Y:S02]  /*0d00*/  HADD2.F32 R111, -RZ, R111.H1_H1 ;  /* 0x3000006fff6f7230 */ /* 0x000fe40000004100 */
[----:B------:R-:W-:Y:S01]  /*0d10*/  FMUL.FTZ R105, R105, R0 ;  /* 0x0000000069697220 */ /* 0x000fe20000410000 */
[----:B---3--:R-:W-:Y:S02]  /*0d20*/  @P1 HADD2.F32 R106, -RZ, R4.H1_H1 ;  /* 0x30000004ff6a1230 */ /* 0x008fe40000004100 */
[----:B------:R-:W-:Y:S01]  /*0d30*/  FMUL.FTZ R137, R21, R104 ;  /* 0x0000006815897220 */ /* 0x000fe20000410000 */
[----:B------:R-:W-:Y:S01]  /*0d40*/  FMUL.FTZ R141, R141, R0 ;  /* 0x000000008d8d7220 */ /* 0x000fe20000410000 */
[----:B------:R-:W-:-:S02]  /*0d50*/  @P1 HADD2.F32 R104, -RZ, R7.H0_H0 ;  /* 0x20000007ff681230 */ /* 0x000fc40000004100 */
[----:B------:R-:W-:Y:S01]  /*0d60*/  FMUL.FTZ R142, R111, R0 ;  /* 0x000000006f8e7220 */ /* 0x000fe20000410000 */
[--C-:B------:R-:W-:Y:S02]  /*0d70*/  HADD2.F32 R145, -RZ, R109.reuse.H0_H0 ;  /* 0x2000006dff917230 */ /* 0x100fe40000004100 */
[----:B------:R-:W-:Y:S01]  /*0d80*/  FMUL.FTZ R143, R18, R105 ;  /* 0x00000069128f7220 */ /* 0x000fe20000410000 */
[----:B------:R-:W-:Y:S02]  /*0d90*/  HADD2.F32 R147, -RZ, R109.H1_H1 ;  /* 0x3000006dff937230 */ /* 0x000fe40000004100 */
[----:B------:R-:W-:Y:S01]  /*0da0*/  FMUL.FTZ R138, R20, R141 ;  /* 0x0000008d148a7220 */ /* 0x000fe20000410000 */
[--C-:B------:R-:W-:Y:S02]  /*0db0*/  HADD2.F32 R149, -RZ, R110.reuse.H0_H0 ;  /* 0x2000006eff957230 */ /* 0x100fe40000004100 */
[----:B------:R-:W-:Y:S01]  /*0dc0*/  @P1 FADD.FTZ R137, R106, R137 ;  /* 0x000000896a891221 */ /* 0x000fe20000010000 */
[----:B------:R-:W-:-:S02]  /*0dd0*/  HADD2.F32 R151, -RZ, R110.H1_H1 ;  /* 0x3000006eff977230 */ /* 0x000fc40000004100 */
[----:B------:R-:W-:Y:S01]  /*0de0*/  FMUL.FTZ R142, R19, R142 ;  /* 0x0000008e138e7220 */ /* 0x000fe20000410000 */
[----:B------:R-:W-:Y:S02]  /*0df0*/  @P1 HADD2.F32 R107, -RZ, R4.H0_H0 ;  /* 0x20000004ff6b1230 */ /* 0x000fe40000004100 */
[----:B------:R-:W-:Y:S01]  /*0e00*/  @P1 FADD.FTZ R143, R104, R143 ;  /* 0x0000008f688f1221 */ /* 0x000fe20000010000 */
[----:B------:R-:W-:Y:S02]  /*0e10*/  @P1 HADD2.F32 R139, -RZ, R7.H1_H1 ;  /* 0x30000007ff8b1230 */ /* 0x000fe40000004100 */
[-C--:B------:R-:W-:Y:S01]  /*0e20*/  FMUL.FTZ R145, R145, R0.reuse ;  /* 0x0000000091917220 */ /* 0x080fe20000410000 */
[-C--:B------:R-:W-:Y:S01]  /*0e30*/  FMUL.FTZ R149, R149, R0.reuse ;  /* 0x0000000095957220 */ /* 0x080fe20000410000 */
[-C--:B------:R-:W-:Y:S01]  /*0e40*/  FMUL.FTZ R106, R151, R0.reuse ;  /* 0x00000000976a7220 */ /* 0x080fe20000410000 */
[----:B------:R-:W-:Y:S01]  /*0e50*/  FMUL.FTZ R104, R147, R0 ;  /* 0x0000000093687220 */ /* 0x000fe20000410000 */
[----:B------:R-:W-:Y:S01]  /*0e60*/  @P1 FADD.FTZ R138, R107, R138 ;  /* 0x0000008a6b8a1221 */ /* 0x000fe20000010000 */
[----:B------:R-:W-:-:S02]  /*0e70*/  @P1 HADD2.F32 R107, -RZ, R5.H0_H0 ;  /* 0x20000005ff6b1230 */ /* 0x000fc40000004100 */
[----:B------:R-:W-:Y:S01]  /*0e80*/  @P1 FADD.FTZ R142, R139, R142 ;  /* 0x0000008e8b8e1221 */ /* 0x000fe20000010000 */
[--C-:B------:R-:W-:Y:S02]  /*0e90*/  @P1 HADD2.F32 R109, -RZ, R6.reuse.H0_H0 ;  /* 0x20000006ff6d1230 */ /* 0x100fe40000004100 */
[----:B------:R-:W-:Y:S01]  /*0ea0*/  FMUL.FTZ R146, R22, R145 ;  /* 0x0000009116927220 */ /* 0x000fe20000410000 */
[----:B------:R-:W-:Y:S02]  /*0eb0*/  @P1 HADD2.F32 R108, -RZ, R5.H1_H1 ;  /* 0x30000005ff6c1230 */ /* 0x000fe40000004100 */
[----:B------:R-:W-:Y:S01]  /*0ec0*/  FMUL.FTZ R144, R16, R149 ;  /* 0x0000009510907220 */ /* 0x000fe20000410000 */
[----:B------:R-:W-:Y:S02]  /*0ed0*/  @P1 HADD2.F32 R110, -RZ, R6.H1_H1 ;  /* 0x30000006ff6e1230 */ /* 0x000fe40000004100 */
[----:B------:R-:W-:Y:S01]  /*0ee0*/  FMUL.FTZ R141, R17, R106 ;  /* 0x0000006a118d7220 */ /* 0x000fe20000410000 */
[----:B------:R-:W-:Y:S01]  /*0ef0*/  FMUL.FTZ R139, R23, R104 ;  /* 0x00000068178b7220 */ /* 0x000fe20000410000 */
[----:B------:R-:W-:Y:S01]  /*0f00*/  @P1 FADD.FTZ R146, R107, R146 ;  /* 0x000000926b921221 */ /* 0x000fe20000010000 */
[----:B------:R-:W-:Y:S01]  /*0f10*/  @P1 FADD.FTZ R144, R109, R144 ;  /* 0x000000906d901221 */ /* 0x000fe20000010000 */
[----:B------:R-:W-:Y:S01]  /*0f20*/  @P1 FADD.FTZ R141, R110, R141 ;  /* 0x0000008d6e8d1221 */ /* 0x000fe20000010000 */
[----:B------:R-:W-:Y:S01]  /*0f30*/  @P1 FADD.FTZ R139, R108, R139 ;  /* 0x0000008b6c8b1221 */ /* 0x000fe20000010000 */
[----:B------:R-:W-:-:S02]  /*0f40*/  IADD3 R149, R125, 0x60, RZ ;  /* 0x000000607d957810 */ /* 0x000fc40007ffe0ff */
[----:B------:R-:W-:Y:S02]  /*0f50*/  IADD3.X R125, R135, UR11, RZ, P3, !PT ;  /* 0x0000000b877d7c10 */ /* 0x000fe40009ffe4ff */
[----:B------:R-:W-:Y:S01]  /*0f60*/  F2FP.F16.F32.PACK_AB R107, R142, R143 ;  /* 0x0000008f8e6b723e */ /* 0x000fe200000000ff */
[----:B------:R-:W-:Y:S01]  /*0f70*/  IMAD.WIDE.U32 R108, R149, 0x10, R2 ;  /* 0x00000010956c7825 */ /* 0x000fe200078e0002 */
        /* <DEDUP_REMOVED lines=25> */
[--C-:B--2---:R-:W-:Y:S02]  /*1110*/  HADD2.F32 R3, -RZ, R108.reuse.H0_H0 ;  /* 0x2000006cff037230 */ /* 0x104fe40000004100 */
[--C-:B------:R-:W-:Y:S02]  /*1120*/  HADD2.F32 R107, -RZ, R109.reuse.H0_H0 ;  /* 0x2000006dff6b7230 */ /* 0x100fe40000004100 */
[----:B------:R-:W-:Y:S02]  /*1130*/  HADD2.F32 R105, -RZ, R108.H1_H1 ;  /* 0x3000006cff697230 */ /* 0x000fe40000004100 */
[-C--:B------:R-:W-:Y:S01]  /*1140*/  FMUL.FTZ R3, R3, R0.reuse ;  /* 0x0000000003037220 */ /* 0x080fe20000410000 */
[----:B------:R-:W-:Y:S02]  /*1150*/  HADD2.F32 R109, -RZ, R109.H1_H1 ;  /* 0x3000006dff6d7230 */ /* 0x000fe40000004100 */
[----:B------:R-:W-:Y:S01]  /*1160*/  FMUL.FTZ R107, R107, R0 ;  /* 0x000000006b6b7220 */ /* 0x000fe20000410000 */
[----:B------:R-:W-:-:S02]  /*1170*/  HADD2.F32 R125, -RZ, R110.H0_H0 ;  /* 0x2000006eff7d7230 */ /* 0x000fc40000004100 */
[-C--:B------:R-:W-:Y:S01]  /*1180*/  FMUL.FTZ R150, R105, R0.reuse ;  /* 0x0000000069967220 */ /* 0x080fe20000410000 */
[----:B------:R-:W-:Y:S02]  /*1190*/  HADD2.F32 R147, -RZ, R110.H1_H1 ;  /* 0x3000006eff937230 */ /* 0x000fe40000004100 */
[-C--:B------:R-:W-:Y:S01]  /*11a0*/  FMUL.FTZ R148, R109, R0.reuse ;  /* 0x000000006d947220 */ /* 0x080fe20000410000 */
[--C-:B------:R-:W-:Y:S02]  /*11b0*/  HADD2.F32 R151, -RZ, R111.reuse.H0_H0 ;  /* 0x2000006fff977230 */ /* 0x100fe40000004100 */
[-C--:B------:R-:W-:Y:S01]  /*11c0*/  FMUL.FTZ R145, R125, R0.reuse ;  /* 0x000000007d917220 */ /* 0x080fe20000410000 */
[----:B------:R-:W-:Y:S02]  /*11d0*/  HADD2.F32 R111, -RZ, R111.H1_H1 ;  /* 0x3000006fff6f7230 */ /* 0x000fe40000004100 */
[-C--:B------:R-:W-:Y:S01]  /*11e0*/  FMUL.FTZ R124, R147, R0.reuse ;  /* 0x00000000937c7220 */ /* 0x080fe20000410000 */
[----:B------:R-:W-:Y:S01]  /*11f0*/  FMUL.FTZ R147, R12, R3 ;  /* 0x000000030c937220 */ /* 0x000fe20000410000 */
[-C--:B------:R-:W-:Y:S01]  /*1200*/  FMUL.FTZ R151, R151, R0.reuse ;  /* 0x0000000097977220 */ /* 0x080fe20000410000 */
[----:B------:R-:W-:Y:S01]  /*1210*/  FADD.FTZ R3, R2, R137 ;  /* 0x0000008902037221 */ /* 0x000fe20000010000 */
[----:B------:R-:W-:Y:S01]  /*1220*/  FMUL.FTZ R0, R111, R0 ;  /* 0x000000006f007220 */ /* 0x000fe20000410000 */
[----:B---3--:R-:W-:-:S02]  /*1230*/  @P1 HADD2.F32 R105, -RZ, R4.H1_H1 ;  /* 0x30000004ff691230 */ /* 0x008fc40000004100 */
[----:B------:R-:W-:Y:S01]  /*1240*/  FMUL.FTZ R150, R13, R150 ;  /* 0x000000960d967220 */ /* 0x000fe20000410000 */
[----:B------:R-:W-:Y:S02]  /*1250*/  @P1 HADD2.F32 R104, -RZ, R4.H0_H0 ;  /* 0x20000004ff681230 */ /* 0x000fe40000004100 */
[----:B------:R-:W-:Y:S01]  /*1260*/  FMUL.FTZ R111, R11, R0 ;  /* 0x000000000b6f7220 */ /* 0x000fe20000410000 */
[----:B------:R-:W-:Y:S01]  /*1270*/  FADD.FTZ R0, R3, R146 ;  /* 0x0000009203007221 */ /* 0x000fe20000010000 */
[----:B------:R-:W-:Y:S01]  /*1280*/  @P1 FADD.FTZ R150, R105, R150 ;  /* 0x0000009669961221 */ /* 0x000fe20000010000 */
[----:B------:R-:W-:Y:S02]  /*1290*/  @P1 HADD2.F32 R105, -RZ, R7.H0_H0 ;  /* 0x20000007ff691230 */ /* 0x000fe40000004100 */
[----:B------:R-:W-:Y:S01]  /*12a0*/  FMUL.FTZ R110, R10, R151 ;  /* 0x000000970a6e7220 */ /* 0x000fe20000410000 */
[----:B------:R-:W-:Y:S01]  /*12b0*/  FADD.FTZ R3, R0, R139 ;  /* 0x0000008b00037221 */ /* 0x000fe20000010000 */
[----:B------:R-:W-:Y:S01]  /*12c0*/  @P1 FADD.FTZ R147, R104, R147 ;  /* 0x0000009368931221 */ /* 0x000fe20000010000 */
[----:B------:R-:W-:Y:S01]  /*12d0*/  FMUL.FTZ R125, R14, R107 ;  /* 0x0000006b0e7d7220 */ /* 0x000fe20000410000 */
[----:B------:R-:W-:Y:S01]  /*12e0*/  @P1 FADD.FTZ R110, R105, R110 ;  /* 0x0000006e696e1221 */ /* 0x000fe20000010000 */
[----:B------:R-:W-:Y:S01]  /*12f0*/  FADD.FTZ R0, R3, R144 ;  /* 0x0000009003007221 */ /* 0x000fe20000010000 */
[----:B------:R-:W-:-:S02]  /*1300*/  @P1 HADD2.F32 R105, -RZ, R5.H1_H1 ;  /* 0x30000005ff691230 */ /* 0x000fc40000004100 */
[----:B------:R-:W-:Y:S01]  /*1310*/  FMUL.FTZ R148, R15, R148 ;  /* 0x000000940f947220 */ /* 0x000fe20000410000 */
[----:B------:R-:W-:Y:S02]  /*1320*/  @P1 HADD2.F32 R106, -RZ, R7.H1_H1 ;  /* 0x30000007ff6a1230 */ /* 0x000fe40000004100 */
[----:B------:R-:W-:Y:S01]  /*1330*/  FADD.FTZ R0, R0, R141 ;  /* 0x0000008d00007221 */ /* 0x000fe20000010000 */
[----:B------:R-:W-:Y:S02]  /*1340*/  @P1 HADD2.F32 R2, -RZ, R5.H0_H0 ;  /* 0x20000005ff021230 */ /* 0x000fe40000004100 */
[----:B------:R-:W-:Y:S01]  /*1350*/  FMUL.FTZ R145, R8, R145 ;  /* 0x0000009108917220 */ /* 0x000fe20000410000 */
[--C-:B------:R-:W-:Y:S02]  /*1360*/  @P1 HADD2.F32 R104, -RZ, R6.reuse.H0_H0 ;  /* 0x20000006ff681230 */ /* 0x100fe40000004100 */
[----:B------:R-:W-:Y:S01]  /*1370*/  FADD.FTZ R3, R0, R143 ;  /* 0x0000008f00037221 */ /* 0x000fe20000010000 */
[----:B------:R-:W-:-:S02]  /*1380*/  @P1 HADD2.F32 R107, -RZ, R6.H1_H1 ;  /* 0x30000006ff6b1230 */ /* 0x000fc40000004100 */
[----:B------:R-:W-:Y:S01]  /*1390*/  FMUL.FTZ R124, R9, R124 ;  /* 0x0000007c097c7220 */ /* 0x000fe20000410000 */
[----:B------:R-:W-:Y:S01]  /*13a0*/  SHF.L.U32 R109, R149, 0x4, RZ ;  /* 0x00000004956d7819 */ /* 0x000fe200000006ff */
[----:B------:R-:W-:Y:S01]  /*13b0*/  FADD.FTZ R0, R3, R142 ;  /* 0x0000008e03007221 */ /* 0x000fe20000010000 */
[----:B------:R-:W-:Y:S01]  /*13c0*/  @P1 FADD.FTZ R148, R105, R148 ;  /* 0x0000009469941221 */ /* 0x000fe20000010000 */
[----:B------:R-:W-:Y:S01]  /*13d0*/  @P1 FADD.FTZ R111, R106, R111 ;  /* 0x0000006f6a6f1221 */ /* 0x000fe20000010000 */
[----:B------:R-:W-:Y:S01]  /*13e0*/  @P1 FADD.FTZ R125, R2, R125 ;  /* 0x0000007d027d1221 */ /* 0x000fe20000010000 */
[----:B------:R-:W-:Y:S01]  /*13f0*/  @P1 FADD.FTZ R145, R104, R145 ;  /* 0x0000009168911221 */ /* 0x000fe20000010000 */
[----:B------:R-:W-:Y:S01]  /*1400*/  @P1 FADD.FTZ R124, R107, R124 ;  /* 0x0000007c6b7c1221 */ /* 0x000fe20000010000 */
[----:B------:R-:W-:Y:S01]  /*1410*/  FADD.FTZ R105, R0, R147 ;  /* 0x0000009300697221 */ /* 0x000fe20000010000 */
[----:B------:R-:W-:Y:S02]  /*1420*/  SHF.R.U32.HI R108, RZ, 0x1c, R149 ;  /* 0x0000001cff6c7819 */ /* 0x000fe40000011695 */
[----:B------:R-:W-:Y:S01]  /*1430*/  IADD3 R2, P3, R109, UR10, RZ ;  /* 0x0000000a6d027c10 */ /* 0x000fe2000ff7e0ff */
[----:B------:R-:W-:Y:S01]  /*1440*/  FADD.FTZ R0, R105, R150 ;  /* 0x0000009669007221 */ /* 0x000fe20000010000 */
[----:B------:R-:W-:-:S02]  /*1450*/  F2FP.F16.F32.PACK_AB R107, R111, R110 ;  /* 0x0000006e6f6b723e */ /* 0x000fc400000000ff */
[----:B------:R-:W-:Y:S01]  /*1460*/  IADD3.X R3, R108, UR11, RZ, P3, !PT ;  /* 0x0000000b6c037c10 */ /* 0x000fe20009ffe4ff */
[----:B------:R-:W-:Y:S01]  /*1470*/  FADD.FTZ R149, R0, R125 ;  /* 0x0000007d00957221 */ /* 0x000fe20000010000 */
[----:B------:R-:W-:Y:S02]  /*1480*/  F2FP.F16.F32.PACK_AB R106, R124, R145 ;  /* 0x000000917c6a723e */ /* 0x000fe400000000ff */
[----:B------:R-:W-:Y:S01]  /*1490*/  F2FP.F16.F32.PACK_AB R105, R148, R125 ;  /* 0x0000007d9469723e */ /* 0x000fe200000000ff */
[----:B------:R-:W-:Y:S01]  /*14a0*/  FADD.FTZ R0, R149, R148 ;  /* 0x0000009495007221 */ /* 0x000fe20000010000 */
[----:B------:R-:W-:Y:S02]  /*14b0*/  F2FP.F16.F32.PACK_AB R104, R150, R147 ;  /* 0x000000939668723e */ /* 0x000fe400000000ff */
[----:B------:R-:W-:Y:S01]  /*14c0*/  ISETP.NE.AND P1, PT, R122, RZ, PT ;  /* 0x000000ff7a00720c */ /* 0x000fe20003f25270 */
[----:B------:R-:W-:Y:S02]  /*14d0*/  FADD.FTZ R149, R0, R145 ;  /* 0x0000009100957221 */ /* 0x000fe40000010000 */
[----:B------:R0:W-:Y:S02]  /*14e0*/  STG.E.128 desc[UR4][R2.64], R104 ;  /* 0x0000006802007986 */ /* 0x0001e4000c101d04 */
        /* <DEDUP_REMOVED lines=89> */
.L_x_15784:
        /* <DEDUP_REMOVED lines=42> */
[----:B------:R-:W0:Y:S01]  /*1d20*/  @!P1 LDC.64 R110, c[0x0][0x258] ;  /* 0x00009600ff6e9b82 */ /* 0x000e220000000a00 */
[----:B-1----:R-:W-:-:S04]  /*1d30*/  @!P1 IMAD.WIDE R2, R121, 0x4, R2 ;  /* 0x0000000479029825 */ /* 0x002fc800078e0202 */
        /* <DEDUP_REMOVED lines=8> */
[----:B------:R-:W-:Y:S01]  /*1dc0*/  FMUL.FTZ R117, R149, R117 ;  /* 0x0000007595757220 */ /* 0x000fe20000410000 */
[----:B------:R-:W-:Y:S01]  /*1dd0*/  FFMA.FTZ R112, R68, R105, R100 ;  /* 0x0000006944707223 */ /* 0x000fe20000010064 */
[----:B------:R-:W-:Y:S01]  /*1de0*/  FFMA.FTZ R120, R71, R120, R103 ;  /* 0x0000007847787223 */ /* 0x000fe20000010067 */
[C---:B------:R-:W-:Y:S01]  /*1df0*/  FMUL.FTZ R125, R149.reuse, R126 ;  /* 0x0000007e957d7220 */ /* 0x040fe20000410000 */
[----:B------:R-:W-:Y:S01]  /*1e00*/  FFMA.FTZ R105, R70, R117, R102 ;  /* 0x0000007546697223 */ /* 0x000fe20000010066 */
[C---:B------:R-:W-:Y:S01]  /*1e10*/  FMUL.FTZ R139, R149.reuse, R134 ;  /* 0x00000086958b7220 */ /* 0x040fe20000410000 */
[C---:B------:R-:W-:Y:S01]  /*1e20*/  FMUL.FTZ R116, R149.reuse, R129 ;  /* 0x0000008195747220 */ /* 0x040fe20000410000 */
[----:B------:R-:W-:Y:S01]  /*1e30*/  FFMA.FTZ R125, R60, R125, R92 ;  /* 0x0000007d3c7d7223 */ /* 0x000fe2000001005c */
[----:B------:R-:W-:Y:S01]  /*1e40*/  FMUL.FTZ R129, R149, R132 ;  /* 0x0000008495817220 */ /* 0x000fe20000410000 */
[----:B-1----:R-:W-:Y:S01]  /*1e50*/  FFMA.FTZ R104, R66, R113, R98 ;  /* 0x0000007142687223 */ /* 0x002fe20000010062 */
[----:B------:R-:W-:Y:S01]  /*1e60*/  FFMA.FTZ R3, R69, R106, R101 ;  /* 0x0000006a45037223 */ /* 0x000fe20000010065 */
[----:B------:R-:W-:Y:S01]  /*1e70*/  FFMA.FTZ R2, R64, R107, R96 ;  /* 0x0000006b40027223 */ /* 0x000fe20000010060 */
[----:B------:R-:W-:Y:S01]  /*1e80*/  FFMA.FTZ R113, R65, R118, R97 ;  /* 0x0000007641717223 */ /* 0x000fe20000010061 */
[----:B------:R-:W-:Y:S01]  /*1e90*/  F2FP.F16.F32.PACK_AB R105, R120, R105 ;  /* 0x000000697869723e */ /* 0x000fe200000000ff */
[----:B0-----:R-:W-:Y:S01]  /*1ea0*/  @!P1 IMAD.WIDE R110, R121, 0x4, R110 ;  /* 0x00000004796e9825 */ /* 0x001fe200078e026e */
[----:B------:R-:W-:-:S03]  /*1eb0*/  F2FP.F16.F32.PACK_AB R107, R115, R104 ;  /* 0x00000068736b723e */ /* 0x000fc600000000ff */
[----:B------:R-:W-:Y:S01]  /*1ec0*/  FMUL.FTZ R118, R149, R131 ;  /* 0x0000008395767220 */ /* 0x000fe20000410000 */
[----:B------:R-:W-:Y:S01]  /*1ed0*/  F2FP.F16.F32.PACK_AB R104, R3, R112 ;  /* 0x000000700368723e */ /* 0x000fe200000000ff */
[----:B------:R-:W-:Y:S01]  /*1ee0*/  FMUL.FTZ R112, R149, R123 ;  /* 0x0000007b95707220 */ /* 0x000fe20000410000 */
[----:B------:R-:W-:Y:S01]  /*1ef0*/  F2FP.F16.F32.PACK_AB R106, R113, R2 ;  /* 0x00000002716a723e */ /* 0x000fe200000000ff */
[----:B------:R-:W-:Y:S01]  /*1f00*/  FMUL.FTZ R123, R149, R138 ;  /* 0x0000008a957b7220 */ /* 0x000fe20000410000 */
[----:B------:R-:W-:Y:S01]  /*1f10*/  IADD3.X R115, R140, UR13, RZ, P3, !PT ;  /* 0x0000000d8c737c10 */ /* 0x000fe20009ffe4ff */
[----:B------:R-:W-:Y:S01]  /*1f20*/  FFMA.FTZ R112, R61, R112, R93 ;  /* 0x000000703d707223 */ /* 0x000fe2000001005d */
[C---:B------:R-:W-:Y:S01]  /*1f30*/  FMUL.FTZ R2, R149.reuse, R137 ;  /* 0x0000008995027220 */ /* 0x040fe20000410000 */
[----:B------:R0:W-:Y:S01]  /*1f40*/  @!P1 STG.E desc[UR4][R110.64], R149 ;  /* 0x000000956e009986 */ /* 0x0001e2000c101904 */
[C---:B------:R-:W-:Y:S01]  /*1f50*/  FMUL.FTZ R131, R149.reuse, R156 ;  /* 0x0000009c95837220 */ /* 0x040fe20000410000 */
[----:B------:R-:W-:Y:S01]  /*1f60*/  FMUL.FTZ R142, R149, R142 ;  /* 0x0000008e958e7220 */ /* 0x000fe20000410000 */
[----:B------:R-:W-:Y:S01]  /*1f70*/  FFMA.FTZ R139, R56, R139, R88 ;  /* 0x0000008b388b7223 */ /* 0x000fe20000010058 */
[----:B------:R1:W-:Y:S01]  /*1f80*/  STG.E.128 desc[UR4][R114.64], R104 ;  /* 0x0000006872007986 */ /* 0x0003e2000c101d04 */
[----:B------:R-:W-:Y:S01]  /*1f90*/  FFMA.FTZ R116, R57, R116, R89 ;  /* 0x0000007439747223 */ /* 0x000fe20000010059 */
[C---:B------:R-:W-:Y:S01]  /*1fa0*/  FMUL.FTZ R133, R149.reuse, R133 ;  /* 0x0000008595857220 */ /* 0x040fe20000410000 */
[C---:B------:R-:W-:Y:S01]  /*1fb0*/  FMUL.FTZ R128, R149.reuse, R128 ;  /* 0x0000008095807220 */ /* 0x040fe20000410000 */
[----:B------:R-:W-:Y:S01]  /*1fc0*/  FMUL.FTZ R119, R149, R144 ;  /* 0x0000009095777220 */ /* 0x000fe20000410000 */
[----:B------:R-:W-:Y:S01]  /*1fd0*/  FFMA.FTZ R129, R58, R129, R90 ;  /* 0x000000813a817223 */ /* 0x000fe2000001005a */
[----:B------:R-:W-:Y:S01]  /*1fe0*/  FFMA.FTZ R118, R59, R118, R91 ;  /* 0x000000763b767223 */ /* 0x000fe2000001005b */
[----:B------:R-:W-:Y:S01]  /*1ff0*/  FMUL.FTZ R113, R149, R146 ;  /* 0x0000009295717220 */ /* 0x000fe20000410000 */
        /* <DEDUP_REMOVED lines=10> */
[----:B-1----:R-:W-:Y:S01]  /*20a0*/  F2FP.F16.F32.PACK_AB R104, R112, R125 ;  /* 0x0000007d7068723e */ /* 0x002fe200000000ff */
[----:B------:R-:W-:Y:S01]  /*20b0*/  FFMA.FTZ R112, R52, R123, R84 ;  /* 0x0000007b34707223 */ /* 0x000fe20000010054 */
[----:B------:R-:W-:Y:S01]  /*20c0*/  FMUL.FTZ R0, R149, R0 ;  /* 0x0000000095007220 */ /* 0x000fe20000410000 */
[----:B------:R-:W-:Y:S01]  /*20d0*/  FFMA.FTZ R131, R50, R131, R82 ;  /* 0x0000008332837223 */ /* 0x000fe20000010052 */
[----:B------:R-:W-:Y:S01]  /*20e0*/  FFMA.FTZ R142, R51, R142, R83 ;  /* 0x0000008e338e7223 */ /* 0x000fe20000010053 */
[----:B------:R-:W-:Y:S01]  /*20f0*/  FFMA.FTZ R133, R62, R133, R94 ;  /* 0x000000853e857223 */ /* 0x000fe2000001005e */
[----:B------:R-:W-:Y:S01]  /*2100*/  F2FP.F16.F32.PACK_AB R112, R111, R112 ;  /* 0x000000706f70723e */ /* 0x000fe200000000ff */
[----:B------:R-:W-:Y:S01]  /*2110*/  FFMA.FTZ R128, R63, R128, R95 ;  /* 0x000000803f807223 */ /* 0x000fe2000001005f */
[----:B------:R-:W0:Y:S01]  /*2120*/  LDC.64 R110, c[0x0][0x210] ;  /* 0x00008400ff6e7b82 */ /* 0x000e220000000a00 */
[----:B------:R-:W-:Y:S01]  /*2130*/  F2FP.F16.F32.PACK_AB R106, R116, R139 ;  /* 0x0000008b746a723e */ /* 0x000fe200000000ff */
[----:B------:R-:W-:Y:S01]  /*2140*/  FFMA.FTZ R114, R48, R119, R80 ;  /* 0x0000007730727223 */ /* 0x000fe20000010050 */
[----:B------:R-:W-:Y:S01]  /*2150*/  F2FP.F16.F32.PACK_AB R107, R118, R129 ;  /* 0x00000081766b723e */ /* 0x000fe200000000ff */
[----:B------:R-:W-:Y:S01]  /*2160*/  FFMA.FTZ R113, R54, R113, R86 ;  /* 0x0000007136717223 */ /* 0x000fe20000010056 */
[----:B------:R-:W-:Y:S01]  /*2170*/  FFMA.FTZ R152, R55, R152, R87 ;  /* 0x0000009837987223 */ /* 0x000fe20000010057 */
[----:B------:R-:W-:Y:S01]  /*2180*/  FFMA.FTZ R119, R49, R154, R81 ;  /* 0x0000009a31777223 */ /* 0x000fe20000010051 */
[----:B------:R-:W-:Y:S01]  /*2190*/  IADD3 R130, P1, R130, UR12, RZ ;  /* 0x0000000c82827c10 */ /* 0x000fe2000ff3e0ff */
[----:B------:R-:W-:Y:S01]  /*21a0*/  FFMA.FTZ R3, R44, R3, R76 ;  /* 0x000000032c037223 */ /* 0x000fe2000001004c */
[----:B------:R-:W-:Y:S01]  /*21b0*/  FFMA.FTZ R116, R45, R150, R77 ;  /* 0x000000962d747223 */ /* 0x000fe2000001004d */
[----:B------:R-:W-:Y:S01]  /*21c0*/  FFMA.FTZ R118, R40, R137, R72 ;  /* 0x0000008928767223 */ /* 0x000fe20000010048 */
[----:B------:R-:W-:Y:S01]  /*21d0*/  FFMA.FTZ R141, R42, R141, R74 ;  /* 0x0000008d2a8d7223 */ /* 0x000fe2000001004a */
[----:B------:R-:W-:Y:S01]  /*21e0*/  FFMA.FTZ R0, R43, R0, R75 ;  /* 0x000000002b007223 */ /* 0x000fe2000001004b */
[----:B------:R-:W-:Y:S01]  /*21f0*/  FFMA.FTZ R123, R41, R124, R73 ;  /* 0x0000007c297b7223 */ /* 0x000fe20000010049 */
[----:B------:R-:W-:Y:S01]  /*2200*/  IADD3 R136, P3, R136, UR12, RZ ;  /* 0x0000000c88887c10 */ /* 0x000fe2000ff7e0ff */
[----:B------:R-:W-:Y:S01]  /*2210*/  FFMA.FTZ R117, R46, R117, R78 ;  /* 0x000000752e757223 */ /* 0x000fe2000001004e */
[----:B------:R-:W-:Y:S01]  /*2220*/  FFMA.FTZ R148, R47, R148, R79 ;  /* 0x000000942f947223 */ /* 0x000fe2000001004f */
[----:B------:R-:W-:-:S02]  /*2230*/  IADD3 R2, P4, R109, UR12, RZ ;  /* 0x0000000c6d027c10 */ /* 0x000fc4000ff9e0ff */
[----:B------:R-:W-:Y:S02]  /*2240*/  F2FP.F16.F32.PACK_AB R115, R142, R131 ;  /* 0x000000838e73723e */ /* 0x000fe400000000ff */
[----:B------:R-:W-:Y:S02]  /*2250*/  F2FP.F16.F32.PACK_AB R105, R128, R133 ;  /* 0x000000858069723e */ /* 0x000fe400000000ff */
[----:B------:R-:W-:Y:S02]  /*2260*/  IADD3.X R131, R127, UR13, RZ, P1, !PT ;  /* 0x0000000d7f837c10 */ /* 0x000fe40008ffe4ff */
[----:B------:R-:W-:Y:S02]  /*2270*/  F2FP.F16.F32.PACK_AB R114, R119, R114 ;  /* 0x000000727772723e */ /* 0x000fe400000000ff */
[----:B------:R-:W-:Y:S01]  /*2280*/  F2FP.F16.F32.PACK_AB R113, R152, R113 ;  /* 0x000000719871723e */ /* 0x000fe200000000ff */
[----:B------:R2:W-:Y:S01]  /*2290*/  STG.E.128 desc[UR4][R130.64], R104 ;  /* 0x0000006882007986 */ /* 0x0005e2000c101d04 */
[----:B------:R-:W-:-:S02]  /*22a0*/  IADD3.X R137, R135, UR13, RZ, P3, !PT ;  /* 0x0000000d87897c10 */ /* 0x000fc40009ffe4ff */
[----:B------:R-:W-:Y:S02]  /*22b0*/  F2FP.F16.F32.PACK_AB R116, R116, R3 ;  /* 0x000000037474723e */ /* 0x000fe400000000ff */
[----:B------:R-:W-:Y:S01]  /*22c0*/  F2FP.F16.F32.PACK_AB R119, R0, R141 ;  /* 0x0000008d0077723e */ /* 0x000fe200000000ff */
[----:B------:R2:W-:Y:S01]  /*22d0*/  STG.E.128 desc[UR4][R136.64], R112 ;  /* 0x0000007088007986 */ /* 0x0005e2000c101d04 */
[----:B------:R-:W-:Y:S02]  /*22e0*/  F2FP.F16.F32.PACK_AB R118, R123, R118 ;  /* 0x000000767b76723e */ /* 0x000fe400000000ff */
[----:B------:R-:W-:Y:S02]  /*22f0*/  F2FP.F16.F32.PACK_AB R117, R148, R117 ;  /* 0x000000759475723e */ /* 0x000fe400000000ff */
[----:B------:R-:W-:Y:S02]  /*2300*/  IADD3.X R3, R108, UR13, RZ, P4, !PT ;  /* 0x0000000d6c037c10 */ /* 0x000fe4000a7fe4ff */
[----:B0-----:R-:W-:-:S03]  /*2310*/  LEA R121, R110, R121, 0x2 ;  /* 0x000000796e797211 */ /* 0x001fc600078e10ff */
[----:B------:R2:W-:Y:S01]  /*2320*/  STG.E.128 desc[UR4][R2.64], R116 ;  /* 0x0000007402007986 */ /* 0x0005e2000c101d04 */
[----:B------:R-:W-:-:S13]  /*2330*/  ISETP.GE.AND P1, PT, R121, R111, PT ;  /* 0x0000006f7900720c */ /* 0x000fda0003f26270 */
[----:B------:R-:W-:Y:S05]  /*2340*/  @!P1 BRA `(.L_x_15772) ;  /* 0xffffffe000509947 */ /* 0x000fea000383ffff */
[----:B------:R-:W-:Y:S05]  /*2350*/  EXIT ;  /* 0x000000000000794d */ /* 0x000fea0003800000 */
.L_x_15771:
        /* <DEDUP_REMOVED lines=8> */
.L_x_15774:
[----:B------:R-:W-:Y:S05]  /*23e0*/  BSYNC B0 ;  /* 0x0000000000007941 */ /* 0x000fea0003800000 */
.L_x_15773:
        /* <DEDUP_REMOVED lines=9> */
.L_x_15775:
[----:B------:R-:W-:Y:S01]  /*2480*/  HFMA2.MMA R153, -RZ, RZ, 0, 2.384185791015625e-07 ;  /* 0x00000004ff997435 */ /* 0x000fe200000001ff */
[----:B------:R-:W-:-:S05]  /*2490*/  MOV R2, R151 ;  /* 0x0000009700027202 */ /* 0x000fca0000000f00 */
[----:B------:R-:W-:-:S05]  /*24a0*/  FADD.FTZ R105, R3, R2 ;  /* 0x0000000203697221 */ /* 0x000fca0000010000 */
[----:B------:R-:W-:-:S07]  /*24b0*/  MOV R154, R105 ;  /* 0x00000069009a7202 */ /* 0x000fce0000000f00 */
[----:B------:R-:W-:Y:S05]  /*24c0*/  WARPSYNC.COLLECTIVE R149, `(.L_x_15776) ;  /* 0x0000000095087348 */ /* 0x000fea0003c00000 */
[----:B------:R0:W1:Y:S02]  /*24d0*/  SHFL.BFLY P3, R151, R154, R153, R156 ;  /* 0x0c0000999a977389 */ /* 0x000064000006009c */
[----:B01----:R-:W-:Y:S01]  /*24e0*/  ENDCOLLECTIVE ;  /* 0x000000000000791b */ /* 0x003fe20003800000 */
.L_x_15776:
        /* <DEDUP_REMOVED lines=8> */
.L_x_15777:
[----:B------:R-:W-:Y:S01]  /*2570*/  HFMA2.MMA R153, -RZ, RZ, 0, 9.5367431640625e-07 ;  /* 0x00000010ff997435 */ /* 0x000fe200000001ff */
[----:B------:R-:W-:-:S05]  /*2580*/  MOV R107, R151 ;  /* 0x00000097006b7202 */ /* 0x000fca0000000f00 */
[----:B------:R-:W-:-:S05]  /*2590*/  FADD.FTZ R107, R106, R107 ;  /* 0x0000006b6a6b7221 */ /* 0x000fca0000010000 */
[----:B------:R-:W-:-:S07]  /*25a0*/  MOV R154, R107 ;  /* 0x0000006b009a7202 */ /* 0x000fce0000000f00 */
[----:B------:R-:W-:Y:S05]  /*25b0*/  WARPSYNC.COLLECTIVE R149, `(.L_x_15778) ;  /* 0x0000000095087348 */ /* 0x000fea0003c00000 */
[----:B------:R0:W1:Y:S02]  /*25c0*/  SHFL.BFLY P3, R151, R154, R153, R156 ;  /* 0x0c0000999a977389 */ /* 0x000064000006009c */
[----:B01----:R-:W-:Y:S01]  /*25d0*/  ENDCOLLECTIVE ;  /* 0x000000000000791b */ /* 0x003fe20003800000 */
.L_x_15778:
        /* <DEDUP_REMOVED lines=72> */
.L_x_15779:
[----:B------:R-:W-:Y:S01]  /*2a60*/  HFMA2.MMA R153, -RZ, RZ, 0, 1.1920928955078125e-07 ;  /* 0x00000002ff997435 */ /* 0x000fe200000001ff */
[----:B------:R-:W-:-:S05]  /*2a70*/  MOV R3, R151 ;  /* 0x0000009700037202 */ /* 0x000fca0000000f00 */
[----:B------:R-:W-:-:S05]  /*2a80*/  FADD.FTZ R3, R0, R3 ;  /* 0x0000000300037221 */ /* 0x000fca0000010000 */
[----:B------:R-:W-:-:S07]  /*2a90*/  MOV R154, R3 ;  /* 0x00000003009a7202 */ /* 0x000fce0000000f00 */
[----:B------:R-:W-:Y:S05]  /*2aa0*/  WARPSYNC.COLLECTIVE R149, `(.L_x_15780) ;  /* 0x0000000095087348 */ /* 0x000fea0003c00000 */
[----:B------:R0:W1:Y:S02]  /*2ab0*/  SHFL.BFLY P3, R151, R154, R153, R156 ;  /* 0x0c0000999a977389 */ /* 0x000064000006009c */
[----:B01----:R-:W-:Y:S01]  /*2ac0*/  ENDCOLLECTIVE ;  /* 0x000000000000791b */ /* 0x003fe20003800000 */
.L_x_15780:
[----:B------:R-:W-:Y:S01]  /*2ad0*/  HFMA2.MMA R153, -RZ, RZ, 0, 2.384185791015625e-07 ;  /* 0x00000004ff997435 */ /* 0x000fe200000001ff */
[----:B------:R-:W-:-:S05]  /*2ae0*/  MOV R106, R151 ;  /* 0x00000097006a7202 */ /* 0x000fca0000000f00 */
[----:B------:R-:W-:-:S05]  /*2af0*/  FADD.FTZ R106, R3, R106 ;  /* 0x0000006a036a7221 */ /* 0x000fca0000010000 */
[----:B------:R-:W-:-:S07]  /*2b00*/  MOV R154, R106 ;  /* 0x0000006a009a7202 */ /* 0x000fce0000000f00 */
[----:B------:R-:W-:Y:S05]  /*2b10*/  WARPSYNC.COLLECTIVE R149, `(.L_x_15781) ;  /* 0x0000000095087348 */ /* 0x000fea0003c00000 */
[----:B------:R0:W1:Y:S02]  /*2b20*/  SHFL.BFLY P3, R151, R154, R153, R156 ;  /* 0x0c0000999a977389 */ /* 0x000064000006009c */
[----:B01----:R-:W-:Y:S01]  /*2b30*/  ENDCOLLECTIVE ;  /* 0x000000000000791b */ /* 0x003fe20003800000 */
.L_x_15781:
[----:B------:R-:W-:Y:S01]  /*2b40*/  HFMA2.MMA R153, -RZ, RZ, 0, 4.76837158203125e-07 ;  /* 0x00000008ff997435 */ /* 0x000fe200000001ff */
[----:B------:R-:W-:-:S05]  /*2b50*/  MOV R105, R151 ;  /* 0x0000009700697202 */ /* 0x000fca0000000f00 */
[----:B------:R-:W-:-:S05]  /*2b60*/  FADD.FTZ R105, R106, R105 ;  /* 0x000000696a697221 */ /* 0x000fca0000010000 */
[----:B------:R-:W-:-:S07]  /*2b70*/  MOV R154, R105 ;  /* 0x00000069009a7202 */ /* 0x000fce0000000f00 */
[----:B------:R-:W-:Y:S05]  /*2b80*/  WARPSYNC.COLLECTIVE R149, `(.L_x_15782) ;  /* 0x0000000095087348 */ /* 0x000fea0003c00000 */
[----:B------:R0:W1:Y:S02]  /*2b90*/  SHFL.BFLY P3, R151, R154, R153, R156 ;  /* 0x0c0000999a977389 */ /* 0x000064000006009c */
[----:B01----:R-:W-:Y:S01]  /*2ba0*/  ENDCOLLECTIVE ;  /* 0x000000000000791b */ /* 0x003fe20003800000 */
.L_x_15782:
[----:B------:R-:W-:Y:S01]  /*2bb0*/  HFMA2.MMA R153, -RZ, RZ, 0, 9.5367431640625e-07 ;  /* 0x00000010ff997435 */ /* 0x000fe200000001ff */
[----:B------:R-:W-:-:S05]  /*2bc0*/  MOV R152, R151 ;  /* 0x0000009700987202 */ /* 0x000fca0000000f00 */
[----:B------:R-:W-:-:S05]  /*2bd0*/  FADD.FTZ R152, R105, R152 ;  /* 0x0000009869987221 */ /* 0x000fca0000010000 */
[----:B------:R-:W-:-:S07]  /*2be0*/  MOV R154, R152 ;  /* 0x00000098009a7202 */ /* 0x000fce0000000f00 */
[----:B------:R-:W-:Y:S05]  /*2bf0*/  WARPSYNC.COLLECTIVE R149, `(.L_x_15783) ;  /* 0x0000000095087348 */ /* 0x000fea0003c00000 */
[----:B------:R0:W1:Y:S02]  /*2c00*/  SHFL.BFLY P3, R151, R154, R153, R156 ;  /* 0x0c0000999a977389 */ /* 0x000064000006009c */
[----:B01----:R-:W-:Y:S01]  /*2c10*/  ENDCOLLECTIVE ;  /* 0x000000000000791b */ /* 0x003fe20003800000 */
.L_x_15783:
[----:B------:R-:W-:Y:S01]  /*2c20*/  MOV R107, R151 ;  /* 0x00000097006b7202 */ /* 0x000fe20000000f00 */
[----:B------:R-:W-:Y:S06]  /*2c30*/  BRA `(.L_x_15784) ;  /* 0xffffffec00907947 */ /* 0x000fec000383ffff */
.L_x_15785:
        /* <DEDUP_REMOVED lines=12> */
.L_x_30499:


//--------------------- .text._ZN10layer_norm13ln_fwd_kernelINS_13Kernel_traitsIf6__halfS2_S2_fjLj1024ELj1ELj4ELj1ELj16ENS_18Kernel_traits_baseILj1024EfS2_S2_S2_fjLj128EEEEELb0ELb1ELb1ELb0EEEvNS_9FwdParamsE --------------------------
	.section	.text._ZN10layer_norm13ln_fwd_kernelINS_13Kernel_traitsIf6__halfS2_S2_fjLj1024ELj1ELj4ELj1ELj16ENS_18Kernel_traits_baseILj1024EfS2_S2_S2_fjLj128EEEEELb0ELb1ELb1ELb0EEEvNS_9FwdParamsE,"ax",@progbits
	.align	128
        .global         _ZN10layer_norm13ln_fwd_kernelINS_13Kernel_traitsIf6__halfS2_S2_fjLj1024ELj1ELj4ELj1ELj16ENS_18Kernel_traits_baseILj1024EfS2_S2_S2_fjLj128EEEEELb0ELb1ELb1ELb0EEEvNS_9FwdParamsE
        .type           _ZN10layer_norm13ln_fwd_kernelINS_13Kernel_traitsIf6__halfS2_S2_fjLj1024ELj1ELj4ELj1ELj16ENS_18Kernel_traits_baseILj1024EfS2_S2_S2_fjLj128EEEEELb0ELb1ELb1ELb0EEEvNS_9FwdParamsE,@function
        .size           _ZN10layer_norm13ln_fwd_kernelINS_13Kernel_traitsIf6__halfS2_S2_fjLj1024ELj1ELj4ELj1ELj16ENS_18Kernel_traits_baseILj1024EfS2_S2_S2_fjLj128EEEEELb0ELb1ELb1ELb0EEEvNS_9FwdParamsE,(.L_x_30500 - _ZN10layer_norm13ln_fwd_kernelINS_13Kernel_traitsIf6__halfS2_S2_fjLj1024ELj1ELj4ELj1ELj16ENS_18Kernel_traits_baseILj1024EfS2_S2_S2_fjLj128EEEEELb0ELb1ELb1ELb0EEEvNS_9FwdParamsE)
        .other          _ZN10layer_norm13ln_fwd_kernelINS_13Kernel_traitsIf6__halfS2_S2_fjLj1024ELj1ELj4ELj1ELj16ENS_18Kernel_traits_baseILj1024EfS2_S2_S2_fjLj128EEEEELb0ELb1ELb1ELb0EEEvNS_9FwdParamsE,@"STO_CUDA_ENTRY STV_DEFAULT"
_ZN10layer_norm13ln_fwd_kernelINS_13Kernel_traitsIf6__halfS2_S2_fjLj1024ELj1ELj4ELj1ELj16ENS_18Kernel_traits_baseILj1024EfS2_S2_S2_fjLj128EEEEELb0ELb1ELb1ELb0EEEvNS_9FwdParamsE:
.text._ZN10layer_norm13ln_fwd_kernelINS_13Kernel_traitsIf6__halfS2_S2_fjLj1024ELj1ELj4ELj1ELj16ENS_18Kernel_traits_baseILj1024EfS2_S2_S2_fjLj128EEEEELb0ELb1ELb1ELb0EEEvNS_9FwdParamsE:
        /* <DEDUP_REMOVED lines=42> */
.L_x_15787:
[----:B------:R-:W-:Y:S05]  /*02a0*/  BSYNC B0 ;  /* 0x0000000000007941 */ /* 0x000fea0003800000 */
.L_x_15786:
        /* <DEDUP_REMOVED lines=23> */
.L_x_15789:
[----:B------:R-:W-:Y:S05]  /*0420*/  BSYNC B0 ;  /* 0x0000000000007941 */ /* 0x000fea0003800000 */
.L_x_15788:
        /* <DEDUP_REMOVED lines=23> */
.L_x_15791:
[----:B------:R-:W-:Y:S05]  /*05a0*/  BSYNC B0 ;  /* 0x0000000000007941 */ /* 0x000fea0003800000 */
.L_x_15790:
        /* <DEDUP_REMOVED lines=22> */
.L_x_15793:
[----:B------:R-:W-:Y:S05]  /*0710*/  BSYNC B0 ;  /* 0x0000000000007941 */ /* 0x000fea0003800000 */
.L_x_15792:
        /* <DEDUP_REMOVED lines=8> */
.L_x_15907:
        /* <DEDUP_REMOVED lines=37> */
.L_x_15797:
[----:B-----5:R-:W-:Y:S02]  /*09f0*/  HADD2.F32 R0, -RZ, R112.H0_H0 ;  /* 0x20000070ff007230 */ /* 0x020fe40000004100 */
[----:B------:R-:W-:-:S03]  /*0a00*/  @P2 HADD2.F32 R5, -RZ, R116.H0_H0 ;  /* 0x20000074ff052230 */ /* 0x000fc60000004100 */
[----:B------:R-:W-:-:S04]  /*0a10*/  FMUL.FTZ R3, R0, UR8 ;  /* 0x0000000800037c20 */ /* 0x000fc80008410000 */
[----:B------:R-:W-:-:S04]  /*0a20*/  FMUL.FTZ R0, R36, R3 ;  /* 0x0000000324007220 */ /* 0x000fc80000410000 */
[----:B------:R-:W-:-:S07]  /*0a30*/  @P2 FADD.FTZ R0, R5, R0 ;  /* 0x0000000005002221 */ /* 0x000fce0000010000 */
.L_x_15798:
[----:B------:R-:W-:Y:S05]  /*0a40*/  BSYNC B1 ;  /* 0x0000000000017941 */ /* 0x000fea0003800000 */
.L_x_15796:
[----:B------:R-:W-:Y:S04]  /*0a50*/  BSSY B1, `(.L_x_15799) ;  /* 0x000000b000017945 */ /* 0x000fe80003800000 */
[----:B------:R-:W-:Y:S05]  /*0a60*/  @P4 BRA `(.L_x_15800) ;  /* 0x0000000000104947 */ /* 0x000fea0003800000 */
[----:B------:R-:W-:Y:S01]  /*0a70*/  HFMA2.MMA R3, -RZ, RZ, 0, 0 ;  /* 0x00000000ff037435 */ /* 0x000fe200000001ff */
[----:B------:R-:W-:Y:S10]  /*0a80*/  @!P2 BRA `(.L_x_15801) ;  /* 0x00000000001ca947 */ /* 0x000ff40003800000 */
[----:B-----5:R-:W-:Y:S01]  /*0a90*/  HADD2.F32 R3, -RZ, R116.H1_H1 ;  /* 0x30000074ff037230 */ /* 0x020fe20000004100 */
[----:B------:R-:W-:Y:S06]  /*0aa0*/  BRA `(.L_x_15801) ;  /* 0x0000000000147947 */ /* 0x000fec0003800000 */
.L_x_15800:
[----:B-----5:R-:W-:Y:S02]  /*0ab0*/  HADD2.F32 R2, -RZ, R112.H1_H1 ;  /* 0x30000070ff027230 */ /* 0x020fe40000004100 */
[----:B------:R-:W-:-:S03]  /*0ac0*/  @P2 HADD2.F32 R4, -RZ, R116.H1_H1 ;  /* 0x30000074ff042230 */ /* 0x000fc60000004100 */
[----:B------:R-:W-:-:S04]  /*0ad0*/  FMUL.FTZ R2, R2, UR8 ;  /* 0x0000000802027c20 */ /* 0x000fc80008410000 */
[----:B------:R-:W-:-:S04]  /*0ae0*/  FMUL.FTZ R3, R37, R2 ;  /* 0x0000000225037220 */ /* 0x000fc80000410000 */
[----:B------:R-:W-:-:S07]  /*0af0*/  @P2 FADD.FTZ R3, R4, R3 ;  /* 0x0000000304032221 */ /* 0x000fce0000010000 */
.L_x_15801:
[----:B------:R-:W-:Y:S05]  /*0b00*/  BSYNC B1 ;  /* 0x0000000000017941 */ /* 0x000fea0003800000 */
.L_x_15799:
[----:B------:R-:W-:Y:S04]  /*0b10*/  BSSY B1, `(.L_x_15802) ;  /* 0x000000b000017945 */ /* 0x000fe80003800000 */
[----:B------:R-:W-:Y:S05]  /*0b20*/  @P4 BRA `(.L_x_15803) ;  /* 0x0000000000104947 */ /* 0x000fea0003800000 */
[----:B------:R-:W-:Y:S01]  /*0b30*/  MOV R2, RZ ;  /* 0x000000ff00027202 */ /* 0x000fe20000000f00 */
[----:B------:R-:W-:Y:S06]  /*0b40*/  @!P2 BRA `(.L_x_15804) ;  /* 0x00000000001ca947 */ /* 0x000fec0003800000 */
[----:B-----5:R-:W-:Y:S01]  /*0b50*/  HADD2.F32 R2, -RZ, R117.H0_H0 ;  /* 0x20000075ff027230 */ /* 0x020fe20000004100 */
[----:B------:R-:W-:Y:S06]  /*0b60*/  BRA `(.L_x_15804) ;  /* 0x0000000000147947 */ /* 0x000fec0003800000 */
.L_x_15803:
[----:B-----5:R-:W-:Y:S02]  /*0b70*/  HADD2.F32 R2, -RZ, R113.H0_H0 ;  /* 0x20000071ff027230 */ /* 0x020fe40000004100 */
[----:B------:R-:W-:-:S03]  /*0b80*/  @P2 HADD2.F32 R7, -RZ, R117.H0_H0 ;  /* 0x20000075ff072230 */ /* 0x000fc60000004100 */
[----:B------:R-:W-:-:S04]  /*0b90*/  FMUL.FTZ R5, R2, UR8 ;  /* 0x0000000802057c20 */ /* 0x000fc80008410000 */
[----:B------:R-:W-:-:S04]  /*0ba0*/  FMUL.FTZ R2, R38, R5 ;  /* 0x0000000526027220 */ /* 0x000fc80000410000 */
[----:B------:R-:W-:-:S07]  /*0bb0*/  @P2 FADD.FTZ R2, R7, R2 ;  /* 0x0000000207022221 */ /* 0x000fce0000010000 */
.L_x_15804:
[----:B------:R-:W-:Y:S05]  /*0bc0*/  BSYNC B1 ;  /* 0x0000000000017941 */ /* 0x000fea0003800000 */
.L_x_15802:
[----:B------:R-:W-:Y:S04]  /*0bd0*/  BSSY B1, `(.L_x_15805) ;  /* 0x000000b000017945 */ /* 0x000fe80003800000 */
[----:B------:R-:W-:Y:S05]  /*0be0*/  @P4 BRA `(.L_x_15806) ;  /* 0x0000000000104947 */ /* 0x000fea0003800000 */
[----:B------:R-:W-:Y:S01]  /*0bf0*/  HFMA2.MMA R5, -RZ, RZ, 0, 0 ;  /* 0x00000000ff057435 */ /* 0x000fe200000001ff */
[----:B------:R-:W-:Y:S10]  /*0c00*/  @!P2 BRA `(.L_x_15807) ;  /* 0x00000000001ca947 */ /* 0x000ff40003800000 */
[----:B-----5:R-:W-:Y:S01]  /*0c10*/  HADD2.F32 R5, -RZ, R117.H1_H1 ;  /* 0x30000075ff057230 */ /* 0x020fe20000004100 */
[----:B------:R-:W-:Y:S06]  /*0c20*/  BRA `(.L_x_15807) ;  /* 0x0000000000147947 */ /* 0x000fec0003800000 */
.L_x_15806:
[----:B-----5:R-:W-:Y:S02]  /*0c30*/  HADD2.F32 R4, -RZ, R113.H1_H1 ;  /* 0x30000071ff047230 */ /* 0x020fe40000004100 */
[----:B------:R-:W-:-:S03]  /*0c40*/  @P2 HADD2.F32 R6, -RZ, R117.H1_H1 ;  /* 0x30000075ff062230 */ /* 0x000fc60000004100 */
[----:B------:R-:W-:-:S04]  /*0c50*/  FMUL.FTZ R4, R4, UR8 ;  /* 0x0000000804047c20 */ /* 0x000fc80008410000 */
[----:B------:R-:W-:-:S04]  /*0c60*/  FMUL.FTZ R5, R39, R4 ;  /* 0x0000000427057220 */ /* 0x000fc80000410000 */
[----:B------:R-:W-:-:S07]  /*0c70*/  @P2 FADD.FTZ R5, R6, R5 ;  /* 0x0000000506052221 */ /* 0x000fce0000010000 */
.L_x_15807:
[----:B------:R-:W-:Y:S05]  /*0c80*/  BSYNC B1 ;  /* 0x0000000000017941 */ /* 0x000fea0003800000 */
.L_x_15805:
[----:B------:R-:W-:Y:S04]  /*0c90*/  BSSY B1, `(.L_x_15808) ;  /* 0x000000b000017945 */ /* 0x000fe80003800000 */
[----:B------:R-:W-:Y:S05]  /*0ca0*/  @P4 BRA `(.L_x_15809) ;  /* 0x0000000000104947 */ /* 0x000fea0003800000 */
[----:B------:R-:W-:Y:S01]  /*0cb0*/  MOV R4, RZ ;  /* 0x000000ff00047202 */ /* 0x000fe20000000f00 */
[----:B------:R-:W-:Y:S06]  /*0cc0*/  @!P2 BRA `(.L_x_15810) ;  /* 0x00000000001ca947 */ /* 0x000fec0003800000 */
[----:B-----5:R-:W-:Y:S01]  /*0cd0*/  HADD2.F32 R4, -RZ, R118.H0_H0 ;  /* 0x20000076ff047230 */ /* 0x020fe20000004100 */
[----:B------:R-:W-:Y:S06]  /*0ce0*/  BRA `(.L_x_15810) ;  /* 0x0000000000147947 */ /* 0x000fec0003800000 */
.L_x_15809:
[----:B-----5:R-:W-:Y:S02]  /*0cf0*/  HADD2.F32 R4, -RZ, R114.H0_H0 ;  /* 0x20000072ff047230 */ /* 0x020fe40000004100 */
[----:B------:R-:W-:-:S03]  /*0d00*/  @P2 HADD2.F32 R9, -RZ, R118.H0_H0 ;  /* 0x20000076ff092230 */ /* 0x000fc60000004100 */
[----:B------:R-:W-:-:S04]  /*0d10*/  FMUL.FTZ R7, R4, UR8 ;  /* 0x0000000804077c20 */ /* 0x000fc80008410000 */
[----:B------:R-:W-:-:S04]  /*0d20*/  FMUL.FTZ R4, R32, R7 ;  /* 0x0000000720047220 */ /* 0x000fc80000410000 */
[----:B------:R-:W-:-:S07]  /*0d30*/  @P2 FADD.FTZ R4, R9, R4 ;  /* 0x0000000409042221 */ /* 0x000fce0000010000 */
.L_x_15810:
[----:B------:R-:W-:Y:S05]  /*0d40*/  BSYNC B1 ;  /* 0x0000000000017941 */ /* 0x000fea0003800000 */
.L_x_15808:
[----:B------:R-:W-:Y:S04]  /*0d50*/  BSSY B1, `(.L_x_15811) ;  /* 0x000000b000017945 */ /* 0x000fe80003800000 */
[----:B------:R-:W-:Y:S05]  /*0d60*/  @P4 BRA `(.L_x_15812) ;  /* 0x0000000000104947 */ /* 0x000fea0003800000 */
[----:B------:R-:W-:Y:S01]  /*0d70*/  HFMA2.MMA R7, -RZ, RZ, 0, 0 ;  /* 0x00000000ff077435 */ /* 0x000fe200000001ff */
[----:B------:R-:W-:Y:S10]  /*0d80*/  @!P2 BRA `(.L_x_15813) ;  /* 0x00000000001ca947 */ /* 0x000ff40003800000 */
[----:B-----5:R-:W-:Y:S01]  /*0d90*/  HADD2.F32 R7, -RZ, R118.H1_H1 ;  /* 0x30000076ff077230 */ /* 0x020fe20000004100 */
[----:B------:R-:W-:Y:S06]  /*0da0*/  BRA `(.L_x_15813) ;  /* 0x0000000000147947 */ /* 0x000fec0003800000 */
.L_x_15812:
[----:B-----5:R-:W-:Y:S02]  /*0db0*/  HADD2.F32 R6, -RZ, R114.H1_H1 ;  /* 0x30000072ff067230 */ /* 0x020fe40000004100 */
[----:B------:R-:W-:-:S03]  /*0dc0*/  @P2 HADD2.F32 R120, -RZ, R118.H1_H1 ;  /* 0x30000076ff782230 */ /* 0x000fc60000004100 */
[----:B------:R-:W-:-:S04]  /*0dd0*/  FMUL.FTZ R6, R6, UR8 ;  /* 0x0000000806067c20 */ /* 0x000fc80008410000 */
[----:B------:R-:W-:-:S04]  /*0de0*/  FMUL.FTZ R7, R33, R6 ;  /* 0x0000000621077220 */ /* 0x000fc80000410000 */
[----:B------:R-:W-:-:S07]  /*0df0*/  @P2 FADD.FTZ R7, R120, R7 ;  /* 0x0000000778072221 */ /* 0x000fce0000010000 */
.L_x_15813:
[----:B------:R-:W-:Y:S05]  /*0e00*/  BSYNC B1 ;  /* 0x0000000000017941 */ /* 0x000fea0003800000 */
.L_x_15811:
[----:B------:R-:W-:Y:S04]  /*0e10*/  BSSY B1, `(.L_x_15814) ;  /* 0x000000b000017945 */ /* 0x000fe80003800000 */
[----:B------:R-:W-:Y:S05]  /*0e20*/  @P4 BRA `(.L_x_15815) ;  /* 0x0000000000104947 */ /* 0x000fea0003800000 */
[----:B------:R-:W-:Y:S01]  /*0e30*/  MOV R6, RZ ;  /* 0x000000ff00067202 */ /* 0x000fe20000000f00 */
[----:B------:R-:W-:Y:S06]  /*0e40*/  @!P2 BRA `(.L_x_15816) ;  /* 0x00000000001ca947 */ /* 0x000fec0003800000 */
[----:B-----5:R-:W-:Y:S01]  /*0e50*/  HADD2.F32 R6, -RZ, R119.H0_H0 ;  /* 0x20000077ff067230 */ /* 0x020fe20000004100 */
[----:B------:R-:W-:Y:S06]  /*0e60*/  BRA `(.L_x_15816) ;  /* 0x0000000000147947 */ /* 0x000fec0003800000 */
.L_x_15815:
[----:B-----5:R-:W-:Y:S02]  /*0e70*/  HADD2.F32 R6, -RZ, R115.H0_H0 ;  /* 0x20000073ff067230 */ /* 0x020fe40000004100 */
[----:B------:R-:W-:-:S03]  /*0e80*/  @P2 HADD2.F32 R121, -RZ, R119.H0_H0 ;  /* 0x20000077ff792230 */ /* 0x000fc60000004100 */
[----:B------:R-:W-:-:S04]  /*0e90*/  FMUL.FTZ R9, R6, UR8 ;  /* 0x0000000806097c20 */ /* 0x000fc80008410000 */
[----:B------:R-:W-:-:S04]  /*0ea0*/  FMUL.FTZ R6, R34, R9 ;  /* 0x0000000922067220 */ /* 0x000fc80000410000 */
[----:B------:R-:W-:-:S07]  /*0eb0*/  @P2 FADD.FTZ R6, R121, R6 ;  /* 0x0000000679062221 */ /* 0x000fce0000010000 */
.L_x_15816:
[----:B------:R-:W-:Y:S05]  /*0ec0*/  BSYNC B1 ;  /* 0x0000000000017941 */ /* 0x000fea0003800000 */
.L_x_15814:
[----:B------:R-:W-:Y:S04]  /*0ed0*/  BSSY B1, `(.L_x_15817) ;  /* 0x000000b000017945 */ /* 0x000fe80003800000 */
[----:B------:R-:W-:Y:S05]  /*0ee0*/  @P4 BRA `(.L_x_15818) ;  /* 0x0000000000104947 */ /* 0x000fea0003800000 */
[----:B------:R-:W-:Y:S01]  /*0ef0*/  HFMA2.MMA R9, -RZ, RZ, 0, 0 ;  /* 0x00000000ff097435 */ /* 0x000fe200000001ff */
[----:B------:R-:W-:Y:S10]  /*0f00*/  @!P2 BRA `(.L_x_15819) ;  /* 0x00000000001ca947 */ /* 0x000ff40003800000 */
[----:B-----5:R-:W-:Y:S01]  /*0f10*/  HADD2.F32 R9, -RZ, R119.H1_H1 ;  /* 0x30000077ff097230 */ /* 0x020fe20000004100 */
[----:B------:R-:W-:Y:S06]  /*0f20*/  BRA `(.L_x_15819) ;  /* 0x0000000000147947 */ /* 0x000fec0003800000 */
.L_x_15818:
[----:B-----5:R-:W-:Y:S02]  /*0f30*/  HADD2.F32 R9, -RZ, R115.H1_H1 ;  /* 0x30000073ff097230 */ /* 0x020fe40000004100 */
[----:B------:R-:W-:-:S03]  /*0f40*/  @P2 HADD2.F32 R122, -RZ, R119.H1_H1 ;  /* 0x30000077ff7a2230 */ /* 0x000fc60000004100 */
[----:B------:R-:W-:-:S04]  /*0f50*/  FMUL.FTZ R120, R9, UR8 ;  /* 0x0000000809787c20 */ /* 0x000fc80008410000 */
[----:B------:R-:W-:-:S04]  /*0f60*/  FMUL.FTZ R9, R35, R120 ;  /* 0x0000007823097220 */ /* 0x000fc80000410000 */
[----:B------:R-:W-:-:S07]  /*0f70*/  @P2 FADD.FTZ R9, R122, R9 ;  /* 0x000000097a092221 */ /* 0x000fce0000010000 */
.L_x_15819:
[----:B------:R-:W-:Y:S05]  /*0f80*/  BSYNC B1 ;  /* 0x0000000000017941 */ /* 0x000fea0003800000 */
.L_x_15817:
        /* <DEDUP_REMOVED lines=9> */
.L_x_15795:
[----:B------:R-:W-:Y:S05]  /*1020*/  BSYNC B0 ;  /* 0x0000000000007941 */ /* 0x000fea0003800000 */
.L_x_15794:
        /* <DEDUP_REMOVED lines=18> */
.L_x_15823:
[----:B-----5:R-:W-:Y:S02]  /*1150*/  HADD2.F32 R8, -RZ, R112.H0_H0 ;  /* 0x20000070ff087230 */ /* 0x020fe40000004100 */
[----:B------:R-:W-:-:S03]  /*1160*/  @P2 HADD2.F32 R13, -RZ, R116.H0_H0 ;  /* 0x20000074ff0d2230 */ /* 0x000fc60000004100 */
[----:B------:R-:W-:-:S04]  /*1170*/  FMUL.FTZ R11, R8, UR8 ;  /* 0x00000008080b7c20 */ /* 0x000fc80008410000 */
[----:B------:R-:W-:-:S04]  /*1180*/  FMUL.FTZ R8, R60, R11 ;  /* 0x0000000b3c087220 */ /* 0x000fc80000410000 */
[----:B------:R-:W-:-:S07]  /*1190*/  @P2 FADD.FTZ R8, R13, R8 ;  /* 0x000000080d082221 */ /* 0x000fce0000010000 */
.L_x_15824:
[----:B------:R-:W-:Y:S05]  /*11a0*/  BSYNC B1 ;  /* 0x0000000000017941 */ /* 0x000fea0003800000 */
.L_x_15822:
[----:B------:R-:W-:Y:S04]  /*11b0*/  BSSY B1, `(.L_x_15825) ;  /* 0x000000b000017945 */ /* 0x000fe80003800000 */
[----:B------:R-:W-:Y:S05]  /*11c0*/  @P4 BRA `(.L_x_15826) ;  /* 0x0000000000104947 */ /* 0x000fea0003800000 */
[----:B------:R-:W-:Y:S01]  /*11d0*/  HFMA2.MMA R11, -RZ, RZ, 0, 0 ;  /* 0x00000000ff0b7435 */ /* 0x000fe200000001ff */
[----:B------:R-:W-:Y:S10]  /*11e0*/  @!P2 BRA `(.L_x_15827) ;  /* 0x00000000001ca947 */ /* 0x000ff40003800000 */
[----:B-----5:R-:W-:Y:S01]  /*11f0*/  HADD2.F32 R11, -RZ, R116.H1_H1 ;  /* 0x30000074ff0b7230 */ /* 0x020fe20000004100 */
[----:B------:R-:W-:Y:S06]  /*1200*/  BRA `(.L_x_15827) ;  /* 0x0000000000147947 */ /* 0x000fec0003800000 */
.L_x_15826:
[----:B-----5:R-:W-:Y:S02]  /*1210*/  HADD2.F32 R10, -RZ, R112.H1_H1 ;  /* 0x30000070ff0a7230 */ /* 0x020fe40000004100 */
[----:B------:R-:W-:-:S03]  /*1220*/  @P2 HADD2.F32 R12, -RZ, R116.H1_H1 ;  /* 0x30000074ff0c2230 */ /* 0x000fc60000004100 */
[----:B------:R-:W-:-:S04]  /*1230*/  FMUL.FTZ R10, R10, UR8 ;  /* 0x000000080a0a7c20 */ /* 0x000fc80008410000 */
[----:B------:R-:W-:-:S04]  /*1240*/  FMUL.FTZ R11, R61, R10 ;  /* 0x0000000a3d0b7220 */ /* 0x000fc80000410000 */
[----:B------:R-:W-:-:S07]  /*1250*/  @P2 FADD.FTZ R11, R12, R11 ;  /* 0x0000000b0c0b2221 */ /* 0x000fce0000010000 */
.L_x_15827:
[----:B------:R-:W-:Y:S05]  /*1260*/  BSYNC B1 ;  /* 0x0000000000017941 */ /* 0x000fea0003800000 */
.L_x_15825:
[----:B------:R-:W-:Y:S04]  /*1270*/  BSSY B1, `(.L_x_15828) ;  /* 0x000000b000017945 */ /* 0x000fe80003800000 */
[----:B------:R-:W-:Y:S05]  /*1280*/  @P4 BRA `(.L_x_15829) ;  /* 0x0000000000104947 */ /* 0x000fea0003800000 */
[----:B------:R-:W-:Y:S01]  /*1290*/  MOV R10, RZ ;  /* 0x000000ff000a7202 */ /* 0x000fe20000000f00 */
[----:B------:R-:W-:Y:S06]  /*12a0*/  @!P2 BRA `(.L_x_15830) ;  /* 0x00000000001ca947 */ /* 0x000fec0003800000 */
[----:B-----5:R-:W-:Y:S01]  /*12b0*/  HADD2.F32 R10, -RZ, R117.H0_H0 ;  /* 0x20000075ff0a7230 */ /* 0x020fe20000004100 */
[----:B------:R-:W-:Y:S06]  /*12c0*/  BRA `(.L_x_15830) ;  /* 0x0000000000147947 */ /* 0x000fec0003800000 */
.L_x_15829:
[----:B-----5:R-:W-:Y:S02]  /*12d0*/  HADD2.F32 R10, -RZ, R113.H0_H0 ;  /* 0x20000071ff0a7230 */ /* 0x020fe40000004100 */
[----:B------:R-:W-:-:S03]  /*12e0*/  @P2 HADD2.F32 R15, -RZ, R117.H0_H0 ;  /* 0x20000075ff0f2230 */ /* 0x000fc60000004100 */
[----:B------:R-:W-:-:S04]  /*12f0*/  FMUL.FTZ R13, R10, UR8 ;  /* 0x000000080a0d7c20 */ /* 0x000fc80008410000 */
[----:B------:R-:W-:-:S04]  /*1300*/  FMUL.FTZ R10, R62, R13 ;  /* 0x0000000d3e0a7220 */ /* 0x000fc80000410000 */
[----:B------:R-:W-:-:S07]  /*1310*/  @P2 FADD.FTZ R10, R15, R10 ;  /* 0x0000000a0f0a2221 */ /* 0x000fce0000010000 */
.L_x_15830:
[----:B------:R-:W-:Y:S05]  /*1320*/  BSYNC B1 ;  /* 0x0000000000017941 */ /* 0x000fea0003800000 */
.L_x_15828:
[----:B------:R-:W-:Y:S04]  /*1330*/  BSSY B1, `(.L_x_15831) ;  /* 0x000000b000017945 */ /* 0x000fe80003800000 */
[----:B------:R-:W-:Y:S05]  /*1340*/  @P4 BRA `(.L_x_15832) ;  /* 0x0000000000104947 */ /* 0x000fea0003800000 */
[----:B------:R-:W-:Y:S01]  /*1350*/  HFMA2.MMA R13, -RZ, RZ, 0, 0 ;  /* 0x00000000ff0d7435 */ /* 0x000fe200000001ff */
[----:B------:R-:W-:Y:S10]  /*1360*/  @!P2 BRA `(.L_x_15833) ;  /* 0x00000000001ca947 */ /* 0x000ff40003800000 */
[----:B-----5:R-:W-:Y:S01]  /*1370*/  HADD2.F32 R13, -RZ, R117.H1_H1 ;  /* 0x30000075ff0d7230 */ /* 0x020fe20000004100 */
[----:B------:R-:W-:Y:S06]  /*1380*/  BRA `(.L_x_15833) ;  /* 0x0000000000147947 */ /* 0x000fec0003800000 */
.L_x_15832:
[----:B-----5:R-:W-:Y:S02]  /*1390*/  HADD2.F32 R12, -RZ, R113.H1_H1 ;  /* 0x30000071ff0c7230 */ /* 0x020fe40000004100 */
[----:B------:R-:W-:-:S03]  /*13a0*/  @P2 HADD2.F32 R14, -RZ, R117.H1_H1 ;  /* 0x30000075ff0e2230 */ /* 0x000fc60000004100 */
[----:B------:R-:W-:-:S04]  /*13b0*/  FMUL.FTZ R12, R12, UR8 ;  /* 0x000000080c0c7c20 */ /* 0x000fc80008410000 */
[----:B------:R-:W-:-:S04]  /*13c0*/  FMUL.FTZ R13, R63, R12 ;  /* 0x0000000c3f0d7220 */ /* 0x000fc80000410000 */
[----:B------:R-:W-:-:S07]  /*13d0*/  @P2 FADD.FTZ R13, R14, R13 ;  /* 0x0000000d0e0d2221 */ /* 0x000fce0000010000 */
.L_x_15833:
[----:B------:R-:W-:Y:S05]  /*13e0*/  BSYNC B1 ;  /* 0x0000000000017941 */ /* 0x000fea0003800000 */
.L_x_15831:
[----:B------:R-:W-:Y:S04]  /*13f0*/  BSSY B1, `(.L_x_15834) ;  /* 0x000000b000017945 */ /* 0x000fe80003800000 */
[----:B------:R-:W-:Y:S05]  /*1400*/  @P4 BRA `(.L_x_15835) ;  /* 0x0000000000104947 */ /* 0x000fea0003800000 */
[----:B------:R-:W-:Y:S01]  /*1410*/  MOV R12, RZ ;  /* 0x000000ff000c7202 */ /* 0x000fe20000000f00 */
[----:B------:R-:W-:Y:S06]  /*1420*/  @!P2 BRA `(.L_x_15836) ;  /* 0x00000000001ca947 */ /* 0x000fec0003800000 */
[----:B-----5:R-:W-:Y:S01]  /*1430*/  HADD2.F32 R12, -RZ, R118.H0_H0 ;  /* 0x20000076ff0c7230 */ /* 0x020fe20000004100 */
[----:B------:R-:W-:Y:S06]  /*1440*/  BRA `(.L_x_15836) ;  /* 0x0000000000147947 */ /* 0x000fec0003800000 */
.L_x_15835:
[----:B-----5:R-:W-:Y:S02]  /*1450*/  HADD2.F32 R12, -RZ, R114.H0_H0 ;  /* 0x20000072ff0c7230 */ /* 0x020fe40000004100 */
[----:B0-----:R-:W-:-:S03]  /*1460*/  @P2 HADD2.F32 R121, -RZ, R118.H0_H0 ;  /* 0x20000076ff792230 */ /* 0x001fc60000004100 */
[----:B------:R-:W-:-:S04]  /*1470*/  FMUL.FTZ R15, R12, UR8 ;  /* 0x000000080c0f7c20 */ /* 0x000fc80008410000 */
[----:B------:R-:W-:-:S04]  /*1480*/  FMUL.FTZ R12, R56, R15 ;  /* 0x0000000f380c7220 */ /* 0x000fc80000410000 */
[----:B------:R-:W-:-:S07]  /*1490*/  @P2 FADD.FTZ R12, R121, R12 ;  /* 0x0000000c790c2221 */ /* 0x000fce0000010000 */
.L_x_15836:
[----:B------:R-:W-:Y:S05]  /*14a0*/  BSYNC B1 ;  /* 0x0000000000017941 */ /* 0x000fea0003800000 */
.L_x_15834:
[----:B------:R-:W-:Y:S04]  /*14b0*/  BSSY B1, `(.L_x_15837) ;  /* 0x000000b000017945 */ /* 0x000fe80003800000 */
[----:B------:R-:W-:Y:S05]  /*14c0*/  @P4 BRA `(.L_x_15838) ;  /* 0x0000000000104947 */ /* 0x000fea0003800000 */
[----:B------:R-:W-:Y:S01]  /*14d0*/  HFMA2.MMA R15, -RZ, RZ, 0, 0 ;  /* 0x00000000ff0f7435 */ /* 0x000fe200000001ff */
[----:B------:R-:W-:Y:S10]  /*14e0*/  @!P2 BRA `(.L_x_15839) ;  /* 0x00000000001ca947 */ /* 0x000ff40003800000 */
[----:B-----5:R-:W-:Y:S01]  /*14f0*/  HADD2.F32 R15, -RZ, R118.H1_H1 ;  /* 0x30000076ff0f7230 */ /* 0x020fe20000004100 */
[----:B------:R-:W-:Y:S06]  /*1500*/  BRA `(.L_x_15839) ;  /* 0x0000000000147947 */ /* 0x000fec0003800000 */
.L_x_15838:
[----:B-----5:R-:W-:Y:S02]  /*1510*/  HADD2.F32 R14, -RZ, R114.H1_H1 ;  /* 0x30000072ff0e7230 */ /* 0x020fe40000004100 */
[----:B0-----:R-:W-:-:S03]  /*1520*/  @P2 HADD2.F32 R120, -RZ, R118.H1_H1 ;  /* 0x30000076ff782230 */ /* 0x001fc60000004100 */
[----:B------:R-:W-:-:S04]  /*1530*/  FMUL.FTZ R14, R14, UR8 ;  /* 0x000000080e0e7c20 */ /* 0x000fc80008410000 */
[----:B------:R-:W-:-:S04]  /*1540*/  FMUL.FTZ R15, R57, R14 ;  /* 0x0000000e390f7220 */ /* 0x000fc80000410000 */
[----:B------:R-:W-:-:S07]  /*1550*/  @P2 FADD.FTZ R15, R120, R15 ;  /* 0x0000000f780f2221 */ /* 0x000fce0000010000 */
.L_x_15839:
[----:B------:R-:W-:Y:S05]  /*1560*/  BSYNC B1 ;  /* 0x0000000000017941 */ /* 0x000fea0003800000 */
.L_x_15837:
[----:B------:R-:W-:Y:S04]  /*1570*/  BSSY B1, `(.L_x_15840) ;  /* 0x000000b000017945 */ /* 0x000fe80003800000 */
[----:B------:R-:W-:Y:S05]  /*1580*/  @P4 BRA `(.L_x_15841) ;  /* 0x0000000000104947 */ /* 0x000fea0003800000 */
[----:B------:R-:W-:Y:S01]  /*1590*/  MOV R14, RZ ;  /* 0x000000ff000e7202 */ /* 0x000fe20000000f00 */
[----:B------:R-:W-:Y:S06]  /*15a0*/  @!P2 BRA `(.L_x_15842) ;  /* 0x00000000001ca947 */ /* 0x000fec0003800000 */
[----:B-----5:R-:W-:Y:S01]  /*15b0*/  HADD2.F32 R14, -RZ, R119.H0_H0 ;  /* 0x20000077ff0e7230 */ /* 0x020fe20000004100 */
[----:B------:R-:W-:Y:S06]  /*15c0*/  BRA `(.L_x_15842) ;  /* 0x0000000000147947 */ /* 0x000fec0003800000 */
.L_x_15841:
[----:B-----5:R-:W-:Y:S02]  /*15d0*/  HADD2.F32 R14, -RZ, R115.H0_H0 ;  /* 0x20000073ff0e7230 */ /* 0x020fe40000004100 */
[----:B0-----:R-:W-:-:S03]  /*15e0*/  @P2 HADD2.F32 R123, -RZ, R119.H0_H0 ;  /* 0x20000077ff7b2230 */ /* 0x001fc60000004100 */
[----:B------:R-:W-:-:S04]  /*15f0*/  FMUL.FTZ R121, R14, UR8 ;  /* 0x000000080e797c20 */ /* 0x000fc80008410000 */
[----:B------:R-:W-:-:S04]  /*1600*/  FMUL.FTZ R14, R58, R121 ;  /* 0x000000793a0e7220 */ /* 0x000fc80000410000 */
[----:B------:R-:W-:-:S07]  /*1610*/  @P2 FADD.FTZ R14, R123, R14 ;  /* 0x0000000e7b0e2221 */ /* 0x000fce0000010000 */
.L_x_15842:
[----:B------:R-:W-:Y:S05]  /*1620*/  BSYNC B1 ;  /* 0x0000000000017941 */ /* 0x000fea0003800000 */
.L_x_15840:
[----:B------:R-:W-:Y:S04]  /*1630*/  BSSY B1, `(.L_x_15843) ;  /* 0x000000b000017945 */ /* 0x000fe80003800000 */
[----:B------:R-:W-:Y:S05]  /*1640*/  @P4 BRA `(.L_x_15844) ;  /* 0x0000000000104947 */ /* 0x000fea0003800000 */
[----:B------:R-:W-:Y:S01]  /*1650*/  HFMA2.MMA R125, -RZ, RZ, 0, 0 ;  /* 0x00000000ff7d7435 */ /* 0x000fe200000001ff */
[----:B------:R-:W-:Y:S10]  /*1660*/  @!P2 BRA `(.L_x_15845) ;  /* 0x00000000001ca947 */ /* 0x000ff40003800000 */
[----:B-----5:R-:W-:Y:S01]  /*1670*/  HADD2.F32 R125, -RZ, R119.H1_H1 ;  /* 0x30000077ff7d7230 */ /* 0x020fe20000004100 */
[----:B------:R-:W-:Y:S06]  /*1680*/  BRA `(.L_x_15845) ;  /* 0x0000000000147947 */ /* 0x000fec0003800000 */
.L_x_15844:
[----:B0----5:R-:W-:Y:S02]  /*1690*/  HADD2.F32 R120, -RZ, R115.H1_H1 ;  /* 0x30000073ff787230 */ /* 0x021fe40000004100 */
[----:B------:R-:W-:-:S03]  /*16a0*/  @P2 HADD2.F32 R122, -RZ, R119.H1_H1 ;  /* 0x30000077ff7a2230 */ /* 0x000fc60000004100 */
[----:B------:R-:W-:-:S04]  /*16b0*/  FMUL.FTZ R120, R120, UR8 ;  /* 0x0000000878787c20 */ /* 0x000fc80008410000 */
[----:B------:R-:W-:-:S04]  /*16c0*/  FMUL.FTZ R125, R59, R120 ;  /* 0x000000783b7d7220 */ /* 0x000fc80000410000 */
[----:B------:R-:W-:-:S07]  /*16d0*/  @P2 FADD.FTZ R125, R122, R125 ;  /* 0x0000007d7a7d2221 */ /* 0x000fce0000010000 */
.L_x_15845:
[----:B------:R-:W-:Y:S05]  /*16e0*/  BSYNC B1 ;  /* 0x0000000000017941 */ /* 0x000fea0003800000 */
.L_x_15843:
        /* <DEDUP_REMOVED lines=9> */
.L_x_15821:
[----:B------:R-:W-:Y:S05]  /*1780*/  BSYNC B0 ;  /* 0x0000000000007941 */ /* 0x000fea0003800000 */
.L_x_15820:
        /* <DEDUP_REMOVED lines=18> */
.L_x_15849:
[----:B-----5:R-:W-:Y:S02]  /*18b0*/  HADD2.F32 R120, -RZ, R112.H0_H0 ;  /* 0x20000070ff787230 */ /* 0x020fe40000004100 */
[----:B------:R-:W-:-:S03]  /*18c0*/  @P2 HADD2.F32 R123, -RZ, R116.H0_H0 ;  /* 0x20000074ff7b2230 */ /* 0x000fc60000004100 */
[----:B------:R-:W-:-:S04]  /*18d0*/  FMUL.FTZ R121, R120, UR8 ;  /* 0x0000000878797c20 */ /* 0x000fc80008410000 */
[----:B------:R-:W-:-:S04]  /*18e0*/  FMUL.FTZ R124, R84, R121 ;  /* 0x00000079547c7220 */ /* 0x000fc80000410000 */
[----:B------:R-:W-:-:S07]  /*18f0*/  @P2 FADD.FTZ R124, R123, R124 ;  /* 0x0000007c7b7c2221 */ /* 0x000fce0000010000 */
.L_x_15850:
[----:B------:R-:W-:Y:S05]  /*1900*/  BSYNC B1 ;  /* 0x0000000000017941 */ /* 0x000fea0003800000 */
.L_x_15848:
[----:B------:R-:W-:Y:S04]  /*1910*/  BSSY B1, `(.L_x_15851) ;  /* 0x000000b000017945 */ /* 0x000fe80003800000 */
[----:B------:R-:W-:Y:S05]  /*1920*/  @P4 BRA `(.L_x_15852) ;  /* 0x0000000000104947 */ /* 0x000fea0003800000 */
[----:B------:R-:W-:Y:S01]  /*1930*/  HFMA2.MMA R127, -RZ, RZ, 0, 0 ;  /* 0x00000000ff7f7435 */ /* 0x000fe200000001ff */
[----:B------:R-:W-:Y:S10]  /*1940*/  @!P2 BRA `(.L_x_15853) ;  /* 0x00000000001ca947 */ /* 0x000ff40003800000 */
[----:B-----5:R-:W-:Y:S01]  /*1950*/  HADD2.F32 R127, -RZ, R116.H1_H1 ;  /* 0x30000074ff7f7230 */ /* 0x020fe20000004100 */
[----:B------:R-:W-:Y:S06]  /*1960*/  BRA `(.L_x_15853) ;  /* 0x0000000000147947 */ /* 0x000fec0003800000 */
.L_x_15852:
[----:B-----5:R-:W-:Y:S02]  /*1970*/  HADD2.F32 R120, -RZ, R112.H1_H1 ;  /* 0x30000070ff787230 */ /* 0x020fe40000004100 */
[----:B------:R-:W-:-:S03]  /*1980*/  @P2 HADD2.F32 R122, -RZ, R116.H1_H1 ;  /* 0x30000074ff7a2230 */ /* 0x000fc60000004100 */
[----:B------:R-:W-:-:S04]  /*1990*/  FMUL.FTZ R120, R120, UR8 ;  /* 0x0000000878787c20 */ /* 0x000fc80008410000 */
[----:B------:R-:W-:-:S04]  /*19a0*/  FMUL.FTZ R127, R85, R120 ;  /* 0x00000078557f7220 */ /* 0x000fc80000410000 */
[----:B------:R-:W-:-:S07]  /*19b0*/  @P2 FADD.FTZ R127, R122, R127 ;  /* 0x0000007f7a7f2221 */ /* 0x000fce0000010000 */
.L_x_15853:
[----:B------:R-:W-:Y:S05]  /*19c0*/  BSYNC B1 ;  /* 0x0000000000017941 */ /* 0x000fea0003800000 */
.L_x_15851:
[----:B------:R-:W-:Y:S04]  /*19d0*/  BSSY B1, `(.L_x_15854) ;  /* 0x000000b000017945 */ /* 0x000fe80003800000 */
[----:B------:R-:W-:Y:S05]  /*19e0*/  @P4 BRA `(.L_x_15855) ;  /* 0x0000000000104947 */ /* 0x000fea0003800000 */
[----:B------:R-:W-:Y:S01]  /*19f0*/  MOV R126, RZ ;  /* 0x000000ff007e7202 */ /* 0x000fe20000000f00 */
[----:B------:R-:W-:Y:S06]  /*1a00*/  @!P2 BRA `(.L_x_15856) ;  /* 0x00000000001ca947 */ /* 0x000fec0003800000 */
[----:B-----5:R-:W-:Y:S01]  /*1a10*/  HADD2.F32 R126, -RZ, R117.H0_H0 ;  /* 0x20000075ff7e7230 */ /* 0x020fe20000004100 */
[----:B------:R-:W-:Y:S06]  /*1a20*/  BRA `(.L_x_15856) ;  /* 0x0000000000147947 */ /* 0x000fec0003800000 */
.L_x_15855:
[----:B-----5:R-:W-:Y:S02]  /*1a30*/  HADD2.F32 R120, -RZ, R113.H0_H0 ;  /* 0x20000071ff787230 */ /* 0x020fe40000004100 */
[----:B------:R-:W-:-:S03]  /*1a40*/  @P2 HADD2.F32 R123, -RZ, R117.H0_H0 ;  /* 0x20000075ff7b2230 */ /* 0x000fc60000004100 */
[----:B------:R-:W-:-:S04]  /*1a50*/  FMUL.FTZ R121, R120, UR8 ;  /* 0x0000000878797c20 */ /* 0x000fc80008410000 */
[----:B------:R-:W-:-:S04]  /*1a60*/  FMUL.FTZ R126, R86, R121 ;  /* 0x00000079567e7220 */ /* 0x000fc80000410000 */
[----:B------:R-:W-:-:S07]  /*1a70*/  @P2 FADD.FTZ R126, R123, R126 ;  /* 0x0000007e7b7e2221 */ /* 0x000fce0000010000 */
.L_x_15856:
[----:B------:R-:W-:Y:S05]  /*1a80*/  BSYNC B1 ;  /* 0x0000000000017941 */ /* 0x000fea0003800000 */
.L_x_15854:
[----:B------:R-:W-:Y:S04]  /*1a90*/  BSSY B1, `(.L_x_15857) ;  /* 0x000000b000017945 */ /* 0x000fe80003800000 */
[----:B------:R-:W-:Y:S05]  /*1aa0*/  @P4 BRA `(.L_x_15858) ;  /* 0x0000000000104947 */ /* 0x000fea0003800000 */
[----:B------:R-:W-:Y:S01]  /*1ab0*/  HFMA2.MMA R129, -RZ, RZ, 0, 0 ;  /* 0x00000000ff817435 */ /* 0x000fe200000001ff */
[----:B------:R-:W-:Y:S10]  /*1ac0*/  @!P2 BRA `(.L_x_15859) ;  /* 0x00000000001ca947 */ /* 0x000ff40003800000 */
[----:B-----5:R-:W-:Y:S01]  /*1ad0*/  HADD2.F32 R129, -RZ, R117.H1_H1 ;  /* 0x30000075ff817230 */ /* 0x020fe20000004100 */
[----:B------:R-:W-:Y:S06]  /*1ae0*/  BRA `(.L_x_15859) ;  /* 0x0000000000147947 */ /* 0x000fec0003800000 */
.L_x_15858:
[----:B-----5:R-:W-:Y:S02]  /*1af0*/  HADD2.F32 R120, -RZ, R113.H1_H1 ;  /* 0x30000071ff787230 */ /* 0x020fe40000004100 */
[----:B------:R-:W-:-:S03]  /*1b00*/  @P2 HADD2.F32 R122, -RZ, R117.H1_H1 ;  /* 0x30000075ff7a2230 */ /* 0x000fc60000004100 */
[----:B------:R-:W-:-:S04]  /*1b10*/  FMUL.FTZ R120, R120, UR8 ;  /* 0x0000000878787c20 */ /* 0x000fc80008410000 */
[----:B------:R-:W-:-:S04]  /*1b20*/  FMUL.FTZ R129, R87, R120 ;  /* 0x0000007857817220 */ /* 0x000fc80000410000 */
[----:B------:R-:W-:-:S07]  /*1b30*/  @P2 FADD.FTZ R129, R122, R129 ;  /* 0x000000817a812221 */ /* 0x000fce0000010000 */
.L_x_15859:
[----:B------:R-:W-:Y:S05]  /*1b40*/  BSYNC B1 ;  /* 0x0000000000017941 */ /* 0x000fea0003800000 */
.L_x_15857:
[----:B------:R-:W-:Y:S04]  /*1b50*/  BSSY B1, `(.L_x_15860) ;  /* 0x000000b000017945 */ /* 0x000fe80003800000 */
[----:B------:R-:W-:Y:S05]  /*1b60*/  @P4 BRA `(.L_x_15861) ;  /* 0x0000000000104947 */ /* 0x000fea0003800000 */
[----:B------:R-:W-:Y:S01]  /*1b70*/  MOV R128, RZ ;  /* 0x000000ff00807202 */ /* 0x000fe20000000f00 */
[----:B------:R-:W-:Y:S06]  /*1b80*/  @!P2 BRA `(.L_x_15862) ;  /* 0x00000000001ca947 */ /* 0x000fec0003800000 */
[----:B-----5:R-:W-:Y:S01]  /*1b90*/  HADD2.F32 R128, -RZ, R118.H0_H0 ;  /* 0x20000076ff807230 */ /* 0x020fe20000004100 */
[----:B------:R-:W-:Y:S06]  /*1ba0*/  BRA `(.L_x_15862) ;  /* 0x0000000000147947 */ /* 0x000fec0003800000 */
.L_x_15861:
[----:B-----5:R-:W-:Y:S02]  /*1bb0*/  HADD2.F32 R120, -RZ, R114.H0_H0 ;  /* 0x20000072ff787230 */ /* 0x020fe40000004100 */
[----:B------:R-:W-:-:S03]  /*1bc0*/  @P2 HADD2.F32 R123, -RZ, R118.H0_H0 ;  /* 0x20000076ff7b2230 */ /* 0x000fc60000004100 */
[----:B------:R-:W-:-:S04]  /*1bd0*/  FMUL.FTZ R121, R120, UR8 ;  /* 0x0000000878797c20 */ /* 0x000fc80008410000 */
[----:B------:R-:W-:-:S04]  /*1be0*/  FMUL.FTZ R128, R80, R121 ;  /* 0x0000007950807220 */ /* 0x000fc80000410000 */
[----:B------:R-:W-:-:S07]  /*1bf0*/  @P2 FADD.FTZ R128, R123, R128 ;  /* 0x000000807b802221 */ /* 0x000fce0000010000 */
.L_x_15862:
[----:B------:R-:W-:Y:S05]  /*1c00*/  BSYNC B1 ;  /* 0x0000000000017941 */ /* 0x000fea0003800000 */
.L_x_15860:
[----:B------:R-:W-:Y:S04]  /*1c10*/  BSSY B1, `(.L_x_15863) ;  /* 0x000000b000017945 */ /* 0x000fe80003800000 */
[----:B------:R-:W-:Y:S05]  /*1c20*/  @P4 BRA `(.L_x_15864) ;  /* 0x0000000000104947 */ /* 0x000fea0003800000 */
[----:B------:R-:W-:Y:S01]  /*1c30*/  HFMA2.MMA R131, -RZ, RZ, 0, 0 ;  /* 0x00000000ff837435 */ /* 0x000fe200000001ff */
[----:B------:R-:W-:Y:S10]  /*1c40*/  @!P2 BRA `(.L_x_15865) ;  /* 0x00000000001ca947 */ /* 0x000ff40003800000 */
[----:B-----5:R-:W-:Y:S01]  /*1c50*/  HADD2.F32 R131, -RZ, R118.H1_H1 ;  /* 0x30000076ff837230 */ /* 0x020fe20000004100 */
[----:B------:R-:W-:Y:S06]  /*1c60*/  BRA `(.L_x_15865) ;  /* 0x0000000000147947 */ /* 0x000fec0003800000 */
.L_x_15864:
[----:B-----5:R-:W-:Y:S02]  /*1c70*/  HADD2.F32 R120, -RZ, R114.H1_H1 ;  /* 0x30000072ff787230 */ /* 0x020fe40000004100 */
[----:B------:R-:W-:-:S03]  /*1c80*/  @P2 HADD2.F32 R122, -RZ, R118.H1_H1 ;  /* 0x30000076ff7a2230 */ /* 0x000fc60000004100 */
[----:B------:R-:W-:-:S04]  /*1c90*/  FMUL.FTZ R120, R120, UR8 ;  /* 0x0000000878787c20 */ /* 0x000fc80008410000 */
[----:B------:R-:W-:-:S04]  /*1ca0*/  FMUL.FTZ R131, R81, R120 ;  /* 0x0000007851837220 */ /* 0x000fc80000410000 */
[----:B------:R-:W-:-:S07]  /*1cb0*/  @P2 FADD.FTZ R131, R122, R131 ;  /* 0x000000837a832221 */ /* 0x000fce0000010000 */
.L_x_15865:
[----:B------:R-:W-:Y:S05]  /*1cc0*/  BSYNC B1 ;  /* 0x0000000000017941 */ /* 0x000fea0003800000 */
.L_x_15863:
[----:B------:R-:W-:Y:S04]  /*1cd0*/  BSSY B1, `(.L_x_15866) ;  /* 0x000000b000017945 */ /* 0x000fe80003800000 */
[----:B------:R-:W-:Y:S05]  /*1ce0*/  @P4 BRA `(.L_x_15867) ;  /* 0x0000000000104947 */ /* 0x000fea0003800000 */
[----:B------:R-:W-:Y:S01]  /*1cf0*/  MOV R130, RZ ;  /* 0x000000ff00827202 */ /* 0x000fe20000000f00 */
[----:B------:R-:W-:Y:S06]  /*1d00*/  @!P2 BRA `(.L_x_15868) ;  /* 0x00000000001ca947 */ /* 0x000fec0003800000 */
[----:B-----5:R-:W-:Y:S01]  /*1d10*/  HADD2.F32 R130, -RZ, R119.H0_H0 ;  /* 0x20000077ff827230 */ /* 0x020fe20000004100 */
[----:B------:R-:W-:Y:S06]  /*1d20*/  BRA `(.L_x_15868) ;  /* 0x0000000000147947 */ /* 0x000fec0003800000 */
.L_x_15867:
[----:B-----5:R-:W-:Y:S02]  /*1d30*/  HADD2.F32 R120, -RZ, R115.H0_H0 ;  /* 0x20000073ff787230 */ /* 0x020fe40000004100 */
[----:B------:R-:W-:-:S03]  /*1d40*/  @P2 HADD2.F32 R123, -RZ, R119.H0_H0 ;  /* 0x20000077ff7b2230 */ /* 0x000fc60000004100 */
[----:B------:R-:W-:-:S04]  /*1d50*/  FMUL.FTZ R121, R120, UR8 ;  /* 0x0000000878797c20 */ /* 0x000fc80008410000 */
[----:B------:R-:W-:-:S04]  /*1d60*/  FMUL.FTZ R130, R82, R121 ;  /* 0x0000007952827220 */ /* 0x000fc80000410000 */
[----:B------:R-:W-:-:S07]  /*1d70*/  @P2 FADD.FTZ R130, R123, R130 ;  /* 0x000000827b822221 */ /* 0x000fce0000010000 */
.L_x_15868:
[----:B------:R-:W-:Y:S05]  /*1d80*/  BSYNC B1 ;  /* 0x0000000000017941 */ /* 0x000fea0003800000 */
.L_x_15866:
[----:B------:R-:W-:Y:S04]  /*1d90*/  BSSY B1, `(.L_x_15869) ;  /* 0x000000b000017945 */ /* 0x000fe80003800000 */
[----:B------:R-:W-:Y:S05]  /*1da0*/  @P4 BRA `(.L_x_15870) ;  /* 0x0000000000104947 */ /* 0x000fea0003800000 */
[----:B------:R-:W-:Y:S01]  /*1db0*/  HFMA2.MMA R133, -RZ, RZ, 0, 0 ;  /* 0x00000000ff857435 */ /* 0x000fe200000001ff */
[----:B------:R-:W-:Y:S10]  /*1dc0*/  @!P2 BRA `(.L_x_15871) ;  /* 0x00000000001ca947 */ /* 0x000ff40003800000 */
[----:B-----5:R-:W-:Y:S01]  /*1dd0*/  HADD2.F32 R133, -RZ, R119.H1_H1 ;  /* 0x30000077ff857230 */ /* 0x020fe20000004100 */
[----:B------:R-:W-:Y:S06]  /*1de0*/  BRA `(.L_x_15871) ;  /* 0x0000000000147947 */ /* 0x000fec0003800000 */
.L_x_15870:
[----:B-----5:R-:W-:Y:S02]  /*1df0*/  HADD2.F32 R120, -RZ, R115.H1_H1 ;  /* 0x30000073ff787230 */ /* 0x020fe40000004100 */
[----:B------:R-:W-:-:S03]  /*1e00*/  @P2 HADD2.F32 R122, -RZ, R119.H1_H1 ;  /* 0x30000077ff7a2230 */ /* 0x000fc60000004100 */
[----:B------:R-:W-:-:S04]  /*1e10*/  FMUL.FTZ R120, R120, UR8 ;  /* 0x0000000878787c20 */ /* 0x000fc80008410000 */
[----:B------:R-:W-:-:S04]  /*1e20*/  FMUL.FTZ R133, R83, R120 ;  /* 0x0000007853857220 */ /* 0x000fc80000410000 */
[----:B------:R-:W-:-:S07]  /*1e30*/  @P2 FADD.FTZ R133, R122, R133 ;  /* 0x000000857a852221 */ /* 0x000fce0000010000 */
.L_x_15871:
[----:B------:R-:W-:Y:S05]  /*1e40*/  BSYNC B1 ;  /* 0x0000000000017941 */ /* 0x000fea0003800000 */
.L_x_15869:
        /* <DEDUP_REMOVED lines=9> */
.L_x_15847:
[----:B------:R-:W-:Y:S05]  /*1ee0*/  BSYNC B0 ;  /* 0x0000000000007941 */ /* 0x000fea0003800000 */
.L_x_15846:
        /* <DEDUP_REMOVED lines=17> */
.L_x_15875:
[----:B-----5:R-:W-:Y:S02]  /*2000*/  HADD2.F32 R120, -RZ, R112.H0_H0 ;  /* 0x20000070ff787230 */ /* 0x020fe40000004100 */
[----:B------:R-:W-:-:S03]  /*2010*/  @P2 HADD2.F32 R123, -RZ, R116.H0_H0 ;  /* 0x20000074ff7b2230 */ /* 0x000fc60000004100 */
[----:B------:R-:W-:-:S04]  /*2020*/  FMUL.FTZ R121, R120, UR8 ;  /* 0x0000000878797c20 */ /* 0x000fc80008410000 */
[----:B------:R-:W-:-:S04]  /*2030*/  FMUL.FTZ R132, R108, R121 ;  /* 0x000000796c847220 */ /* 0x000fc80000410000 */
[----:B------:R-:W-:-:S07]  /*2040*/  @P2 FADD.FTZ R132, R123, R132 ;  /* 0x000000847b842221 */ /* 0x000fce0000010000 */
.L_x_15876:
[----:B------:R-:W-:Y:S05]  /*2050*/  BSYNC B1 ;  /* 0x0000000000017941 */ /* 0x000fea0003800000 */
.L_x_15874:
[----:B------:R-:W-:Y:S04]  /*2060*/  BSSY B1, `(.L_x_15877) ;  /* 0x000000b000017945 */ /* 0x000fe80003800000 */
[----:B------:R-:W-:Y:S05]  /*2070*/  @P3 BRA `(.L_x_15878) ;  /* 0x0000000000103947 */ /* 0x000fea0003800000 */
[----:B------:R-:W-:Y:S01]  /*2080*/  HFMA2.MMA R135, -RZ, RZ, 0, 0 ;  /* 0x00000000ff877435 */ /* 0x000fe200000001ff */
[----:B------:R-:W-:Y:S10]  /*2090*/  @!P2 BRA `(.L_x_15879) ;  /* 0x00000000001ca947 */ /* 0x000ff40003800000 */
[----:B-----5:R-:W-:Y:S01]  /*20a0*/  HADD2.F32 R135, -RZ, R116.H1_H1 ;  /* 0x30000074ff877230 */ /* 0x020fe20000004100 */
[----:B------:R-:W-:Y:S06]  /*20b0*/  BRA `(.L_x_15879) ;  /* 0x0000000000147947 */ /* 0x000fec0003800000 */
.L_x_15878:
[----:B-----5:R-:W-:Y:S02]  /*20c0*/  HADD2.F32 R120, -RZ, R112.H1_H1 ;  /* 0x30000070ff787230 */ /* 0x020fe40000004100 */
[----:B------:R-:W-:-:S03]  /*20d0*/  @P2 HADD2.F32 R122, -RZ, R116.H1_H1 ;  /* 0x30000074ff7a2230 */ /* 0x000fc60000004100 */
[----:B------:R-:W-:-:S04]  /*20e0*/  FMUL.FTZ R120, R120, UR8 ;  /* 0x0000000878787c20 */ /* 0x000fc80008410000 */
[----:B------:R-:W-:-:S04]  /*20f0*/  FMUL.FTZ R135, R109, R120 ;  /* 0x000000786d877220 */ /* 0x000fc80000410000 */
[----:B------:R-:W-:-:S07]  /*2100*/  @P2 FADD.FTZ R135, R122, R135 ;  /* 0x000000877a872221 */ /* 0x000fce0000010000 */
.L_x_15879:
[----:B------:R-:W-:Y:S05]  /*2110*/  BSYNC B1 ;  /* 0x0000000000017941 */ /* 0x000fea0003800000 */
.L_x_15877:
[----:B------:R-:W-:Y:S04]  /*2120*/  BSSY B1, `(.L_x_15880) ;  /* 0x000000b000017945 */ /* 0x000fe80003800000 */
[----:B------:R-:W-:Y:S05]  /*2130*/  @P3 BRA `(.L_x_15881) ;  /* 0x0000000000103947 */ /* 0x000fea0003800000 */
[----:B------:R-:W-:Y:S01]  /*2140*/  MOV R134, RZ ;  /* 0x000000ff00867202 */ /* 0x000fe20000000f00 */
[----:B------:R-:W-:Y:S06]  /*2150*/  @!P2 BRA `(.L_x_15882) ;  /* 0x00000000001ca947 */ /* 0x000fec0003800000 */
[----:B-----5:R-:W-:Y:S01]  /*2160*/  HADD2.F32 R134, -RZ, R117.H0_H0 ;  /* 0x20000075ff867230 */ /* 0x020fe20000004100 */
[----:B------:R-:W-:Y:S06]  /*2170*/  BRA `(.L_x_15882) ;  /* 0x0000000000147947 */ /* 0x000fec0003800000 */
.L_x_15881:
[----:B-----5:R-:W-:Y:S02]  /*2180*/  HADD2.F32 R120, -RZ, R113.H0_H0 ;  /* 0x20000071ff787230 */ /* 0x020fe40000004100 */
[----:B------:R-:W-:-:S03]  /*2190*/  @P2 HADD2.F32 R123, -RZ, R117.H0_H0 ;  /* 0x20000075ff7b2230 */ /* 0x000fc60000004100 */
[----:B------:R-:W-:-:S04]  /*21a0*/  FMUL.FTZ R121, R120, UR8 ;  /* 0x0000000878797c20 */ /* 0x000fc80008410000 */
[----:B------:R-:W-:-:S04]  /*21b0*/  FMUL.FTZ R134, R110, R121 ;  /* 0x000000796e867220 */ /* 0x000fc80000410000 */
[----:B------:R-:W-:-:S07]  /*21c0*/  @P2 FADD.FTZ R134, R123, R134 ;  /* 0x000000867b862221 */ /* 0x000fce0000010000 */
.L_x_15882:
[----:B------:R-:W-:Y:S05]  /*21d0*/  BSYNC B1 ;  /* 0x0000000000017941 */ /* 0x000fea0003800000 */
.L_x_15880:
[----:B------:R-:W-:Y:S04]  /*21e0*/  BSSY B1, `(.L_x_15883) ;  /* 0x000000b000017945 */ /* 0x000fe80003800000 */
[----:B------:R-:W-:Y:S05]  /*21f0*/  @P3 BRA `(.L_x_15884) ;  /* 0x0000000000103947 */ /* 0x000fea0003800000 */
[----:B------:R-:W-:Y:S01]  /*2200*/  HFMA2.MMA R137, -RZ, RZ, 0, 0 ;  /* 0x00000000ff897435 */ /* 0x000fe200000001ff */
[----:B------:R-:W-:Y:S10]  /*2210*/  @!P2 BRA `(.L_x_15885) ;  /* 0x00000000001ca947 */ /* 0x000ff40003800000 */
[----:B-----5:R-:W-:Y:S01]  /*2220*/  HADD2.F32 R137, -RZ, R117.H1_H1 ;  /* 0x30000075ff897230 */ /* 0x020fe20000004100 */
[----:B------:R-:W-:Y:S06]  /*2230*/  BRA `(.L_x_15885) ;  /* 0x0000000000147947 */ /* 0x000fec0003800000 */
.L_x_15884:
[----:B-----5:R-:W-:Y:S02]  /*2240*/  HADD2.F32 R120, -RZ, R113.H1_H1 ;  /* 0x30000071ff787230 */ /* 0x020fe40000004100 */
[----:B------:R-:W-:-:S03]  /*2250*/  @P2 HADD2.F32 R122, -RZ, R117.H1_H1 ;  /* 0x30000075ff7a2230 */ /* 0x000fc60000004100 */
[----:B------:R-:W-:-:S04]  /*2260*/  FMUL.FTZ R120, R120, UR8 ;  /* 0x0000000878787c20 */ /* 0x000fc80008410000 */
[----:B------:R-:W-:-:S04]  /*2270*/  FMUL.FTZ R137, R111, R120 ;  /* 0x000000786f897220 */ /* 0x000fc80000410000 */
[----:B------:R-:W-:-:S07]  /*2280*/  @P2 FADD.FTZ R137, R122, R137 ;  /* 0x000000897a892221 */ /* 0x000fce0000010000 */
.L_x_15885:
[----:B------:R-:W-:Y:S05]  /*2290*/  BSYNC B1 ;  /* 0x0000000000017941 */ /* 0x000fea0003800000 */
.L_x_15883:
[----:B------:R-:W-:Y:S04]  /*22a0*/  BSSY B1, `(.L_x_15886) ;  /* 0x000000b000017945 */ /* 0x000fe80003800000 */
[----:B------:R-:W-:Y:S05]  /*22b0*/  @P3 BRA `(.L_x_15887) ;  /* 0x0000000000103947 */ /* 0x000fea0003800000 */
[----:B------:R-:W-:Y:S01]  /*22c0*/  MOV R136, RZ ;  /* 0x000000ff00887202 */ /* 0x000fe20000000f00 */
[----:B------:R-:W-:Y:S06]  /*22d0*/  @!P2 BRA `(.L_x_15888) ;  /* 0x00000000001ca947 */ /* 0x000fec0003800000 */
[----:B-----5:R-:W-:Y:S01]  /*22e0*/  HADD2.F32 R136, -RZ, R118.H0_H0 ;  /* 0x20000076ff887230 */ /* 0x020fe20000004100 */
[----:B------:R-:W-:Y:S06]  /*22f0*/  BRA `(.L_x_15888) ;  /* 0x0000000000147947 */ /* 0x000fec0003800000 */
.L_x_15887:
[----:B-----5:R-:W-:Y:S02]  /*2300*/  HADD2.F32 R120, -RZ, R114.H0_H0 ;  /* 0x20000072ff787230 */ /* 0x020fe40000004100 */
[----:B------:R-:W-:-:S03]  /*2310*/  @P2 HADD2.F32 R123, -RZ, R118.H0_H0 ;  /* 0x20000076ff7b2230 */ /* 0x000fc60000004100 */
[----:B------:R-:W-:-:S04]  /*2320*/  FMUL.FTZ R121, R120, UR8 ;  /* 0x0000000878797c20 */ /* 0x000fc80008410000 */
[----:B------:R-:W-:-:S04]  /*2330*/  FMUL.FTZ R136, R104, R121 ;  /* 0x0000007968887220 */ /* 0x000fc80000410000 */
[----:B------:R-:W-:-:S07]  /*2340*/  @P2 FADD.FTZ R136, R123, R136 ;  /* 0x000000887b882221 */ /* 0x000fce0000010000 */
.L_x_15888:
[----:B------:R-:W-:Y:S05]  /*2350*/  BSYNC B1 ;  /* 0x0000000000017941 */ /* 0x000fea0003800000 */
.L_x_15886:
[----:B------:R-:W-:Y:S04]  /*2360*/  BSSY B1, `(.L_x_15889) ;  /* 0x000000b000017945 */ /* 0x000fe80003800000 */
[----:B------:R-:W-:Y:S05]  /*2370*/  @P3 BRA `(.L_x_15890) ;  /* 0x0000000000103947 */ /* 0x000fea0003800000 */
[----:B------:R-:W-:Y:S01]  /*2380*/  HFMA2.MMA R139, -RZ, RZ, 0, 0 ;  /* 0x00000000ff8b7435 */ /* 0x000fe200000001ff */
[----:B------:R-:W-:Y:S10]  /*2390*/  @!P2 BRA `(.L_x_15891) ;  /* 0x00000000001ca947 */ /* 0x000ff40003800000 */
[----:B-----5:R-:W-:Y:S01]  /*23a0*/  HADD2.F32 R139, -RZ, R118.H1_H1 ;  /* 0x30000076ff8b7230 */ /* 0x020fe20000004100 */
[----:B------:R-:W-:Y:S06]  /*23b0*/  BRA `(.L_x_15891) ;  /* 0x0000000000147947 */ /* 0x000fec0003800000 */
.L_x_15890:
[----:B-----5:R-:W-:Y:S02]  /*23c0*/  HADD2.F32 R120, -RZ, R114.H1_H1 ;  /* 0x30000072ff787230 */ /* 0x020fe40000004100 */
[----:B------:R-:W-:-:S03]  /*23d0*/  @P2 HADD2.F32 R122, -RZ, R118.H1_H1 ;  /* 0x30000076ff7a2230 */ /* 0x000fc60000004100 */
[----:B------:R-:W-:-:S04]  /*23e0*/  FMUL.FTZ R120, R120, UR8 ;  /* 0x0000000878787c20 */ /* 0x000fc80008410000 */
[----:B------:R-:W-:-:S04]  /*23f0*/  FMUL.FTZ R139, R105, R120 ;  /* 0x00000078698b7220 */ /* 0x000fc80000410000 */
[----:B------:R-:W-:-:S07]  /*2400*/  @P2 FADD.FTZ R139, R122, R139 ;  /* 0x0000008b7a8b2221 */ /* 0x000fce0000010000 */
.L_x_15891:
[----:B------:R-:W-:Y:S05]  /*2410*/  BSYNC B1 ;  /* 0x0000000000017941 */ /* 0x000fea0003800000 */
.L_x_15889:
[----:B------:R-:W-:Y:S04]  /*2420*/  BSSY B1, `(.L_x_15892) ;  /* 0x000000b000017945 */ /* 0x000fe80003800000 */
[----:B------:R-:W-:Y:S05]  /*2430*/  @P3 BRA `(.L_x_15893) ;  /* 0x0000000000103947 */ /* 0x000fea0003800000 */
[----:B------:R-:W-:Y:S01]  /*2440*/  MOV R138, RZ ;  /* 0x000000ff008a7202 */ /* 0x000fe20000000f00 */
[----:B------:R-:W-:Y:S06]  /*2450*/  @!P2 BRA `(.L_x_15894) ;  /* 0x00000000001ca947 */ /* 0x000fec0003800000 */
[----:B-----5:R-:W-:Y:S01]  /*2460*/  HADD2.F32 R138, -RZ, R119.H0_H0 ;  /* 0x20000077ff8a7230 */ /* 0x020fe20000004100 */
[----:B------:R-:W-:Y:S06]  /*2470*/  BRA `(.L_x_15894) ;  /* 0x0000000000147947 */ /* 0x000fec0003800000 */
.L_x_15893:
[----:B-----5:R-:W-:Y:S02]  /*2480*/  HADD2.F32 R120, -RZ, R115.H0_H0 ;  /* 0x20000073ff787230 */ /* 0x020fe40000004100 */
[----:B------:R-:W-:-:S03]  /*2490*/  @P2 HADD2.F32 R123, -RZ, R119.H0_H0 ;  /* 0x20000077ff7b2230 */ /* 0x000fc60000004100 */
[----:B------:R-:W-:-:S04]  /*24a0*/  FMUL.FTZ R121, R120, UR8 ;  /* 0x0000000878797c20 */ /* 0x000fc80008410000 */
[----:B------:R-:W-:-:S04]  /*24b0*/  FMUL.FTZ R138, R106, R121 ;  /* 0x000000796a8a7220 */ /* 0x000fc80000410000 */
[----:B------:R-:W-:-:S07]  /*24c0*/  @P2 FADD.FTZ R138, R123, R138 ;  /* 0x0000008a7b8a2221 */ /* 0x000fce0000010000 */
.L_x_15894:
[----:B------:R-:W-:Y:S05]  /*24d0*/  BSYNC B1 ;  /* 0x0000000000017941 */ /* 0x000fea0003800000 */
.L_x_15892:
[----:B------:R-:W-:Y:S04]  /*24e0*/  BSSY B1, `(.L_x_15895) ;  /* 0x000000b000017945 */ /* 0x000fe80003800000 */
[----:B------:R-:W-:Y:S05]  /*24f0*/  @P3 BRA `(.L_x_15896) ;  /* 0x0000000000103947 */ /* 0x000fea0003800000 */
[----:B------:R-:W-:Y:S01]  /*2500*/  HFMA2.MMA R141, -RZ, RZ, 0, 0 ;  /* 0x00000000ff8d7435 */ /* 0x000fe200000001ff */
[----:B------:R-:W-:Y:S10]  /*2510*/  @!P2 BRA `(.L_x_15897) ;  /* 0x00000000001ca947 */ /* 0x000ff40003800000 */
[----:B-----5:R-:W-:Y:S01]  /*2520*/  HADD2.F32 R141, -RZ, R119.H1_H1 ;  /* 0x30000077ff8d7230 */ /* 0x020fe20000004100 */
[----:B------:R-:W-:Y:S06]  /*2530*/  BRA `(.L_x_15897) ;  /* 0x0000000000147947 */ /* 0x000fec0003800000 */
.L_x_15896:
[----:B-----5:R-:W-:Y:S02]  /*2540*/  HADD2.F32 R120, -RZ, R115.H1_H1 ;  /* 0x30000073ff787230 */ /* 0x020fe40000004100 */
[----:B------:R-:W-:-:S03]  /*2550*/  @P2 HADD2.F32 R122, -RZ, R119.H1_H1 ;  /* 0x30000077ff7a2230 */ /* 0x000fc60000004100 */
[----:B------:R-:W-:-:S04]  /*2560*/  FMUL.FTZ R120, R120, UR8 ;  /* 0x0000000878787c20 */ /* 0x000fc80008410000 */
[----:B------:R-:W-:-:S04]  /*2570*/  FMUL.FTZ R141, R107, R120 ;  /* 0x000000786b8d7220 */ /* 0x000fc80000410000 */
[----:B------:R-:W-:-:S07]  /*2580*/  @P2 FADD.FTZ R141, R122, R141 ;  /* 0x0000008d7a8d2221 */ /* 0x000fce0000010000 */
.L_x_15897:
[----:B------:R-:W-:Y:S05]  /*2590*/  BSYNC B1 ;  /* 0x0000000000017941 */ /* 0x000fea0003800000 */
.L_x_15895:
[----:B------:R-:W0:Y:S01]  /*25a0*/  LDC.64 R120, c[0x0][0x238] ;  /* 0x00008e00ff787b82 */ /* 0x000e220000000a00 */
[----:B------:R-:W-:Y:S02]  /*25b0*/  F2FP.F16.F32.PACK_AB R123, R141, R138 ;  /* 0x0000008a8d7b723e */ /* 0x000fe400000000ff */
[----:B------:R-:W-:Y:S01]  /*25c0*/  F2FP.F16.F32.PACK_AB R122, R139, R136 ;  /* 0x000000888b7a723e */ /* 0x000fe200000000ff */
[----:B0-----:R-:W-:Y:S01]  /*25d0*/  IMAD.WIDE.U32 R152, R152, 0x10, R120 ;  /* 0x0000001098987825 */ /* 0x001fe200078e0078 */
[----:B------:R-:W-:Y:S02]  /*25e0*/  F2FP.F16.F32.PACK_AB R121, R137, R134 ;  /* 0x000000868979723e */ /* 0x000fe400000000ff */
[----:B------:R-:W-:-:S05]  /*25f0*/  F2FP.F16.F32.PACK_AB R120, R135, R132 ;  /* 0x000000848778723e */ /* 0x000fca00000000ff */
[----:B------:R0:W-:Y:S02]  /*2600*/  STG.E.128 desc[UR4][R152.64], R120 ;  /* 0x0000007898007986 */ /* 0x0001e4000c101d04 */
.L_x_15873:
[----:B------:R-:W-:Y:S05]  /*2610*/  BSYNC B0 ;  /* 0x0000000000007941 */ /* 0x000fea0003800000 */
.L_x_15872:
        /* <DEDUP_REMOVED lines=125> */
.L_x_15919:
        /* <DEDUP_REMOVED lines=55> */
[----:B------:R-:W-:-:S02]  /*3160*/  F2FP.F16.F32.PACK_AB R121, R152, R121 ;  /* 0x000000799879723e */ /* 0x000fc400000000ff */
[----:B------:R-:W-:Y:S02]  /*3170*/  F2FP.F16.F32.PACK_AB R122, R123, R122 ;  /* 0x0000007a7b7a723e */ /* 0x000fe400000000ff */
[----:B------:R-:W-:Y:S02]  /*3180*/  F2FP.F16.F32.PACK_AB R123, R158, R153 ;  /* 0x000000999e7b723e */ /* 0x000fe400000000ff */
[----:B------:R-:W-:-:S03]  /*3190*/  IADD3 R147, R147, 0x20, RZ ;  /* 0x0000002093937810 */ /* 0x000fc60007ffe0ff */
[----:B------:R1:W-:Y:S04]  /*31a0*/  STG.E.128 desc[UR4][R148.64], R120 ;  /* 0x0000007894007986 */ /* 0x0003e8000c101d04 */
.L_x_15902:
[----:B------:R-:W-:Y:S05]  /*31b0*/  BSYNC B1 ;  /* 0x0000000000017941 */ /* 0x000fea0003800000 */
.L_x_15901:
        /* <DEDUP_REMOVED lines=35> */
.L_x_15904:
[----:B------:R-:W-:Y:S05]  /*33f0*/  BSYNC B1 ;  /* 0x0000000000017941 */ /* 0x000fea0003800000 */
.L_x_15903:
        /* <DEDUP_REMOVED lines=35> */
.L_x_15906:
[----:B------:R-:W-:Y:S05]  /*3630*/  BSYNC B1 ;  /* 0x0000000000017941 */ /* 0x000fea0003800000 */
.L_x_15905:
        /* <DEDUP_REMOVED lines=30> */
[----:B------:R-:W-:-:S05]  /*3820*/  F2FP.F16.F32.PACK_AB R120, R151, R150 ;  /* 0x000000969778723e */ /* 0x000fca00000000ff */
[----:B------:R0:W-:Y:S02]  /*3830*/  STG.E.128 desc[UR4][R148.64], R120 ;  /* 0x0000007894007986 */ /* 0x0001e4000c101d04 */
.L_x_15900:
[----:B------:R-:W-:Y:S05]  /*3840*/  BSYNC B0 ;  /* 0x0000000000007941 */ /* 0x000fea0003800000 */
.L_x_15899:
[----:B012-4-:R-:W0:Y:S02]  /*3850*/  LDC.64 R120, c[0x0][0x210] ;  /* 0x00008400ff787b82 */ /* 0x017e240000000a00 */
[----:B0-----:R-:W-:-:S04]  /*3860*/  LEA R142, R120, R142, 0x2 ;  /* 0x0000008e788e7211 */ /* 0x001fc800078e10ff */
[----:B------:R-:W-:-:S13]  /*3870*/  ISETP.GE.AND P2, PT, R142, R121, PT ;  /* 0x000000798e00720c */ /* 0x000fda0003f46270 */
[----:B------:R-:W-:Y:S05]  /*3880*/  @!P2 BRA `(.L_x_15907) ;  /* 0xffffffcc00c4a947 */ /* 0x000fea000383ffff */
[----:B------:R-:W-:Y:S05]  /*3890*/  EXIT ;  /* 0x000000000000794d */ /* 0x000fea0003800000 */
.L_x_15898:
        /* <DEDUP_REMOVED lines=8> */
.L_x_15909:
[----:B------:R-:W-:Y:S05]  /*3920*/  BSYNC B0 ;  /* 0x0000000000007941 */ /* 0x000fea0003800000 */
.L_x_15908:
        /* <DEDUP_REMOVED lines=10> */
.L_x_15910:
[----:B------:R-:W-:Y:S01]  /*39d0*/  HFMA2.MMA R156, -RZ, RZ, 0, 2.384185791015625e-07 ;  /* 0x00000004ff9c7435 */ /* 0x000fe200000001ff */
[----:B------:R-:W-:-:S05]  /*39e0*/  MOV R123, R155 ;  /* 0x0000009b007b7202 */ /* 0x000fca0000000f00 */
[----:B------:R-:W-:-:S05]  /*39f0*/  FADD.FTZ R123, R122, R123 ;  /* 0x0000007b7a7b7221 */ /* 0x000fca0000010000 */
[----:B------:R-:W-:-:S07]  /*3a00*/  MOV R157, R123 ;  /* 0x0000007b009d7202 */ /* 0x000fce0000000f00 */
[----:B------:R-:W-:Y:S05]  /*3a10*/  WARPSYNC.COLLECTIVE R154, `(.L_x_15911) ;  /* 0x000000009a087348 */ /* 0x000fea0003c00000 */
[----:B------:R0:W1:Y:S02]  /*3a20*/  SHFL.BFLY P6, R155, R157, R156, R159 ;  /* 0x0c00009c9d9b7389 */ /* 0x00006400000c009f */
[----:B01----:R-:W-:Y:S01]  /*3a30*/  ENDCOLLECTIVE ;  /* 0x000000000000791b */ /* 0x003fe20003800000 */
.L_x_15911:
[----:B------:R-:W-:Y:S01]  /*3a40*/  HFMA2.MMA R156, -RZ, RZ, 0, 4.76837158203125e-07 ;  /* 0x00000008ff9c7435 */ /* 0x000fe200000001ff */
[----:B------:R-:W-:-:S05]  /*3a50*/  MOV R120, R155 ;  /* 0x0000009b00787202 */ /* 0x000fca0000000f00 */
[----:B------:R-:W-:-:S05]  /*3a60*/  FADD.FTZ R151, R123, R120 ;  /* 0x000000787b977221 */ /* 0x000fca0000010000 */
[----:B------:R-:W-:-:S07]  /*3a70*/  MOV R157, R151 ;  /* 0x00000097009d7202 */ /* 0x000fce0000000f00 */
[----:B------:R-:W-:Y:S05]  /*3a80*/  WARPSYNC.COLLECTIVE R154, `(.L_x_15912) ;  /* 0x000000009a087348 */ /* 0x000fea0003c00000 */
[----:B------:R0:W1:Y:S02]  /*3a90*/  SHFL.BFLY P6, R155, R157, R156, R159 ;  /* 0x0c00009c9d9b7389 */ /* 0x00006400000c009f */
[----:B01----:R-:W-:Y:S01]  /*3aa0*/  ENDCOLLECTIVE ;  /* 0x000000000000791b */ /* 0x003fe20003800000 */
.L_x_15912:
[----:B------:R-:W-:Y:S01]  /*3ab0*/  HFMA2.MMA R156, -RZ, RZ, 0, 9.5367431640625e-07 ;  /* 0x00000010ff9c7435 */ /* 0x000fe200000001ff */
[----:B------:R-:W-:-:S05]  /*3ac0*/  MOV R120, R155 ;  /* 0x0000009b00787202 */ /* 0x000fca0000000f00 */
[----:B------:R-:W-:-:S05]  /*3ad0*/  FADD.FTZ R152, R151, R120 ;  /* 0x0000007897987221 */ /* 0x000fca0000010000 */
[----:B------:R-:W-:-:S07]  /*3ae0*/  MOV R157, R152 ;  /* 0x00000098009d7202 */ /* 0x000fce0000000f00 */
[----:B------:R-:W-:Y:S05]  /*3af0*/  WARPSYNC.COLLECTIVE R154, `(.L_x_15913) ;  /* 0x000000009a087348 */ /* 0x000fea0003c00000 */
[----:B------:R0:W1:Y:S02]  /*3b00*/  SHFL.BFLY P6, R155, R157, R156, R159 ;  /* 0x0c00009c9d9b7389 */ /* 0x00006400000c009f */
[----:B01----:R-:W-:Y:S01]  /*3b10*/  ENDCOLLECTIVE ;  /* 0x000000000000791b */ /* 0x003fe20003800000 */
.L_x_15913:
        /* <DEDUP_REMOVED lines=73> */
.L_x_15914:
[----:B------:R-:W-:Y:S01]  /*3fb0*/  HFMA2.MMA R156, -RZ, RZ, 0, 1.1920928955078125e-07 ;  /* 0x00000002ff9c7435 */ /* 0x000fe200000001ff */
[----:B------:R-:W-:-:S05]  /*3fc0*/  MOV R121, R155 ;  /* 0x0000009b00797202 */ /* 0x000fca0000000f00 */
[----:B------:R-:W-:-:S05]  /*3fd0*/  FADD.FTZ R121, R120, R121 ;  /* 0x0000007978797221 */ /* 0x000fca0000010000 */
[----:B------:R-:W-:-:S07]  /*3fe0*/  MOV R157, R121 ;  /* 0x00000079009d7202 */ /* 0x000fce0000000f00 */
[----:B------:R-:W-:Y:S05]  /*3ff0*/  WARPSYNC.COLLECTIVE R154, `(.L_x_15915) ;  /* 0x000000009a087348 */ /* 0x000fea0003c00000 */
[----:B------:R0:W1:Y:S02]  /*4000*/  SHFL.BFLY P6, R155, R157, R156, R159 ;  /* 0x0c00009c9d9b7389 */ /* 0x00006400000c009f */
[----:B01----:R-:W-:Y:S01]  /*4010*/  ENDCOLLECTIVE ;  /* 0x000000000000791b */ /* 0x003fe20003800000 */
.L_x_15915:
[----:B------:R-:W-:Y:S01]  /*4020*/  HFMA2.MMA R156, -RZ, RZ, 0, 2.384185791015625e-07 ;  /* 0x00000004ff9c7435 */ /* 0x000fe200000001ff */
[----:B------:R-:W-:-:S05]  /*4030*/  MOV R122, R155 ;  /* 0x0000009b007a7202 */ /* 0x000fca0000000f00 */
[----:B------:R-:W-:-:S05]  /*4040*/  FADD.FTZ R122, R121, R122 ;  /* 0x0000007a797a7221 */ /* 0x000fca0000010000 */
[----:B------:R-:W-:-:S07]  /*4050*/  MOV R157, R122 ;  /* 0x0000007a009d7202 */ /* 0x000fce0000000f00 */
[----:B------:R-:W-:Y:S05]  /*4060*/  WARPSYNC.COLLECTIVE R154, `(.L_x_15916) ;  /* 0x000000009a087348 */ /* 0x000fea0003c00000 */
[----:B------:R0:W1:Y:S02]  /*4070*/  SHFL.BFLY P6, R155, R157, R156, R159 ;  /* 0x0c00009c9d9b7389 */ /* 0x00006400000c009f */
[----:B01----:R-:W-:Y:S01]  /*4080*/  ENDCOLLECTIVE ;  /* 0x000000000000791b */ /* 0x003fe20003800000 */
.L_x_15916:
[----:B------:R-:W-:Y:S01]  /*4090*/  HFMA2.MMA R156, -RZ, RZ, 0, 4.76837158203125e-07 ;  /* 0x00000008ff9c7435 */ /* 0x000fe200000001ff */
[----:B------:R-:W-:-:S05]  /*40a0*/  MOV R123, R155 ;  /* 0x0000009b007b7202 */ /* 0x000fca0000000f00 */
[----:B------:R-:W-:-:S05]  /*40b0*/  FADD.FTZ R123, R122, R123 ;  /* 0x0000007b7a7b7221 */ /* 0x000fca0000010000 */
[----:B------:R-:W-:-:S07]  /*40c0*/  MOV R157, R123 ;  /* 0x0000007b009d7202 */ /* 0x000fce0000000f00 */
[----:B------:R-:W-:Y:S05]  /*40d0*/  WARPSYNC.COLLECTIVE R154, `(.L_x_15917) ;  /* 0x000000009a087348 */ /* 0x000fea0003c00000 */
[----:B------:R0:W1:Y:S02]  /*40e0*/  SHFL.BFLY P6, R155, R157, R156, R159 ;  /* 0x0c00009c9d9b7389 */ /* 0x00006400000c009f */
[----:B01----:R-:W-:Y:S01]  /*40f0*/  ENDCOLLECTIVE ;  /* 0x000000000000791b */ /* 0x003fe20003800000 */
.L_x_15917:
[----:B------:R-:W-:Y:S01]  /*4100*/  HFMA2.MMA R156, -RZ, RZ, 0, 9.5367431640625e-07 ;  /* 0x00000010ff9c7435 */ /* 0x000fe200000001ff */
[----:B------:R-:W-:-:S05]  /*4110*/  MOV R152, R155 ;  /* 0x0000009b00987202 */ /* 0x000fca0000000f00 */
[----:B------:R-:W-:-:S05]  /*4120*/  FADD.FTZ R152, R123, R152 ;  /* 0x000000987b987221 */ /* 0x000fca0000010000 */
[----:B------:R-:W-:-:S07]  /*4130*/  MOV R157, R152 ;  /* 0x00000098009d7202 */ /* 0x000fce0000000f00 */
[----:B------:R-:W-:Y:S05]  /*4140*/  WARPSYNC.COLLECTIVE R154, `(.L_x_15918) ;  /* 0x000000009a087348 */ /* 0x000fea0003c00000 */
[----:B------:R0:W1:Y:S02]  /*4150*/  SHFL.BFLY P6, R155, R157, R156, R159 ;  /* 0x0c00009c9d9b7389 */ /* 0x00006400000c009f */
[----:B01----:R-:W-:Y:S01]  /*4160*/  ENDCOLLECTIVE ;  /* 0x000000000000791b */ /* 0x003fe20003800000 */
.L_x_15918:
[----:B------:R-:W-:Y:S01]  /*4170*/  MOV R151, R155 ;  /* 0x0000009b00977202 */ /* 0x000fe20000000f00 */
[----:B------:R-:W-:Y:S06]  /*4180*/  BRA `(.L_x_15919) ;  /* 0xffffffec00187947 */ /* 0x000fec000383ffff */
.L_x_15920:
        /* <DEDUP_REMOVED lines=15> */
.L_x_30500:


//--------------------- .text._ZN10layer_norm13ln_fwd_kernelINS_13Kernel_traitsIf6__halfS2_S2_fjLj1024ELj1ELj4ELj1ELj16ENS_18Kernel_traits_baseILj1024EfS2_S2_S2_fjLj128EEEEELb0ELb1ELb1ELb1EEEvNS_9FwdParamsE --------------------------
	.section	.text._ZN10layer_norm13ln_fwd_kernelINS_13Kernel_traitsIf6__halfS2_S2_fjLj1024ELj1ELj4ELj1ELj16ENS_18Kernel_traits_baseILj1024EfS2_S2_S2_fjLj128EEEEELb0ELb1ELb1ELb1EEEvNS_9FwdParamsE,"ax",@progbits
	.align	128
        .global         _ZN10layer_norm13ln_fwd_kernelINS_13Kernel_traitsIf6__halfS2_S2_fjLj1024ELj1ELj4ELj1ELj16ENS_18Kernel_traits_baseILj1024EfS2_S2_S2_fjLj128EEEEELb0ELb1ELb1ELb1EEEvNS_9FwdParamsE
        .type           _ZN10layer_norm13ln_fwd_kernelINS_13Kernel_traitsIf6__halfS2_S2_fjLj1024ELj1ELj4ELj1ELj16ENS_18Kernel_traits_baseILj1024EfS2_S2_S2_fjLj128EEEEELb0ELb1ELb1ELb1EEEvNS_9FwdParamsE,@function
        .size           _ZN10layer_norm13ln_fwd_kernelINS_13Kernel_traitsIf6__halfS2_S2_fjLj1024ELj1ELj4ELj1ELj16ENS_18Kernel_traits_baseILj1024EfS2_S2_S2_fjLj128EEEEELb0ELb1ELb1ELb1EEEvNS_9FwdParamsE,(.L_x_30501 - _ZN10layer_norm13ln_fwd_kernelINS_13Kernel_traitsIf6__halfS2_S2_fjLj1024ELj1ELj4ELj1ELj16ENS_18Kernel_traits_baseILj1024EfS2_S2_S2_fjLj128EEEEELb0ELb1ELb1ELb1EEEvNS_9FwdParamsE)
        .other          _ZN10layer_norm13ln_fwd_kernelINS_13Kernel_traitsIf6__halfS2_S2_fjLj1024ELj1ELj4ELj1ELj16ENS_18Kernel_traits_baseILj1024EfS2_S2_S2_fjLj128EEEEELb0ELb1ELb1ELb1EEEvNS_9FwdParamsE,@"STO_CUDA_ENTRY STV_DEFAULT"
_ZN10layer_norm13ln_fwd_kernelINS_13Kernel_traitsIf6__halfS2_S2_fjLj1024ELj1ELj4ELj1ELj16ENS_18Kernel_traits_baseILj1024EfS2_S2_S2_fjLj128EEEEELb0ELb1ELb1ELb1EEEvNS_9FwdParamsE:
.text._ZN10layer_norm13ln_fwd_kernelINS_13Kernel_traitsIf6__halfS2_S2_fjLj1024ELj1ELj4ELj1ELj16ENS_18Kernel_traits_baseILj1024EfS2_S2_S2_fjLj128EEEEELb0ELb1ELb1ELb1EEEvNS_9FwdParamsE:
        /* <DEDUP_REMOVED lines=68> */
.L_x_16020:
        /* <DEDUP_REMOVED lines=34> */
.L_x_15922:
[----:B-----5:R-:W-:-:S05]  /*0660*/  HADD2.F32 R2, -RZ, R4.H0_H0 ;  /* 0x20000004ff027230 */ /* 0x020fca0000004100 */
[----:B------:R-:W-:Y:S01]  /*0670*/  FMUL.FTZ R119, R2, UR8 ;  /* 0x0000000802777c20 */ /* 0x000fe20008410000 */
[----:B------:R-:W-:-:S03]  /*0680*/  @P0 HADD2.F32 R2, -RZ, R8.H0_H0 ;  /* 0x20000008ff020230 */ /* 0x000fc60000004100 */
[----:B------:R-:W-:-:S04]  /*0690*/  FMUL.FTZ R119, R40, R119 ;  /* 0x0000007728777220 */ /* 0x000fc80000410000 */
[----:B------:R-:W-:-:S07]  /*06a0*/  @P0 FADD.FTZ R119, R119, R2 ;  /* 0x0000000277770221 */ /* 0x000fce0000010000 */
.L_x_15923:
[----:B------:R-:W-:Y:S05]  /*06b0*/  BSYNC B0 ;  /* 0x0000000000007941 */ /* 0x000fea0003800000 */
.L_x_15921:
[----:B------:R-:W-:Y:S04]  /*06c0*/  BSSY B0, `(.L_x_15924) ;  /* 0x000000b000007945 */ /* 0x000fe80003800000 */
[----:B------:R-:W-:Y:S05]  /*06d0*/  @P3 BRA `(.L_x_15925) ;  /* 0x0000000000103947 */ /* 0x000fea0003800000 */
[----:B------:R-:W-:Y:S01]  /*06e0*/  MOV R118, RZ ;  /* 0x000000ff00767202 */ /* 0x000fe20000000f00 */
[----:B------:R-:W-:Y:S06]  /*06f0*/  @!P0 BRA `(.L_x_15926) ;  /* 0x00000000001c8947 */ /* 0x000fec0003800000 */
[----:B-----5:R-:W-:Y:S01]  /*0700*/  HADD2.F32 R118, -RZ, R8.H1_H1 ;  /* 0x30000008ff767230 */ /* 0x020fe20000004100 */
[----:B------:R-:W-:Y:S06]  /*0710*/  BRA `(.L_x_15926) ;  /* 0x0000000000147947 */ /* 0x000fec0003800000 */
.L_x_15925:
[----:B-----5:R-:W-:Y:S02]  /*0720*/  HADD2.F32 R2, -RZ, R4.H1_H1 ;  /* 0x30000004ff027230 */ /* 0x020fe40000004100 */
[----:B------:R-:W-:-:S03]  /*0730*/  @P0 HADD2.F32 R3, -RZ, R8.H1_H1 ;  /* 0x30000008ff030230 */ /* 0x000fc60000004100 */
[----:B------:R-:W-:-:S04]  /*0740*/  FMUL.FTZ R2, R2, UR8 ;  /* 0x0000000802027c20 */ /* 0x000fc80008410000 */
[----:B------:R-:W-:-:S04]  /*0750*/  FMUL.FTZ R118, R41, R2 ;  /* 0x0000000229767220 */ /* 0x000fc80000410000 */
[----:B------:R-:W-:-:S07]  /*0760*/  @P0 FADD.FTZ R118, R118, R3 ;  /* 0x0000000376760221 */ /* 0x000fce0000010000 */
.L_x_15926:
[----:B------:R-:W-:Y:S05]  /*0770*/  BSYNC B0 ;  /* 0x0000000000007941 */ /* 0x000fea0003800000 */
.L_x_15924:
[----:B------:R-:W-:Y:S04]  /*0780*/  BSSY B0, `(.L_x_15927) ;  /* 0x000000b000007945 */ /* 0x000fe80003800000 */
[----:B------:R-:W-:Y:S05]  /*0790*/  @P3 BRA `(.L_x_15928) ;  /* 0x0000000000103947 */ /* 0x000fea0003800000 */
[----:B------:R-:W-:Y:S01]  /*07a0*/  HFMA2.MMA R117, -RZ, RZ, 0, 0 ;  /* 0x00000000ff757435 */ /* 0x000fe200000001ff */
[----:B------:R-:W-:Y:S10]  /*07b0*/  @!P0 BRA `(.L_x_15929) ;  /* 0x00000000001c8947 */ /* 0x000ff40003800000 */
[----:B-----5:R-:W-:Y:S01]  /*07c0*/  HADD2.F32 R117, -RZ, R9.H0_H0 ;  /* 0x20000009ff757230 */ /* 0x020fe20000004100 */
[----:B------:R-:W-:Y:S06]  /*07d0*/  BRA `(.L_x_15929) ;  /* 0x0000000000147947 */ /* 0x000fec0003800000 */
.L_x_15928:
[----:B-----5:R-:W-:-:S05]  /*07e0*/  HADD2.F32 R2, -RZ, R5.H0_H0 ;  /* 0x20000005ff027230 */ /* 0x020fca0000004100 */
[----:B------:R-:W-:Y:S01]  /*07f0*/  FMUL.FTZ R117, R2, UR8 ;  /* 0x0000000802757c20 */ /* 0x000fe20008410000 */
[----:B------:R-:W-:-:S03]  /*0800*/  @P0 HADD2.F32 R2, -RZ, R9.H0_H0 ;  /* 0x20000009ff020230 */ /* 0x000fc60000004100 */
[----:B------:R-:W-:-:S04]  /*0810*/  FMUL.FTZ R117, R42, R117 ;  /* 0x000000752a757220 */ /* 0x000fc80000410000 */
[----:B------:R-:W-:-:S07]  /*0820*/  @P0 FADD.FTZ R117, R117, R2 ;  /* 0x0000000275750221 */ /* 0x000fce0000010000 */
.L_x_15929:
[----:B------:R-:W-:Y:S05]  /*0830*/  BSYNC B0 ;  /* 0x0000000000007941 */ /* 0x000fea0003800000 */
.L_x_15927:
[----:B------:R-:W-:Y:S04]  /*0840*/  BSSY B0, `(.L_x_15930) ;  /* 0x000000b000007945 */ /* 0x000fe80003800000 */
[----:B------:R-:W-:Y:S05]  /*0850*/  @P3 BRA `(.L_x_15931) ;  /* 0x0000000000103947 */ /* 0x000fea0003800000 */
[----:B------:R-:W-:Y:S01]  /*0860*/  MOV R116, RZ ;  /* 0x000000ff00747202 */ /* 0x000fe20000000f00 */
[----:B------:R-:W-:Y:S06]  /*0870*/  @!P0 BRA `(.L_x_15932) ;  /* 0x00000000001c8947 */ /* 0x000fec0003800000 */
[----:B-----5:R-:W-:Y:S01]  /*0880*/  HADD2.F32 R116, -RZ, R9.H1_H1 ;  /* 0x30000009ff747230 */ /* 0x020fe20000004100 */
[----:B------:R-:W-:Y:S06]  /*0890*/  BRA `(.L_x_15932) ;  /* 0x0000000000147947 */ /* 0x000fec0003800000 */
.L_x_15931:
[----:B-----5:R-:W-:Y:S02]  /*08a0*/  HADD2.F32 R2, -RZ, R5.H1_H1 ;  /* 0x30000005ff027230 */ /* 0x020fe40000004100 */
[----:B------:R-:W-:-:S03]  /*08b0*/  @P0 HADD2.F32 R3, -RZ, R9.H1_H1 ;  /* 0x30000009ff030230 */ /* 0x000fc60000004100 */
[----:B------:R-:W-:-:S04]  /*08c0*/  FMUL.FTZ R2, R2, UR8 ;  /* 0x0000000802027c20 */ /* 0x000fc80008410000 */
[----:B------:R-:W-:-:S04]  /*08d0*/  FMUL.FTZ R116, R43, R2 ;  /* 0x000000022b747220 */ /* 0x000fc80000410000 */
[----:B------:R-:W-:-:S07]  /*08e0*/  @P0 FADD.FTZ R116, R116, R3 ;  /* 0x0000000374740221 */ /* 0x000fce0000010000 */
.L_x_15932:
[----:B------:R-:W-:Y:S05]  /*08f0*/  BSYNC B0 ;  /* 0x0000000000007941 */ /* 0x000fea0003800000 */
.L_x_15930:
[----:B------:R-:W-:Y:S04]  /*0900*/  BSSY B0, `(.L_x_15933) ;  /* 0x000000b000007945 */ /* 0x000fe80003800000 */
[----:B------:R-:W-:Y:S05]  /*0910*/  @P3 BRA `(.L_x_15934) ;  /* 0x0000000000103947 */ /* 0x000fea0003800000 */
[----:B------:R-:W-:Y:S01]  /*0920*/  HFMA2.MMA R115, -RZ, RZ, 0, 0 ;  /* 0x00000000ff737435 */ /* 0x000fe200000001ff */
[----:B------:R-:W-:Y:S10]  /*0930*/  @!P0 BRA `(.L_x_15935) ;  /* 0x00000000001c8947 */ /* 0x000ff40003800000 */
[----:B-----5:R-:W-:Y:S01]  /*0940*/  HADD2.F32 R115, -RZ, R10.H0_H0 ;  /* 0x2000000aff737230 */ /* 0x020fe20000004100 */
[----:B------:R-:W-:Y:S06]  /*0950*/  BRA `(.L_x_15935) ;  /* 0x0000000000147947 */ /* 0x000fec0003800000 */
.L_x_15934:
[----:B-----5:R-:W-:-:S05]  /*0960*/  HADD2.F32 R2, -RZ, R6.H0_H0 ;  /* 0x20000006ff027230 */ /* 0x020fca0000004100 */
[----:B------:R-:W-:Y:S01]  /*0970*/  FMUL.FTZ R115, R2, UR8 ;  /* 0x0000000802737c20 */ /* 0x000fe20008410000 */
[----:B------:R-:W-:-:S03]  /*0980*/  @P0 HADD2.F32 R2, -RZ, R10.H0_H0 ;  /* 0x2000000aff020230 */ /* 0x000fc60000004100 */
[----:B------:R-:W-:-:S04]  /*0990*/  FMUL.FTZ R115, R36, R115 ;  /* 0x0000007324737220 */ /* 0x000fc80000410000 */
[----:B------:R-:W-:-:S07]  /*09a0*/  @P0 FADD.FTZ R115, R115, R2 ;  /* 0x0000000273730221 */ /* 0x000fce0000010000 */
.L_x_15935:
[----:B------:R-:W-:Y:S05]  /*09b0*/  BSYNC B0 ;  /* 0x0000000000007941 */ /* 0x000fea0003800000 */
.L_x_15933:
[----:B------:R-:W-:Y:S04]  /*09c0*/  BSSY B0, `(.L_x_15936) ;  /* 0x000000b000007945 */ /* 0x000fe80003800000 */
[----:B------:R-:W-:Y:S05]  /*09d0*/  @P3 BRA `(.L_x_15937) ;  /* 0x0000000000103947 */ /* 0x000fea0003800000 */
[----:B------:R-:W-:Y:S01]  /*09e0*/  MOV R114, RZ ;  /* 0x000000ff00727202 */ /* 0x000fe20000000f00 */
[----:B------:R-:W-:Y:S06]  /*09f0*/  @!P0 BRA `(.L_x_15938) ;  /* 0x00000000001c8947 */ /* 0x000fec0003800000 */
[----:B-----5:R-:W-:Y:S01]  /*0a00*/  HADD2.F32 R114, -RZ, R10.H1_H1 ;  /* 0x3000000aff727230 */ /* 0x020fe20000004100 */
[----:B------:R-:W-:Y:S06]  /*0a10*/  BRA `(.L_x_15938) ;  /* 0x0000000000147947 */ /* 0x000fec0003800000 */
.L_x_15937:
[----:B-----5:R-:W-:Y:S02]  /*0a20*/  HADD2.F32 R2, -RZ, R6.H1_H1 ;  /* 0x30000006ff027230 */ /* 0x020fe40000004100 */
[----:B------:R-:W-:-:S03]  /*0a30*/  @P0 HADD2.F32 R3, -RZ, R10.H1_H1 ;  /* 0x3000000aff030230 */ /* 0x000fc60000004100 */
[----:B------:R-:W-:-:S04]  /*0a40*/  FMUL.FTZ R2, R2, UR8 ;  /* 0x0000000802027c20 */ /* 0x000fc80008410000 */
[----:B------:R-:W-:-:S04]  /*0a50*/  FMUL.FTZ R114, R37, R2 ;  /* 0x0000000225727220 */ /* 0x000fc80000410000 */
[----:B------:R-:W-:-:S07]  /*0a60*/  @P0 FADD.FTZ R114, R114, R3 ;  /* 0x0000000372720221 */ /* 0x000fce0000010000 */
.L_x_15938:
[----:B------:R-:W-:Y:S05]  /*0a70*/  BSYNC B0 ;  /* 0x0000000000007941 */ /* 0x000fea0003800000 */
.L_x_15936:
[----:B------:R-:W-:Y:S04]  /*0a80*/  BSSY B0, `(.L_x_15939) ;  /* 0x000000b000007945 */ /* 0x000fe80003800000 */
[----:B------:R-:W-:Y:S05]  /*0a90*/  @P3 BRA `(.L_x_15940) ;  /* 0x0000000000103947 */ /* 0x000fea0003800000 */
[----:B------:R-:W-:Y:S01]  /*0aa0*/  HFMA2.MMA R113, -RZ, RZ, 0, 0 ;  /* 0x00000000ff717435 */ /* 0x000fe200000001ff */
[----:B------:R-:W-:Y:S10]  /*0ab0*/  @!P0 BRA `(.L_x_15941) ;  /* 0x00000000001c8947 */ /* 0x000ff40003800000 */
[----:B-----5:R-:W-:Y:S01]  /*0ac0*/  HADD2.F32 R113, -RZ, R11.H0_H0 ;  /* 0x2000000bff717230 */ /* 0x020fe20000004100 */
[----:B------:R-:W-:Y:S06]  /*0ad0*/  BRA `(.L_x_15941) ;  /* 0x0000000000147947 */ /* 0x000fec0003800000 */
.L_x_15940:
[----:B-----5:R-:W-:-:S05]  /*0ae0*/  HADD2.F32 R2, -RZ, R7.H0_H0 ;  /* 0x20000007ff027230 */ /* 0x020fca0000004100 */
[----:B------:R-:W-:Y:S01]  /*0af0*/  FMUL.FTZ R113, R2, UR8 ;  /* 0x0000000802717c20 */ /* 0x000fe20008410000 */
[----:B------:R-:W-:-:S03]  /*0b00*/  @P0 HADD2.F32 R2, -RZ, R11.H0_H0 ;  /* 0x2000000bff020230 */ /* 0x000fc60000004100 */
[----:B------:R-:W-:-:S04]  /*0b10*/  FMUL.FTZ R113, R38, R113 ;  /* 0x0000007126717220 */ /* 0x000fc80000410000 */
[----:B------:R-:W-:-:S07]  /*0b20*/  @P0 FADD.FTZ R113, R113, R2 ;  /* 0x0000000271710221 */ /* 0x000fce0000010000 */
.L_x_15941:
[----:B------:R-:W-:Y:S05]  /*0b30*/  BSYNC B0 ;  /* 0x0000000000007941 */ /* 0x000fea0003800000 */
.L_x_15939:
[----:B------:R-:W-:Y:S04]  /*0b40*/  BSSY B0, `(.L_x_15942) ;  /* 0x000000b000007945 */ /* 0x000fe80003800000 */
[----:B------:R-:W-:Y:S05]  /*0b50*/  @P3 BRA `(.L_x_15943) ;  /* 0x0000000000103947 */ /* 0x000fea0003800000 */
[----:B------:R-:W-:Y:S01]  /*0b60*/  MOV R112, RZ ;  /* 0x000000ff00707202 */ /* 0x000fe20000000f00 */
[----:B------:R-:W-:Y:S06]  /*0b70*/  @!P0 BRA `(.L_x_15944) ;  /* 0x00000000001c8947 */ /* 0x000fec0003800000 */
[----:B-----5:R-:W-:Y:S01]  /*0b80*/  HADD2.F32 R112, -RZ, R11.H1_H1 ;  /* 0x3000000bff707230 */ /* 0x020fe20000004100 */
[----:B------:R-:W-:Y:S06]  /*0b90*/  BRA `(.L_x_15944) ;  /* 0x0000000000147947 */ /* 0x000fec0003800000 */
.L_x_15943:
[----:B-----5:R-:W-:Y:S02]  /*0ba0*/  HADD2.F32 R2, -RZ, R7.H1_H1 ;  /* 0x30000007ff027230 */ /* 0x020fe40000004100 */
[----:B------:R-:W-:-:S03]  /*0bb0*/  @P0 HADD2.F32 R3, -RZ, R11.H1_H1 ;  /* 0x3000000bff030230 */ /* 0x000fc60000004100 */
[----:B------:R-:W-:-:S04]  /*0bc0*/  FMUL.FTZ R2, R2, UR8 ;  /* 0x0000000802027c20 */ /* 0x000fc80008410000 */
[----:B------:R-:W-:-:S04]  /*0bd0*/  FMUL.FTZ R112, R39, R2 ;  /* 0x0000000227707220 */ /* 0x000fc80000410000 */
[----:B------:R-:W-:-:S07]  /*0be0*/  @P0 FADD.FTZ R112, R112, R3 ;  /* 0x0000000370700221 */ /* 0x000fce0000010000 */
.L_x_15944:
[----:B------:R-:W-:Y:S05]  /*0bf0*/  BSYNC B0 ;  /* 0x0000000000007941 */ /* 0x000fea0003800000 */
.L_x_15942:
        /* <DEDUP_REMOVED lines=21> */
.L_x_15946:
[----:B0----5:R-:W-:Y:S02]  /*0d50*/  HADD2.F32 R108, -RZ, R4.H0_H0 ;  /* 0x20000004ff6c7230 */ /* 0x021fe40000004100 */
[----:B------:R-:W-:-:S03]  /*0d60*/  @P0 HADD2.F32 R111, -RZ, R8.H0_H0 ;  /* 0x20000008ff6f0230 */ /* 0x000fc60000004100 */
[----:B------:R-:W-:-:S04]  /*0d70*/  FMUL.FTZ R109, R108, UR8 ;  /* 0x000000086c6d7c20 */ /* 0x000fc80008410000 */
[----:B------:R-:W-:-:S04]  /*0d80*/  FMUL.FTZ R138, R32, R109 ;  /* 0x0000006d208a7220 */ /* 0x000fc80000410000 */
[----:B------:R-:W-:-:S07]  /*0d90*/  @P0 FADD.FTZ R138, R111, R138 ;  /* 0x0000008a6f8a0221 */ /* 0x000fce0000010000 */
.L_x_15947:
[----:B------:R-:W-:Y:S05]  /*0da0*/  BSYNC B0 ;  /* 0x0000000000007941 */ /* 0x000fea0003800000 */
.L_x_15945:
[----:B------:R-:W-:Y:S04]  /*0db0*/  BSSY B0, `(.L_x_15948) ;  /* 0x000000b000007945 */ /* 0x000fe80003800000 */
[----:B------:R-:W-:Y:S05]  /*0dc0*/  @P3 BRA `(.L_x_15949) ;  /* 0x0000000000103947 */ /* 0x000fea0003800000 */
[----:B------:R-:W-:Y:S01]  /*0dd0*/  MOV R137, RZ ;  /* 0x000000ff00897202 */ /* 0x000fe20000000f00 */
[----:B------:R-:W-:Y:S06]  /*0de0*/  @!P0 BRA `(.L_x_15950) ;  /* 0x00000000001c8947 */ /* 0x000fec0003800000 */
[----:B-----5:R-:W-:Y:S01]  /*0df0*/  HADD2.F32 R137, -RZ, R8.H1_H1 ;  /* 0x30000008ff897230 */ /* 0x020fe20000004100 */
[----:B------:R-:W-:Y:S06]  /*0e00*/  BRA `(.L_x_15950) ;  /* 0x0000000000147947 */ /* 0x000fec0003800000 */
.L_x_15949:
[----:B0----5:R-:W-:Y:S02]  /*0e10*/  HADD2.F32 R108, -RZ, R4.H1_H1 ;  /* 0x30000004ff6c7230 */ /* 0x021fe40000004100 */
[----:B------:R-:W-:-:S03]  /*0e20*/  @P0 HADD2.F32 R110, -RZ, R8.H1_H1 ;  /* 0x30000008ff6e0230 */ /* 0x000fc60000004100 */
[----:B------:R-:W-:-:S04]  /*0e30*/  FMUL.FTZ R108, R108, UR8 ;  /* 0x000000086c6c7c20 */ /* 0x000fc80008410000 */
[----:B------:R-:W-:-:S04]  /*0e40*/  FMUL.FTZ R137, R33, R108 ;  /* 0x0000006c21897220 */ /* 0x000fc80000410000 */
[----:B------:R-:W-:-:S07]  /*0e50*/  @P0 FADD.FTZ R137, R110, R137 ;  /* 0x000000896e890221 */ /* 0x000fce0000010000 */
.L_x_15950:
[----:B------:R-:W-:Y:S05]  /*0e60*/  BSYNC B0 ;  /* 0x0000000000007941 */ /* 0x000fea0003800000 */
.L_x_15948:
[----:B------:R-:W-:Y:S04]  /*0e70*/  BSSY B0, `(.L_x_15951) ;  /* 0x000000b000007945 */ /* 0x000fe80003800000 */
[----:B------:R-:W-:Y:S05]  /*0e80*/  @P3 BRA `(.L_x_15952) ;  /* 0x0000000000103947 */ /* 0x000fea0003800000 */
[----:B------:R-:W-:Y:S01]  /*0e90*/  HFMA2.MMA R136, -RZ, RZ, 0, 0 ;  /* 0x00000000ff887435 */ /* 0x000fe200000001ff */
[----:B------:R-:W-:Y:S10]  /*0ea0*/  @!P0 BRA `(.L_x_15953) ;  /* 0x00000000001c8947 */ /* 0x000ff40003800000 */
[----:B-----5:R-:W-:Y:S01]  /*0eb0*/  HADD2.F32 R136, -RZ, R9.H0_H0 ;  /* 0x20000009ff887230 */ /* 0x020fe20000004100 */
[----:B------:R-:W-:Y:S06]  /*0ec0*/  BRA `(.L_x_15953) ;  /* 0x0000000000147947 */ /* 0x000fec0003800000 */
.L_x_15952:
[----:B0----5:R-:W-:Y:S02]  /*0ed0*/  HADD2.F32 R108, -RZ, R5.H0_H0 ;  /* 0x20000005ff6c7230 */ /* 0x021fe40000004100 */
[----:B------:R-:W-:-:S03]  /*0ee0*/  @P0 HADD2.F32 R111, -RZ, R9.H0_H0 ;  /* 0x20000009ff6f0230 */ /* 0x000fc60000004100 */
[----:B------:R-:W-:-:S04]  /*0ef0*/  FMUL.FTZ R109, R108, UR8 ;  /* 0x000000086c6d7c20 */ /* 0x000fc80008410000 */
[----:B------:R-:W-:-:S04]  /*0f00*/  FMUL.FTZ R136, R34, R109 ;  /* 0x0000006d22887220 */ /* 0x000fc80000410000 */
[----:B------:R-:W-:-:S07]  /*0f10*/  @P0 FADD.FTZ R136, R111, R136 ;  /* 0x000000886f880221 */ /* 0x000fce0000010000 */
.L_x_15953:
[----:B------:R-:W-:Y:S05]  /*0f20*/  BSYNC B0 ;  /* 0x0000000000007941 */ /* 0x000fea0003800000 */
.L_x_15951:
[----:B------:R-:W-:Y:S04]  /*0f30*/  BSSY B0, `(.L_x_15954) ;  /* 0x000000b000007945 */ /* 0x000fe80003800000 */
[----:B------:R-:W-:Y:S05]  /*0f40*/  @P3 BRA `(.L_x_15955) ;  /* 0x0000000000103947 */ /* 0x000fea0003800000 */
[----:B------:R-:W-:Y:S01]  /*0f50*/  MOV R135, RZ ;  /* 0x000000ff00877202 */ /* 0x000fe20000000f00 */
[----:B------:R-:W-:Y:S06]  /*0f60*/  @!P0 BRA `(.L_x_15956) ;  /* 0x00000000001c8947 */ /* 0x000fec0003800000 */
[----:B-----5:R-:W-:Y:S01]  /*0f70*/  HADD2.F32 R135, -RZ, R9.H1_H1 ;  /* 0x30000009ff877230 */ /* 0x020fe20000004100 */
[----:B------:R-:W-:Y:S06]  /*0f80*/  BRA `(.L_x_15956) ;  /* 0x0000000000147947 */ /* 0x000fec0003800000 */
.L_x_15955:
[----:B0----5:R-:W-:Y:S02]  /*0f90*/  HADD2.F32 R108, -RZ, R5.H1_H1 ;  /* 0x30000005ff6c7230 */ /* 0x021fe40000004100 */
[----:B------:R-:W-:-:S03]  /*0fa0*/  @P0 HADD2.F32 R110, -RZ, R9.H1_H1 ;  /* 0x30000009ff6e0230 */ /* 0x000fc60000004100 */
[----:B------:R-:W-:-:S04]  /*0fb0*/  FMUL.FTZ R108, R108, UR8 ;  /* 0x000000086c6c7c20 */ /* 0x000fc80008410000 */
[----:B------:R-:W-:-:S04]  /*0fc0*/  FMUL.FTZ R135, R35, R108 ;  /* 0x0000006c23877220 */ /* 0x000fc80000410000 */
[----:B------:R-:W-:-:S07]  /*0fd0*/  @P0 FADD.FTZ R135, R110, R135 ;  /* 0x000000876e870221 */ /* 0x000fce0000010000 */
.L_x_15956:
[----:B------:R-:W-:Y:S05]  /*0fe0*/  BSYNC B0 ;  /* 0x0000000000007941 */ /* 0x000fea0003800000 */
.L_x_15954:
[----:B------:R-:W-:Y:S04]  /*0ff0*/  BSSY B0, `(.L_x_15957) ;  /* 0x000000b000007945 */ /* 0x000fe80003800000 */
[----:B------:R-:W-:Y:S05]  /*1000*/  @P3 BRA `(.L_x_15958) ;  /* 0x0000000000103947 */ /* 0x000fea0003800000 */
[----:B------:R-:W-:Y:S01]  /*1010*/  HFMA2.MMA R134, -RZ, RZ, 0, 0 ;  /* 0x00000000ff867435 */ /* 0x000fe200000001ff */
[----:B------:R-:W-:Y:S10]  /*1020*/  @!P0 BRA `(.L_x_15959) ;  /* 0x00000000001c8947 */ /* 0x000ff40003800000 */
[----:B-----5:R-:W-:Y:S01]  /*1030*/  HADD2.F32 R134, -RZ, R10.H0_H0 ;  /* 0x2000000aff867230 */ /* 0x020fe20000004100 */
[----:B------:R-:W-:Y:S06]  /*1040*/  BRA `(.L_x_15959) ;  /* 0x0000000000147947 */ /* 0x000fec0003800000 */
.L_x_15958:
[----:B0----5:R-:W-:Y:S02]  /*1050*/  HADD2.F32 R108, -RZ, R6.H0_H0 ;  /* 0x20000006ff6c7230 */ /* 0x021fe40000004100 */
[----:B------:R-:W-:-:S03]  /*1060*/  @P0 HADD2.F32 R111, -RZ, R10.H0_H0 ;  /* 0x2000000aff6f0230 */ /* 0x000fc60000004100 */
[----:B------:R-:W-:-:S04]  /*1070*/  FMUL.FTZ R109, R108, UR8 ;  /* 0x000000086c6d7c20 */ /* 0x000fc80008410000 */
[----:B------:R-:W-:-:S04]  /*1080*/  FMUL.FTZ R134, R28, R109 ;  /* 0x0000006d1c867220 */ /* 0x000fc80000410000 */
[----:B------:R-:W-:-:S07]  /*1090*/  @P0 FADD.FTZ R134, R111, R134 ;  /* 0x000000866f860221 */ /* 0x000fce0000010000 */
.L_x_15959:
[----:B------:R-:W-:Y:S05]  /*10a0*/  BSYNC B0 ;  /* 0x0000000000007941 */ /* 0x000fea0003800000 */
.L_x_15957:
[----:B------:R-:W-:Y:S04]  /*10b0*/  BSSY B0, `(.L_x_15960) ;  /* 0x000000b000007945 */ /* 0x000fe80003800000 */
[----:B------:R-:W-:Y:S05]  /*10c0*/  @P3 BRA `(.L_x_15961) ;  /* 0x0000000000103947 */ /* 0x000fea0003800000 */
[----:B0-----:R-:W-:Y:S01]  /*10d0*/  MOV R133, RZ ;  /* 0x000000ff00857202 */ /* 0x001fe20000000f00 */
[----:B------:R-:W-:Y:S06]  /*10e0*/  @!P0 BRA `(.L_x_15962) ;  /* 0x00000000001c8947 */ /* 0x000fec0003800000 */
[----:B-----5:R-:W-:Y:S01]  /*10f0*/  HADD2.F32 R133, -RZ, R10.H1_H1 ;  /* 0x3000000aff857230 */ /* 0x020fe20000004100 */
[----:B------:R-:W-:Y:S06]  /*1100*/  BRA `(.L_x_15962) ;  /* 0x0000000000147947 */ /* 0x000fec0003800000 */
.L_x_15961:
[----:B0----5:R-:W-:Y:S02]  /*1110*/  HADD2.F32 R108, -RZ, R6.H1_H1 ;  /* 0x30000006ff6c7230 */ /* 0x021fe40000004100 */
[----:B------:R-:W-:-:S03]  /*1120*/  @P0 HADD2.F32 R110, -RZ, R10.H1_H1 ;  /* 0x3000000aff6e0230 */ /* 0x000fc60000004100 */
[----:B------:R-:W-:-:S04]  /*1130*/  FMUL.FTZ R108, R108, UR8 ;  /* 0x000000086c6c7c20 */ /* 0x000fc80008410000 */
[----:B------:R-:W-:-:S04]  /*1140*/  FMUL.FTZ R133, R29, R108 ;  /* 0x0000006c1d857220 */ /* 0x000fc80000410000 */
[----:B------:R-:W-:-:S07]  /*1150*/  @P0 FADD.FTZ R133, R110, R133 ;  /* 0x000000856e850221 */ /* 0x000fce0000010000 */
.L_x_15962:
[----:B------:R-:W-:Y:S05]  /*1160*/  BSYNC B0 ;  /* 0x0000000000007941 */ /* 0x000fea0003800000 */
.L_x_15960:
[----:B------:R-:W-:Y:S04]  /*1170*/  BSSY B0, `(.L_x_15963) ;  /* 0x000000b000007945 */ /* 0x000fe80003800000 */
[----:B------:R-:W-:Y:S05]  /*1180*/  @P3 BRA `(.L_x_15964) ;  /* 0x0000000000103947 */ /* 0x000fea0003800000 */
[----:B------:R-:W-:Y:S01]  /*1190*/  HFMA2.MMA R132, -RZ, RZ, 0, 0 ;  /* 0x00000000ff847435 */ /* 0x000fe200000001ff */
[----:B------:R-:W-:Y:S10]  /*11a0*/  @!P0 BRA `(.L_x_15965) ;  /* 0x00000000001c8947 */ /* 0x000ff40003800000 */
[----:B-----5:R-:W-:Y:S01]  /*11b0*/  HADD2.F32 R132, -RZ, R11.H0_H0 ;  /* 0x2000000bff847230 */ /* 0x020fe20000004100 */
[----:B------:R-:W-:Y:S06]  /*11c0*/  BRA `(.L_x_15965) ;  /* 0x0000000000147947 */ /* 0x000fec0003800000 */
.L_x_15964:
[----:B-----5:R-:W-:Y:S02]  /*11d0*/  HADD2.F32 R108, -RZ, R7.H0_H0 ;  /* 0x20000007ff6c7230 */ /* 0x020fe40000004100 */
[----:B------:R-:W-:-:S03]  /*11e0*/  @P0 HADD2.F32 R111, -RZ, R11.H0_H0 ;  /* 0x2000000bff6f0230 */ /* 0x000fc60000004100 */
[----:B------:R-:W-:-:S04]  /*11f0*/  FMUL.FTZ R109, R108, UR8 ;  /* 0x000000086c6d7c20 */ /* 0x000fc80008410000 */
[----:B------:R-:W-:-:S04]  /*1200*/  FMUL.FTZ R132, R30, R109 ;  /* 0x0000006d1e847220 */ /* 0x000fc80000410000 */
[----:B------:R-:W-:-:S07]  /*1210*/  @P0 FADD.FTZ R132, R111, R132 ;  /* 0x000000846f840221 */ /* 0x000fce0000010000 */
.L_x_15965:
[----:B------:R-:W-:Y:S05]  /*1220*/  BSYNC B0 ;  /* 0x0000000000007941 */ /* 0x000fea0003800000 */
.L_x_15963:
[----:B------:R-:W-:Y:S04]  /*1230*/  BSSY B0, `(.L_x_15966) ;  /* 0x000000b000007945 */ /* 0x000fe80003800000 */
[----:B------:R-:W-:Y:S05]  /*1240*/  @P3 BRA `(.L_x_15967) ;  /* 0x0000000000103947 */ /* 0x000fea0003800000 */
[----:B------:R-:W-:Y:S01]  /*1250*/  MOV R125, RZ ;  /* 0x000000ff007d7202 */ /* 0x000fe20000000f00 */
[----:B------:R-:W-:Y:S06]  /*1260*/  @!P0 BRA `(.L_x_15968) ;  /* 0x00000000001c8947 */ /* 0x000fec0003800000 */
[----:B-----5:R-:W-:Y:S01]  /*1270*/  HADD2.F32 R125, -RZ, R11.H1_H1 ;  /* 0x3000000bff7d7230 */ /* 0x020fe20000004100 */
[----:B------:R-:W-:Y:S06]  /*1280*/  BRA `(.L_x_15968) ;  /* 0x0000000000147947 */ /* 0x000fec0003800000 */
.L_x_15967:
[----:B-----5:R-:W-:Y:S02]  /*1290*/  HADD2.F32 R108, -RZ, R7.H1_H1 ;  /* 0x30000007ff6c7230 */ /* 0x020fe40000004100 */
[----:B------:R-:W-:-:S03]  /*12a0*/  @P0 HADD2.F32 R110, -RZ, R11.H1_H1 ;  /* 0x3000000bff6e0230 */ /* 0x000fc60000004100 */
[----:B------:R-:W-:-:S04]  /*12b0*/  FMUL.FTZ R108, R108, UR8 ;  /* 0x000000086c6c7c20 */ /* 0x000fc80008410000 */
[----:B------:R-:W-:-:S04]  /*12c0*/  FMUL.FTZ R125, R31, R108 ;  /* 0x0000006c1f7d7220 */ /* 0x000fc80000410000 */
[----:B------:R-:W-:-:S07]  /*12d0*/  @P0 FADD.FTZ R125, R110, R125 ;  /* 0x0000007d6e7d0221 */ /* 0x000fce0000010000 */
.L_x_15968:
[----:B------:R-:W-:Y:S05]  /*12e0*/  BSYNC B0 ;  /* 0x0000000000007941 */ /* 0x000fea0003800000 */
.L_x_15966:
        /* <DEDUP_REMOVED lines=20> */
.L_x_15970:
[----:B--2--5:R-:W-:Y:S02]  /*1430*/  HADD2.F32 R108, -RZ, R4.H0_H0 ;  /* 0x20000004ff6c7230 */ /* 0x024fe40000004100 */
[----:B------:R-:W-:-:S03]  /*1440*/  @P0 HADD2.F32 R111, -RZ, R8.H0_H0 ;  /* 0x20000008ff6f0230 */ /* 0x000fc60000004100 */
[----:B------:R-:W-:-:S04]  /*1450*/  FMUL.FTZ R109, R108, UR8 ;  /* 0x000000086c6d7c20 */ /* 0x000fc80008410000 */
[----:B------:R-:W-:-:S04]  /*1460*/  FMUL.FTZ R146, R24, R109 ;  /* 0x0000006d18927220 */ /* 0x000fc80000410000 */
[----:B------:R-:W-:-:S07]  /*1470*/  @P0 FADD.FTZ R146, R111, R146 ;  /* 0x000000926f920221 */ /* 0x000fce0000010000 */
.L_x_15971:
[----:B------:R-:W-:Y:S05]  /*1480*/  BSYNC B0 ;  /* 0x0000000000007941 */ /* 0x000fea0003800000 */
.L_x_15969:
[----:B------:R-:W-:Y:S04]  /*1490*/  BSSY B0, `(.L_x_15972) ;  /* 0x000000b000007945 */ /* 0x000fe80003800000 */
[----:B------:R-:W-:Y:S05]  /*14a0*/  @P3 BRA `(.L_x_15973) ;  /* 0x0000000000103947 */ /* 0x000fea0003800000 */
[----:B------:R-:W-:Y:S01]  /*14b0*/  MOV R145, RZ ;  /* 0x000000ff00917202 */ /* 0x000fe20000000f00 */
[----:B------:R-:W-:Y:S06]  /*14c0*/  @!P0 BRA `(.L_x_15974) ;  /* 0x00000000001c8947 */ /* 0x000fec0003800000 */
[----:B-----5:R-:W-:Y:S01]  /*14d0*/  HADD2.F32 R145, -RZ, R8.H1_H1 ;  /* 0x30000008ff917230 */ /* 0x020fe20000004100 */
[----:B------:R-:W-:Y:S06]  /*14e0*/  BRA `(.L_x_15974) ;  /* 0x0000000000147947 */ /* 0x000fec0003800000 */
.L_x_15973:
[----:B--2--5:R-:W-:Y:S02]  /*14f0*/  HADD2.F32 R108, -RZ, R4.H1_H1 ;  /* 0x30000004ff6c7230 */ /* 0x024fe40000004100 */
[----:B------:R-:W-:-:S03]  /*1500*/  @P0 HADD2.F32 R110, -RZ, R8.H1_H1 ;  /* 0x30000008ff6e0230 */ /* 0x000fc60000004100 */
[----:B------:R-:W-:-:S04]  /*1510*/  FMUL.FTZ R108, R108, UR8 ;  /* 0x000000086c6c7c20 */ /* 0x000fc80008410000 */
[----:B------:R-:W-:-:S04]  /*1520*/  FMUL.FTZ R145, R25, R108 ;  /* 0x0000006c19917220 */ /* 0x000fc80000410000 */
[----:B------:R-:W-:-:S07]  /*1530*/  @P0 FADD.FTZ R145, R110, R145 ;  /* 0x000000916e910221 */ /* 0x000fce0000010000 */
.L_x_15974:
[----:B------:R-:W-:Y:S05]  /*1540*/  BSYNC B0 ;  /* 0x0000000000007941 */ /* 0x000fea0003800000 */
.L_x_15972:
[----:B------:R-:W-:Y:S04]  /*1550*/  BSSY B0, `(.L_x_15975) ;  /* 0x000000b000007945 */ /* 0x000fe80003800000 */
[----:B------:R-:W-:Y:S05]  /*1560*/  @P3 BRA `(.L_x_15976) ;  /* 0x0000000000103947 */ /* 0x000fea0003800000 */
[----:B------:R-:W-:Y:S01]  /*1570*/  HFMA2.MMA R144, -RZ, RZ, 0, 0 ;  /* 0x00000000ff907435 */ /* 0x000fe200000001ff */
[----:B------:R-:W-:Y:S10]  /*1580*/  @!P0 BRA `(.L_x_15977) ;  /* 0x00000000001c8947 */ /* 0x000ff40003800000 */
[----:B-----5:R-:W-:Y:S01]  /*1590*/  HADD2.F32 R144, -RZ, R9.H0_H0 ;  /* 0x20000009ff907230 */ /* 0x020fe20000004100 */
[----:B------:R-:W-:Y:S06]  /*15a0*/  BRA `(.L_x_15977) ;  /* 0x0000000000147947 */ /* 0x000fec0003800000 */
.L_x_15976:
[----:B--2--5:R-:W-:Y:S02]  /*15b0*/  HADD2.F32 R108, -RZ, R5.H0_H0 ;  /* 0x20000005ff6c7230 */ /* 0x024fe40000004100 */
[----:B------:R-:W-:-:S03]  /*15c0*/  @P0 HADD2.F32 R111, -RZ, R9.H0_H0 ;  /* 0x20000009ff6f0230 */ /* 0x000fc60000004100 */
[----:B------:R-:W-:-:S04]  /*15d0*/  FMUL.FTZ R109, R108, UR8 ;  /* 0x000000086c6d7c20 */ /* 0x000fc80008410000 */
[----:B------:R-:W-:-:S04]  /*15e0*/  FMUL.FTZ R144, R26, R109 ;  /* 0x0000006d1a907220 */ /* 0x000fc80000410000 */
[----:B------:R-:W-:-:S07]  /*15f0*/  @P0 FADD.FTZ R144, R111, R144 ;  /* 0x000000906f900221 */ /* 0x000fce0000010000 */
.L_x_15977:
[----:B------:R-:W-:Y:S05]  /*1600*/  BSYNC B0 ;  /* 0x0000000000007941 */ /* 0x000fea0003800000 */
.L_x_15975:
[----:B------:R-:W-:Y:S04]  /*1610*/  BSSY B0, `(.L_x_15978) ;  /* 0x000000b000007945 */ /* 0x000fe80003800000 */
[----:B------:R-:W-:Y:S05]  /*1620*/  @P3 BRA `(.L_x_15979) ;  /* 0x0000000000103947 */ /* 0x000fea0003800000 */
[----:B------:R-:W-:Y:S01]  /*1630*/  MOV R143, RZ ;  /* 0x000000ff008f7202 */ /* 0x000fe20000000f00 */
[----:B------:R-:W-:Y:S06]  /*1640*/  @!P0 BRA `(.L_x_15980) ;  /* 0x00000000001c8947 */ /* 0x000fec0003800000 */
[----:B-----5:R-:W-:Y:S01]  /*1650*/  HADD2.F32 R143, -RZ, R9.H1_H1 ;  /* 0x30000009ff8f7230 */ /* 0x020fe20000004100 */
[----:B------:R-:W-:Y:S06]  /*1660*/  BRA `(.L_x_15980) ;  /* 0x0000000000147947 */ /* 0x000fec0003800000 */
.L_x_15979:
[----:B--2--5:R-:W-:Y:S02]  /*1670*/  HADD2.F32 R108, -RZ, R5.H1_H1 ;  /* 0x30000005ff6c7230 */ /* 0x024fe40000004100 */
[----:B------:R-:W-:-:S03]  /*1680*/  @P0 HADD2.F32 R110, -RZ, R9.H1_H1 ;  /* 0x30000009ff6e0230 */ /* 0x000fc60000004100 */
[----:B------:R-:W-:-:S04]  /*1690*/  FMUL.FTZ R108, R108, UR8 ;  /* 0x000000086c6c7c20 */ /* 0x000fc80008410000 */
[----:B------:R-:W-:-:S04]  /*16a0*/  FMUL.FTZ R143, R27, R108 ;  /* 0x0000006c1b8f7220 */ /* 0x000fc80000410000 */
[----:B------:R-:W-:-:S07]  /*16b0*/  @P0 FADD.FTZ R143, R110, R143 ;  /* 0x0000008f6e8f0221 */ /* 0x000fce0000010000 */
.L_x_15980:
[----:B------:R-:W-:Y:S05]  /*16c0*/  BSYNC B0 ;  /* 0x0000000000007941 */ /* 0x000fea0003800000 */
.L_x_15978:
[----:B------:R-:W-:Y:S04]  /*16d0*/  BSSY B0, `(.L_x_15981) ;  /* 0x000000b000007945 */ /* 0x000fe80003800000 */
[----:B------:R-:W-:Y:S05]  /*16e0*/  @P3 BRA `(.L_x_15982) ;  /* 0x0000000000103947 */ /* 0x000fea0003800000 */
[----:B------:R-:W-:Y:S01]  /*16f0*/  HFMA2.MMA R142, -RZ, RZ, 0, 0 ;  /* 0x00000000ff8e7435 */ /* 0x000fe200000001ff */
[----:B------:R-:W-:Y:S10]  /*1700*/  @!P0 BRA `(.L_x_15983) ;  /* 0x00000000001c8947 */ /* 0x000ff40003800000 */
[----:B-----5:R-:W-:Y:S01]  /*1710*/  HADD2.F32 R142, -RZ, R10.H0_H0 ;  /* 0x2000000aff8e7230 */ /* 0x020fe20000004100 */
[----:B------:R-:W-:Y:S06]  /*1720*/  BRA `(.L_x_15983) ;  /* 0x0000000000147947 */ /* 0x000fec0003800000 */
.L_x_15982:
[----:B--2--5:R-:W-:Y:S02]  /*1730*/  HADD2.F32 R108, -RZ, R6.H0_H0 ;  /* 0x20000006ff6c7230 */ /* 0x024fe40000004100 */
[----:B------:R-:W-:-:S03]  /*1740*/  @P0 HADD2.F32 R111, -RZ, R10.H0_H0 ;  /* 0x2000000aff6f0230 */ /* 0x000fc60000004100 */
[----:B------:R-:W-:-:S04]  /*1750*/  FMUL.FTZ R109, R108, UR8 ;  /* 0x000000086c6d7c20 */ /* 0x000fc80008410000 */
[----:B------:R-:W-:-:S04]  /*1760*/  FMUL.FTZ R142, R20, R109 ;  /* 0x0000006d148e7220 */ /* 0x000fc80000410000 */
[----:B------:R-:W-:-:S07]  /*1770*/  @P0 FADD.FTZ R142, R111, R142 ;  /* 0x0000008e6f8e0221 */ /* 0x000fce0000010000 */
.L_x_15983:
[----:B------:R-:W-:Y:S05]  /*1780*/  BSYNC B0 ;  /* 0x0000000000007941 */ /* 0x000fea0003800000 */
.L_x_15981:
[----:B------:R-:W-:Y:S04]  /*1790*/  BSSY B0, `(.L_x_15984) ;  /* 0x000000b000007945 */ /* 0x000fe80003800000 */
[----:B------:R-:W-:Y:S05]  /*17a0*/  @P3 BRA `(.L_x_15985) ;  /* 0x0000000000103947 */ /* 0x000fea0003800000 */
[----:B------:R-:W-:Y:S01]  /*17b0*/  MOV R141, RZ ;  /* 0x000000ff008d7202 */ /* 0x000fe20000000f00 */
[----:B------:R-:W-:Y:S06]  /*17c0*/  @!P0 BRA `(.L_x_15986) ;  /* 0x00000000001c8947 */ /* 0x000fec0003800000 */
[----:B-----5:R-:W-:Y:S01]  /*17d0*/  HADD2.F32 R141, -RZ, R10.H1_H1 ;  /* 0x3000000aff8d7230 */ /* 0x020fe20000004100 */
[----:B------:R-:W-:Y:S06]  /*17e0*/  BRA `(.L_x_15986) ;  /* 0x0000000000147947 */ /* 0x000fec0003800000 */
.L_x_15985:
[----:B--2--5:R-:W-:Y:S02]  /*17f0*/  HADD2.F32 R108, -RZ, R6.H1_H1 ;  /* 0x30000006ff6c7230 */ /* 0x024fe40000004100 */
[----:B------:R-:W-:-:S03]  /*1800*/  @P0 HADD2.F32 R110, -RZ, R10.H1_H1 ;  /* 0x3000000aff6e0230 */ /* 0x000fc60000004100 */
[----:B------:R-:W-:-:S04]  /*1810*/  FMUL.FTZ R108, R108, UR8 ;  /* 0x000000086c6c7c20 */ /* 0x000fc80008410000 */
[----:B------:R-:W-:-:S04]  /*1820*/  FMUL.FTZ R141, R21, R108 ;  /* 0x0000006c158d7220 */ /* 0x000fc80000410000 */
[----:B------:R-:W-:-:S07]  /*1830*/  @P0 FADD.FTZ R141, R110, R141 ;  /* 0x0000008d6e8d0221 */ /* 0x000fce0000010000 */
.L_x_15986:
[----:B------:R-:W-:Y:S05]  /*1840*/  BSYNC B0 ;  /* 0x0000000000007941 */ /* 0x000fea0003800000 */
.L_x_15984:
[----:B------:R-:W-:Y:S04]  /*1850*/  BSSY B0, `(.L_x_15987) ;  /* 0x000000b000007945 */ /* 0x000fe80003800000 */
[----:B------:R-:W-:Y:S05]  /*1860*/  @P3 BRA `(.L_x_15988) ;  /* 0x0000000000103947 */ /* 0x000fea0003800000 */
[----:B------:R-:W-:Y:S01]  /*1870*/  HFMA2.MMA R140, -RZ, RZ, 0, 0 ;  /* 0x00000000ff8c7435 */ /* 0x000fe200000001ff */
[----:B------:R-:W-:Y:S10]  /*1880*/  @!P0 BRA `(.L_x_15989) ;  /* 0x00000000001c8947 */ /* 0x000ff40003800000 */
[----:B-----5:R-:W-:Y:S01]  /*1890*/  HADD2.F32 R140, -RZ, R11.H0_H0 ;  /* 0x2000000bff8c7230 */ /* 0x020fe20000004100 */
[----:B------:R-:W-:Y:S06]  /*18a0*/  BRA `(.L_x_15989) ;  /* 0x0000000000147947 */ /* 0x000fec0003800000 */
.L_x_15988:
[----:B--2--5:R-:W-:Y:S02]  /*18b0*/  HADD2.F32 R108, -RZ, R7.H0_H0 ;  /* 0x20000007ff6c7230 */ /* 0x024fe40000004100 */
[----:B------:R-:W-:-:S03]  /*18c0*/  @P0 HADD2.F32 R111, -RZ, R11.H0_H0 ;  /* 0x2000000bff6f0230 */ /* 0x000fc60000004100 */
[----:B------:R-:W-:-:S04]  /*18d0*/  FMUL.FTZ R109, R108, UR8 ;  /* 0x000000086c6d7c20 */ /* 0x000fc80008410000 */
[----:B------:R-:W-:-:S04]  /*18e0*/  FMUL.FTZ R140, R22, R109 ;  /* 0x0000006d168c7220 */ /* 0x000fc80000410000 */
[----:B------:R-:W-:-:S07]  /*18f0*/  @P0 FADD.FTZ R140, R111, R140 ;  /* 0x0000008c6f8c0221 */ /* 0x000fce0000010000 */
.L_x_15989:
[----:B------:R-:W-:Y:S05]  /*1900*/  BSYNC B0 ;  /* 0x0000000000007941 */ /* 0x000fea0003800000 */
.L_x_15987:
[----:B------:R-:W-:Y:S04]  /*1910*/  BSSY B0, `(.L_x_15990) ;  /* 0x000000b000007945 */ /* 0x000fe80003800000 */
[----:B------:R-:W-:Y:S05]  /*1920*/  @P3 BRA `(.L_x_15991) ;  /* 0x0000000000103947 */ /* 0x000fea0003800000 */
[----:B------:R-:W-:Y:S01]  /*1930*/  MOV R139, RZ ;  /* 0x000000ff008b7202 */ /* 0x000fe20000000f00 */
[----:B------:R-:W-:Y:S06]  /*1940*/  @!P0 BRA `(.L_x_15992) ;  /* 0x00000000001c8947 */ /* 0x000fec0003800000 */
[----:B-----5:R-:W-:Y:S01]  /*1950*/  HADD2.F32 R139, -RZ, R11.H1_H1 ;  /* 0x3000000bff8b7230 */ /* 0x020fe20000004100 */
[----:B------:R-:W-:Y:S06]  /*1960*/  BRA `(.L_x_15992) ;  /* 0x0000000000147947 */ /* 0x000fec0003800000 */
.L_x_15991:
[----:B--2--5:R-:W-:Y:S02]  /*1970*/  HADD2.F32 R108, -RZ, R7.H1_H1 ;  /* 0x30000007ff6c7230 */ /* 0x024fe40000004100 */
[----:B------:R-:W-:-:S03]  /*1980*/  @P0 HADD2.F32 R110, -RZ, R11.H1_H1 ;  /* 0x3000000bff6e0230 */ /* 0x000fc60000004100 */
[----:B------:R-:W-:-:S04]  /*1990*/  FMUL.FTZ R108, R108, UR8 ;  /* 0x000000086c6c7c20 */ /* 0x000fc80008410000 */
[----:B------:R-:W-:-:S04]  /*19a0*/  FMUL.FTZ R139, R23, R108 ;  /* 0x0000006c178b7220 */ /* 0x000fc80000410000 */
[----:B------:R-:W-:-:S07]  /*19b0*/  @P0 FADD.FTZ R139, R110, R139 ;  /* 0x0000008b6e8b0221 */ /* 0x000fce0000010000 */
.L_x_15992:
[----:B------:R-:W-:Y:S05]  /*19c0*/  BSYNC B0 ;  /* 0x0000000000007941 */ /* 0x000fea0003800000 */
.L_x_15990:
        /* <DEDUP_REMOVED lines=20> */
.L_x_15994:
[----:B-----5:R-:W-:Y:S02]  /*1b10*/  HADD2.F32 R0, -RZ, R4.H0_H0 ;  /* 0x20000004ff007230 */ /* 0x020fe40000004100 */
[----:B--2---:R-:W-:-:S03]  /*1b20*/  @P0 HADD2.F32 R111, -RZ, R8.H0_H0 ;  /* 0x20000008ff6f0230 */ /* 0x004fc60000004100 */
[----:B------:R-:W-:-:S04]  /*1b30*/  FMUL.FTZ R109, R0, UR8 ;  /* 0x00000008006d7c20 */ /* 0x000fc80008410000 */
[----:B------:R-:W-:-:S04]  /*1b40*/  FMUL.FTZ R130, R16, R109 ;  /* 0x0000006d10827220 */ /* 0x000fc80000410000 */
[----:B------:R-:W-:-:S07]  /*1b50*/  @P0 FADD.FTZ R130, R111, R130 ;  /* 0x000000826f820221 */ /* 0x000fce0000010000 */
.L_x_15995:
[----:B------:R-:W-:Y:S05]  /*1b60*/  BSYNC B0 ;  /* 0x0000000000007941 */ /* 0x000fea0003800000 */
.L_x_15993:
[----:B------:R-:W-:Y:S04]  /*1b70*/  BSSY B0, `(.L_x_15996) ;  /* 0x000000b000007945 */ /* 0x000fe80003800000 */
[----:B------:R-:W-:Y:S05]  /*1b80*/  @P3 BRA `(.L_x_15997) ;  /* 0x0000000000103947 */ /* 0x000fea0003800000 */
[----:B------:R-:W-:Y:S01]  /*1b90*/  MOV R147, RZ ;  /* 0x000000ff00937202 */ /* 0x000fe20000000f00 */
[----:B------:R-:W-:Y:S06]  /*1ba0*/  @!P0 BRA `(.L_x_15998) ;  /* 0x00000000001c8947 */ /* 0x000fec0003800000 */
[----:B-----5:R-:W-:Y:S01]  /*1bb0*/  HADD2.F32 R147, -RZ, R8.H1_H1 ;  /* 0x30000008ff937230 */ /* 0x020fe20000004100 */
[----:B------:R-:W-:Y:S06]  /*1bc0*/  BRA `(.L_x_15998) ;  /* 0x0000000000147947 */ /* 0x000fec0003800000 */
.L_x_15997:
[----:B-----5:R-:W-:Y:S02]  /*1bd0*/  HADD2.F32 R0, -RZ, R4.H1_H1 ;  /* 0x30000004ff007230 */ /* 0x020fe40000004100 */
[----:B------:R-:W-:-:S03]  /*1be0*/  @P0 HADD2.F32 R108, -RZ, R8.H1_H1 ;  /* 0x30000008ff6c0230 */ /* 0x000fc60000004100 */
[----:B------:R-:W-:-:S04]  /*1bf0*/  FMUL.FTZ R0, R0, UR8 ;  /* 0x0000000800007c20 */ /* 0x000fc80008410000 */
[----:B------:R-:W-:-:S04]  /*1c00*/  FMUL.FTZ R147, R17, R0 ;  /* 0x0000000011937220 */ /* 0x000fc80000410000 */
[----:B------:R-:W-:-:S07]  /*1c10*/  @P0 FADD.FTZ R147, R108, R147 ;  /* 0x000000936c930221 */ /* 0x000fce0000010000 */
.L_x_15998:
[----:B------:R-:W-:Y:S05]  /*1c20*/  BSYNC B0 ;  /* 0x0000000000007941 */ /* 0x000fea0003800000 */
.L_x_15996:
[----:B------:R-:W-:Y:S04]  /*1c30*/  BSSY B0, `(.L_x_15999) ;  /* 0x000000b000007945 */ /* 0x000fe80003800000 */
[----:B------:R-:W-:Y:S05]  /*1c40*/  @P3 BRA `(.L_x_16000) ;  /* 0x0000000000103947 */ /* 0x000fea0003800000 */
[----:B------:R-:W-:Y:S01]  /*1c50*/  HFMA2.MMA R126, -RZ, RZ, 0, 0 ;  /* 0x00000000ff7e7435 */ /* 0x000fe200000001ff */
[----:B------:R-:W-:Y:S10]  /*1c60*/  @!P0 BRA `(.L_x_16001) ;  /* 0x00000000001c8947 */ /* 0x000ff40003800000 */
[----:B-----5:R-:W-:Y:S01]  /*1c70*/  HADD2.F32 R126, -RZ, R9.H0_H0 ;  /* 0x20000009ff7e7230 */ /* 0x020fe20000004100 */
[----:B------:R-:W-:Y:S06]  /*1c80*/  BRA `(.L_x_16001) ;  /* 0x0000000000147947 */ /* 0x000fec0003800000 */
.L_x_16000:
[----:B-----5:R-:W-:Y:S02]  /*1c90*/  HADD2.F32 R0, -RZ, R5.H0_H0 ;  /* 0x20000005ff007230 */ /* 0x020fe40000004100 */
[----:B------:R-:W-:-:S03]  /*1ca0*/  @P0 HADD2.F32 R111, -RZ, R9.H0_H0 ;  /* 0x20000009ff6f0230 */ /* 0x000fc60000004100 */
[----:B------:R-:W-:-:S04]  /*1cb0*/  FMUL.FTZ R109, R0, UR8 ;  /* 0x00000008006d7c20 */ /* 0x000fc80008410000 */
[----:B------:R-:W-:-:S04]  /*1cc0*/  FMUL.FTZ R126, R18, R109 ;  /* 0x0000006d127e7220 */ /* 0x000fc80000410000 */
[----:B------:R-:W-:-:S07]  /*1cd0*/  @P0 FADD.FTZ R126, R111, R126 ;  /* 0x0000007e6f7e0221 */ /* 0x000fce0000010000 */
.L_x_16001:
[----:B------:R-:W-:Y:S05]  /*1ce0*/  BSYNC B0 ;  /* 0x0000000000007941 */ /* 0x000fea0003800000 */
.L_x_15999:
[----:B------:R-:W-:Y:S04]  /*1cf0*/  BSSY B0, `(.L_x_16002) ;  /* 0x000000b000007945 */ /* 0x000fe80003800000 */
[----:B------:R-:W-:Y:S05]  /*1d00*/  @P3 BRA `(.L_x_16003) ;  /* 0x0000000000103947 */ /* 0x000fea0003800000 */
[----:B------:R-:W-:Y:S01]  /*1d10*/  MOV R127, RZ ;  /* 0x000000ff007f7202 */ /* 0x000fe20000000f00 */
[----:B------:R-:W-:Y:S06]  /*1d20*/  @!P0 BRA `(.L_x_16004) ;  /* 0x00000000001c8947 */ /* 0x000fec0003800000 */
[----:B-----5:R-:W-:Y:S01]  /*1d30*/  HADD2.F32 R127, -RZ, R9.H1_H1 ;  /* 0x30000009ff7f7230 */ /* 0x020fe20000004100 */
[----:B------:R-:W-:Y:S06]  /*1d40*/  BRA `(.L_x_16004) ;  /* 0x0000000000147947 */ /* 0x000fec0003800000 */
.L_x_16003:
[----:B-----5:R-:W-:Y:S02]  /*1d50*/  HADD2.F32 R0, -RZ, R5.H1_H1 ;  /* 0x30000005ff007230 */ /* 0x020fe40000004100 */
[----:B------:R-:W-:-:S03]  /*1d60*/  @P0 HADD2.F32 R108, -RZ, R9.H1_H1 ;  /* 0x30000009ff6c0230 */ /* 0x000fc60000004100 */
[----:B------:R-:W-:-:S04]  /*1d70*/  FMUL.FTZ R0, R0, UR8 ;  /* 0x0000000800007c20 */ /* 0x000fc80008410000 */
[----:B------:R-:W-:-:S04]  /*1d80*/  FMUL.FTZ R127, R19, R0 ;  /* 0x00000000137f7220 */ /* 0x000fc80000410000 */
[----:B------:R-:W-:-:S07]  /*1d90*/  @P0 FADD.FTZ R127, R108, R127 ;  /* 0x0000007f6c7f0221 */ /* 0x000fce0000010000 */
.L_x_16004:
[----:B------:R-:W-:Y:S05]  /*1da0*/  BSYNC B0 ;  /* 0x0000000000007941 */ /* 0x000fea0003800000 */
.L_x_16002:
[----:B------:R-:W-:Y:S04]  /*1db0*/  BSSY B0, `(.L_x_16005) ;  /* 0x000000b000007945 */ /* 0x000fe80003800000 */
[----:B------:R-:W-:Y:S05]  /*1dc0*/  @P3 BRA `(.L_x_16006) ;  /* 0x0000000000103947 */ /* 0x000fea0003800000 */
[----:B------:R-:W-:Y:S01]  /*1dd0*/  HFMA2.MMA R129, -RZ, RZ, 0, 0 ;  /* 0x00000000ff817435 */ /* 0x000fe200000001ff */
[----:B------:R-:W-:Y:S10]  /*1de0*/  @!P0 BRA `(.L_x_16007) ;  /* 0x00000000001c8947 */ /* 0x000ff40003800000 */
[----:B-----5:R-:W-:Y:S01]  /*1df0*/  HADD2.F32 R129, -RZ, R10.H0_H0 ;  /* 0x2000000aff817230 */ /* 0x020fe20000004100 */
[----:B------:R-:W-:Y:S06]  /*1e00*/  BRA `(.L_x_16007) ;  /* 0x0000000000147947 */ /* 0x000fec0003800000 */
.L_x_16006:
[----:B-----5:R-:W-:-:S05]  /*1e10*/  HADD2.F32 R0, -RZ, R6.H0_H0 ;  /* 0x20000006ff007230 */ /* 0x020fca0000004100 */
[----:B------:R-:W-:Y:S01]  /*1e20*/  FMUL.FTZ R129, R0, UR8 ;  /* 0x0000000800817c20 */ /* 0x000fe20008410000 */
[----:B------:R-:W-:-:S03]  /*1e30*/  @P0 HADD2.F32 R0, -RZ, R10.H0_H0 ;  /* 0x2000000aff000230 */ /* 0x000fc60000004100 */
[----:B------:R-:W-:-:S04]  /*1e40*/  FMUL.FTZ R129, R12, R129 ;  /* 0x000000810c817220 */ /* 0x000fc80000410000 */
[----:B------:R-:W-:-:S07]  /*1e50*/  @P0 FADD.FTZ R129, R0, R129 ;  /* 0x0000008100810221 */ /* 0x000fce0000010000 */
.L_x_16007:
[----:B------:R-:W-:Y:S05]  /*1e60*/  BSYNC B0 ;  /* 0x0000000000007941 */ /* 0x000fea0003800000 */
.L_x_16005:
[----:B------:R-:W-:Y:S04]  /*1e70*/  BSSY B0, `(.L_x_16008) ;  /* 0x000000b000007945 */ /* 0x000fe80003800000 */
[----:B------:R-:W-:Y:S05]  /*1e80*/  @P3 BRA `(.L_x_16009) ;  /* 0x0000000000103947 */ /* 0x000fea0003800000 */
[----:B------:R-:W-:Y:S01]  /*1e90*/  MOV R148, RZ ;  /* 0x000000ff00947202 */ /* 0x000fe20000000f00 */
[----:B------:R-:W-:Y:S06]  /*1ea0*/  @!P0 BRA `(.L_x_16010) ;  /* 0x00000000001c8947 */ /* 0x000fec0003800000 */
[----:B-----5:R-:W-:Y:S01]  /*1eb0*/  HADD2.F32 R148, -RZ, R10.H1_H1 ;  /* 0x3000000aff947230 */ /* 0x020fe20000004100 */
[----:B------:R-:W-:Y:S06]  /*1ec0*/  BRA `(.L_x_16010) ;  /* 0x0000000000147947 */ /* 0x000fec0003800000 */
.L_x_16009:
[----:B-----5:R-:W-:Y:S02]  /*1ed0*/  HADD2.F32 R0, -RZ, R6.H1_H1 ;  /* 0x30000006ff007230 */ /* 0x020fe40000004100 */
[----:B------:R-:W-:-:S03]  /*1ee0*/  @P0 HADD2.F32 R109, -RZ, R10.H1_H1 ;  /* 0x3000000aff6d0230 */ /* 0x000fc60000004100 */
[----:B------:R-:W-:-:S04]  /*1ef0*/  FMUL.FTZ R0, R0, UR8 ;  /* 0x0000000800007c20 */ /* 0x000fc80008410000 */
[----:B------:R-:W-:-:S04]  /*1f00*/  FMUL.FTZ R148, R13, R0 ;  /* 0x000000000d947220 */ /* 0x000fc80000410000 */
[----:B------:R-:W-:-:S07]  /*1f10*/  @P0 FADD.FTZ R148, R109, R148 ;  /* 0x000000946d940221 */ /* 0x000fce0000010000 */
.L_x_16010:
[----:B------:R-:W-:Y:S05]  /*1f20*/  BSYNC B0 ;  /* 0x0000000000007941 */ /* 0x000fea0003800000 */
.L_x_16008:
[----:B------:R-:W-:Y:S04]  /*1f30*/  BSSY B0, `(.L_x_16011) ;  /* 0x000000b000007945 */ /* 0x000fe80003800000 */
[----:B------:R-:W-:Y:S05]  /*1f40*/  @P3 BRA `(.L_x_16012) ;  /* 0x0000000000103947 */ /* 0x000fea0003800000 */
[----:B------:R-:W-:Y:S01]  /*1f50*/  HFMA2.MMA R131, -RZ, RZ, 0, 0 ;  /* 0x00000000ff837435 */ /* 0x000fe200000001ff */
[----:B------:R-:W-:Y:S10]  /*1f60*/  @!P0 BRA `(.L_x_16013) ;  /* 0x00000000001c8947 */ /* 0x000ff40003800000 */
[----:B-----5:R-:W-:Y:S01]  /*1f70*/  HADD2.F32 R131, -RZ, R11.H0_H0 ;  /* 0x2000000bff837230 */ /* 0x020fe20000004100 */
[----:B------:R-:W-:Y:S06]  /*1f80*/  BRA `(.L_x_16013) ;  /* 0x0000000000147947 */ /* 0x000fec0003800000 */
.L_x_16012:
[----:B-----5:R-:W-:-:S05]  /*1f90*/  HADD2.F32 R0, -RZ, R7.H0_H0 ;  /* 0x20000007ff007230 */ /* 0x020fca0000004100 */
[----:B------:R-:W-:Y:S01]  /*1fa0*/  FMUL.FTZ R131, R0, UR8 ;  /* 0x0000000800837c20 */ /* 0x000fe20008410000 */
[----:B------:R-:W-:-:S03]  /*1fb0*/  @P0 HADD2.F32 R0, -RZ, R11.H0_H0 ;  /* 0x2000000bff000230 */ /* 0x000fc60000004100 */
[----:B------:R-:W-:-:S04]  /*1fc0*/  FMUL.FTZ R131, R14, R131 ;  /* 0x000000830e837220 */ /* 0x000fc80000410000 */
[----:B------:R-:W-:-:S07]  /*1fd0*/  @P0 FADD.FTZ R131, R0, R131 ;  /* 0x0000008300830221 */ /* 0x000fce0000010000 */
.L_x_16013:
[----:B------:R-:W-:Y:S05]  /*1fe0*/  BSYNC B0 ;  /* 0x0000000000007941 */ /* 0x000fea0003800000 */
.L_x_16011:
[----:B------:R-:W-:Y:S04]  /*1ff0*/  BSSY B0, `(.L_x_16014) ;  /* 0x000000b000007945 */ /* 0x000fe80003800000 */
[----:B------:R-:W-:Y:S05]  /*2000*/  @P3 BRA `(.L_x_16015) ;  /* 0x0000000000103947 */ /* 0x000fea0003800000 */
[----:B------:R-:W-:Y:S01]  /*2010*/  MOV R128, RZ ;  /* 0x000000ff00807202 */ /* 0x000fe20000000f00 */
[----:B------:R-:W-:Y:S06]  /*2020*/  @!P0 BRA `(.L_x_16016) ;  /* 0x00000000001c8947 */ /* 0x000fec0003800000 */
[----:B-----5:R-:W-:Y:S01]  /*2030*/  HADD2.F32 R128, -RZ, R11.H1_H1 ;  /* 0x3000000bff807230 */ /* 0x020fe20000004100 */
[----:B------:R-:W-:Y:S06]  /*2040*/  BRA `(.L_x_16016) ;  /* 0x0000000000147947 */ /* 0x000fec0003800000 */
.L_x_16015:
[----:B-----5:R-:W-:Y:S02]  /*2050*/  HADD2.F32 R0, -RZ, R7.H1_H1 ;  /* 0x30000007ff007230 */ /* 0x020fe40000004100 */
[----:B------:R-:W-:-:S03]  /*2060*/  @P0 HADD2.F32 R109, -RZ, R11.H1_H1 ;  /* 0x3000000bff6d0230 */ /* 0x000fc60000004100 */
[----:B------:R-:W-:-:S04]  /*2070*/  FMUL.FTZ R0, R0, UR8 ;  /* 0x0000000800007c20 */ /* 0x000fc80008410000 */
[----:B------:R-:W-:-:S04]  /*2080*/  FMUL.FTZ R128, R15, R0 ;  /* 0x000000000f807220 */ /* 0x000fc80000410000 */
[----:B------:R-:W-:-:S07]  /*2090*/  @P0 FADD.FTZ R128, R109, R128 ;  /* 0x000000806d800221 */ /* 0x000fce0000010000 */
.L_x_16016:
[----:B------:R-:W-:Y:S05]  /*20a0*/  BSYNC B0 ;  /* 0x0000000000007941 */ /* 0x000fea0003800000 */
.L_x_16014:
[----:B------:R-:W-:Y:S01]  /*20b0*/  FADD.FTZ R109, RZ, R119 ;  /* 0x00000077ff6d7221 */ /* 0x000fe20000010000 */
[----:B------:R-:W-:Y:S01]  /*20c0*/  IMAD.WIDE.U32 R2, R149, 0x10, R2 ;  /* 0x0000001095027825 */ /* 0x000fe200078e0002 */
[----:B------:R-:W-:Y:S01]  /*20d0*/  F2FP.F16.F32.PACK_AB R111, R128, R131 ;  /* 0x00000083806f723e */ /* 0x000fe200000000ff */
[----:B------:R-:W-:Y:S02]  /*20e0*/  UMOV UR10, 0xffffffff ;  /* 0xffffffff000a7882 */ /* 0x000fe40000000000 */
[----:B------:R-:W-:Y:S01]  /*20f0*/  FADD.FTZ R0, R109, R118 ;  /* 0x000000766d007221 */ /* 0x000fe20000010000 */
[----:B------:R-:W-:Y:S02]  /*2100*/  F2FP.F16.F32.PACK_AB R110, R148, R129 ;  /* 0x00000081946e723e */ /* 0x000fe400000000ff */
[----:B------:R-:W-:Y:S01]  /*2110*/  F2FP.F16.F32.PACK_AB R108, R147, R130 ;  /* 0x00000082936c723e */ /* 0x000fe200000000ff */
        /* <DEDUP_REMOVED lines=119> */
.L_x_16032:
        /* <DEDUP_REMOVED lines=97> */
[----:B------:R-:W-:Y:S01]  /*2ea0*/  F2FP.F16.F32.PACK_AB R108, R108, R3 ;  /* 0x000000036c6c723e */ /* 0x000fe200000000ff */
        /* <DEDUP_REMOVED lines=40> */
[----:B------:R-:W-:Y:S02]  /*3130*/  F2FP.F16.F32.PACK_AB R137, R162, R137 ;  /* 0x00000089a289723e */ /* 0x000fe400000000ff */
[----:B------:R-:W-:Y:S01]  /*3140*/  F2FP.F16.F32.PACK_AB R136, R136, R133 ;  /* 0x000000858888723e */ /* 0x000fe200000000ff */
[----:B------:R0:W-:Y:S01]  /*3150*/  STG.E.128 desc[UR4][R120.64], R112 ;  /* 0x0000007078007986 */ /* 0x0001e2000c101d04 */
[----:B------:R-:W-:-:S02]  /*3160*/  F2FP.F16.F32.PACK_AB R135, R130, R131 ;  /* 0x000000838287723e */ /* 0x000fc400000000ff */
[----:B------:R-:W-:Y:S01]  /*3170*/  F2FP.F16.F32.PACK_AB R134, R119, R134 ;  /* 0x000000867786723e */ /* 0x000fe200000000ff */
[----:B------:R0:W-:Y:S01]  /*3180*/  STG.E.128 desc[UR4][R126.64], R136 ;  /* 0x000000887e007986 */ /* 0x0001e2000c101d04 */
[----:B------:R-:W-:Y:S02]  /*3190*/  F2FP.F16.F32.PACK_AB R133, R122, R147 ;  /* 0x000000937a85723e */ /* 0x000fe400000000ff */
[----:B------:R-:W-:-:S05]  /*31a0*/  F2FP.F16.F32.PACK_AB R132, R3, R132 ;  /* 0x000000840384723e */ /* 0x000fca00000000ff */
[----:B------:R0:W-:Y:S02]  /*31b0*/  STG.E.128 desc[UR4][R128.64], R132 ;  /* 0x0000008480007986 */ /* 0x0001e4000c101d04 */
.L_x_16019:
[----:B------:R-:W-:Y:S05]  /*31c0*/  BSYNC B0 ;  /* 0x0000000000007941 */ /* 0x000fea0003800000 */
.L_x_16018:
[----:B------:R-:W1:Y:S02]  /*31d0*/  LDC.64 R2, c[0x0][0x210] ;  /* 0x00008400ff027b82 */ /* 0x000e640000000a00 */
[----:B-1----:R-:W-:-:S04]  /*31e0*/  LEA R123, R2, R123, 0x2 ;  /* 0x0000007b027b7211 */ /* 0x002fc800078e10ff */
[----:B------:R-:W-:-:S13]  /*31f0*/  ISETP.GE.AND P0, PT, R123, R3, PT ;  /* 0x000000037b00720c */ /* 0x000fda0003f06270 */
[----:B------:R-:W-:Y:S05]  /*3200*/  @!P0 BRA `(.L_x_16020) ;  /* 0xffffffd0008c8947 */ /* 0x000fea000383ffff */
[----:B------:R-:W-:Y:S05]  /*3210*/  EXIT ;  /* 0x000000000000794d */ /* 0x000fea0003800000 */
.L_x_16017:
        /* <DEDUP_REMOVED lines=8> */
.L_x_16022:
[----:B------:R-:W-:Y:S05]  /*32a0*/  BSYNC B0 ;  /* 0x0000000000007941 */ /* 0x000fea0003800000 */
.L_x_16021:
        /* <DEDUP_REMOVED lines=10> */
.L_x_16023:
[----:B------:R-:W-:Y:S01]  /*3350*/  HFMA2.MMA R153, -RZ, RZ, 0, 2.384185791015625e-07 ;  /* 0x00000004ff997435 */ /* 0x000fe200000001ff */
[----:B------:R-:W-:-:S05]  /*3360*/  MOV R3, R150 ;  /* 0x0000009600037202 */ /* 0x000fca0000000f00 */
[----:B------:R-:W-:-:S05]  /*3370*/  FADD.FTZ R3, R2, R3 ;  /* 0x0000000302037221 */ /* 0x000fca0000010000 */
[----:B------:R-:W-:-:S07]  /*3380*/  MOV R152, R3 ;  /* 0x0000000300987202 */ /* 0x000fce0000000f00 */
[----:B------:R-:W-:Y:S05]  /*3390*/  WARPSYNC.COLLECTIVE R151, `(.L_x_16024) ;  /* 0x0000000097087348 */ /* 0x000fea0003c00000 */
[----:B------:R0:W1:Y:S02]  /*33a0*/  SHFL.BFLY P2, R150, R152, R153, R154 ;  /* 0x0c00009998967389 */ /* 0x000064000004009a */
[----:B01----:R-:W-:Y:S01]  /*33b0*/  ENDCOLLECTIVE ;  /* 0x000000000000791b */ /* 0x003fe20003800000 */
.L_x_16024:
[----:B------:R-:W-:Y:S01]  /*33c0*/  HFMA2.MMA R153, -RZ, RZ, 0, 4.76837158203125e-07 ;  /* 0x00000008ff997435 */ /* 0x000fe200000001ff */
[----:B------:R-:W-:-:S05]  /*33d0*/  MOV R0, R150 ;  /* 0x0000009600007202 */ /* 0x000fca0000000f00 */
[----:B------:R-:W-:-:S05]  /*33e0*/  FADD.FTZ R108, R3, R0 ;  /* 0x00000000036c7221 */ /* 0x000fca0000010000 */
[----:B------:R-:W-:-:S07]  /*33f0*/  MOV R152, R108 ;  /* 0x0000006c00987202 */ /* 0x000fce0000000f00 */
[----:B------:R-:W-:Y:S05]  /*3400*/  WARPSYNC.COLLECTIVE R151, `(.L_x_16025) ;  /* 0x0000000097087348 */ /* 0x000fea0003c00000 */
[----:B------:R0:W1:Y:S02]  /*3410*/  SHFL.BFLY P2, R150, R152, R153, R154 ;  /* 0x0c00009998967389 */ /* 0x000064000004009a */
[----:B01----:R-:W-:Y:S01]  /*3420*/  ENDCOLLECTIVE ;  /* 0x000000000000791b */ /* 0x003fe20003800000 */
.L_x_16025:
[----:B------:R-:W-:Y:S01]  /*3430*/  HFMA2.MMA R153, -RZ, RZ, 0, 9.5367431640625e-07 ;  /* 0x00000010ff997435 */ /* 0x000fe200000001ff */
[----:B------:R-:W-:-:S05]  /*3440*/  MOV R109, R150 ;  /* 0x00000096006d7202 */ /* 0x000fca0000000f00 */
[----:B------:R-:W-:-:S05]  /*3450*/  FADD.FTZ R109, R108, R109 ;  /* 0x0000006d6c6d7221 */ /* 0x000fca0000010000 */
[----:B------:R-:W-:-:S07]  /*3460*/  MOV R152, R109 ;  /* 0x0000006d00987202 */ /* 0x000fce0000000f00 */
[----:B------:R-:W-:Y:S05]  /*3470*/  WARPSYNC.COLLECTIVE R151, `(.L_x_16026) ;  /* 0x0000000097087348 */ /* 0x000fea0003c00000 */
[----:B------:R0:W1:Y:S02]  /*3480*/  SHFL.BFLY P2, R150, R152, R153, R154 ;  /* 0x0c00009998967389 */ /* 0x000064000004009a */
[----:B01----:R-:W-:Y:S01]  /*3490*/  ENDCOLLECTIVE ;  /* 0x000000000000791b */ /* 0x003fe20003800000 */
.L_x_16026:
        /* <DEDUP_REMOVED lines=72> */
.L_x_16027:
[----:B------:R-:W-:Y:S01]  /*3920*/  HFMA2.MMA R153, -RZ, RZ, 0, 1.1920928955078125e-07 ;  /* 0x00000002ff997435 */ /* 0x000fe200000001ff */
[----:B------:R-:W-:-:S05]  /*3930*/  MOV R3, R150 ;  /* 0x0000009600037202 */ /* 0x000fca0000000f00 */
[----:B------:R-:W-:-:S05]  /*3940*/  FADD.FTZ R3, R0, R3 ;  /* 0x0000000300037221 */ /* 0x000fca0000010000 */
[----:B------:R-:W-:-:S07]  /*3950*/  MOV R152, R3 ;  /* 0x0000000300987202 */ /* 0x000fce0000000f00 */
[----:B------:R-:W-:Y:S05]  /*3960*/  WARPSYNC.COLLECTIVE R151, `(.L_x_16028) ;  /* 0x0000000097087348 */ /* 0x000fea0003c00000 */
[----:B------:R0:W1:Y:S02]  /*3970*/  SHFL.BFLY P2, R150, R152, R153, R154 ;  /* 0x0c00009998967389 */ /* 0x000064000004009a */
[----:B01----:R-:W-:Y:S01]  /*3980*/  ENDCOLLECTIVE ;  /* 0x000000000000791b */ /* 0x003fe20003800000 */
.L_x_16028:
[----:B------:R-:W-:Y:S01]  /*3990*/  HFMA2.MMA R153, -RZ, RZ, 0, 2.384185791015625e-07 ;  /* 0x00000004ff997435 */ /* 0x000fe200000001ff */
[----:B------:R-:W-:-:S05]  /*39a0*/  MOV R2, R150 ;  /* 0x0000009600027202 */ /* 0x000fca0000000f00 */
[----:B------:R-:W-:-:S05]  /*39b0*/  FADD.FTZ R2, R3, R2 ;  /* 0x0000000203027221 */ /* 0x000fca0000010000 */
[----:B------:R-:W-:-:S07]  /*39c0*/  MOV R152, R2 ;  /* 0x0000000200987202 */ /* 0x000fce0000000f00 */
[----:B------:R-:W-:Y:S05]  /*39d0*/  WARPSYNC.COLLECTIVE R151, `(.L_x_16029) ;  /* 0x0000000097087348 */ /* 0x000fea0003c00000 */
[----:B------:R0:W1:Y:S02]  /*39e0*/  SHFL.BFLY P2, R150, R152, R153, R154 ;  /* 0x0c00009998967389 */ /* 0x000064000004009a */
[----:B01----:R-:W-:Y:S01]  /*39f0*/  ENDCOLLECTIVE ;  /* 0x000000000000791b */ /* 0x003fe20003800000 */
.L_x_16029:
[----:B------:R-:W-:Y:S01]  /*3a00*/  HFMA2.MMA R153, -RZ, RZ, 0, 4.76837158203125e-07 ;  /* 0x00000008ff997435 */ /* 0x000fe200000001ff */
[----:B------:R-:W-:-:S05]  /*3a10*/  MOV R109, R150 ;  /* 0x00000096006d7202 */ /* 0x000fca0000000f00 */
[----:B------:R-:W-:-:S05]  /*3a20*/  FADD.FTZ R109, R2, R109 ;  /* 0x0000006d026d7221 */ /* 0x000fca0000010000 */
[----:B------:R-:W-:-:S07]  /*3a30*/  MOV R152, R109 ;  /* 0x0000006d00987202 */ /* 0x000fce0000000f00 */
[----:B------:R-:W-:Y:S05]  /*3a40*/  WARPSYNC.COLLECTIVE R151, `(.L_x_16030) ;  /* 0x0000000097087348 */ /* 0x000fea0003c00000 */
[----:B------:R0:W1:Y:S02]  /*3a50*/  SHFL.BFLY P2, R150, R152, R153, R154 ;  /* 0x0c00009998967389 */ /* 0x000064000004009a */
[----:B01----:R-:W-:Y:S01]  /*3a60*/  ENDCOLLECTIVE ;  /* 0x000000000000791b */ /* 0x003fe20003800000 */
.L_x_16030:
[----:B------:R-:W-:Y:S01]  /*3a70*/  HFMA2.MMA R153, -RZ, RZ, 0, 9.5367431640625e-07 ;  /* 0x00000010ff997435 */ /* 0x000fe200000001ff */
[----:B------:R-:W-:-:S05]  /*3a80*/  MOV R108, R150 ;  /* 0x00000096006c7202 */ /* 0x000fca0000000f00 */
[----:B------:R-:W-:-:S05]  /*3a90*/  FADD.FTZ R111, R109, R108 ;  /* 0x0000006c6d6f7221 */ /* 0x000fca0000010000 */
[----:B------:R-:W-:-:S07]  /*3aa0*/  MOV R152, R111 ;  /* 0x0000006f00987202 */ /* 0x000fce0000000f00 */
[----:B------:R-:W-:Y:S05]  /*3ab0*/  WARPSYNC.COLLECTIVE R151, `(.L_x_16031) ;  /* 0x0000000097087348 */ /* 0x000fea0003c00000 */
[----:B------:R0:W1:Y:S02]  /*3ac0*/  SHFL.BFLY P2, R150, R152, R153, R154 ;  /* 0x0c00009998967389 */ /* 0x000064000004009a */
[----:B01----:R-:W-:Y:S01]  /*3ad0*/  ENDCOLLECTIVE ;  /* 0x000000000000791b */ /* 0x003fe20003800000 */
.L_x_16031:
[----:B------:R-:W-:Y:S05]  /*3ae0*/  BRA `(.L_x_16032) ;  /* 0xffffffec00687947 */ /* 0x000fea000383ffff */
.L_x_16033:
        /* <DEDUP_REMOVED lines=9> */
.L_x_30501:


//--------------------- .text._ZN10layer_norm13ln_fwd_kernelINS_13Kernel_traitsIf6__halfS2_S2_fjLj1024ELj1ELj4ELj1ELj16ENS_18Kernel_traits_baseILj1024EfS2_S2_S2_fjLj128EEEEELb1ELb0ELb0ELb0EEEvNS_9FwdParamsE --------------------------
	.section	.text._ZN10layer_norm13ln_fwd_kernelINS_13Kernel_traitsIf6__halfS2_S2_fjLj1024ELj1ELj4ELj1ELj16ENS_18Kernel_traits_baseILj1024EfS2_S2_S2_fjLj128EEEEELb1ELb0ELb0ELb0EEEvNS_9FwdParamsE,"ax",@progbits
	.align	128
        .global         _ZN10layer_norm13ln_fwd_kernelINS_13Kernel_traitsIf6__halfS2_S2_fjLj1024ELj1ELj4ELj1ELj16ENS_18Kernel_traits_baseILj1024EfS2_S2_S2_fjLj128EEEEELb1ELb0ELb0ELb0EEEvNS_9FwdParamsE
        .type           _ZN10layer_norm13ln_fwd_kernelINS_13Kernel_traitsIf6__halfS2_S2_fjLj1024ELj1ELj4ELj1ELj16ENS_18Kernel_traits_baseILj1024EfS2_S2_S2_fjLj128EEEEELb1ELb0ELb0ELb0EEEvNS_9FwdParamsE,@function
        .size           _ZN10layer_norm13ln_fwd_kernelINS_13Kernel_traitsIf6__halfS2_S2_fjLj1024ELj1ELj4ELj1ELj16ENS_18Kernel_traits_baseILj1024EfS2_S2_S2_fjLj128EEEEELb1ELb0ELb0ELb0EEEvNS_9FwdParamsE,(.L_x_30502 - _ZN10layer_norm13ln_fwd_kernelINS_13Kernel_traitsIf6__halfS2_S2_fjLj1024ELj1ELj4ELj1ELj16ENS_18Kernel_traits_baseILj1024EfS2_S2_S2_fjLj128EEEEELb1ELb0ELb0ELb0EEEvNS_9FwdParamsE)
        .other          _ZN10layer_norm13ln_fwd_kernelINS_13Kernel_traitsIf6__halfS2_S2_fjLj1024ELj1ELj4ELj1ELj16ENS_18Kernel_traits_baseILj1024EfS2_S2_S2_fjLj128EEEEELb1ELb0ELb0ELb0EEEvNS_9FwdParamsE,@"STO_CUDA_ENTRY STV_DEFAULT"
_ZN10layer_norm13ln_fwd_kernelINS_13Kernel_traitsIf6__halfS2_S2_fjLj1024ELj1ELj4ELj1ELj16ENS_18Kernel_traits_baseILj1024EfS2_S2_S2_fjLj128EEEEELb1ELb0ELb0ELb0EEEvNS_9FwdParamsE:
.text._ZN10layer_norm13ln_fwd_kernelINS_13Kernel_traitsIf6__halfS2_S2_fjLj1024ELj1ELj4ELj1ELj16ENS_18Kernel_traits_baseILj1024EfS2_S2_S2_fjLj128EEEEELb1ELb0ELb0ELb0EEEvNS_9FwdParamsE:
        /* <DEDUP_REMOVED lines=16> */
[----:B-1----:R-:W3:Y:S01]  /*0100*/  @P0 LDG.E.64 R4, desc[UR4][R6.64] ;  /* 0x0000000406040981 */ /* 0x002ee2000c1e1b00 */
[----:B------:R-:W-:Y:S01]  /*0110*/  BSSY B0, `(.L_x_16034) ;  /* 0x000005d000007945 */ /* 0x000fe20003800000 */
[----:B--2---:R-:W-:Y:S02]  /*0120*/  @P0 R2UR UR6, R2 ;  /* 0x00000000020602ca */ /* 0x004fe400000e0000 */
[----:B------:R-:W-:Y:S02]  /*0130*/  @P0 R2UR UR7, R3 ;  /* 0x00000000030702ca */ /* 0x000fe400000e0000 */
[----:B---3--:R-:W-:-:S05]  /*0140*/  @P0 IADD3 R0, P1, R4, R9, RZ ;  /* 0x0000000904000210 */ /* 0x008fca0007f3e0ff */
[----:B------:R-:W-:Y:S02]  /*0150*/  @P0 IMAD.X R7, RZ, RZ, R5, P1 ;  /* 0x000000ffff070224 */ /* 0x000fe400008e0605 */
[----:B0-----:R-:W-:-:S03]  /*0160*/  IMAD R4, R17, UR8, R14 ;  /* 0x0000000811047c24 */ /* 0x001fc6000f8e020e */
        /* <DEDUP_REMOVED lines=41> */
[----:B------:R-:W-:Y:S02]  /*0400*/  LOP3.LUT R9, R14, 0x1f, RZ, 0xc0, !PT ;  /* 0x0000001f0e097812 */ /* 0x000fe400078ec0ff */
[----:B------:R-:W-:Y:S02]  /*0410*/  LOP3.LUT R12, R3, UR28, R10, 0x96, !PT ;  /* 0x0000001c030c7c12 */ /* 0x000fe4000f8e960a */
[----:B----4-:R-:W-:Y:S02]  /*0420*/  SHF.R.S32.HI R3, RZ, 0x1f, R16 ;  /* 0x0000001fff037819 */ /* 0x010fe40000011410 */
[----:B------:R-:W-:Y:S02]  /*0430*/  LOP3.LUT R10, R9, 0x1f, RZ, 0x3c, !PT ;  /* 0x0000001f090a7812 */ /* 0x000fe400078e3cff */
[----:B------:R-:W-:Y:S01]  /*0440*/  LEA.HI R3, R3, R16, RZ, 0x3 ;  /* 0x0000001003037211 */ /* 0x000fe200078f18ff */
        /* <DEDUP_REMOVED lines=41> */
.L_x_16035:
[----:B------:R-:W-:Y:S05]  /*06e0*/  BSYNC B0 ;  /* 0x0000000000007941 */ /* 0x000fea0003800000 */
.L_x_16034:
        /* <DEDUP_REMOVED lines=18> */
.L_x_16037:
[----:B------:R-:W-:Y:S05]  /*0810*/  BSYNC B0 ;  /* 0x0000000000007941 */ /* 0x000fea0003800000 */
.L_x_16036:
        /* <DEDUP_REMOVED lines=18> */
.L_x_16039:
[----:B------:R-:W-:Y:S05]  /*0940*/  BSYNC B0 ;  /* 0x0000000000007941 */ /* 0x000fea0003800000 */
.L_x_16038:
        /* <DEDUP_REMOVED lines=17> */
.L_x_16041:
[----:B------:R-:W-:Y:S05]  /*0a60*/  BSYNC B0 ;  /* 0x0000000000007941 */ /* 0x000fea0003800000 */
.L_x_16040:
        /* <DEDUP_REMOVED lines=12> */
[----:B------:R-:W-:Y:S01]  /*0b30*/  IMAD.HI.U32 R12, R14, -0x2daee0ad, RZ ;  /* 0xd2511f530e0c7827 */ /* 0x000fe200078e00ff */
[----:B------:R-:W-:Y:S01]  /*0b40*/  ULDC.U8 UR8, c[0x0][0x2a0] ;  /* 0x0000a80000087ab9 */ /* 0x000fe20000000000 */
[----:B------:R-:W-:-:S02]  /*0b50*/  UISETP.NE.AND.EX UP0, UPT, UR9, URZ, UPT, UP0 ;  /* 0x0000003f0900728c */ /* 0x000fc4000bf05300 */
[----:B------:R-:W-:Y:S01]  /*0b60*/  IMAD R0, R11, -0x326172a9, RZ ;  /* 0xcd9e8d570b007824 */ /* 0x000fe200078e02ff */
[----:B------:R-:W-:Y:S01]  /*0b70*/  LOP3.LUT R3, R12, UR34, R3, 0x96, !PT ;  /* 0x000000220c037c12 */ /* 0x000fe2000f8e9603 */
[----:B------:R-:W-:Y:S01]  /*0b80*/  IMAD R22, R14, -0x2daee0ad, RZ ;  /* 0xd2511f530e167824 */ /* 0x000fe200078e02ff */
[----:B------:R-:W-:Y:S01]  /*0b90*/  ULDC UR35, c[0x0][0x218] ;  /* 0x0000860000237ab9 */ /* 0x000fe20000000800 */
[----:B------:R-:W-:Y:S01]  /*0ba0*/  IMAD.MOV.U32 R9, RZ, RZ, RZ ;  /* 0x000000ffff097224 */ /* 0x000fe200078e00ff */
[----:B------:R-:W-:Y:S01]  /*0bb0*/  ULDC UR16, c[0x0][0x2d8] ;  /* 0x0000b60000107ab9 */ /* 0x000fe20000000800 */
[----:B------:R-:W-:Y:S01]  /*0bc0*/  UISETP.NE.AND UP1, UPT, UR8, URZ, UPT ;  /* 0x0000003f0800728c */ /* 0x000fe2000bf25270 */
[----:B------:R-:W-:Y:S01]  /*0bd0*/  ULDC.64 UR10, c[0x0][0x230] ;  /* 0x00008c00000a7ab9 */ /* 0x000fe20000000a00 */
[----:B------:R-:W-:Y:S01]  /*0be0*/  ULDC.64 UR12, c[0x0][0x238] ;  /* 0x00008e00000c7ab9 */ /* 0x000fe20000000a00 */
[----:B------:R-:W-:-:S08]  /*0bf0*/  ULDC.64 UR14, c[0x0][0x240] ;  /* 0x00009000000e7ab9 */ /* 0x000fd00000000a00 */
.L_x_16284:
[----:B------:R-:W-:Y:S01]  /*0c00*/  PLOP3.LUT P0, PT, PT, PT, UP0, 0x80, 0x0 ;  /* 0x000000000000781c */ /* 0x000fe20003f0f008 */
[----:B------:R-:W-:Y:S01]  /*0c10*/  HFMA2.MMA R93, -RZ, RZ, 0, 1.1920928955078125e-07 ;  /* 0x00000002ff5d7435 */ /* 0x000fe200000001ff */
        /* <DEDUP_REMOVED lines=37> */
.L_x_16046:
[----:B------:R-:W-:-:S07]  /*0e70*/  IMAD.MOV.U32 R12, RZ, RZ, R0 ;  /* 0x000000ffff0c7224 */ /* 0x000fce00078e0000 */
.L_x_16047:
[----:B------:R-:W-:Y:S05]  /*0e80*/  BSYNC B2 ;  /* 0x0000000000027941 */ /* 0x000fea0003800000 */
.L_x_16045:
        /* <DEDUP_REMOVED lines=16> */
.L_x_16051:
[----:B------:R-:W-:Y:S05]  /*0f90*/  BSYNC B3 ;  /* 0x0000000000037941 */ /* 0x000fea0003800000 */
.L_x_16050:
        /* <DEDUP_REMOVED lines=44> */
.L_x_16049:
[----:B------:R-:W-:Y:S05]  /*1260*/  BSYNC B2 ;  /* 0x0000000000027941 */ /* 0x000fea0003800000 */
.L_x_16048:
        /* <DEDUP_REMOVED lines=25> */
.L_x_16053:
[----:B------:R-:W-:-:S07]  /*1400*/  IMAD.MOV.U32 R19, RZ, RZ, R0 ;  /* 0x000000ffff137224 */ /* 0x000fce00078e0000 */
.L_x_16054:
[----:B------:R-:W-:Y:S05]  /*1410*/  BSYNC B2 ;  /* 0x0000000000027941 */ /* 0x000fea0003800000 */
.L_x_16052:
        /* <DEDUP_REMOVED lines=16> */
.L_x_16058:
[----:B------:R-:W-:Y:S05]  /*1520*/  BSYNC B3 ;  /* 0x0000000000037941 */ /* 0x000fea0003800000 */
.L_x_16057:
        /* <DEDUP_REMOVED lines=42> */
[----:B------:R-:W-:Y:S02]  /*17d0*/  LOP3.LUT R3, R21, UR34, R124, 0x96, !PT ;  /* 0x0000002215037c12 */ /* 0x000fe4000f8e967c */
[----:B------:R-:W-:-:S07]  /*17e0*/  MOV R22, R20 ;  /* 0x0000001400167202 */ /* 0x000fce0000000f00 */
.L_x_16056:
[----:B------:R-:W-:Y:S05]  /*17f0*/  BSYNC B2 ;  /* 0x0000000000027941 */ /* 0x000fea0003800000 */
.L_x_16055:
[----:B------:R-:W-:Y:S01]  /*1800*/  I2FP.F32.U32 R19, R19 ;  /* 0x0000001300137245 */ /* 0x000fe20000201000 */
[----:B------:R-:W-:Y:S01]  /*1810*/  HADD2.F32 R21, -RZ, R92.H1_H1 ;  /* 0x3000005cff157230 */ /* 0x000fe20000004100 */
[----:B------:R-:W-:Y:S01]  /*1820*/  BSSY B2, `(.L_x_16059) ;  /* 0x0000015000027945 */ /* 0x000fe20003800000 */
[----:B------:R-:W-:Y:S02]  /*1830*/  IADD3 R102, R101, 0x1, RZ ;  /* 0x0000000165667810 */ /* 0x000fe40007ffe0ff */
        /* <DEDUP_REMOVED lines=18> */
.L_x_16060:
[----:B------:R-:W-:-:S07]  /*1960*/  MOV R92, R0 ;  /* 0x00000000005c7202 */ /* 0x000fce0000000f00 */
.L_x_16061:
[----:B------:R-:W-:Y:S05]  /*1970*/  BSYNC B2 ;  /* 0x0000000000027941 */ /* 0x000fea0003800000 */
.L_x_16059:
        /* <DEDUP_REMOVED lines=16> */
.L_x_16065:
[----:B------:R-:W-:Y:S05]  /*1a80*/  BSYNC B3 ;  /* 0x0000000000037941 */ /* 0x000fea0003800000 */
.L_x_16064:
        /* <DEDUP_REMOVED lines=44> */
.L_x_16063:
[----:B------:R-:W-:Y:S05]  /*1d50*/  BSYNC B2 ;  /* 0x0000000000027941 */ /* 0x000fea0003800000 */
.L_x_16062:
        /* <DEDUP_REMOVED lines=21> */
.L_x_16067:
[----:B------:R-:W-:-:S07]  /*1eb0*/  IMAD.MOV.U32 R21, RZ, RZ, R0 ;  /* 0x000000ffff157224 */ /* 0x000fce00078e0000 */
.L_x_16068:
[----:B------:R-:W-:Y:S05]  /*1ec0*/  BSYNC B2 ;  /* 0x0000000000027941 */ /* 0x000fea0003800000 */
.L_x_16066:
        /* <DEDUP_REMOVED lines=16> */
.L_x_16072:
[----:B------:R-:W-:Y:S05]  /*1fd0*/  BSYNC B3 ;  /* 0x0000000000037941 */ /* 0x000fea0003800000 */
.L_x_16071:
        /* <DEDUP_REMOVED lines=44> */
.L_x_16070:
[----:B------:R-:W-:Y:S05]  /*22a0*/  BSYNC B2 ;  /* 0x0000000000027941 */ /* 0x000fea0003800000 */
.L_x_16069:
        /* <DEDUP_REMOVED lines=21> */
.L_x_16074:
[----:B------:R-:W-:-:S07]  /*2400*/  MOV R21, R0 ;  /* 0x0000000000157202 */ /* 0x000fce0000000f00 */
.L_x_16075:
[----:B------:R-:W-:Y:S05]  /*2410*/  BSYNC B2 ;  /* 0x0000000000027941 */ /* 0x000fea0003800000 */
.L_x_16073:
        /* <DEDUP_REMOVED lines=16> */
.L_x_16079:
[----:B------:R-:W-:Y:S05]  /*2520*/  BSYNC B3 ;  /* 0x0000000000037941 */ /* 0x000fea0003800000 */
.L_x_16078:
        /* <DEDUP_REMOVED lines=44> */
.L_x_16077:
[----:B------:R-:W-:Y:S05]  /*27f0*/  BSYNC B2 ;  /* 0x0000000000027941 */ /* 0x000fea0003800000 */
.L_x_16076:
        /* <DEDUP_REMOVED lines=21> */
.L_x_16081:
[----:B------:R-:W-:-:S07]  /*2950*/  IMAD.MOV.U32 R21, RZ, RZ, R0 ;  /* 0x000000ffff157224 */ /* 0x000fce00078e0000 */
.L_x_16082:
[----:B------:R-:W-:Y:S05]  /*2960*/  BSYNC B2 ;  /* 0x0000000000027941 */ /* 0x000fea0003800000 */
.L_x_16080:
        /* <DEDUP_REMOVED lines=16> */
.L_x_16086:
[----:B------:R-:W-:Y:S05]  /*2a70*/  BSYNC B3 ;  /* 0x0000000000037941 */ /* 0x000fea0003800000 */
.L_x_16085:
        /* <DEDUP_REMOVED lines=44> */
.L_x_16084:
[----:B------:R-:W-:Y:S05]  /*2d40*/  BSYNC B2 ;  /* 0x0000000000027941 */ /* 0x000fea0003800000 */
.L_x_16083:
        /* <DEDUP_REMOVED lines=21> */
.L_x_16088:
[----:B------:R-:W-:-:S07]  /*2ea0*/  MOV R21, R0 ;  /* 0x0000000000157202 */ /* 0x000fce0000000f00 */
.L_x_16089:
[----:B------:R-:W-:Y:S05]  /*2eb0*/  BSYNC B2 ;  /* 0x0000000000027941 */ /* 0x000fea0003800000 */
.L_x_16087:
        /* <DEDUP_REMOVED lines=16> */
.L_x_16093:
[----:B------:R-:W-:Y:S05]  /*2fc0*/  BSYNC B3 ;  /* 0x0000000000037941 */ /* 0x000fea0003800000 */
.L_x_16092:
        /* <DEDUP_REMOVED lines=44> */
.L_x_16091:
[----:B------:R-:W-:Y:S05]  /*3290*/  BSYNC B2 ;  /* 0x0000000000027941 */ /* 0x000fea0003800000 */
.L_x_16090:
[----:B------:R-:W-:Y:S01]  /*32a0*/  I2FP.F32.U32 R21, R21 ;  /* 0x0000001500157245 */ /* 0x000fe20000201000 */
[----:B------:R-:W-:Y:S01]  /*32b0*/  HADD2.F32 R93, -RZ, R95.H0_H0 ;  /* 0x2000005fff5d7230 */ /* 0x000fe20000004100 */
[----:B------:R-:W-:Y:S01]  /*32c0*/  ISETP.NE.AND P6, PT, R125, 0x1, PT ;  /* 0x000000017d00780c */ /* 0x000fe20003fc5270 */
[----:B------:R-:W-:Y:S02]  /*32d0*/  BSSY B2, `(.L_x_16094) ;  /* 0x0000013000027945 */ /* 0x000fe40003800000 */
[----:B------:R-:W-:Y:S01]  /*32e0*/  FFMA.FTZ R92, R21, R128, 1.1641532182693481445e-10 ;  /* 0x2f000000155c7423 */ /* 0x000fe20000010080 */
[----:B------:R-:W-:Y:S01]  /*32f0*/  FMUL.FTZ R94, R93, R120 ;  /* 0x000000785d5e7220 */ /* 0x000fe20000410000 */
[----:B------:R-:W-:-:S03]  /*3300*/  @P0 HADD2.F32 R21, -RZ, R91.H0_H0 ;  /* 0x2000005bff150230 */ /* 0x000fc60000004100 */
        /* <DEDUP_REMOVED lines=14> */
.L_x_16095:
[----:B------:R-:W-:-:S07]  /*33f0*/  IMAD.MOV.U32 R94, RZ, RZ, R0 ;  /* 0x000000ffff5e7224 */ /* 0x000fce00078e0000 */
.L_x_16096:
[----:B------:R-:W-:Y:S05]  /*3400*/  BSYNC B2 ;  /* 0x0000000000027941 */ /* 0x000fea0003800000 */
.L_x_16094:
        /* <DEDUP_REMOVED lines=18> */
.L_x_16100:
[----:B------:R-:W-:Y:S05]  /*3530*/  BSYNC B3 ;  /* 0x0000000000037941 */ /* 0x000fea0003800000 */
.L_x_16099:
        /* <DEDUP_REMOVED lines=44> */
.L_x_16098:
[----:B------:R-:W-:Y:S05]  /*3800*/  BSYNC B2 ;  /* 0x0000000000027941 */ /* 0x000fea0003800000 */
.L_x_16097:
[----:B------:R-:W-:Y:S01]  /*3810*/  I2FP.F32.U32 R93, R94 ;  /* 0x0000005e005d7245 */ /* 0x000fe20000201000 */
[----:B------:R-:W-:Y:S01]  /*3820*/  HADD2.F32 R95, -RZ, R95.H1_H1 ;  /* 0x3000005fff5f7230 */ /* 0x000fe20000004100 */
[----:B------:R-:W-:Y:S02]  /*3830*/  SEL R129, RZ, 0x10000, P5 ;  /* 0x00010000ff817807 */ /* 0x000fe40002800000 */
[----:B------:R-:W-:Y:S01]  /*3840*/  ISETP.NE.AND P5, PT, R126, RZ, PT ;  /* 0x000000ff7e00720c */ /* 0x000fe20003fa5270 */
[----:B------:R-:W-:Y:S01]  /*3850*/  FFMA.FTZ R128, R93, R128, 1.1641532182693481445e-10 ;  /* 0x2f0000005d807423 */ /* 0x000fe20000010080 */
[----:B------:R-:W-:Y:S01]  /*3860*/  FMUL.FTZ R92, R95, R120 ;  /* 0x000000785f5c7220 */ /* 0x000fe20000410000 */
[----:B------:R-:W-:Y:S02]  /*3870*/  F2FP.F16.F32.PACK_AB R94, R109, R102 ;  /* 0x000000666d5e723e */ /* 0x000fe400000000ff */
[----:B------:R-:W-:Y:S01]  /*3880*/  F2FP.F16.F32.PACK_AB R93, R101, R20 ;  /* 0x00000014655d723e */ /* 0x000fe200000000ff */
[----:B------:R-:W-:Y:S01]  /*3890*/  FMUL.FTZ R92, R92, R127 ;  /* 0x0000007f5c5c7220 */ /* 0x000fe20000410000 */
[----:B------:R-:W-:-:S02]  /*38a0*/  FSETP.GTU.FTZ.AND P6, PT, R128, R117, PT ;  /* 0x000000758000720b */ /* 0x000fc40003fdc000 */
[----:B------:R-:W-:Y:S02]  /*38b0*/  SEL R128, RZ, 0x1, P2 ;  /* 0x00000001ff807807 */ /* 0x000fe40001000000 */
[----:B------:R-:W-:Y:S01]  /*38c0*/  FSEL R117, R92, RZ, !P6 ;  /* 0x000000ff5c757208 */ /* 0x000fe20007000000 */
[----:B------:R-:W-:Y:S01]  /*38d0*/  @P0 HADD2.F32 R92, -RZ, R91.H1_H1 ;  /* 0x3000005bff5c0230 */ /* 0x000fe20000004100 */
[----:B------:R-:W-:Y:S02]  /*38e0*/  SEL R126, RZ, 0x1000000, P6 ;  /* 0x01000000ff7e7807 */ /* 0x000fe40003000000 */
[----:B------:R-:W-:Y:S02]  /*38f0*/  SEL R127, RZ, 0x1, P3 ;  /* 0x00000001ff7f7807 */ /* 0x000fe40001800000 */
[----:B------:R-:W-:Y:S01]  /*3900*/  @P0 FADD.FTZ R117, R92, R117 ;  /* 0x000000755c750221 */ /* 0x000fe20000010000 */
[----:B------:R-:W-:Y:S02]  /*3910*/  LEA R124, P0, R11, UR12, 0x4 ;  /* 0x0000000c0b7c7c11 */ /* 0x000fe4000f8020ff */
[----:B------:R-:W-:-:S02]  /*3920*/  F2FP.F16.F32.PACK_AB R92, R19, R12 ;  /* 0x0000000c135c723e */ /* 0x000fc400000000ff */
[----:B------:R-:W-:Y:S02]  /*3930*/  LEA.HI.X R125, R11, UR13, RZ, 0x4, P0 ;  /* 0x0000000d0b7d7c11 */ /* 0x000fe400080f24ff */
[----:B------:R-:W-:Y:S02]  /*3940*/  ISETP.NE.AND P0, PT, R122, RZ, PT ;  /* 0x000000ff7a00720c */ /* 0x000fe40003f05270 */
[----:B------:R-:W-:Y:S02]  /*3950*/  SEL R122, RZ, 0x100, P4 ;  /* 0x00000100ff7a7807 */ /* 0x000fe40002000000 */
[----:B------:R-:W-:Y:S02]  /*3960*/  F2FP.F16.F32.PACK_AB R95, R117, R110 ;  /* 0x0000006e755f723e */ /* 0x000fe400000000ff */
[----:B------:R-:W-:Y:S01]  /*3970*/  LOP3.LUT R122, R122, R126, R129, 0xfe, !PT ;  /* 0x0000007e7a7a7212 */ /* 0x000fe200078efe81 */
[----:B------:R-:W-:Y:S01]  /*3980*/  IMAD.WIDE.U32 R128, R128, 0x1000000, RZ ;  /* 0x0100000080807825 */ /* 0x000fe200078e00ff */
[----:B------:R-:W-:Y:S01]  /*3990*/  SEL R126, RZ, 0x1, P1 ;  /* 0x00000001ff7e7807 */ /* 0x000fe20000800000 */
[----:B------:R0:W-:Y:S03]  /*39a0*/  STG.E.128 desc[UR4][R124.64], R92 ;  /* 0x0000005c7c007986 */ /* 0x0001e6000c101d04 */
[----:B------:R-:W-:Y:S01]  /*39b0*/  LOP3.LUT R129, R129, R122, R127, 0xfe, !PT ;  /* 0x0000007a81817212 */ /* 0x000fe200078efe7f */
[----:B------:R-:W-:Y:S01]  /*39c0*/  IMAD.WIDE.U32 R126, R126, 0x10000, RZ ;  /* 0x000100007e7e7825 */ /* 0x000fe200078e00ff */
[----:B------:R-:W-:-:S05]  /*39d0*/  SEL R122, RZ, 0x1, P0 ;  /* 0x00000001ff7a7807 */ /* 0x000fca0000000000 */
[----:B0-----:R-:W-:Y:S01]  /*39e0*/  IMAD.WIDE.U32 R92, R122, 0x100, RZ ;  /* 0x000001007a5c7825 */ /* 0x001fe200078e00ff */
[----:B------:R-:W-:-:S04]  /*39f0*/  IADD3 R124, R11, 0x20, RZ ;  /* 0x000000200b7c7810 */ /* 0x000fc80007ffe0ff */
[----:B------:R-:W-:Y:S02]  /*3a00*/  LOP3.LUT R127, R93, R129, R127, 0xfe, !PT ;  /* 0x000000815d7f7212 */ /* 0x000fe400078efe7f */
[----:B------:R-:W-:Y:S02]  /*3a10*/  LOP3.LUT R128, R92, R128, R126, 0xfe, !PT ;  /* 0x000000805c807212 */ /* 0x000fe400078efe7e */
[----:B------:R-:W-:Y:S02]  /*3a20*/  SEL R93, RZ, 0x1, P5 ;  /* 0x00000001ff5d7807 */ /* 0x000fe40002800000 */
[C---:B------:R-:W-:Y:S02]  /*3a30*/  LEA R92, P0, R11.reuse, UR14, 0x3 ;  /* 0x0000000e0b5c7c11 */ /* 0x040fe4000f8018ff */
[----:B------:R-:W-:Y:S02]  /*3a40*/  LOP3.LUT R126, R128, R93, RZ, 0xfc, !PT ;  /* 0x0000005d807e7212 */ /* 0x000fe400078efcff */
[----:B------:R-:W-:-:S05]  /*3a50*/  LEA.HI.X R93, R11, UR15, RZ, 0x3, P0 ;  /* 0x0000000f0b5d7c11 */ /* 0x000fca00080f1cff */
[----:B------:R0:W-:Y:S04]  /*3a60*/  STG.E.64 desc[UR4][R92.64], R126 ;  /* 0x0000007e5c007986 */ /* 0x0001e8000c101b04 */
.L_x_16044:
[----:B------:R-:W-:Y:S05]  /*3a70*/  BSYNC B1 ;  /* 0x0000000000017941 */ /* 0x000fea0003800000 */
.L_x_16043:
        /* <DEDUP_REMOVED lines=23> */
.L_x_16104:
[----:B------:R-:W-:-:S07]  /*3bf0*/  IMAD.MOV.U32 R14, RZ, RZ, R0 ;  /* 0x000000ffff0e7224 */ /* 0x000fce00078e0000 */
.L_x_16105:
[----:B------:R-:W-:Y:S05]  /*3c00*/  BSYNC B2 ;  /* 0x0000000000027941 */ /* 0x000fea0003800000 */
.L_x_16103:
        /* <DEDUP_REMOVED lines=16> */
.L_x_16109:
[----:B------:R-:W-:Y:S05]  /*3d10*/  BSYNC B3 ;  /* 0x0000000000037941 */ /* 0x000fea0003800000 */
.L_x_16108:
        /* <DEDUP_REMOVED lines=44> */
.L_x_16107:
[----:B------:R-:W-:Y:S05]  /*3fe0*/  BSYNC B2 ;  /* 0x0000000000027941 */ /* 0x000fea0003800000 */
.L_x_16106:
        /* <DEDUP_REMOVED lines=25> */
.L_x_16111:
[----:B------:R-:W-:-:S07]  /*4180*/  IMAD.MOV.U32 R21, RZ, RZ, R0 ;  /* 0x000000ffff157224 */ /* 0x000fce00078e0000 */
.L_x_16112:
[----:B------:R-:W-:Y:S05]  /*4190*/  BSYNC B2 ;  /* 0x0000000000027941 */ /* 0x000fea0003800000 */
.L_x_16110:
        /* <DEDUP_REMOVED lines=16> */
.L_x_16116:
[----:B------:R-:W-:Y:S05]  /*42a0*/  BSYNC B3 ;  /* 0x0000000000037941 */ /* 0x000fea0003800000 */
.L_x_16115:
        /* <DEDUP_REMOVED lines=43> */
.L_x_16114:
[----:B------:R-:W-:Y:S05]  /*4560*/  BSYNC B2 ;  /* 0x0000000000027941 */ /* 0x000fea0003800000 */
.L_x_16113:
[----:B------:R-:W-:Y:S01]  /*4570*/  I2FP.F32.U32 R96, R21 ;  /* 0x0000001500607245 */ /* 0x000fe20000201000 */
[----:B------:R-:W-:Y:S01]  /*4580*/  HADD2.F32 R21, -RZ, R92.H1_H1 ;  /* 0x3000005cff157230 */ /* 0x000fe20000004100 */
[----:B------:R-:W-:Y:S01]  /*4590*/  BSSY B2, `(.L_x_16117) ;  /* 0x0000015000027945 */ /* 0x000fe20003800000 */
[----:B------:R-:W-:Y:S02]  /*45a0*/  @P0 HADD2.F32 R92, -RZ, R88.H1_H1 ;  /* 0x30000058ff5c0230 */ /* 0x000fe40000004100 */
[----:B------:R-:W-:Y:S01]  /*45b0*/  FFMA.FTZ R96, R96, R129, 1.1641532182693481445e-10 ;  /* 0x2f00000060607423 */ /* 0x000fe20000010081 */
[----:B------:R-:W-:Y:S01]  /*45c0*/  FMUL.FTZ R21, R21, R120 ;  /* 0x0000007815157220 */ /* 0x000fe20000410000 */
[----:B------:R-:W-:-:S03]  /*45d0*/  VIADD R104, R103, 0x1 ;  /* 0x0000000167687836 */ /* 0x000fc60000000000 */
        /* <DEDUP_REMOVED lines=15> */
.L_x_16118:
[----:B------:R-:W-:-:S07]  /*46d0*/  IMAD.MOV.U32 R21, RZ, RZ, R0 ;  /* 0x000000ffff157224 */ /* 0x000fce00078e0000 */
.L_x_16119:
[----:B------:R-:W-:Y:S05]  /*46e0*/  BSYNC B2 ;  /* 0x0000000000027941 */ /* 0x000fea0003800000 */
.L_x_16117:
        /* <DEDUP_REMOVED lines=16> */
.L_x_16123:
[----:B------:R-:W-:Y:S05]  /*47f0*/  BSYNC B3 ;  /* 0x0000000000037941 */ /* 0x000fea0003800000 */
.L_x_16122:
        /* <DEDUP_REMOVED lines=44> */
.L_x_16121:
[----:B------:R-:W-:Y:S05]  /*4ac0*/  BSYNC B2 ;  /* 0x0000000000027941 */ /* 0x000fea0003800000 */
.L_x_16120:
        /* <DEDUP_REMOVED lines=21> */
.L_x_16125:
[----:B------:R-:W-:-:S07]  /*4c20*/  MOV R21, R0 ;  /* 0x0000000000157202 */ /* 0x000fce0000000f00 */
.L_x_16126:
[----:B------:R-:W-:Y:S05]  /*4c30*/  BSYNC B2 ;  /* 0x0000000000027941 */ /* 0x000fea0003800000 */
.L_x_16124:
        /* <DEDUP_REMOVED lines=16> */
.L_x_16130:
[----:B------:R-:W-:Y:S05]  /*4d40*/  BSYNC B3 ;  /* 0x0000000000037941 */ /* 0x000fea0003800000 */
.L_x_16129:
        /* <DEDUP_REMOVED lines=44> */
.L_x_16128:
[----:B------:R-:W-:Y:S05]  /*5010*/  BSYNC B2 ;  /* 0x0000000000027941 */ /* 0x000fea0003800000 */
.L_x_16127:
[----:B------:R-:W-:Y:S01]  /*5020*/  I2FP.F32.U32 R92, R21 ;  /* 0x00000015005c7245 */ /* 0x000fe20000201000 */
[----:B------:R-:W-:Y:S01]  /*5030*/  HADD2.F32 R93, -RZ, R93.H1_H1 ;  /* 0x3000005dff5d7230 */ /* 0x000fe20000004100 */
[----:B------:R-:W-:Y:S01]  /*5040*/  ISETP.NE.AND P3, PT, R111, 0x1, PT ;  /* 0x000000016f00780c */ /* 0x000fe20003f65270 */
[----:B------:R-:W-:Y:S02]  /*5050*/  BSSY B2, `(.L_x_16131) ;  /* 0x0000013000027945 */ /* 0x000fe40003800000 */
[----:B------:R-:W-:Y:S01]  /*5060*/  FFMA.FTZ R92, R92, R129, 1.1641532182693481445e-10 ;  /* 0x2f0000005c5c7423 */ /* 0x000fe20000010081 */
[----:B------:R-:W-:-:S04]  /*5070*/  FMUL.FTZ R93, R93, R120 ;  /* 0x000000785d5d7220 */ /* 0x000fc80000410000 */
[----:B------:R-:W-:Y:S01]  /*5080*/  FMUL.FTZ R93, R93, R128 ;  /* 0x000000805d5d7220 */ /* 0x000fe20000410000 */
[----:B------:R-:W-:Y:S01]  /*5090*/  FSETP.GTU.FTZ.AND P2, PT, R92, R119, PT ;  /* 0x000000775c00720b */ /* 0x000fe20003f5c000 */
[----:B------:R-:W-:-:S03]  /*50a0*/  @P0 HADD2.F32 R92, -RZ, R89.H1_H1 ;  /* 0x30000059ff5c0230 */ /* 0x000fc60000004100 */
        /* <DEDUP_REMOVED lines=12> */
.L_x_16132:
[----:B------:R-:W-:-:S07]  /*5170*/  IMAD.MOV.U32 R21, RZ, RZ, R0 ;  /* 0x000000ffff157224 */ /* 0x000fce00078e0000 */
.L_x_16133:
[----:B------:R-:W-:Y:S05]  /*5180*/  BSYNC B2 ;  /* 0x0000000000027941 */ /* 0x000fea0003800000 */
.L_x_16131:
        /* <DEDUP_REMOVED lines=16> */
.L_x_16137:
[----:B------:R-:W-:Y:S05]  /*5290*/  BSYNC B3 ;  /* 0x0000000000037941 */ /* 0x000fea0003800000 */
.L_x_16136:
        /* <DEDUP_REMOVED lines=44> */
.L_x_16135:
[----:B------:R-:W-:Y:S05]  /*5560*/  BSYNC B2 ;  /* 0x0000000000027941 */ /* 0x000fea0003800000 */
.L_x_16134:
        /* <DEDUP_REMOVED lines=21> */
.L_x_16139:
[----:B------:R-:W-:-:S07]  /*56c0*/  MOV R21, R0 ;  /* 0x0000000000157202 */ /* 0x000fce0000000f00 */
.L_x_16140:
[----:B------:R-:W-:Y:S05]  /*56d0*/  BSYNC B2 ;  /* 0x0000000000027941 */ /* 0x000fea0003800000 */
.L_x_16138:
        /* <DEDUP_REMOVED lines=16> */
.L_x_16144:
[----:B------:R-:W-:Y:S05]  /*57e0*/  BSYNC B3 ;  /* 0x0000000000037941 */ /* 0x000fea0003800000 */
.L_x_16143:
        /* <DEDUP_REMOVED lines=44> */
.L_x_16142:
[----:B------:R-:W-:Y:S05]  /*5ab0*/  BSYNC B2 ;  /* 0x0000000000027941 */ /* 0x000fea0003800000 */
.L_x_16141:
        /* <DEDUP_REMOVED lines=21> */
.L_x_16146:
[----:B------:R-:W-:-:S07]  /*5c10*/  IMAD.MOV.U32 R21, RZ, RZ, R0 ;  /* 0x000000ffff157224 */ /* 0x000fce00078e0000 */
.L_x_16147:
[----:B------:R-:W-:Y:S05]  /*5c20*/  BSYNC B2 ;  /* 0x0000000000027941 */ /* 0x000fea0003800000 */
.L_x_16145:
        /* <DEDUP_REMOVED lines=16> */
.L_x_16151:
[----:B------:R-:W-:Y:S05]  /*5d30*/  BSYNC B3 ;  /* 0x0000000000037941 */ /* 0x000fea0003800000 */
.L_x_16150:
        /* <DEDUP_REMOVED lines=44> */
.L_x_16149:
[----:B------:R-:W-:Y:S05]  /*6000*/  BSYNC B2 ;  /* 0x0000000000027941 */ /* 0x000fea0003800000 */
.L_x_16148:
        /* <DEDUP_REMOVED lines=21> */
.L_x_16153:
[----:B------:R-:W-:-:S07]  /*6160*/  MOV R94, R0 ;  /* 0x00000000005e7202 */ /* 0x000fce0000000f00 */
.L_x_16154:
[----:B------:R-:W-:Y:S05]  /*6170*/  BSYNC B2 ;  /* 0x0000000000027941 */ /* 0x000fea0003800000 */
.L_x_16152:
        /* <DEDUP_REMOVED lines=18> */
.L_x_16158:
[----:B------:R-:W-:Y:S05]  /*62a0*/  BSYNC B3 ;  /* 0x0000000000037941 */ /* 0x000fea0003800000 */
.L_x_16157:
        /* <DEDUP_REMOVED lines=44> */
.L_x_16156:
[----:B------:R-:W-:Y:S05]  /*6570*/  BSYNC B2 ;  /* 0x0000000000027941 */ /* 0x000fea0003800000 */
.L_x_16155:
[----:B------:R-:W-:Y:S01]  /*6580*/  I2FP.F32.U32 R92, R94 ;  /* 0x0000005e005c7245 */ /* 0x000fe20000201000 */
[----:B------:R-:W-:Y:S01]  /*6590*/  HADD2.F32 R95, -RZ, R95.H1_H1 ;  /* 0x3000005fff5f7230 */ /* 0x000fe20000004100 */
[----:B------:R-:W-:Y:S02]  /*65a0*/  F2FP.F16.F32.PACK_AB R94, R111, R104 ;  /* 0x000000686f5e723e */ /* 0x000fe400000000ff */
[----:B------:R-:W-:Y:S01]  /*65b0*/  F2FP.F16.F32.PACK_AB R93, R103, R96 ;  /* 0x00000060675d723e */ /* 0x000fe200000000ff */
[----:B------:R-:W-:Y:S01]  /*65c0*/  FFMA.FTZ R92, R92, R129, 1.1641532182693481445e-10 ;  /* 0x2f0000005c5c7423 */ /* 0x000fe20000010081 */
[----:B------:R-:W-:Y:S01]  /*65d0*/  FMUL.FTZ R95, R95, R120 ;  /* 0x000000785f5f7220 */ /* 0x000fe20000410000 */
[----:B------:R-:W-:Y:S02]  /*65e0*/  SEL R129, RZ, 0x10000, P5 ;  /* 0x00010000ff817807 */ /* 0x000fe40002800000 */
[----:B------:R-:W-:Y:S01]  /*65f0*/  ISETP.NE.AND P5, PT, R122, RZ, PT ;  /* 0x000000ff7a00720c */ /* 0x000fe20003fa5270 */
[----:B------:R-:W-:Y:S01]  /*6600*/  FMUL.FTZ R95, R95, R128 ;  /* 0x000000805f5f7220 */ /* 0x000fe20000410000 */
[----:B------:R-:W-:Y:S01]  /*6610*/  FSETP.GTU.FTZ.AND P6, PT, R92, R119, PT ;  /* 0x000000775c00720b */ /* 0x000fe20003fdc000 */
[----:B------:R-:W-:Y:S01]  /*6620*/  @P0 HADD2.F32 R92, -RZ, R91.H1_H1 ;  /* 0x3000005bff5c0230 */ /* 0x000fe20000004100 */
[----:B------:R-:W-:-:S02]  /*6630*/  SEL R122, RZ, 0x100, P4 ;  /* 0x00000100ff7a7807 */ /* 0x000fc40002000000 */
[----:B------:R-:W-:Y:S02]  /*6640*/  FSEL R119, R95, RZ, !P6 ;  /* 0x000000ff5f777208 */ /* 0x000fe40007000000 */
[----:B------:R-:W-:Y:S02]  /*6650*/  SEL R128, RZ, 0x1, P2 ;  /* 0x00000001ff807807 */ /* 0x000fe40001000000 */
[----:B------:R-:W-:Y:S01]  /*6660*/  SEL R130, RZ, 0x1000000, P6 ;  /* 0x01000000ff827807 */ /* 0x000fe20003000000 */
[----:B------:R-:W-:Y:S01]  /*6670*/  @P0 FADD.FTZ R119, R92, R119 ;  /* 0x000000775c770221 */ /* 0x000fe20000010000 */
[----:B------:R-:W-:Y:S02]  /*6680*/  LEA R126, P0, R124, UR12, 0x4 ;  /* 0x0000000c7c7e7c11 */ /* 0x000fe4000f8020ff */
        /* <DEDUP_REMOVED lines=21> */
.L_x_16102:
[----:B------:R-:W-:Y:S05]  /*67e0*/  BSYNC B1 ;  /* 0x0000000000017941 */ /* 0x000fea0003800000 */
.L_x_16101:
        /* <DEDUP_REMOVED lines=23> */
.L_x_16162:
[----:B------:R-:W-:-:S07]  /*6960*/  MOV R16, R0 ;  /* 0x0000000000107202 */ /* 0x000fce0000000f00 */
.L_x_16163:
[----:B------:R-:W-:Y:S05]  /*6970*/  BSYNC B2 ;  /* 0x0000000000027941 */ /* 0x000fea0003800000 */
.L_x_16161:
        /* <DEDUP_REMOVED lines=16> */
.L_x_16167:
[----:B------:R-:W-:Y:S05]  /*6a80*/  BSYNC B3 ;  /* 0x0000000000037941 */ /* 0x000fea0003800000 */
.L_x_16166:
        /* <DEDUP_REMOVED lines=44> */
.L_x_16165:
[----:B------:R-:W-:Y:S05]  /*6d50*/  BSYNC B2 ;  /* 0x0000000000027941 */ /* 0x000fea0003800000 */
.L_x_16164:
        /* <DEDUP_REMOVED lines=25> */
.L_x_16169:
[----:B------:R-:W-:-:S07]  /*6ef0*/  MOV R21, R0 ;  /* 0x0000000000157202 */ /* 0x000fce0000000f00 */
.L_x_16170:
[----:B------:R-:W-:Y:S05]  /*6f00*/  BSYNC B2 ;  /* 0x0000000000027941 */ /* 0x000fea0003800000 */
.L_x_16168:
        /* <DEDUP_REMOVED lines=16> */
.L_x_16174:
[----:B------:R-:W-:Y:S05]  /*7010*/  BSYNC B3 ;  /* 0x0000000000037941 */ /* 0x000fea0003800000 */
.L_x_16173:
        /* <DEDUP_REMOVED lines=44> */
.L_x_16172:
[----:B------:R-:W-:Y:S05]  /*72e0*/  BSYNC B2 ;  /* 0x0000000000027941 */ /* 0x000fea0003800000 */
.L_x_16171:
        /* <DEDUP_REMOVED lines=22> */
.L_x_16176:
[----:B------:R-:W-:-:S07]  /*7450*/  IMAD.MOV.U32 R21, RZ, RZ, R0 ;  /* 0x000000ffff157224 */ /* 0x000fce00078e0000 */
.L_x_16177:
[----:B------:R-:W-:Y:S05]  /*7460*/  BSYNC B2 ;  /* 0x0000000000027941 */ /* 0x000fea0003800000 */
.L_x_16175:
        /* <DEDUP_REMOVED lines=16> */
.L_x_16181:
[----:B------:R-:W-:Y:S05]  /*7570*/  BSYNC B3 ;  /* 0x0000000000037941 */ /* 0x000fea0003800000 */
.L_x_16180:
        /* <DEDUP_REMOVED lines=44> */
.L_x_16179:
[----:B------:R-:W-:Y:S05]  /*7840*/  BSYNC B2 ;  /* 0x0000000000027941 */ /* 0x000fea0003800000 */
.L_x_16178:
        /* <DEDUP_REMOVED lines=21> */
.L_x_16183:
[----:B------:R-:W-:-:S07]  /*79a0*/  MOV R21, R0 ;  /* 0x0000000000157202 */ /* 0x000fce0000000f00 */
.L_x_16184:
[----:B------:R-:W-:Y:S05]  /*79b0*/  BSYNC B2 ;  /* 0x0000000000027941 */ /* 0x000fea0003800000 */
.L_x_16182:
        /* <DEDUP_REMOVED lines=16> */
.L_x_16188:
[----:B------:R-:W-:Y:S05]  /*7ac0*/  BSYNC B3 ;  /* 0x0000000000037941 */ /* 0x000fea0003800000 */
.L_x_16187:
        /* <DEDUP_REMOVED lines=44> */
.L_x_16186:
[----:B------:R-:W-:Y:S05]  /*7d90*/  BSYNC B2 ;  /* 0x0000000000027941 */ /* 0x000fea0003800000 */
.L_x_16185:
        /* <DEDUP_REMOVED lines=21> */
.L_x_16190:
[----:B------:R-:W-:-:S07]  /*7ef0*/  IMAD.MOV.U32 R21, RZ, RZ, R0 ;  /* 0x000000ffff157224 */ /* 0x000fce00078e0000 */
.L_x_16191:
[----:B------:R-:W-:Y:S05]  /*7f00*/  BSYNC B2 ;  /* 0x0000000000027941 */ /* 0x000fea0003800000 */
.L_x_16189:
        /* <DEDUP_REMOVED lines=16> */
.L_x_16195:
[----:B------:R-:W-:Y:S05]  /*8010*/  BSYNC B3 ;  /* 0x0000000000037941 */ /* 0x000fea0003800000 */
.L_x_16194:
        /* <DEDUP_REMOVED lines=44> */
.L_x_16193:
[----:B------:R-:W-:Y:S05]  /*82e0*/  BSYNC B2 ;  /* 0x0000000000027941 */ /* 0x000fea0003800000 */
.L_x_16192:
        /* <DEDUP_REMOVED lines=21> */
.L_x_16197:
[----:B------:R-:W-:-:S07]  /*8440*/  MOV R21, R0 ;  /* 0x0000000000157202 */ /* 0x000fce0000000f00 */
.L_x_16198:
[----:B------:R-:W-:Y:S05]  /*8450*/  BSYNC B2 ;  /* 0x0000000000027941 */ /* 0x000fea0003800000 */
.L_x_16196:
        /* <DEDUP_REMOVED lines=16> */
.L_x_16202:
[----:B------:R-:W-:Y:S05]  /*8560*/  BSYNC B3 ;  /* 0x0000000000037941 */ /* 0x000fea0003800000 */
.L_x_16201:
        /* <DEDUP_REMOVED lines=44> */
.L_x_16200:
[----:B------:R-:W-:Y:S05]  /*8830*/  BSYNC B2 ;  /* 0x0000000000027941 */ /* 0x000fea0003800000 */
.L_x_16199:
        /* <DEDUP_REMOVED lines=21> */
.L_x_16204:
[----:B------:R-:W-:-:S07]  /*8990*/  IMAD.MOV.U32 R21, RZ, RZ, R0 ;  /* 0x000000ffff157224 */ /* 0x000fce00078e0000 */
.L_x_16205:
[----:B------:R-:W-:Y:S05]  /*89a0*/  BSYNC B2 ;  /* 0x0000000000027941 */ /* 0x000fea0003800000 */
.L_x_16203:
        /* <DEDUP_REMOVED lines=16> */
.L_x_16209:
[----:B------:R-:W-:Y:S05]  /*8ab0*/  BSYNC B3 ;  /* 0x0000000000037941 */ /* 0x000fea0003800000 */
.L_x_16208:
        /* <DEDUP_REMOVED lines=44> */
.L_x_16207:
[----:B------:R-:W-:Y:S05]  /*8d80*/  BSYNC B2 ;  /* 0x0000000000027941 */ /* 0x000fea0003800000 */
.L_x_16206:
        /* <DEDUP_REMOVED lines=21> */
.L_x_16211:
[----:B------:R-:W-:-:S07]  /*8ee0*/  MOV R94, R0 ;  /* 0x00000000005e7202 */ /* 0x000fce0000000f00 */
.L_x_16212:
[----:B------:R-:W-:Y:S05]  /*8ef0*/  BSYNC B2 ;  /* 0x0000000000027941 */ /* 0x000fea0003800000 */
.L_x_16210:
        /* <DEDUP_REMOVED lines=18> */
.L_x_16216:
[----:B------:R-:W-:Y:S05]  /*9020*/  BSYNC B3 ;  /* 0x0000000000037941 */ /* 0x000fea0003800000 */
.L_x_16215:
        /* <DEDUP_REMOVED lines=44> */
.L_x_16214:
[----:B------:R-:W-:Y:S05]  /*92f0*/  BSYNC B2 ;  /* 0x0000000000027941 */ /* 0x000fea0003800000 */
.L_x_16213:
        /* <DEDUP_REMOVED lines=38> */
.L_x_16160:
[----:B------:R-:W-:Y:S05]  /*9560*/  BSYNC B1 ;  /* 0x0000000000017941 */ /* 0x000fea0003800000 */
.L_x_16159:
        /* <DEDUP_REMOVED lines=23> */
.L_x_16220:
[----:B------:R-:W-:-:S07]  /*96e0*/  MOV R18, R0 ;  /* 0x0000000000127202 */ /* 0x000fce0000000f00 */
.L_x_16221:
[----:B------:R-:W-:Y:S05]  /*96f0*/  BSYNC B2 ;  /* 0x0000000000027941 */ /* 0x000fea0003800000 */
.L_x_16219:
        /* <DEDUP_REMOVED lines=16> */
.L_x_16225:
[----:B------:R-:W-:Y:S05]  /*9800*/  BSYNC B3 ;  /* 0x0000000000037941 */ /* 0x000fea0003800000 */
.L_x_16224:
        /* <DEDUP_REMOVED lines=44> */
.L_x_16223:
[----:B------:R-:W-:Y:S05]  /*9ad0*/  BSYNC B2 ;  /* 0x0000000000027941 */ /* 0x000fea0003800000 */
.L_x_16222:
        /* <DEDUP_REMOVED lines=25> */
.L_x_16227:
[----:B------:R-:W-:-:S07]  /*9c70*/  MOV R21, R0 ;  /* 0x0000000000157202 */ /* 0x000fce0000000f00 */
.L_x_16228:
[----:B------:R-:W-:Y:S05]  /*9c80*/  BSYNC B2 ;  /* 0x0000000000027941 */ /* 0x000fea0003800000 */
.L_x_16226:
        /* <DEDUP_REMOVED lines=16> */
.L_x_16232:
[----:B------:R-:W-:Y:S05]  /*9d90*/  BSYNC B3 ;  /* 0x0000000000037941 */ /* 0x000fea0003800000 */
.L_x_16231:
        /* <DEDUP_REMOVED lines=44> */
.L_x_16230:
[----:B------:R-:W-:Y:S05]  /*a060*/  BSYNC B2 ;  /* 0x0000000000027941 */ /* 0x000fea0003800000 */
.L_x_16229:
        /* <DEDUP_REMOVED lines=22> */
.L_x_16234:
[----:B------:R-:W-:-:S07]  /*a1d0*/  IMAD.MOV.U32 R21, RZ, RZ, R0 ;  /* 0x000000ffff157224 */ /* 0x000fce00078e0000 */
.L_x_16235:
[----:B------:R-:W-:Y:S05]  /*a1e0*/  BSYNC B2 ;  /* 0x0000000000027941 */ /* 0x000fea0003800000 */
.L_x_16233:
        /* <DEDUP_REMOVED lines=16> */
.L_x_16239:
[----:B------:R-:W-:Y:S05]  /*a2f0*/  BSYNC B3 ;  /* 0x0000000000037941 */ /* 0x000fea0003800000 */
.L_x_16238:
        /* <DEDUP_REMOVED lines=44> */
.L_x_16237:
[----:B------:R-:W-:Y:S05]  /*a5c0*/  BSYNC B2 ;  /* 0x0000000000027941 */ /* 0x000fea0003800000 */
.L_x_16236:
        /* <DEDUP_REMOVED lines=21> */
.L_x_16241:
[----:B------:R-:W-:-:S07]  /*a720*/  MOV R21, R0 ;  /* 0x0000000000157202 */ /* 0x000fce0000000f00 */
.L_x_16242:
[----:B------:R-:W-:Y:S05]  /*a730*/  BSYNC B2 ;  /* 0x0000000000027941 */ /* 0x000fea0003800000 */
.L_x_16240:
        /* <DEDUP_REMOVED lines=16> */
.L_x_16246:
[----:B------:R-:W-:Y:S05]  /*a840*/  BSYNC B3 ;  /* 0x0000000000037941 */ /* 0x000fea0003800000 */
.L_x_16245:
        /* <DEDUP_REMOVED lines=44> */
.L_x_16244:
[----:B------:R-:W-:Y:S05]  /*ab10*/  BSYNC B2 ;  /* 0x0000000000027941 */ /* 0x000fea0003800000 */
.L_x_16243:
        /* <DEDUP_REMOVED lines=10> */
[----:B------:R-:W-:-:S05]  /*abc0*/  @P0 HADD2.F32 R92, -RZ, R89.H1_H1 ;  /* 0x30000059ff5c0230 */ /* 0x000fca0000004100 */
        /* <DEDUP_REMOVED lines=10> */
.L_x_16248:
[----:B------:R-:W-:-:S07]  /*ac70*/  IMAD.MOV.U32 R21, RZ, RZ, R0 ;  /* 0x000000ffff157224 */ /* 0x000fce00078e0000 */
.L_x_16249:
[----:B------:R-:W-:Y:S05]  /*ac80*/  BSYNC B2 ;  /* 0x0000000000027941 */ /* 0x000fea0003800000 */
.L_x_16247:
        /* <DEDUP_REMOVED lines=16> */
.L_x_16253:
[----:B------:R-:W-:Y:S05]  /*ad90*/  BSYNC B3 ;  /* 0x0000000000037941 */ /* 0x000fea0003800000 */
.L_x_16252:
        /* <DEDUP_REMOVED lines=44> */
.L_x_16251:
[----:B------:R-:W-:Y:S05]  /*b060*/  BSYNC B2 ;  /* 0x0000000000027941 */ /* 0x000fea0003800000 */
.L_x_16250:
        /* <DEDUP_REMOVED lines=21> */
.L_x_16255:
[----:B------:R-:W-:-:S07]  /*b1c0*/  IMAD.MOV.U32 R21, RZ, RZ, R0 ;  /* 0x000000ffff157224 */ /* 0x000fce00078e0000 */
.L_x_16256:
[----:B------:R-:W-:Y:S05]  /*b1d0*/  BSYNC B2 ;  /* 0x0000000000027941 */ /* 0x000fea0003800000 */
.L_x_16254:
        /* <DEDUP_REMOVED lines=16> */
.L_x_16260:
[----:B------:R-:W-:Y:S05]  /*b2e0*/  BSYNC B3 ;  /* 0x0000000000037941 */ /* 0x000fea0003800000 */
.L_x_16259:
        /* <DEDUP_REMOVED lines=44> */
.L_x_16258:
[----:B------:R-:W-:Y:S05]  /*b5b0*/  BSYNC B2 ;  /* 0x0000000000027941 */ /* 0x000fea0003800000 */
.L_x_16257:
        /* <DEDUP_REMOVED lines=21> */
.L_x_16262:
[----:B------:R-:W-:-:S07]  /*b710*/  IMAD.MOV.U32 R21, RZ, RZ, R0 ;  /* 0x000000ffff157224 */ /* 0x000fce00078e0000 */
.L_x_16263:
[----:B------:R-:W-:Y:S05]  /*b720*/  BSYNC B2 ;  /* 0x0000000000027941 */ /* 0x000fea0003800000 */
.L_x_16261:
        /* <DEDUP_REMOVED lines=16> */
.L_x_16267:
[----:B------:R-:W-:Y:S05]  /*b830*/  BSYNC B3 ;  /* 0x0000000000037941 */ /* 0x000fea0003800000 */
.L_x_16266:
        /* <DEDUP_REMOVED lines=44> */
.L_x_16265:
[----:B------:R-:W-:Y:S05]  /*bb00*/  BSYNC B2 ;  /* 0x0000000000027941 */ /* 0x000fea0003800000 */
.L_x_16264:
[----:B------:R-:W-:Y:S01]  /*bb10*/  I2FP.F32.U32 R21, R21 ;  /* 0x0000001500157245 */ /* 0x000fe20000201000 */
[----:B------:R-:W-:Y:S01]  /*bb20*/  HADD2.F32 R93, -RZ, R95.H0_H0 ;  /* 0x2000005fff5d7230 */ /* 0x000fe20000004100 */
[----:B------:R-:W-:Y:S01]  /*bb30*/  ISETP.NE.AND P6, PT, R123, 0x1, PT ;  /* 0x000000017b00780c */ /* 0x000fe20003fc5270 */
[----:B------:R-:W-:Y:S02]  /*bb40*/  BSSY B2, `(.L_x_16268) ;  /* 0x0000013000027945 */ /* 0x000fe40003800000 */
[----:B------:R-:W-:Y:S01]  /*bb50*/  FFMA.FTZ R21, R21, R128, 1.1641532182693481445e-10 ;  /* 0x2f00000015157423 */ /* 0x000fe20000010080 */
[----:B------:R-:W-:-:S04]  /*bb60*/  FMUL.FTZ R92, R93, R120 ;  /* 0x000000785d5c7220 */ /* 0x000fc80000410000 */
[----:B------:R-:W-:Y:S01]  /*bb70*/  FMUL.FTZ R92, R92, R127 ;  /* 0x0000007f5c5c7220 */ /* 0x000fe20000410000 */
[----:B------:R-:W-:Y:S01]  /*bb80*/  FSETP.GTU.FTZ.AND P5, PT, R21, R126, PT ;  /* 0x0000007e1500720b */ /* 0x000fe20003fbc000 */
[----:B------:R-:W-:-:S03]  /*bb90*/  @P0 HADD2.F32 R21, -RZ, R91.H0_H0 ;  /* 0x2000005bff150230 */ /* 0x000fc60000004100 */
        /* <DEDUP_REMOVED lines=12> */
.L_x_16269:
[----:B------:R-:W-:-:S07]  /*bc60*/  IMAD.MOV.U32 R94, RZ, RZ, R0 ;  /* 0x000000ffff5e7224 */ /* 0x000fce00078e0000 */
.L_x_16270:
[----:B------:R-:W-:Y:S05]  /*bc70*/  BSYNC B2 ;  /* 0x0000000000027941 */ /* 0x000fea0003800000 */
.L_x_16268:
        /* <DEDUP_REMOVED lines=18> */
.L_x_16274:
[----:B------:R-:W-:Y:S05]  /*bda0*/  BSYNC B3 ;  /* 0x0000000000037941 */ /* 0x000fea0003800000 */
.L_x_16273:
        /* <DEDUP_REMOVED lines=44> */
.L_x_16272:
[----:B------:R-:W-:Y:S05]  /*c070*/  BSYNC B2 ;  /* 0x0000000000027941 */ /* 0x000fea0003800000 */
.L_x_16271:
[----:B------:R-:W-:Y:S01]  /*c080*/  I2FP.F32.U32 R93, R94 ;  /* 0x0000005e005d7245 */ /* 0x000fe20000201000 */
[----:B------:R-:W-:Y:S01]  /*c090*/  HADD2.F32 R95, -RZ, R95.H1_H1 ;  /* 0x3000005fff5f7230 */ /* 0x000fe20000004100 */
[----:B------:R-:W-:Y:S01]  /*c0a0*/  SEL R131, RZ, 0x10000, P5 ;  /* 0x00010000ff837807 */ /* 0x000fe20002800000 */
[----:B------:R-:W-:Y:S01]  /*c0b0*/  @P0 HADD2.F32 R92, -RZ, R91.H1_H1 ;  /* 0x3000005bff5c0230 */ /* 0x000fe20000004100 */
[----:B------:R-:W-:Y:S01]  /*c0c0*/  SEL R130, RZ, 0x1, P2 ;  /* 0x00000001ff827807 */ /* 0x000fe20001000000 */
[----:B------:R-:W-:Y:S01]  /*c0d0*/  FFMA.FTZ R93, R93, R128, 1.1641532182693481445e-10 ;  /* 0x2f0000005d5d7423 */ /* 0x000fe20000010080 */
[----:B------:R-:W-:Y:S01]  /*c0e0*/  FMUL.FTZ R120, R95, R120 ;  /* 0x000000785f787220 */ /* 0x000fe20000410000 */
[----:B------:R-:W-:Y:S02]  /*c0f0*/  ISETP.NE.AND P5, PT, R125, RZ, PT ;  /* 0x000000ff7d00720c */ /* 0x000fe40003fa5270 */
[----:B------:R-:W-:Y:S01]  /*c100*/  SEL R125, RZ, 0x1, P3 ;  /* 0x00000001ff7d7807 */ /* 0x000fe20001800000 */
[----:B------:R-:W-:Y:S01]  /*c110*/  FMUL.FTZ R120, R120, R127 ;  /* 0x0000007f78787220 */ /* 0x000fe20000410000 */
[----:B------:R-:W-:-:S02]  /*c120*/  FSETP.GTU.FTZ.AND P6, PT, R93, R126, PT ;  /* 0x0000007e5d00720b */ /* 0x000fc40003fdc000 */
[----:B------:R-:W-:Y:S02]  /*c130*/  F2FP.F16.F32.PACK_AB R94, R115, R108 ;  /* 0x0000006c735e723e */ /* 0x000fe400000000ff */
        /* <DEDUP_REMOVED lines=9> */
[----:B------:R-:W-:Y:S02]  /*c1d0*/  F2FP.F16.F32.PACK_AB R93, R107, R100 ;  /* 0x000000646b5d723e */ /* 0x000fe400000000ff */
[----:B------:R-:W-:Y:S02]  /*c1e0*/  F2FP.F16.F32.PACK_AB R92, R99, R18 ;  /* 0x00000012635c723e */ /* 0x000fe400000000ff */
        /* <DEDUP_REMOVED lines=14> */
.L_x_16218:
[----:B------:R-:W-:Y:S05]  /*c2d0*/  BSYNC B1 ;  /* 0x0000000000017941 */ /* 0x000fea0003800000 */
.L_x_16217:
        /* <DEDUP_REMOVED lines=126> */
.L_x_16296:
        /* <DEDUP_REMOVED lines=26> */
[----:B------:R-:W-:Y:S01]  /*cc60*/  FFMA.FTZ R93, R77, R94, R85 ;  /* 0x0000005e4d5d7223 */ /* 0x000fe20000010055 */
[----:B------:R-:W-:Y:S01]  /*cc70*/  FADD.FTZ R94, R20, -R118 ;  /* 0x80000076145e7221 */ /* 0x000fe20000010000 */
[----:B------:R-:W-:Y:S01]  /*cc80*/  FMUL.FTZ R122, R127, R122 ;  /* 0x0000007a7f7a7220 */ /* 0x000fe20000410000 */
[----:B------:R-:W-:Y:S01]  /*cc90*/  FFMA.FTZ R95, R72, R95, R80 ;  /* 0x0000005f485f7223 */ /* 0x000fe20000010050 */
[--C-:B------:R-:W-:Y:S01]  /*cca0*/  FADD.FTZ R120, R110, -R118.reuse ;  /* 0x800000766e787221 */ /* 0x100fe20000010000 */
[----:B------:R-:W-:Y:S01]  /*ccb0*/  F2FP.F16.F32.PACK_AB R92, R93, R92 ;  /* 0x0000005c5d5c723e */ /* 0x000fe200000000ff */
[----:B------:R-:W-:Y:S01]  /*ccc0*/  FMUL.FTZ R93, R127, R94 ;  /* 0x0000005e7f5d7220 */ /* 0x000fe20000410000 */
[----:B------:R-:W-:Y:S01]  /*ccd0*/  FADD.FTZ R94, R101, -R118 ;  /* 0x80000076655e7221 */ /* 0x000fe20000010000 */
[----:B------:R-:W-:-:S02]  /*cce0*/  FFMA.FTZ R122, R73, R122, R81 ;  /* 0x0000007a497a7223 */ /* 0x000fc40000010051 */
[----:B------:R-:W-:Y:S01]  /*ccf0*/  FFMA.FTZ R93, R78, R93, R86 ;  /* 0x0000005d4e5d7223 */ /* 0x000fe20000010056 */
[----:B------:R-:W-:-:S04]  /*cd00*/  FMUL.FTZ R94, R127, R94 ;  /* 0x0000005e7f5e7220 */ /* 0x000fc80000410000 */
[----:B------:R-:W-:-:S05]  /*cd10*/  FFMA.FTZ R94, R79, R94, R87 ;  /* 0x0000005e4f5e7223 */ /* 0x000fca0000010057 */
[----:B------:R-:W-:Y:S01]  /*cd20*/  F2FP.F16.F32.PACK_AB R93, R94, R93 ;  /* 0x0000005d5e5d723e */ /* 0x000fe200000000ff */
[----:B0-----:R-:W-:Y:S01]  /*cd30*/  IMAD.WIDE.U32 R124, R11, 0x10, R124 ;  /* 0x000000100b7c7825 */ /* 0x001fe200078e007c */
[----:B------:R-:W-:-:S03]  /*cd40*/  F2FP.F16.F32.PACK_AB R94, R122, R95 ;  /* 0x0000005f7a5e723e */ /* 0x000fc600000000ff */
[----:B------:R-:W-:Y:S01]  /*cd50*/  FADD.FTZ R122, R117, -R118 ;  /* 0x80000076757a7221 */ /* 0x000fe20000010000 */
[----:B------:R-:W-:Y:S01]  /*cd60*/  FMUL.FTZ R95, R127, R120 ;  /* 0x000000787f5f7220 */ /* 0x000fe20000410000 */
[----:B------:R-:W-:Y:S02]  /*cd70*/  IADD3 R11, R11, 0x20, RZ ;  /* 0x000000200b0b7810 */ /* 0x000fe40007ffe0ff */
[----:B------:R-:W-:Y:S01]  /*cd80*/  FMUL.FTZ R122, R127, R122 ;  /* 0x0000007a7f7a7220 */ /* 0x000fe20000410000 */
[----:B------:R-:W-:-:S03]  /*cd90*/  FFMA.FTZ R95, R74, R95, R82 ;  /* 0x0000005f4a5f7223 */ /* 0x000fc60000010052 */
[----:B------:R-:W-:-:S05]  /*cda0*/  FFMA.FTZ R122, R75, R122, R83 ;  /* 0x0000007a4b7a7223 */ /* 0x000fca0000010053 */
[----:B------:R-:W-:-:S05]  /*cdb0*/  F2FP.F16.F32.PACK_AB R95, R122, R95 ;  /* 0x0000005f7a5f723e */ /* 0x000fca00000000ff */
[----:B------:R1:W-:Y:S02]  /*cdc0*/  STG.E.128 desc[UR4][R124.64], R92 ;  /* 0x0000005c7c007986 */ /* 0x0003e4000c101d04 */
.L_x_16277:
[----:B------:R-:W-:Y:S05]  /*cdd0*/  BSYNC B1 ;  /* 0x0000000000017941 */ /* 0x000fea0003800000 */
.L_x_16276:
        /* <DEDUP_REMOVED lines=29> */
[----:B------:R-:W-:Y:S02]  /*cfb0*/  VIADD R11, R11, 0x20 ;  /* 0x000000200b0b7836 */ /* 0x000fe40000000000 */
[----:B------:R-:W-:Y:S01]  /*cfc0*/  FMUL.FTZ R122, R127, R122 ;  /* 0x0000007a7f7a7220 */ /* 0x000fe20000410000 */
[----:B------:R-:W-:-:S03]  /*cfd0*/  FFMA.FTZ R95, R58, R95, R66 ;  /* 0x0000005f3a5f7223 */ /* 0x000fc60000010042 */
[----:B------:R-:W-:-:S05]  /*cfe0*/  FFMA.FTZ R122, R59, R122, R67 ;  /* 0x0000007a3b7a7223 */ /* 0x000fca0000010043 */
[----:B------:R-:W-:-:S05]  /*cff0*/  F2FP.F16.F32.PACK_AB R95, R122, R95 ;  /* 0x0000005f7a5f723e */ /* 0x000fca00000000ff */
[----:B------:R2:W-:Y:S02]  /*d000*/  STG.E.128 desc[UR4][R124.64], R92 ;  /* 0x0000005c7c007986 */ /* 0x0005e4000c101d04 */
.L_x_16279:
[----:B------:R-:W-:Y:S05]  /*d010*/  BSYNC B1 ;  /* 0x0000000000017941 */ /* 0x000fea0003800000 */
.L_x_16278:
        /* <DEDUP_REMOVED lines=35> */
.L_x_16281:
[----:B------:R-:W-:Y:S05]  /*d250*/  BSYNC B1 ;  /* 0x0000000000017941 */ /* 0x000fea0003800000 */
.L_x_16280:
        /* <DEDUP_REMOVED lines=34> */
.L_x_16283:
[----:B------:R-:W-:Y:S05]  /*d480*/  BSYNC B1 ;  /* 0x0000000000017941 */ /* 0x000fea0003800000 */
.L_x_16282:
[----:B01234-:R-:W0:Y:S02]  /*d490*/  LDC.64 R92, c[0x0][0x210] ;  /* 0x00008400ff5c7b82 */ /* 0x01fe240000000a00 */
[----:B0-----:R-:W-:-:S04]  /*d4a0*/  LEA R8, R92, R8, 0x2 ;  /* 0x000000085c087211 */ /* 0x001fc800078e10ff */
[----:B------:R-:W-:-:S13]  /*d4b0*/  ISETP.GE.AND P0, PT, R8, R93, PT ;  /* 0x0000005d0800720c */ /* 0x000fda0003f06270 */
[----:B------:R-:W-:Y:S05]  /*d4c0*/  @!P0 BRA `(.L_x_16284) ;  /* 0xffffff3400cc8947 */ /* 0x000fea000383ffff */
[----:B------:R-:W-:Y:S05]  /*d4d0*/  BSYNC B0 ;  /* 0x0000000000007941 */ /* 0x000fea0003800000 */
.L_x_16042:
[----:B------:R-:W-:Y:S05]  /*d4e0*/  EXIT ;  /* 0x000000000000794d */ /* 0x000fea0003800000 */
.L_x_16275:
[----:B------:R-:W-:Y:S01]  /*d4f0*/  HFMA2.MMA R126, -RZ, RZ, 0, 5.9604644775390625e-08 ;  /* 0x00000001ff7e7435 */ /* 0x000fe200000001ff */
[----:B------:R-:W-:Y:S01]  /*d500*/  BSSY B1, `(.L_x_16285) ;  /* 0x0000007000017945 */ /* 0x000fe20003800000 */
[----:B------:R-:W-:Y:S01]  /*d510*/  IMAD.MOV.U32 R131, RZ, RZ, R95 ;  /* 0x000000ffff837224 */ /* 0x000fe200078e005f */
[----:B------:R-:W-:Y:S01]  /*d520*/  MOV R133, 0x1f ;  /* 0x0000001f00857802 */ /* 0x000fe20000000f00 */
[----:B------:R-:W-:-:S07]  /*d530*/  IMAD.MOV.U32 R124, RZ, RZ, -0x1 ;  /* 0xffffffffff7c7424 */ /* 0x000fce00078e00ff */
[----:B-----5:R-:W-:Y:S05]  /*d540*/  WARPSYNC.COLLECTIVE R124, `(.L_x_16286) ;  /* 0x000000007c087348 */ /* 0x020fea0003c00000 */
[----:B------:R0:W1:Y:S02]  /*d550*/  SHFL.BFLY P4, R129, R131, R126, R133 ;  /* 0x0c00007e83817389 */ /* 0x0000640000080085 */
[----:B01---5:R-:W-:Y:S01]  /*d560*/  ENDCOLLECTIVE ;  /* 0x000000000000791b */ /* 0x023fe20003800000 */
.L_x_16286:
[----:B------:R-:W-:Y:S05]  /*d570*/  BSYNC B1 ;  /* 0x0000000000017941 */ /* 0x000fea0003800000 */
.L_x_16285:
        /* <DEDUP_REMOVED lines=9> */
.L_x_16287:
[----:B------:R-:W-:Y:S01]  /*d610*/  HFMA2.MMA R126, -RZ, RZ, 0, 2.384185791015625e-07 ;  /* 0x00000004ff7e7435 */ /* 0x000fe200000001ff */
[----:B------:R-:W-:-:S04]  /*d620*/  IMAD.MOV.U32 R93, RZ, RZ, R129 ;  /* 0x000000ffff5d7224 */ /* 0x000fc800078e0081 */
[----:B------:R-:W-:-:S05]  /*d630*/  FADD.FTZ R118, R94, R93 ;  /* 0x0000005d5e767221 */ /* 0x000fca0000010000 */
[----:B------:R-:W-:-:S07]  /*d640*/  MOV R131, R118 ;  /* 0x0000007600837202 */ /* 0x000fce0000000f00 */
[----:B------:R-:W-:Y:S05]  /*d650*/  WARPSYNC.COLLECTIVE R124, `(.L_x_16288) ;  /* 0x000000007c087348 */ /* 0x000fea0003c00000 */
[----:B------:R0:W1:Y:S02]  /*d660*/  SHFL.BFLY P4, R129, R131, R126, R133 ;  /* 0x0c00007e83817389 */ /* 0x0000640000080085 */
[----:B01----:R-:W-:Y:S01]  /*d670*/  ENDCOLLECTIVE ;  /* 0x000000000000791b */ /* 0x003fe20003800000 */
.L_x_16288:
[----:B------:R-:W-:Y:S01]  /*d680*/  HFMA2.MMA R126, -RZ, RZ, 0, 4.76837158203125e-07 ;  /* 0x00000008ff7e7435 */ /* 0x000fe200000001ff */
[----:B------:R-:W-:-:S04]  /*d690*/  IMAD.MOV.U32 R93, RZ, RZ, R129 ;  /* 0x000000ffff5d7224 */ /* 0x000fc800078e0081 */
[----:B------:R-:W-:-:S05]  /*d6a0*/  FADD.FTZ R120, R118, R93 ;  /* 0x0000005d76787221 */ /* 0x000fca0000010000 */
[----:B------:R-:W-:-:S07]  /*d6b0*/  MOV R131, R120 ;  /* 0x0000007800837202 */ /* 0x000fce0000000f00 */
[----:B------:R-:W-:Y:S05]  /*d6c0*/  WARPSYNC.COLLECTIVE R124, `(.L_x_16289) ;  /* 0x000000007c087348 */ /* 0x000fea0003c00000 */
[----:B------:R0:W1:Y:S02]  /*d6d0*/  SHFL.BFLY P4, R129, R131, R126, R133 ;  /* 0x0c00007e83817389 */ /* 0x0000640000080085 */
[----:B01----:R-:W-:Y:S01]  /*d6e0*/  ENDCOLLECTIVE ;  /* 0x000000000000791b */ /* 0x003fe20003800000 */
.L_x_16289:
        /* <DEDUP_REMOVED lines=8> */
.L_x_16290:
        /* <DEDUP_REMOVED lines=73> */
.L_x_16291:
[----:B------:R-:W-:Y:S01]  /*dc00*/  HFMA2.MMA R126, -RZ, RZ, 0, 1.1920928955078125e-07 ;  /* 0x00000002ff7e7435 */ /* 0x000fe200000001ff */
[----:B------:R-:W-:-:S04]  /*dc10*/  IMAD.MOV.U32 R95, RZ, RZ, R129 ;  /* 0x000000ffff5f7224 */ /* 0x000fc800078e0081 */
[----:B------:R-:W-:-:S05]  /*dc20*/  FADD.FTZ R95, R92, R95 ;  /* 0x0000005f5c5f7221 */ /* 0x000fca0000010000 */
[----:B------:R-:W-:-:S07]  /*dc30*/  MOV R131, R95 ;  /* 0x0000005f00837202 */ /* 0x000fce0000000f00 */
[----:B------:R-:W-:Y:S05]  /*dc40*/  WARPSYNC.COLLECTIVE R124, `(.L_x_16292) ;  /* 0x000000007c087348 */ /* 0x000fea0003c00000 */
[----:B------:R0:W1:Y:S02]  /*dc50*/  SHFL.BFLY P4, R129, R131, R126, R133 ;  /* 0x0c00007e83817389 */ /* 0x0000640000080085 */
[----:B01----:R-:W-:Y:S01]  /*dc60*/  ENDCOLLECTIVE ;  /* 0x000000000000791b */ /* 0x003fe20003800000 */
.L_x_16292:
[----:B------:R-:W-:Y:S01]  /*dc70*/  HFMA2.MMA R126, -RZ, RZ, 0, 2.384185791015625e-07 ;  /* 0x00000004ff7e7435 */ /* 0x000fe200000001ff */
[----:B------:R-:W-:-:S04]  /*dc80*/  IMAD.MOV.U32 R94, RZ, RZ, R129 ;  /* 0x000000ffff5e7224 */ /* 0x000fc800078e0081 */
[----:B------:R-:W-:-:S05]  /*dc90*/  FADD.FTZ R94, R95, R94 ;  /* 0x0000005e5f5e7221 */ /* 0x000fca0000010000 */
[----:B------:R-:W-:-:S07]  /*dca0*/  MOV R131, R94 ;  /* 0x0000005e00837202 */ /* 0x000fce0000000f00 */
[----:B------:R-:W-:Y:S05]  /*dcb0*/  WARPSYNC.COLLECTIVE R124, `(.L_x_16293) ;  /* 0x000000007c087348 */ /* 0x000fea0003c00000 */
[----:B------:R0:W1:Y:S02]  /*dcc0*/  SHFL.BFLY P4, R129, R131, R126, R133 ;  /* 0x0c00007e83817389 */ /* 0x0000640000080085 */
[----:B01----:R-:W-:Y:S01]  /*dcd0*/  ENDCOLLECTIVE ;  /* 0x000000000000791b */ /* 0x003fe20003800000 */
.L_x_16293:
[----:B------:R-:W-:Y:S01]  /*dce0*/  HFMA2.MMA R126, -RZ, RZ, 0, 4.76837158203125e-07 ;  /* 0x00000008ff7e7435 */ /* 0x000fe200000001ff */
[----:B------:R-:W-:-:S04]  /*dcf0*/  IMAD.MOV.U32 R127, RZ, RZ, R129 ;  /* 0x000000ffff7f7224 */ /* 0x000fc800078e0081 */
[----:B------:R-:W-:-:S05]  /*dd00*/  FADD.FTZ R127, R94, R127 ;  /* 0x0000007f5e7f7221 */ /* 0x000fca0000010000 */
[----:B------:R-:W-:-:S07]  /*dd10*/  MOV R131, R127 ;  /* 0x0000007f00837202 */ /* 0x000fce0000000f00 */
[----:B------:R-:W-:Y:S05]  /*dd20*/  WARPSYNC.COLLECTIVE R124, `(.L_x_16294) ;  /* 0x000000007c087348 */ /* 0x000fea0003c00000 */
[----:B------:R0:W1:Y:S02]  /*dd30*/  SHFL.BFLY P4, R129, R131, R126, R133 ;  /* 0x0c00007e83817389 */ /* 0x0000640000080085 */
[----:B01----:R-:W-:Y:S01]  /*dd40*/  ENDCOLLECTIVE ;  /* 0x000000000000791b */ /* 0x003fe20003800000 */
.L_x_16294:
[----:B------:R-:W-:Y:S01]  /*dd50*/  HFMA2.MMA R126, -RZ, RZ, 0, 9.5367431640625e-07 ;  /* 0x00000010ff7e7435 */ /* 0x000fe200000001ff */
[----:B------:R-:W-:-:S04]  /*dd60*/  IMAD.MOV.U32 R118, RZ, RZ, R129 ;  /* 0x000000ffff767224 */ /* 0x000fc800078e0081 */
[----:B------:R-:W-:-:S05]  /*dd70*/  FADD.FTZ R118, R127, R118 ;  /* 0x000000767f767221 */ /* 0x000fca0000010000 */
[----:B------:R-:W-:-:S07]  /*dd80*/  MOV R131, R118 ;  /* 0x0000007600837202 */ /* 0x000fce0000000f00 */
[----:B------:R-:W-:Y:S05]  /*dd90*/  WARPSYNC.COLLECTIVE R124, `(.L_x_16295) ;  /* 0x000000007c087348 */ /* 0x000fea0003c00000 */
[----:B------:R0:W1:Y:S02]  /*dda0*/  SHFL.BFLY P4, R129, R131, R126, R133 ;  /* 0x0c00007e83817389 */ /* 0x0000640000080085 */
[----:B01----:R-:W-:Y:S01]  /*ddb0*/  ENDCOLLECTIVE ;  /* 0x000000000000791b */ /* 0x003fe20003800000 */
.L_x_16295:
[----:B------:R-:W-:Y:S05]  /*ddc0*/  BRA `(.L_x_16296) ;  /* 0xffffffec003c7947 */ /* 0x000fea000383ffff */
.L_x_16297:
        /* <DEDUP_REMOVED lines=11> */
.L_x_30502:


//--------------------- .text._ZN10layer_norm13ln_fwd_kernelINS_13Kernel_traitsIf6__halfS2_S2_fjLj1024ELj1ELj4ELj1ELj16ENS_18Kernel_traits_baseILj1024EfS2_S2_S2_fjLj128EEEEELb1ELb0ELb0ELb1EEEvNS_9FwdParamsE --------------------------
	.section	.text._ZN10layer_norm13ln_fwd_kernelINS_13Kernel_traitsIf6__halfS2_S2_fjLj1024ELj1ELj4ELj1ELj16ENS_18Kernel_traits_baseILj1024EfS2_S2_S2_fjLj128EEEEELb1ELb0ELb0ELb1EEEvNS_9FwdParamsE,"ax",@progbits
	.align	128
        .global         _ZN10layer_norm13ln_fwd_kernelINS_13Kernel_traitsIf6__halfS2_S2_fjLj1024ELj1ELj4ELj1ELj16ENS_18Kernel_traits_baseILj1024EfS2_S2_S2_fjLj128EEEEELb1ELb0ELb0ELb1EEEvNS_9FwdParamsE
        .type           _ZN10layer_norm13ln_fwd_kernelINS_13Kernel_traitsIf6__halfS2_S2_fjLj1024ELj1ELj4ELj1ELj16ENS_18Kernel_traits_baseILj1024EfS2_S2_S2_fjLj128EEEEELb1ELb0ELb0ELb1EEEvNS_9FwdParamsE,@function
        .size           _ZN10layer_norm13ln_fwd_kernelINS_13Kernel_traitsIf6__halfS2_S2_fjLj1024ELj1ELj4ELj1ELj16ENS_18Kernel_traits_baseILj1024EfS2_S2_S2_fjLj128EEEEELb1ELb0ELb0ELb1EEEvNS_9FwdParamsE,(.L_x_30503 - _ZN10layer_norm13ln_fwd_kernelINS_13Kernel_traitsIf6__halfS2_S2_fjLj1024ELj1ELj4ELj1ELj16ENS_18Kernel_traits_baseILj1024EfS2_S2_S2_fjLj128EEEEELb1ELb0ELb0ELb1EEEvNS_9FwdParamsE)
        .other          _ZN10layer_norm13ln_fwd_kernelINS_13Kernel_traitsIf6__halfS2_S2_fjLj1024ELj1ELj4ELj1ELj16ENS_18Kernel_traits_baseILj1024EfS2_S2_S2_fjLj128EEEEELb1ELb0ELb0ELb1EEEvNS_9FwdParamsE,@"STO_CUDA_ENTRY STV_DEFAULT"
_ZN10layer_norm13ln_fwd_kernelINS_13Kernel_traitsIf6__halfS2_S2_fjLj1024ELj1ELj4ELj1ELj16ENS_18Kernel_traits_baseILj1024EfS2_S2_S2_fjLj128EEEEELb1ELb0ELb0ELb1EEEvNS_9FwdParamsE:
.text._ZN10layer_norm13ln_fwd_kernelINS_13Kernel_traitsIf6__halfS2_S2_fjLj1024ELj1ELj4ELj1ELj16ENS_18Kernel_traits_baseILj1024EfS2_S2_S2_fjLj128EEEEELb1ELb0ELb0ELb1EEEvNS_9FwdParamsE:
        /* <DEDUP_REMOVED lines=148> */
.L_x_16524:
        /* <DEDUP_REMOVED lines=21> */
[C---:B------:R-:W-:Y:S02]  /*0a90*/  ISETP.NE.AND P1, PT, R130.reuse, 0x1, PT ;  /* 0x000000018200780c */ /* 0x040fe40003f25270 */
[----:B------:R-:W-:Y:S01]  /*0aa0*/  PLOP3.LUT P2, PT, PT, PT, UP0, 0x80, 0x0 ;  /* 0x000000000000781c */ /* 0x000fe20003f4f008 */
[----:B------:R-:W-:Y:S01]  /*0ab0*/  BSSY B1, `(.L_x_16299) ;  /* 0x000000e000017945 */ /* 0x000fe20003800000 */
[----:B------:R-:W-:Y:S01]  /*0ac0*/  IMAD.MOV.U32 R101, RZ, RZ, 0x3f800000 ;  /* 0x3f800000ff657424 */ /* 0x000fe200078e00ff */
[----:B------:R-:W-:-:S10]  /*0ad0*/  IADD3 R16, R130, 0x1, RZ ;  /* 0x0000000182107810 */ /* 0x000fd40007ffe0ff */
        /* <DEDUP_REMOVED lines=10> */
.L_x_16300:
[----:B------:R-:W-:-:S07]  /*0b80*/  MOV R20, R122 ;  /* 0x0000007a00147202 */ /* 0x000fce0000000f00 */
.L_x_16301:
[----:B------:R-:W-:Y:S05]  /*0b90*/  BSYNC B1 ;  /* 0x0000000000017941 */ /* 0x000fea0003800000 */
.L_x_16299:
        /* <DEDUP_REMOVED lines=16> */
.L_x_16305:
[----:B------:R-:W-:Y:S05]  /*0ca0*/  BSYNC B2 ;  /* 0x0000000000027941 */ /* 0x000fea0003800000 */
.L_x_16304:
        /* <DEDUP_REMOVED lines=42> */
.L_x_16303:
[----:B------:R-:W-:Y:S05]  /*0f50*/  BSYNC B1 ;  /* 0x0000000000017941 */ /* 0x000fea0003800000 */
.L_x_16302:
[----:B------:R-:W0:Y:S01]  /*0f60*/  LDC R102, c[0x0][0x298] ;  /* 0x0000a600ff667b82 */ /* 0x000e220000000800 */
[----:B------:R-:W-:Y:S01]  /*0f70*/  I2FP.F32.U32 R9, R20 ;  /* 0x0000001400097245 */ /* 0x000fe20000201000 */
[----:B------:R-:W-:Y:S01]  /*0f80*/  IMAD.MOV.U32 R104, RZ, RZ, 0x2f800000 ;  /* 0x2f800000ff687424 */ /* 0x000fe200078e00ff */
[----:B------:R-:W-:Y:S01]  /*0f90*/  ISETP.NE.AND P1, PT, R16, 0x1, PT ;  /* 0x000000011000780c */ /* 0x000fe20003f25270 */
[----:B-----5:R-:W-:Y:S01]  /*0fa0*/  HADD2.F32 R10, -RZ, R12.H0_H0 ;  /* 0x2000000cff0a7230 */ /* 0x020fe20000004100 */
[----:B------:R-:W-:Y:S01]  /*0fb0*/  BSSY B1, `(.L_x_16306) ;  /* 0x0000015000017945 */ /* 0x000fe20003800000 */
[----:B------:R-:W-:Y:S01]  /*0fc0*/  FFMA.FTZ R8, R9, R104, 1.1641532182693481445e-10 ;  /* 0x2f00000009087423 */ /* 0x000fe20000010068 */
[----:B------:R-:W-:Y:S01]  /*0fd0*/  @P0 HADD2.F32 R11, -RZ, R24.H0_H0 ;  /* 0x20000018ff0b0230 */ /* 0x000fe20000004100 */
[----:B------:R-:W1:Y:S01]  /*0fe0*/  LDC R103, c[0x0][0x294] ;  /* 0x0000a500ff677b82 */ /* 0x000e620000000800 */
[----:B------:R-:W-:Y:S01]  /*0ff0*/  FMUL.FTZ R9, R10, R101 ;  /* 0x000000650a097220 */ /* 0x000fe20000410000 */
[----:B------:R-:W-:-:S03]  /*1000*/  IADD3 R17, R16, 0x1, RZ ;  /* 0x0000000110117810 */ /* 0x000fc60007ffe0ff */
        /* <DEDUP_REMOVED lines=14> */
.L_x_16307:
[----:B------:R-:W-:-:S07]  /*10f0*/  MOV R9, R122 ;  /* 0x0000007a00097202 */ /* 0x000fce0000000f00 */
.L_x_16308:
[----:B------:R-:W-:Y:S05]  /*1100*/  BSYNC B1 ;  /* 0x0000000000017941 */ /* 0x000fea0003800000 */
.L_x_16306:
        /* <DEDUP_REMOVED lines=16> */
.L_x_16312:
[----:B------:R-:W-:Y:S05]  /*1210*/  BSYNC B2 ;  /* 0x0000000000027941 */ /* 0x000fea0003800000 */
.L_x_16311:
        /* <DEDUP_REMOVED lines=42> */
.L_x_16310:
[----:B------:R-:W-:Y:S05]  /*14c0*/  BSYNC B1 ;  /* 0x0000000000017941 */ /* 0x000fea0003800000 */
.L_x_16309:
        /* <DEDUP_REMOVED lines=22> */
.L_x_16314:
[----:B------:R-:W-:-:S07]  /*1630*/  IMAD.MOV.U32 R12, RZ, RZ, R122 ;  /* 0x000000ffff0c7224 */ /* 0x000fce00078e007a */
.L_x_16315:
[----:B------:R-:W-:Y:S05]  /*1640*/  BSYNC B1 ;  /* 0x0000000000017941 */ /* 0x000fea0003800000 */
.L_x_16313:
        /* <DEDUP_REMOVED lines=16> */
.L_x_16319:
[----:B------:R-:W-:Y:S05]  /*1750*/  BSYNC B2 ;  /* 0x0000000000027941 */ /* 0x000fea0003800000 */
.L_x_16318:
        /* <DEDUP_REMOVED lines=42> */
.L_x_16317:
[----:B------:R-:W-:Y:S05]  /*1a00*/  BSYNC B1 ;  /* 0x0000000000017941 */ /* 0x000fea0003800000 */
.L_x_16316:
[----:B------:R-:W-:Y:S01]  /*1a10*/  I2FP.F32.U32 R11, R12 ;  /* 0x0000000c000b7245 */ /* 0x000fe20000201000 */
[----:B------:R-:W-:Y:S01]  /*1a20*/  HADD2.F32 R12, -RZ, R13.H0_H0 ;  /* 0x2000000dff0c7230 */ /* 0x000fe20000004100 */
[----:B------:R-:W-:Y:S01]  /*1a30*/  ISETP.NE.AND P2, PT, R16, 0x1, PT ;  /* 0x000000011000780c */ /* 0x000fe20003f45270 */
        /* <DEDUP_REMOVED lines=18> */
.L_x_16321:
[----:B------:R-:W-:-:S07]  /*1b60*/  MOV R11, R122 ;  /* 0x0000007a000b7202 */ /* 0x000fce0000000f00 */
.L_x_16322:
[----:B------:R-:W-:Y:S05]  /*1b70*/  BSYNC B1 ;  /* 0x0000000000017941 */ /* 0x000fea0003800000 */
.L_x_16320:
        /* <DEDUP_REMOVED lines=16> */
.L_x_16326:
[----:B------:R-:W-:Y:S05]  /*1c80*/  BSYNC B2 ;  /* 0x0000000000027941 */ /* 0x000fea0003800000 */
.L_x_16325:
        /* <DEDUP_REMOVED lines=42> */
.L_x_16324:
[----:B------:R-:W-:Y:S05]  /*1f30*/  BSYNC B1 ;  /* 0x0000000000017941 */ /* 0x000fea0003800000 */
.L_x_16323:
        /* <DEDUP_REMOVED lines=21> */
.L_x_16328:
[----:B------:R-:W-:-:S07]  /*2090*/  IMAD.MOV.U32 R92, RZ, RZ, R122 ;  /* 0x000000ffff5c7224 */ /* 0x000fce00078e007a */
.L_x_16329:
[----:B------:R-:W-:Y:S05]  /*20a0*/  BSYNC B1 ;  /* 0x0000000000017941 */ /* 0x000fea0003800000 */
.L_x_16327:
        /* <DEDUP_REMOVED lines=16> */
.L_x_16333:
[----:B------:R-:W-:Y:S05]  /*21b0*/  BSYNC B2 ;  /* 0x0000000000027941 */ /* 0x000fea0003800000 */
.L_x_16332:
        /* <DEDUP_REMOVED lines=42> */
.L_x_16331:
[----:B------:R-:W-:Y:S05]  /*2460*/  BSYNC B1 ;  /* 0x0000000000017941 */ /* 0x000fea0003800000 */
.L_x_16330:
        /* <DEDUP_REMOVED lines=21> */
.L_x_16335:
[----:B------:R-:W-:-:S07]  /*25c0*/  MOV R13, R122 ;  /* 0x0000007a000d7202 */ /* 0x000fce0000000f00 */
.L_x_16336:
[----:B------:R-:W-:Y:S05]  /*25d0*/  BSYNC B1 ;  /* 0x0000000000017941 */ /* 0x000fea0003800000 */
.L_x_16334:
        /* <DEDUP_REMOVED lines=16> */
.L_x_16340:
[----:B------:R-:W-:Y:S05]  /*26e0*/  BSYNC B2 ;  /* 0x0000000000027941 */ /* 0x000fea0003800000 */
.L_x_16339:
        /* <DEDUP_REMOVED lines=42> */
.L_x_16338:
[----:B------:R-:W-:Y:S05]  /*2990*/  BSYNC B1 ;  /* 0x0000000000017941 */ /* 0x000fea0003800000 */
.L_x_16337:
        /* <DEDUP_REMOVED lines=21> */
.L_x_16342:
[----:B------:R-:W-:-:S07]  /*2af0*/  IMAD.MOV.U32 R14, RZ, RZ, R122 ;  /* 0x000000ffff0e7224 */ /* 0x000fce00078e007a */
.L_x_16343:
[----:B------:R-:W-:Y:S05]  /*2b00*/  BSYNC B1 ;  /* 0x0000000000017941 */ /* 0x000fea0003800000 */
.L_x_16341:
        /* <DEDUP_REMOVED lines=16> */
.L_x_16347:
[----:B------:R-:W-:Y:S05]  /*2c10*/  BSYNC B2 ;  /* 0x0000000000027941 */ /* 0x000fea0003800000 */
.L_x_16346:
        /* <DEDUP_REMOVED lines=42> */
.L_x_16345:
[----:B------:R-:W-:Y:S05]  /*2ec0*/  BSYNC B1 ;  /* 0x0000000000017941 */ /* 0x000fea0003800000 */
.L_x_16344:
        /* <DEDUP_REMOVED lines=21> */
.L_x_16349:
[----:B------:R-:W-:-:S07]  /*3020*/  MOV R94, R122 ;  /* 0x0000007a005e7202 */ /* 0x000fce0000000f00 */
.L_x_16350:
[----:B------:R-:W-:Y:S05]  /*3030*/  BSYNC B1 ;  /* 0x0000000000017941 */ /* 0x000fea0003800000 */
.L_x_16348:
        /* <DEDUP_REMOVED lines=18> */
.L_x_16354:
[----:B------:R-:W-:Y:S05]  /*3160*/  BSYNC B2 ;  /* 0x0000000000027941 */ /* 0x000fea0003800000 */
.L_x_16353:
        /* <DEDUP_REMOVED lines=42> */
.L_x_16352:
[----:B------:R-:W-:Y:S05]  /*3410*/  BSYNC B1 ;  /* 0x0000000000017941 */ /* 0x000fea0003800000 */
.L_x_16351:
        /* <DEDUP_REMOVED lines=13> */
[----:B------:R-:W-:Y:S01]  /*34f0*/  FMUL.FTZ R15, R15, R102 ;  /* 0x000000660f0f7220 */ /* 0x000fe20000410000 */
[----:B------:R-:W-:Y:S01]  /*3500*/  FSETP.GTU.FTZ.AND P2, PT, R16, R103, PT ;  /* 0x000000671000720b */ /* 0x000fe20003f5c000 */
[----:B------:R-:W-:Y:S01]  /*3510*/  IMAD.WIDE.U32 R16, R17, 0x1000000, RZ ;  /* 0x0100000011107825 */ /* 0x000fe200078e00ff */
[----:B------:R-:W-:-:S02]  /*3520*/  SEL R93, RZ, 0x100, P4 ;  /* 0x00000100ff5d7807 */ /* 0x000fc40002000000 */
[----:B------:R-:W-:Y:S01]  /*3530*/  SEL R94, RZ, 0x1000000, P2 ;  /* 0x01000000ff5e7807 */ /* 0x000fe20001000000 */
[----:B------:R-:W2:Y:S01]  /*3540*/  @P0 LDC.64 R18, c[0x0][0x230] ;  /* 0x00008c00ff120b82 */ /* 0x000ea20000000a00 */
[----:B------:R-:W-:Y:S01]  /*3550*/  IMAD.WIDE.U32 R20, R21, 0x10000, RZ ;  /* 0x0001000015147825 */ /* 0x000fe200078e00ff */
[----:B------:R-:W-:Y:S02]  /*3560*/  FSEL R15, R15, RZ, !P2 ;  /* 0x000000ff0f0f7208 */ /* 0x000fe40005000000 */
[----:B------:R-:W-:Y:S01]  /*3570*/  LOP3.LUT R93, R93, R94, R96, 0xfe, !PT ;  /* 0x0000005e5d5d7212 */ /* 0x000fe200078efe60 */
[----:B------:R-:W-:Y:S01]  /*3580*/  IMAD.WIDE.U32 R22, R22, 0x100, RZ ;  /* 0x0000010016167825 */ /* 0x000fe200078e00ff */
[----:B------:R-:W-:-:S03]  /*3590*/  SEL R107, RZ, 0x1, P6 ;  /* 0x00000001ff6b7807 */ /* 0x000fc60003000000 */
[----:B------:R-:W-:Y:S01]  /*35a0*/  @P0 FADD.FTZ R15, R15, R92 ;  /* 0x0000005c0f0f0221 */ /* 0x000fe20000010000 */
[----:B------:R-:W-:Y:S01]  /*35b0*/  F2FP.F16.F32.PACK_AB R94, R13, R12 ;  /* 0x0000000c0d5e723e */ /* 0x000fe200000000ff */
[----:B0-----:R-:W-:Y:S01]  /*35c0*/  IMAD.WIDE.U32 R96, R7, 0x10, R116 ;  /* 0x0000001007607825 */ /* 0x001fe200078e0074 */
[----:B------:R-:W-:Y:S02]  /*35d0*/  LOP3.LUT R106, R22, R16, R20, 0xfe, !PT ;  /* 0x00000010166a7212 */ /* 0x000fe400078efe14 */
[----:B------:R-:W-:Y:S02]  /*35e0*/  SEL R16, RZ, 0x1, P3 ;  /* 0x00000001ff107807 */ /* 0x000fe40001800000 */
[----:B------:R-:W-:Y:S02]  /*35f0*/  LOP3.LUT R106, R106, R107, RZ, 0xfc, !PT ;  /* 0x0000006b6a6a7212 */ /* 0x000fe400078efcff */
[----:B------:R-:W-:Y:S01]  /*3600*/  LOP3.LUT R17, R17, R93, R16, 0xfe, !PT ;  /* 0x0000005d11117212 */ /* 0x000fe200078efe10 */
[----:B------:R-:W-:Y:S01]  /*3610*/  VIADD R16, R7, 0x20 ;  /* 0x0000002007107836 */ /* 0x000fe20000000000 */
[----:B------:R-:W-:Y:S01]  /*3620*/  F2FP.F16.F32.PACK_AB R93, R11, R10 ;  /* 0x0000000a0b5d723e */ /* 0x000fe200000000ff */
[----:B-1----:R-:W-:Y:S01]  /*3630*/  IMAD.WIDE.U32 R98, R7, 0x8, R112 ;  /* 0x0000000807627825 */ /* 0x002fe200078e0070 */
[----:B------:R-:W-:-:S02]  /*3640*/  F2FP.F16.F32.PACK_AB R92, R9, R8 ;  /* 0x00000008095c723e */ /* 0x000fc400000000ff */
[----:B------:R-:W-:Y:S02]  /*3650*/  F2FP.F16.F32.PACK_AB R95, R15, R14 ;  /* 0x0000000e0f5f723e */ /* 0x000fe400000000ff */
[----:B------:R-:W-:Y:S01]  /*3660*/  LOP3.LUT R107, R23, R17, R21, 0xfe, !PT ;  /* 0x00000011176b7212 */ /* 0x000fe200078efe15 */
[C---:B------:R-:W-:Y:S02]  /*3670*/  IMAD.WIDE.U32 R20, R16.reuse, 0x10, R120 ;  /* 0x0000001010147825 */ /* 0x040fe400078e0078 */
[----:B------:R0:W-:Y:S02]  /*3680*/  STG.E.128 desc[UR4][R96.64], R92 ;  /* 0x0000005c60007986 */ /* 0x0001e4000c101d04 */
[----:B--2---:R-:W-:Y:S02]  /*3690*/  @P0 IMAD.WIDE.U32 R18, R16, 0x10, R18 ;  /* 0x0000001010120825 */ /* 0x004fe400078e0012 */
        /* <DEDUP_REMOVED lines=15> */
.L_x_16356:
[----:B------:R-:W-:-:S07]  /*3790*/  MOV R17, R122 ;  /* 0x0000007a00117202 */ /* 0x000fce0000000f00 */
.L_x_16357:
[----:B------:R-:W-:Y:S05]  /*37a0*/  BSYNC B1 ;  /* 0x0000000000017941 */ /* 0x000fea0003800000 */
.L_x_16355:
        /* <DEDUP_REMOVED lines=16> */
.L_x_16361:
[----:B------:R-:W-:Y:S05]  /*38b0*/  BSYNC B2 ;  /* 0x0000000000027941 */ /* 0x000fea0003800000 */
.L_x_16360:
        /* <DEDUP_REMOVED lines=42> */
.L_x_16359:
[----:B------:R-:W-:Y:S05]  /*3b60*/  BSYNC B1 ;  /* 0x0000000000017941 */ /* 0x000fea0003800000 */
.L_x_16358:
[----:B------:R-:W-:Y:S01]  /*3b70*/  I2FP.F32.U32 R17, R17 ;  /* 0x0000001100117245 */ /* 0x000fe20000201000 */
[----:B-----5:R-:W-:Y:S01]  /*3b80*/  HADD2.F32 R92, -RZ, R20.H0_H0 ;  /* 0x20000014ff5c7230 */ /* 0x020fe20000004100 */
[----:B------:R-:W-:Y:S01]  /*3b90*/  ISETP.NE.AND P1, PT, R100, 0x1, PT ;  /* 0x000000016400780c */ /* 0x000fe20003f25270 */
[----:B------:R-:W-:Y:S02]  /*3ba0*/  BSSY B1, `(.L_x_16362) ;  /* 0x0000014000017945 */ /* 0x000fe40003800000 */
[----:B------:R-:W-:Y:S01]  /*3bb0*/  FFMA.FTZ R18, R17, R104, 1.1641532182693481445e-10 ;  /* 0x2f00000011127423 */ /* 0x000fe20000010068 */
[----:B------:R-:W-:Y:S01]  /*3bc0*/  FMUL.FTZ R17, R92, R101 ;  /* 0x000000655c117220 */ /* 0x000fe20000410000 */
[----:B------:R-:W-:-:S03]  /*3bd0*/  VIADD R92, R100, 0x1 ;  /* 0x00000001645c7836 */ /* 0x000fc60000000000 */
        /* <DEDUP_REMOVED lines=15> */
.L_x_16363:
[----:B------:R-:W-:-:S07]  /*3cd0*/  IMAD.MOV.U32 R18, RZ, RZ, R122 ;  /* 0x000000ffff127224 */ /* 0x000fce00078e007a */
.L_x_16364:
[----:B------:R-:W-:Y:S05]  /*3ce0*/  BSYNC B1 ;  /* 0x0000000000017941 */ /* 0x000fea0003800000 */
.L_x_16362:
        /* <DEDUP_REMOVED lines=16> */
.L_x_16368:
[----:B------:R-:W-:Y:S05]  /*3df0*/  BSYNC B2 ;  /* 0x0000000000027941 */ /* 0x000fea0003800000 */
.L_x_16367:
        /* <DEDUP_REMOVED lines=42> */
.L_x_16366:
[----:B------:R-:W-:Y:S05]  /*40a0*/  BSYNC B1 ;  /* 0x0000000000017941 */ /* 0x000fea0003800000 */
.L_x_16365:
        /* <DEDUP_REMOVED lines=22> */
.L_x_16370:
[----:B------:R-:W-:-:S07]  /*4210*/  MOV R19, R122 ;  /* 0x0000007a00137202 */ /* 0x000fce0000000f00 */
.L_x_16371:
[----:B------:R-:W-:Y:S05]  /*4220*/  BSYNC B1 ;  /* 0x0000000000017941 */ /* 0x000fea0003800000 */
.L_x_16369:
        /* <DEDUP_REMOVED lines=16> */
.L_x_16375:
[----:B------:R-:W-:Y:S05]  /*4330*/  BSYNC B2 ;  /* 0x0000000000027941 */ /* 0x000fea0003800000 */
.L_x_16374:
        /* <DEDUP_REMOVED lines=42> */
.L_x_16373:
[----:B------:R-:W-:Y:S05]  /*45e0*/  BSYNC B1 ;  /* 0x0000000000017941 */ /* 0x000fea0003800000 */
.L_x_16372:
        /* <DEDUP_REMOVED lines=21> */
.L_x_16377:
[----:B------:R-:W-:-:S07]  /*4740*/  IMAD.MOV.U32 R20, RZ, RZ, R122 ;  /* 0x000000ffff147224 */ /* 0x000fce00078e007a */
.L_x_16378:
[----:B------:R-:W-:Y:S05]  /*4750*/  BSYNC B1 ;  /* 0x0000000000017941 */ /* 0x000fea0003800000 */
.L_x_16376:
        /* <DEDUP_REMOVED lines=16> */
.L_x_16382:
[----:B------:R-:W-:Y:S05]  /*4860*/  BSYNC B2 ;  /* 0x0000000000027941 */ /* 0x000fea0003800000 */
.L_x_16381:
        /* <DEDUP_REMOVED lines=42> */
.L_x_16380:
[----:B------:R-:W-:Y:S05]  /*4b10*/  BSYNC B1 ;  /* 0x0000000000017941 */ /* 0x000fea0003800000 */
.L_x_16379:
        /* <DEDUP_REMOVED lines=21> */
.L_x_16384:
[----:B------:R-:W-:-:S07]  /*4c70*/  MOV R21, R122 ;  /* 0x0000007a00157202 */ /* 0x000fce0000000f00 */
.L_x_16385:
[----:B------:R-:W-:Y:S05]  /*4c80*/  BSYNC B1 ;  /* 0x0000000000017941 */ /* 0x000fea0003800000 */
.L_x_16383:
        /* <DEDUP_REMOVED lines=16> */
.L_x_16389:
[----:B------:R-:W-:Y:S05]  /*4d90*/  BSYNC B2 ;  /* 0x0000000000027941 */ /* 0x000fea0003800000 */
.L_x_16388:
        /* <DEDUP_REMOVED lines=42> */
.L_x_16387:
[----:B------:R-:W-:Y:S05]  /*5040*/  BSYNC B1 ;  /* 0x0000000000017941 */ /* 0x000fea0003800000 */
.L_x_16386:
[----:B------:R-:W-:Y:S01]  /*5050*/  I2FP.F32.U32 R21, R21 ;  /* 0x0000001500157245 */ /* 0x000fe20000201000 */
[----:B------:R-:W-:Y:S01]  /*5060*/  HADD2.F32 R94, -RZ, R22.H0_H0 ;  /* 0x20000016ff5e7230 */ /* 0x000fe20000004100 */
        /* <DEDUP_REMOVED lines=19> */
.L_x_16391:
[----:B------:R-:W-:-:S07]  /*51a0*/  MOV R92, R122 ;  /* 0x0000007a005c7202 */ /* 0x000fce0000000f00 */
.L_x_16392:
[----:B------:R-:W-:Y:S05]  /*51b0*/  BSYNC B1 ;  /* 0x0000000000017941 */ /* 0x000fea0003800000 */
.L_x_16390:
        /* <DEDUP_REMOVED lines=16> */
.L_x_16396:
[----:B------:R-:W-:Y:S05]  /*52c0*/  BSYNC B2 ;  /* 0x0000000000027941 */ /* 0x000fea0003800000 */
.L_x_16395:
        /* <DEDUP_REMOVED lines=42> */
.L_x_16394:
[----:B------:R-:W-:Y:S05]  /*5570*/  BSYNC B1 ;  /* 0x0000000000017941 */ /* 0x000fea0003800000 */
.L_x_16393:
        /* <DEDUP_REMOVED lines=21> */
.L_x_16398:
[----:B------:R-:W-:-:S07]  /*56d0*/  MOV R92, R122 ;  /* 0x0000007a005c7202 */ /* 0x000fce0000000f00 */
.L_x_16399:
[----:B------:R-:W-:Y:S05]  /*56e0*/  BSYNC B1 ;  /* 0x0000000000017941 */ /* 0x000fea0003800000 */
.L_x_16397:
        /* <DEDUP_REMOVED lines=16> */
.L_x_16403:
[----:B------:R-:W-:Y:S05]  /*57f0*/  BSYNC B2 ;  /* 0x0000000000027941 */ /* 0x000fea0003800000 */
.L_x_16402:
        /* <DEDUP_REMOVED lines=42> */
.L_x_16401:
[----:B------:R-:W-:Y:S05]  /*5aa0*/  BSYNC B1 ;  /* 0x0000000000017941 */ /* 0x000fea0003800000 */
.L_x_16400:
        /* <DEDUP_REMOVED lines=21> */
.L_x_16405:
[----:B------:R-:W-:-:S07]  /*5c00*/  IMAD.MOV.U32 R92, RZ, RZ, R122 ;  /* 0x000000ffff5c7224 */ /* 0x000fce00078e007a */
.L_x_16406:
[----:B------:R-:W-:Y:S05]  /*5c10*/  BSYNC B1 ;  /* 0x0000000000017941 */ /* 0x000fea0003800000 */
.L_x_16404:
        /* <DEDUP_REMOVED lines=18> */
.L_x_16410:
[----:B------:R-:W-:Y:S05]  /*5d40*/  BSYNC B2 ;  /* 0x0000000000027941 */ /* 0x000fea0003800000 */
.L_x_16409:
        /* <DEDUP_REMOVED lines=42> */
.L_x_16408:
[----:B------:R-:W-:Y:S05]  /*5ff0*/  BSYNC B1 ;  /* 0x0000000000017941 */ /* 0x000fea0003800000 */
.L_x_16407:
[----:B------:R-:W-:Y:S01]  /*6000*/  I2FP.F32.U32 R93, R92 ;  /* 0x0000005c005d7245 */ /* 0x000fe20000201000 */
[----:B------:R-:W-:Y:S01]  /*6010*/  HADD2.F32 R94, -RZ, R23.H1_H1 ;  /* 0x30000017ff5e7230 */ /* 0x000fe20000004100 */
[----:B------:R-:W-:Y:S01]  /*6020*/  SEL R96, RZ, 0x1, P2 ;  /* 0x00000001ff607807 */ /* 0x000fe20001000000 */
[----:B------:R-:W-:Y:S01]  /*6030*/  @P0 HADD2.F32 R110, -RZ, R27.H1_H1 ;  /* 0x3000001bff6e0230 */ /* 0x000fe20000004100 */
[----:B------:R-:W-:Y:S01]  /*6040*/  ISETP.NE.AND P6, PT, R105, RZ, PT ;  /* 0x000000ff6900720c */ /* 0x000fe20003fc5270 */
        /* <DEDUP_REMOVED lines=8> */
[----:B------:R-:W-:Y:S02]  /*60d0*/  SEL R95, RZ, 0x1, P1 ;  /* 0x00000001ff5f7807 */ /* 0x000fe40000800000 */
[----:B------:R-:W-:Y:S02]  /*60e0*/  SEL R106, RZ, 0x1, P5 ;  /* 0x00000001ff6a7807 */ /* 0x000fe40002800000 */
[----:B------:R-:W-:Y:S01]  /*60f0*/  SEL R98, RZ, 0x100, P4 ;  /* 0x00000100ff627807 */ /* 0x000fe20002000000 */
[----:B------:R-:W-:Y:S01]  /*6100*/  IMAD.WIDE.U32 R94, R95, 0x10000, RZ ;  /* 0x000100005f5e7825 */ /* 0x000fe200078e00ff */
[----:B------:R-:W-:Y:S02]  /*6110*/  SEL R108, RZ, 0x1000000, P2 ;  /* 0x01000000ff6c7807 */ /* 0x000fe40001000000 */
        /* <DEDUP_REMOVED lines=11> */
[----:B------:R-:W-:Y:S01]  /*61d0*/  F2FP.F16.F32.PACK_AB R98, R22, R21 ;  /* 0x000000151662723e */ /* 0x000fe200000000ff */
[----:B0-----:R-:W-:Y:S01]  /*61e0*/  @P0 IMAD.WIDE.U32 R114, R105, 0x10, R92 ;  /* 0x0000001069720825 */ /* 0x001fe200078e005c */
[----:B------:R-:W-:-:S02]  /*61f0*/  F2FP.F16.F32.PACK_AB R97, R20, R19 ;  /* 0x000000131461723e */ /* 0x000fc400000000ff */
[----:B------:R-:W-:Y:S01]  /*6200*/  F2FP.F16.F32.PACK_AB R96, R18, R17 ;  /* 0x000000111260723e */ /* 0x000fe200000000ff */
[----:B------:R-:W-:Y:S01]  /*6210*/  IMAD.WIDE.U32 R92, R105, 0x10, R120 ;  /* 0x00000010695c7825 */ /* 0x000fe200078e0078 */
        /* <DEDUP_REMOVED lines=19> */
.L_x_16412:
[----:B------:R-:W-:-:S07]  /*6350*/  MOV R96, R122 ;  /* 0x0000007a00607202 */ /* 0x000fce0000000f00 */
.L_x_16413:
[----:B------:R-:W-:Y:S05]  /*6360*/  BSYNC B1 ;  /* 0x0000000000017941 */ /* 0x000fea0003800000 */
.L_x_16411:
        /* <DEDUP_REMOVED lines=16> */
.L_x_16417:
[----:B------:R-:W-:Y:S05]  /*6470*/  BSYNC B2 ;  /* 0x0000000000027941 */ /* 0x000fea0003800000 */
.L_x_16416:
        /* <DEDUP_REMOVED lines=42> */
.L_x_16415:
[----:B------:R-:W-:Y:S05]  /*6720*/  BSYNC B1 ;  /* 0x0000000000017941 */ /* 0x000fea0003800000 */
.L_x_16414:
[----:B------:R-:W-:Y:S01]  /*6730*/  I2FP.F32.U32 R97, R96 ;  /* 0x0000006000617245 */ /* 0x000fe20000201000 */
[----:B-----5:R-:W-:Y:S01]  /*6740*/  HADD2.F32 R98, -RZ, R92.H0_H0 ;  /* 0x2000005cff627230 */ /* 0x020fe20000004100 */
        /* <DEDUP_REMOVED lines=20> */
.L_x_16419:
[----:B------:R-:W-:-:S07]  /*6890*/  IMAD.MOV.U32 R96, RZ, RZ, R122 ;  /* 0x000000ffff607224 */ /* 0x000fce00078e007a */
.L_x_16420:
[----:B------:R-:W-:Y:S05]  /*68a0*/  BSYNC B1 ;  /* 0x0000000000017941 */ /* 0x000fea0003800000 */
.L_x_16418:
        /* <DEDUP_REMOVED lines=16> */
.L_x_16424:
[----:B------:R-:W-:Y:S05]  /*69b0*/  BSYNC B2 ;  /* 0x0000000000027941 */ /* 0x000fea0003800000 */
.L_x_16423:
        /* <DEDUP_REMOVED lines=42> */
.L_x_16422:
[----:B------:R-:W-:Y:S05]  /*6c60*/  BSYNC B1 ;  /* 0x0000000000017941 */ /* 0x000fea0003800000 */
.L_x_16421:
        /* <DEDUP_REMOVED lines=22> */
.L_x_16426:
[----:B------:R-:W-:-:S07]  /*6dd0*/  MOV R92, R122 ;  /* 0x0000007a005c7202 */ /* 0x000fce0000000f00 */
.L_x_16427:
[----:B------:R-:W-:Y:S05]  /*6de0*/  BSYNC B1 ;  /* 0x0000000000017941 */ /* 0x000fea0003800000 */
.L_x_16425:
        /* <DEDUP_REMOVED lines=16> */
.L_x_16431:
[----:B------:R-:W-:Y:S05]  /*6ef0*/  BSYNC B2 ;  /* 0x0000000000027941 */ /* 0x000fea0003800000 */
.L_x_16430:
        /* <DEDUP_REMOVED lines=42> */
.L_x_16429:
[----:B------:R-:W-:Y:S05]  /*71a0*/  BSYNC B1 ;  /* 0x0000000000017941 */ /* 0x000fea0003800000 */
.L_x_16428:
        /* <DEDUP_REMOVED lines=21> */
.L_x_16433:
[----:B------:R-:W-:-:S07]  /*7300*/  MOV R92, R122 ;  /* 0x0000007a005c7202 */ /* 0x000fce0000000f00 */
.L_x_16434:
[----:B------:R-:W-:Y:S05]  /*7310*/  BSYNC B1 ;  /* 0x0000000000017941 */ /* 0x000fea0003800000 */
.L_x_16432:
        /* <DEDUP_REMOVED lines=16> */
.L_x_16438:
[----:B------:R-:W-:Y:S05]  /*7420*/  BSYNC B2 ;  /* 0x0000000000027941 */ /* 0x000fea0003800000 */
.L_x_16437:
        /* <DEDUP_REMOVED lines=42> */
.L_x_16436:
[----:B------:R-:W-:Y:S05]  /*76d0*/  BSYNC B1 ;  /* 0x0000000000017941 */ /* 0x000fea0003800000 */
.L_x_16435:
        /* <DEDUP_REMOVED lines=21> */
.L_x_16440:
[----:B------:R-:W-:-:S07]  /*7830*/  IMAD.MOV.U32 R98, RZ, RZ, R122 ;  /* 0x000000ffff627224 */ /* 0x000fce00078e007a */
.L_x_16441:
[----:B------:R-:W-:Y:S05]  /*7840*/  BSYNC B1 ;  /* 0x0000000000017941 */ /* 0x000fea0003800000 */
.L_x_16439:
        /* <DEDUP_REMOVED lines=16> */
.L_x_16445:
[----:B------:R-:W-:Y:S05]  /*7950*/  BSYNC B2 ;  /* 0x0000000000027941 */ /* 0x000fea0003800000 */
.L_x_16444:
        /* <DEDUP_REMOVED lines=42> */
.L_x_16443:
[----:B------:R-:W-:Y:S05]  /*7c00*/  BSYNC B1 ;  /* 0x0000000000017941 */ /* 0x000fea0003800000 */
.L_x_16442:
[----:B------:R-:W-:Y:S01]  /*7c10*/  I2FP.F32.U32 R93, R98 ;  /* 0x00000062005d7245 */ /* 0x000fe20000201000 */
[----:B------:R-:W-:Y:S01]  /*7c20*/  HADD2.F32 R96, -RZ, R94.H0_H0 ;  /* 0x2000005eff607230 */ /* 0x000fe20000004100 */
[----:B------:R-:W-:Y:S01]  /*7c30*/  ISETP.NE.AND P4, PT, R99, 0x1, PT ;  /* 0x000000016300780c */ /* 0x000fe20003f85270 */
        /* <DEDUP_REMOVED lines=18> */
.L_x_16447:
[----:B------:R-:W-:-:S07]  /*7d60*/  MOV R111, R122 ;  /* 0x0000007a006f7202 */ /* 0x000fce0000000f00 */
.L_x_16448:
[----:B------:R-:W-:Y:S05]  /*7d70*/  BSYNC B1 ;  /* 0x0000000000017941 */ /* 0x000fea0003800000 */
.L_x_16446:
        /* <DEDUP_REMOVED lines=16> */
.L_x_16452:
[----:B------:R-:W-:Y:S05]  /*7e80*/  BSYNC B2 ;  /* 0x0000000000027941 */ /* 0x000fea0003800000 */
.L_x_16451:
        /* <DEDUP_REMOVED lines=42> */
.L_x_16450:
[----:B------:R-:W-:Y:S05]  /*8130*/  BSYNC B1 ;  /* 0x0000000000017941 */ /* 0x000fea0003800000 */
.L_x_16449:
        /* <DEDUP_REMOVED lines=21> */
.L_x_16454:
[----:B------:R-:W-:-:S07]  /*8290*/  MOV R94, R122 ;  /* 0x0000007a005e7202 */ /* 0x000fce0000000f00 */
.L_x_16455:
[----:B------:R-:W-:Y:S05]  /*82a0*/  BSYNC B1 ;  /* 0x0000000000017941 */ /* 0x000fea0003800000 */
.L_x_16453:
        /* <DEDUP_REMOVED lines=16> */
.L_x_16459:
[----:B------:R-:W-:Y:S05]  /*83b0*/  BSYNC B2 ;  /* 0x0000000000027941 */ /* 0x000fea0003800000 */
.L_x_16458:
        /* <DEDUP_REMOVED lines=42> */
.L_x_16457:
[----:B------:R-:W-:Y:S05]  /*8660*/  BSYNC B1 ;  /* 0x0000000000017941 */ /* 0x000fea0003800000 */
.L_x_16456:
        /* <DEDUP_REMOVED lines=21> */
.L_x_16461:
[----:B------:R-:W-:-:S07]  /*87c0*/  IMAD.MOV.U32 R94, RZ, RZ, R122 ;  /* 0x000000ffff5e7224 */ /* 0x000fce00078e007a */
.L_x_16462:
[----:B------:R-:W-:Y:S05]  /*87d0*/  BSYNC B1 ;  /* 0x0000000000017941 */ /* 0x000fea0003800000 */
.L_x_16460:
        /* <DEDUP_REMOVED lines=18> */
.L_x_16466:
[----:B------:R-:W-:Y:S05]  /*8900*/  BSYNC B2 ;  /* 0x0000000000027941 */ /* 0x000fea0003800000 */
.L_x_16465:
        /* <DEDUP_REMOVED lines=42> */
.L_x_16464:
[----:B------:R-:W-:Y:S05]  /*8bb0*/  BSYNC B1 ;  /* 0x0000000000017941 */ /* 0x000fea0003800000 */
.L_x_16463:
[----:B------:R-:W-:Y:S01]  /*8bc0*/  I2FP.F32.U32 R93, R94 ;  /* 0x0000005e005d7245 */ /* 0x000fe20000201000 */
[----:B------:R-:W-:Y:S01]  /*8bd0*/  HADD2.F32 R94, -RZ, R95.H1_H1 ;  /* 0x3000005fff5e7230 */ /* 0x000fe20000004100 */
[----:B------:R-:W-:Y:S01]  /*8be0*/  SEL R96, RZ, 0x1, P2 ;  /* 0x00000001ff607807 */ /* 0x000fe20001000000 */
[----:B------:R-:W-:Y:S01]  /*8bf0*/  @P0 HADD2.F32 R128, -RZ, R27.H1_H1 ;  /* 0x3000001bff800230 */ /* 0x000fe20000004100 */
[----:B------:R-:W-:Y:S01]  /*8c00*/  SEL R129, RZ, 0x10000, P5 ;  /* 0x00010000ff817807 */ /* 0x000fe20002800000 */
[----:B------:R-:W-:Y:S01]  /*8c10*/  FFMA.FTZ R92, R93, R104, 1.1641532182693481445e-10 ;  /* 0x2f0000005d5c7423 */ /* 0x000fe20000010068 */
[----:B------:R-:W-:Y:S01]  /*8c20*/  ISETP.NE.AND P5, PT, R126, RZ, PT ;  /* 0x000000ff7e00720c */ /* 0x000fe20003fa5270 */
[----:B------:R-:W-:Y:S01]  /*8c30*/  FMUL.FTZ R99, R94, R101 ;  /* 0x000000655e637220 */ /* 0x000fe20000410000 */
[----:B------:R-:W-:Y:S01]  /*8c40*/  SEL R126, RZ, 0x1, P1 ;  /* 0x00000001ff7e7807 */ /* 0x000fe20000800000 */
[----:B------:R-:W-:Y:S01]  /*8c50*/  IMAD.WIDE.U32 R96, R96, 0x1000000, RZ ;  /* 0x0100000060607825 */ /* 0x000fe200078e00ff */
[----:B------:R-:W-:-:S03]  /*8c60*/  FSETP.GTU.FTZ.AND P2, PT, R92, R103, PT ;  /* 0x000000675c00720b */ /* 0x000fc60003f5c000 */
[----:B------:R-:W-:Y:S01]  /*8c70*/  FMUL.FTZ R99, R99, R102 ;  /* 0x0000006663637220 */ /* 0x000fe20000410000 */
[----:B------:R-:W0:Y:S01]  /*8c80*/  @P0 LDC.64 R92, c[0x0][0x230] ;  /* 0x00008c00ff5c0b82 */ /* 0x000e220000000a00 */
[----:B------:R-:W-:Y:S01]  /*8c90*/  SEL R95, RZ, 0x1, P5 ;  /* 0x00000001ff5f7807 */ /* 0x000fe20002800000 */
[----:B------:R-:W-:Y:S01]  /*8ca0*/  IMAD.WIDE.U32 R126, R126, 0x10000, RZ ;  /* 0x000100007e7e7825 */ /* 0x000fe200078e00ff */
[----:B------:R-:W-:Y:S02]  /*8cb0*/  ISETP.NE.AND P6, PT, R115, RZ, PT ;  /* 0x000000ff7300720c */ /* 0x000fe40003fc5270 */
[----:B------:R-:W-:Y:S01]  /*8cc0*/  SEL R98, RZ, 0x100, P4 ;  /* 0x00000100ff627807 */ /* 0x000fe20002000000 */
[----:B------:R-:W-:Y:S01]  /*8cd0*/  IMAD.WIDE.U32 R94, R95, 0x100, RZ ;  /* 0x000001005f5e7825 */ /* 0x000fe200078e00ff */
[----:B------:R-:W-:Y:S02]  /*8ce0*/  SEL R118, RZ, 0x1000000, P2 ;  /* 0x01000000ff767807 */ /* 0x000fe40001000000 */
[----:B------:R-:W-:Y:S01]  /*8cf0*/  FSEL R115, R99, RZ, !P2 ;  /* 0x000000ff63737208 */ /* 0x000fe20005000000 */
[----:B------:R-:W-:Y:S01]  /*8d00*/  IMAD.WIDE.U32 R130, R105, 0x10, R116 ;  /* 0x0000001069827825 */ /* 0x000fe200078e0074 */
[----:B------:R-:W-:-:S02]  /*8d10*/  LOP3.LUT R126, R94, R96, R126, 0xfe, !PT ;  /* 0x000000605e7e7212 */ /* 0x000fc400078efe7e */
[----:B------:R-:W-:Y:S01]  /*8d20*/  SEL R119, RZ, 0x1, P6 ;  /* 0x00000001ff777807 */ /* 0x000fe20003000000 */
[----:B------:R-:W-:Y:S01]  /*8d30*/  @P0 FADD.FTZ R115, R128, R115 ;  /* 0x0000007380730221 */ /* 0x000fe20000010000 */
[----:B------:R-:W-:Y:S02]  /*8d40*/  LOP3.LUT R96, R98, R118, R129, 0xfe, !PT ;  /* 0x0000007662607212 */ /* 0x000fe400078efe81 */
[----:B------:R-:W-:Y:S02]  /*8d50*/  SEL R129, RZ, 0x1, P3 ;  /* 0x00000001ff817807 */ /* 0x000fe40001800000 */
[----:B------:R-:W-:Y:S01]  /*8d60*/  LOP3.LUT R126, R126, R119, RZ, 0xfc, !PT ;  /* 0x000000777e7e7212 */ /* 0x000fe200078efcff */
[----:B------:R-:W-:Y:S01]  /*8d70*/  VIADD R119, R7, 0x60 ;  /* 0x0000006007777836 */ /* 0x000fe20000000000 */
        /* <DEDUP_REMOVED lines=25> */
.L_x_16468:
[----:B------:R-:W-:-:S07]  /*8f10*/  MOV R118, R122 ;  /* 0x0000007a00767202 */ /* 0x000fce0000000f00 */
.L_x_16469:
[----:B------:R-:W-:Y:S05]  /*8f20*/  BSYNC B1 ;  /* 0x0000000000017941 */ /* 0x000fea0003800000 */
.L_x_16467:
        /* <DEDUP_REMOVED lines=16> */
.L_x_16473:
[----:B------:R-:W-:Y:S05]  /*9030*/  BSYNC B2 ;  /* 0x0000000000027941 */ /* 0x000fea0003800000 */
.L_x_16472:
        /* <DEDUP_REMOVED lines=42> */
.L_x_16471:
[----:B------:R-:W-:Y:S05]  /*92e0*/  BSYNC B1 ;  /* 0x0000000000017941 */ /* 0x000fea0003800000 */
.L_x_16470:
        /* <DEDUP_REMOVED lines=22> */
.L_x_16475:
[----:B------:R-:W-:-:S07]  /*9450*/  IMAD.MOV.U32 R97, RZ, RZ, R122 ;  /* 0x000000ffff617224 */ /* 0x000fce00078e007a */
.L_x_16476:
[----:B------:R-:W-:Y:S05]  /*9460*/  BSYNC B1 ;  /* 0x0000000000017941 */ /* 0x000fea0003800000 */
.L_x_16474:
        /* <DEDUP_REMOVED lines=16> */
.L_x_16480:
[----:B------:R-:W-:Y:S05]  /*9570*/  BSYNC B2 ;  /* 0x0000000000027941 */ /* 0x000fea0003800000 */
.L_x_16479:
        /* <DEDUP_REMOVED lines=42> */
.L_x_16478:
[----:B------:R-:W-:Y:S05]  /*9820*/  BSYNC B1 ;  /* 0x0000000000017941 */ /* 0x000fea0003800000 */
.L_x_16477:
        /* <DEDUP_REMOVED lines=22> */
.L_x_16482:
[----:B------:R-:W-:-:S07]  /*9990*/  MOV R92, R122 ;  /* 0x0000007a005c7202 */ /* 0x000fce0000000f00 */
.L_x_16483:
[----:B------:R-:W-:Y:S05]  /*99a0*/  BSYNC B1 ;  /* 0x0000000000017941 */ /* 0x000fea0003800000 */
.L_x_16481:
        /* <DEDUP_REMOVED lines=16> */
.L_x_16487:
[----:B------:R-:W-:Y:S05]  /*9ab0*/  BSYNC B2 ;  /* 0x0000000000027941 */ /* 0x000fea0003800000 */
.L_x_16486:
        /* <DEDUP_REMOVED lines=42> */
.L_x_16485:
[----:B------:R-:W-:Y:S05]  /*9d60*/  BSYNC B1 ;  /* 0x0000000000017941 */ /* 0x000fea0003800000 */
.L_x_16484:
        /* <DEDUP_REMOVED lines=21> */
.L_x_16489:
[----:B------:R-:W-:-:S07]  /*9ec0*/  MOV R92, R122 ;  /* 0x0000007a005c7202 */ /* 0x000fce0000000f00 */
.L_x_16490:
[----:B------:R-:W-:Y:S05]  /*9ed0*/  BSYNC B1 ;  /* 0x0000000000017941 */ /* 0x000fea0003800000 */
.L_x_16488:
        /* <DEDUP_REMOVED lines=16> */
.L_x_16494:
[----:B------:R-:W-:Y:S05]  /*9fe0*/  BSYNC B2 ;  /* 0x0000000000027941 */ /* 0x000fea0003800000 */
.L_x_16493:
        /* <DEDUP_REMOVED lines=43> */
.L_x_16492:
[----:B------:R-:W-:Y:S05]  /*a2a0*/  BSYNC B1 ;  /* 0x0000000000017941 */ /* 0x000fea0003800000 */
.L_x_16491:
        /* <DEDUP_REMOVED lines=21> */
.L_x_16496:
[----:B------:R-:W-:-:S07]  /*a400*/  MOV R98, R122 ;  /* 0x0000007a00627202 */ /* 0x000fce0000000f00 */
.L_x_16497:
[----:B------:R-:W-:Y:S05]  /*a410*/  BSYNC B1 ;  /* 0x0000000000017941 */ /* 0x000fea0003800000 */
.L_x_16495:
        /* <DEDUP_REMOVED lines=16> */
.L_x_16501:
[----:B------:R-:W-:Y:S05]  /*a520*/  BSYNC B2 ;  /* 0x0000000000027941 */ /* 0x000fea0003800000 */
.L_x_16500:
        /* <DEDUP_REMOVED lines=43> */
.L_x_16499:
[----:B------:R-:W-:Y:S05]  /*a7e0*/  BSYNC B1 ;  /* 0x0000000000017941 */ /* 0x000fea0003800000 */
.L_x_16498:
        /* <DEDUP_REMOVED lines=21> */
.L_x_16503:
[----:B------:R-:W-:-:S07]  /*a940*/  IMAD.MOV.U32 R127, RZ, RZ, R122 ;  /* 0x000000ffff7f7224 */ /* 0x000fce00078e007a */
.L_x_16504:
[----:B------:R-:W-:Y:S05]  /*a950*/  BSYNC B1 ;  /* 0x0000000000017941 */ /* 0x000fea0003800000 */
.L_x_16502:
        /* <DEDUP_REMOVED lines=16> */
.L_x_16508:
[----:B------:R-:W-:Y:S05]  /*aa60*/  BSYNC B2 ;  /* 0x0000000000027941 */ /* 0x000fea0003800000 */
.L_x_16507:
        /* <DEDUP_REMOVED lines=44> */
.L_x_16506:
[----:B------:R-:W-:Y:S05]  /*ad30*/  BSYNC B1 ;  /* 0x0000000000017941 */ /* 0x000fea0003800000 */
.L_x_16505:
        /* <DEDUP_REMOVED lines=21> */
.L_x_16510:
[----:B------:R-:W-:-:S07]  /*ae90*/  IMAD.MOV.U32 R94, RZ, RZ, R122 ;  /* 0x000000ffff5e7224 */ /* 0x000fce00078e007a */
.L_x_16511:
[----:B------:R-:W-:Y:S05]  /*aea0*/  BSYNC B1 ;  /* 0x0000000000017941 */ /* 0x000fea0003800000 */
.L_x_16509:
        /* <DEDUP_REMOVED lines=16> */
.L_x_16515:
[----:B------:R-:W-:Y:S05]  /*afb0*/  BSYNC B2 ;  /* 0x0000000000027941 */ /* 0x000fea0003800000 */
.L_x_16514:
        /* <DEDUP_REMOVED lines=42> */
.L_x_16513:
[----:B------:R-:W-:Y:S05]  /*b260*/  BSYNC B1 ;  /* 0x0000000000017941 */ /* 0x000fea0003800000 */
.L_x_16512:
        /* <DEDUP_REMOVED lines=21> */
.L_x_16517:
[----:B------:R-:W-:-:S07]  /*b3c0*/  MOV R94, R122 ;  /* 0x0000007a005e7202 */ /* 0x000fce0000000f00 */
.L_x_16518:
[----:B------:R-:W-:Y:S05]  /*b3d0*/  BSYNC B1 ;  /* 0x0000000000017941 */ /* 0x000fea0003800000 */
.L_x_16516:
        /* <DEDUP_REMOVED lines=18> */
.L_x_16522:
[----:B------:R-:W-:Y:S05]  /*b500*/  BSYNC B2 ;  /* 0x0000000000027941 */ /* 0x000fea0003800000 */
.L_x_16521:
        /* <DEDUP_REMOVED lines=44> */
.L_x_16520:
[----:B------:R-:W-:Y:S05]  /*b7d0*/  BSYNC B1 ;  /* 0x0000000000017941 */ /* 0x000fea0003800000 */
.L_x_16519:
[----:B------:R-:W-:Y:S01]  /*b7e0*/  FADD.FTZ R92, RZ, R8 ;  /* 0x00000008ff5c7221 */ /* 0x000fe20000010000 */
[----:B------:R-:W-:Y:S01]  /*b7f0*/  SEL R120, RZ, 0x1, P2 ;  /* 0x00000001ff787807 */ /* 0x000fe20001000000 */
[----:B------:R-:W-:Y:S01]  /*b800*/  @P0 HADD2.F32 R135, -RZ, R27.H1_H1 ;  /* 0x3000001bff870230 */ /* 0x000fe20000004100 */
[----:B------:R-:W-:Y:S01]  /*b810*/  ISETP.NE.AND P2, PT, R128, RZ, PT ;  /* 0x000000ff8000720c */ /* 0x000fe20003f45270 */
[----:B------:R-:W-:Y:S01]  /*b820*/  FADD.FTZ R93, R92, R9 ;  /* 0x000000095c5d7221 */ /* 0x000fe20000010000 */
[----:B------:R-:W-:Y:S01]  /*b830*/  ISETP.NE.AND P6, PT, R126, RZ, PT ;  /* 0x000000ff7e00720c */ /* 0x000fe20003fc5270 */
[----:B------:R-:W-:Y:S01]  /*b840*/  IMAD.WIDE.U32 R116, R119, 0x10, R116 ;  /* 0x0000001077747825 */ /* 0x000fe200078e0074 */
[----:B------:R-:W-:-:S03]  /*b850*/  SEL R133, RZ, 0x10000, P5 ;  /* 0x00010000ff857807 */ /* 0x000fc60002800000 */
[----:B------:R-:W-:Y:S01]  /*b860*/  FADD.FTZ R92, R93, R10 ;  /* 0x0000000a5d5c7221 */ /* 0x000fe20000010000 */
[----:B------:R-:W-:Y:S01]  /*b870*/  SEL R126, RZ, 0x100, P4 ;  /* 0x00000100ff7e7807 */ /* 0x000fe20002000000 */
        /* <DEDUP_REMOVED lines=17> */
[----:B------:R-:W-:Y:S02]  /*b990*/  HADD2.F32 R92, -RZ, R95.H1_H1 ;  /* 0x3000005fff5c7230 */ /* 0x000fe40000004100 */
[----:B------:R-:W-:Y:S01]  /*b9a0*/  FFMA.FTZ R104, R93, R104, 1.1641532182693481445e-10 ;  /* 0x2f0000005d687423 */ /* 0x000fe20000010068 */
[----:B------:R-:W-:Y:S01]  /*b9b0*/  FADD.FTZ R94, R121, R106 ;  /* 0x0000006a795e7221 */ /* 0x000fe20000010000 */
[----:B------:R-:W-:Y:S01]  /*b9c0*/  SEL R121, RZ, 0x1, P1 ;  /* 0x00000001ff797807 */ /* 0x000fe20000800000 */
[----:B------:R-:W-:Y:S02]  /*b9d0*/  FMUL.FTZ R101, R92, R101 ;  /* 0x000000655c657220 */ /* 0x000fe40000410000 */
[----:B------:R-:W-:Y:S01]  /*b9e0*/  FSETP.GTU.FTZ.AND P1, PT, R104, R103, PT ;  /* 0x000000676800720b */ /* 0x000fe20003f3c000 */
[----:B------:R-:W-:Y:S01]  /*b9f0*/  FADD.FTZ R93, R94, R107 ;  /* 0x0000006b5e5d7221 */ /* 0x000fe20000010000 */
[----:B------:R-:W-:Y:S01]  /*ba00*/  FMUL.FTZ R101, R101, R102 ;  /* 0x0000006665657220 */ /* 0x000fe20000410000 */
[----:B------:R-:W-:-:S02]  /*ba10*/  SEL R102, RZ, 0x1, P2 ;  /* 0x00000001ff667807 */ /* 0x000fc40001000000 */
[----:B------:R-:W-:Y:S01]  /*ba20*/  FADD.FTZ R92, R93, R108 ;  /* 0x0000006c5d5c7221 */ /* 0x000fe20000010000 */
[----:B------:R-:W-:Y:S02]  /*ba30*/  SEL R128, RZ, 0x1000000, P1 ;  /* 0x01000000ff807807 */ /* 0x000fe40000800000 */
[----:B------:R-:W-:Y:S01]  /*ba40*/  FSEL R104, R101, RZ, !P1 ;  /* 0x000000ff65687208 */ /* 0x000fe20004800000 */
[----:B------:R-:W-:Y:S01]  /*ba50*/  FADD.FTZ R95, R92, R109 ;  /* 0x0000006d5c5f7221 */ /* 0x000fe20000010000 */
[----:B------:R-:W-:Y:S01]  /*ba60*/  IMAD.WIDE.U32 R92, R120, 0x1000000, RZ ;  /* 0x01000000785c7825 */ /* 0x000fe200078e00ff */
[----:B------:R-:W-:-:S03]  /*ba70*/  SEL R101, RZ, 0x1, P3 ;  /* 0x00000001ff657807 */ /* 0x000fc60001800000 */
[----:B------:R-:W-:Y:S01]  /*ba80*/  FADD.FTZ R94, R95, R110 ;  /* 0x0000006e5f5e7221 */ /* 0x000fe20000010000 */
[----:B------:R-:W-:-:S04]  /*ba90*/  IMAD.WIDE.U32 R120, R121, 0x10000, RZ ;  /* 0x0001000079787825 */ /* 0x000fc800078e00ff */
[----:B------:R-:W-:Y:S01]  /*baa0*/  @P0 FADD.FTZ R104, R135, R104 ;  /* 0x0000006887680221 */ /* 0x000fe20000010000 */
[----:B------:R-:W-:Y:S01]  /*bab0*/  ISETP.NE.AND P0, PT, R6, RZ, PT ;  /* 0x000000ff0600720c */ /* 0x000fe20003f05270 */
[----:B------:R-:W-:Y:S01]  /*bac0*/  FADD.FTZ R95, R94, R111 ;  /* 0x0000006f5e5f7221 */ /* 0x000fe20000010000 */
[----:B------:R-:W-:Y:S01]  /*bad0*/  IMAD.WIDE.U32 R102, R102, 0x100, RZ ;  /* 0x0000010066667825 */ /* 0x000fe200078e00ff */
[----:B------:R-:W-:Y:S02]  /*bae0*/  LOP3.LUT R94, R126, R128, R133, 0xfe, !PT ;  /* 0x000000807e5e7212 */ /* 0x000fe400078efe85 */
[----:B------:R-:W-:Y:S01]  /*baf0*/  LOP3.LUT R102, R102, R92, R120, 0xfe, !PT ;  /* 0x0000005c66667212 */ /* 0x000fe200078efe78 */
        /* <DEDUP_REMOVED lines=10> */
[----:B------:R-:W-:Y:S01]  /*bba0*/  LOP3.LUT R103, R103, R101, R121, 0xfe, !PT ;  /* 0x0000006567677212 */ /* 0x000fe200078efe79 */
        /* <DEDUP_REMOVED lines=94> */
.L_x_16536:
        /* <DEDUP_REMOVED lines=48> */
[----:B-1----:R-:W-:-:S04]  /*c490*/  @!P0 IMAD.WIDE R94, R0, 0x4, R94 ;  /* 0x00000004005e8825 */ /* 0x002fc800078e025e */
[----:B------:R-:W-:Y:S01]  /*c4a0*/  FADD.FTZ R102, -R102, R104 ;  /* 0x0000006866667221 */ /* 0x000fe20000010100 */
[----:B------:R-:W-:Y:S01]  /*c4b0*/  FFMA.FTZ R11, R54, R23, R86 ;  /* 0x00000017360b7223 */ /* 0x000fe20000010056 */
[----:B------:R-:W-:Y:S01]  /*c4c0*/  FFMA.FTZ R10, R52, R19, R84 ;  /* 0x00000013340a7223 */ /* 0x000fe20000010054 */
[----:B0-----:R-:W-:-:S04]  /*c4d0*/  @!P0 IMAD.WIDE R12, R0, 0x4, R92 ;  /* 0x00000004000c8825 */ /* 0x001fc800078e025c */
        /* <DEDUP_REMOVED lines=11> */
[----:B------:R-:W-:-:S03]  /*c590*/  F2FP.F16.F32.PACK_AB R10, R23, R10 ;  /* 0x0000000a170a723e */ /* 0x000fc600000000ff */
[----:B------:R-:W-:Y:S01]  /*c5a0*/  FFMA.FTZ R16, R40, R111, R72 ;  /* 0x0000006f28107223 */ /* 0x000fe20000010048 */
[----:B------:R1:W-:Y:S01]  /*c5b0*/  @!P0 STG.E desc[UR4][R12.64], R15 ;  /* 0x0000000f0c008986 */ /* 0x0003e2000c101904 */
[----:B------:R-:W-:Y:S01]  /*c5c0*/  FFMA.FTZ R23, R41, R144, R73 ;  /* 0x0000009029177223 */ /* 0x000fe20000010049 */
[----:B------:R-:W-:Y:S01]  /*c5d0*/  FFMA.FTZ R103, R50, R103, R82 ;  /* 0x0000006732677223 */ /* 0x000fe20000010052 */
[----:B------:R-:W-:Y:S01]  /*c5e0*/  FFMA.FTZ R98, R51, R98, R83 ;  /* 0x0000006233627223 */ /* 0x000fe20000010053 */
[----:B------:R-:W-:Y:S01]  /*c5f0*/  FFMA.FTZ R121, R30, R121, R62 ;  /* 0x000000791e797223 */ /* 0x000fe2000001003e */
[----:B------:R-:W-:Y:S01]  /*c600*/  FFMA.FTZ R102, R31, R102, R63 ;  /* 0x000000661f667223 */ /* 0x000fe2000001003f */
[C---:B------:R-:W-:Y:S01]  /*c610*/  FMUL.FTZ R96, R15.reuse, R18 ;  /* 0x000000120f607220 */ /* 0x040fe20000410000 */
[----:B------:R-:W-:Y:S01]  /*c620*/  FMUL.FTZ R120, R15, R120 ;  /* 0x000000780f787220 */ /* 0x000fe20000410000 */
[----:B0-----:R-:W-:-:S04]  /*c630*/  IMAD.WIDE.U32 R94, R105, 0x10, R8 ;  /* 0x00000010695e7825 */ /* 0x001fc800078e0008 */
[----:B------:R-:W-:Y:S01]  /*c640*/  FFMA.FTZ R8, R56, R17, R88 ;  /* 0x0000001138087223 */ /* 0x000fe20000010058 */
[----:B------:R-:W-:Y:S01]  /*c650*/  FMUL.FTZ R101, R15, R134 ;  /* 0x000000860f657220 */ /* 0x000fe20000410000 */
[----:B------:R-:W-:Y:S01]  /*c660*/  F2FP.F16.F32.PACK_AB R16, R23, R16 ;  /* 0x000000101710723e */ /* 0x000fe200000000ff */
[----:B-1----:R-:W-:Y:S01]  /*c670*/  FFMA.FTZ R13, R57, R116, R89 ;  /* 0x00000074390d7223 */ /* 0x002fe20000010059 */
[----:B------:R-:W-:Y:S01]  /*c680*/  F2FP.F16.F32.PACK_AB R23, R102, R121 ;  /* 0x000000796617723e */ /* 0x000fe200000000ff */
[----:B------:R-:W-:Y:S01]  /*c690*/  FFMA.FTZ R12, R48, R101, R80 ;  /* 0x00000065300c7223 */ /* 0x000fe20000010050 */
[----:B------:R-:W-:Y:S01]  /*c6a0*/  FFMA.FTZ R17, R49, R96, R81 ;  /* 0x0000006031117223 */ /* 0x000fe20000010051 */
[----:B------:R-:W-:Y:S01]  /*c6b0*/  FFMA.FTZ R19, R59, R120, R91 ;  /* 0x000000783b137223 */ /* 0x000fe2000001005b */
[----:B------:R-:W-:Y:S01]  /*c6c0*/  F2FP.F16.F32.PACK_AB R8, R13, R8 ;  /* 0x000000080d08723e */ /* 0x000fe200000000ff */
[C---:B------:R-:W-:Y:S01]  /*c6d0*/  FMUL.FTZ R113, R15.reuse, R108 ;  /* 0x0000006c0f717220 */ /* 0x040fe20000410000 */
[----:B------:R-:W-:Y:S01]  /*c6e0*/  F2FP.F16.F32.PACK_AB R13, R98, R103 ;  /* 0x00000067620d723e */ /* 0x000fe200000000ff */
[C---:B------:R-:W-:Y:S01]  /*c6f0*/  FMUL.FTZ R18, R15.reuse, R146 ;  /* 0x000000920f127220 */ /* 0x040fe20000410000 */
[----:B------:R-:W0:Y:S01]  /*c700*/  LDC.64 R102, c[0x0][0x210] ;  /* 0x00008400ff667b82 */ /* 0x000e220000000a00 */
[C---:B------:R-:W-:Y:S01]  /*c710*/  FMUL.FTZ R107, R15.reuse, R138 ;  /* 0x0000008a0f6b7220 */ /* 0x040fe20000410000 */
[----:B------:R-:W-:Y:S01]  /*c720*/  FMUL.FTZ R100, R15, R22 ;  /* 0x000000160f647220 */ /* 0x000fe20000410000 */
[----:B------:R-:W-:Y:S01]  /*c730*/  F2FP.F16.F32.PACK_AB R12, R17, R12 ;  /* 0x0000000c110c723e */ /* 0x000fe200000000ff */
[----:B------:R-:W-:Y:S01]  /*c740*/  FFMA.FTZ R17, R42, R113, R74 ;  /* 0x000000712a117223 */ /* 0x000fe2000001004a */
[----:B------:R-:W-:Y:S01]  /*c750*/  F2FP.F16.F32.PACK_AB R9, R19, R14 ;  /* 0x0000000e1309723e */ /* 0x000fe200000000ff */
        /* <DEDUP_REMOVED lines=17> */
[----:B------:R-:W-:Y:S01]  /*c870*/  F2FP.F16.F32.PACK_AB R17, R96, R17 ;  /* 0x000000116011723e */ /* 0x000fe200000000ff */
[----:B------:R-:W-:Y:S01]  /*c880*/  FFMA.FTZ R15, R46, R109, R78 ;  /* 0x0000006d2e0f7223 */ /* 0x000fe2000001004e */
[----:B------:R-:W-:Y:S01]  /*c890*/  FFMA.FTZ R142, R47, R142, R79 ;  /* 0x0000008e2f8e7223 */ /* 0x000fe2000001004f */
[----:B------:R-:W-:Y:S01]  /*c8a0*/  F2FP.F16.F32.PACK_AB R14, R19, R14 ;  /* 0x0000000e130e723e */ /* 0x000fe200000000ff */
        /* <DEDUP_REMOVED lines=13> */
[----:B------:R-:W-:-:S02]  /*c980*/  F2FP.F16.F32.PACK_AB R11, R132, R11 ;  /* 0x0000000b840b723e */ /* 0x000fc400000000ff */
        /* <DEDUP_REMOVED lines=8> */
[----:B------:R-:W-:Y:S01]  /*ca10*/  F2FP.F16.F32.PACK_AB R20, R99, R98 ;  /* 0x000000626314723e */ /* 0x000fe200000000ff */
[----:B------:R0:W-:Y:S01]  /*ca20*/  STG.E.128 desc[UR4][R94.64], R16 ;  /* 0x000000105e007986 */ /* 0x0001e2000c101d04 */
[----:B------:R-:W-:Y:S02]  /*ca30*/  LEA.HI.X R7, R119, UR15, RZ, 0x4, P1 ;  /* 0x0000000f77077c11 */ /* 0x000fe400088f24ff */
[----:B------:R-:W-:-:S03]  /*ca40*/  ISETP.GE.AND P0, PT, R0, R103, PT ;  /* 0x000000670000720c */ /* 0x000fc60003f06270 */
[----:B------:R0:W-:Y:S10]  /*ca50*/  STG.E.128 desc[UR4][R6.64], R20 ;  /* 0x0000001406007986 */ /* 0x0001f4000c101d04 */
[----:B------:R-:W-:Y:S05]  /*ca60*/  @!P0 BRA `(.L_x_16524) ;  /* 0xffffff3c00b48947 */ /* 0x000fea000383ffff */
[----:B------:R-:W-:Y:S05]  /*ca70*/  BSYNC B0 ;  /* 0x0000000000007941 */ /* 0x000fea0003800000 */
.L_x_16298:
[----:B------:R-:W-:Y:S05]  /*ca80*/  EXIT ;  /* 0x000000000000794d */ /* 0x000fea0003800000 */
.L_x_16523:
[----:B------:R-:W-:Y:S01]  /*ca90*/  HFMA2.MMA R116, -RZ, RZ, 0, 5.9604644775390625e-08 ;  /* 0x00000001ff747435 */ /* 0x000fe200000001ff */
[----:B------:R-:W-:Y:S01]  /*caa0*/  BSSY B1, `(.L_x_16525) ;  /* 0x0000007000017945 */ /* 0x000fe20003800000 */
[----:B------:R-:W-:Y:S01]  /*cab0*/  MOV R113, R101 ;  /* 0x0000006500717202 */ /* 0x000fe20000000f00 */
[----:B------:R-:W-:Y:S01]  /*cac0*/  IMAD.MOV.U32 R117, RZ, RZ, 0x1f ;  /* 0x0000001fff757424 */ /* 0x000fe200078e00ff */
[----:B------:R-:W-:-:S07]  /*cad0*/  MOV R112, 0xffffffff ;  /* 0xffffffff00707802 */ /* 0x000fce0000000f00 */
[----:B------:R-:W-:Y:S05]  /*cae0*/  WARPSYNC.COLLECTIVE R112, `(.L_x_16526) ;  /* 0x0000000070087348 */ /* 0x000fea0003c00000 */
[----:B------:R0:W1:Y:S02]  /*caf0*/  SHFL.BFLY P1, R103, R113, R116, R117 ;  /* 0x0c00007471677389 */ /* 0x0000640000020075 */
[----:B01----:R-:W-:Y:S01]  /*cb00*/  ENDCOLLECTIVE ;  /* 0x000000000000791b */ /* 0x003fe20003800000 */
.L_x_16526:
[----:B------:R-:W-:Y:S05]  /*cb10*/  BSYNC B1 ;  /* 0x0000000000017941 */ /* 0x000fea0003800000 */
.L_x_16525:
[----:B------:R-:W-:Y:S01]  /*cb20*/  MOV R6, R103 ;  /* 0x0000006700067202 */ /* 0x000fe20000000f00 */
[----:B------:R-:W-:Y:S01]  /*cb30*/  HFMA2.MMA R116, -RZ, RZ, 0, 1.1920928955078125e-07 ;  /* 0x00000002ff747435 */ /* 0x000fe200000001ff */
[----:B------:R-:W-:Y:S01]  /*cb40*/  MOV R117, 0x1f ;  /* 0x0000001f00757802 */ /* 0x000fe20000000f00 */
[----:B------:R-:W-:Y:S01]  /*cb50*/  IMAD.MOV.U32 R112, RZ, RZ, -0x1 ;  /* 0xffffffffff707424 */ /* 0x000fe200078e00ff */
[----:B------:R-:W0:Y:S01]  /*cb60*/  LDC R92, c[0x0][0x290] ;  /* 0x0000a400ff5c7b82 */ /* 0x000e220000000800 */
[----:B------:R-:W-:-:S04]  /*cb70*/  FADD.FTZ R93, R101, R6 ;  /* 0x00000006655d7221 */ /* 0x000fc80000010000 */
[----:B------:R-:W-:-:S07]  /*cb80*/  IMAD.MOV.U32 R113, RZ, RZ, R93 ;  /* 0x000000ffff717224 */ /* 0x000fce00078e005d */
[----:B0-----:R-:W-:Y:S05]  /*cb90*/  WARPSYNC.COLLECTIVE R112, `(.L_x_16527) ;  /* 0x0000000070087348 */ /* 0x001fea0003c00000 */
[----:B------:R1:W2:Y:S02]  /*cba0*/  SHFL.BFLY P1, R103, R113, R116, R117 ;  /* 0x0c00007471677389 */ /* 0x0002a40000020075 */
[----:B012---:R-:W-:Y:S01]  /*cbb0*/  ENDCOLLECTIVE ;  /* 0x000000000000791b */ /* 0x007fe20003800000 */
.L_x_16527:
[----:B------:R-:W-:Y:S01]  /*cbc0*/  IMAD.MOV.U32 R116, RZ, RZ, 0x4 ;  /* 0x00000004ff747424 */ /* 0x000fe200078e00ff */
[----:B------:R-:W-:-:S05]  /*cbd0*/  MOV R6, R103 ;  /* 0x0000006700067202 */ /* 0x000fca0000000f00 */
[----:B------:R-:W-:-:S05]  /*cbe0*/  FADD.FTZ R94, R93, R6 ;  /* 0x000000065d5e7221 */ /* 0x000fca0000010000 */
[----:B------:R-:W-:-:S07]  /*cbf0*/  MOV R113, R94 ;  /* 0x0000005e00717202 */ /* 0x000fce0000000f00 */
[----:B------:R-:W-:Y:S05]  /*cc00*/  WARPSYNC.COLLECTIVE R112, `(.L_x_16528) ;  /* 0x0000000070087348 */ /* 0x000fea0003c00000 */
[----:B------:R0:W1:Y:S02]  /*cc10*/  SHFL.BFLY P1, R103, R113, R116, R117 ;  /* 0x0c00007471677389 */ /* 0x0000640000020075 */
[----:B01----:R-:W-:Y:S01]  /*cc20*/  ENDCOLLECTIVE ;  /* 0x000000000000791b */ /* 0x003fe20003800000 */
.L_x_16528:
[----:B------:R-:W-:Y:S01]  /*cc30*/  IMAD.MOV.U32 R116, RZ, RZ, 0x8 ;  /* 0x00000008ff747424 */ /* 0x000fe200078e00ff */
[----:B------:R-:W-:-:S05]  /*cc40*/  MOV R95, R103 ;  /* 0x00000067005f7202 */ /* 0x000fca0000000f00 */
[----:B------:R-:W-:-:S05]  /*cc50*/  FADD.FTZ R95, R94, R95 ;  /* 0x0000005f5e5f7221 */ /* 0x000fca0000010000 */
[----:B------:R-:W-:-:S07]  /*cc60*/  MOV R113, R95 ;  /* 0x0000005f00717202 */ /* 0x000fce0000000f00 */
[----:B------:R-:W-:Y:S05]  /*cc70*/  WARPSYNC.COLLECTIVE R112, `(.L_x_16529) ;  /* 0x0000000070087348 */ /* 0x000fea0003c00000 */
[----:B------:R0:W1:Y:S02]  /*cc80*/  SHFL.BFLY P1, R103, R113, R116, R117 ;  /* 0x0c00007471677389 */ /* 0x0000640000020075 */
[----:B01----:R-:W-:Y:S01]  /*cc90*/  ENDCOLLECTIVE ;  /* 0x000000000000791b */ /* 0x003fe20003800000 */
.L_x_16529:
[----:B------:R-:W-:Y:S01]  /*cca0*/  IMAD.MOV.U32 R116, RZ, RZ, 0x10 ;  /* 0x00000010ff747424 */ /* 0x000fe200078e00ff */
[----:B------:R-:W-:-:S05]  /*ccb0*/  MOV R6, R103 ;  /* 0x0000006700067202 */ /* 0x000fca0000000f00 */
[----:B------:R-:W-:-:S05]  /*ccc0*/  FADD.FTZ R102, R95, R6 ;  /* 0x000000065f667221 */ /* 0x000fca0000010000 */
[----:B------:R-:W-:-:S07]  /*ccd0*/  MOV R113, R102 ;  /* 0x0000006600717202 */ /* 0x000fce0000000f00 */
[----:B------:R-:W-:Y:S05]  /*cce0*/  WARPSYNC.COLLECTIVE R112, `(.L_x_16530) ;  /* 0x0000000070087348 */ /* 0x000fea0003c00000 */
[----:B------:R0:W1:Y:S02]  /*ccf0*/  SHFL.BFLY P1, R103, R113, R116, R117 ;  /* 0x0c00007471677389 */ /* 0x0000640000020075 */
[----:B01----:R-:W-:Y:S01]  /*cd00*/  ENDCOLLECTIVE ;  /* 0x000000000000791b */ /* 0x003fe20003800000 */
.L_x_16530:
[----:B------:R-:W-:Y:S01]  /*cd10*/  HFMA2.MMA R116, -RZ, RZ, 0, 5.9604644775390625e-08 ;  /* 0x00000001ff747435 */ /* 0x000fe200000001ff */
        /* <DEDUP_REMOVED lines=70> */
.L_x_16531:
[----:B------:R-:W-:Y:S01]  /*d180*/  HFMA2.MMA R116, -RZ, RZ, 0, 1.1920928955078125e-07 ;  /* 0x00000002ff747435 */ /* 0x000fe200000001ff */
[----:B------:R-:W-:-:S04]  /*d190*/  IMAD.MOV.U32 R93, RZ, RZ, R103 ;  /* 0x000000ffff5d7224 */ /* 0x000fc800078e0067 */
[----:B------:R-:W-:-:S05]  /*d1a0*/  FADD.FTZ R93, R6, R93 ;  /* 0x0000005d065d7221 */ /* 0x000fca0000010000 */
[----:B------:R-:W-:-:S07]  /*d1b0*/  MOV R113, R93 ;  /* 0x0000005d00717202 */ /* 0x000fce0000000f00 */
[----:B------:R-:W-:Y:S05]  /*d1c0*/  WARPSYNC.COLLECTIVE R112, `(.L_x_16532) ;  /* 0x0000000070087348 */ /* 0x000fea0003c00000 */
[----:B------:R0:W1:Y:S02]  /*d1d0*/  SHFL.BFLY P1, R103, R113, R116, R117 ;  /* 0x0c00007471677389 */ /* 0x0000640000020075 */
[----:B01----:R-:W-:Y:S01]  /*d1e0*/  ENDCOLLECTIVE ;  /* 0x000000000000791b */ /* 0x003fe20003800000 */
.L_x_16532:
[----:B------:R-:W-:Y:S01]  /*d1f0*/  HFMA2.MMA R116, -RZ, RZ, 0, 2.384185791015625e-07 ;  /* 0x00000004ff747435 */ /* 0x000fe200000001ff */
[----:B------:R-:W-:-:S04]  /*d200*/  IMAD.MOV.U32 R94, RZ, RZ, R103 ;  /* 0x000000ffff5e7224 */ /* 0x000fc800078e0067 */
[----:B------:R-:W-:-:S05]  /*d210*/  FADD.FTZ R94, R93, R94 ;  /* 0x0000005e5d5e7221 */ /* 0x000fca0000010000 */
[----:B------:R-:W-:-:S07]  /*d220*/  MOV R113, R94 ;  /* 0x0000005e00717202 */ /* 0x000fce0000000f00 */
[----:B------:R-:W-:Y:S05]  /*d230*/  WARPSYNC.COLLECTIVE R112, `(.L_x_16533) ;  /* 0x0000000070087348 */ /* 0x000fea0003c00000 */
[----:B------:R0:W1:Y:S02]  /*d240*/  SHFL.BFLY P1, R103, R113, R116, R117 ;  /* 0x0c00007471677389 */ /* 0x0000640000020075 */
[----:B01----:R-:W-:Y:S01]  /*d250*/  ENDCOLLECTIVE ;  /* 0x000000000000791b */ /* 0x003fe20003800000 */
.L_x_16533:
[----:B------:R-:W-:Y:S01]  /*d260*/  HFMA2.MMA R116, -RZ, RZ, 0, 4.76837158203125e-07 ;  /* 0x00000008ff747435 */ /* 0x000fe200000001ff */
[----:B------:R-:W-:-:S04]  /*d270*/  IMAD.MOV.U32 R95, RZ, RZ, R103 ;  /* 0x000000ffff5f7224 */ /* 0x000fc800078e0067 */
[----:B------:R-:W-:-:S05]  /*d280*/  FADD.FTZ R95, R94, R95 ;  /* 0x0000005f5e5f7221 */ /* 0x000fca0000010000 */
[----:B------:R-:W-:-:S07]  /*d290*/  MOV R113, R95 ;  /* 0x0000005f00717202 */ /* 0x000fce0000000f00 */
[----:B------:R-:W-:Y:S05]  /*d2a0*/  WARPSYNC.COLLECTIVE R112, `(.L_x_16534) ;  /* 0x0000000070087348 */ /* 0x000fea0003c00000 */
[----:B------:R0:W1:Y:S02]  /*d2b0*/  SHFL.BFLY P1, R103, R113, R116, R117 ;  /* 0x0c00007471677389 */ /* 0x0000640000020075 */
[----:B01----:R-:W-:Y:S01]  /*d2c0*/  ENDCOLLECTIVE ;  /* 0x000000000000791b */ /* 0x003fe20003800000 */
.L_x_16534:
[----:B------:R-:W-:Y:S01]  /*d2d0*/  HFMA2.MMA R116, -RZ, RZ, 0, 9.5367431640625e-07 ;  /* 0x00000010ff747435 */ /* 0x000fe200000001ff */
[----:B------:R-:W-:-:S04]  /*d2e0*/  IMAD.MOV.U32 R102, RZ, RZ, R103 ;  /* 0x000000ffff667224 */ /* 0x000fc800078e0067 */
[----:B------:R-:W-:-:S05]  /*d2f0*/  FADD.FTZ R102, R95, R102 ;  /* 0x000000665f667221 */ /* 0x000fca0000010000 */
[----:B------:R-:W-:-:S07]  /*d300*/  MOV R113, R102 ;  /* 0x0000006600717202 */ /* 0x000fce0000000f00 */
[----:B------:R-:W-:Y:S05]  /*d310*/  WARPSYNC.COLLECTIVE R112, `(.L_x_16535) ;  /* 0x0000000070087348 */ /* 0x000fea0003c00000 */
[----:B------:R0:W1:Y:S02]  /*d320*/  SHFL.BFLY P1, R103, R113, R116, R117 ;  /* 0x0c00007471677389 */ /* 0x0000640000020075 */
[----:B01----:R-:W-:Y:S01]  /*d330*/  ENDCOLLECTIVE ;  /* 0x000000000000791b */ /* 0x003fe20003800000 */
.L_x_16535:
[----:B------:R-:W-:Y:S05]  /*d340*/  BRA `(.L_x_16536) ;  /* 0xffffffec00907947 */ /* 0x000fea000383ffff */
.L_x_16537:
        /* <DEDUP_REMOVED lines=11> */
.L_x_30503:


//--------------------- .text._ZN10layer_norm13ln_fwd_kernelINS_13Kernel_traitsIf6__halfS2_S2_fjLj1024ELj1ELj4ELj1ELj16ENS_18Kernel_traits_baseILj1024EfS2_S2_S2_fjLj128EEEEELb1ELb0ELb1ELb0EEEvNS_9FwdParamsE --------------------------
	.section	.text._ZN10layer_norm13ln_fwd_kernelINS_13Kernel_traitsIf6__halfS2_S2_fjLj1024ELj1ELj4ELj1ELj16ENS_18Kernel_traits_baseILj1024EfS2_S2_S2_fjLj128EEEEELb1ELb0ELb1ELb0EEEvNS_9FwdParamsE,"ax",@progbits
	.align	128
        .global         _ZN10layer_norm13ln_fwd_kernelINS_13Kernel_traitsIf6__halfS2_S2_fjLj1024ELj1ELj4ELj1ELj16ENS_18Kernel_traits_baseILj1024EfS2_S2_S2_fjLj128EEEEELb1ELb0ELb1ELb0EEEvNS_9FwdParamsE
        .type           _ZN10layer_norm13ln_fwd_kernelINS_13Kernel_traitsIf6__halfS2_S2_fjLj1024ELj1ELj4ELj1ELj16ENS_18Kernel_traits_baseILj1024EfS2_S2_S2_fjLj128EEEEELb1ELb0ELb1ELb0EEEvNS_9FwdParamsE,@function
        .size           _ZN10layer_norm13ln_fwd_kernelINS_13Kernel_traitsIf6__halfS2_S2_fjLj1024ELj1ELj4ELj1ELj16ENS_18Kernel_traits_baseILj1024EfS2_S2_S2_fjLj128EEEEELb1ELb0ELb1ELb0EEEvNS_9FwdParamsE,(.L_x_30504 - _ZN10layer_norm13ln_fwd_kernelINS_13Kernel_traitsIf6__halfS2_S2_fjLj1024ELj1ELj4ELj1ELj16ENS_18Kernel_traits_baseILj1024EfS2_S2_S2_fjLj128EEEEELb1ELb0ELb1ELb0EEEvNS_9FwdParamsE)
        .other          _ZN10layer_norm13ln_fwd_kernelINS_13Kernel_traitsIf6__halfS2_S2_fjLj1024ELj1ELj4ELj1ELj16ENS_18Kernel_traits_baseILj1024EfS2_S2_S2_fjLj128EEEEELb1ELb0ELb1ELb0EEEvNS_9FwdParamsE,@"STO_CUDA_ENTRY STV_DEFAULT"
_ZN10layer_norm13ln_fwd_kernelINS_13Kernel_traitsIf6__halfS2_S2_fjLj1024ELj1ELj4ELj1ELj16ENS_18Kernel_traits_baseILj1024EfS2_S2_S2_fjLj128EEEEELb1ELb0ELb1ELb0EEEvNS_9FwdParamsE:
.text._ZN10layer_norm13ln_fwd_kernelINS_13Kernel_traitsIf6__halfS2_S2_fjLj1024ELj1ELj4ELj1ELj16ENS_18Kernel_traits_baseILj1024EfS2_S2_S2_fjLj128EEEEELb1ELb0ELb1ELb0EEEvNS_9FwdParamsE:
        /* <DEDUP_REMOVED lines=62> */
[----:B------:R-:W-:Y:S01]  /*03e0*/  UIADD3 UR25, UR5, 0x646e171e, URZ ;  /* 0x646e171e05197890 */ /* 0x000fe2000fffe03f */
[----:B------:R-:W-:Y:S02]  /*03f0*/  LOP3.LUT R5, R0, 0x1f, RZ, 0xc0, !PT ;  /* 0x0000001f00057812 */ /* 0x000fe400078ec0ff */
[----:B------:R-:W-:Y:S01]  /*0400*/  IMAD.WIDE.U32 R6, R6, -0x2daee0ad, RZ ;  /* 0xd2511f5306067825 */ /* 0x000fe200078e00ff */
[----:B------:R-:W-:Y:S01]  /*0410*/  LOP3.LUT R14, R9, UR24, R14, 0x96, !PT ;  /* 0x00000018090e7c12 */ /* 0x000fe2000f8e960e */
[----:B------:R-:W-:Y:S02]  /*0420*/  UIADD3 UR27, UR5, 0x1fd5c5a3, URZ ;  /* 0x1fd5c5a3051b7890 */ /* 0x000fe4000fffe03f */
[----:B------:R-:W-:Y:S01]  /*0430*/  IMAD.MOV.U32 R11, RZ, RZ, R5 ;  /* 0x000000ffff0b7224 */ /* 0x000fe200078e0005 */
[----:B------:R-:W-:-:S02]  /*0440*/  LOP3.LUT R12, R7, UR25, R12, 0x96, !PT ;  /* 0x00000019070c7c12 */ /* 0x000fc4000f8e960c */
[----:B----4-:R-:W-:Y:S01]  /*0450*/  SHF.R.S32.HI R7, RZ, 0x1f, R16 ;  /* 0x0000001fff077819 */ /* 0x010fe20000011410 */
[----:B------:R-:W-:-:S03]  /*0460*/  IMAD.WIDE.U32 R14, R14, -0x2daee0ad, RZ ;  /* 0xd2511f530e0e7825 */ /* 0x000fc600078e00ff */
[----:B------:R-:W-:Y:S02]  /*0470*/  LEA.HI R7, R7, R16, RZ, 0x3 ;  /* 0x0000001007077211 */ /* 0x000fe400078f18ff */
        /* <DEDUP_REMOVED lines=13> */
[----:B------:R-:W-:Y:S01]  /*0550*/  ISETP.GE.U32.AND P4, PT, R6, 0x60, PT ;  /* 0x000000600600780c */ /* 0x000fe20003f86070 */
[----:B------:R-:W-:Y:S01]  /*0560*/  UIADD3 UR31, UR5, -0x695add53, URZ ;  /* 0x96a522ad051f7890 */ /* 0x000fe2000fffe03f */
[----:B------:R-:W-:Y:S01]  /*0570*/  LEA R7, R17, R7, 0x2 ;  /* 0x0000000711077211 */ /* 0x000fe200078e10ff */
[----:B------:R-:W-:Y:S01]  /*0580*/  IMAD.HI.U32 R17, R18, -0x2daee0ad, RZ ;  /* 0xd2511f5312117827 */ /* 0x000fe200078e00ff */
[----:B------:R-:W-:-:S02]  /*0590*/  ISETP.GE.U32.AND P0, PT, R6, 0x80, PT ;  /* 0x000000800600780c */ /* 0x000fc40003f06070 */
        /* <DEDUP_REMOVED lines=20> */
.L_x_16539:
[----:B------:R-:W-:Y:S05]  /*06e0*/  BSYNC B0 ;  /* 0x0000000000007941 */ /* 0x000fea0003800000 */
.L_x_16538:
        /* <DEDUP_REMOVED lines=18> */
.L_x_16541:
[----:B------:R-:W-:Y:S05]  /*0810*/  BSYNC B0 ;  /* 0x0000000000007941 */ /* 0x000fea0003800000 */
.L_x_16540:
        /* <DEDUP_REMOVED lines=18> */
.L_x_16543:
[----:B------:R-:W-:Y:S05]  /*0940*/  BSYNC B0 ;  /* 0x0000000000007941 */ /* 0x000fea0003800000 */
.L_x_16542:
        /* <DEDUP_REMOVED lines=17> */
.L_x_16545:
[----:B------:R-:W-:Y:S05]  /*0a60*/  BSYNC B0 ;  /* 0x0000000000007941 */ /* 0x000fea0003800000 */
.L_x_16544:
        /* <DEDUP_REMOVED lines=21> */
.L_x_16890:
        /* <DEDUP_REMOVED lines=39> */
.L_x_16550:
        /* <DEDUP_REMOVED lines=12> */
.L_x_16553:
[----:B------:R-:W-:-:S07]  /*0ef0*/  IMAD.MOV.U32 R16, RZ, RZ, R12 ;  /* 0x000000ffff107224 */ /* 0x000fce00078e000c */
.L_x_16554:
[----:B------:R-:W-:Y:S05]  /*0f00*/  BSYNC B3 ;  /* 0x0000000000037941 */ /* 0x000fea0003800000 */
.L_x_16552:
        /* <DEDUP_REMOVED lines=16> */
.L_x_16558:
[----:B------:R-:W-:Y:S05]  /*1010*/  BSYNC B4 ;  /* 0x0000000000047941 */ /* 0x000fea0003800000 */
.L_x_16557:
        /* <DEDUP_REMOVED lines=42> */
.L_x_16556:
[----:B------:R-:W-:Y:S05]  /*12c0*/  BSYNC B3 ;  /* 0x0000000000037941 */ /* 0x000fea0003800000 */
.L_x_16555:
        /* <DEDUP_REMOVED lines=11> */
.L_x_16551:
[----:B------:R-:W-:Y:S05]  /*1380*/  BSYNC B2 ;  /* 0x0000000000027941 */ /* 0x000fea0003800000 */
.L_x_16549:
        /* <DEDUP_REMOVED lines=8> */
.L_x_16560:
        /* <DEDUP_REMOVED lines=12> */
.L_x_16563:
[----:B------:R-:W-:-:S07]  /*14d0*/  MOV R10, R12 ;  /* 0x0000000c000a7202 */ /* 0x000fce0000000f00 */
.L_x_16564:
[----:B------:R-:W-:Y:S05]  /*14e0*/  BSYNC B3 ;  /* 0x0000000000037941 */ /* 0x000fea0003800000 */
.L_x_16562:
        /* <DEDUP_REMOVED lines=16> */
.L_x_16568:
[----:B------:R-:W-:Y:S05]  /*15f0*/  BSYNC B4 ;  /* 0x0000000000047941 */ /* 0x000fea0003800000 */
.L_x_16567:
        /* <DEDUP_REMOVED lines=44> */
.L_x_16566:
[----:B------:R-:W-:Y:S05]  /*18c0*/  BSYNC B3 ;  /* 0x0000000000037941 */ /* 0x000fea0003800000 */
.L_x_16565:
[----:B------:R-:W-:Y:S01]  /*18d0*/  I2FP.F32.U32 R10, R10 ;  /* 0x0000000a000a7245 */ /* 0x000fe20000201000 */
[----:B-----5:R-:W-:Y:S02]  /*18e0*/  HADD2.F32 R16, -RZ, R88.H1_H1 ;  /* 0x30000058ff107230 */ /* 0x020fe40000004100 */
[----:B------:R-:W-:Y:S02]  /*18f0*/  IMAD.MOV.U32 R17, RZ, RZ, 0x2f800000 ;  /* 0x2f800000ff117424 */ /* 0x000fe400078e00ff */
[----:B------:R-:W-:Y:S02]  /*1900*/  @P3 HADD2.F32 R97, -RZ, R92.H1_H1 ;  /* 0x3000005cff613230 */ /* 0x000fe40000004100 */
[----:B------:R-:W-:Y:S01]  /*1910*/  FMUL.FTZ R16, R16, UR13 ;  /* 0x0000000d10107c20 */ /* 0x000fe20008410000 */
[----:B------:R-:W-:-:S03]  /*1920*/  FFMA.FTZ R10, R10, R17, 1.1641532182693481445e-10 ;  /* 0x2f0000000a0a7423 */ /* 0x000fc60000010011 */
[----:B------:R-:W-:Y:S02]  /*1930*/  FMUL.FTZ R16, R16, UR12 ;  /* 0x0000000c10107c20 */ /* 0x000fe40008410000 */
[----:B------:R-:W-:-:S04]  /*1940*/  FSETP.GTU.FTZ.AND P5, PT, R10, UR10, PT ;  /* 0x0000000a0a007c0b */ /* 0x000fc8000bfbc000 */
[----:B------:R-:W-:Y:S02]  /*1950*/  FSEL R16, R16, RZ, !P5 ;  /* 0x000000ff10107208 */ /* 0x000fe40006800000 */
[----:B------:R-:W-:-:S03]  /*1960*/  SEL R17, RZ, 0x1, P5 ;  /* 0x00000001ff117807 */ /* 0x000fc60002800000 */
[----:B------:R-:W-:-:S07]  /*1970*/  @P3 FADD.FTZ R16, R97, R16 ;  /* 0x0000001061103221 */ /* 0x000fce0000010000 */
.L_x_16561:
[----:B------:R-:W-:Y:S05]  /*1980*/  BSYNC B2 ;  /* 0x0000000000027941 */ /* 0x000fea0003800000 */
.L_x_16559:
        /* <DEDUP_REMOVED lines=8> */
.L_x_16570:
        /* <DEDUP_REMOVED lines=12> */
.L_x_16573:
[----:B------:R-:W-:-:S07]  /*1ad0*/  IMAD.MOV.U32 R10, RZ, RZ, R12 ;  /* 0x000000ffff0a7224 */ /* 0x000fce00078e000c */
.L_x_16574:
[----:B------:R-:W-:Y:S05]  /*1ae0*/  BSYNC B3 ;  /* 0x0000000000037941 */ /* 0x000fea0003800000 */
.L_x_16572:
        /* <DEDUP_REMOVED lines=16> */
.L_x_16578:
[----:B------:R-:W-:Y:S05]  /*1bf0*/  BSYNC B4 ;  /* 0x0000000000047941 */ /* 0x000fea0003800000 */
.L_x_16577:
        /* <DEDUP_REMOVED lines=44> */
.L_x_16576:
[----:B------:R-:W-:Y:S05]  /*1ec0*/  BSYNC B3 ;  /* 0x0000000000037941 */ /* 0x000fea0003800000 */
.L_x_16575:
[----:B------:R-:W-:Y:S01]  /*1ed0*/  HFMA2.MMA R19, -RZ, RZ, 0.1171875, 0 ;  /* 0x2f800000ff137435 */ /* 0x000fe200000001ff */
[----:B------:R-:W-:Y:S01]  /*1ee0*/  I2FP.F32.U32 R10, R10 ;  /* 0x0000000a000a7245 */ /* 0x000fe20000201000 */
[----:B-----5:R-:W-:Y:S02]  /*1ef0*/  HADD2.F32 R18, -RZ, R89.H0_H0 ;  /* 0x20000059ff127230 */ /* 0x020fe40000004100 */
[----:B------:R-:W-:-:S03]  /*1f00*/  @P3 HADD2.F32 R21, -RZ, R93.H0_H0 ;  /* 0x2000005dff153230 */ /* 0x000fc60000004100 */
[----:B------:R-:W-:-:S03]  /*1f10*/  FMUL.FTZ R18, R18, UR13 ;  /* 0x0000000d12127c20 */ /* 0x000fc60008410000 */
[----:B------:R-:W-:Y:S01]  /*1f20*/  FFMA.FTZ R10, R10, R19, 1.1641532182693481445e-10 ;  /* 0x2f0000000a0a7423 */ /* 0x000fe20000010013 */
[----:B------:R-:W-:-:S04]  /*1f30*/  FMUL.FTZ R18, R18, UR12 ;  /* 0x0000000c12127c20 */ /* 0x000fc80008410000 */
[----:B------:R-:W-:-:S04]  /*1f40*/  FSETP.GTU.FTZ.AND P5, PT, R10, UR10, PT ;  /* 0x0000000a0a007c0b */ /* 0x000fc8000bfbc000 */
[----:B------:R-:W-:Y:S02]  /*1f50*/  FSEL R18, R18, RZ, !P5 ;  /* 0x000000ff12127208 */ /* 0x000fe40006800000 */
[----:B------:R-:W-:-:S03]  /*1f60*/  SEL R19, RZ, 0x1, P5 ;  /* 0x00000001ff137807 */ /* 0x000fc60002800000 */
[----:B------:R-:W-:-:S07]  /*1f70*/  @P3 FADD.FTZ R18, R21, R18 ;  /* 0x0000001215123221 */ /* 0x000fce0000010000 */
.L_x_16571:
[----:B------:R-:W-:Y:S05]  /*1f80*/  BSYNC B2 ;  /* 0x0000000000027941 */ /* 0x000fea0003800000 */
.L_x_16569:
        /* <DEDUP_REMOVED lines=8> */
.L_x_16580:
        /* <DEDUP_REMOVED lines=12> */
.L_x_16583:
[----:B------:R-:W-:-:S07]  /*20d0*/  MOV R10, R12 ;  /* 0x0000000c000a7202 */ /* 0x000fce0000000f00 */
.L_x_16584:
[----:B------:R-:W-:Y:S05]  /*20e0*/  BSYNC B3 ;  /* 0x0000000000037941 */ /* 0x000fea0003800000 */
.L_x_16582:
        /* <DEDUP_REMOVED lines=16> */
.L_x_16588:
[----:B------:R-:W-:Y:S05]  /*21f0*/  BSYNC B4 ;  /* 0x0000000000047941 */ /* 0x000fea0003800000 */
.L_x_16587:
        /* <DEDUP_REMOVED lines=44> */
.L_x_16586:
[----:B------:R-:W-:Y:S05]  /*24c0*/  BSYNC B3 ;  /* 0x0000000000037941 */ /* 0x000fea0003800000 */
.L_x_16585:
        /* <DEDUP_REMOVED lines=11> */
.L_x_16581:
[----:B------:R-:W-:Y:S05]  /*2580*/  BSYNC B2 ;  /* 0x0000000000027941 */ /* 0x000fea0003800000 */
.L_x_16579:
        /* <DEDUP_REMOVED lines=8> */
.L_x_16590:
        /* <DEDUP_REMOVED lines=12> */
.L_x_16593:
[----:B------:R-:W-:-:S07]  /*26d0*/  IMAD.MOV.U32 R10, RZ, RZ, R12 ;  /* 0x000000ffff0a7224 */ /* 0x000fce00078e000c */
.L_x_16594:
[----:B------:R-:W-:Y:S05]  /*26e0*/  BSYNC B3 ;  /* 0x0000000000037941 */ /* 0x000fea0003800000 */
.L_x_16592:
        /* <DEDUP_REMOVED lines=16> */
.L_x_16598:
[----:B------:R-:W-:Y:S05]  /*27f0*/  BSYNC B4 ;  /* 0x0000000000047941 */ /* 0x000fea0003800000 */
.L_x_16597:
        /* <DEDUP_REMOVED lines=44> */
.L_x_16596:
[----:B------:R-:W-:Y:S05]  /*2ac0*/  BSYNC B3 ;  /* 0x0000000000037941 */ /* 0x000fea0003800000 */
.L_x_16595:
        /* <DEDUP_REMOVED lines=11> */
.L_x_16591:
[----:B------:R-:W-:Y:S05]  /*2b80*/  BSYNC B2 ;  /* 0x0000000000027941 */ /* 0x000fea0003800000 */
.L_x_16589:
        /* <DEDUP_REMOVED lines=8> */
.L_x_16600:
        /* <DEDUP_REMOVED lines=12> */
.L_x_16603:
[----:B------:R-:W-:-:S07]  /*2cd0*/  MOV R10, R12 ;  /* 0x0000000c000a7202 */ /* 0x000fce0000000f00 */
.L_x_16604:
[----:B------:R-:W-:Y:S05]  /*2ce0*/  BSYNC B3 ;  /* 0x0000000000037941 */ /* 0x000fea0003800000 */
.L_x_16602:
        /* <DEDUP_REMOVED lines=16> */
.L_x_16608:
[----:B------:R-:W-:Y:S05]  /*2df0*/  BSYNC B4 ;  /* 0x0000000000047941 */ /* 0x000fea0003800000 */
.L_x_16607:
        /* <DEDUP_REMOVED lines=44> */
.L_x_16606:
[----:B------:R-:W-:Y:S05]  /*30c0*/  BSYNC B3 ;  /* 0x0000000000037941 */ /* 0x000fea0003800000 */
.L_x_16605:
        /* <DEDUP_REMOVED lines=11> */
.L_x_16601:
[----:B------:R-:W-:Y:S05]  /*3180*/  BSYNC B2 ;  /* 0x0000000000027941 */ /* 0x000fea0003800000 */
.L_x_16599:
        /* <DEDUP_REMOVED lines=8> */
.L_x_16610:
        /* <DEDUP_REMOVED lines=12> */
.L_x_16613:
[----:B------:R-:W-:-:S07]  /*32d0*/  IMAD.MOV.U32 R10, RZ, RZ, R12 ;  /* 0x000000ffff0a7224 */ /* 0x000fce00078e000c */
.L_x_16614:
[----:B------:R-:W-:Y:S05]  /*32e0*/  BSYNC B3 ;  /* 0x0000000000037941 */ /* 0x000fea0003800000 */
.L_x_16612:
        /* <DEDUP_REMOVED lines=16> */
.L_x_16618:
[----:B------:R-:W-:Y:S05]  /*33f0*/  BSYNC B4 ;  /* 0x0000000000047941 */ /* 0x000fea0003800000 */
.L_x_16617:
        /* <DEDUP_REMOVED lines=44> */
.L_x_16616:
[----:B------:R-:W-:Y:S05]  /*36c0*/  BSYNC B3 ;  /* 0x0000000000037941 */ /* 0x000fea0003800000 */
.L_x_16615:
        /* <DEDUP_REMOVED lines=11> */
.L_x_16611:
[----:B------:R-:W-:Y:S05]  /*3780*/  BSYNC B2 ;  /* 0x0000000000027941 */ /* 0x000fea0003800000 */
.L_x_16609:
        /* <DEDUP_REMOVED lines=8> */
.L_x_16620:
        /* <DEDUP_REMOVED lines=12> */
.L_x_16623:
[----:B------:R-:W-:-:S07]  /*38d0*/  MOV R132, R12 ;  /* 0x0000000c00847202 */ /* 0x000fce0000000f00 */
.L_x_16624:
[----:B------:R-:W-:Y:S05]  /*38e0*/  BSYNC B3 ;  /* 0x0000000000037941 */ /* 0x000fea0003800000 */
.L_x_16622:
        /* <DEDUP_REMOVED lines=16> */
.L_x_16628:
[----:B------:R-:W-:Y:S05]  /*39f0*/  BSYNC B4 ;  /* 0x0000000000047941 */ /* 0x000fea0003800000 */
.L_x_16627:
        /* <DEDUP_REMOVED lines=44> */
.L_x_16626:
[----:B------:R-:W-:Y:S05]  /*3cc0*/  BSYNC B3 ;  /* 0x0000000000037941 */ /* 0x000fea0003800000 */
.L_x_16625:
        /* <DEDUP_REMOVED lines=11> */
.L_x_16621:
[----:B------:R-:W-:Y:S05]  /*3d80*/  BSYNC B2 ;  /* 0x0000000000027941 */ /* 0x000fea0003800000 */
.L_x_16619:
        /* <DEDUP_REMOVED lines=29> */
.L_x_16630:
[----:B------:R-:W-:Y:S05]  /*3f60*/  BSYNC B2 ;  /* 0x0000000000027941 */ /* 0x000fea0003800000 */
.L_x_16629:
[----:B------:R-:W-:Y:S01]  /*3f70*/  VIADD R139, R139, 0x20 ;  /* 0x000000208b8b7836 */ /* 0x000fe20000000000 */
[----:B------:R-:W-:-:S07]  /*3f80*/  IADD3 R137, R137, 0x20, RZ ;  /* 0x0000002089897810 */ /* 0x000fce0007ffe0ff */
.L_x_16548:
[----:B------:R-:W-:Y:S05]  /*3f90*/  BSYNC B1 ;  /* 0x0000000000017941 */ /* 0x000fea0003800000 */
.L_x_16547:
        /* <DEDUP_REMOVED lines=20> */
.L_x_16634:
        /* <DEDUP_REMOVED lines=12> */
.L_x_16637:
[----:B------:R-:W-:-:S07]  /*41a0*/  MOV R107, R12 ;  /* 0x0000000c006b7202 */ /* 0x000fce0000000f00 */
.L_x_16638:
[----:B------:R-:W-:Y:S05]  /*41b0*/  BSYNC B3 ;  /* 0x0000000000037941 */ /* 0x000fea0003800000 */
.L_x_16636:
        /* <DEDUP_REMOVED lines=16> */
.L_x_16642:
[----:B------:R-:W-:Y:S05]  /*42c0*/  BSYNC B4 ;  /* 0x0000000000047941 */ /* 0x000fea0003800000 */
.L_x_16641:
        /* <DEDUP_REMOVED lines=43> */
.L_x_16640:
[----:B------:R-:W-:Y:S05]  /*4580*/  BSYNC B3 ;  /* 0x0000000000037941 */ /* 0x000fea0003800000 */
.L_x_16639:
        /* <DEDUP_REMOVED lines=11> */
.L_x_16635:
[----:B------:R-:W-:Y:S05]  /*4640*/  BSYNC B2 ;  /* 0x0000000000027941 */ /* 0x000fea0003800000 */
.L_x_16633:
        /* <DEDUP_REMOVED lines=8> */
.L_x_16644:
        /* <DEDUP_REMOVED lines=12> */
.L_x_16647:
[----:B------:R-:W-:-:S07]  /*4790*/  MOV R10, R12 ;  /* 0x0000000c000a7202 */ /* 0x000fce0000000f00 */
.L_x_16648:
[----:B------:R-:W-:Y:S05]  /*47a0*/  BSYNC B3 ;  /* 0x0000000000037941 */ /* 0x000fea0003800000 */
.L_x_16646:
        /* <DEDUP_REMOVED lines=16> */
.L_x_16652:
[----:B------:R-:W-:Y:S05]  /*48b0*/  BSYNC B4 ;  /* 0x0000000000047941 */ /* 0x000fea0003800000 */
.L_x_16651:
        /* <DEDUP_REMOVED lines=44> */
.L_x_16650:
[----:B------:R-:W-:Y:S05]  /*4b80*/  BSYNC B3 ;  /* 0x0000000000037941 */ /* 0x000fea0003800000 */
.L_x_16649:
        /* <DEDUP_REMOVED lines=11> */
.L_x_16645:
[----:B------:R-:W-:Y:S05]  /*4c40*/  BSYNC B2 ;  /* 0x0000000000027941 */ /* 0x000fea0003800000 */
.L_x_16643:
        /* <DEDUP_REMOVED lines=8> */
.L_x_16654:
        /* <DEDUP_REMOVED lines=12> */
.L_x_16657:
[----:B------:R-:W-:-:S07]  /*4d90*/  IMAD.MOV.U32 R10, RZ, RZ, R12 ;  /* 0x000000ffff0a7224 */ /* 0x000fce00078e000c */
.L_x_16658:
[----:B------:R-:W-:Y:S05]  /*4da0*/  BSYNC B3 ;  /* 0x0000000000037941 */ /* 0x000fea0003800000 */
.L_x_16656:
        /* <DEDUP_REMOVED lines=16> */
.L_x_16662:
[----:B------:R-:W-:Y:S05]  /*4eb0*/  BSYNC B4 ;  /* 0x0000000000047941 */ /* 0x000fea0003800000 */
.L_x_16661:
        /* <DEDUP_REMOVED lines=44> */
.L_x_16660:
[----:B------:R-:W-:Y:S05]  /*5180*/  BSYNC B3 ;  /* 0x0000000000037941 */ /* 0x000fea0003800000 */
.L_x_16659:
        /* <DEDUP_REMOVED lines=11> */
.L_x_16655:
[----:B------:R-:W-:Y:S05]  /*5240*/  BSYNC B2 ;  /* 0x0000000000027941 */ /* 0x000fea0003800000 */
.L_x_16653:
        /* <DEDUP_REMOVED lines=8> */
.L_x_16664:
        /* <DEDUP_REMOVED lines=12> */
.L_x_16667:
[----:B------:R-:W-:-:S07]  /*5390*/  MOV R10, R12 ;  /* 0x0000000c000a7202 */ /* 0x000fce0000000f00 */
.L_x_16668:
[----:B------:R-:W-:Y:S05]  /*53a0*/  BSYNC B3 ;  /* 0x0000000000037941 */ /* 0x000fea0003800000 */
.L_x_16666:
        /* <DEDUP_REMOVED lines=16> */
.L_x_16672:
[----:B------:R-:W-:Y:S05]  /*54b0*/  BSYNC B4 ;  /* 0x0000000000047941 */ /* 0x000fea0003800000 */
.L_x_16671:
        /* <DEDUP_REMOVED lines=44> */
.L_x_16670:
[----:B------:R-:W-:Y:S05]  /*5780*/  BSYNC B3 ;  /* 0x0000000000037941 */ /* 0x000fea0003800000 */
.L_x_16669:
        /* <DEDUP_REMOVED lines=11> */
.L_x_16665:
[----:B------:R-:W-:Y:S05]  /*5840*/  BSYNC B2 ;  /* 0x0000000000027941 */ /* 0x000fea0003800000 */
.L_x_16663:
        /* <DEDUP_REMOVED lines=8> */
.L_x_16674:
        /* <DEDUP_REMOVED lines=12> */
.L_x_16677:
[----:B------:R-:W-:-:S07]  /*5990*/  IMAD.MOV.U32 R10, RZ, RZ, R12 ;  /* 0x000000ffff0a7224 */ /* 0x000fce00078e000c */
.L_x_16678:
[----:B------:R-:W-:Y:S05]  /*59a0*/  BSYNC B3 ;  /* 0x0000000000037941 */ /* 0x000fea0003800000 */
.L_x_16676:
        /* <DEDUP_REMOVED lines=16> */
.L_x_16682:
[----:B------:R-:W-:Y:S05]  /*5ab0*/  BSYNC B4 ;  /* 0x0000000000047941 */ /* 0x000fea0003800000 */
.L_x_16681:
        /* <DEDUP_REMOVED lines=44> */
.L_x_16680:
[----:B------:R-:W-:Y:S05]  /*5d80*/  BSYNC B3 ;  /* 0x0000000000037941 */ /* 0x000fea0003800000 */
.L_x_16679:
        /* <DEDUP_REMOVED lines=11> */
.L_x_16675:
[----:B------:R-:W-:Y:S05]  /*5e40*/  BSYNC B2 ;  /* 0x0000000000027941 */ /* 0x000fea0003800000 */
.L_x_16673:
        /* <DEDUP_REMOVED lines=8> */
.L_x_16684:
        /* <DEDUP_REMOVED lines=12> */
.L_x_16687:
[----:B------:R-:W-:-:S07]  /*5f90*/  MOV R10, R12 ;  /* 0x0000000c000a7202 */ /* 0x000fce0000000f00 */
.L_x_16688:
[----:B------:R-:W-:Y:S05]  /*5fa0*/  BSYNC B3 ;  /* 0x0000000000037941 */ /* 0x000fea0003800000 */
.L_x_16686:
        /* <DEDUP_REMOVED lines=16> */
.L_x_16692:
[----:B------:R-:W-:Y:S05]  /*60b0*/  BSYNC B4 ;  /* 0x0000000000047941 */ /* 0x000fea0003800000 */
.L_x_16691:
        /* <DEDUP_REMOVED lines=44> */
.L_x_16690:
[----:B------:R-:W-:Y:S05]  /*6380*/  BSYNC B3 ;  /* 0x0000000000037941 */ /* 0x000fea0003800000 */
.L_x_16689:
        /* <DEDUP_REMOVED lines=11> */
.L_x_16685:
[----:B------:R-:W-:Y:S05]  /*6440*/  BSYNC B2 ;  /* 0x0000000000027941 */ /* 0x000fea0003800000 */
.L_x_16683:
        /* <DEDUP_REMOVED lines=8> */
.L_x_16694:
        /* <DEDUP_REMOVED lines=12> */
.L_x_16697:
[----:B------:R-:W-:-:S07]  /*6590*/  IMAD.MOV.U32 R10, RZ, RZ, R12 ;  /* 0x000000ffff0a7224 */ /* 0x000fce00078e000c */
.L_x_16698:
[----:B------:R-:W-:Y:S05]  /*65a0*/  BSYNC B3 ;  /* 0x0000000000037941 */ /* 0x000fea0003800000 */
.L_x_16696:
        /* <DEDUP_REMOVED lines=16> */
.L_x_16702:
[----:B------:R-:W-:Y:S05]  /*66b0*/  BSYNC B4 ;  /* 0x0000000000047941 */ /* 0x000fea0003800000 */
.L_x_16701:
        /* <DEDUP_REMOVED lines=44> */
.L_x_16700:
[----:B------:R-:W-:Y:S05]  /*6980*/  BSYNC B3 ;  /* 0x0000000000037941 */ /* 0x000fea0003800000 */
.L_x_16699:
        /* <DEDUP_REMOVED lines=11> */
.L_x_16695:
[----:B------:R-:W-:Y:S05]  /*6a40*/  BSYNC B2 ;  /* 0x0000000000027941 */ /* 0x000fea0003800000 */
.L_x_16693:
        /* <DEDUP_REMOVED lines=8> */
.L_x_16704:
        /* <DEDUP_REMOVED lines=12> */
.L_x_16707:
[----:B------:R-:W-:-:S07]  /*6b90*/  MOV R104, R12 ;  /* 0x0000000c00687202 */ /* 0x000fce0000000f00 */
.L_x_16708:
[----:B------:R-:W-:Y:S05]  /*6ba0*/  BSYNC B3 ;  /* 0x0000000000037941 */ /* 0x000fea0003800000 */
.L_x_16706:
        /* <DEDUP_REMOVED lines=16> */
.L_x_16712:
[----:B------:R-:W-:Y:S05]  /*6cb0*/  BSYNC B4 ;  /* 0x0000000000047941 */ /* 0x000fea0003800000 */
.L_x_16711:
        /* <DEDUP_REMOVED lines=44> */
.L_x_16710:
[----:B------:R-:W-:Y:S05]  /*6f80*/  BSYNC B3 ;  /* 0x0000000000037941 */ /* 0x000fea0003800000 */
.L_x_16709:
        /* <DEDUP_REMOVED lines=11> */
.L_x_16705:
[----:B------:R-:W-:Y:S05]  /*7040*/  BSYNC B2 ;  /* 0x0000000000027941 */ /* 0x000fea0003800000 */
.L_x_16703:
        /* <DEDUP_REMOVED lines=29> */
.L_x_16714:
[----:B------:R-:W-:Y:S05]  /*7220*/  BSYNC B2 ;  /* 0x0000000000027941 */ /* 0x000fea0003800000 */
.L_x_16713:
[----:B------:R-:W-:Y:S01]  /*7230*/  VIADD R139, R139, 0x20 ;  /* 0x000000208b8b7836 */ /* 0x000fe20000000000 */
[----:B------:R-:W-:-:S07]  /*7240*/  IADD3 R137, R137, 0x20, RZ ;  /* 0x0000002089897810 */ /* 0x000fce0007ffe0ff */
.L_x_16632:
[----:B------:R-:W-:Y:S05]  /*7250*/  BSYNC B1 ;  /* 0x0000000000017941 */ /* 0x000fea0003800000 */
.L_x_16631:
        /* <DEDUP_REMOVED lines=20> */
.L_x_16718:
        /* <DEDUP_REMOVED lines=12> */
.L_x_16721:
[----:B------:R-:W-:-:S07]  /*7460*/  MOV R116, R12 ;  /* 0x0000000c00747202 */ /* 0x000fce0000000f00 */
.L_x_16722:
[----:B------:R-:W-:Y:S05]  /*7470*/  BSYNC B3 ;  /* 0x0000000000037941 */ /* 0x000fea0003800000 */
.L_x_16720:
        /* <DEDUP_REMOVED lines=16> */
.L_x_16726:
[----:B------:R-:W-:Y:S05]  /*7580*/  BSYNC B4 ;  /* 0x0000000000047941 */ /* 0x000fea0003800000 */
.L_x_16725:
        /* <DEDUP_REMOVED lines=43> */
.L_x_16724:
[----:B------:R-:W-:Y:S05]  /*7840*/  BSYNC B3 ;  /* 0x0000000000037941 */ /* 0x000fea0003800000 */
.L_x_16723:
        /* <DEDUP_REMOVED lines=11> */
.L_x_16719:
[----:B------:R-:W-:Y:S05]  /*7900*/  BSYNC B2 ;  /* 0x0000000000027941 */ /* 0x000fea0003800000 */
.L_x_16717:
        /* <DEDUP_REMOVED lines=8> */
.L_x_16728:
        /* <DEDUP_REMOVED lines=12> */
.L_x_16731:
[----:B------:R-:W-:-:S07]  /*7a50*/  MOV R10, R12 ;  /* 0x0000000c000a7202 */ /* 0x000fce0000000f00 */
.L_x_16732:
[----:B------:R-:W-:Y:S05]  /*7a60*/  BSYNC B3 ;  /* 0x0000000000037941 */ /* 0x000fea0003800000 */
.L_x_16730:
        /* <DEDUP_REMOVED lines=16> */
.L_x_16736:
[----:B------:R-:W-:Y:S05]  /*7b70*/  BSYNC B4 ;  /* 0x0000000000047941 */ /* 0x000fea0003800000 */
.L_x_16735:
        /* <DEDUP_REMOVED lines=44> */
.L_x_16734:
[----:B------:R-:W-:Y:S05]  /*7e40*/  BSYNC B3 ;  /* 0x0000000000037941 */ /* 0x000fea0003800000 */
.L_x_16733:
        /* <DEDUP_REMOVED lines=11> */
.L_x_16729:
[----:B------:R-:W-:Y:S05]  /*7f00*/  BSYNC B2 ;  /* 0x0000000000027941 */ /* 0x000fea0003800000 */
.L_x_16727:
        /* <DEDUP_REMOVED lines=8> */
.L_x_16738:
        /* <DEDUP_REMOVED lines=12> */
.L_x_16741:
[----:B------:R-:W-:-:S07]  /*8050*/  IMAD.MOV.U32 R10, RZ, RZ, R12 ;  /* 0x000000ffff0a7224 */ /* 0x000fce00078e000c */
.L_x_16742:
[----:B------:R-:W-:Y:S05]  /*8060*/  BSYNC B3 ;  /* 0x0000000000037941 */ /* 0x000fea0003800000 */
.L_x_16740:
        /* <DEDUP_REMOVED lines=16> */
.L_x_16746:
[----:B------:R-:W-:Y:S05]  /*8170*/  BSYNC B4 ;  /* 0x0000000000047941 */ /* 0x000fea0003800000 */
.L_x_16745:
        /* <DEDUP_REMOVED lines=44> */
.L_x_16744:
[----:B------:R-:W-:Y:S05]  /*8440*/  BSYNC B3 ;  /* 0x0000000000037941 */ /* 0x000fea0003800000 */
.L_x_16743:
        /* <DEDUP_REMOVED lines=11> */
.L_x_16739:
[----:B------:R-:W-:Y:S05]  /*8500*/  BSYNC B2 ;  /* 0x0000000000027941 */ /* 0x000fea0003800000 */
.L_x_16737:
        /* <DEDUP_REMOVED lines=8> */
.L_x_16748:
        /* <DEDUP_REMOVED lines=12> */
.L_x_16751:
[----:B------:R-:W-:-:S07]  /*8650*/  MOV R10, R12 ;  /* 0x0000000c000a7202 */ /* 0x000fce0000000f00 */
.L_x_16752:
[----:B------:R-:W-:Y:S05]  /*8660*/  BSYNC B3 ;  /* 0x0000000000037941 */ /* 0x000fea0003800000 */
.L_x_16750:
        /* <DEDUP_REMOVED lines=16> */
.L_x_16756:
[----:B------:R-:W-:Y:S05]  /*8770*/  BSYNC B4 ;  /* 0x0000000000047941 */ /* 0x000fea0003800000 */
.L_x_16755:
        /* <DEDUP_REMOVED lines=44> */
.L_x_16754:
[----:B------:R-:W-:Y:S05]  /*8a40*/  BSYNC B3 ;  /* 0x0000000000037941 */ /* 0x000fea0003800000 */
.L_x_16753:
        /* <DEDUP_REMOVED lines=11> */
.L_x_16749:
[----:B------:R-:W-:Y:S05]  /*8b00*/  BSYNC B2 ;  /* 0x0000000000027941 */ /* 0x000fea0003800000 */
.L_x_16747:
        /* <DEDUP_REMOVED lines=8> */
.L_x_16758:
        /* <DEDUP_REMOVED lines=12> */
.L_x_16761:
[----:B------:R-:W-:-:S07]  /*8c50*/  IMAD.MOV.U32 R10, RZ, RZ, R12 ;  /* 0x000000ffff0a7224 */ /* 0x000fce00078e000c */
.L_x_16762:
[----:B------:R-:W-:Y:S05]  /*8c60*/  BSYNC B3 ;  /* 0x0000000000037941 */ /* 0x000fea0003800000 */
.L_x_16760:
        /* <DEDUP_REMOVED lines=16> */
.L_x_16766:
[----:B------:R-:W-:Y:S05]  /*8d70*/  BSYNC B4 ;  /* 0x0000000000047941 */ /* 0x000fea0003800000 */
.L_x_16765:
        /* <DEDUP_REMOVED lines=44> */
.L_x_16764:
[----:B------:R-:W-:Y:S05]  /*9040*/  BSYNC B3 ;  /* 0x0000000000037941 */ /* 0x000fea0003800000 */
.L_x_16763:
        /* <DEDUP_REMOVED lines=11> */
.L_x_16759:
[----:B------:R-:W-:Y:S05]  /*9100*/  BSYNC B2 ;  /* 0x0000000000027941 */ /* 0x000fea0003800000 */
.L_x_16757:
        /* <DEDUP_REMOVED lines=8> */
.L_x_16768:
        /* <DEDUP_REMOVED lines=12> */
.L_x_16771:
[----:B------:R-:W-:-:S07]  /*9250*/  MOV R10, R12 ;  /* 0x0000000c000a7202 */ /* 0x000fce0000000f00 */
.L_x_16772:
[----:B------:R-:W-:Y:S05]  /*9260*/  BSYNC B3 ;  /* 0x0000000000037941 */ /* 0x000fea0003800000 */
.L_x_16770:
        /* <DEDUP_REMOVED lines=16> */
.L_x_16776:
[----:B------:R-:W-:Y:S05]  /*9370*/  BSYNC B4 ;  /* 0x0000000000047941 */ /* 0x000fea0003800000 */
.L_x_16775:
        /* <DEDUP_REMOVED lines=44> */
.L_x_16774:
[----:B------:R-:W-:Y:S05]  /*9640*/  BSYNC B3 ;  /* 0x0000000000037941 */ /* 0x000fea0003800000 */
.L_x_16773:
        /* <DEDUP_REMOVED lines=11> */
.L_x_16769:
[----:B------:R-:W-:Y:S05]  /*9700*/  BSYNC B2 ;  /* 0x0000000000027941 */ /* 0x000fea0003800000 */
.L_x_16767:
        /* <DEDUP_REMOVED lines=8> */
.L_x_16778:
        /* <DEDUP_REMOVED lines=12> */
.L_x_16781:
[----:B------:R-:W-:-:S07]  /*9850*/  IMAD.MOV.U32 R10, RZ, RZ, R12 ;  /* 0x000000ffff0a7224 */ /* 0x000fce00078e000c */
.L_x_16782:
[----:B------:R-:W-:Y:S05]  /*9860*/  BSYNC B3 ;  /* 0x0000000000037941 */ /* 0x000fea0003800000 */
.L_x_16780:
        /* <DEDUP_REMOVED lines=16> */
.L_x_16786:
[----:B------:R-:W-:Y:S05]  /*9970*/  BSYNC B4 ;  /* 0x0000000000047941 */ /* 0x000fea0003800000 */
.L_x_16785:
        /* <DEDUP_REMOVED lines=44> */
.L_x_16784:
[----:B------:R-:W-:Y:S05]  /*9c40*/  BSYNC B3 ;  /* 0x0000000000037941 */ /* 0x000fea0003800000 */
.L_x_16783:
        /* <DEDUP_REMOVED lines=11> */
.L_x_16779:
[----:B------:R-:W-:Y:S05]  /*9d00*/  BSYNC B2 ;  /* 0x0000000000027941 */ /* 0x000fea0003800000 */
.L_x_16777:
        /* <DEDUP_REMOVED lines=8> */
.L_x_16788:
        /* <DEDUP_REMOVED lines=12> */
.L_x_16791:
[----:B------:R-:W-:-:S07]  /*9e50*/  MOV R104, R12 ;  /* 0x0000000c00687202 */ /* 0x000fce0000000f00 */
.L_x_16792:
[----:B------:R-:W-:Y:S05]  /*9e60*/  BSYNC B3 ;  /* 0x0000000000037941 */ /* 0x000fea0003800000 */
.L_x_16790:
        /* <DEDUP_REMOVED lines=16> */
.L_x_16796:
[----:B------:R-:W-:Y:S05]  /*9f70*/  BSYNC B4 ;  /* 0x0000000000047941 */ /* 0x000fea0003800000 */
.L_x_16795:
        /* <DEDUP_REMOVED lines=44> */
.L_x_16794:
[----:B------:R-:W-:Y:S05]  /*a240*/  BSYNC B3 ;  /* 0x0000000000037941 */ /* 0x000fea0003800000 */
.L_x_16793:
        /* <DEDUP_REMOVED lines=11> */
.L_x_16789:
[----:B------:R-:W-:Y:S05]  /*a300*/  BSYNC B2 ;  /* 0x0000000000027941 */ /* 0x000fea0003800000 */
.L_x_16787:
        /* <DEDUP_REMOVED lines=29> */
.L_x_16798:
[----:B------:R-:W-:Y:S05]  /*a4e0*/  BSYNC B2 ;  /* 0x0000000000027941 */ /* 0x000fea0003800000 */
.L_x_16797:
[----:B------:R-:W-:Y:S01]  /*a4f0*/  IADD3 R139, R139, 0x20, RZ ;  /* 0x000000208b8b7810 */ /* 0x000fe20007ffe0ff */
[----:B------:R-:W-:-:S07]  /*a500*/  VIADD R137, R137, 0x20 ;  /* 0x0000002089897836 */ /* 0x000fce0000000000 */
.L_x_16716:
[----:B------:R-:W-:Y:S05]  /*a510*/  BSYNC B1 ;  /* 0x0000000000017941 */ /* 0x000fea0003800000 */
.L_x_16715:
        /* <DEDUP_REMOVED lines=19> */
.L_x_16802:
        /* <DEDUP_REMOVED lines=12> */
.L_x_16805:
[----:B------:R-:W-:-:S07]  /*a710*/  MOV R124, R12 ;  /* 0x0000000c007c7202 */ /* 0x000fce0000000f00 */
.L_x_16806:
[----:B------:R-:W-:Y:S05]  /*a720*/  BSYNC B3 ;  /* 0x0000000000037941 */ /* 0x000fea0003800000 */
.L_x_16804:
        /* <DEDUP_REMOVED lines=16> */
.L_x_16810:
[----:B------:R-:W-:Y:S05]  /*a830*/  BSYNC B4 ;  /* 0x0000000000047941 */ /* 0x000fea0003800000 */
.L_x_16809:
        /* <DEDUP_REMOVED lines=43> */
.L_x_16808:
[----:B------:R-:W-:Y:S05]  /*aaf0*/  BSYNC B3 ;  /* 0x0000000000037941 */ /* 0x000fea0003800000 */
.L_x_16807:
        /* <DEDUP_REMOVED lines=9> */
[----:B------:R-:W-:-:S04]  /*ab90*/  SEL R15, RZ, 0x1, P5 ;  /* 0x00000001ff0f7807 */ /* 0x000fc80002800000 */
[----:B------:R-:W-:-:S07]  /*aba0*/  @P3 FADD.FTZ R124, R97, R124 ;  /* 0x0000007c617c3221 */ /* 0x000fce0000010000 */
.L_x_16803:
[----:B------:R-:W-:Y:S05]  /*abb0*/  BSYNC B2 ;  /* 0x0000000000027941 */ /* 0x000fea0003800000 */
.L_x_16801:
        /* <DEDUP_REMOVED lines=8> */
.L_x_16812:
        /* <DEDUP_REMOVED lines=12> */
.L_x_16815:
[----:B------:R-:W-:-:S07]  /*ad00*/  MOV R10, R12 ;  /* 0x0000000c000a7202 */ /* 0x000fce0000000f00 */
.L_x_16816:
[----:B------:R-:W-:Y:S05]  /*ad10*/  BSYNC B3 ;  /* 0x0000000000037941 */ /* 0x000fea0003800000 */
.L_x_16814:
        /* <DEDUP_REMOVED lines=16> */
.L_x_16820:
[----:B------:R-:W-:Y:S05]  /*ae20*/  BSYNC B4 ;  /* 0x0000000000047941 */ /* 0x000fea0003800000 */
.L_x_16819:
        /* <DEDUP_REMOVED lines=44> */
.L_x_16818:
[----:B------:R-:W-:Y:S05]  /*b0f0*/  BSYNC B3 ;  /* 0x0000000000037941 */ /* 0x000fea0003800000 */
.L_x_16817:
        /* <DEDUP_REMOVED lines=11> */
.L_x_16813:
[----:B------:R-:W-:Y:S05]  /*b1b0*/  BSYNC B2 ;  /* 0x0000000000027941 */ /* 0x000fea0003800000 */
.L_x_16811:
        /* <DEDUP_REMOVED lines=8> */
.L_x_16822:
        /* <DEDUP_REMOVED lines=12> */
.L_x_16825:
[----:B------:R-:W-:-:S07]  /*b300*/  IMAD.MOV.U32 R10, RZ, RZ, R12 ;  /* 0x000000ffff0a7224 */ /* 0x000fce00078e000c */
.L_x_16826:
[----:B------:R-:W-:Y:S05]  /*b310*/  BSYNC B3 ;  /* 0x0000000000037941 */ /* 0x000fea0003800000 */
.L_x_16824:
        /* <DEDUP_REMOVED lines=16> */
.L_x_16830:
[----:B------:R-:W-:Y:S05]  /*b420*/  BSYNC B4 ;  /* 0x0000000000047941 */ /* 0x000fea0003800000 */
.L_x_16829:
        /* <DEDUP_REMOVED lines=44> */
.L_x_16828:
[----:B------:R-:W-:Y:S05]  /*b6f0*/  BSYNC B3 ;  /* 0x0000000000037941 */ /* 0x000fea0003800000 */
.L_x_16827:
[----:B------:R-:W-:Y:S01]  /*b700*/  I2FP.F32.U32 R10, R10 ;  /* 0x0000000a000a7245 */ /* 0x000fe20000201000 */
[----:B-----5:R-:W-:Y:S01]  /*b710*/  HADD2.F32 R97, -RZ, R89.H0_H0 ;  /* 0x20000059ff617230 */ /* 0x020fe20000004100 */
[----:B------:R-:W-:-:S04]  /*b720*/  MOV R19, 0x2f800000 ;  /* 0x2f80000000137802 */ /* 0x000fc80000000f00 */
        /* <DEDUP_REMOVED lines=8> */
.L_x_16823:
[----:B------:R-:W-:Y:S05]  /*b7b0*/  BSYNC B2 ;  /* 0x0000000000027941 */ /* 0x000fea0003800000 */
.L_x_16821:
        /* <DEDUP_REMOVED lines=8> */
.L_x_16832:
        /* <DEDUP_REMOVED lines=12> */
.L_x_16835:
[----:B------:R-:W-:-:S07]  /*b900*/  MOV R10, R12 ;  /* 0x0000000c000a7202 */ /* 0x000fce0000000f00 */
.L_x_16836:
[----:B------:R-:W-:Y:S05]  /*b910*/  BSYNC B3 ;  /* 0x0000000000037941 */ /* 0x000fea0003800000 */
.L_x_16834:
        /* <DEDUP_REMOVED lines=16> */
.L_x_16840:
[----:B------:R-:W-:Y:S05]  /*ba20*/  BSYNC B4 ;  /* 0x0000000000047941 */ /* 0x000fea0003800000 */
.L_x_16839:
        /* <DEDUP_REMOVED lines=44> */
.L_x_16838:
[----:B------:R-:W-:Y:S05]  /*bcf0*/  BSYNC B3 ;  /* 0x0000000000037941 */ /* 0x000fea0003800000 */
.L_x_16837:
        /* <DEDUP_REMOVED lines=11> */
.L_x_16833:
[----:B------:R-:W-:Y:S05]  /*bdb0*/  BSYNC B2 ;  /* 0x0000000000027941 */ /* 0x000fea0003800000 */
.L_x_16831:
        /* <DEDUP_REMOVED lines=8> */
.L_x_16842:
        /* <DEDUP_REMOVED lines=12> */
.L_x_16845:
[----:B------:R-:W-:-:S07]  /*bf00*/  MOV R10, R12 ;  /* 0x0000000c000a7202 */ /* 0x000fce0000000f00 */
.L_x_16846:
[----:B------:R-:W-:Y:S05]  /*bf10*/  BSYNC B3 ;  /* 0x0000000000037941 */ /* 0x000fea0003800000 */
.L_x_16844:
        /* <DEDUP_REMOVED lines=16> */
.L_x_16850:
[----:B------:R-:W-:Y:S05]  /*c020*/  BSYNC B4 ;  /* 0x0000000000047941 */ /* 0x000fea0003800000 */
.L_x_16849:
        /* <DEDUP_REMOVED lines=44> */
.L_x_16848:
[----:B------:R-:W-:Y:S05]  /*c2f0*/  BSYNC B3 ;  /* 0x0000000000037941 */ /* 0x000fea0003800000 */
.L_x_16847:
        /* <DEDUP_REMOVED lines=11> */
.L_x_16843:
[----:B------:R-:W-:Y:S05]  /*c3b0*/  BSYNC B2 ;  /* 0x0000000000027941 */ /* 0x000fea0003800000 */
.L_x_16841:
        /* <DEDUP_REMOVED lines=8> */
.L_x_16852:
        /* <DEDUP_REMOVED lines=12> */
.L_x_16855:
[----:B------:R-:W-:-:S07]  /*c500*/  IMAD.MOV.U32 R10, RZ, RZ, R12 ;  /* 0x000000ffff0a7224 */ /* 0x000fce00078e000c */
.L_x_16856:
[----:B------:R-:W-:Y:S05]  /*c510*/  BSYNC B3 ;  /* 0x0000000000037941 */ /* 0x000fea0003800000 */
.L_x_16854:
        /* <DEDUP_REMOVED lines=16> */
.L_x_16860:
[----:B------:R-:W-:Y:S05]  /*c620*/  BSYNC B4 ;  /* 0x0000000000047941 */ /* 0x000fea0003800000 */
.L_x_16859:
        /* <DEDUP_REMOVED lines=44> */
.L_x_16858:
[----:B------:R-:W-:Y:S05]  /*c8f0*/  BSYNC B3 ;  /* 0x0000000000037941 */ /* 0x000fea0003800000 */
.L_x_16857:
        /* <DEDUP_REMOVED lines=11> */
.L_x_16853:
[----:B------:R-:W-:Y:S05]  /*c9b0*/  BSYNC B2 ;  /* 0x0000000000027941 */ /* 0x000fea0003800000 */
.L_x_16851:
        /* <DEDUP_REMOVED lines=8> */
.L_x_16862:
        /* <DEDUP_REMOVED lines=12> */
.L_x_16865:
[----:B------:R-:W-:-:S07]  /*cb00*/  MOV R10, R12 ;  /* 0x0000000c000a7202 */ /* 0x000fce0000000f00 */
.L_x_16866:
[----:B------:R-:W-:Y:S05]  /*cb10*/  BSYNC B3 ;  /* 0x0000000000037941 */ /* 0x000fea0003800000 */
.L_x_16864:
        /* <DEDUP_REMOVED lines=16> */
.L_x_16870:
[----:B------:R-:W-:Y:S05]  /*cc20*/  BSYNC B4 ;  /* 0x0000000000047941 */ /* 0x000fea0003800000 */
.L_x_16869:
        /* <DEDUP_REMOVED lines=44> */
.L_x_16868:
[----:B------:R-:W-:Y:S05]  /*cef0*/  BSYNC B3 ;  /* 0x0000000000037941 */ /* 0x000fea0003800000 */
.L_x_16867:
        /* <DEDUP_REMOVED lines=11> */
.L_x_16863:
[----:B------:R-:W-:Y:S05]  /*cfb0*/  BSYNC B2 ;  /* 0x0000000000027941 */ /* 0x000fea0003800000 */
.L_x_16861:
        /* <DEDUP_REMOVED lines=8> */
.L_x_16872:
        /* <DEDUP_REMOVED lines=12> */
.L_x_16875:
[----:B------:R-:W-:-:S07]  /*d100*/  MOV R104, R12 ;  /* 0x0000000c00687202 */ /* 0x000fce0000000f00 */
.L_x_16876:
[----:B------:R-:W-:Y:S05]  /*d110*/  BSYNC B3 ;  /* 0x0000000000037941 */ /* 0x000fea0003800000 */
.L_x_16874:
        /* <DEDUP_REMOVED lines=16> */
.L_x_16880:
[----:B------:R-:W-:Y:S05]  /*d220*/  BSYNC B4 ;  /* 0x0000000000047941 */ /* 0x000fea0003800000 */
.L_x_16879:
        /* <DEDUP_REMOVED lines=44> */
.L_x_16878:
[----:B------:R-:W-:Y:S05]  /*d4f0*/  BSYNC B3 ;  /* 0x0000000000037941 */ /* 0x000fea0003800000 */
.L_x_16877:
        /* <DEDUP_REMOVED lines=11> */
.L_x_16873:
[----:B------:R-:W-:Y:S05]  /*d5b0*/  BSYNC B2 ;  /* 0x0000000000027941 */ /* 0x000fea0003800000 */
.L_x_16871:
        /* <DEDUP_REMOVED lines=28> */
.L_x_16800:
[----:B------:R-:W-:Y:S05]  /*d780*/  BSYNC B1 ;  /* 0x0000000000017941 */ /* 0x000fea0003800000 */
.L_x_16799:
        /* <DEDUP_REMOVED lines=125> */
.L_x_16902:
        /* <DEDUP_REMOVED lines=20> */
[----:B------:R-:W-:Y:S02]  /*e0a0*/  BSSY B2, `(.L_x_16884) ;  /* 0x0000028000027945 */ /* 0x000fe40003800000 */
        /* <DEDUP_REMOVED lines=39> */
.L_x_16885:
[----:B------:R-:W-:Y:S05]  /*e320*/  BSYNC B2 ;  /* 0x0000000000027941 */ /* 0x000fea0003800000 */
.L_x_16884:
        /* <DEDUP_REMOVED lines=35> */
.L_x_16887:
[----:B------:R-:W-:Y:S05]  /*e560*/  BSYNC B2 ;  /* 0x0000000000027941 */ /* 0x000fea0003800000 */
.L_x_16886:
        /* <DEDUP_REMOVED lines=35> */
.L_x_16889:
[----:B------:R-:W-:Y:S05]  /*e7a0*/  BSYNC B2 ;  /* 0x0000000000027941 */ /* 0x000fea0003800000 */
.L_x_16888:
        /* <DEDUP_REMOVED lines=32> */
.L_x_16883:
[----:B------:R-:W-:Y:S05]  /*e9b0*/  BSYNC B1 ;  /* 0x0000000000017941 */ /* 0x000fea0003800000 */
.L_x_16882:
[----:B0123--:R-:W0:Y:S02]  /*e9c0*/  LDC.64 R96, c[0x0][0x210] ;  /* 0x00008400ff607b82 */ /* 0x00fe240000000a00 */
[----:B0-----:R-:W-:-:S04]  /*e9d0*/  LEA R7, R96, R7, 0x2 ;  /* 0x0000000760077211 */ /* 0x001fc800078e10ff */
[----:B------:R-:W-:-:S13]  /*e9e0*/  ISETP.GE.AND P2, PT, R7, R97, PT ;  /* 0x000000610700720c */ /* 0x000fda0003f46270 */
[----:B------:R-:W-:Y:S05]  /*e9f0*/  @!P2 BRA `(.L_x_16890) ;  /* 0xffffff200070a947 */ /* 0x000fea000383ffff */
[----:B------:R-:W-:Y:S05]  /*ea00*/  BSYNC B0 ;  /* 0x0000000000007941 */ /* 0x000fea0003800000 */
.L_x_16546:
[----:B------:R-:W-:Y:S05]  /*ea10*/  EXIT ;  /* 0x000000000000794d */ /* 0x000fea0003800000 */
.L_x_16881:
        /* <DEDUP_REMOVED lines=8> */
.L_x_16892:
[----:B------:R-:W-:Y:S05]  /*eaa0*/  BSYNC B1 ;  /* 0x0000000000017941 */ /* 0x000fea0003800000 */
.L_x_16891:
        /* <DEDUP_REMOVED lines=10> */
.L_x_16893:
[----:B------:R-:W-:Y:S01]  /*eb50*/  HFMA2.MMA R141, -RZ, RZ, 0, 2.384185791015625e-07 ;  /* 0x00000004ff8d7435 */ /* 0x000fe200000001ff */
[----:B------:R-:W-:-:S05]  /*eb60*/  MOV R99, R139 ;  /* 0x0000008b00637202 */ /* 0x000fca0000000f00 */
[----:B------:R-:W-:-:S04]  /*eb70*/  FADD.FTZ R99, R98, R99 ;  /* 0x0000006362637221 */ /* 0x000fc80000010000 */
[----:B------:R-:W-:-:S07]  /*eb80*/  IMAD.MOV.U32 R142, RZ, RZ, R99 ;  /* 0x000000ffff8e7224 */ /* 0x000fce00078e0063 */
[----:B------:R-:W-:Y:S05]  /*eb90*/  WARPSYNC.COLLECTIVE R137, `(.L_x_16894) ;  /* 0x0000000089087348 */ /* 0x000fea0003c00000 */
[----:B------:R0:W1:Y:S02]  /*eba0*/  SHFL.BFLY P6, R139, R142, R141, R144 ;  /* 0x0c00008d8e8b7389 */ /* 0x00006400000c0090 */
[----:B01----:R-:W-:Y:S01]  /*ebb0*/  ENDCOLLECTIVE ;  /* 0x000000000000791b */ /* 0x003fe20003800000 */
.L_x_16894:
[----:B------:R-:W-:Y:S01]  /*ebc0*/  HFMA2.MMA R141, -RZ, RZ, 0, 4.76837158203125e-07 ;  /* 0x00000008ff8d7435 */ /* 0x000fe200000001ff */
[----:B------:R-:W-:-:S05]  /*ebd0*/  MOV R96, R139 ;  /* 0x0000008b00607202 */ /* 0x000fca0000000f00 */
[----:B------:R-:W-:-:S04]  /*ebe0*/  FADD.FTZ R134, R99, R96 ;  /* 0x0000006063867221 */ /* 0x000fc80000010000 */
[----:B------:R-:W-:-:S07]  /*ebf0*/  IMAD.MOV.U32 R142, RZ, RZ, R134 ;  /* 0x000000ffff8e7224 */ /* 0x000fce00078e0086 */
[----:B------:R-:W-:Y:S05]  /*ec00*/  WARPSYNC.COLLECTIVE R137, `(.L_x_16895) ;  /* 0x0000000089087348 */ /* 0x000fea0003c00000 */
[----:B------:R0:W1:Y:S02]  /*ec10*/  SHFL.BFLY P6, R139, R142, R141, R144 ;  /* 0x0c00008d8e8b7389 */ /* 0x00006400000c0090 */
[----:B01----:R-:W-:Y:S01]  /*ec20*/  ENDCOLLECTIVE ;  /* 0x000000000000791b */ /* 0x003fe20003800000 */
.L_x_16895:
[----:B------:R-:W-:Y:S01]  /*ec30*/  HFMA2.MMA R141, -RZ, RZ, 0, 9.5367431640625e-07 ;  /* 0x00000010ff8d7435 */ /* 0x000fe200000001ff */
[----:B------:R-:W-:-:S05]  /*ec40*/  MOV R133, R139 ;  /* 0x0000008b00857202 */ /* 0x000fca0000000f00 */
[----:B------:R-:W-:-:S04]  /*ec50*/  FADD.FTZ R135, R134, R133 ;  /* 0x0000008586877221 */ /* 0x000fc80000010000 */
[----:B------:R-:W-:-:S07]  /*ec60*/  IMAD.MOV.U32 R142, RZ, RZ, R135 ;  /* 0x000000ffff8e7224 */ /* 0x000fce00078e0087 */
[----:B------:R-:W-:Y:S05]  /*ec70*/  WARPSYNC.COLLECTIVE R137, `(.L_x_16896) ;  /* 0x0000000089087348 */ /* 0x000fea0003c00000 */
[----:B------:R0:W1:Y:S02]  /*ec80*/  SHFL.BFLY P6, R139, R142, R141, R144 ;  /* 0x0c00008d8e8b7389 */ /* 0x00006400000c0090 */
[----:B01----:R-:W-:Y:S01]  /*ec90*/  ENDCOLLECTIVE ;  /* 0x000000000000791b */ /* 0x003fe20003800000 */
.L_x_16896:
        /* <DEDUP_REMOVED lines=73> */
.L_x_16897:
[----:B------:R-:W-:Y:S01]  /*f130*/  HFMA2.MMA R141, -RZ, RZ, 0, 1.1920928955078125e-07 ;  /* 0x00000002ff8d7435 */ /* 0x000fe200000001ff */
[----:B------:R-:W-:-:S05]  /*f140*/  MOV R97, R139 ;  /* 0x0000008b00617202 */ /* 0x000fca0000000f00 */
[----:B------:R-:W-:-:S04]  /*f150*/  FADD.FTZ R97, R96, R97 ;  /* 0x0000006160617221 */ /* 0x000fc80000010000 */
[----:B------:R-:W-:-:S07]  /*f160*/  IMAD.MOV.U32 R142, RZ, RZ, R97 ;  /* 0x000000ffff8e7224 */ /* 0x000fce00078e0061 */
[----:B------:R-:W-:Y:S05]  /*f170*/  WARPSYNC.COLLECTIVE R137, `(.L_x_16898) ;  /* 0x0000000089087348 */ /* 0x000fea0003c00000 */
[----:B------:R0:W1:Y:S02]  /*f180*/  SHFL.BFLY P6, R139, R142, R141, R144 ;  /* 0x0c00008d8e8b7389 */ /* 0x00006400000c0090 */
[----:B01----:R-:W-:Y:S01]  /*f190*/  ENDCOLLECTIVE ;  /* 0x000000000000791b */ /* 0x003fe20003800000 */
.L_x_16898:
[----:B------:R-:W-:Y:S01]  /*f1a0*/  HFMA2.MMA R141, -RZ, RZ, 0, 2.384185791015625e-07 ;  /* 0x00000004ff8d7435 */ /* 0x000fe200000001ff */
[----:B------:R-:W-:-:S05]  /*f1b0*/  MOV R98, R139 ;  /* 0x0000008b00627202 */ /* 0x000fca0000000f00 */
[----:B------:R-:W-:-:S04]  /*f1c0*/  FADD.FTZ R98, R97, R98 ;  /* 0x0000006261627221 */ /* 0x000fc80000010000 */
[----:B------:R-:W-:-:S07]  /*f1d0*/  IMAD.MOV.U32 R142, RZ, RZ, R98 ;  /* 0x000000ffff8e7224 */ /* 0x000fce00078e0062 */
[----:B------:R-:W-:Y:S05]  /*f1e0*/  WARPSYNC.COLLECTIVE R137, `(.L_x_16899) ;  /* 0x0000000089087348 */ /* 0x000fea0003c00000 */
[----:B------:R0:W1:Y:S02]  /*f1f0*/  SHFL.BFLY P6, R139, R142, R141, R144 ;  /* 0x0c00008d8e8b7389 */ /* 0x00006400000c0090 */
[----:B01----:R-:W-:Y:S01]  /*f200*/  ENDCOLLECTIVE ;  /* 0x000000000000791b */ /* 0x003fe20003800000 */
.L_x_16899:
[----:B------:R-:W-:Y:S01]  /*f210*/  HFMA2.MMA R141, -RZ, RZ, 0, 4.76837158203125e-07 ;  /* 0x00000008ff8d7435 */ /* 0x000fe200000001ff */
[----:B------:R-:W-:-:S05]  /*f220*/  MOV R99, R139 ;  /* 0x0000008b00637202 */ /* 0x000fca0000000f00 */
[----:B------:R-:W-:-:S04]  /*f230*/  FADD.FTZ R99, R98, R99 ;  /* 0x0000006362637221 */ /* 0x000fc80000010000 */
[----:B------:R-:W-:-:S07]  /*f240*/  IMAD.MOV.U32 R142, RZ, RZ, R99 ;  /* 0x000000ffff8e7224 */ /* 0x000fce00078e0063 */
[----:B------:R-:W-:Y:S05]  /*f250*/  WARPSYNC.COLLECTIVE R137, `(.L_x_16900) ;  /* 0x0000000089087348 */ /* 0x000fea0003c00000 */
[----:B------:R0:W1:Y:S02]  /*f260*/  SHFL.BFLY P6, R139, R142, R141, R144 ;  /* 0x0c00008d8e8b7389 */ /* 0x00006400000c0090 */
[----:B01----:R-:W-:Y:S01]  /*f270*/  ENDCOLLECTIVE ;  /* 0x000000000000791b */ /* 0x003fe20003800000 */
.L_x_16900:
[----:B------:R-:W-:Y:S01]  /*f280*/  HFMA2.MMA R141, -RZ, RZ, 0, 9.5367431640625e-07 ;  /* 0x00000010ff8d7435 */ /* 0x000fe200000001ff */
[----:B------:R-:W-:-:S05]  /*f290*/  MOV R134, R139 ;  /* 0x0000008b00867202 */ /* 0x000fca0000000f00 */
[----:B------:R-:W-:-:S04]  /*f2a0*/  FADD.FTZ R134, R99, R134 ;  /* 0x0000008663867221 */ /* 0x000fc80000010000 */
[----:B------:R-:W-:-:S07]  /*f2b0*/  IMAD.MOV.U32 R142, RZ, RZ, R134 ;  /* 0x000000ffff8e7224 */ /* 0x000fce00078e0086 */
[----:B------:R-:W-:Y:S05]  /*f2c0*/  WARPSYNC.COLLECTIVE R137, `(.L_x_16901) ;  /* 0x0000000089087348 */ /* 0x000fea0003c00000 */
[----:B------:R0:W1:Y:S02]  /*f2d0*/  SHFL.BFLY P6, R139, R142, R141, R144 ;  /* 0x0c00008d8e8b7389 */ /* 0x00006400000c0090 */
[----:B01----:R-:W-:Y:S01]  /*f2e0*/  ENDCOLLECTIVE ;  /* 0x000000000000791b */ /* 0x003fe20003800000 */
.L_x_16901:
[----:B------:R-:W-:Y:S01]  /*f2f0*/  MOV R135, R139 ;  /* 0x0000008b00877202 */ /* 0x000fe20000000f00 */
[----:B------:R-:W-:Y:S06]  /*f300*/  BRA `(.L_x_16902) ;  /* 0xffffffec00147947 */ /* 0x000fec000383ffff */
.L_x_16903:
        /* <DEDUP_REMOVED lines=15> */
.L_x_30504:


//--------------------- .text._ZN10layer_norm13ln_fwd_kernelINS_13Kernel_traitsIf6__halfS2_S2_fjLj1024ELj1ELj4ELj1ELj16ENS_18Kernel_traits_baseILj1024EfS2_S2_S2_fjLj128EEEEELb1ELb0ELb1ELb1EEEvNS_9FwdParamsE --------------------------
	.section	.text._ZN10layer_norm13ln_fwd_kernelINS_13Kernel_traitsIf6__halfS2_S2_fjLj1024ELj1ELj4ELj1ELj16ENS_18Kernel_traits_baseILj1024EfS2_S2_S2_fjLj128EEEEELb1ELb0ELb1ELb1EEEvNS_9FwdParamsE,"ax",@progbits
	.align	128
        .global         _ZN10layer_norm13ln_fwd_kernelINS_13Kernel_traitsIf6__halfS2_S2_fjLj1024ELj1ELj4ELj1ELj16ENS_18Kernel_traits_baseILj1024EfS2_S2_S2_fjLj128EEEEELb1ELb0ELb1ELb1EEEvNS_9FwdParamsE
        .type           _ZN10layer_norm13ln_fwd_kernelINS_13Kernel_traitsIf6__halfS2_S2_fjLj1024ELj1ELj4ELj1ELj16ENS_18Kernel_traits_baseILj1024EfS2_S2_S2_fjLj128EEEEELb1ELb0ELb1ELb1EEEvNS_9FwdParamsE,@function
        .size           _ZN10layer_norm13ln_fwd_kernelINS_13Kernel_traitsIf6__halfS2_S2_fjLj1024ELj1ELj4ELj1ELj16ENS_18Kernel_traits_baseILj1024EfS2_S2_S2_fjLj128EEEEELb1ELb0ELb1ELb1EEEvNS_9FwdParamsE,(.L_x_30505 - _ZN10layer_norm13ln_fwd_kernelINS_13Kernel_traitsIf6__halfS2_S2_fjLj1024ELj1ELj4ELj1ELj16ENS_18Kernel_traits_baseILj1024EfS2_S2_S2_fjLj128EEEEELb1ELb0ELb1ELb1EEEvNS_9FwdParamsE)
        .other          _ZN10layer_norm13ln_fwd_kernelINS_13Kernel_traitsIf6__halfS2_S2_fjLj1024ELj1ELj4ELj1ELj16ENS_18Kernel_traits_baseILj1024EfS2_S2_S2_fjLj128EEEEELb1ELb0ELb1ELb1EEEvNS_9FwdParamsE,@"STO_CUDA_ENTRY STV_DEFAULT"
_ZN10layer_norm13ln_fwd_kernelINS_13Kernel_traitsIf6__halfS2_S2_fjLj1024ELj1ELj4ELj1ELj16ENS_18Kernel_traits_baseILj1024EfS2_S2_S2_fjLj128EEEEELb1ELb0ELb1ELb1EEEvNS_9FwdParamsE:
.text._ZN10layer_norm13ln_fwd_kernelINS_13Kernel_traitsIf6__halfS2_S2_fjLj1024ELj1ELj4ELj1ELj16ENS_18Kernel_traits_baseILj1024EfS2_S2_S2_fjLj128EEEEELb1ELb0ELb1ELb1EEEvNS_9FwdParamsE:
        /* <DEDUP_REMOVED lines=26> */
[----:B------:R-:W-:Y:S01]  /*01a0*/  CS2R R36, SRZ ;  /* 0x0000000000247805 */ /* 0x000fe2000001ff00 */
[----:B--2---:R-:W-:Y:S01]  /*01b0*/  IMAD R10, R11, UR8, R0 ;  /* 0x000000080b0a7c24 */ /* 0x004fe2000f8e0200 */
[----:B------:R-:W-:Y:S01]  /*01c0*/  ULDC.64 UR8, c[0x0][0x2c8] ;  /* 0x0000b20000087ab9 */ /* 0x000fe20000000a00 */
        /* <DEDUP_REMOVED lines=14> */
[----:B------:R-:W-:Y:S01]  /*02b0*/  UIADD3 UR19, UR5, 0x32370b8f, URZ ;  /* 0x32370b8f05137890 */ /* 0x000fe2000fffe03f */
[----:B------:R-:W-:Y:S01]  /*02c0*/  @P0 IADD3.X R109, RZ, R5, RZ, P1, !PT ;  /* 0x00000005ff6d0210 */ /* 0x000fe20000ffe4ff */
[----:B------:R-:W-:Y:S01]  /*02d0*/  IMAD.WIDE.U32 R4, R10, -0x326172a9, RZ ;  /* 0xcd9e8d570a047825 */ /* 0x000fe200078e00ff */
[----:B------:R-:W-:Y:S01]  /*02e0*/  UIADD3 UR18, UR4, -0x255992d5, URZ ;  /* 0xdaa66d2b04127890 */ /* 0x000fe2000fffe03f */
[----:B------:R-:W-:Y:S01]  /*02f0*/  ISETP.NE.U32.AND P0, PT, RZ, UR8, PT ;  /* 0x00000008ff007c0c */ /* 0x000fe2000bf05070 */
[----:B------:R-:W-:Y:S01]  /*0300*/  UIADD3 UR20, UR4, 0x78dde6e4, URZ ;  /* 0x78dde6e404147890 */ /* 0x000fe2000fffe03f */
[--C-:B------:R-:W-:Y:S01]  /*0310*/  SHF.R.U32.HI R13, RZ, 0x2, R109.reuse ;  /* 0x00000002ff0d7819 */ /* 0x100fe2000001166d */
[----:B------:R-:W-:Y:S01]  /*0320*/  UIADD3 UR21, UR5, -0x126145ec, URZ ;  /* 0xed9eba1405157890 */ /* 0x000fe2000fffe03f */
[----:B------:R-:W-:Y:S01]  /*0330*/  SHF.R.U64 R12, R108, 0x2, R109 ;  /* 0x000000026c0c7819 */ /* 0x000fe2000000126d */
[----:B------:R-:W-:Y:S01]  /*0340*/  UIADD3 UR23, UR5, -0x56f99767, URZ ;  /* 0xa906689905177890 */ /* 0x000fe2000fffe03f */
[----:B------:R-:W-:Y:S01]  /*0350*/  LOP3.LUT R6, R5, UR4, R13, 0x96, !PT ;  /* 0x0000000405067c12 */ /* 0x000fe2000f8e960d */
[----:B------:R-:W-:Y:S01]  /*0360*/  UIADD3 UR22, UR4, 0x1715609d, URZ ;  /* 0x1715609d04167890 */ /* 0x000fe2000fffe03f */
[----:B------:R-:W-:Y:S01]  /*0370*/  ISETP.NE.AND.EX P0, PT, RZ, UR9, PT, P0 ;  /* 0x00000009ff007c0c */ /* 0x000fe2000bf05300 */
[----:B------:R-:W-:Y:S01]  /*0380*/  IMAD.WIDE.U32 R2, R12, -0x2daee0ad, RZ ;  /* 0xd2511f530c027825 */ /* 0x000fe200078e00ff */
[----:B------:R-:W-:-:S02]  /*0390*/  UIADD3 UR24, UR4, -0x4ab325aa, URZ ;  /* 0xb54cda5604187890 */ /* 0x000fc4000fffe03f */
[----:B------:R-:W-:Y:S01]  /*03a0*/  UIADD3 UR25, UR5, 0x646e171e, URZ ;  /* 0x646e171e05197890 */ /* 0x000fe2000fffe03f */
[----:B------:R-:W-:Y:S01]  /*03b0*/  IMAD.WIDE.U32 R6, R6, -0x2daee0ad, RZ ;  /* 0xd2511f5306067825 */ /* 0x000fe200078e00ff */
[----:B------:R-:W-:Y:S01]  /*03c0*/  LOP3.LUT R3, R3, UR5, RZ, 0x3c, !PT ;  /* 0x0000000503037c12 */ /* 0x000fe2000f8e3cff */
[----:B------:R-:W-:Y:S02]  /*03d0*/  UIADD3 UR27, UR5, 0x1fd5c5a3, URZ ;  /* 0x1fd5c5a3051b7890 */ /* 0x000fe4000fffe03f */
[----:B------:R-:W-:Y:S01]  /*03e0*/  UIADD3 UR26, UR4, 0x5384540f, URZ ;  /* 0x5384540f041a7890 */ /* 0x000fe2000fffe03f */
[----:B------:R-:W-:Y:S01]  /*03f0*/  LOP3.LUT R8, R7, UR15, R2, 0x96, !PT ;  /* 0x0000000f07087c12 */ /* 0x000fe2000f8e9602 */
[----:B------:R-:W-:Y:S01]  /*0400*/  IMAD.WIDE.U32 R2, R3, -0x326172a9, RZ ;  /* 0xcd9e8d5703027825 */ /* 0x000fe200078e00ff */
[----:B------:R-:W-:Y:S02]  /*0410*/  UIADD3 UR28, UR4, -0xe443238, URZ ;  /* 0xf1bbcdc8041c7890 */ /* 0x000fe4000fffe03f */
[----:B------:R-:W-:Y:S01]  /*0420*/  UIADD3 UR29, UR5, -0x24c28bd8, URZ ;  /* 0xdb3d7428051d7890 */ /* 0x000fe2000fffe03f */
        /* <DEDUP_REMOVED lines=21> */
[----:B------:R-:W-:Y:S01]  /*0580*/  IMAD.WIDE.U32 R6, R6, -0x2daee0ad, RZ ;  /* 0xd2511f5306067825 */ /* 0x000fe200078e00ff */
[----:B------:R-:W-:Y:S02]  /*0590*/  LOP3.LUT R8, R3, UR25, R8, 0x96, !PT ;  /* 0x0000001903087c12 */ /* 0x000fe4000f8e9608 */
[----:B------:R-:W-:Y:S02]  /*05a0*/  LOP3.LUT R5, R5, 0x3e0, RZ, 0xc0, !PT ;  /* 0x000003e005057812 */ /* 0x000fe400078ec0ff */
[----:B------:R-:W-:Y:S01]  /*05b0*/  LOP3.LUT R14, R7, UR27, R2, 0x96, !PT ;  /* 0x0000001b070e7c12 */ /* 0x000fe2000f8e9602 */
[----:B------:R-:W-:Y:S01]  /*05c0*/  IMAD.WIDE.U32 R8, R8, -0x326172a9, RZ ;  /* 0xcd9e8d5708087825 */ /* 0x000fe200078e00ff */
[----:B------:R-:W-:-:S03]  /*05d0*/  SHF.R.U32.HI R2, RZ, 0x5, R0 ;  /* 0x00000005ff027819 */ /* 0x000fc60000011600 */
[----:B------:R-:W-:Y:S01]  /*05e0*/  IMAD.HI.U32 R3, R14, -0x326172a9, RZ ;  /* 0xcd9e8d570e037827 */ /* 0x000fe200078e00ff */
[----:B------:R-:W-:Y:S02]  /*05f0*/  LOP3.LUT R7, R9, UR26, R4, 0x96, !PT ;  /* 0x0000001a09077c12 */ /* 0x000fe4000f8e9604 */
[----:B------:R-:W-:Y:S01]  /*0600*/  IADD3 R4, P2, R5, UR8, RZ ;  /* 0x0000000805047c10 */ /* 0x000fe2000ff5e0ff */
[----:B------:R-:W-:Y:S01]  /*0610*/  IMAD R2, R11, 0x4, R2 ;  /* 0x000000040b027824 */ /* 0x000fe200078e0202 */
[----:B------:R-:W-:Y:S01]  /*0620*/  LOP3.LUT R11, R3, UR28, R8, 0x96, !PT ;  /* 0x0000001c030b7c12 */ /* 0x000fe2000f8e9608 */
[----:B------:R-:W-:Y:S01]  /*0630*/  ULDC UR8, c[0x0][0x214] ;  /* 0x0000850000087ab9 */ /* 0x000fe20000000800 */
[----:B------:R-:W-:Y:S01]  /*0640*/  IADD3 R8, P1, R5, UR10, RZ ;  /* 0x0000000a05087c10 */ /* 0x000fe2000ff3e0ff */
[----:B------:R-:W-:Y:S02]  /*0650*/  IMAD.X R5, RZ, RZ, UR9, P2 ;  /* 0x00000009ff057e24 */ /* 0x000fe400090e06ff */
[----:B------:R-:W-:Y:S01]  /*0660*/  IMAD.HI.U32 R3, R7, -0x2daee0ad, RZ ;  /* 0xd2511f5307037827 */ /* 0x000fe200078e00ff */
[----:B------:R-:W-:-:S02]  /*0670*/  IADD3.X R9, RZ, UR11, RZ, P1, !PT ;  /* 0x0000000bff097c10 */ /* 0x000fc40008ffe4ff */
[----:B------:R0:W5:Y:S01]  /*0680*/  @P0 LDG.E.128 R20, desc[UR6][R4.64] ;  /* 0x0000000604140981 */ /* 0x000162000c1e1d00 */
[----:B------:R-:W-:Y:S02]  /*0690*/  ISETP.GE.AND P1, PT, R2, UR8, PT ;  /* 0x0000000802007c0c */ /* 0x000fe4000bf26270 */
[----:B------:R-:W-:Y:S01]  /*06a0*/  LOP3.LUT R15, R3, UR29, R6, 0x96, !PT ;  /* 0x0000001d030f7c12 */ /* 0x000fe2000f8e9606 */
        /* <DEDUP_REMOVED lines=20> */
[----:B------:R-:W-:-:S02]  /*07f0*/  LOP3.LUT R3, R6, UR30, R3, 0x96, !PT ;  /* 0x0000001e06037c12 */ /* 0x000fc4000f8e9603 */
[----:B------:R-:W5:Y:S01]  /*0800*/  LDG.E.128 R64, desc[UR6][R8.64+0x410] ;  /* 0x0004100608407981 */ /* 0x000f62000c1e1d00 */
[----:B------:R-:W-:-:S03]  /*0810*/  IMAD R10, R11, -0x2daee0ad, RZ ;  /* 0xd2511f530b0a7824 */ /* 0x000fc600078e02ff */
[----:B------:R-:W5:Y:S01]  /*0820*/  LDG.E.128 R68, desc[UR6][R8.64+0x800] ;  /* 0x0008000608447981 */ /* 0x000f62000c1e1d00 */
[----:B------:R-:W-:-:S03]  /*0830*/  MOV R6, R12 ;  /* 0x0000000c00067202 */ /* 0x000fc60000000f00 */
[----:B------:R-:W5:Y:S01]  /*0840*/  LDG.E.128 R72, desc[UR6][R8.64+0x810] ;  /* 0x0008100608487981 */ /* 0x000f62000c1e1d00 */
[----:B------:R-:W-:Y:S01]  /*0850*/  IMAD.MOV.U32 R7, RZ, RZ, R13 ;  /* 0x000000ffff077224 */ /* 0x000fe200078e000d */
[----:B------:R-:W-:Y:S02]  /*0860*/  ULDC.U8 UR8, c[0x0][0x2a0] ;  /* 0x0000a80000087ab9 */ /* 0x000fe40000000000 */
[----:B------:R-:W5:Y:S01]  /*0870*/  LDG.E.128 R76, desc[UR6][R8.64+0xc00] ;  /* 0x000c0006084c7981 */ /* 0x000f62000c1e1d00 */
[----:B------:R-:W-:Y:S01]  /*0880*/  LOP3.LUT R108, R108, 0x3, RZ, 0xc0, !PT ;  /* 0x000000036c6c7812 */ /* 0x000fe200078ec0ff */
[----:B------:R-:W-:Y:S02]  /*0890*/  ULDC UR10, c[0x0][0x294] ;  /* 0x0000a500000a7ab9 */ /* 0x000fe40000000800 */
[----:B------:R0:W5:Y:S01]  /*08a0*/  LDG.E.128 R80, desc[UR6][R8.64+0xc10] ;  /* 0x000c100608507981 */ /* 0x000162000c1e1d00 */
[----:B------:R-:W-:Y:S01]  /*08b0*/  LOP3.LUT R11, R0, 0x1f, RZ, 0xc0, !PT ;  /* 0x0000001f000b7812 */ /* 0x000fe200078ec0ff */
[----:B------:R-:W-:Y:S01]  /*08c0*/  ULDC UR11, c[0x0][0x2d8] ;  /* 0x0000b600000b7ab9 */ /* 0x000fe20000000800 */
[----:B------:R-:W-:Y:S01]  /*08d0*/  ISETP.NE.AND P1, PT, RZ, UR8, PT ;  /* 0x00000008ff007c0c */ /* 0x000fe2000bf25270 */
[----:B------:R-:W-:Y:S01]  /*08e0*/  ULDC.64 UR12, c[0x0][0x298] ;  /* 0x0000a600000c7ab9 */ /* 0x000fe20000000a00 */
[----:B------:R-:W-:Y:S01]  /*08f0*/  ULDC.64 UR8, c[0x0][0x230] ;  /* 0x00008c0000087ab9 */ /* 0x000fe20000000a00 */
[----:B0-----:R-:W-:Y:S01]  /*0900*/  HFMA2.MMA R9, -RZ, RZ, 0, 0 ;  /* 0x00000000ff097435 */ /* 0x001fe200000001ff */
[----:B------:R-:W-:-:S10]  /*0910*/  IMAD R8, R15, -0x326172a9, RZ ;  /* 0xcd9e8d570f087824 */ /* 0x000fd400078e02ff */
.L_x_17236:
        /* <DEDUP_REMOVED lines=31> */
[----:B------:R-:W-:Y:S01]  /*0b10*/  IMAD.MOV.U32 R95, RZ, RZ, RZ ;  /* 0x000000ffff5f7224 */ /* 0x000fe200078e00ff */
[----:B------:R-:W-:Y:S01]  /*0b20*/  MOV R96, R108 ;  /* 0x0000006c00607202 */ /* 0x000fe20000000f00 */
[----:B------:R-:W-:Y:S06]  /*0b30*/  @!P0 BRA `(.L_x_16907) ;  /* 0x0000000400688947 */ /* 0x000fec0003800000 */
[----:B------:R-:W-:Y:S02]  /*0b40*/  IMAD.MOV.U32 R96, RZ, RZ, R108 ;  /* 0x000000ffff607224 */ /* 0x000fe400078e006c */
[----:B-----5:R-:W-:Y:S01]  /*0b50*/  HADD2.F32 R95, -RZ, R88.H0_H0 ;  /* 0x20000058ff5f7230 */ /* 0x020fe20000004100 */
[----:B------:R-:W-:Y:S06]  /*0b60*/  BRA `(.L_x_16907) ;  /* 0x00000004005c7947 */ /* 0x000fec0003800000 */
.L_x_16906:
        /* <DEDUP_REMOVED lines=12> */
.L_x_16909:
[----:B------:R-:W-:-:S07]  /*0c30*/  MOV R12, R8 ;  /* 0x00000008000c7202 */ /* 0x000fce0000000f00 */
.L_x_16910:
[----:B------:R-:W-:Y:S05]  /*0c40*/  BSYNC B2 ;  /* 0x0000000000027941 */ /* 0x000fea0003800000 */
.L_x_16908:
        /* <DEDUP_REMOVED lines=16> */
.L_x_16914:
[----:B------:R-:W-:Y:S05]  /*0d50*/  BSYNC B3 ;  /* 0x0000000000037941 */ /* 0x000fea0003800000 */
.L_x_16913:
        /* <DEDUP_REMOVED lines=44> */
.L_x_16912:
[----:B------:R-:W-:Y:S05]  /*1020*/  BSYNC B2 ;  /* 0x0000000000027941 */ /* 0x000fea0003800000 */
.L_x_16911:
[----:B------:R-:W-:Y:S01]  /*1030*/  I2FP.F32.U32 R12, R12 ;  /* 0x0000000c000c7245 */ /* 0x000fe20000201000 */
[----:B-----5:R-:W-:Y:S02]  /*1040*/  HADD2.F32 R95, -RZ, R84.H0_H0 ;  /* 0x20000054ff5f7230 */ /* 0x020fe40000004100 */
[----:B------:R-:W-:Y:S02]  /*1050*/  IMAD.MOV.U32 R97, RZ, RZ, 0x2f800000 ;  /* 0x2f800000ff617424 */ /* 0x000fe400078e00ff */
[----:B------:R-:W-:Y:S02]  /*1060*/  @P0 HADD2.F32 R98, -RZ, R88.H0_H0 ;  /* 0x20000058ff620230 */ /* 0x000fe40000004100 */
[----:B------:R-:W-:Y:S01]  /*1070*/  FMUL.FTZ R95, R95, UR13 ;  /* 0x0000000d5f5f7c20 */ /* 0x000fe20008410000 */
[----:B------:R-:W-:-:S03]  /*1080*/  FFMA.FTZ R12, R12, R97, 1.1641532182693481445e-10 ;  /* 0x2f0000000c0c7423 */ /* 0x000fc60000010061 */
[----:B------:R-:W-:Y:S02]  /*1090*/  FMUL.FTZ R95, R95, UR12 ;  /* 0x0000000c5f5f7c20 */ /* 0x000fe40008410000 */
[----:B------:R-:W-:-:S04]  /*10a0*/  FSETP.GTU.FTZ.AND P4, PT, R12, UR10, PT ;  /* 0x0000000a0c007c0b */ /* 0x000fc8000bf9c000 */
[----:B------:R-:W-:Y:S02]  /*10b0*/  FSEL R95, R95, RZ, !P4 ;  /* 0x000000ff5f5f7208 */ /* 0x000fe40006000000 */
[----:B------:R-:W-:-:S03]  /*10c0*/  SEL R12, RZ, 0x1, P4 ;  /* 0x00000001ff0c7807 */ /* 0x000fc60002000000 */
[----:B------:R-:W-:-:S07]  /*10d0*/  @P0 FADD.FTZ R95, R95, R98 ;  /* 0x000000625f5f0221 */ /* 0x000fce0000010000 */
.L_x_16907:
[----:B------:R-:W-:Y:S05]  /*10e0*/  BSYNC B1 ;  /* 0x0000000000017941 */ /* 0x000fea0003800000 */
.L_x_16905:
        /* <DEDUP_REMOVED lines=8> */
.L_x_16916:
        /* <DEDUP_REMOVED lines=12> */
.L_x_16919:
[----:B------:R-:W-:-:S07]  /*1230*/  IMAD.MOV.U32 R13, RZ, RZ, R8 ;  /* 0x000000ffff0d7224 */ /* 0x000fce00078e0008 */
.L_x_16920:
[----:B------:R-:W-:Y:S05]  /*1240*/  BSYNC B2 ;  /* 0x0000000000027941 */ /* 0x000fea0003800000 */
.L_x_16918:
        /* <DEDUP_REMOVED lines=16> */
.L_x_16924:
[----:B------:R-:W-:Y:S05]  /*1350*/  BSYNC B3 ;  /* 0x0000000000037941 */ /* 0x000fea0003800000 */
.L_x_16923:
        /* <DEDUP_REMOVED lines=44> */
.L_x_16922:
[----:B------:R-:W-:Y:S05]  /*1620*/  BSYNC B2 ;  /* 0x0000000000027941 */ /* 0x000fea0003800000 */
.L_x_16921:
        /* <DEDUP_REMOVED lines=10> */
[----:B------:R-:W-:-:S07]  /*16d0*/  @P0 FADD.FTZ R100, R100, R99 ;  /* 0x0000006364640221 */ /* 0x000fce0000010000 */
.L_x_16917:
[----:B------:R-:W-:Y:S05]  /*16e0*/  BSYNC B1 ;  /* 0x0000000000017941 */ /* 0x000fea0003800000 */
.L_x_16915:
[----:B------:R-:W-:Y:S04]  /*16f0*/  BSSY B1, `(.L_x_16925) ;  /* 0x000005f000017945 */ /* 0x000fe80003800000 */
[----:B------:R-:W-:Y:S05]  /*1700*/  @P3 BRA `(.L_x_16926) ;  /* 0x0000000000183947 */ /* 0x000fea0003800000 */
[----:B------:R-:W-:Y:S01]  /*1710*/  IMAD.MOV.U32 R101, RZ, RZ, RZ ;  /* 0x000000ffff657224 */ /* 0x000fe200078e00ff */
[----:B------:R-:W-:Y:S01]  /*1720*/  MOV R96, R97 ;  /* 0x0000006100607202 */ /* 0x000fe20000000f00 */
[----:B------:R-:W-:Y:S06]  /*1730*/  @!P0 BRA `(.L_x_16927) ;  /* 0x0000000400688947 */ /* 0x000fec0003800000 */
[----:B------:R-:W-:Y:S02]  /*1740*/  IMAD.MOV.U32 R96, RZ, RZ, R97 ;  /* 0x000000ffff607224 */ /* 0x000fe400078e0061 */
[----:B-----5:R-:W-:Y:S01]  /*1750*/  HADD2.F32 R101, -RZ, R89.H0_H0 ;  /* 0x20000059ff657230 */ /* 0x020fe20000004100 */
[----:B------:R-:W-:Y:S06]  /*1760*/  BRA `(.L_x_16927) ;  /* 0x00000004005c7947 */ /* 0x000fec0003800000 */
.L_x_16926:
        /* <DEDUP_REMOVED lines=12> */
.L_x_16929:
[----:B------:R-:W-:-:S07]  /*1830*/  MOV R14, R8 ;  /* 0x00000008000e7202 */ /* 0x000fce0000000f00 */
.L_x_16930:
[----:B------:R-:W-:Y:S05]  /*1840*/  BSYNC B2 ;  /* 0x0000000000027941 */ /* 0x000fea0003800000 */
.L_x_16928:
        /* <DEDUP_REMOVED lines=16> */
.L_x_16934:
[----:B------:R-:W-:Y:S05]  /*1950*/  BSYNC B3 ;  /* 0x0000000000037941 */ /* 0x000fea0003800000 */
.L_x_16933:
        /* <DEDUP_REMOVED lines=44> */
.L_x_16932:
[----:B------:R-:W-:Y:S05]  /*1c20*/  BSYNC B2 ;  /* 0x0000000000027941 */ /* 0x000fea0003800000 */
.L_x_16931:
        /* <DEDUP_REMOVED lines=11> */
.L_x_16927:
[----:B------:R-:W-:Y:S05]  /*1ce0*/  BSYNC B1 ;  /* 0x0000000000017941 */ /* 0x000fea0003800000 */
.L_x_16925:
        /* <DEDUP_REMOVED lines=8> */
.L_x_16936:
        /* <DEDUP_REMOVED lines=12> */
.L_x_16939:
[----:B------:R-:W-:-:S07]  /*1e30*/  IMAD.MOV.U32 R15, RZ, RZ, R8 ;  /* 0x000000ffff0f7224 */ /* 0x000fce00078e0008 */
.L_x_16940:
[----:B------:R-:W-:Y:S05]  /*1e40*/  BSYNC B2 ;  /* 0x0000000000027941 */ /* 0x000fea0003800000 */
.L_x_16938:
        /* <DEDUP_REMOVED lines=16> */
.L_x_16944:
[----:B------:R-:W-:Y:S05]  /*1f50*/  BSYNC B3 ;  /* 0x0000000000037941 */ /* 0x000fea0003800000 */
.L_x_16943:
        /* <DEDUP_REMOVED lines=44> */
.L_x_16942:
[----:B------:R-:W-:Y:S05]  /*2220*/  BSYNC B2 ;  /* 0x0000000000027941 */ /* 0x000fea0003800000 */
.L_x_16941:
        /* <DEDUP_REMOVED lines=11> */
.L_x_16937:
[----:B------:R-:W-:Y:S05]  /*22e0*/  BSYNC B1 ;  /* 0x0000000000017941 */ /* 0x000fea0003800000 */
.L_x_16935:
        /* <DEDUP_REMOVED lines=8> */
.L_x_16946:
        /* <DEDUP_REMOVED lines=12> */
.L_x_16949:
[----:B------:R-:W-:-:S07]  /*2430*/  MOV R16, R8 ;  /* 0x0000000800107202 */ /* 0x000fce0000000f00 */
.L_x_16950:
[----:B------:R-:W-:Y:S05]  /*2440*/  BSYNC B2 ;  /* 0x0000000000027941 */ /* 0x000fea0003800000 */
.L_x_16948:
        /* <DEDUP_REMOVED lines=16> */
.L_x_16954:
[----:B------:R-:W-:Y:S05]  /*2550*/  BSYNC B3 ;  /* 0x0000000000037941 */ /* 0x000fea0003800000 */
.L_x_16953:
        /* <DEDUP_REMOVED lines=44> */
.L_x_16952:
[----:B------:R-:W-:Y:S05]  /*2820*/  BSYNC B2 ;  /* 0x0000000000027941 */ /* 0x000fea0003800000 */
.L_x_16951:
        /* <DEDUP_REMOVED lines=11> */
.L_x_16947:
[----:B------:R-:W-:Y:S05]  /*28e0*/  BSYNC B1 ;  /* 0x0000000000017941 */ /* 0x000fea0003800000 */
.L_x_16945:
        /* <DEDUP_REMOVED lines=8> */
.L_x_16956:
        /* <DEDUP_REMOVED lines=12> */
.L_x_16959:
[----:B------:R-:W-:-:S07]  /*2a30*/  IMAD.MOV.U32 R17, RZ, RZ, R8 ;  /* 0x000000ffff117224 */ /* 0x000fce00078e0008 */
.L_x_16960:
[----:B------:R-:W-:Y:S05]  /*2a40*/  BSYNC B2 ;  /* 0x0000000000027941 */ /* 0x000fea0003800000 */
.L_x_16958:
        /* <DEDUP_REMOVED lines=16> */
.L_x_16964:
[----:B------:R-:W-:Y:S05]  /*2b50*/  BSYNC B3 ;  /* 0x0000000000037941 */ /* 0x000fea0003800000 */
.L_x_16963:
        /* <DEDUP_REMOVED lines=44> */
.L_x_16962:
[----:B------:R-:W-:Y:S05]  /*2e20*/  BSYNC B2 ;  /* 0x0000000000027941 */ /* 0x000fea0003800000 */
.L_x_16961:
        /* <DEDUP_REMOVED lines=11> */
.L_x_16957:
[----:B------:R-:W-:Y:S05]  /*2ee0*/  BSYNC B1 ;  /* 0x0000000000017941 */ /* 0x000fea0003800000 */
.L_x_16955:
        /* <DEDUP_REMOVED lines=8> */
.L_x_16966:
        /* <DEDUP_REMOVED lines=12> */
.L_x_16969:
[----:B------:R-:W-:-:S07]  /*3030*/  MOV R18, R8 ;  /* 0x0000000800127202 */ /* 0x000fce0000000f00 */
.L_x_16970:
[----:B------:R-:W-:Y:S05]  /*3040*/  BSYNC B2 ;  /* 0x0000000000027941 */ /* 0x000fea0003800000 */
.L_x_16968:
        /* <DEDUP_REMOVED lines=16> */
.L_x_16974:
[----:B------:R-:W-:Y:S05]  /*3150*/  BSYNC B3 ;  /* 0x0000000000037941 */ /* 0x000fea0003800000 */
.L_x_16973:
        /* <DEDUP_REMOVED lines=44> */
.L_x_16972:
[----:B------:R-:W-:Y:S05]  /*3420*/  BSYNC B2 ;  /* 0x0000000000027941 */ /* 0x000fea0003800000 */
.L_x_16971:
        /* <DEDUP_REMOVED lines=11> */
.L_x_16967:
[----:B------:R-:W-:Y:S05]  /*34e0*/  BSYNC B1 ;  /* 0x0000000000017941 */ /* 0x000fea0003800000 */
.L_x_16965:
        /* <DEDUP_REMOVED lines=8> */
.L_x_16976:
        /* <DEDUP_REMOVED lines=12> */
.L_x_16979:
[----:B------:R-:W-:-:S07]  /*3630*/  IMAD.MOV.U32 R19, RZ, RZ, R8 ;  /* 0x000000ffff137224 */ /* 0x000fce00078e0008 */
.L_x_16980:
[----:B------:R-:W-:Y:S05]  /*3640*/  BSYNC B2 ;  /* 0x0000000000027941 */ /* 0x000fea0003800000 */
.L_x_16978:
        /* <DEDUP_REMOVED lines=16> */
.L_x_16984:
[----:B------:R-:W-:Y:S05]  /*3750*/  BSYNC B3 ;  /* 0x0000000000037941 */ /* 0x000fea0003800000 */
.L_x_16983:
        /* <DEDUP_REMOVED lines=44> */
.L_x_16982:
[----:B------:R-:W-:Y:S05]  /*3a20*/  BSYNC B2 ;  /* 0x0000000000027941 */ /* 0x000fea0003800000 */
.L_x_16981:
        /* <DEDUP_REMOVED lines=11> */
.L_x_16977:
[----:B------:R-:W-:Y:S05]  /*3ae0*/  BSYNC B1 ;  /* 0x0000000000017941 */ /* 0x000fea0003800000 */
.L_x_16975:
        /* <DEDUP_REMOVED lines=35> */
.L_x_16986:
[----:B------:R-:W-:Y:S05]  /*3d20*/  BSYNC B1 ;  /* 0x0000000000017941 */ /* 0x000fea0003800000 */
.L_x_16985:
        /* <DEDUP_REMOVED lines=10> */
.L_x_16988:
        /* <DEDUP_REMOVED lines=12> */
.L_x_16991:
[----:B------:R-:W-:-:S07]  /*3e90*/  IMAD.MOV.U32 R12, RZ, RZ, R8 ;  /* 0x000000ffff0c7224 */ /* 0x000fce00078e0008 */
.L_x_16992:
[----:B------:R-:W-:Y:S05]  /*3ea0*/  BSYNC B2 ;  /* 0x0000000000027941 */ /* 0x000fea0003800000 */
.L_x_16990:
        /* <DEDUP_REMOVED lines=16> */
.L_x_16996:
[----:B------:R-:W-:Y:S05]  /*3fb0*/  BSYNC B3 ;  /* 0x0000000000037941 */ /* 0x000fea0003800000 */
.L_x_16995:
        /* <DEDUP_REMOVED lines=44> */
.L_x_16994:
[----:B------:R-:W-:Y:S05]  /*4280*/  BSYNC B2 ;  /* 0x0000000000027941 */ /* 0x000fea0003800000 */
.L_x_16993:
        /* <DEDUP_REMOVED lines=11> */
.L_x_16989:
[----:B------:R-:W-:Y:S05]  /*4340*/  BSYNC B1 ;  /* 0x0000000000017941 */ /* 0x000fea0003800000 */
.L_x_16987:
        /* <DEDUP_REMOVED lines=8> */
.L_x_16998:
        /* <DEDUP_REMOVED lines=12> */
.L_x_17001:
[----:B------:R-:W-:-:S07]  /*4490*/  MOV R13, R8 ;  /* 0x00000008000d7202 */ /* 0x000fce0000000f00 */
.L_x_17002:
[----:B------:R-:W-:Y:S05]  /*44a0*/  BSYNC B2 ;  /* 0x0000000000027941 */ /* 0x000fea0003800000 */
.L_x_17000:
        /* <DEDUP_REMOVED lines=16> */
.L_x_17006:
[----:B------:R-:W-:Y:S05]  /*45b0*/  BSYNC B3 ;  /* 0x0000000000037941 */ /* 0x000fea0003800000 */
.L_x_17005:
        /* <DEDUP_REMOVED lines=44> */
.L_x_17004:
[----:B------:R-:W-:Y:S05]  /*4880*/  BSYNC B2 ;  /* 0x0000000000027941 */ /* 0x000fea0003800000 */
.L_x_17003:
        /* <DEDUP_REMOVED lines=11> */
.L_x_16999:
[----:B------:R-:W-:Y:S05]  /*4940*/  BSYNC B1 ;  /* 0x0000000000017941 */ /* 0x000fea0003800000 */
.L_x_16997:
        /* <DEDUP_REMOVED lines=8> */
.L_x_17008:
        /* <DEDUP_REMOVED lines=12> */
.L_x_17011:
[----:B------:R-:W-:-:S07]  /*4a90*/  IMAD.MOV.U32 R14, RZ, RZ, R8 ;  /* 0x000000ffff0e7224 */ /* 0x000fce00078e0008 */
.L_x_17012:
[----:B------:R-:W-:Y:S05]  /*4aa0*/  BSYNC B2 ;  /* 0x0000000000027941 */ /* 0x000fea0003800000 */
.L_x_17010:
        /* <DEDUP_REMOVED lines=16> */
.L_x_17016:
[----:B------:R-:W-:Y:S05]  /*4bb0*/  BSYNC B3 ;  /* 0x0000000000037941 */ /* 0x000fea0003800000 */
.L_x_17015:
        /* <DEDUP_REMOVED lines=44> */
.L_x_17014:
[----:B------:R-:W-:Y:S05]  /*4e80*/  BSYNC B2 ;  /* 0x0000000000027941 */ /* 0x000fea0003800000 */
.L_x_17013:
        /* <DEDUP_REMOVED lines=11> */
.L_x_17009:
[----:B------:R-:W-:Y:S05]  /*4f40*/  BSYNC B1 ;  /* 0x0000000000017941 */ /* 0x000fea0003800000 */
.L_x_17007:
[----:B------:R-:W-:Y:S04]  /*4f50*/  BSSY B1, `(.L_x_17017) ;  /* 0x000005f000017945 */ /* 0x000fe80003800000 */
[----:B------:R-:W-:Y:S05]  /*4f60*/  @P3 BRA `(.L_x_17018) ;  /* 0x0000000000183947 */ /* 0x000fea0003800000 */
[----:B--2---:R-:W-:Y:S01]  /*4f70*/  IMAD.MOV.U32 R111, RZ, RZ, RZ ;  /* 0x000000ffff6f7224 */ /* 0x004fe200078e00ff */
[----:B------:R-:W-:Y:S01]  /*4f80*/  MOV R97, R96 ;  /* 0x0000006000617202 */ /* 0x000fe20000000f00 */
[----:B------:R-:W-:Y:S06]  /*4f90*/  @!P0 BRA `(.L_x_17019) ;  /* 0x0000000400688947 */ /* 0x000fec0003800000 */
[----:B------:R-:W-:Y:S02]  /*4fa0*/  IMAD.MOV.U32 R97, RZ, RZ, R96 ;  /* 0x000000ffff617224 */ /* 0x000fe400078e0060 */
[----:B-----5:R-:W-:Y:S01]  /*4fb0*/  HADD2.F32 R111, -RZ, R89.H1_H1 ;  /* 0x30000059ff6f7230 */ /* 0x020fe20000004100 */
[----:B------:R-:W-:Y:S06]  /*4fc0*/  BRA `(.L_x_17019) ;  /* 0x00000004005c7947 */ /* 0x000fec0003800000 */
.L_x_17018:
        /* <DEDUP_REMOVED lines=12> */
.L_x_17021:
[----:B------:R-:W-:-:S07]  /*5090*/  MOV R15, R8 ;  /* 0x00000008000f7202 */ /* 0x000fce0000000f00 */
.L_x_17022:
[----:B------:R-:W-:Y:S05]  /*50a0*/  BSYNC B2 ;  /* 0x0000000000027941 */ /* 0x000fea0003800000 */
.L_x_17020:
        /* <DEDUP_REMOVED lines=16> */
.L_x_17026:
[----:B------:R-:W-:Y:S05]  /*51b0*/  BSYNC B3 ;  /* 0x0000000000037941 */ /* 0x000fea0003800000 */
.L_x_17025:
        /* <DEDUP_REMOVED lines=44> */
.L_x_17024:
[----:B------:R-:W-:Y:S05]  /*5480*/  BSYNC B2 ;  /* 0x0000000000027941 */ /* 0x000fea0003800000 */
.L_x_17023:
        /* <DEDUP_REMOVED lines=8> */
[----:B--2---:R-:W-:Y:S02]  /*5510*/  FSEL R111, R98, RZ, !P4 ;  /* 0x000000ff626f7208 */ /* 0x004fe40006000000 */
[----:B------:R-:W-:-:S03]  /*5520*/  SEL R15, RZ, 0x1, P4 ;  /* 0x00000001ff0f7807 */ /* 0x000fc60002000000 */
[----:B------:R-:W-:-:S07]  /*5530*/  @P0 FADD.FTZ R111, R96, R111 ;  /* 0x0000006f606f0221 */ /* 0x000fce0000010000 */
.L_x_17019:
[----:B------:R-:W-:Y:S05]  /*5540*/  BSYNC B1 ;  /* 0x0000000000017941 */ /* 0x000fea0003800000 */
.L_x_17017:
        /* <DEDUP_REMOVED lines=8> */
.L_x_17028:
        /* <DEDUP_REMOVED lines=12> */
.L_x_17031:
[----:B------:R-:W-:-:S07]  /*5690*/  IMAD.MOV.U32 R16, RZ, RZ, R8 ;  /* 0x000000ffff107224 */ /* 0x000fce00078e0008 */
.L_x_17032:
[----:B------:R-:W-:Y:S05]  /*56a0*/  BSYNC B2 ;  /* 0x0000000000027941 */ /* 0x000fea0003800000 */
.L_x_17030:
        /* <DEDUP_REMOVED lines=16> */
.L_x_17036:
[----:B------:R-:W-:Y:S05]  /*57b0*/  BSYNC B3 ;  /* 0x0000000000037941 */ /* 0x000fea0003800000 */
.L_x_17035:
        /* <DEDUP_REMOVED lines=44> */
.L_x_17034:
[----:B------:R-:W-:Y:S05]  /*5a80*/  BSYNC B2 ;  /* 0x0000000000027941 */ /* 0x000fea0003800000 */
.L_x_17033:
        /* <DEDUP_REMOVED lines=11> */
.L_x_17029:
[----:B------:R-:W-:Y:S05]  /*5b40*/  BSYNC B1 ;  /* 0x0000000000017941 */ /* 0x000fea0003800000 */
.L_x_17027:
        /* <DEDUP_REMOVED lines=8> */
.L_x_17038:
        /* <DEDUP_REMOVED lines=12> */
.L_x_17041:
[----:B------:R-:W-:-:S07]  /*5c90*/  MOV R17, R8 ;  /* 0x0000000800117202 */ /* 0x000fce0000000f00 */
.L_x_17042:
[----:B------:R-:W-:Y:S05]  /*5ca0*/  BSYNC B2 ;  /* 0x0000000000027941 */ /* 0x000fea0003800000 */
.L_x_17040:
        /* <DEDUP_REMOVED lines=16> */
.L_x_17046:
[----:B------:R-:W-:Y:S05]  /*5db0*/  BSYNC B3 ;  /* 0x0000000000037941 */ /* 0x000fea0003800000 */
.L_x_17045:
        /* <DEDUP_REMOVED lines=44> */
.L_x_17044:
[----:B------:R-:W-:Y:S05]  /*6080*/  BSYNC B2 ;  /* 0x0000000000027941 */ /* 0x000fea0003800000 */
.L_x_17043:
        /* <DEDUP_REMOVED lines=11> */
.L_x_17039:
[----:B------:R-:W-:Y:S05]  /*6140*/  BSYNC B1 ;  /* 0x0000000000017941 */ /* 0x000fea0003800000 */
.L_x_17037:
        /* <DEDUP_REMOVED lines=8> */
.L_x_17048:
        /* <DEDUP_REMOVED lines=12> */
.L_x_17051:
[----:B------:R-:W-:-:S07]  /*6290*/  IMAD.MOV.U32 R18, RZ, RZ, R8 ;  /* 0x000000ffff127224 */ /* 0x000fce00078e0008 */
.L_x_17052:
[----:B------:R-:W-:Y:S05]  /*62a0*/  BSYNC B2 ;  /* 0x0000000000027941 */ /* 0x000fea0003800000 */
.L_x_17050:
        /* <DEDUP_REMOVED lines=16> */
.L_x_17056:
[----:B------:R-:W-:Y:S05]  /*63b0*/  BSYNC B3 ;  /* 0x0000000000037941 */ /* 0x000fea0003800000 */
.L_x_17055:
        /* <DEDUP_REMOVED lines=44> */
.L_x_17054:
[----:B------:R-:W-:Y:S05]  /*6680*/  BSYNC B2 ;  /* 0x0000000000027941 */ /* 0x000fea0003800000 */
.L_x_17053:
        /* <DEDUP_REMOVED lines=11> */
.L_x_17049:
[----:B------:R-:W-:Y:S05]  /*6740*/  BSYNC B1 ;  /* 0x0000000000017941 */ /* 0x000fea0003800000 */
.L_x_17047:
        /* <DEDUP_REMOVED lines=8> */
.L_x_17058:
        /* <DEDUP_REMOVED lines=12> */
.L_x_17061:
[----:B------:R-:W-:-:S07]  /*6890*/  MOV R19, R8 ;  /* 0x0000000800137202 */ /* 0x000fce0000000f00 */
.L_x_17062:
[----:B------:R-:W-:Y:S05]  /*68a0*/  BSYNC B2 ;  /* 0x0000000000027941 */ /* 0x000fea0003800000 */
.L_x_17060:
        /* <DEDUP_REMOVED lines=16> */
.L_x_17066:
[----:B------:R-:W-:Y:S05]  /*69b0*/  BSYNC B3 ;  /* 0x0000000000037941 */ /* 0x000fea0003800000 */
.L_x_17065:
        /* <DEDUP_REMOVED lines=44> */
.L_x_17064:
[----:B------:R-:W-:Y:S05]  /*6c80*/  BSYNC B2 ;  /* 0x0000000000027941 */ /* 0x000fea0003800000 */
.L_x_17063:
        /* <DEDUP_REMOVED lines=11> */
.L_x_17059:
[----:B------:R-:W-:Y:S05]  /*6d40*/  BSYNC B1 ;  /* 0x0000000000017941 */ /* 0x000fea0003800000 */
.L_x_17057:
        /* <DEDUP_REMOVED lines=34> */
.L_x_17068:
[----:B------:R-:W-:Y:S05]  /*6f70*/  BSYNC B1 ;  /* 0x0000000000017941 */ /* 0x000fea0003800000 */
.L_x_17067:
        /* <DEDUP_REMOVED lines=10> */
.L_x_17070:
        /* <DEDUP_REMOVED lines=12> */
.L_x_17073:
[----:B------:R-:W-:-:S07]  /*70e0*/  MOV R12, R8 ;  /* 0x00000008000c7202 */ /* 0x000fce0000000f00 */
.L_x_17074:
[----:B------:R-:W-:Y:S05]  /*70f0*/  BSYNC B2 ;  /* 0x0000000000027941 */ /* 0x000fea0003800000 */
.L_x_17072:
        /* <DEDUP_REMOVED lines=16> */
.L_x_17078:
[----:B------:R-:W-:Y:S05]  /*7200*/  BSYNC B3 ;  /* 0x0000000000037941 */ /* 0x000fea0003800000 */
.L_x_17077:
        /* <DEDUP_REMOVED lines=44> */
.L_x_17076:
[----:B------:R-:W-:Y:S05]  /*74d0*/  BSYNC B2 ;  /* 0x0000000000027941 */ /* 0x000fea0003800000 */
.L_x_17075:
        /* <DEDUP_REMOVED lines=11> */
.L_x_17071:
[----:B------:R-:W-:Y:S05]  /*7590*/  BSYNC B1 ;  /* 0x0000000000017941 */ /* 0x000fea0003800000 */
.L_x_17069:
        /* <DEDUP_REMOVED lines=8> */
.L_x_17080:
        /* <DEDUP_REMOVED lines=12> */
.L_x_17083:
[----:B------:R-:W-:-:S07]  /*76e0*/  IMAD.MOV.U32 R13, RZ, RZ, R8 ;  /* 0x000000ffff0d7224 */ /* 0x000fce00078e0008 */
.L_x_17084:
[----:B------:R-:W-:Y:S05]  /*76f0*/  BSYNC B2 ;  /* 0x0000000000027941 */ /* 0x000fea0003800000 */
.L_x_17082:
        /* <DEDUP_REMOVED lines=16> */
.L_x_17088:
[----:B------:R-:W-:Y:S05]  /*7800*/  BSYNC B3 ;  /* 0x0000000000037941 */ /* 0x000fea0003800000 */
.L_x_17087:
        /* <DEDUP_REMOVED lines=44> */
.L_x_17086:
[----:B------:R-:W-:Y:S05]  /*7ad0*/  BSYNC B2 ;  /* 0x0000000000027941 */ /* 0x000fea0003800000 */
.L_x_17085:
        /* <DEDUP_REMOVED lines=11> */
.L_x_17081:
[----:B------:R-:W-:Y:S05]  /*7b90*/  BSYNC B1 ;  /* 0x0000000000017941 */ /* 0x000fea0003800000 */
.L_x_17079:
        /* <DEDUP_REMOVED lines=8> */
.L_x_17090:
        /* <DEDUP_REMOVED lines=12> */
.L_x_17093:
[----:B------:R-:W-:-:S07]  /*7ce0*/  MOV R14, R8 ;  /* 0x00000008000e7202 */ /* 0x000fce0000000f00 */
.L_x_17094:
[----:B------:R-:W-:Y:S05]  /*7cf0*/  BSYNC B2 ;  /* 0x0000000000027941 */ /* 0x000fea0003800000 */
.L_x_17092:
        /* <DEDUP_REMOVED lines=16> */
.L_x_17098:
[----:B------:R-:W-:Y:S05]  /*7e00*/  BSYNC B3 ;  /* 0x0000000000037941 */ /* 0x000fea0003800000 */
.L_x_17097:
        /* <DEDUP_REMOVED lines=44> */
.L_x_17096:
[----:B------:R-:W-:Y:S05]  /*80d0*/  BSYNC B2 ;  /* 0x0000000000027941 */ /* 0x000fea0003800000 */
.L_x_17095:
        /* <DEDUP_REMOVED lines=11> */
.L_x_17091:
[----:B------:R-:W-:Y:S05]  /*8190*/  BSYNC B1 ;  /* 0x0000000000017941 */ /* 0x000fea0003800000 */
.L_x_17089:
        /* <DEDUP_REMOVED lines=8> */
.L_x_17100:
        /* <DEDUP_REMOVED lines=12> */
.L_x_17103:
[----:B------:R-:W-:-:S07]  /*82e0*/  MOV R15, R8 ;  /* 0x00000008000f7202 */ /* 0x000fce0000000f00 */
.L_x_17104:
[----:B------:R-:W-:Y:S05]  /*82f0*/  BSYNC B2 ;  /* 0x0000000000027941 */ /* 0x000fea0003800000 */
.L_x_17102:
        /* <DEDUP_REMOVED lines=16> */
.L_x_17108:
[----:B------:R-:W-:Y:S05]  /*8400*/  BSYNC B3 ;  /* 0x0000000000037941 */ /* 0x000fea0003800000 */
.L_x_17107:
        /* <DEDUP_REMOVED lines=44> */
.L_x_17106:
[----:B------:R-:W-:Y:S05]  /*86d0*/  BSYNC B2 ;  /* 0x0000000000027941 */ /* 0x000fea0003800000 */
.L_x_17105:
        /* <DEDUP_REMOVED lines=8> */
[----:B-1----:R-:W-:Y:S02]  /*8760*/  FSEL R121, R98, RZ, !P4 ;  /* 0x000000ff62797208 */ /* 0x002fe40006000000 */
[----:B------:R-:W-:-:S03]  /*8770*/  SEL R15, RZ, 0x1, P4 ;  /* 0x00000001ff0f7807 */ /* 0x000fc60002000000 */
[----:B------:R-:W-:-:S07]  /*8780*/  @P0 FADD.FTZ R121, R96, R121 ;  /* 0x0000007960790221 */ /* 0x000fce0000010000 */
.L_x_17101:
[----:B------:R-:W-:Y:S05]  /*8790*/  BSYNC B1 ;  /* 0x0000000000017941 */ /* 0x000fea0003800000 */
.L_x_17099:
        /* <DEDUP_REMOVED lines=8> */
.L_x_17110:
        /* <DEDUP_REMOVED lines=12> */
.L_x_17113:
[----:B------:R-:W-:-:S07]  /*88e0*/  IMAD.MOV.U32 R16, RZ, RZ, R8 ;  /* 0x000000ffff107224 */ /* 0x000fce00078e0008 */
.L_x_17114:
[----:B------:R-:W-:Y:S05]  /*88f0*/  BSYNC B2 ;  /* 0x0000000000027941 */ /* 0x000fea0003800000 */
.L_x_17112:
        /* <DEDUP_REMOVED lines=16> */
.L_x_17118:
[----:B------:R-:W-:Y:S05]  /*8a00*/  BSYNC B3 ;  /* 0x0000000000037941 */ /* 0x000fea0003800000 */
.L_x_17117:
        /* <DEDUP_REMOVED lines=44> */
.L_x_17116:
[----:B------:R-:W-:Y:S05]  /*8cd0*/  BSYNC B2 ;  /* 0x0000000000027941 */ /* 0x000fea0003800000 */
.L_x_17115:
        /* <DEDUP_REMOVED lines=11> */
.L_x_17111:
[----:B------:R-:W-:Y:S05]  /*8d90*/  BSYNC B1 ;  /* 0x0000000000017941 */ /* 0x000fea0003800000 */
.L_x_17109:
        /* <DEDUP_REMOVED lines=8> */
.L_x_17120:
        /* <DEDUP_REMOVED lines=12> */
.L_x_17123:
[----:B------:R-:W-:-:S07]  /*8ee0*/  MOV R17, R8 ;  /* 0x0000000800117202 */ /* 0x000fce0000000f00 */
.L_x_17124:
[----:B------:R-:W-:Y:S05]  /*8ef0*/  BSYNC B2 ;  /* 0x0000000000027941 */ /* 0x000fea0003800000 */
.L_x_17122:
        /* <DEDUP_REMOVED lines=16> */
.L_x_17128:
[----:B------:R-:W-:Y:S05]  /*9000*/  BSYNC B3 ;  /* 0x0000000000037941 */ /* 0x000fea0003800000 */
.L_x_17127:
        /* <DEDUP_REMOVED lines=44> */
.L_x_17126:
[----:B------:R-:W-:Y:S05]  /*92d0*/  BSYNC B2 ;  /* 0x0000000000027941 */ /* 0x000fea0003800000 */
.L_x_17125:
        /* <DEDUP_REMOVED lines=11> */
.L_x_17121:
[----:B------:R-:W-:Y:S05]  /*9390*/  BSYNC B1 ;  /* 0x0000000000017941 */ /* 0x000fea0003800000 */
.L_x_17119:
        /* <DEDUP_REMOVED lines=8> */
.L_x_17130:
        /* <DEDUP_REMOVED lines=12> */
.L_x_17133:
[----:B------:R-:W-:-:S07]  /*94e0*/  MOV R18, R8 ;  /* 0x0000000800127202 */ /* 0x000fce0000000f00 */
.L_x_17134:
[----:B------:R-:W-:Y:S05]  /*94f0*/  BSYNC B2 ;  /* 0x0000000000027941 */ /* 0x000fea0003800000 */
.L_x_17132:
        /* <DEDUP_REMOVED lines=16> */
.L_x_17138:
[----:B------:R-:W-:Y:S05]  /*9600*/  BSYNC B3 ;  /* 0x0000000000037941 */ /* 0x000fea0003800000 */
.L_x_17137:
        /* <DEDUP_REMOVED lines=44> */
.L_x_17136:
[----:B------:R-:W-:Y:S05]  /*98d0*/  BSYNC B2 ;  /* 0x0000000000027941 */ /* 0x000fea0003800000 */
.L_x_17135:
        /* <DEDUP_REMOVED lines=11> */
.L_x_17131:
[----:B------:R-:W-:Y:S05]  /*9990*/  BSYNC B1 ;  /* 0x0000000000017941 */ /* 0x000fea0003800000 */
.L_x_17129:
        /* <DEDUP_REMOVED lines=8> */
.L_x_17140:
        /* <DEDUP_REMOVED lines=12> */
.L_x_17143:
[----:B------:R-:W-:-:S07]  /*9ae0*/  IMAD.MOV.U32 R19, RZ, RZ, R8 ;  /* 0x000000ffff137224 */ /* 0x000fce00078e0008 */
.L_x_17144:
[----:B------:R-:W-:Y:S05]  /*9af0*/  BSYNC B2 ;  /* 0x0000000000027941 */ /* 0x000fea0003800000 */
.L_x_17142:
        /* <DEDUP_REMOVED lines=16> */
.L_x_17148:
[----:B------:R-:W-:Y:S05]  /*9c00*/  BSYNC B3 ;  /* 0x0000000000037941 */ /* 0x000fea0003800000 */
.L_x_17147:
        /* <DEDUP_REMOVED lines=44> */
.L_x_17146:
[----:B------:R-:W-:Y:S05]  /*9ed0*/  BSYNC B2 ;  /* 0x0000000000027941 */ /* 0x000fea0003800000 */
.L_x_17145:
        /* <DEDUP_REMOVED lines=11> */
.L_x_17141:
[----:B------:R-:W-:Y:S05]  /*9f90*/  BSYNC B1 ;  /* 0x0000000000017941 */ /* 0x000fea0003800000 */
.L_x_17139:
        /* <DEDUP_REMOVED lines=34> */
.L_x_17150:
[----:B------:R-:W-:Y:S05]  /*a1c0*/  BSYNC B1 ;  /* 0x0000000000017941 */ /* 0x000fea0003800000 */
.L_x_17149:
        /* <DEDUP_REMOVED lines=10> */
.L_x_17152:
        /* <DEDUP_REMOVED lines=12> */
.L_x_17155:
[----:B------:R-:W-:-:S07]  /*a330*/  MOV R12, R8 ;  /* 0x00000008000c7202 */ /* 0x000fce0000000f00 */
.L_x_17156:
[----:B------:R-:W-:Y:S05]  /*a340*/  BSYNC B2 ;  /* 0x0000000000027941 */ /* 0x000fea0003800000 */
.L_x_17154:
        /* <DEDUP_REMOVED lines=16> */
.L_x_17160:
[----:B------:R-:W-:Y:S05]  /*a450*/  BSYNC B3 ;  /* 0x0000000000037941 */ /* 0x000fea0003800000 */
.L_x_17159:
        /* <DEDUP_REMOVED lines=44> */
.L_x_17158:
[----:B------:R-:W-:Y:S05]  /*a720*/  BSYNC B2 ;  /* 0x0000000000027941 */ /* 0x000fea0003800000 */
.L_x_17157:
        /* <DEDUP_REMOVED lines=11> */
.L_x_17153:
[----:B------:R-:W-:Y:S05]  /*a7e0*/  BSYNC B1 ;  /* 0x0000000000017941 */ /* 0x000fea0003800000 */
.L_x_17151:
        /* <DEDUP_REMOVED lines=8> */
.L_x_17162:
        /* <DEDUP_REMOVED lines=12> */
.L_x_17165:
[----:B------:R-:W-:-:S07]  /*a930*/  MOV R13, R8 ;  /* 0x00000008000d7202 */ /* 0x000fce0000000f00 */
.L_x_17166:
[----:B------:R-:W-:Y:S05]  /*a940*/  BSYNC B2 ;  /* 0x0000000000027941 */ /* 0x000fea0003800000 */
.L_x_17164:
        /* <DEDUP_REMOVED lines=16> */
.L_x_17170:
[----:B------:R-:W-:Y:S05]  /*aa50*/  BSYNC B3 ;  /* 0x0000000000037941 */ /* 0x000fea0003800000 */
.L_x_17169:
        /* <DEDUP_REMOVED lines=44> */
.L_x_17168:
[----:B------:R-:W-:Y:S05]  /*ad20*/  BSYNC B2 ;  /* 0x0000000000027941 */ /* 0x000fea0003800000 */
.L_x_17167:
        /* <DEDUP_REMOVED lines=11> */
.L_x_17163:
[----:B------:R-:W-:Y:S05]  /*ade0*/  BSYNC B1 ;  /* 0x0000000000017941 */ /* 0x000fea0003800000 */
.L_x_17161:
        /* <DEDUP_REMOVED lines=8> */
.L_x_17172:
        /* <DEDUP_REMOVED lines=12> */
.L_x_17175:
[----:B------:R-:W-:-:S07]  /*af30*/  IMAD.MOV.U32 R14, RZ, RZ, R8 ;  /* 0x000000ffff0e7224 */ /* 0x000fce00078e0008 */
.L_x_17176:
[----:B------:R-:W-:Y:S05]  /*af40*/  BSYNC B2 ;  /* 0x0000000000027941 */ /* 0x000fea0003800000 */
.L_x_17174:
        /* <DEDUP_REMOVED lines=16> */
.L_x_17180:
[----:B------:R-:W-:Y:S05]  /*b050*/  BSYNC B3 ;  /* 0x0000000000037941 */ /* 0x000fea0003800000 */
.L_x_17179:
        /* <DEDUP_REMOVED lines=44> */
.L_x_17178:
[----:B------:R-:W-:Y:S05]  /*b320*/  BSYNC B2 ;  /* 0x0000000000027941 */ /* 0x000fea0003800000 */
.L_x_17177:
[----:B------:R-:W-:Y:S01]  /*b330*/  I2FP.F32.U32 R14, R14 ;  /* 0x0000000e000e7245 */ /* 0x000fe20000201000 */
[----:B-----5:R-:W-:Y:S01]  /*b340*/  HADD2.F32 R98, -RZ, R85.H0_H0 ;  /* 0x20000055ff627230 */ /* 0x020fe20000004100 */
[----:B------:R-:W-:Y:S01]  /*b350*/  MOV R97, 0x2f800000 ;  /* 0x2f80000000617802 */ /* 0x000fe20000000f00 */
[----:B------:R-:W-:-:S03]  /*b360*/  @P0 HADD2.F32 R108, -RZ, R89.H0_H0 ;  /* 0x20000059ff6c0230 */ /* 0x000fc60000004100 */
[----:B------:R-:W-:Y:S01]  /*b370*/  FMUL.FTZ R98, R98, UR13 ;  /* 0x0000000d62627c20 */ /* 0x000fe20008410000 */
[----:B------:R-:W-:-:S03]  /*b380*/  FFMA.FTZ R14, R14, R97, 1.1641532182693481445e-10 ;  /* 0x2f0000000e0e7423 */ /* 0x000fc60000010061 */
[----:B------:R-:W-:Y:S02]  /*b390*/  FMUL.FTZ R98, R98, UR12 ;  /* 0x0000000c62627c20 */ /* 0x000fe40008410000 */
[----:B------:R-:W-:-:S04]  /*b3a0*/  FSETP.GTU.FTZ.AND P4, PT, R14, UR10, PT ;  /* 0x0000000a0e007c0b */ /* 0x000fc8000bf9c000 */
[----:B------:R-:W-:Y:S02]  /*b3b0*/  FSEL R133, R98, RZ, !P4 ;  /* 0x000000ff62857208 */ /* 0x000fe40006000000 */
[----:B------:R-:W-:-:S03]  /*b3c0*/  SEL R14, RZ, 0x1, P4 ;  /* 0x00000001ff0e7807 */ /* 0x000fc60002000000 */
[----:B------:R-:W-:-:S07]  /*b3d0*/  @P0 FADD.FTZ R133, R108, R133 ;  /* 0x000000856c850221 */ /* 0x000fce0000010000 */
.L_x_17173:
[----:B------:R-:W-:Y:S05]  /*b3e0*/  BSYNC B1 ;  /* 0x0000000000017941 */ /* 0x000fea0003800000 */
.L_x_17171:
        /* <DEDUP_REMOVED lines=8> */
.L_x_17182:
        /* <DEDUP_REMOVED lines=12> */
.L_x_17185:
[----:B------:R-:W-:-:S07]  /*b530*/  MOV R15, R8 ;  /* 0x00000008000f7202 */ /* 0x000fce0000000f00 */
.L_x_17186:
[----:B------:R-:W-:Y:S05]  /*b540*/  BSYNC B2 ;  /* 0x0000000000027941 */ /* 0x000fea0003800000 */
.L_x_17184:
        /* <DEDUP_REMOVED lines=16> */
.L_x_17190:
[----:B------:R-:W-:Y:S05]  /*b650*/  BSYNC B3 ;  /* 0x0000000000037941 */ /* 0x000fea0003800000 */
.L_x_17189:
        /* <DEDUP_REMOVED lines=44> */
.L_x_17188:
[----:B------:R-:W-:Y:S05]  /*b920*/  BSYNC B2 ;  /* 0x0000000000027941 */ /* 0x000fea0003800000 */
.L_x_17187:
        /* <DEDUP_REMOVED lines=11> */
.L_x_17183:
[----:B------:R-:W-:Y:S05]  /*b9e0*/  BSYNC B1 ;  /* 0x0000000000017941 */ /* 0x000fea0003800000 */
.L_x_17181:
        /* <DEDUP_REMOVED lines=8> */
.L_x_17192:
        /* <DEDUP_REMOVED lines=12> */
.L_x_17195:
[----:B------:R-:W-:-:S07]  /*bb30*/  MOV R16, R8 ;  /* 0x0000000800107202 */ /* 0x000fce0000000f00 */
.L_x_17196:
[----:B------:R-:W-:Y:S05]  /*bb40*/  BSYNC B2 ;  /* 0x0000000000027941 */ /* 0x000fea0003800000 */
.L_x_17194:
        /* <DEDUP_REMOVED lines=16> */
.L_x_17200:
[----:B------:R-:W-:Y:S05]  /*bc50*/  BSYNC B3 ;  /* 0x0000000000037941 */ /* 0x000fea0003800000 */
.L_x_17199:
        /* <DEDUP_REMOVED lines=44> */
.L_x_17198:
[----:B------:R-:W-:Y:S05]  /*bf20*/  BSYNC B2 ;  /* 0x0000000000027941 */ /* 0x000fea0003800000 */
.L_x_17197:
        /* <DEDUP_REMOVED lines=11> */
.L_x_17193:
[----:B------:R-:W-:Y:S05]  /*bfe0*/  BSYNC B1 ;  /* 0x0000000000017941 */ /* 0x000fea0003800000 */
.L_x_17191:
        /* <DEDUP_REMOVED lines=8> */
.L_x_17202:
        /* <DEDUP_REMOVED lines=12> */
.L_x_17205:
[----:B------:R-:W-:-:S07]  /*c130*/  IMAD.MOV.U32 R17, RZ, RZ, R8 ;  /* 0x000000ffff117224 */ /* 0x000fce00078e0008 */
.L_x_17206:
[----:B------:R-:W-:Y:S05]  /*c140*/  BSYNC B2 ;  /* 0x0000000000027941 */ /* 0x000fea0003800000 */
.L_x_17204:
        /* <DEDUP_REMOVED lines=16> */
.L_x_17210:
[----:B------:R-:W-:Y:S05]  /*c250*/  BSYNC B3 ;  /* 0x0000000000037941 */ /* 0x000fea0003800000 */
.L_x_17209:
        /* <DEDUP_REMOVED lines=44> */
.L_x_17208:
[----:B------:R-:W-:Y:S05]  /*c520*/  BSYNC B2 ;  /* 0x0000000000027941 */ /* 0x000fea0003800000 */
.L_x_17207:
[----:B------:R-:W-:Y:S01]  /*c530*/  I2FP.F32.U32 R17, R17 ;  /* 0x0000001100117245 */ /* 0x000fe20000201000 */
[----:B-----5:R-:W-:Y:S01]  /*c540*/  HADD2.F32 R98, -RZ, R86.H1_H1 ;  /* 0x30000056ff627230 */ /* 0x020fe20000004100 */
[----:B------:R-:W-:Y:S01]  /*c550*/  MOV R96, 0x2f800000 ;  /* 0x2f80000000607802 */ /* 0x000fe20000000f00 */
[----:B------:R-:W-:-:S03]  /*c560*/  @P0 HADD2.F32 R99, -RZ, R90.H1_H1 ;  /* 0x3000005aff630230 */ /* 0x000fc60000004100 */
[----:B------:R-:W-:Y:S01]  /*c570*/  FMUL.FTZ R98, R98, UR13 ;  /* 0x0000000d62627c20 */ /* 0x000fe20008410000 */
[----:B------:R-:W-:-:S03]  /*c580*/  FFMA.FTZ R17, R17, R96, 1.1641532182693481445e-10 ;  /* 0x2f00000011117423 */ /* 0x000fc60000010060 */
[----:B------:R-:W-:Y:S02]  /*c590*/  FMUL.FTZ R98, R98, UR12 ;  /* 0x0000000c62627c20 */ /* 0x000fe40008410000 */
[----:B------:R-:W-:-:S04]  /*c5a0*/  FSETP.GTU.FTZ.AND P4, PT, R17, UR10, PT ;  /* 0x0000000a11007c0b */ /* 0x000fc8000bf9c000 */
[----:B------:R-:W-:Y:S02]  /*c5b0*/  FSEL R136, R98, RZ, !P4 ;  /* 0x000000ff62887208 */ /* 0x000fe40006000000 */
[----:B------:R-:W-:-:S03]  /*c5c0*/  SEL R17, RZ, 0x1, P4 ;  /* 0x00000001ff117807 */ /* 0x000fc60002000000 */
[----:B------:R-:W-:-:S07]  /*c5d0*/  @P0 FADD.FTZ R136, R99, R136 ;  /* 0x0000008863880221 */ /* 0x000fce0000010000 */
.L_x_17203:
[----:B------:R-:W-:Y:S05]  /*c5e0*/  BSYNC B1 ;  /* 0x0000000000017941 */ /* 0x000fea0003800000 */
.L_x_17201:
        /* <DEDUP_REMOVED lines=8> */
.L_x_17212:
        /* <DEDUP_REMOVED lines=12> */
.L_x_17215:
[----:B------:R-:W-:-:S07]  /*c730*/  MOV R18, R8 ;  /* 0x0000000800127202 */ /* 0x000fce0000000f00 */
.L_x_17216:
[----:B------:R-:W-:Y:S05]  /*c740*/  BSYNC B2 ;  /* 0x0000000000027941 */ /* 0x000fea0003800000 */
.L_x_17214:
        /* <DEDUP_REMOVED lines=16> */
.L_x_17220:
[----:B------:R-:W-:Y:S05]  /*c850*/  BSYNC B3 ;  /* 0x0000000000037941 */ /* 0x000fea0003800000 */
.L_x_17219:
        /* <DEDUP_REMOVED lines=44> */
.L_x_17218:
[----:B------:R-:W-:Y:S05]  /*cb20*/  BSYNC B2 ;  /* 0x0000000000027941 */ /* 0x000fea0003800000 */
.L_x_17217:
        /* <DEDUP_REMOVED lines=11> */
.L_x_17213:
[----:B------:R-:W-:Y:S05]  /*cbe0*/  BSYNC B1 ;  /* 0x0000000000017941 */ /* 0x000fea0003800000 */
.L_x_17211:
        /* <DEDUP_REMOVED lines=8> */
.L_x_17222:
        /* <DEDUP_REMOVED lines=12> */
.L_x_17225:
[----:B------:R-:W-:-:S07]  /*cd30*/  MOV R19, R8 ;  /* 0x0000000800137202 */ /* 0x000fce0000000f00 */
.L_x_17226:
[----:B------:R-:W-:Y:S05]  /*cd40*/  BSYNC B2 ;  /* 0x0000000000027941 */ /* 0x000fea0003800000 */
.L_x_17224:
        /* <DEDUP_REMOVED lines=16> */
.L_x_17230:
[----:B------:R-:W-:Y:S05]  /*ce50*/  BSYNC B3 ;  /* 0x0000000000037941 */ /* 0x000fea0003800000 */
.L_x_17229:
        /* <DEDUP_REMOVED lines=44> */
.L_x_17228:
[----:B------:R-:W-:Y:S05]  /*d120*/  BSYNC B2 ;  /* 0x0000000000027941 */ /* 0x000fea0003800000 */
.L_x_17227:
        /* <DEDUP_REMOVED lines=8> */
[----:B-1----:R-:W-:Y:S02]  /*d1b0*/  FSEL R130, R97, RZ, !P3 ;  /* 0x000000ff61827208 */ /* 0x002fe40005800000 */
[----:B------:R-:W-:-:S03]  /*d1c0*/  SEL R19, RZ, 0x1, P3 ;  /* 0x00000001ff137807 */ /* 0x000fc60001800000 */
[----:B------:R-:W-:-:S07]  /*d1d0*/  @P0 FADD.FTZ R130, R99, R130 ;  /* 0x0000008263820221 */ /* 0x000fce0000010000 */
.L_x_17223:
[----:B------:R-:W-:Y:S05]  /*d1e0*/  BSYNC B1 ;  /* 0x0000000000017941 */ /* 0x000fea0003800000 */
.L_x_17221:
[----:B------:R-:W-:Y:S01]  /*d1f0*/  FADD.FTZ R97, RZ, R95 ;  /* 0x0000005fff617221 */ /* 0x000fe20000010000 */
[----:B------:R-:W-:Y:S01]  /*d200*/  IMAD.WIDE.U32 R118, R139, 0x10, R118 ;  /* 0x000000108b767825 */ /* 0x000fe200078e0076 */
[----:B------:R-:W-:Y:S01]  /*d210*/  F2FP.F16.F32.PACK_AB R99, R130, R127 ;  /* 0x0000007f8263723e */ /* 0x000fe200000000ff */
[----:B------:R-:W-:Y:S02]  /*d220*/  BSSY B1, `(.L_x_17231) ;  /* 0x0000039000017945 */ /* 0x000fe40003800000 */
[----:B------:R-:W-:Y:S01]  /*d230*/  FADD.FTZ R96, R97, R100 ;  /* 0x0000006461607221 */ /* 0x000fe20000010000 */
[----:B------:R-:W-:Y:S02]  /*d240*/  F2FP.F16.F32.PACK_AB R98, R136, R135 ;  /* 0x000000878862723e */ /* 0x000fe400000000ff */
        /* <DEDUP_REMOVED lines=54> */
.L_x_17232:
[----:B------:R-:W-:Y:S05]  /*d5b0*/  BSYNC B1 ;  /* 0x0000000000017941 */ /* 0x000fea0003800000 */
.L_x_17231:
        /* <DEDUP_REMOVED lines=88> */
.L_x_17248:
        /* <DEDUP_REMOVED lines=93> */
[----:B------:R-:W-:Y:S01]  /*e110*/  VIADD R119, R111, 0x60 ;  /* 0x000000606f777836 */ /* 0x000fe20000000000 */
[----:B------:R-:W-:Y:S01]  /*e120*/  F2FP.F16.F32.PACK_AB R95, R132, R95 ;  /* 0x0000005f845f723e */ /* 0x000fe200000000ff */
        /* <DEDUP_REMOVED lines=53> */
.L_x_17235:
[----:B------:R-:W-:Y:S05]  /*e480*/  BSYNC B1 ;  /* 0x0000000000017941 */ /* 0x000fea0003800000 */
.L_x_17234:
[----:B-1----:R-:W1:Y:S02]  /*e490*/  LDC.64 R92, c[0x0][0x210] ;  /* 0x00008400ff5c7b82 */ /* 0x002e640000000a00 */
[----:B-1----:R-:W-:-:S04]  /*e4a0*/  LEA R2, R92, R2, 0x2 ;  /* 0x000000025c027211 */ /* 0x002fc800078e10ff */
[----:B------:R-:W-:-:S13]  /*e4b0*/  ISETP.GE.AND P0, PT, R2, R93, PT ;  /* 0x0000005d0200720c */ /* 0x000fda0003f06270 */
[----:B------:R-:W-:Y:S05]  /*e4c0*/  @!P0 BRA `(.L_x_17236) ;  /* 0xffffff2400148947 */ /* 0x000fea000383ffff */
[----:B------:R-:W-:Y:S05]  /*e4d0*/  BSYNC B0 ;  /* 0x0000000000007941 */ /* 0x000fea0003800000 */
.L_x_16904:
[----:B------:R-:W-:Y:S05]  /*e4e0*/  EXIT ;  /* 0x000000000000794d */ /* 0x000fea0003800000 */
.L_x_17233:
        /* <DEDUP_REMOVED lines=8> */
.L_x_17238:
[----:B------:R-:W-:Y:S05]  /*e570*/  BSYNC B1 ;  /* 0x0000000000017941 */ /* 0x000fea0003800000 */
.L_x_17237:
        /* <DEDUP_REMOVED lines=10> */
.L_x_17239:
[----:B------:R-:W-:Y:S01]  /*e620*/  HFMA2.MMA R139, -RZ, RZ, 0, 2.384185791015625e-07 ;  /* 0x00000004ff8b7435 */ /* 0x000fe200000001ff */
[----:B------:R-:W-:-:S05]  /*e630*/  MOV R96, R138 ;  /* 0x0000008a00607202 */ /* 0x000fca0000000f00 */
[----:B------:R-:W-:-:S04]  /*e640*/  FADD.FTZ R98, R97, R96 ;  /* 0x0000006061627221 */ /* 0x000fc80000010000 */
[----:B------:R-:W-:-:S07]  /*e650*/  IMAD.MOV.U32 R140, RZ, RZ, R98 ;  /* 0x000000ffff8c7224 */ /* 0x000fce00078e0062 */
[----:B------:R-:W-:Y:S05]  /*e660*/  WARPSYNC.COLLECTIVE R137, `(.L_x_17240) ;  /* 0x0000000089087348 */ /* 0x000fea0003c00000 */
[----:B------:R0:W1:Y:S02]  /*e670*/  SHFL.BFLY P2, R138, R140, R139, R142 ;  /* 0x0c00008b8c8a7389 */ /* 0x000064000004008e */
[----:B01----:R-:W-:Y:S01]  /*e680*/  ENDCOLLECTIVE ;  /* 0x000000000000791b */ /* 0x003fe20003800000 */
.L_x_17240:
[----:B------:R-:W-:Y:S01]  /*e690*/  HFMA2.MMA R139, -RZ, RZ, 0, 4.76837158203125e-07 ;  /* 0x00000008ff8b7435 */ /* 0x000fe200000001ff */
[----:B------:R-:W-:-:S05]  /*e6a0*/  MOV R99, R138 ;  /* 0x0000008a00637202 */ /* 0x000fca0000000f00 */
[----:B------:R-:W-:-:S04]  /*e6b0*/  FADD.FTZ R99, R98, R99 ;  /* 0x0000006362637221 */ /* 0x000fc80000010000 */
[----:B------:R-:W-:-:S07]  /*e6c0*/  IMAD.MOV.U32 R140, RZ, RZ, R99 ;  /* 0x000000ffff8c7224 */ /* 0x000fce00078e0063 */
[----:B------:R-:W-:Y:S05]  /*e6d0*/  WARPSYNC.COLLECTIVE R137, `(.L_x_17241) ;  /* 0x0000000089087348 */ /* 0x000fea0003c00000 */
[----:B------:R0:W1:Y:S02]  /*e6e0*/  SHFL.BFLY P2, R138, R140, R139, R142 ;  /* 0x0c00008b8c8a7389 */ /* 0x000064000004008e */
[----:B01----:R-:W-:Y:S01]  /*e6f0*/  ENDCOLLECTIVE ;  /* 0x000000000000791b */ /* 0x003fe20003800000 */
.L_x_17241:
[----:B------:R-:W-:Y:S01]  /*e700*/  HFMA2.MMA R139, -RZ, RZ, 0, 9.5367431640625e-07 ;  /* 0x00000010ff8b7435 */ /* 0x000fe200000001ff */
[----:B------:R-:W-:-:S05]  /*e710*/  MOV R96, R138 ;  /* 0x0000008a00607202 */ /* 0x000fca0000000f00 */
[----:B------:R-:W-:-:S04]  /*e720*/  FADD.FTZ R119, R99, R96 ;  /* 0x0000006063777221 */ /* 0x000fc80000010000 */
[----:B------:R-:W-:-:S07]  /*e730*/  IMAD.MOV.U32 R140, RZ, RZ, R119 ;  /* 0x000000ffff8c7224 */ /* 0x000fce00078e0077 */
[----:B------:R-:W-:Y:S05]  /*e740*/  WARPSYNC.COLLECTIVE R137, `(.L_x_17242) ;  /* 0x0000000089087348 */ /* 0x000fea0003c00000 */
[----:B------:R0:W1:Y:S02]  /*e750*/  SHFL.BFLY P2, R138, R140, R139, R142 ;  /* 0x0c00008b8c8a7389 */ /* 0x000064000004008e */
[----:B01----:R-:W-:Y:S01]  /*e760*/  ENDCOLLECTIVE ;  /* 0x000000000000791b */ /* 0x003fe20003800000 */
.L_x_17242:
        /* <DEDUP_REMOVED lines=72> */
.L_x_17243:
[----:B------:R-:W-:Y:S01]  /*ebf0*/  HFMA2.MMA R139, -RZ, RZ, 0, 1.1920928955078125e-07 ;  /* 0x00000002ff8b7435 */ /* 0x000fe200000001ff */
[----:B------:R-:W-:-:S05]  /*ec00*/  MOV R97, R138 ;  /* 0x0000008a00617202 */ /* 0x000fca0000000f00 */
[----:B------:R-:W-:-:S04]  /*ec10*/  FADD.FTZ R97, R96, R97 ;  /* 0x0000006160617221 */ /* 0x000fc80000010000 */
[----:B------:R-:W-:-:S07]  /*ec20*/  IMAD.MOV.U32 R140, RZ, RZ, R97 ;  /* 0x000000ffff8c7224 */ /* 0x000fce00078e0061 */
[----:B------:R-:W-:Y:S05]  /*ec30*/  WARPSYNC.COLLECTIVE R137, `(.L_x_17244) ;  /* 0x0000000089087348 */ /* 0x000fea0003c00000 */
[----:B------:R0:W1:Y:S02]  /*ec40*/  SHFL.BFLY P2, R138, R140, R139, R142 ;  /* 0x0c00008b8c8a7389 */ /* 0x000064000004008e */
[----:B01----:R-:W-:Y:S01]  /*ec50*/  ENDCOLLECTIVE ;  /* 0x000000000000791b */ /* 0x003fe20003800000 */
.L_x_17244:
[----:B------:R-:W-:Y:S01]  /*ec60*/  HFMA2.MMA R139, -RZ, RZ, 0, 2.384185791015625e-07 ;  /* 0x00000004ff8b7435 */ /* 0x000fe200000001ff */
[----:B------:R-:W-:-:S05]  /*ec70*/  MOV R98, R138 ;  /* 0x0000008a00627202 */ /* 0x000fca0000000f00 */
[----:B------:R-:W-:-:S04]  /*ec80*/  FADD.FTZ R98, R97, R98 ;  /* 0x0000006261627221 */ /* 0x000fc80000010000 */
[----:B------:R-:W-:-:S07]  /*ec90*/  IMAD.MOV.U32 R140, RZ, RZ, R98 ;  /* 0x000000ffff8c7224 */ /* 0x000fce00078e0062 */
[----:B------:R-:W-:Y:S05]  /*eca0*/  WARPSYNC.COLLECTIVE R137, `(.L_x_17245) ;  /* 0x0000000089087348 */ /* 0x000fea0003c00000 */
[----:B------:R0:W1:Y:S02]  /*ecb0*/  SHFL.BFLY P2, R138, R140, R139, R142 ;  /* 0x0c00008b8c8a7389 */ /* 0x000064000004008e */
[----:B01----:R-:W-:Y:S01]  /*ecc0*/  ENDCOLLECTIVE ;  /* 0x000000000000791b */ /* 0x003fe20003800000 */
.L_x_17245:
[----:B------:R-:W-:Y:S01]  /*ecd0*/  HFMA2.MMA R139, -RZ, RZ, 0, 4.76837158203125e-07 ;  /* 0x00000008ff8b7435 */ /* 0x000fe200000001ff */
[----:B------:R-:W-:-:S05]  /*ece0*/  MOV R99, R138 ;  /* 0x0000008a00637202 */ /* 0x000fca0000000f00 */
[----:B------:R-:W-:-:S04]  /*ecf0*/  FADD.FTZ R99, R98, R99 ;  /* 0x0000006362637221 */ /* 0x000fc80000010000 */
[----:B------:R-:W-:-:S07]  /*ed00*/  IMAD.MOV.U32 R140, RZ, RZ, R99 ;  /* 0x000000ffff8c7224 */ /* 0x000fce00078e0063 */
[----:B------:R-:W-:Y:S05]  /*ed10*/  WARPSYNC.COLLECTIVE R137, `(.L_x_17246) ;  /* 0x0000000089087348 */ /* 0x000fea0003c00000 */
[----:B------:R0:W1:Y:S02]  /*ed20*/  SHFL.BFLY P2, R138, R140, R139, R142 ;  /* 0x0c00008b8c8a7389 */ /* 0x000064000004008e */
[----:B01----:R-:W-:Y:S01]  /*ed30*/  ENDCOLLECTIVE ;  /* 0x000000000000791b */ /* 0x003fe20003800000 */
.L_x_17246:
[----:B------:R-:W-:Y:S01]  /*ed40*/  HFMA2.MMA R139, -RZ, RZ, 0, 9.5367431640625e-07 ;  /* 0x00000010ff8b7435 */ /* 0x000fe200000001ff */
[----:B------:R-:W-:-:S05]  /*ed50*/  MOV R122, R138 ;  /* 0x0000008a007a7202 */ /* 0x000fca0000000f00 */
[----:B------:R-:W-:-:S04]  /*ed60*/  FADD.FTZ R122, R99, R122 ;  /* 0x0000007a637a7221 */ /* 0x000fc80000010000 */
[----:B------:R-:W-:-:S07]  /*ed70*/  IMAD.MOV.U32 R140, RZ, RZ, R122 ;  /* 0x000000ffff8c7224 */ /* 0x000fce00078e007a */
[----:B------:R-:W-:Y:S05]  /*ed80*/  WARPSYNC.COLLECTIVE R137, `(.L_x_17247) ;  /* 0x0000000089087348 */ /* 0x000fea0003c00000 */
[----:B------:R0:W1:Y:S02]  /*ed90*/  SHFL.BFLY P2, R138, R140, R139, R142 ;  /* 0x0c00008b8c8a7389 */ /* 0x000064000004008e */
[----:B01----:R-:W-:Y:S01]  /*eda0*/  ENDCOLLECTIVE ;  /* 0x000000000000791b */ /* 0x003fe20003800000 */
.L_x_17247:
[----:B------:R-:W-:Y:S01]  /*edb0*/  MOV R119, R138 ;  /* 0x0000008a00777202 */ /* 0x000fe20000000f00 */
[----:B------:R-:W-:Y:S06]  /*edc0*/  BRA `(.L_x_17248) ;  /* 0xffffffec005c7947 */ /* 0x000fec000383ffff */
.L_x_17249:
        /* <DEDUP_REMOVED lines=11> */
.L_x_30505:


//--------------------- .text._ZN10layer_norm13ln_fwd_kernelINS_13Kernel_traitsIf6__halfS2_S2_fjLj1024ELj1ELj4ELj1ELj16ENS_18Kernel_traits_baseILj1024EfS2_S2_S2_fjLj128EEEEELb1ELb1ELb0ELb0EEEvNS_9FwdParamsE --------------------------
	.section	.text._ZN10layer_norm13ln_fwd_kernelINS_13Kernel_traitsIf6__halfS2_S2_fjLj1024ELj1ELj4ELj1ELj16ENS_18Kernel_traits_baseILj1024EfS2_S2_S2_fjLj128EEEEELb1ELb1ELb0ELb0EEEvNS_9FwdParamsE,"ax",@progbits
	.align	128
        .global         _ZN10layer_norm13ln_fwd_kernelINS_13Kernel_traitsIf6__halfS2_S2_fjLj1024ELj1ELj4ELj1ELj16ENS_18Kernel_traits_baseILj1024EfS2_S2_S2_fjLj128EEEEELb1ELb1ELb0ELb0EEEvNS_9FwdParamsE
        .type           _ZN10layer_norm13ln_fwd_kernelINS_13Kernel_traitsIf6__halfS2_S2_fjLj1024ELj1ELj4ELj1ELj16ENS_18Kernel_traits_baseILj1024EfS2_S2_S2_fjLj128EEEEELb1ELb1ELb0ELb0EEEvNS_9FwdParamsE,@function
        .size           _ZN10layer_norm13ln_fwd_kernelINS_13Kernel_traitsIf6__halfS2_S2_fjLj1024ELj1ELj4ELj1ELj16ENS_18Kernel_traits_baseILj1024EfS2_S2_S2_fjLj128EEEEELb1ELb1ELb0ELb0EEEvNS_9FwdParamsE,(.L_x_30506 - _ZN10layer_norm13ln_fwd_kernelINS_13Kernel_traitsIf6__halfS2_S2_fjLj1024ELj1ELj4ELj1ELj16ENS_18Kernel_traits_baseILj1024EfS2_S2_S2_fjLj128EEEEELb1ELb1ELb0ELb0EEEvNS_9FwdParamsE)
        .other          _ZN10layer_norm13ln_fwd_kernelINS_13Kernel_traitsIf6__halfS2_S2_fjLj1024ELj1ELj4ELj1ELj16ENS_18Kernel_traits_baseILj1024EfS2_S2_S2_fjLj128EEEEELb1ELb1ELb0ELb0EEEvNS_9FwdParamsE,@"STO_CUDA_ENTRY STV_DEFAULT"
_ZN10layer_norm13ln_fwd_kernelINS_13Kernel_traitsIf6__halfS2_S2_fjLj1024ELj1ELj4ELj1ELj16ENS_18Kernel_traits_baseILj1024EfS2_S2_S2_fjLj128EEEEELb1ELb1ELb0ELb0EEEvNS_9FwdParamsE:
.text._ZN10layer_norm13ln_fwd_kernelINS_13Kernel_traitsIf6__halfS2_S2_fjLj1024ELj1ELj4ELj1ELj16ENS_18Kernel_traits_baseILj1024EfS2_S2_S2_fjLj128EEEEELb1ELb1ELb0ELb0EEEvNS_9FwdParamsE:
        /* <DEDUP_REMOVED lines=116> */
.L_x_17251:
[----:B------:R-:W-:Y:S05]  /*0740*/  BSYNC B0 ;  /* 0x0000000000007941 */ /* 0x000fea0003800000 */
.L_x_17250:
        /* <DEDUP_REMOVED lines=23> */
.L_x_17253:
[----:B------:R-:W-:Y:S05]  /*08c0*/  BSYNC B0 ;  /* 0x0000000000007941 */ /* 0x000fea0003800000 */
.L_x_17252:
        /* <DEDUP_REMOVED lines=23> */
.L_x_17255:
[----:B------:R-:W-:Y:S05]  /*0a40*/  BSYNC B0 ;  /* 0x0000000000007941 */ /* 0x000fea0003800000 */
.L_x_17254:
        /* <DEDUP_REMOVED lines=22> */
.L_x_17257:
[----:B------:R-:W-:Y:S05]  /*0bb0*/  BSYNC B0 ;  /* 0x0000000000007941 */ /* 0x000fea0003800000 */
.L_x_17256:
        /* <DEDUP_REMOVED lines=25> */
.L_x_17500:
        /* <DEDUP_REMOVED lines=39> */
.L_x_17262:
[----:B------:R-:W-:-:S07]  /*0fc0*/  MOV R0, R6 ;  /* 0x0000000600007202 */ /* 0x000fce0000000f00 */
.L_x_17263:
[----:B------:R-:W-:Y:S05]  /*0fd0*/  BSYNC B2 ;  /* 0x0000000000027941 */ /* 0x000fea0003800000 */
.L_x_17261:
        /* <DEDUP_REMOVED lines=16> */
.L_x_17267:
[----:B------:R-:W-:Y:S05]  /*10e0*/  BSYNC B3 ;  /* 0x0000000000037941 */ /* 0x000fea0003800000 */
.L_x_17266:
        /* <DEDUP_REMOVED lines=42> */
.L_x_17265:
[----:B------:R-:W-:Y:S05]  /*1390*/  BSYNC B2 ;  /* 0x0000000000027941 */ /* 0x000fea0003800000 */
.L_x_17264:
[----:B------:R-:W0:Y:S01]  /*13a0*/  LDC R157, c[0x0][0x298] ;  /* 0x0000a600ff9d7b82 */ /* 0x000e220000000800 */
[----:B------:R-:W-:Y:S01]  /*13b0*/  I2FP.F32.U32 R0, R0 ;  /* 0x0000000000007245 */ /* 0x000fe20000201000 */
[----:B-----5:R-:W-:Y:S01]  /*13c0*/  HADD2.F32 R124, -RZ, R116.H0_H0 ;  /* 0x20000074ff7c7230 */ /* 0x020fe20000004100 */
[----:B------:R-:W-:Y:S01]  /*13d0*/  BSSY B2, `(.L_x_17268) ;  /* 0x0000018000027945 */ /* 0x000fe20003800000 */
[----:B------:R-:W-:Y:S01]  /*13e0*/  IMAD.MOV.U32 R155, RZ, RZ, 0x2f800000 ;  /* 0x2f800000ff9b7424 */ /* 0x000fe200078e00ff */
[----:B------:R-:W-:Y:S01]  /*13f0*/  IADD3 R133, R132, 0x1, RZ ;  /* 0x0000000184857810 */ /* 0x000fe20007ffe0ff */
[----:B------:R-:W-:Y:S02]  /*1400*/  @P0 HADD2.F32 R125, -RZ, R16.H0_H0 ;  /* 0x20000010ff7d0230 */ /* 0x000fe40000004100 */
        /* <DEDUP_REMOVED lines=19> */
.L_x_17269:
[----:B------:R-:W-:-:S07]  /*1540*/  MOV R3, R6 ;  /* 0x0000000600037202 */ /* 0x000fce0000000f00 */
.L_x_17270:
[----:B------:R-:W-:Y:S05]  /*1550*/  BSYNC B2 ;  /* 0x0000000000027941 */ /* 0x000fea0003800000 */
.L_x_17268:
        /* <DEDUP_REMOVED lines=16> */
.L_x_17274:
[----:B------:R-:W-:Y:S05]  /*1660*/  BSYNC B3 ;  /* 0x0000000000037941 */ /* 0x000fea0003800000 */
.L_x_17273:
        /* <DEDUP_REMOVED lines=42> */
.L_x_17272:
[----:B------:R-:W-:Y:S05]  /*1910*/  BSYNC B2 ;  /* 0x0000000000027941 */ /* 0x000fea0003800000 */
.L_x_17271:
        /* <DEDUP_REMOVED lines=23> */
.L_x_17276:
[----:B------:R-:W-:-:S07]  /*1a90*/  IMAD.MOV.U32 R3, RZ, RZ, R6 ;  /* 0x000000ffff037224 */ /* 0x000fce00078e0006 */
.L_x_17277:
[----:B------:R-:W-:Y:S05]  /*1aa0*/  BSYNC B2 ;  /* 0x0000000000027941 */ /* 0x000fea0003800000 */
.L_x_17275:
        /* <DEDUP_REMOVED lines=16> */
.L_x_17281:
[----:B------:R-:W-:Y:S05]  /*1bb0*/  BSYNC B3 ;  /* 0x0000000000037941 */ /* 0x000fea0003800000 */
.L_x_17280:
        /* <DEDUP_REMOVED lines=42> */
.L_x_17279:
[----:B------:R-:W-:Y:S05]  /*1e60*/  BSYNC B2 ;  /* 0x0000000000027941 */ /* 0x000fea0003800000 */
.L_x_17278:
        /* <DEDUP_REMOVED lines=22> */
.L_x_17283:
[----:B------:R-:W-:-:S07]  /*1fd0*/  MOV R3, R6 ;  /* 0x0000000600037202 */ /* 0x000fce0000000f00 */
.L_x_17284:
[----:B------:R-:W-:Y:S05]  /*1fe0*/  BSYNC B2 ;  /* 0x0000000000027941 */ /* 0x000fea0003800000 */
.L_x_17282:
        /* <DEDUP_REMOVED lines=16> */
.L_x_17288:
[----:B------:R-:W-:Y:S05]  /*20f0*/  BSYNC B3 ;  /* 0x0000000000037941 */ /* 0x000fea0003800000 */
.L_x_17287:
        /* <DEDUP_REMOVED lines=42> */
.L_x_17286:
[----:B------:R-:W-:Y:S05]  /*23a0*/  BSYNC B2 ;  /* 0x0000000000027941 */ /* 0x000fea0003800000 */
.L_x_17285:
        /* <DEDUP_REMOVED lines=22> */
.L_x_17290:
[----:B------:R-:W-:-:S07]  /*2510*/  IMAD.MOV.U32 R3, RZ, RZ, R6 ;  /* 0x000000ffff037224 */ /* 0x000fce00078e0006 */
.L_x_17291:
[----:B------:R-:W-:Y:S05]  /*2520*/  BSYNC B2 ;  /* 0x0000000000027941 */ /* 0x000fea0003800000 */
.L_x_17289:
        /* <DEDUP_REMOVED lines=16> */
.L_x_17295:
[----:B------:R-:W-:Y:S05]  /*2630*/  BSYNC B3 ;  /* 0x0000000000037941 */ /* 0x000fea0003800000 */
.L_x_17294:
        /* <DEDUP_REMOVED lines=42> */
.L_x_17293:
[----:B------:R-:W-:Y:S05]  /*28e0*/  BSYNC B2 ;  /* 0x0000000000027941 */ /* 0x000fea0003800000 */
.L_x_17292:
[----:B------:R-:W-:Y:S01]  /*28f0*/  I2FP.F32.U32 R116, R3 ;  /* 0x0000000300747245 */ /* 0x000fe20000201000 */
[----:B------:R-:W-:Y:S01]  /*2900*/  HADD2.F32 R132, -RZ, R118.H0_H0 ;  /* 0x20000076ff847230 */ /* 0x000fe20000004100 */
[----:B------:R-:W-:Y:S01]  /*2910*/  ISETP.NE.AND P4, PT, R141, 0x1, PT ;  /* 0x000000018d00780c */ /* 0x000fe20003f85270 */
[----:B------:R-:W-:Y:S01]  /*2920*/  @P0 HADD2.F32 R117, -RZ, R18.H0_H0 ;  /* 0x20000012ff750230 */ /* 0x000fe20000004100 */
[----:B------:R-:W-:Y:S01]  /*2930*/  BSSY B2, `(.L_x_17296) ;  /* 0x0000013000027945 */ /* 0x000fe20003800000 */
[----:B------:R-:W-:Y:S01]  /*2940*/  FFMA.FTZ R3, R116, R155, 1.1641532182693481445e-10 ;  /* 0x2f00000074037423 */ /* 0x000fe2000001009b */
[----:B------:R-:W-:-:S04]  /*2950*/  FMUL.FTZ R132, R132, R153 ;  /* 0x0000009984847220 */ /* 0x000fc80000410000 */
        /* <DEDUP_REMOVED lines=15> */
.L_x_17297:
[----:B------:R-:W-:-:S07]  /*2a50*/  MOV R3, R6 ;  /* 0x0000000600037202 */ /* 0x000fce0000000f00 */
.L_x_17298:
[----:B------:R-:W-:Y:S05]  /*2a60*/  BSYNC B2 ;  /* 0x0000000000027941 */ /* 0x000fea0003800000 */
.L_x_17296:
        /* <DEDUP_REMOVED lines=16> */
.L_x_17302:
[----:B------:R-:W-:Y:S05]  /*2b70*/  BSYNC B3 ;  /* 0x0000000000037941 */ /* 0x000fea0003800000 */
.L_x_17301:
        /* <DEDUP_REMOVED lines=42> */
.L_x_17300:
[----:B------:R-:W-:Y:S05]  /*2e20*/  BSYNC B2 ;  /* 0x0000000000027941 */ /* 0x000fea0003800000 */
.L_x_17299:
        /* <DEDUP_REMOVED lines=22> */
.L_x_17304:
[----:B------:R-:W-:-:S07]  /*2f90*/  IMAD.MOV.U32 R3, RZ, RZ, R6 ;  /* 0x000000ffff037224 */ /* 0x000fce00078e0006 */
.L_x_17305:
[----:B------:R-:W-:Y:S05]  /*2fa0*/  BSYNC B2 ;  /* 0x0000000000027941 */ /* 0x000fea0003800000 */
.L_x_17303:
        /* <DEDUP_REMOVED lines=16> */
.L_x_17309:
[----:B------:R-:W-:Y:S05]  /*30b0*/  BSYNC B3 ;  /* 0x0000000000037941 */ /* 0x000fea0003800000 */
.L_x_17308:
        /* <DEDUP_REMOVED lines=42> */
.L_x_17307:
[----:B------:R-:W-:Y:S05]  /*3360*/  BSYNC B2 ;  /* 0x0000000000027941 */ /* 0x000fea0003800000 */
.L_x_17306:
        /* <DEDUP_REMOVED lines=22> */
.L_x_17311:
[----:B------:R-:W-:-:S07]  /*34d0*/  MOV R118, R6 ;  /* 0x0000000600767202 */ /* 0x000fce0000000f00 */
.L_x_17312:
[----:B------:R-:W-:Y:S05]  /*34e0*/  BSYNC B2 ;  /* 0x0000000000027941 */ /* 0x000fea0003800000 */
.L_x_17310:
        /* <DEDUP_REMOVED lines=18> */
.L_x_17316:
[----:B------:R-:W-:Y:S05]  /*3610*/  BSYNC B3 ;  /* 0x0000000000037941 */ /* 0x000fea0003800000 */
.L_x_17315:
[----:B------:R-:W-:Y:S01]  /*3620*/  LOP3.LUT R6, R3, UR7, R2, 0x96, !PT ;  /* 0x0000000703067c12 */ /* 0x000fe2000f8e9602 */
[----:B------:R-:W-:-:S04]  /*3630*/  IMAD.HI.U32 R3, R12, -0x326172a9, RZ ;  /* 0xcd9e8d570c037827 */ /* 0x000fc800078e00ff */
[----:B------:R-:W-:Y:S01]  /*3640*/  IMAD R5, R12, -0x326172a9, RZ ;  /* 0xcd9e8d570c057824 */ /* 0x000fe200078e02ff */
[----:B------:R-:W-:Y:S01]  /*3650*/  LOP3.LUT R3, R3, UR6, R10, 0x96, !PT ;  /* 0x0000000603037c12 */ /* 0x000fe2000f8e960a */
[----:B------:R-:W-:-:S05]  /*3660*/  IMAD.WIDE.U32 R6, R6, -0x326172a9, RZ ;  /* 0xcd9e8d5706067825 */ /* 0x000fca00078e00ff */
[----:B------:R-:W-:Y:S01]  /*3670*/  LOP3.LUT R116, R7, UR17, R5, 0x96, !PT ;  /* 0x0000001107747c12 */ /* 0x000fe2000f8e9605 */
[----:B------:R-:W-:Y:S02]  /*3680*/  IMAD R7, R11, -0x2daee0ad, RZ ;  /* 0xd2511f530b077824 */ /* 0x000fe400078e02ff */
[----:B------:R-:W-:Y:S01]  /*3690*/  IMAD.WIDE.U32 R4, R3, -0x2daee0ad, RZ ;  /* 0xd2511f5303047825 */ /* 0x000fe200078e00ff */
[----:B------:R-:W-:-:S03]  /*36a0*/  HFMA2.MMA R3, -RZ, RZ, 0, 0 ;  /* 0x00000000ff037435 */ /* 0x000fc600000001ff */
        /* <DEDUP_REMOVED lines=33> */
.L_x_17314:
[----:B------:R-:W-:Y:S05]  /*38c0*/  BSYNC B2 ;  /* 0x0000000000027941 */ /* 0x000fea0003800000 */
.L_x_17313:
        /* <DEDUP_REMOVED lines=23> */
[----:B------:R-:W-:Y:S02]  /*3a40*/  LEA R156, P0, R140, UR12, 0x4 ;  /* 0x0000000c8c9c7c11 */ /* 0x000fe4000f8020ff */
        /* <DEDUP_REMOVED lines=15> */
.L_x_17260:
[----:B------:R-:W-:Y:S05]  /*3b40*/  BSYNC B1 ;  /* 0x0000000000017941 */ /* 0x000fea0003800000 */
.L_x_17259:
        /* <DEDUP_REMOVED lines=23> */
.L_x_17320:
[----:B------:R-:W-:-:S07]  /*3cc0*/  MOV R13, R6 ;  /* 0x00000006000d7202 */ /* 0x000fce0000000f00 */
.L_x_17321:
[----:B------:R-:W-:Y:S05]  /*3cd0*/  BSYNC B2 ;  /* 0x0000000000027941 */ /* 0x000fea0003800000 */
.L_x_17319:
        /* <DEDUP_REMOVED lines=16> */
.L_x_17325:
[----:B------:R-:W-:Y:S05]  /*3de0*/  BSYNC B3 ;  /* 0x0000000000037941 */ /* 0x000fea0003800000 */
.L_x_17324:
        /* <DEDUP_REMOVED lines=42> */
.L_x_17323:
[----:B------:R-:W-:Y:S05]  /*4090*/  BSYNC B2 ;  /* 0x0000000000027941 */ /* 0x000fea0003800000 */
.L_x_17322:
[----:B------:R-:W0:Y:S01]  /*40a0*/  LDC R150, c[0x0][0x298] ;  /* 0x0000a600ff967b82 */ /* 0x000e220000000800 */
[----:B------:R-:W-:Y:S01]  /*40b0*/  I2FP.F32.U32 R126, R13 ;  /* 0x0000000d007e7245 */ /* 0x000fe20000201000 */
[----:B-----5:R-:W-:Y:S01]  /*40c0*/  HADD2.F32 R144, -RZ, R116.H0_H0 ;  /* 0x20000074ff907230 */ /* 0x020fe20000004100 */
[----:B------:R-:W-:Y:S01]  /*40d0*/  BSSY B2, `(.L_x_17326) ;  /* 0x0000018000027945 */ /* 0x000fe20003800000 */
[----:B------:R-:W-:Y:S01]  /*40e0*/  IMAD.MOV.U32 R157, RZ, RZ, 0x2f800000 ;  /* 0x2f800000ff9d7424 */ /* 0x000fe200078e00ff */
[----:B------:R-:W-:Y:S02]  /*40f0*/  IADD3 R135, R134, 0x1, RZ ;  /* 0x0000000186877810 */ /* 0x000fe40007ffe0ff */
        /* <DEDUP_REMOVED lines=20> */
.L_x_17327:
[----:B------:R-:W-:-:S07]  /*4240*/  MOV R3, R6 ;  /* 0x0000000600037202 */ /* 0x000fce0000000f00 */
.L_x_17328:
[----:B------:R-:W-:Y:S05]  /*4250*/  BSYNC B2 ;  /* 0x0000000000027941 */ /* 0x000fea0003800000 */
.L_x_17326:
        /* <DEDUP_REMOVED lines=16> */
.L_x_17332:
[----:B------:R-:W-:Y:S05]  /*4360*/  BSYNC B3 ;  /* 0x0000000000037941 */ /* 0x000fea0003800000 */
.L_x_17331:
        /* <DEDUP_REMOVED lines=42> */
.L_x_17330:
[----:B------:R-:W-:Y:S05]  /*4610*/  BSYNC B2 ;  /* 0x0000000000027941 */ /* 0x000fea0003800000 */
.L_x_17329:
        /* <DEDUP_REMOVED lines=23> */
.L_x_17334:
[----:B------:R-:W-:-:S07]  /*4790*/  IMAD.MOV.U32 R3, RZ, RZ, R6 ;  /* 0x000000ffff037224 */ /* 0x000fce00078e0006 */
.L_x_17335:
[----:B------:R-:W-:Y:S05]  /*47a0*/  BSYNC B2 ;  /* 0x0000000000027941 */ /* 0x000fea0003800000 */
.L_x_17333:
        /* <DEDUP_REMOVED lines=16> */
.L_x_17339:
[----:B------:R-:W-:Y:S05]  /*48b0*/  BSYNC B3 ;  /* 0x0000000000037941 */ /* 0x000fea0003800000 */
.L_x_17338:
        /* <DEDUP_REMOVED lines=42> */
.L_x_17337:
[----:B------:R-:W-:Y:S05]  /*4b60*/  BSYNC B2 ;  /* 0x0000000000027941 */ /* 0x000fea0003800000 */
.L_x_17336:
        /* <DEDUP_REMOVED lines=22> */
.L_x_17341:
[----:B------:R-:W-:-:S07]  /*4cd0*/  MOV R3, R6 ;  /* 0x0000000600037202 */ /* 0x000fce0000000f00 */
.L_x_17342:
[----:B------:R-:W-:Y:S05]  /*4ce0*/  BSYNC B2 ;  /* 0x0000000000027941 */ /* 0x000fea0003800000 */
.L_x_17340:
        /* <DEDUP_REMOVED lines=16> */
.L_x_17346:
[----:B------:R-:W-:Y:S05]  /*4df0*/  BSYNC B3 ;  /* 0x0000000000037941 */ /* 0x000fea0003800000 */
.L_x_17345:
        /* <DEDUP_REMOVED lines=42> */
.L_x_17344:
[----:B------:R-:W-:Y:S05]  /*50a0*/  BSYNC B2 ;  /* 0x0000000000027941 */ /* 0x000fea0003800000 */
.L_x_17343:
        /* <DEDUP_REMOVED lines=22> */
.L_x_17348:
[----:B------:R-:W-:-:S07]  /*5210*/  IMAD.MOV.U32 R3, RZ, RZ, R6 ;  /* 0x000000ffff037224 */ /* 0x000fce00078e0006 */
.L_x_17349:
[----:B------:R-:W-:Y:S05]  /*5220*/  BSYNC B2 ;  /* 0x0000000000027941 */ /* 0x000fea0003800000 */
.L_x_17347:
        /* <DEDUP_REMOVED lines=16> */
.L_x_17353:
[----:B------:R-:W-:Y:S05]  /*5330*/  BSYNC B3 ;  /* 0x0000000000037941 */ /* 0x000fea0003800000 */
.L_x_17352:
        /* <DEDUP_REMOVED lines=42> */
.L_x_17351:
[----:B------:R-:W-:Y:S05]  /*55e0*/  BSYNC B2 ;  /* 0x0000000000027941 */ /* 0x000fea0003800000 */
.L_x_17350:
        /* <DEDUP_REMOVED lines=22> */
.L_x_17355:
[----:B------:R-:W-:-:S07]  /*5750*/  MOV R3, R6 ;  /* 0x0000000600037202 */ /* 0x000fce0000000f00 */
.L_x_17356:
[----:B------:R-:W-:Y:S05]  /*5760*/  BSYNC B2 ;  /* 0x0000000000027941 */ /* 0x000fea0003800000 */
.L_x_17354:
        /* <DEDUP_REMOVED lines=16> */
.L_x_17360:
[----:B------:R-:W-:Y:S05]  /*5870*/  BSYNC B3 ;  /* 0x0000000000037941 */ /* 0x000fea0003800000 */
.L_x_17359:
        /* <DEDUP_REMOVED lines=42> */
.L_x_17358:
[----:B------:R-:W-:Y:S05]  /*5b20*/  BSYNC B2 ;  /* 0x0000000000027941 */ /* 0x000fea0003800000 */
.L_x_17357:
        /* <DEDUP_REMOVED lines=22> */
.L_x_17362:
[----:B------:R-:W-:-:S07]  /*5c90*/  IMAD.MOV.U32 R3, RZ, RZ, R6 ;  /* 0x000000ffff037224 */ /* 0x000fce00078e0006 */
.L_x_17363:
[----:B------:R-:W-:Y:S05]  /*5ca0*/  BSYNC B2 ;  /* 0x0000000000027941 */ /* 0x000fea0003800000 */
.L_x_17361:
        /* <DEDUP_REMOVED lines=16> */
.L_x_17367:
[----:B------:R-:W-:Y:S05]  /*5db0*/  BSYNC B3 ;  /* 0x0000000000037941 */ /* 0x000fea0003800000 */
.L_x_17366:
        /* <DEDUP_REMOVED lines=42> */
.L_x_17365:
[----:B------:R-:W-:Y:S05]  /*6060*/  BSYNC B2 ;  /* 0x0000000000027941 */ /* 0x000fea0003800000 */
.L_x_17364:
        /* <DEDUP_REMOVED lines=22> */
.L_x_17369:
[----:B------:R-:W-:-:S07]  /*61d0*/  MOV R118, R6 ;  /* 0x0000000600767202 */ /* 0x000fce0000000f00 */
.L_x_17370:
[----:B------:R-:W-:Y:S05]  /*61e0*/  BSYNC B2 ;  /* 0x0000000000027941 */ /* 0x000fea0003800000 */
.L_x_17368:
        /* <DEDUP_REMOVED lines=18> */
.L_x_17374:
[----:B------:R-:W-:Y:S05]  /*6310*/  BSYNC B3 ;  /* 0x0000000000037941 */ /* 0x000fea0003800000 */
.L_x_17373:
        /* <DEDUP_REMOVED lines=42> */
.L_x_17372:
[----:B------:R-:W-:Y:S05]  /*65c0*/  BSYNC B2 ;  /* 0x0000000000027941 */ /* 0x000fea0003800000 */
.L_x_17371:
[----:B------:R-:W-:Y:S01]  /*65d0*/  I2FP.F32.U32 R116, R118 ;  /* 0x0000007600747245 */ /* 0x000fe20000201000 */
[----:B------:R-:W-:Y:S01]  /*65e0*/  HADD2.F32 R118, -RZ, R119.H1_H1 ;  /* 0x30000077ff767230 */ /* 0x000fe20000004100 */
[----:B------:R-:W-:Y:S02]  /*65f0*/  ISETP.NE.AND P6, PT, R158, RZ, PT ;  /* 0x000000ff9e00720c */ /* 0x000fe40003fc5270 */
[----:B------:R-:W-:Y:S01]  /*6600*/  SEL R158, RZ, 0x10000, P5 ;  /* 0x00010000ff9e7807 */ /* 0x000fe20002800000 */
[----:B------:R-:W-:Y:S01]  /*6610*/  FFMA.FTZ R157, R116, R157, 1.1641532182693481445e-10 ;  /* 0x2f000000749d7423 */ /* 0x000fe2000001009d */
[----:B------:R-:W-:Y:S01]  /*6620*/  FMUL.FTZ R117, R118, R153 ;  /* 0x0000009976757220 */ /* 0x000fe20000410000 */
[----:B------:R-:W-:Y:S02]  /*6630*/  SEL R162, RZ, 0x1, P2 ;  /* 0x00000001ffa27807 */ /* 0x000fe40001000000 */
[----:B------:R-:W-:Y:S01]  /*6640*/  SEL R161, RZ, 0x100, P4 ;  /* 0x00000100ffa17807 */ /* 0x000fe20002000000 */
[----:B------:R-:W-:Y:S01]  /*6650*/  FMUL.FTZ R117, R117, R150 ;  /* 0x0000009675757220 */ /* 0x000fe20000410000 */
[----:B------:R-:W-:Y:S01]  /*6660*/  FSETP.GTU.FTZ.AND P5, PT, R157, R156, PT ;  /* 0x0000009c9d00720b */ /* 0x000fe20003fbc000 */
[----:B------:R-:W-:Y:S01]  /*6670*/  IMAD.WIDE.U32 R162, R162, 0x1000000, RZ ;  /* 0x01000000a2a27825 */ /* 0x000fe200078e00ff */
[----:B------:R-:W-:-:S02]  /*6680*/  ISETP.NE.AND P4, PT, R159, RZ, PT ;  /* 0x000000ff9f00720c */ /* 0x000fc40003f85270 */
[----:B------:R-:W-:Y:S01]  /*6690*/  FSEL R150, R117, RZ, !P5 ;  /* 0x000000ff75967208 */ /* 0x000fe20006800000 */
[----:B------:R-:W-:Y:S01]  /*66a0*/  @P0 HADD2.F32 R117, -RZ, R19.H1_H1 ;  /* 0x30000013ff750230 */ /* 0x000fe20000004100 */
        /* <DEDUP_REMOVED lines=25> */
.L_x_17318:
[----:B------:R-:W-:Y:S05]  /*6840*/  BSYNC B1 ;  /* 0x0000000000017941 */ /* 0x000fea0003800000 */
.L_x_17317:
        /* <DEDUP_REMOVED lines=23> */
.L_x_17378:
[----:B------:R-:W-:-:S07]  /*69c0*/  MOV R15, R6 ;  /* 0x00000006000f7202 */ /* 0x000fce0000000f00 */
.L_x_17379:
[----:B------:R-:W-:Y:S05]  /*69d0*/  BSYNC B2 ;  /* 0x0000000000027941 */ /* 0x000fea0003800000 */
.L_x_17377:
        /* <DEDUP_REMOVED lines=16> */
.L_x_17383:
[----:B------:R-:W-:Y:S05]  /*6ae0*/  BSYNC B3 ;  /* 0x0000000000037941 */ /* 0x000fea0003800000 */
.L_x_17382:
        /* <DEDUP_REMOVED lines=42> */
.L_x_17381:
[----:B------:R-:W-:Y:S05]  /*6d90*/  BSYNC B2 ;  /* 0x0000000000027941 */ /* 0x000fea0003800000 */
.L_x_17380:
        /* <DEDUP_REMOVED lines=26> */
.L_x_17385:
[----:B------:R-:W-:-:S07]  /*6f40*/  MOV R3, R6 ;  /* 0x0000000600037202 */ /* 0x000fce0000000f00 */
.L_x_17386:
[----:B------:R-:W-:Y:S05]  /*6f50*/  BSYNC B2 ;  /* 0x0000000000027941 */ /* 0x000fea0003800000 */
.L_x_17384:
        /* <DEDUP_REMOVED lines=16> */
.L_x_17390:
[----:B------:R-:W-:Y:S05]  /*7060*/  BSYNC B3 ;  /* 0x0000000000037941 */ /* 0x000fea0003800000 */
.L_x_17389:
        /* <DEDUP_REMOVED lines=42> */
.L_x_17388:
[----:B------:R-:W-:Y:S05]  /*7310*/  BSYNC B2 ;  /* 0x0000000000027941 */ /* 0x000fea0003800000 */
.L_x_17387:
        /* <DEDUP_REMOVED lines=23> */
.L_x_17392:
[----:B------:R-:W-:-:S07]  /*7490*/  IMAD.MOV.U32 R3, RZ, RZ, R6 ;  /* 0x000000ffff037224 */ /* 0x000fce00078e0006 */
.L_x_17393:
[----:B------:R-:W-:Y:S05]  /*74a0*/  BSYNC B2 ;  /* 0x0000000000027941 */ /* 0x000fea0003800000 */
.L_x_17391:
        /* <DEDUP_REMOVED lines=16> */
.L_x_17397:
[----:B------:R-:W-:Y:S05]  /*75b0*/  BSYNC B3 ;  /* 0x0000000000037941 */ /* 0x000fea0003800000 */
.L_x_17396:
        /* <DEDUP_REMOVED lines=42> */
.L_x_17395:
[----:B------:R-:W-:Y:S05]  /*7860*/  BSYNC B2 ;  /* 0x0000000000027941 */ /* 0x000fea0003800000 */
.L_x_17394:
        /* <DEDUP_REMOVED lines=22> */
.L_x_17399:
[----:B------:R-:W-:-:S07]  /*79d0*/  MOV R3, R6 ;  /* 0x0000000600037202 */ /* 0x000fce0000000f00 */
.L_x_17400:
[----:B------:R-:W-:Y:S05]  /*79e0*/  BSYNC B2 ;  /* 0x0000000000027941 */ /* 0x000fea0003800000 */
.L_x_17398:
        /* <DEDUP_REMOVED lines=16> */
.L_x_17404:
[----:B------:R-:W-:Y:S05]  /*7af0*/  BSYNC B3 ;  /* 0x0000000000037941 */ /* 0x000fea0003800000 */
.L_x_17403:
        /* <DEDUP_REMOVED lines=42> */
.L_x_17402:
[----:B------:R-:W-:Y:S05]  /*7da0*/  BSYNC B2 ;  /* 0x0000000000027941 */ /* 0x000fea0003800000 */
.L_x_17401:
        /* <DEDUP_REMOVED lines=22> */
.L_x_17406:
[----:B------:R-:W-:-:S07]  /*7f10*/  IMAD.MOV.U32 R3, RZ, RZ, R6 ;  /* 0x000000ffff037224 */ /* 0x000fce00078e0006 */
.L_x_17407:
[----:B------:R-:W-:Y:S05]  /*7f20*/  BSYNC B2 ;  /* 0x0000000000027941 */ /* 0x000fea0003800000 */
.L_x_17405:
        /* <DEDUP_REMOVED lines=16> */
.L_x_17411:
[----:B------:R-:W-:Y:S05]  /*8030*/  BSYNC B3 ;  /* 0x0000000000037941 */ /* 0x000fea0003800000 */
.L_x_17410:
        /* <DEDUP_REMOVED lines=42> */
.L_x_17409:
[----:B------:R-:W-:Y:S05]  /*82e0*/  BSYNC B2 ;  /* 0x0000000000027941 */ /* 0x000fea0003800000 */
.L_x_17408:
        /* <DEDUP_REMOVED lines=22> */
.L_x_17413:
[----:B------:R-:W-:-:S07]  /*8450*/  MOV R3, R6 ;  /* 0x0000000600037202 */ /* 0x000fce0000000f00 */
.L_x_17414:
[----:B------:R-:W-:Y:S05]  /*8460*/  BSYNC B2 ;  /* 0x0000000000027941 */ /* 0x000fea0003800000 */
.L_x_17412:
        /* <DEDUP_REMOVED lines=16> */
.L_x_17418:
[----:B------:R-:W-:Y:S05]  /*8570*/  BSYNC B3 ;  /* 0x0000000000037941 */ /* 0x000fea0003800000 */
.L_x_17417:
        /* <DEDUP_REMOVED lines=42> */
.L_x_17416:
[----:B------:R-:W-:Y:S05]  /*8820*/  BSYNC B2 ;  /* 0x0000000000027941 */ /* 0x000fea0003800000 */
.L_x_17415:
        /* <DEDUP_REMOVED lines=22> */
.L_x_17420:
[----:B------:R-:W-:-:S07]  /*8990*/  IMAD.MOV.U32 R3, RZ, RZ, R6 ;  /* 0x000000ffff037224 */ /* 0x000fce00078e0006 */
.L_x_17421:
[----:B------:R-:W-:Y:S05]  /*89a0*/  BSYNC B2 ;  /* 0x0000000000027941 */ /* 0x000fea0003800000 */
.L_x_17419:
        /* <DEDUP_REMOVED lines=16> */
.L_x_17425:
[----:B------:R-:W-:Y:S05]  /*8ab0*/  BSYNC B3 ;  /* 0x0000000000037941 */ /* 0x000fea0003800000 */
.L_x_17424:
        /* <DEDUP_REMOVED lines=42> */
.L_x_17423:
[----:B------:R-:W-:Y:S05]  /*8d60*/  BSYNC B2 ;  /* 0x0000000000027941 */ /* 0x000fea0003800000 */
.L_x_17422:
        /* <DEDUP_REMOVED lines=22> */
.L_x_17427:
[----:B------:R-:W-:-:S07]  /*8ed0*/  MOV R118, R6 ;  /* 0x0000000600767202 */ /* 0x000fce0000000f00 */
.L_x_17428:
[----:B------:R-:W-:Y:S05]  /*8ee0*/  BSYNC B2 ;  /* 0x0000000000027941 */ /* 0x000fea0003800000 */
.L_x_17426:
        /* <DEDUP_REMOVED lines=18> */
.L_x_17432:
[----:B------:R-:W-:Y:S05]  /*9010*/  BSYNC B3 ;  /* 0x0000000000037941 */ /* 0x000fea0003800000 */
.L_x_17431:
        /* <DEDUP_REMOVED lines=42> */
.L_x_17430:
[----:B------:R-:W-:Y:S05]  /*92c0*/  BSYNC B2 ;  /* 0x0000000000027941 */ /* 0x000fea0003800000 */
.L_x_17429:
        /* <DEDUP_REMOVED lines=39> */
.L_x_17376:
[----:B------:R-:W-:Y:S05]  /*9540*/  BSYNC B1 ;  /* 0x0000000000017941 */ /* 0x000fea0003800000 */
.L_x_17375:
        /* <DEDUP_REMOVED lines=23> */
.L_x_17436:
[----:B------:R-:W-:-:S07]  /*96c0*/  IMAD.MOV.U32 R121, RZ, RZ, R6 ;  /* 0x000000ffff797224 */ /* 0x000fce00078e0006 */
.L_x_17437:
[----:B------:R-:W-:Y:S05]  /*96d0*/  BSYNC B2 ;  /* 0x0000000000027941 */ /* 0x000fea0003800000 */
.L_x_17435:
        /* <DEDUP_REMOVED lines=16> */
.L_x_17441:
[----:B------:R-:W-:Y:S05]  /*97e0*/  BSYNC B3 ;  /* 0x0000000000037941 */ /* 0x000fea0003800000 */
.L_x_17440:
        /* <DEDUP_REMOVED lines=42> */
.L_x_17439:
[----:B------:R-:W-:Y:S05]  /*9a90*/  BSYNC B2 ;  /* 0x0000000000027941 */ /* 0x000fea0003800000 */
.L_x_17438:
[----:B------:R-:W0:Y:S01]  /*9aa0*/  LDC R156, c[0x0][0x298] ;  /* 0x0000a600ff9c7b82 */ /* 0x000e220000000800 */
[----:B------:R-:W-:Y:S01]  /*9ab0*/  I2FP.F32.U32 R3, R121 ;  /* 0x0000007900037245 */ /* 0x000fe20000201000 */
[----:B------:R-:W-:Y:S01]  /*9ac0*/  IMAD.MOV.U32 R158, RZ, RZ, 0x2f800000 ;  /* 0x2f800000ff9e7424 */ /* 0x000fe200078e00ff */
[----:B------:R-:W-:Y:S01]  /*9ad0*/  BSSY B2, `(.L_x_17442) ;  /* 0x0000018000027945 */ /* 0x000fe20003800000 */
[----:B-----5:R-:W-:Y:S01]  /*9ae0*/  HADD2.F32 R148, -RZ, R116.H0_H0 ;  /* 0x20000074ff947230 */ /* 0x020fe20000004100 */
[----:B------:R-:W-:Y:S01]  /*9af0*/  IADD3 R131, R138, 0x1, RZ ;  /* 0x000000018a837810 */ /* 0x000fe20007ffe0ff */
[----:B------:R-:W-:Y:S02]  /*9b00*/  FFMA.FTZ R130, R3, R158, 1.1641532182693481445e-10 ;  /* 0x2f00000003827423 */ /* 0x000fe4000001009e */
[----:B------:R-:W1:Y:S01]  /*9b10*/  LDC R157, c[0x0][0x294] ;  /* 0x0000a500ff9d7b82 */ /* 0x000e620000000800 */
        /* <DEDUP_REMOVED lines=18> */
.L_x_17443:
[----:B------:R-:W-:-:S07]  /*9c40*/  MOV R3, R6 ;  /* 0x0000000600037202 */ /* 0x000fce0000000f00 */
.L_x_17444:
[----:B------:R-:W-:Y:S05]  /*9c50*/  BSYNC B2 ;  /* 0x0000000000027941 */ /* 0x000fea0003800000 */
.L_x_17442:
        /* <DEDUP_REMOVED lines=16> */
.L_x_17448:
[----:B------:R-:W-:Y:S05]  /*9d60*/  BSYNC B3 ;  /* 0x0000000000037941 */ /* 0x000fea0003800000 */
.L_x_17447:
        /* <DEDUP_REMOVED lines=42> */
.L_x_17446:
[----:B------:R-:W-:Y:S05]  /*a010*/  BSYNC B2 ;  /* 0x0000000000027941 */ /* 0x000fea0003800000 */
.L_x_17445:
[----:B------:R-:W-:Y:S01]  /*a020*/  I2FP.F32.U32 R3, R3 ;  /* 0x0000000300037245 */ /* 0x000fe20000201000 */
[----:B------:R-:W-:Y:S01]  /*a030*/  HADD2.F32 R130, -RZ, R116.H1_H1 ;  /* 0x30000074ff827230 */ /* 0x000fe20000004100 */
[----:B------:R-:W-:Y:S01]  /*a040*/  BSSY B2, `(.L_x_17449) ;  /* 0x0000016000027945 */ /* 0x000fe20003800000 */
[----:B------:R-:W-:Y:S02]  /*a050*/  IADD3 R139, R131, 0x1, RZ ;  /* 0x00000001838b7810 */ /* 0x000fe40007ffe0ff */
        /* <DEDUP_REMOVED lines=19> */
.L_x_17450:
[----:B------:R-:W-:-:S07]  /*a190*/  IMAD.MOV.U32 R3, RZ, RZ, R6 ;  /* 0x000000ffff037224 */ /* 0x000fce00078e0006 */
.L_x_17451:
[----:B------:R-:W-:Y:S05]  /*a1a0*/  BSYNC B2 ;  /* 0x0000000000027941 */ /* 0x000fea0003800000 */
.L_x_17449:
        /* <DEDUP_REMOVED lines=16> */
.L_x_17455:
[----:B------:R-:W-:Y:S05]  /*a2b0*/  BSYNC B3 ;  /* 0x0000000000037941 */ /* 0x000fea0003800000 */
.L_x_17454:
        /* <DEDUP_REMOVED lines=42> */
.L_x_17453:
[----:B------:R-:W-:Y:S05]  /*a560*/  BSYNC B2 ;  /* 0x0000000000027941 */ /* 0x000fea0003800000 */
.L_x_17452:
        /* <DEDUP_REMOVED lines=22> */
.L_x_17457:
[----:B------:R-:W-:-:S07]  /*a6d0*/  MOV R3, R6 ;  /* 0x0000000600037202 */ /* 0x000fce0000000f00 */
.L_x_17458:
[----:B------:R-:W-:Y:S05]  /*a6e0*/  BSYNC B2 ;  /* 0x0000000000027941 */ /* 0x000fea0003800000 */
.L_x_17456:
        /* <DEDUP_REMOVED lines=16> */
.L_x_17462:
[----:B------:R-:W-:Y:S05]  /*a7f0*/  BSYNC B3 ;  /* 0x0000000000037941 */ /* 0x000fea0003800000 */
.L_x_17461:
        /* <DEDUP_REMOVED lines=42> */
.L_x_17460:
[----:B------:R-:W-:Y:S05]  /*aaa0*/  BSYNC B2 ;  /* 0x0000000000027941 */ /* 0x000fea0003800000 */
.L_x_17459:
        /* <DEDUP_REMOVED lines=22> */
.L_x_17464:
[----:B------:R-:W-:-:S07]  /*ac10*/  MOV R3, R6 ;  /* 0x0000000600037202 */ /* 0x000fce0000000f00 */
.L_x_17465:
[----:B------:R-:W-:Y:S05]  /*ac20*/  BSYNC B2 ;  /* 0x0000000000027941 */ /* 0x000fea0003800000 */
.L_x_17463:
        /* <DEDUP_REMOVED lines=16> */
.L_x_17469:
[----:B------:R-:W-:Y:S05]  /*ad30*/  BSYNC B3 ;  /* 0x0000000000037941 */ /* 0x000fea0003800000 */
.L_x_17468:
        /* <DEDUP_REMOVED lines=42> */
.L_x_17467:
[----:B------:R-:W-:Y:S05]  /*afe0*/  BSYNC B2 ;  /* 0x0000000000027941 */ /* 0x000fea0003800000 */
.L_x_17466:
        /* <DEDUP_REMOVED lines=22> */
.L_x_17471:
[----:B------:R-:W-:-:S07]  /*b150*/  IMAD.MOV.U32 R3, RZ, RZ, R6 ;  /* 0x000000ffff037224 */ /* 0x000fce00078e0006 */
.L_x_17472:
[----:B------:R-:W-:Y:S05]  /*b160*/  BSYNC B2 ;  /* 0x0000000000027941 */ /* 0x000fea0003800000 */
.L_x_17470:
        /* <DEDUP_REMOVED lines=16> */
.L_x_17476:
[----:B------:R-:W-:Y:S05]  /*b270*/  BSYNC B3 ;  /* 0x0000000000037941 */ /* 0x000fea0003800000 */
.L_x_17475:
        /* <DEDUP_REMOVED lines=42> */
.L_x_17474:
[----:B------:R-:W-:Y:S05]  /*b520*/  BSYNC B2 ;  /* 0x0000000000027941 */ /* 0x000fea0003800000 */
.L_x_17473:
        /* <DEDUP_REMOVED lines=22> */
.L_x_17478:
[----:B------:R-:W-:-:S07]  /*b690*/  MOV R3, R6 ;  /* 0x0000000600037202 */ /* 0x000fce0000000f00 */
.L_x_17479:
[----:B------:R-:W-:Y:S05]  /*b6a0*/  BSYNC B2 ;  /* 0x0000000000027941 */ /* 0x000fea0003800000 */
.L_x_17477:
        /* <DEDUP_REMOVED lines=16> */
.L_x_17483:
[----:B------:R-:W-:Y:S05]  /*b7b0*/  BSYNC B3 ;  /* 0x0000000000037941 */ /* 0x000fea0003800000 */
.L_x_17482:
        /* <DEDUP_REMOVED lines=42> */
.L_x_17481:
[----:B------:R-:W-:Y:S05]  /*ba60*/  BSYNC B2 ;  /* 0x0000000000027941 */ /* 0x000fea0003800000 */
.L_x_17480:
        /* <DEDUP_REMOVED lines=10> */
[----:B------:R-:W-:Y:S01]  /*bb10*/  FMUL.FTZ R147, R22, R3 ;  /* 0x0000000316937220 */ /* 0x000fe20000410000 */
[----:B------:R-:W-:-:S03]  /*bb20*/  IADD3 R3, R117, 0x1, RZ ;  /* 0x0000000175037810 */ /* 0x000fc60007ffe0ff */
        /* <DEDUP_REMOVED lines=10> */
.L_x_17485:
[----:B------:R-:W-:-:S07]  /*bbd0*/  MOV R118, R6 ;  /* 0x0000000600767202 */ /* 0x000fce0000000f00 */
.L_x_17486:
[----:B------:R-:W-:Y:S05]  /*bbe0*/  BSYNC B2 ;  /* 0x0000000000027941 */ /* 0x000fea0003800000 */
.L_x_17484:
        /* <DEDUP_REMOVED lines=18> */
.L_x_17490:
[----:B------:R-:W-:Y:S05]  /*bd10*/  BSYNC B3 ;  /* 0x0000000000037941 */ /* 0x000fea0003800000 */
.L_x_17489:
        /* <DEDUP_REMOVED lines=42> */
.L_x_17488:
[----:B------:R-:W-:Y:S05]  /*bfc0*/  BSYNC B2 ;  /* 0x0000000000027941 */ /* 0x000fea0003800000 */
.L_x_17487:
        /* <DEDUP_REMOVED lines=20> */
[----:B------:R-:W-:Y:S02]  /*c110*/  SEL R158, RZ, 0x1, P5 ;  /* 0x00000001ff9e7807 */ /* 0x000fe40002800000 */
[----:B------:R-:W-:Y:S01]  /*c120*/  LEA R156, P0, R155, UR12, 0x4 ;  /* 0x0000000c9b9c7c11 */ /* 0x000fe2000f8020ff */
[----:B------:R-:W-:Y:S01]  /*c130*/  IMAD.WIDE.U32 R160, R160, 0x10000, RZ ;  /* 0x00010000a0a07825 */ /* 0x000fe200078e00ff */
[----:B------:R-:W-:Y:S02]  /*c140*/  LOP3.LUT R153, R163, R159, R153, 0xfe, !PT ;  /* 0x0000009fa3997212 */ /* 0x000fe400078efe99 */
[----:B------:R-:W-:Y:S01]  /*c150*/  LEA.HI.X R157, R155, UR13, RZ, 0x4, P0 ;  /* 0x0000000d9b9d7c11 */ /* 0x000fe200080f24ff */
[----:B------:R-:W-:Y:S01]  /*c160*/  IMAD.WIDE.U32 R158, R158, 0x100, RZ ;  /* 0x000001009e9e7825 */ /* 0x000fe200078e00ff */
[----:B------:R-:W-:-:S02]  /*c170*/  F2FP.F16.F32.PACK_AB R118, R148, R139 ;  /* 0x0000008b9476723e */ /* 0x000fc400000000ff */
[----:B------:R-:W-:Y:S02]  /*c180*/  F2FP.F16.F32.PACK_AB R117, R138, R131 ;  /* 0x000000838a75723e */ /* 0x000fe400000000ff */
[----:B------:R-:W-:Y:S02]  /*c190*/  F2FP.F16.F32.PACK_AB R116, R130, R121 ;  /* 0x000000798274723e */ /* 0x000fe400000000ff */
[----:B------:R-:W-:Y:S02]  /*c1a0*/  F2FP.F16.F32.PACK_AB R119, R154, R147 ;  /* 0x000000939a77723e */ /* 0x000fe400000000ff */
        /* <DEDUP_REMOVED lines=8> */
.L_x_17434:
[----:B------:R-:W-:Y:S05]  /*c230*/  BSYNC B1 ;  /* 0x0000000000017941 */ /* 0x000fea0003800000 */
.L_x_17433:
        /* <DEDUP_REMOVED lines=126> */
.L_x_17512:
        /* <DEDUP_REMOVED lines=31> */
[----:B------:R-:W-:Y:S01]  /*cc10*/  F2FP.F16.F32.PACK_AB R116, R117, R116 ;  /* 0x000000747574723e */ /* 0x000fe200000000ff */
        /* <DEDUP_REMOVED lines=8> */
[----:B------:R-:W-:Y:S01]  /*cca0*/  F2FP.F16.F32.PACK_AB R117, R158, R117 ;  /* 0x000000759e75723e */ /* 0x000fe200000000ff */
[----:B------:R-:W-:Y:S01]  /*ccb0*/  FMUL.FTZ R160, R153, R118 ;  /* 0x0000007699a07220 */ /* 0x000fe20000410000 */
[----:B------:R-:W-:Y:S01]  /*ccc0*/  FFMA.FTZ R118, R100, R119, R108 ;  /* 0x0000007764767223 */ /* 0x000fe2000001006c */
[C---:B0-----:R-:W-:Y:S01]  /*ccd0*/  IMAD.WIDE.U32 R156, R140.reuse, 0x10, R156 ;  /* 0x000000108c9c7825 */ /* 0x041fe200078e009c */
[----:B------:R-:W-:-:S03]  /*cce0*/  IADD3 R140, R140, 0x20, RZ ;  /* 0x000000208c8c7810 */ /* 0x000fc60007ffe0ff */
[----:B------:R-:W-:-:S05]  /*ccf0*/  FFMA.FTZ R119, R101, R160, R109 ;  /* 0x000000a065777223 */ /* 0x000fca000001006d */
[----:B------:R-:W-:Y:S02]  /*cd00*/  F2FP.F16.F32.PACK_AB R118, R119, R118 ;  /* 0x000000767776723e */ /* 0x000fe400000000ff */
[----:B------:R-:W-:-:S05]  /*cd10*/  F2FP.F16.F32.PACK_AB R119, R164, R155 ;  /* 0x0000009ba477723e */ /* 0x000fca00000000ff */
[----:B------:R1:W-:Y:S02]  /*cd20*/  STG.E.128 desc[UR4][R156.64], R116 ;  /* 0x000000749c007986 */ /* 0x0003e4000c101d04 */
.L_x_17493:
[----:B------:R-:W-:Y:S05]  /*cd30*/  BSYNC B1 ;  /* 0x0000000000017941 */ /* 0x000fea0003800000 */
.L_x_17492:
        /* <DEDUP_REMOVED lines=29> */
[----:B0-----:R-:W-:-:S04]  /*cf10*/  IMAD.WIDE.U32 R156, R140, 0x10, R156 ;  /* 0x000000108c9c7825 */ /* 0x001fc800078e009c */
[----:B------:R-:W-:Y:S01]  /*cf20*/  FFMA.FTZ R119, R77, R160, R85 ;  /* 0x000000a04d777223 */ /* 0x000fe20000010055 */
[----:B------:R-:W-:-:S04]  /*cf30*/  VIADD R140, R140, 0x20 ;  /* 0x000000208c8c7836 */ /* 0x000fc80000000000 */
[----:B------:R-:W-:Y:S02]  /*cf40*/  F2FP.F16.F32.PACK_AB R118, R119, R118 ;  /* 0x000000767776723e */ /* 0x000fe400000000ff */
[----:B------:R-:W-:-:S05]  /*cf50*/  F2FP.F16.F32.PACK_AB R119, R164, R155 ;  /* 0x0000009ba477723e */ /* 0x000fca00000000ff */
[----:B------:R2:W-:Y:S02]  /*cf60*/  STG.E.128 desc[UR4][R156.64], R116 ;  /* 0x000000749c007986 */ /* 0x0005e4000c101d04 */
.L_x_17495:
[----:B------:R-:W-:Y:S05]  /*cf70*/  BSYNC B1 ;  /* 0x0000000000017941 */ /* 0x000fea0003800000 */
.L_x_17494:
        /* <DEDUP_REMOVED lines=35> */
.L_x_17497:
[----:B------:R-:W-:Y:S05]  /*d1b0*/  BSYNC B1 ;  /* 0x0000000000017941 */ /* 0x000fea0003800000 */
.L_x_17496:
        /* <DEDUP_REMOVED lines=34> */
.L_x_17499:
[----:B------:R-:W-:Y:S05]  /*d3e0*/  BSYNC B1 ;  /* 0x0000000000017941 */ /* 0x000fea0003800000 */
.L_x_17498:
[----:B01234-:R-:W0:Y:S02]  /*d3f0*/  LDC.64 R116, c[0x0][0x210] ;  /* 0x00008400ff747b82 */ /* 0x01fe240000000a00 */
[----:B0-----:R-:W-:-:S04]  /*d400*/  LEA R8, R116, R8, 0x2 ;  /* 0x0000000874087211 */ /* 0x001fc800078e10ff */
[----:B------:R-:W-:-:S13]  /*d410*/  ISETP.GE.AND P0, PT, R8, R117, PT ;  /* 0x000000750800720c */ /* 0x000fda0003f06270 */
[----:B------:R-:W-:Y:S05]  /*d420*/  @!P0 BRA `(.L_x_17500) ;  /* 0xffffff3800488947 */ /* 0x000fea000383ffff */
[----:B------:R-:W-:Y:S05]  /*d430*/  BSYNC B0 ;  /* 0x0000000000007941 */ /* 0x000fea0003800000 */
.L_x_17258:
[----:B------:R-:W-:Y:S05]  /*d440*/  EXIT ;  /* 0x000000000000794d */ /* 0x000fea0003800000 */
.L_x_17491:
[----:B---3--:R-:W-:Y:S01]  /*d450*/  HFMA2.MMA R159, -RZ, RZ, 0, 5.9604644775390625e-08 ;  /* 0x00000001ff9f7435 */ /* 0x008fe200000001ff */
[----:B------:R-:W-:Y:S01]  /*d460*/  BSSY B1, `(.L_x_17501) ;  /* 0x0000007000017945 */ /* 0x000fe20003800000 */
[----:B------:R-:W-:Y:S01]  /*d470*/  IMAD.MOV.U32 R160, RZ, RZ, R116 ;  /* 0x000000ffffa07224 */ /* 0x000fe200078e0074 */
[----:B------:R-:W-:Y:S01]  /*d480*/  MOV R162, 0x1f ;  /* 0x0000001f00a27802 */ /* 0x000fe20000000f00 */
[----:B------:R-:W-:-:S07]  /*d490*/  IMAD.MOV.U32 R157, RZ, RZ, -0x1 ;  /* 0xffffffffff9d7424 */ /* 0x000fce00078e00ff */
[----:B-----5:R-:W-:Y:S05]  /*d4a0*/  WARPSYNC.COLLECTIVE R157, `(.L_x_17502) ;  /* 0x000000009d087348 */ /* 0x020fea0003c00000 */
[----:B------:R0:W1:Y:S02]  /*d4b0*/  SHFL.BFLY P4, R153, R160, R159, R162 ;  /* 0x0c00009fa0997389 */ /* 0x00006400000800a2 */
[----:B01---5:R-:W-:Y:S01]  /*d4c0*/  ENDCOLLECTIVE ;  /* 0x000000000000791b */ /* 0x023fe20003800000 */
.L_x_17502:
[----:B------:R-:W-:Y:S05]  /*d4d0*/  BSYNC B1 ;  /* 0x0000000000017941 */ /* 0x000fea0003800000 */
.L_x_17501:
        /* <DEDUP_REMOVED lines=9> */
.L_x_17503:
[----:B------:R-:W-:Y:S01]  /*d570*/  HFMA2.MMA R159, -RZ, RZ, 0, 2.384185791015625e-07 ;  /* 0x00000004ff9f7435 */ /* 0x000fe200000001ff */
[----:B------:R-:W-:-:S04]  /*d580*/  IMAD.MOV.U32 R117, RZ, RZ, R153 ;  /* 0x000000ffff757224 */ /* 0x000fc800078e0099 */
[----:B------:R-:W-:-:S05]  /*d590*/  FADD.FTZ R119, R118, R117 ;  /* 0x0000007576777221 */ /* 0x000fca0000010000 */
[----:B------:R-:W-:-:S07]  /*d5a0*/  MOV R160, R119 ;  /* 0x0000007700a07202 */ /* 0x000fce0000000f00 */
[----:B------:R-:W-:Y:S05]  /*d5b0*/  WARPSYNC.COLLECTIVE R157, `(.L_x_17504) ;  /* 0x000000009d087348 */ /* 0x000fea0003c00000 */
[----:B------:R0:W1:Y:S02]  /*d5c0*/  SHFL.BFLY P4, R153, R160, R159, R162 ;  /* 0x0c00009fa0997389 */ /* 0x00006400000800a2 */
[----:B01----:R-:W-:Y:S01]  /*d5d0*/  ENDCOLLECTIVE ;  /* 0x000000000000791b */ /* 0x003fe20003800000 */
.L_x_17504:
[----:B------:R-:W-:Y:S01]  /*d5e0*/  HFMA2.MMA R159, -RZ, RZ, 0, 4.76837158203125e-07 ;  /* 0x00000008ff9f7435 */ /* 0x000fe200000001ff */
[----:B------:R-:W-:-:S04]  /*d5f0*/  IMAD.MOV.U32 R156, RZ, RZ, R153 ;  /* 0x000000ffff9c7224 */ /* 0x000fc800078e0099 */
[----:B------:R-:W-:-:S05]  /*d600*/  FADD.FTZ R156, R119, R156 ;  /* 0x0000009c779c7221 */ /* 0x000fca0000010000 */
[----:B------:R-:W-:-:S07]  /*d610*/  MOV R160, R156 ;  /* 0x0000009c00a07202 */ /* 0x000fce0000000f00 */
[----:B------:R-:W-:Y:S05]  /*d620*/  WARPSYNC.COLLECTIVE R157, `(.L_x_17505) ;  /* 0x000000009d087348 */ /* 0x000fea0003c00000 */
[----:B------:R0:W1:Y:S02]  /*d630*/  SHFL.BFLY P4, R153, R160, R159, R162 ;  /* 0x0c00009fa0997389 */ /* 0x00006400000800a2 */
[----:B01----:R-:W-:Y:S01]  /*d640*/  ENDCOLLECTIVE ;  /* 0x000000000000791b */ /* 0x003fe20003800000 */
.L_x_17505:
        /* <DEDUP_REMOVED lines=8> */
.L_x_17506:
        /* <DEDUP_REMOVED lines=73> */
.L_x_17507:
[----:B------:R-:W-:Y:S01]  /*db60*/  HFMA2.MMA R159, -RZ, RZ, 0, 1.1920928955078125e-07 ;  /* 0x00000002ff9f7435 */ /* 0x000fe200000001ff */
[----:B------:R-:W-:-:S04]  /*db70*/  IMAD.MOV.U32 R119, RZ, RZ, R153 ;  /* 0x000000ffff777224 */ /* 0x000fc800078e0099 */
[----:B------:R-:W-:-:S05]  /*db80*/  FADD.FTZ R119, R116, R119 ;  /* 0x0000007774777221 */ /* 0x000fca0000010000 */
[----:B------:R-:W-:-:S07]  /*db90*/  MOV R160, R119 ;  /* 0x0000007700a07202 */ /* 0x000fce0000000f00 */
[----:B------:R-:W-:Y:S05]  /*dba0*/  WARPSYNC.COLLECTIVE R157, `(.L_x_17508) ;  /* 0x000000009d087348 */ /* 0x000fea0003c00000 */
[----:B------:R0:W1:Y:S02]  /*dbb0*/  SHFL.BFLY P4, R153, R160, R159, R162 ;  /* 0x0c00009fa0997389 */ /* 0x00006400000800a2 */
[----:B01----:R-:W-:Y:S01]  /*dbc0*/  ENDCOLLECTIVE ;  /* 0x000000000000791b */ /* 0x003fe20003800000 */
.L_x_17508:
[----:B------:R-:W-:Y:S01]  /*dbd0*/  HFMA2.MMA R159, -RZ, RZ, 0, 2.384185791015625e-07 ;  /* 0x00000004ff9f7435 */ /* 0x000fe200000001ff */
[----:B------:R-:W-:-:S04]  /*dbe0*/  IMAD.MOV.U32 R118, RZ, RZ, R153 ;  /* 0x000000ffff767224 */ /* 0x000fc800078e0099 */
[----:B------:R-:W-:-:S05]  /*dbf0*/  FADD.FTZ R118, R119, R118 ;  /* 0x0000007677767221 */ /* 0x000fca0000010000 */
[----:B------:R-:W-:-:S07]  /*dc00*/  MOV R160, R118 ;  /* 0x0000007600a07202 */ /* 0x000fce0000000f00 */
[----:B------:R-:W-:Y:S05]  /*dc10*/  WARPSYNC.COLLECTIVE R157, `(.L_x_17509) ;  /* 0x000000009d087348 */ /* 0x000fea0003c00000 */
[----:B------:R0:W1:Y:S02]  /*dc20*/  SHFL.BFLY P4, R153, R160, R159, R162 ;  /* 0x0c00009fa0997389 */ /* 0x00006400000800a2 */
[----:B01----:R-:W-:Y:S01]  /*dc30*/  ENDCOLLECTIVE ;  /* 0x000000000000791b */ /* 0x003fe20003800000 */
.L_x_17509:
[----:B------:R-:W-:Y:S01]  /*dc40*/  HFMA2.MMA R159, -RZ, RZ, 0, 4.76837158203125e-07 ;  /* 0x00000008ff9f7435 */ /* 0x000fe200000001ff */
[----:B------:R-:W-:-:S04]  /*dc50*/  IMAD.MOV.U32 R151, RZ, RZ, R153 ;  /* 0x000000ffff977224 */ /* 0x000fc800078e0099 */
[----:B------:R-:W-:-:S05]  /*dc60*/  FADD.FTZ R151, R118, R151 ;  /* 0x0000009776977221 */ /* 0x000fca0000010000 */
[----:B------:R-:W-:-:S07]  /*dc70*/  MOV R160, R151 ;  /* 0x0000009700a07202 */ /* 0x000fce0000000f00 */
[----:B------:R-:W-:Y:S05]  /*dc80*/  WARPSYNC.COLLECTIVE R157, `(.L_x_17510) ;  /* 0x000000009d087348 */ /* 0x000fea0003c00000 */
[----:B------:R0:W1:Y:S02]  /*dc90*/  SHFL.BFLY P4, R153, R160, R159, R162 ;  /* 0x0c00009fa0997389 */ /* 0x00006400000800a2 */
[----:B01----:R-:W-:Y:S01]  /*dca0*/  ENDCOLLECTIVE ;  /* 0x000000000000791b */ /* 0x003fe20003800000 */
.L_x_17510:
[----:B------:R-:W-:Y:S01]  /*dcb0*/  HFMA2.MMA R159, -RZ, RZ, 0, 9.5367431640625e-07 ;  /* 0x00000010ff9f7435 */ /* 0x000fe200000001ff */
[----:B------:R-:W-:-:S04]  /*dcc0*/  IMAD.MOV.U32 R156, RZ, RZ, R153 ;  /* 0x000000ffff9c7224 */ /* 0x000fc800078e0099 */
[----:B------:R-:W-:-:S05]  /*dcd0*/  FADD.FTZ R156, R151, R156 ;  /* 0x0000009c979c7221 */ /* 0x000fca0000010000 */
[----:B------:R-:W-:-:S07]  /*dce0*/  MOV R160, R156 ;  /* 0x0000009c00a07202 */ /* 0x000fce0000000f00 */
[----:B------:R-:W-:Y:S05]  /*dcf0*/  WARPSYNC.COLLECTIVE R157, `(.L_x_17511) ;  /* 0x000000009d087348 */ /* 0x000fea0003c00000 */
[----:B------:R0:W1:Y:S02]  /*dd00*/  SHFL.BFLY P4, R153, R160, R159, R162 ;  /* 0x0c00009fa0997389 */ /* 0x00006400000800a2 */
[----:B01----:R-:W-:Y:S01]  /*dd10*/  ENDCOLLECTIVE ;  /* 0x000000000000791b */ /* 0x003fe20003800000 */
.L_x_17511:
[----:B------:R-:W-:Y:S05]  /*dd20*/  BRA `(.L_x_17512) ;  /* 0xffffffec003c7947 */ /* 0x000fea000383ffff */
.L_x_17513:
        /* <DEDUP_REMOVED lines=13> */
.L_x_30506:


//--------------------- .text._ZN10layer_norm13ln_fwd_kernelINS_13Kernel_traitsIf6__halfS2_S2_fjLj1024ELj1ELj4ELj1ELj16ENS_18Kernel_traits_baseILj1024EfS2_S2_S2_fjLj128EEEEELb1ELb1ELb0ELb1EEEvNS_9FwdParamsE --------------------------
	.section	.text._ZN10layer_norm13ln_fwd_kernelINS_13Kernel_traitsIf6__halfS2_S2_fjLj1024ELj1ELj4ELj1ELj16ENS_18Kernel_traits_baseILj1024EfS2_S2_S2_fjLj128EEEEELb1ELb1ELb0ELb1EEEvNS_9FwdParamsE,"ax",@progbits
	.align	128
        .global         _ZN10layer_norm13ln_fwd_kernelINS_13Kernel_traitsIf6__halfS2_S2_fjLj1024ELj1ELj4ELj1ELj16ENS_18Kernel_traits_baseILj1024EfS2_S2_S2_fjLj128EEEEELb1ELb1ELb0ELb1EEEvNS_9FwdParamsE
        .type           _ZN10layer_norm13ln_fwd_kernelINS_13Kernel_traitsIf6__halfS2_S2_fjLj1024ELj1ELj4ELj1ELj16ENS_18Kernel_traits_baseILj1024EfS2_S2_S2_fjLj128EEEEELb1ELb1ELb0ELb1EEEvNS_9FwdParamsE,@function
        .size           _ZN10layer_norm13ln_fwd_kernelINS_13Kernel_traitsIf6__halfS2_S2_fjLj1024ELj1ELj4ELj1ELj16ENS_18Kernel_traits_baseILj1024EfS2_S2_S2_fjLj128EEEEELb1ELb1ELb0ELb1EEEvNS_9FwdParamsE,(.L_x_30507 - _ZN10layer_norm13ln_fwd_kernelINS_13Kernel_traitsIf6__halfS2_S2_fjLj1024ELj1ELj4ELj1ELj16ENS_18Kernel_traits_baseILj1024EfS2_S2_S2_fjLj128EEEEELb1ELb1ELb0ELb1EEEvNS_9FwdParamsE)
        .other          _ZN10layer_norm13ln_fwd_kernelINS_13Kernel_traitsIf6__halfS2_S2_fjLj1024ELj1ELj4ELj1ELj16ENS_18Kernel_traits_baseILj1024EfS2_S2_S2_fjLj128EEEEELb1ELb1ELb0ELb1EEEvNS_9FwdParamsE,@"STO_CUDA_ENTRY STV_DEFAULT"
_ZN10layer_norm13ln_fwd_kernelINS_13Kernel_traitsIf6__halfS2_S2_fjLj1024ELj1ELj4ELj1ELj16ENS_18Kernel_traits_baseILj1024EfS2_S2_S2_fjLj128EEEEELb1ELb1ELb0ELb1EEEvNS_9FwdParamsE:
.text._ZN10layer_norm13ln_fwd_kernelINS_13Kernel_traitsIf6__halfS2_S2_fjLj1024ELj1ELj4ELj1ELj16ENS_18Kernel_traits_baseILj1024EfS2_S2_S2_fjLj128EEEEELb1ELb1ELb0ELb1EEEvNS_9FwdParamsE:
        /* <DEDUP_REMOVED lines=157> */
.L_x_17740:
        /* <DEDUP_REMOVED lines=21> */
[----:B------:R-:W-:Y:S01]  /*0b20*/  MOV R133, 0x3f800000 ;  /* 0x3f80000000857802 */ /* 0x000fe20000000f00 */
[----:B------:R-:W-:-:S10]  /*0b30*/  VIADD R120, R142, 0x1 ;  /* 0x000000018e787836 */ /* 0x000fd40000000000 */
[----:B--2---:R-:W-:Y:S01]  /*0b40*/  @P2 HADD2.F32 R133, -RZ, R12.H0_H0 ;  /* 0x2000000cff852230 */ /* 0x004fe20000004100 */
        /* <DEDUP_REMOVED lines=9> */
.L_x_17516:
[----:B------:R-:W-:-:S07]  /*0be0*/  IMAD.MOV.U32 R12, RZ, RZ, R8 ;  /* 0x000000ffff0c7224 */ /* 0x000fce00078e0008 */
.L_x_17517:
[----:B------:R-:W-:Y:S05]  /*0bf0*/  BSYNC B1 ;  /* 0x0000000000017941 */ /* 0x000fea0003800000 */
.L_x_17515:
        /* <DEDUP_REMOVED lines=16> */
.L_x_17521:
[----:B------:R-:W-:Y:S05]  /*0d00*/  BSYNC B2 ;  /* 0x0000000000027941 */ /* 0x000fea0003800000 */
.L_x_17520:
        /* <DEDUP_REMOVED lines=44> */
.L_x_17519:
[----:B------:R-:W-:Y:S05]  /*0fd0*/  BSYNC B1 ;  /* 0x0000000000017941 */ /* 0x000fea0003800000 */
.L_x_17518:
[----:B------:R-:W0:Y:S01]  /*0fe0*/  LDC R134, c[0x0][0x298] ;  /* 0x0000a600ff867b82 */ /* 0x000e220000000800 */
[----:B------:R-:W-:Y:S01]  /*0ff0*/  HFMA2.MMA R136, -RZ, RZ, 0.1171875, 0 ;  /* 0x2f800000ff887435 */ /* 0x000fe200000001ff */
[----:B------:R-:W-:Y:S01]  /*1000*/  I2FP.F32.U32 R13, R12 ;  /* 0x0000000c000d7245 */ /* 0x000fe20000201000 */
[----:B-----5:R-:W-:Y:S01]  /*1010*/  HADD2.F32 R14, -RZ, R116.H0_H0 ;  /* 0x20000074ff0e7230 */ /* 0x020fe20000004100 */
[----:B------:R-:W-:Y:S01]  /*1020*/  BSSY B1, `(.L_x_17522) ;  /* 0x0000017000017945 */ /* 0x000fe20003800000 */
[----:B------:R-:W-:Y:S02]  /*1030*/  @P0 HADD2.F32 R15, -RZ, R16.H0_H0 ;  /* 0x20000010ff0f0230 */ /* 0x000fe40000004100 */
[----:B------:R-:W-:Y:S01]  /*1040*/  VIADD R121, R120, 0x1 ;  /* 0x0000000178797836 */ /* 0x000fe20000000000 */
[----:B------:R-:W1:Y:S03]  /*1050*/  LDC R135, c[0x0][0x294] ;  /* 0x0000a500ff877b82 */ /* 0x000e660000000800 */
[----:B------:R-:W-:Y:S01]  /*1060*/  FFMA.FTZ R12, R13, R136, 1.1641532182693481445e-10 ;  /* 0x2f0000000d0c7423 */ /* 0x000fe20000010088 */
[----:B------:R-:W-:-:S04]  /*1070*/  FMUL.FTZ R13, R14, R133 ;  /* 0x000000850e0d7220 */ /* 0x000fc80000410000 */
        /* <DEDUP_REMOVED lines=16> */
.L_x_17523:
[----:B------:R-:W-:-:S07]  /*1180*/  IMAD.MOV.U32 R13, RZ, RZ, R8 ;  /* 0x000000ffff0d7224 */ /* 0x000fce00078e0008 */
.L_x_17524:
[----:B------:R-:W-:Y:S05]  /*1190*/  BSYNC B1 ;  /* 0x0000000000017941 */ /* 0x000fea0003800000 */
.L_x_17522:
        /* <DEDUP_REMOVED lines=16> */
.L_x_17528:
[----:B------:R-:W-:Y:S05]  /*12a0*/  BSYNC B2 ;  /* 0x0000000000027941 */ /* 0x000fea0003800000 */
.L_x_17527:
        /* <DEDUP_REMOVED lines=44> */
.L_x_17526:
[----:B------:R-:W-:Y:S05]  /*1570*/  BSYNC B1 ;  /* 0x0000000000017941 */ /* 0x000fea0003800000 */
.L_x_17525:
        /* <DEDUP_REMOVED lines=23> */
.L_x_17530:
[----:B------:R-:W-:-:S07]  /*16f0*/  MOV R13, R8 ;  /* 0x00000008000d7202 */ /* 0x000fce0000000f00 */
.L_x_17531:
[----:B------:R-:W-:Y:S05]  /*1700*/  BSYNC B1 ;  /* 0x0000000000017941 */ /* 0x000fea0003800000 */
.L_x_17529:
        /* <DEDUP_REMOVED lines=16> */
.L_x_17535:
[----:B------:R-:W-:Y:S05]  /*1810*/  BSYNC B2 ;  /* 0x0000000000027941 */ /* 0x000fea0003800000 */
.L_x_17534:
        /* <DEDUP_REMOVED lines=44> */
.L_x_17533:
[----:B------:R-:W-:Y:S05]  /*1ae0*/  BSYNC B1 ;  /* 0x0000000000017941 */ /* 0x000fea0003800000 */
.L_x_17532:
        /* <DEDUP_REMOVED lines=22> */
.L_x_17537:
[----:B------:R-:W-:-:S07]  /*1c50*/  IMAD.MOV.U32 R14, RZ, RZ, R8 ;  /* 0x000000ffff0e7224 */ /* 0x000fce00078e0008 */
.L_x_17538:
[----:B------:R-:W-:Y:S05]  /*1c60*/  BSYNC B1 ;  /* 0x0000000000017941 */ /* 0x000fea0003800000 */
.L_x_17536:
        /* <DEDUP_REMOVED lines=16> */
.L_x_17542:
[----:B------:R-:W-:Y:S05]  /*1d70*/  BSYNC B2 ;  /* 0x0000000000027941 */ /* 0x000fea0003800000 */
.L_x_17541:
        /* <DEDUP_REMOVED lines=44> */
.L_x_17540:
[----:B------:R-:W-:Y:S05]  /*2040*/  BSYNC B1 ;  /* 0x0000000000017941 */ /* 0x000fea0003800000 */
.L_x_17539:
        /* <DEDUP_REMOVED lines=22> */
.L_x_17544:
[----:B------:R-:W-:-:S07]  /*21b0*/  MOV R116, R8 ;  /* 0x0000000800747202 */ /* 0x000fce0000000f00 */
.L_x_17545:
[----:B------:R-:W-:Y:S05]  /*21c0*/  BSYNC B1 ;  /* 0x0000000000017941 */ /* 0x000fea0003800000 */
.L_x_17543:
        /* <DEDUP_REMOVED lines=16> */
.L_x_17549:
[----:B------:R-:W-:Y:S05]  /*22d0*/  BSYNC B2 ;  /* 0x0000000000027941 */ /* 0x000fea0003800000 */
.L_x_17548:
        /* <DEDUP_REMOVED lines=44> */
.L_x_17547:
[----:B------:R-:W-:Y:S05]  /*25a0*/  BSYNC B1 ;  /* 0x0000000000017941 */ /* 0x000fea0003800000 */
.L_x_17546:
        /* <DEDUP_REMOVED lines=22> */
.L_x_17551:
[----:B------:R-:W-:-:S07]  /*2710*/  IMAD.MOV.U32 R116, RZ, RZ, R8 ;  /* 0x000000ffff747224 */ /* 0x000fce00078e0008 */
.L_x_17552:
[----:B------:R-:W-:Y:S05]  /*2720*/  BSYNC B1 ;  /* 0x0000000000017941 */ /* 0x000fea0003800000 */
.L_x_17550:
        /* <DEDUP_REMOVED lines=16> */
.L_x_17556:
[----:B------:R-:W-:Y:S05]  /*2830*/  BSYNC B2 ;  /* 0x0000000000027941 */ /* 0x000fea0003800000 */
.L_x_17555:
        /* <DEDUP_REMOVED lines=44> */
.L_x_17554:
[----:B------:R-:W-:Y:S05]  /*2b00*/  BSYNC B1 ;  /* 0x0000000000017941 */ /* 0x000fea0003800000 */
.L_x_17553:
        /* <DEDUP_REMOVED lines=22> */
.L_x_17558:
[----:B------:R-:W-:-:S07]  /*2c70*/  MOV R116, R8 ;  /* 0x0000000800747202 */ /* 0x000fce0000000f00 */
.L_x_17559:
[----:B------:R-:W-:Y:S05]  /*2c80*/  BSYNC B1 ;  /* 0x0000000000017941 */ /* 0x000fea0003800000 */
.L_x_17557:
        /* <DEDUP_REMOVED lines=16> */
.L_x_17563:
[----:B------:R-:W-:Y:S05]  /*2d90*/  BSYNC B2 ;  /* 0x0000000000027941 */ /* 0x000fea0003800000 */
.L_x_17562:
        /* <DEDUP_REMOVED lines=44> */
.L_x_17561:
[----:B------:R-:W-:Y:S05]  /*3060*/  BSYNC B1 ;  /* 0x0000000000017941 */ /* 0x000fea0003800000 */
.L_x_17560:
        /* <DEDUP_REMOVED lines=22> */
.L_x_17565:
[----:B------:R-:W-:-:S07]  /*31d0*/  IMAD.MOV.U32 R116, RZ, RZ, R8 ;  /* 0x000000ffff747224 */ /* 0x000fce00078e0008 */
.L_x_17566:
[----:B------:R-:W-:Y:S05]  /*31e0*/  BSYNC B1 ;  /* 0x0000000000017941 */ /* 0x000fea0003800000 */
.L_x_17564:
        /* <DEDUP_REMOVED lines=18> */
.L_x_17570:
[----:B------:R-:W-:Y:S05]  /*3310*/  BSYNC B2 ;  /* 0x0000000000027941 */ /* 0x000fea0003800000 */
.L_x_17569:
        /* <DEDUP_REMOVED lines=44> */
.L_x_17568:
[----:B------:R-:W-:Y:S05]  /*35e0*/  BSYNC B1 ;  /* 0x0000000000017941 */ /* 0x000fea0003800000 */
.L_x_17567:
        /* <DEDUP_REMOVED lines=10> */
[----:B------:R-:W-:Y:S01]  /*3690*/  FSETP.GTU.FTZ.AND P4, PT, R116, R135, PT ;  /* 0x000000877400720b */ /* 0x000fe20003f9c000 */
[----:B------:R-:W1:Y:S01]  /*36a0*/  LDC.64 R126, c[0x0][0x240] ;  /* 0x00009000ff7e7b82 */ /* 0x000e620000000a00 */
[----:B------:R-:W-:Y:S01]  /*36b0*/  SEL R120, RZ, 0x1, P2 ;  /* 0x00000001ff787807 */ /* 0x000fe20001000000 */
[----:B------:R-:W-:Y:S01]  /*36c0*/  FMUL.FTZ R122, R117, R134 ;  /* 0x00000086757a7220 */ /* 0x000fe20000410000 */
[----:B------:R-:W-:-:S02]  /*36d0*/  SEL R119, RZ, 0x1, P1 ;  /* 0x00000001ff777807 */ /* 0x000fc40000800000 */
[----:B------:R-:W-:Y:S01]  /*36e0*/  SEL R116, RZ, 0x1, P5 ;  /* 0x00000001ff747807 */ /* 0x000fe20002800000 */
[----:B------:R-:W-:Y:S01]  /*36f0*/  IMAD.WIDE.U32 R120, R120, 0x1000000, RZ ;  /* 0x0100000078787825 */ /* 0x000fe200078e00ff */
[----:B------:R-:W-:Y:S01]  /*3700*/  SEL R137, RZ, 0x1000000, P4 ;  /* 0x01000000ff897807 */ /* 0x000fe20002000000 */
[----:B------:R-:W2:Y:S01]  /*3710*/  @P0 LDC.64 R142, c[0x0][0x230] ;  /* 0x00008c00ff8e0b82 */ /* 0x000ea20000000a00 */
[----:B------:R-:W-:Y:S01]  /*3720*/  FSEL R122, R122, RZ, !P4 ;  /* 0x000000ff7a7a7208 */ /* 0x000fe20006000000 */
[----:B------:R-:W-:Y:S01]  /*3730*/  IMAD.WIDE.U32 R118, R119, 0x10000, RZ ;  /* 0x0001000077767825 */ /* 0x000fe200078e00ff */
[----:B------:R-:W-:Y:S02]  /*3740*/  LOP3.LUT R123, R123, R137, R140, 0xfe, !PT ;  /* 0x000000897b7b7212 */ /* 0x000fe400078efe8c */
[----:B------:R-:W-:Y:S01]  /*3750*/  SEL R141, RZ, 0x1, P6 ;  /* 0x00000001ff8d7807 */ /* 0x000fe20003000000 */
[----:B------:R-:W-:-:S04]  /*3760*/  IMAD.WIDE.U32 R116, R116, 0x100, RZ ;  /* 0x0000010074747825 */ /* 0x000fc800078e00ff */
[----:B------:R-:W-:Y:S01]  /*3770*/  FMUL.FTZ R137, R47, R122 ;  /* 0x0000007a2f897220 */ /* 0x000fe20000410000 */
[----:B------:R-:W-:Y:S02]  /*3780*/  IADD3 R139, R11, 0x20, RZ ;  /* 0x000000200b8b7810 */ /* 0x000fe40007ffe0ff */
[----:B------:R-:W-:Y:S01]  /*3790*/  F2FP.F16.F32.PACK_AB R122, R125, R124 ;  /* 0x0000007c7d7a723e */ /* 0x000fe200000000ff */
[----:B------:R-:W-:Y:S01]  /*37a0*/  @P0 FADD.FTZ R137, R137, R144 ;  /* 0x0000009089890221 */ /* 0x000fe20000010000 */
[----:B------:R-:W-:Y:S01]  /*37b0*/  LOP3.LUT R140, R116, R120, R118, 0xfe, !PT ;  /* 0x00000078748c7212 */ /* 0x000fe200078efe76 */
[C---:B0-----:R-:W-:Y:S01]  /*37c0*/  IMAD.WIDE.U32 R146, R11.reuse, 0x10, R130 ;  /* 0x000000100b927825 */ /* 0x041fe200078e0082 */
[----:B------:R-:W-:Y:S02]  /*37d0*/  SEL R120, RZ, 0x1, P3 ;  /* 0x00000001ff787807 */ /* 0x000fe40001800000 */
[----:B------:R-:W-:Y:S01]  /*37e0*/  LOP3.LUT R140, R140, R141, RZ, 0xfc, !PT ;  /* 0x0000008d8c8c7212 */ /* 0x000fe200078efcff */
[----:B-1----:R-:W-:Y:S01]  /*37f0*/  IMAD.WIDE.U32 R144, R11, 0x8, R126 ;  /* 0x000000080b907825 */ /* 0x002fe200078e007e */
[----:B------:R-:W-:-:S02]  /*3800*/  LOP3.LUT R141, R121, R123, R120, 0xfe, !PT ;  /* 0x0000007b798d7212 */ /* 0x000fc400078efe78 */
[----:B------:R-:W-:Y:S02]  /*3810*/  F2FP.F16.F32.PACK_AB R121, R14, R13 ;  /* 0x0000000d0e79723e */ /* 0x000fe400000000ff */
[----:B------:R-:W-:Y:S02]  /*3820*/  F2FP.F16.F32.PACK_AB R120, R15, R12 ;  /* 0x0000000c0f78723e */ /* 0x000fe400000000ff */
[----:B------:R-:W-:Y:S01]  /*3830*/  F2FP.F16.F32.PACK_AB R123, R137, R132 ;  /* 0x00000084897b723e */ /* 0x000fe200000000ff */
[----:B--2---:R-:W-:Y:S01]  /*3840*/  @P0 IMAD.WIDE.U32 R142, R139, 0x10, R142 ;  /* 0x000000108b8e0825 */ /* 0x004fe200078e008e */
        /* <DEDUP_REMOVED lines=18> */
.L_x_17572:
[----:B------:R-:W-:-:S07]  /*3970*/  IMAD.MOV.U32 R120, RZ, RZ, R8 ;  /* 0x000000ffff787224 */ /* 0x000fce00078e0008 */
.L_x_17573:
[----:B------:R-:W-:Y:S05]  /*3980*/  BSYNC B1 ;  /* 0x0000000000017941 */ /* 0x000fea0003800000 */
.L_x_17571:
        /* <DEDUP_REMOVED lines=16> */
.L_x_17577:
[----:B------:R-:W-:Y:S05]  /*3a90*/  BSYNC B2 ;  /* 0x0000000000027941 */ /* 0x000fea0003800000 */
.L_x_17576:
        /* <DEDUP_REMOVED lines=44> */
.L_x_17575:
[----:B------:R-:W-:Y:S05]  /*3d60*/  BSYNC B1 ;  /* 0x0000000000017941 */ /* 0x000fea0003800000 */
.L_x_17574:
[----:B------:R-:W-:Y:S01]  /*3d70*/  I2FP.F32.U32 R121, R120 ;  /* 0x0000007800797245 */ /* 0x000fe20000201000 */
[----:B-----5:R-:W-:Y:S01]  /*3d80*/  HADD2.F32 R122, -RZ, R116.H0_H0 ;  /* 0x20000074ff7a7230 */ /* 0x020fe20000004100 */
[----:B------:R-:W-:Y:S01]  /*3d90*/  BSSY B1, `(.L_x_17578) ;  /* 0x0000016000017945 */ /* 0x000fe20003800000 */
[----:B------:R-:W-:Y:S02]  /*3da0*/  @P0 HADD2.F32 R123, -RZ, R16.H0_H0 ;  /* 0x20000010ff7b0230 */ /* 0x000fe40000004100 */
        /* <DEDUP_REMOVED lines=19> */
.L_x_17579:
[----:B------:R-:W-:-:S07]  /*3ee0*/  MOV R121, R8 ;  /* 0x0000000800797202 */ /* 0x000fce0000000f00 */
.L_x_17580:
[----:B------:R-:W-:Y:S05]  /*3ef0*/  BSYNC B1 ;  /* 0x0000000000017941 */ /* 0x000fea0003800000 */
.L_x_17578:
        /* <DEDUP_REMOVED lines=16> */
.L_x_17584:
[----:B------:R-:W-:Y:S05]  /*4000*/  BSYNC B2 ;  /* 0x0000000000027941 */ /* 0x000fea0003800000 */
.L_x_17583:
        /* <DEDUP_REMOVED lines=44> */
.L_x_17582:
[----:B------:R-:W-:Y:S05]  /*42d0*/  BSYNC B1 ;  /* 0x0000000000017941 */ /* 0x000fea0003800000 */
.L_x_17581:
        /* <DEDUP_REMOVED lines=23> */
.L_x_17586:
[----:B------:R-:W-:-:S07]  /*4450*/  MOV R116, R8 ;  /* 0x0000000800747202 */ /* 0x000fce0000000f00 */
.L_x_17587:
[----:B------:R-:W-:Y:S05]  /*4460*/  BSYNC B1 ;  /* 0x0000000000017941 */ /* 0x000fea0003800000 */
.L_x_17585:
        /* <DEDUP_REMOVED lines=16> */
.L_x_17591:
[----:B------:R-:W-:Y:S05]  /*4570*/  BSYNC B2 ;  /* 0x0000000000027941 */ /* 0x000fea0003800000 */
.L_x_17590:
        /* <DEDUP_REMOVED lines=44> */
.L_x_17589:
[----:B------:R-:W-:Y:S05]  /*4840*/  BSYNC B1 ;  /* 0x0000000000017941 */ /* 0x000fea0003800000 */
.L_x_17588:
        /* <DEDUP_REMOVED lines=22> */
.L_x_17593:
[----:B------:R-:W-:-:S07]  /*49b0*/  MOV R116, R8 ;  /* 0x0000000800747202 */ /* 0x000fce0000000f00 */
.L_x_17594:
[----:B------:R-:W-:Y:S05]  /*49c0*/  BSYNC B1 ;  /* 0x0000000000017941 */ /* 0x000fea0003800000 */
.L_x_17592:
        /* <DEDUP_REMOVED lines=16> */
.L_x_17598:
[----:B------:R-:W-:Y:S05]  /*4ad0*/  BSYNC B2 ;  /* 0x0000000000027941 */ /* 0x000fea0003800000 */
.L_x_17597:
        /* <DEDUP_REMOVED lines=44> */
.L_x_17596:
[----:B------:R-:W-:Y:S05]  /*4da0*/  BSYNC B1 ;  /* 0x0000000000017941 */ /* 0x000fea0003800000 */
.L_x_17595:
        /* <DEDUP_REMOVED lines=22> */
.L_x_17600:
[----:B------:R-:W-:-:S07]  /*4f10*/  MOV R123, R8 ;  /* 0x00000008007b7202 */ /* 0x000fce0000000f00 */
.L_x_17601:
[----:B------:R-:W-:Y:S05]  /*4f20*/  BSYNC B1 ;  /* 0x0000000000017941 */ /* 0x000fea0003800000 */
.L_x_17599:
        /* <DEDUP_REMOVED lines=16> */
.L_x_17605:
[----:B------:R-:W-:Y:S05]  /*5030*/  BSYNC B2 ;  /* 0x0000000000027941 */ /* 0x000fea0003800000 */
.L_x_17604:
        /* <DEDUP_REMOVED lines=44> */
.L_x_17603:
[----:B------:R-:W-:Y:S05]  /*5300*/  BSYNC B1 ;  /* 0x0000000000017941 */ /* 0x000fea0003800000 */
.L_x_17602:
        /* <DEDUP_REMOVED lines=22> */
.L_x_17607:
[----:B------:R-:W-:-:S07]  /*5470*/  MOV R138, R8 ;  /* 0x00000008008a7202 */ /* 0x000fce0000000f00 */
.L_x_17608:
[----:B------:R-:W-:Y:S05]  /*5480*/  BSYNC B1 ;  /* 0x0000000000017941 */ /* 0x000fea0003800000 */
.L_x_17606:
        /* <DEDUP_REMOVED lines=16> */
.L_x_17612:
[----:B------:R-:W-:Y:S05]  /*5590*/  BSYNC B2 ;  /* 0x0000000000027941 */ /* 0x000fea0003800000 */
.L_x_17611:
        /* <DEDUP_REMOVED lines=44> */
.L_x_17610:
[----:B------:R-:W-:Y:S05]  /*5860*/  BSYNC B1 ;  /* 0x0000000000017941 */ /* 0x000fea0003800000 */
.L_x_17609:
        /* <DEDUP_REMOVED lines=22> */
.L_x_17614:
[----:B------:R-:W-:-:S07]  /*59d0*/  MOV R118, R8 ;  /* 0x0000000800767202 */ /* 0x000fce0000000f00 */
.L_x_17615:
[----:B------:R-:W-:Y:S05]  /*59e0*/  BSYNC B1 ;  /* 0x0000000000017941 */ /* 0x000fea0003800000 */
.L_x_17613:
        /* <DEDUP_REMOVED lines=16> */
.L_x_17619:
[----:B------:R-:W-:Y:S05]  /*5af0*/  BSYNC B2 ;  /* 0x0000000000027941 */ /* 0x000fea0003800000 */
.L_x_17618:
        /* <DEDUP_REMOVED lines=44> */
.L_x_17617:
[----:B------:R-:W-:Y:S05]  /*5dc0*/  BSYNC B1 ;  /* 0x0000000000017941 */ /* 0x000fea0003800000 */
.L_x_17616:
        /* <DEDUP_REMOVED lines=22> */
.L_x_17621:
[----:B------:R-:W-:-:S07]  /*5f30*/  MOV R118, R8 ;  /* 0x0000000800767202 */ /* 0x000fce0000000f00 */
.L_x_17622:
[----:B------:R-:W-:Y:S05]  /*5f40*/  BSYNC B1 ;  /* 0x0000000000017941 */ /* 0x000fea0003800000 */
.L_x_17620:
        /* <DEDUP_REMOVED lines=18> */
.L_x_17626:
[----:B------:R-:W-:Y:S05]  /*6070*/  BSYNC B2 ;  /* 0x0000000000027941 */ /* 0x000fea0003800000 */
.L_x_17625:
        /* <DEDUP_REMOVED lines=44> */
.L_x_17624:
[----:B------:R-:W-:Y:S05]  /*6340*/  BSYNC B1 ;  /* 0x0000000000017941 */ /* 0x000fea0003800000 */
.L_x_17623:
[----:B------:R-:W-:Y:S01]  /*6350*/  I2FP.F32.U32 R117, R118 ;  /* 0x0000007600757245 */ /* 0x000fe20000201000 */
[----:B------:R-:W-:Y:S01]  /*6360*/  HADD2.F32 R118, -RZ, R119.H1_H1 ;  /* 0x30000077ff767230 */ /* 0x000fe20000004100 */
[----:B------:R-:W-:Y:S01]  /*6370*/  SEL R147, RZ, 0x10000, P5 ;  /* 0x00010000ff937807 */ /* 0x000fe20002800000 */
[----:B------:R-:W-:Y:S01]  /*6380*/  IMAD.WIDE.U32 R154, R139, 0x10, R130 ;  /* 0x000000108b9a7825 */ /* 0x000fe200078e0082 */
[----:B------:R-:W-:-:S03]  /*6390*/  ISETP.NE.AND P6, PT, R142, RZ, PT ;  /* 0x000000ff8e00720c */ /* 0x000fc60003fc5270 */
[----:B------:R-:W-:Y:S01]  /*63a0*/  FFMA.FTZ R116, R117, R136, 1.1641532182693481445e-10 ;  /* 0x2f00000075747423 */ /* 0x000fe20000010088 */
[----:B------:R-:W-:Y:S01]  /*63b0*/  FMUL.FTZ R117, R118, R133 ;  /* 0x0000008576757220 */ /* 0x000fe20000410000 */
[----:B------:R-:W-:Y:S01]  /*63c0*/  @P0 HADD2.F32 R118, -RZ, R19.H1_H1 ;  /* 0x30000013ff760230 */ /* 0x000fe20000004100 */
[----:B------:R-:W-:Y:S02]  /*63d0*/  SEL R142, RZ, 0x100, P4 ;  /* 0x00000100ff8e7807 */ /* 0x000fe40002000000 */
[----:B------:R-:W-:Y:S01]  /*63e0*/  FMUL.FTZ R117, R117, R134 ;  /* 0x0000008675757220 */ /* 0x000fe20000410000 */
[----:B------:R-:W-:Y:S02]  /*63f0*/  FSETP.GTU.FTZ.AND P5, PT, R116, R135, PT ;  /* 0x000000877400720b */ /* 0x000fe40003fbc000 */
[----:B------:R-:W-:Y:S02]  /*6400*/  SEL R146, RZ, 0x1, P2 ;  /* 0x00000001ff927807 */ /* 0x000fe40001000000 */
[----:B------:R-:W-:-:S02]  /*6410*/  FSEL R116, R117, RZ, !P5 ;  /* 0x000000ff75747208 */ /* 0x000fc40006800000 */
[----:B------:R-:W-:Y:S02]  /*6420*/  SEL R144, RZ, 0x1000000, P5 ;  /* 0x01000000ff907807 */ /* 0x000fe40002800000 */
[----:B------:R-:W-:Y:S01]  /*6430*/  ISETP.NE.AND P5, PT, R148, RZ, PT ;  /* 0x000000ff9400720c */ /* 0x000fe20003fa5270 */
[----:B------:R-:W-:Y:S01]  /*6440*/  FMUL.FTZ R145, R39, R116 ;  /* 0x0000007427917220 */ /* 0x000fe20000410000 */
[----:B------:R-:W0:Y:S01]  /*6450*/  @P0 LDC.64 R148, c[0x0][0x230] ;  /* 0x00008c00ff940b82 */ /* 0x000e220000000a00 */
[----:B------:R-:W-:Y:S02]  /*6460*/  SEL R152, RZ, 0x1, P1 ;  /* 0x00000001ff987807 */ /* 0x000fe40000800000 */
[----:B------:R-:W-:Y:S01]  /*6470*/  @P0 FADD.FTZ R145, R118, R145 ;  /* 0x0000009176910221 */ /* 0x000fe20000010000 */
[----:B------:R-:W-:Y:S02]  /*6480*/  SEL R150, RZ, 0x1, P5 ;  /* 0x00000001ff967807 */ /* 0x000fe40002800000 */
[----:B------:R-:W-:Y:S01]  /*6490*/  F2FP.F16.F32.PACK_AB R118, R140, R123 ;  /* 0x0000007b8c76723e */ /* 0x000fe200000000ff */
[----:B------:R-:W-:Y:S01]  /*64a0*/  IMAD.WIDE.U32 R152, R152, 0x10000, RZ ;  /* 0x0001000098987825 */ /* 0x000fe200078e00ff */
[----:B------:R-:W-:-:S02]  /*64b0*/  F2FP.F16.F32.PACK_AB R117, R143, R122 ;  /* 0x0000007a8f75723e */ /* 0x000fc400000000ff */
[----:B------:R-:W-:Y:S01]  /*64c0*/  F2FP.F16.F32.PACK_AB R116, R121, R120 ;  /* 0x000000787974723e */ /* 0x000fe200000000ff */
[----:B------:R-:W-:Y:S01]  /*64d0*/  IMAD.WIDE.U32 R150, R150, 0x100, RZ ;  /* 0x0000010096967825 */ /* 0x000fe200078e00ff */
[----:B------:R-:W-:Y:S02]  /*64e0*/  F2FP.F16.F32.PACK_AB R119, R145, R138 ;  /* 0x0000008a9177723e */ /* 0x000fe400000000ff */
[----:B------:R-:W-:Y:S01]  /*64f0*/  LOP3.LUT R142, R142, R144, R147, 0xfe, !PT ;  /* 0x000000908e8e7212 */ /* 0x000fe200078efe93 */
[----:B------:R-:W-:Y:S01]  /*6500*/  IMAD.WIDE.U32 R146, R146, 0x1000000, RZ ;  /* 0x0100000092927825 */ /* 0x000fe200078e00ff */
[----:B------:R-:W-:Y:S01]  /*6510*/  SEL R157, RZ, 0x1, P3 ;  /* 0x00000001ff9d7807 */ /* 0x000fe20001800000 */
[----:B------:R1:W-:Y:S03]  /*6520*/  STG.E.128 desc[UR4][R154.64], R116 ;  /* 0x000000749a007986 */ /* 0x0003e6000c101d04 */
[----:B------:R-:W-:Y:S01]  /*6530*/  LOP3.LUT R157, R147, R142, R157, 0xfe, !PT ;  /* 0x0000008e939d7212 */ /* 0x000fe200078efe9d */
[----:B------:R-:W-:Y:S01]  /*6540*/  VIADD R147, R11, 0x40 ;  /* 0x000000400b937836 */ /* 0x000fe20000000000 */
[----:B------:R-:W-:-:S02]  /*6550*/  LOP3.LUT R146, R150, R146, R152, 0xfe, !PT ;  /* 0x0000009296927212 */ /* 0x000fc400078efe98 */
        /* <DEDUP_REMOVED lines=21> */
.L_x_17628:
[----:B------:R-:W-:-:S07]  /*66b0*/  MOV R142, R8 ;  /* 0x00000008008e7202 */ /* 0x000fce0000000f00 */
.L_x_17629:
[----:B------:R-:W-:Y:S05]  /*66c0*/  BSYNC B1 ;  /* 0x0000000000017941 */ /* 0x000fea0003800000 */
.L_x_17627:
        /* <DEDUP_REMOVED lines=16> */
.L_x_17633:
[----:B------:R-:W-:Y:S05]  /*67d0*/  BSYNC B2 ;  /* 0x0000000000027941 */ /* 0x000fea0003800000 */
.L_x_17632:
        /* <DEDUP_REMOVED lines=44> */
.L_x_17631:
[----:B------:R-:W-:Y:S05]  /*6aa0*/  BSYNC B1 ;  /* 0x0000000000017941 */ /* 0x000fea0003800000 */
.L_x_17630:
[----:B------:R-:W-:Y:S01]  /*6ab0*/  I2FP.F32.U32 R141, R142 ;  /* 0x0000008e008d7245 */ /* 0x000fe20000201000 */
[----:B-----5:R-:W-:Y:S01]  /*6ac0*/  HADD2.F32 R144, -RZ, R116.H0_H0 ;  /* 0x20000074ff907230 */ /* 0x020fe20000004100 */
[----:B------:R-:W-:Y:S01]  /*6ad0*/  BSSY B1, `(.L_x_17634) ;  /* 0x0000016000017945 */ /* 0x000fe20003800000 */
[----:B------:R-:W-:Y:S01]  /*6ae0*/  @P0 HADD2.F32 R151, -RZ, R16.H0_H0 ;  /* 0x20000010ff970230 */ /* 0x000fe20000004100 */
        /* <DEDUP_REMOVED lines=19> */
.L_x_17635:
[----:B------:R-:W-:-:S07]  /*6c20*/  MOV R142, R8 ;  /* 0x00000008008e7202 */ /* 0x000fce0000000f00 */
.L_x_17636:
[----:B------:R-:W-:Y:S05]  /*6c30*/  BSYNC B1 ;  /* 0x0000000000017941 */ /* 0x000fea0003800000 */
.L_x_17634:
        /* <DEDUP_REMOVED lines=16> */
.L_x_17640:
[----:B------:R-:W-:Y:S05]  /*6d40*/  BSYNC B2 ;  /* 0x0000000000027941 */ /* 0x000fea0003800000 */
.L_x_17639:
        /* <DEDUP_REMOVED lines=44> */
.L_x_17638:
[----:B------:R-:W-:Y:S05]  /*7010*/  BSYNC B1 ;  /* 0x0000000000017941 */ /* 0x000fea0003800000 */
.L_x_17637:
        /* <DEDUP_REMOVED lines=23> */
.L_x_17642:
[----:B------:R-:W-:-:S07]  /*7190*/  MOV R116, R8 ;  /* 0x0000000800747202 */ /* 0x000fce0000000f00 */
.L_x_17643:
[----:B------:R-:W-:Y:S05]  /*71a0*/  BSYNC B1 ;  /* 0x0000000000017941 */ /* 0x000fea0003800000 */
.L_x_17641:
        /* <DEDUP_REMOVED lines=16> */
.L_x_17647:
[----:B------:R-:W-:Y:S05]  /*72b0*/  BSYNC B2 ;  /* 0x0000000000027941 */ /* 0x000fea0003800000 */
.L_x_17646:
        /* <DEDUP_REMOVED lines=44> */
.L_x_17645:
[----:B------:R-:W-:Y:S05]  /*7580*/  BSYNC B1 ;  /* 0x0000000000017941 */ /* 0x000fea0003800000 */
.L_x_17644:
        /* <DEDUP_REMOVED lines=22> */
.L_x_17649:
[----:B------:R-:W-:-:S07]  /*76f0*/  MOV R116, R8 ;  /* 0x0000000800747202 */ /* 0x000fce0000000f00 */
.L_x_17650:
[----:B------:R-:W-:Y:S05]  /*7700*/  BSYNC B1 ;  /* 0x0000000000017941 */ /* 0x000fea0003800000 */
.L_x_17648:
        /* <DEDUP_REMOVED lines=16> */
.L_x_17654:
[----:B------:R-:W-:Y:S05]  /*7810*/  BSYNC B2 ;  /* 0x0000000000027941 */ /* 0x000fea0003800000 */
.L_x_17653:
        /* <DEDUP_REMOVED lines=44> */
.L_x_17652:
[----:B------:R-:W-:Y:S05]  /*7ae0*/  BSYNC B1 ;  /* 0x0000000000017941 */ /* 0x000fea0003800000 */
.L_x_17651:
        /* <DEDUP_REMOVED lines=22> */
.L_x_17656:
[----:B------:R-:W-:-:S07]  /*7c50*/  MOV R142, R8 ;  /* 0x00000008008e7202 */ /* 0x000fce0000000f00 */
.L_x_17657:
[----:B------:R-:W-:Y:S05]  /*7c60*/  BSYNC B1 ;  /* 0x0000000000017941 */ /* 0x000fea0003800000 */
.L_x_17655:
        /* <DEDUP_REMOVED lines=16> */
.L_x_17661:
[----:B------:R-:W-:Y:S05]  /*7d70*/  BSYNC B2 ;  /* 0x0000000000027941 */ /* 0x000fea0003800000 */
.L_x_17660:
        /* <DEDUP_REMOVED lines=44> */
.L_x_17659:
[----:B------:R-:W-:Y:S05]  /*8040*/  BSYNC B1 ;  /* 0x0000000000017941 */ /* 0x000fea0003800000 */
.L_x_17658:
        /* <DEDUP_REMOVED lines=22> */
.L_x_17663:
[----:B------:R-:W-:-:S07]  /*81b0*/  MOV R142, R8 ;  /* 0x00000008008e7202 */ /* 0x000fce0000000f00 */
.L_x_17664:
[----:B------:R-:W-:Y:S05]  /*81c0*/  BSYNC B1 ;  /* 0x0000000000017941 */ /* 0x000fea0003800000 */
.L_x_17662:
        /* <DEDUP_REMOVED lines=16> */
.L_x_17668:
[----:B------:R-:W-:Y:S05]  /*82d0*/  BSYNC B2 ;  /* 0x0000000000027941 */ /* 0x000fea0003800000 */
.L_x_17667:
        /* <DEDUP_REMOVED lines=44> */
.L_x_17666:
[----:B------:R-:W-:Y:S05]  /*85a0*/  BSYNC B1 ;  /* 0x0000000000017941 */ /* 0x000fea0003800000 */
.L_x_17665:
        /* <DEDUP_REMOVED lines=22> */
.L_x_17670:
[----:B------:R-:W-:-:S07]  /*8710*/  MOV R118, R8 ;  /* 0x0000000800767202 */ /* 0x000fce0000000f00 */
.L_x_17671:
[----:B------:R-:W-:Y:S05]  /*8720*/  BSYNC B1 ;  /* 0x0000000000017941 */ /* 0x000fea0003800000 */
.L_x_17669:
        /* <DEDUP_REMOVED lines=16> */
.L_x_17675:
[----:B------:R-:W-:Y:S05]  /*8830*/  BSYNC B2 ;  /* 0x0000000000027941 */ /* 0x000fea0003800000 */
.L_x_17674:
        /* <DEDUP_REMOVED lines=44> */
.L_x_17673:
[----:B------:R-:W-:Y:S05]  /*8b00*/  BSYNC B1 ;  /* 0x0000000000017941 */ /* 0x000fea0003800000 */
.L_x_17672:
        /* <DEDUP_REMOVED lines=22> */
.L_x_17677:
[----:B------:R-:W-:-:S07]  /*8c70*/  MOV R118, R8 ;  /* 0x0000000800767202 */ /* 0x000fce0000000f00 */
.L_x_17678:
[----:B------:R-:W-:Y:S05]  /*8c80*/  BSYNC B1 ;  /* 0x0000000000017941 */ /* 0x000fea0003800000 */
.L_x_17676:
        /* <DEDUP_REMOVED lines=18> */
.L_x_17682:
[----:B------:R-:W-:Y:S05]  /*8db0*/  BSYNC B2 ;  /* 0x0000000000027941 */ /* 0x000fea0003800000 */
.L_x_17681:
        /* <DEDUP_REMOVED lines=41> */
[----:B------:R-:W-:-:S04]  /*9050*/  MOV R8, R156 ;  /* 0x0000009c00087202 */ /* 0x000fc80000000f00 */
[----:B------:R-:W-:Y:S02]  /*9060*/  LOP3.LUT R3, R117, UR33, R154, 0x96, !PT ;  /* 0x0000002175037c12 */ /* 0x000fe4000f8e969a */
[----:B------:R-:W-:-:S07]  /*9070*/  MOV R10, R116 ;  /* 0x00000074000a7202 */ /* 0x000fce0000000f00 */
.L_x_17680:
[----:B------:R-:W-:Y:S05]  /*9080*/  BSYNC B1 ;  /* 0x0000000000017941 */ /* 0x000fea0003800000 */
.L_x_17679:
[----:B------:R-:W-:Y:S01]  /*9090*/  I2FP.F32.U32 R117, R118 ;  /* 0x0000007600757245 */ /* 0x000fe20000201000 */
[----:B------:R-:W-:Y:S01]  /*90a0*/  HADD2.F32 R118, -RZ, R119.H1_H1 ;  /* 0x30000077ff767230 */ /* 0x000fe20000004100 */
[----:B------:R-:W-:Y:S01]  /*90b0*/  ISETP.NE.AND P6, PT, R141, RZ, PT ;  /* 0x000000ff8d00720c */ /* 0x000fe20003fc5270 */
[----:B------:R-:W-:Y:S01]  /*90c0*/  IMAD.WIDE.U32 R162, R147, 0x10, R130 ;  /* 0x0000001093a27825 */ /* 0x000fe200078e0082 */
[----:B------:R-:W-:-:S03]  /*90d0*/  SEL R141, RZ, 0x10000, P5 ;  /* 0x00010000ff8d7807 */ /* 0x000fc60002800000 */
[----:B------:R-:W-:Y:S01]  /*90e0*/  FFMA.FTZ R116, R117, R136, 1.1641532182693481445e-10 ;  /* 0x2f00000075747423 */ /* 0x000fe20000010088 */
[----:B------:R-:W-:Y:S01]  /*90f0*/  FMUL.FTZ R117, R118, R133 ;  /* 0x0000008576757220 */ /* 0x000fe20000410000 */
[----:B------:R-:W-:Y:S02]  /*9100*/  F2FP.F16.F32.PACK_AB R118, R153, R148 ;  /* 0x000000949976723e */ /* 0x000fe400000000ff */
[----:B------:R-:W-:Y:S01]  /*9110*/  SEL R160, RZ, 0x1, P2 ;  /* 0x00000001ffa07807 */ /* 0x000fe20001000000 */
[----:B------:R-:W-:Y:S01]  /*9120*/  FMUL.FTZ R117, R117, R134 ;  /* 0x0000008675757220 */ /* 0x000fe20000410000 */
[----:B------:R-:W-:Y:S02]  /*9130*/  FSETP.GTU.FTZ.AND P5, PT, R116, R135, PT ;  /* 0x000000877400720b */ /* 0x000fe40003fbc000 */
[----:B------:R-:W-:Y:S01]  /*9140*/  SEL R158, RZ, 0x1, P1 ;  /* 0x00000001ff9e7807 */ /* 0x000fe20000800000 */
[----:B------:R-:W-:Y:S01]  /*9150*/  IMAD.WIDE.U32 R160, R160, 0x1000000, RZ ;  /* 0x01000000a0a07825 */ /* 0x000fe200078e00ff */
[----:B------:R-:W-:-:S02]  /*9160*/  FSEL R116, R117, RZ, !P5 ;  /* 0x000000ff75747208 */ /* 0x000fc40006800000 */
[----:B------:R-:W-:Y:S01]  /*9170*/  F2FP.F16.F32.PACK_AB R117, R151, R146 ;  /* 0x000000929775723e */ /* 0x000fe200000000ff */
[----:B------:R-:W-:Y:S01]  /*9180*/  IMAD.WIDE.U32 R158, R158, 0x10000, RZ ;  /* 0x000100009e9e7825 */ /* 0x000fe200078e00ff */
[----:B------:R-:W-:-:S03]  /*9190*/  SEL R154, RZ, 0x1000000, P5 ;  /* 0x01000000ff9a7807 */ /* 0x000fc60002800000 */
[----:B------:R-:W-:Y:S01]  /*91a0*/  FMUL.FTZ R155, R31, R116 ;  /* 0x000000741f9b7220 */ /* 0x000fe20000410000 */
[----:B------:R-:W-:Y:S01]  /*91b0*/  ISETP.NE.AND P5, PT, R152, RZ, PT ;  /* 0x000000ff9800720c */ /* 0x000fe20003fa5270 */
[----:B------:R-:W-:Y:S01]  /*91c0*/  @P0 HADD2.F32 R116, -RZ, R19.H1_H1 ;  /* 0x30000013ff740230 */ /* 0x000fe20000004100 */
[----:B------:R-:W-:Y:S02]  /*91d0*/  SEL R152, RZ, 0x100, P4 ;  /* 0x00000100ff987807 */ /* 0x000fe40002000000 */
[----:B------:R-:W-:Y:S02]  /*91e0*/  SEL R156, RZ, 0x1, P5 ;  /* 0x00000001ff9c7807 */ /* 0x000fe40002800000 */
[----:B------:R-:W-:Y:S01]  /*91f0*/  @P0 FADD.FTZ R155, R116, R155 ;  /* 0x0000009b749b0221 */ /* 0x000fe20000010000 */
[----:B------:R-:W-:Y:S02]  /*9200*/  F2FP.F16.F32.PACK_AB R116, R149, R144 ;  /* 0x000000909574723e */ /* 0x000fe400000000ff */
[----:B------:R-:W-:Y:S01]  /*9210*/  LOP3.LUT R152, R152, R154, R141, 0xfe, !PT ;  /* 0x0000009a98987212 */ /* 0x000fe200078efe8d */
[----:B------:R-:W-:Y:S01]  /*9220*/  IMAD.WIDE.U32 R156, R156, 0x100, RZ ;  /* 0x000001009c9c7825 */ /* 0x000fe200078e00ff */
[----:B------:R-:W-:-:S02]  /*9230*/  F2FP.F16.F32.PACK_AB R119, R155, R150 ;  /* 0x000000969b77723e */ /* 0x000fc400000000ff */
[----:B------:R-:W-:Y:S02]  /*9240*/  SEL R141, RZ, 0x1, P3 ;  /* 0x00000001ff8d7807 */ /* 0x000fe40001800000 */
[----:B------:R-:W-:Y:S01]  /*9250*/  LOP3.LUT R160, R156, R160, R158, 0xfe, !PT ;  /* 0x000000a09ca07212 */ /* 0x000fe200078efe9e */
[----:B------:R0:W-:Y:S01]  /*9260*/  STG.E.128 desc[UR4][R162.64], R116 ;  /* 0x00000074a2007986 */ /* 0x0001e2000c101d04 */
[----:B------:R-:W-:-:S04]  /*9270*/  LOP3.LUT R141, R161, R152, R141, 0xfe, !PT ;  /* 0x00000098a18d7212 */ /* 0x000fc800078efe8d */
[----:B------:R-:W-:Y:S01]  /*9280*/  LOP3.LUT R157, R157, R141, R159, 0xfe, !PT ;  /* 0x0000008d9d9d7212 */ /* 0x000fe200078efe9f */
[----:B------:R-:W-:Y:S01]  /*9290*/  IMAD.WIDE.U32 R158, R147, 0x8, R126 ;  /* 0x00000008939e7825 */ /* 0x000fe200078e007e */
[----:B------:R-:W-:Y:S01]  /*92a0*/  IADD3 R141, R11, 0x60, RZ ;  /* 0x000000600b8d7810 */ /* 0x000fe20007ffe0ff */
        /* <DEDUP_REMOVED lines=20> */
.L_x_17684:
[----:B------:R-:W-:-:S07]  /*93f0*/  IMAD.MOV.U32 R152, RZ, RZ, R8 ;  /* 0x000000ffff987224 */ /* 0x000fce00078e0008 */
.L_x_17685:
[----:B------:R-:W-:Y:S05]  /*9400*/  BSYNC B1 ;  /* 0x0000000000017941 */ /* 0x000fea0003800000 */
.L_x_17683:
        /* <DEDUP_REMOVED lines=16> */
.L_x_17689:
[----:B------:R-:W-:Y:S05]  /*9510*/  BSYNC B2 ;  /* 0x0000000000027941 */ /* 0x000fea0003800000 */
.L_x_17688:
        /* <DEDUP_REMOVED lines=44> */
.L_x_17687:
[----:B------:R-:W-:Y:S05]  /*97e0*/  BSYNC B1 ;  /* 0x0000000000017941 */ /* 0x000fea0003800000 */
.L_x_17686:
[----:B------:R-:W-:Y:S01]  /*97f0*/  I2FP.F32.U32 R129, R152 ;  /* 0x0000009800817245 */ /* 0x000fe20000201000 */
[----:B-----5:R-:W-:Y:S01]  /*9800*/  HADD2.F32 R152, -RZ, R116.H0_H0 ;  /* 0x20000074ff987230 */ /* 0x020fe20000004100 */
        /* <DEDUP_REMOVED lines=10> */
[----:B------:R-:W-:-:S05]  /*98b0*/  @P0 HADD2.F32 R129, -RZ, R16.H0_H0 ;  /* 0x20000010ff810230 */ /* 0x000fca0000004100 */
[----:B------:R-:W-:-:S04]  /*98c0*/  @P0 FADD.FTZ R152, R129, R152 ;  /* 0x0000009881980221 */ /* 0x000fc80000010000 */
        /* <DEDUP_REMOVED lines=9> */
.L_x_17691:
[----:B------:R-:W-:-:S07]  /*9960*/  IMAD.MOV.U32 R142, RZ, RZ, R8 ;  /* 0x000000ffff8e7224 */ /* 0x000fce00078e0008 */
.L_x_17692:
[----:B------:R-:W-:Y:S05]  /*9970*/  BSYNC B1 ;  /* 0x0000000000017941 */ /* 0x000fea0003800000 */
.L_x_17690:
        /* <DEDUP_REMOVED lines=16> */
.L_x_17696:
[----:B------:R-:W-:Y:S05]  /*9a80*/  BSYNC B2 ;  /* 0x0000000000027941 */ /* 0x000fea0003800000 */
.L_x_17695:
        /* <DEDUP_REMOVED lines=44> */
.L_x_17694:
[----:B------:R-:W-:Y:S05]  /*9d50*/  BSYNC B1 ;  /* 0x0000000000017941 */ /* 0x000fea0003800000 */
.L_x_17693:
        /* <DEDUP_REMOVED lines=12> */
[----:B------:R-:W-:-:S05]  /*9e20*/  @P0 HADD2.F32 R116, -RZ, R16.H1_H1 ;  /* 0x30000010ff740230 */ /* 0x000fca0000004100 */
        /* <DEDUP_REMOVED lines=10> */
.L_x_17698:
[----:B------:R-:W-:-:S07]  /*9ed0*/  IMAD.MOV.U32 R116, RZ, RZ, R8 ;  /* 0x000000ffff747224 */ /* 0x000fce00078e0008 */
.L_x_17699:
[----:B------:R-:W-:Y:S05]  /*9ee0*/  BSYNC B1 ;  /* 0x0000000000017941 */ /* 0x000fea0003800000 */
.L_x_17697:
        /* <DEDUP_REMOVED lines=16> */
.L_x_17703:
[----:B------:R-:W-:Y:S05]  /*9ff0*/  BSYNC B2 ;  /* 0x0000000000027941 */ /* 0x000fea0003800000 */
.L_x_17702:
        /* <DEDUP_REMOVED lines=44> */
.L_x_17701:
[----:B------:R-:W-:Y:S05]  /*a2c0*/  BSYNC B1 ;  /* 0x0000000000017941 */ /* 0x000fea0003800000 */
.L_x_17700:
        /* <DEDUP_REMOVED lines=22> */
.L_x_17705:
[----:B------:R-:W-:-:S07]  /*a430*/  IMAD.MOV.U32 R116, RZ, RZ, R8 ;  /* 0x000000ffff747224 */ /* 0x000fce00078e0008 */
.L_x_17706:
[----:B------:R-:W-:Y:S05]  /*a440*/  BSYNC B1 ;  /* 0x0000000000017941 */ /* 0x000fea0003800000 */
.L_x_17704:
        /* <DEDUP_REMOVED lines=16> */
.L_x_17710:
[----:B------:R-:W-:Y:S05]  /*a550*/  BSYNC B2 ;  /* 0x0000000000027941 */ /* 0x000fea0003800000 */
.L_x_17709:
        /* <DEDUP_REMOVED lines=44> */
.L_x_17708:
[----:B------:R-:W-:Y:S05]  /*a820*/  BSYNC B1 ;  /* 0x0000000000017941 */ /* 0x000fea0003800000 */
.L_x_17707:
[----:B------:R-:W-:Y:S01]  /*a830*/  I2FP.F32.U32 R129, R116 ;  /* 0x0000007400817245 */ /* 0x000fe20000201000 */
[----:B------:R-:W-:Y:S01]  /*a840*/  HADD2.F32 R128, -RZ, R117.H1_H1 ;  /* 0x30000075ff807230 */ /* 0x000fe20000004100 */
        /* <DEDUP_REMOVED lines=8> */
[----:B------:R-:W-:Y:S01]  /*a8d0*/  FMUL.FTZ R159, R27, R116 ;  /* 0x000000741b9f7220 */ /* 0x000fe20000410000 */
        /* <DEDUP_REMOVED lines=11> */
.L_x_17712:
[----:B------:R-:W-:-:S07]  /*a990*/  IMAD.MOV.U32 R142, RZ, RZ, R8 ;  /* 0x000000ffff8e7224 */ /* 0x000fce00078e0008 */
.L_x_17713:
[----:B------:R-:W-:Y:S05]  /*a9a0*/  BSYNC B1 ;  /* 0x0000000000017941 */ /* 0x000fea0003800000 */
.L_x_17711:
        /* <DEDUP_REMOVED lines=16> */
.L_x_17717:
[----:B------:R-:W-:Y:S05]  /*aab0*/  BSYNC B2 ;  /* 0x0000000000027941 */ /* 0x000fea0003800000 */
.L_x_17716:
        /* <DEDUP_REMOVED lines=44> */
.L_x_17715:
[----:B------:R-:W-:Y:S05]  /*ad80*/  BSYNC B1 ;  /* 0x0000000000017941 */ /* 0x000fea0003800000 */
.L_x_17714:
        /* <DEDUP_REMOVED lines=22> */
.L_x_17719:
[----:B------:R-:W-:-:S07]  /*aef0*/  IMAD.MOV.U32 R142, RZ, RZ, R8 ;  /* 0x000000ffff8e7224 */ /* 0x000fce00078e0008 */
.L_x_17720:
[----:B------:R-:W-:Y:S05]  /*af00*/  BSYNC B1 ;  /* 0x0000000000017941 */ /* 0x000fea0003800000 */
.L_x_17718:
        /* <DEDUP_REMOVED lines=16> */
.L_x_17724:
[----:B------:R-:W-:Y:S05]  /*b010*/  BSYNC B2 ;  /* 0x0000000000027941 */ /* 0x000fea0003800000 */
.L_x_17723:
        /* <DEDUP_REMOVED lines=44> */
.L_x_17722:
[----:B------:R-:W-:Y:S05]  /*b2e0*/  BSYNC B1 ;  /* 0x0000000000017941 */ /* 0x000fea0003800000 */
.L_x_17721:
        /* <DEDUP_REMOVED lines=22> */
.L_x_17726:
[----:B------:R-:W-:-:S07]  /*b450*/  IMAD.MOV.U32 R118, RZ, RZ, R8 ;  /* 0x000000ffff767224 */ /* 0x000fce00078e0008 */
.L_x_17727:
[----:B------:R-:W-:Y:S05]  /*b460*/  BSYNC B1 ;  /* 0x0000000000017941 */ /* 0x000fea0003800000 */
.L_x_17725:
        /* <DEDUP_REMOVED lines=16> */
.L_x_17731:
[----:B------:R-:W-:Y:S05]  /*b570*/  BSYNC B2 ;  /* 0x0000000000027941 */ /* 0x000fea0003800000 */
.L_x_17730:
        /* <DEDUP_REMOVED lines=44> */
.L_x_17729:
[----:B------:R-:W-:Y:S05]  /*b840*/  BSYNC B1 ;  /* 0x0000000000017941 */ /* 0x000fea0003800000 */
.L_x_17728:
        /* <DEDUP_REMOVED lines=22> */
.L_x_17733:
[----:B------:R-:W-:-:S07]  /*b9b0*/  IMAD.MOV.U32 R118, RZ, RZ, R8 ;  /* 0x000000ffff767224 */ /* 0x000fce00078e0008 */
.L_x_17734:
[----:B------:R-:W-:Y:S05]  /*b9c0*/  BSYNC B1 ;  /* 0x0000000000017941 */ /* 0x000fea0003800000 */
.L_x_17732:
        /* <DEDUP_REMOVED lines=18> */
.L_x_17738:
[----:B------:R-:W-:Y:S05]  /*baf0*/  BSYNC B2 ;  /* 0x0000000000027941 */ /* 0x000fea0003800000 */
.L_x_17737:
        /* <DEDUP_REMOVED lines=44> */
.L_x_17736:
[----:B------:R-:W-:Y:S05]  /*bdc0*/  BSYNC B1 ;  /* 0x0000000000017941 */ /* 0x000fea0003800000 */
.L_x_17735:
[----:B------:R-:W-:Y:S01]  /*bdd0*/  I2FP.F32.U32 R117, R118 ;  /* 0x0000007600757245 */ /* 0x000fe20000201000 */
[----:B------:R-:W-:Y:S01]  /*bde0*/  HADD2.F32 R116, -RZ, R119.H1_H1 ;  /* 0x30000077ff747230 */ /* 0x000fe20000004100 */
[----:B------:R-:W-:Y:S01]  /*bdf0*/  SEL R129, RZ, 0x10000, P5 ;  /* 0x00010000ff817807 */ /* 0x000fe20002800000 */
[----:B------:R-:W-:Y:S01]  /*be00*/  IMAD.WIDE.U32 R126, R141, 0x8, R126 ;  /* 0x000000088d7e7825 */ /* 0x000fe200078e007e */
[----:B------:R-:W-:-:S03]  /*be10*/  SEL R128, RZ, 0x100, P4 ;  /* 0x00000100ff807807 */ /* 0x000fc60002000000 */
[----:B------:R-:W-:Y:S01]  /*be20*/  FFMA.FTZ R136, R117, R136, 1.1641532182693481445e-10 ;  /* 0x2f00000075887423 */ /* 0x000fe20000010088 */
[----:B------:R-:W-:Y:S01]  /*be30*/  FMUL.FTZ R133, R116, R133 ;  /* 0x0000008574857220 */ /* 0x000fe20000410000 */
[----:B------:R-:W-:Y:S01]  /*be40*/  SEL R163, RZ, 0x1, P3 ;  /* 0x00000001ffa37807 */ /* 0x000fe20001800000 */
[----:B------:R-:W-:Y:S01]  /*be50*/  UMOV UR8, 0xffffffff ;  /* 0xffffffff00087882 */ /* 0x000fe20000000000 */
[----:B------:R-:W-:Y:S01]  /*be60*/  ISETP.NE.AND P5, PT, R162, RZ, PT ;  /* 0x000000ffa200720c */ /* 0x000fe20003fa5270 */
[----:B------:R-:W-:Y:S01]  /*be70*/  FMUL.FTZ R133, R133, R134 ;  /* 0x0000008685857220 */ /* 0x000fe20000410000 */
[----:B------:R-:W-:Y:S01]  /*be80*/  FSETP.GTU.FTZ.AND P6, PT, R136, R135, PT ;  /* 0x000000878800720b */ /* 0x000fe20003fdc000 */
[----:B------:R-:W-:Y:S01]  /*be90*/  IMAD.WIDE.U32 R134, R141, 0x10, R130 ;  /* 0x000000108d867825 */ /* 0x000fe200078e0082 */
[----:B------:R-:W-:Y:S02]  /*bea0*/  F2FP.F16.F32.PACK_AB R118, R161, R156 ;  /* 0x0000009ca176723e */ /* 0x000fe400000000ff */
[----:B------:R-:W-:-:S02]  /*beb0*/  FSEL R116, R133, RZ, !P6 ;  /* 0x000000ff85747208 */ /* 0x000fc40007000000 */
[----:B------:R-:W-:Y:S02]  /*bec0*/  SEL R130, RZ, 0x1000000, P6 ;  /* 0x01000000ff827807 */ /* 0x000fe40003000000 */
[----:B------:R-:W-:Y:S01]  /*bed0*/  F2FP.F16.F32.PACK_AB R117, R159, R154 ;  /* 0x0000009a9f75723e */ /* 0x000fe200000000ff */
[----:B------:R-:W-:Y:S01]  /*bee0*/  FMUL.FTZ R133, R23, R116 ;  /* 0x0000007417857220 */ /* 0x000fe20000410000 */
[----:B------:R-:W-:Y:S01]  /*bef0*/  LOP3.LUT R128, R128, R130, R129, 0xfe, !PT ;  /* 0x0000008280807212 */ /* 0x000fe200078efe81 */
[----:B------:R-:W-:Y:S01]  /*bf00*/  @P0 HADD2.F32 R116, -RZ, R19.H1_H1 ;  /* 0x30000013ff740230 */ /* 0x000fe20000004100 */
[----:B------:R-:W-:-:S04]  /*bf10*/  SEL R130, RZ, 0x1, P2 ;  /* 0x00000001ff827807 */ /* 0x000fc80001000000 */
[----:B------:R-:W-:Y:S01]  /*bf20*/  @P0 FADD.FTZ R133, R116, R133 ;  /* 0x0000008574850221 */ /* 0x000fe20000010000 */
[----:B------:R-:W-:Y:S01]  /*bf30*/  IMAD.WIDE.U32 R130, R130, 0x1000000, RZ ;  /* 0x0100000082827825 */ /* 0x000fe200078e00ff */
[----:B------:R-:W-:Y:S02]  /*bf40*/  F2FP.F16.F32.PACK_AB R116, R157, R152 ;  /* 0x000000989d74723e */ /* 0x000fe400000000ff */
[----:B------:R-:W-:Y:S02]  /*bf50*/  ISETP.NE.AND P0, PT, R160, RZ, PT ;  /* 0x000000ffa000720c */ /* 0x000fe40003f05270 */
[----:B------:R-:W-:Y:S02]  /*bf60*/  F2FP.F16.F32.PACK_AB R119, R133, R158 ;  /* 0x0000009e8577723e */ /* 0x000fe400000000ff */
[----:B------:R-:W-:Y:S02]  /*bf70*/  LOP3.LUT R163, R131, R128, R163, 0xfe, !PT ;  /* 0x0000008083a37212 */ /* 0x000fe400078efea3 */
[----:B------:R-:W-:Y:S01]  /*bf80*/  SEL R128, RZ, 0x1, P1 ;  /* 0x00000001ff807807 */ /* 0x000fe20000800000 */
[----:B------:R0:W-:Y:S01]  /*bf90*/  STG.E.128 desc[UR4][R134.64], R116 ;  /* 0x0000007486007986 */ /* 0x0001e2000c101d04 */
[----:B------:R-:W-:-:S03]  /*bfa0*/  SEL R131, RZ, 0x1, P5 ;  /* 0x00000001ff837807 */ /* 0x000fc60002800000 */
        /* <DEDUP_REMOVED lines=126> */
.L_x_17752:
        /* <DEDUP_REMOVED lines=35> */
[----:B------:R-:W-:Y:S01]  /*c9c0*/  FFMA.FTZ R121, R72, R121, R104 ;  /* 0x0000007948797223 */ /* 0x000fe20000010068 */
[C---:B0-----:R-:W-:Y:S01]  /*c9d0*/  FADD.FTZ R118, -R126.reuse, R137 ;  /* 0x000000897e767221 */ /* 0x041fe20000010100 */
[C---:B------:R-:W-:Y:S01]  /*c9e0*/  FMUL.FTZ R119, R127.reuse, R124 ;  /* 0x0000007c7f777220 */ /* 0x040fe20000410000 */
[C---:B------:R-:W-:Y:S01]  /*c9f0*/  FADD.FTZ R140, -R126.reuse, R140 ;  /* 0x0000008c7e8c7221 */ /* 0x040fe20000010100 */
[C---:B------:R-:W-:Y:S01]  /*ca00*/  FADD.FTZ R162, -R126.reuse, R145 ;  /* 0x000000917ea27221 */ /* 0x040fe20000010100 */
[C---:B------:R-:W-:Y:S01]  /*ca10*/  FMUL.FTZ R118, R127.reuse, R118 ;  /* 0x000000767f767220 */ /* 0x040fe20000410000 */
[C---:B------:R-:W-:Y:S01]  /*ca20*/  FADD.FTZ R144, -R126.reuse, R144 ;  /* 0x000000907e907221 */ /* 0x040fe20000010100 */
[C---:B------:R-:W-:Y:S01]  /*ca30*/  FADD.FTZ R164, -R126.reuse, R149 ;  /* 0x000000957ea47221 */ /* 0x040fe20000010100 */
[C---:B------:R-:W-:Y:S01]  /*ca40*/  FADD.FTZ R151, -R126.reuse, R151 ;  /* 0x000000977e977221 */ /* 0x040fe20000010100 */
[C---:B-1----:R-:W-:Y:S01]  /*ca50*/  FMUL.FTZ R117, R127.reuse, R12 ;  /* 0x0000000c7f757220 */ /* 0x042fe20000410000 */
[C---:B------:R-:W-:Y:S01]  /*ca60*/  FADD.FTZ R116, -R126.reuse, R143 ;  /* 0x0000008f7e747221 */ /* 0x040fe20000010100 */
[----:B------:R-:W0:Y:S01]  /*ca70*/  LDC.64 R12, c[0x0][0x2b8] ;  /* 0x0000ae00ff0c7b82 */ /* 0x000e220000000a00 */
        /* <DEDUP_REMOVED lines=12> */
[----:B------:R-:W-:Y:S01]  /*cb40*/  FFMA.FTZ R119, R76, R119, R108 ;  /* 0x000000774c777223 */ /* 0x000fe2000001006c */
[----:B------:R-:W-:Y:S01]  /*cb50*/  FFMA.FTZ R134, R77, R134, R109 ;  /* 0x000000864d867223 */ /* 0x000fe2000001006d */
[----:B------:R-:W-:Y:S01]  /*cb60*/  FADD.FTZ R126, -R126, R133 ;  /* 0x000000857e7e7221 */ /* 0x000fe20000010100 */
[C---:B------:R-:W-:Y:S01]  /*cb70*/  FMUL.FTZ R145, R127.reuse, R148 ;  /* 0x000000947f917220 */ /* 0x040fe20000410000 */
[C---:B------:R-:W-:Y:S01]  /*cb80*/  FMUL.FTZ R125, R127.reuse, R122 ;  /* 0x0000007a7f7d7220 */ /* 0x040fe20000410000 */
[----:B------:R-:W-:Y:S01]  /*cb90*/  FMUL.FTZ R137, R127, R138 ;  /* 0x0000008a7f897220 */ /* 0x000fe20000410000 */
[----:B------:R-:W-:Y:S01]  /*cba0*/  FFMA.FTZ R148, R79, R118, R111 ;  /* 0x000000764f947223 */ /* 0x000fe2000001006f */
[C---:B------:R-:W-:Y:S01]  /*cbb0*/  FMUL.FTZ R123, R127.reuse, R132 ;  /* 0x000000847f7b7220 */ /* 0x040fe20000410000 */
[C---:B------:R-:W-:Y:S01]  /*cbc0*/  FMUL.FTZ R129, R127.reuse, R144 ;  /* 0x000000907f817220 */ /* 0x040fe20000410000 */
[C---:B------:R-:W-:Y:S01]  /*cbd0*/  FMUL.FTZ R120, R127.reuse, R151 ;  /* 0x000000977f787220 */ /* 0x040fe20000410000 */
[----:B------:R-:W-:Y:S01]  /*cbe0*/  FMUL.FTZ R122, R127, R153 ;  /* 0x000000997f7a7220 */ /* 0x000fe20000410000 */
[----:B0-----:R-:W-:-:S04]  /*cbf0*/  IMAD.WIDE.U32 R130, R139, 0x10, R12 ;  /* 0x000000108b827825 */ /* 0x001fc800078e000c */
[----:B------:R-:W-:Y:S01]  /*cc00*/  FMUL.FTZ R138, R127, R155 ;  /* 0x0000009b7f8a7220 */ /* 0x000fe20000410000 */
[----:B------:R-:W-:Y:S01]  /*cc10*/  FFMA.FTZ R118, R83, R14, R115 ;  /* 0x0000000e53767223 */ /* 0x000fe20000010073 */
[----:B------:R-:W-:Y:S01]  /*cc20*/  FMUL.FTZ R133, R127, R160 ;  /* 0x000000a07f857220 */ /* 0x000fe20000410000 */
[----:B------:R-:W-:-:S04]  /*cc30*/  IMAD.WIDE.U32 R146, R147, 0x10, R12 ;  /* 0x0000001093927825 */ /* 0x000fc800078e000c */
        /* <DEDUP_REMOVED lines=8> */
[----:B------:R-:W-:Y:S01]  /*ccc0*/  F2FP.F16.F32.PACK_AB R116, R116, R121 ;  /* 0x000000797474723e */ /* 0x000fe200000000ff */
        /* <DEDUP_REMOVED lines=11> */
[----:B------:R-:W0:Y:S01]  /*cd80*/  LDC.64 R134, c[0x0][0x210] ;  /* 0x00008400ff867b82 */ /* 0x000e220000000a00 */
        /* <DEDUP_REMOVED lines=11> */
[----:B------:R-:W-:Y:S01]  /*ce40*/  F2FP.F16.F32.PACK_AB R117, R128, R125 ;  /* 0x0000007d8075723e */ /* 0x000fe200000000ff */
[----:B------:R-:W-:Y:S01]  /*ce50*/  FFMA.FTZ R119, R70, R137, R102 ;  /* 0x0000008946777223 */ /* 0x000fe20000010066 */
[----:B------:R-:W-:Y:S01]  /*ce60*/  FFMA.FTZ R162, R71, R162, R103 ;  /* 0x000000a247a27223 */ /* 0x000fe20000010067 */
[----:B------:R-:W-:Y:S01]  /*ce70*/  F2FP.F16.F32.PACK_AB R118, R123, R118 ;  /* 0x000000767b76723e */ /* 0x000fe200000000ff */
        /* <DEDUP_REMOVED lines=13> */
[----:B------:R-:W-:-:S02]  /*cf50*/  F2FP.F16.F32.PACK_AB R120, R164, R129 ;  /* 0x00000081a478723e */ /* 0x000fc400000000ff */
[----:B------:R-:W-:Y:S02]  /*cf60*/  LEA R132, P1, R141, UR14, 0x4 ;  /* 0x0000000e8d847c11 */ /* 0x000fe4000f8220ff */
[----:B------:R-:W-:Y:S02]  /*cf70*/  F2FP.F16.F32.PACK_AB R15, R148, R15 ;  /* 0x0000000f940f723e */ /* 0x000fe400000000ff */
[----:B------:R-:W-:Y:S02]  /*cf80*/  LEA.HI.X R129, R11, UR15, RZ, 0x4, P0 ;  /* 0x0000000f0b817c11 */ /* 0x000fe400080f24ff */
[----:B------:R-:W-:Y:S02]  /*cf90*/  F2FP.F16.F32.PACK_AB R119, R162, R119 ;  /* 0x00000077a277723e */ /* 0x000fe400000000ff */
        /* <DEDUP_REMOVED lines=8> */
[----:B------:R-:W-:Y:S02]  /*d020*/  LEA.HI.X R133, R141, UR15, RZ, 0x4, P1 ;  /* 0x0000000f8d857c11 */ /* 0x000fe400088f24ff */
[----:B0-----:R-:W-:-:S03]  /*d030*/  LEA R9, R134, R9, 0x2 ;  /* 0x0000000986097211 */ /* 0x001fc600078e10ff */
[----:B------:R1:W-:Y:S01]  /*d040*/  STG.E.128 desc[UR4][R132.64], R124 ;  /* 0x0000007c84007986 */ /* 0x0003e2000c101d04 */
[----:B------:R-:W-:-:S13]  /*d050*/  ISETP.GE.AND P0, PT, R9, R135, PT ;  /* 0x000000870900720c */ /* 0x000fda0003f06270 */
[----:B------:R-:W-:Y:S05]  /*d060*/  @!P0 BRA `(.L_x_17740) ;  /* 0xffffff3800588947 */ /* 0x000fea000383ffff */
[----:B------:R-:W-:Y:S05]  /*d070*/  BSYNC B0 ;  /* 0x0000000000007941 */ /* 0x000fea0003800000 */
.L_x_17514:
[----:B------:R-:W-:Y:S05]  /*d080*/  EXIT ;  /* 0x000000000000794d */ /* 0x000fea0003800000 */
.L_x_17739:
        /* <DEDUP_REMOVED lines=8> */
.L_x_17742:
[----:B------:R-:W-:Y:S05]  /*d110*/  BSYNC B1 ;  /* 0x0000000000017941 */ /* 0x000fea0003800000 */
.L_x_17741:
        /* <DEDUP_REMOVED lines=9> */
.L_x_17743:
[----:B------:R-:W-:Y:S01]  /*d1b0*/  HFMA2.MMA R134, -RZ, RZ, 0, 2.384185791015625e-07 ;  /* 0x00000004ff867435 */ /* 0x000fe200000001ff */
[----:B------:R-:W-:-:S04]  /*d1c0*/  IMAD.MOV.U32 R117, RZ, RZ, R128 ;  /* 0x000000ffff757224 */ /* 0x000fc800078e0080 */
[----:B------:R-:W-:-:S05]  /*d1d0*/  FADD.FTZ R119, R118, R117 ;  /* 0x0000007576777221 */ /* 0x000fca0000010000 */
[----:B------:R-:W-:-:S07]  /*d1e0*/  MOV R135, R119 ;  /* 0x0000007700877202 */ /* 0x000fce0000000f00 */
[----:B------:R-:W-:Y:S05]  /*d1f0*/  WARPSYNC.COLLECTIVE R130, `(.L_x_17744) ;  /* 0x0000000082087348 */ /* 0x000fea0003c00000 */
[----:B------:R0:W1:Y:S02]  /*d200*/  SHFL.BFLY P1, R128, R135, R134, R163 ;  /* 0x0c00008687807389 */ /* 0x00006400000200a3 */
[----:B01----:R-:W-:Y:S01]  /*d210*/  ENDCOLLECTIVE ;  /* 0x000000000000791b */ /* 0x003fe20003800000 */
.L_x_17744:
[----:B------:R-:W-:Y:S01]  /*d220*/  HFMA2.MMA R134, -RZ, RZ, 0, 4.76837158203125e-07 ;  /* 0x00000008ff867435 */ /* 0x000fe200000001ff */
[----:B------:R-:W-:-:S04]  /*d230*/  IMAD.MOV.U32 R126, RZ, RZ, R128 ;  /* 0x000000ffff7e7224 */ /* 0x000fc800078e0080 */
[----:B------:R-:W-:-:S05]  /*d240*/  FADD.FTZ R126, R119, R126 ;  /* 0x0000007e777e7221 */ /* 0x000fca0000010000 */
[----:B------:R-:W-:-:S07]  /*d250*/  MOV R135, R126 ;  /* 0x0000007e00877202 */ /* 0x000fce0000000f00 */
[----:B------:R-:W-:Y:S05]  /*d260*/  WARPSYNC.COLLECTIVE R130, `(.L_x_17745) ;  /* 0x0000000082087348 */ /* 0x000fea0003c00000 */
[----:B------:R0:W1:Y:S02]  /*d270*/  SHFL.BFLY P1, R128, R135, R134, R163 ;  /* 0x0c00008687807389 */ /* 0x00006400000200a3 */
[----:B01----:R-:W-:Y:S01]  /*d280*/  ENDCOLLECTIVE ;  /* 0x000000000000791b */ /* 0x003fe20003800000 */
.L_x_17745:
        /* <DEDUP_REMOVED lines=8> */
.L_x_17746:
        /* <DEDUP_REMOVED lines=71> */
.L_x_17747:
[----:B------:R-:W-:Y:S01]  /*d780*/  HFMA2.MMA R134, -RZ, RZ, 0, 1.1920928955078125e-07 ;  /* 0x00000002ff867435 */ /* 0x000fe200000001ff */
[----:B------:R-:W-:-:S05]  /*d790*/  MOV R119, R128 ;  /* 0x0000008000777202 */ /* 0x000fca0000000f00 */
[----:B------:R-:W-:-:S04]  /*d7a0*/  FADD.FTZ R119, R116, R119 ;  /* 0x0000007774777221 */ /* 0x000fc80000010000 */
[----:B------:R-:W-:-:S07]  /*d7b0*/  IMAD.MOV.U32 R135, RZ, RZ, R119 ;  /* 0x000000ffff877224 */ /* 0x000fce00078e0077 */
[----:B------:R-:W-:Y:S05]  /*d7c0*/  WARPSYNC.COLLECTIVE R130, `(.L_x_17748) ;  /* 0x0000000082087348 */ /* 0x000fea0003c00000 */
[----:B------:R0:W1:Y:S02]  /*d7d0*/  SHFL.BFLY P1, R128, R135, R134, R163 ;  /* 0x0c00008687807389 */ /* 0x00006400000200a3 */
[----:B01----:R-:W-:Y:S01]  /*d7e0*/  ENDCOLLECTIVE ;  /* 0x000000000000791b */ /* 0x003fe20003800000 */
.L_x_17748:
[----:B------:R-:W-:Y:S01]  /*d7f0*/  HFMA2.MMA R134, -RZ, RZ, 0, 2.384185791015625e-07 ;  /* 0x00000004ff867435 */ /* 0x000fe200000001ff */
[----:B------:R-:W-:-:S05]  /*d800*/  MOV R118, R128 ;  /* 0x0000008000767202 */ /* 0x000fca0000000f00 */
[----:B------:R-:W-:-:S04]  /*d810*/  FADD.FTZ R118, R119, R118 ;  /* 0x0000007677767221 */ /* 0x000fc80000010000 */
[----:B------:R-:W-:-:S07]  /*d820*/  IMAD.MOV.U32 R135, RZ, RZ, R118 ;  /* 0x000000ffff877224 */ /* 0x000fce00078e0076 */
[----:B------:R-:W-:Y:S05]  /*d830*/  WARPSYNC.COLLECTIVE R130, `(.L_x_17749) ;  /* 0x0000000082087348 */ /* 0x000fea0003c00000 */
[----:B------:R0:W1:Y:S02]  /*d840*/  SHFL.BFLY P1, R128, R135, R134, R163 ;  /* 0x0c00008687807389 */ /* 0x00006400000200a3 */
[----:B01----:R-:W-:Y:S01]  /*d850*/  ENDCOLLECTIVE ;  /* 0x000000000000791b */ /* 0x003fe20003800000 */
.L_x_17749:
[----:B------:R-:W-:Y:S01]  /*d860*/  HFMA2.MMA R134, -RZ, RZ, 0, 4.76837158203125e-07 ;  /* 0x00000008ff867435 */ /* 0x000fe200000001ff */
[----:B------:R-:W-:-:S05]  /*d870*/  MOV R127, R128 ;  /* 0x00000080007f7202 */ /* 0x000fca0000000f00 */
[----:B------:R-:W-:-:S04]  /*d880*/  FADD.FTZ R127, R118, R127 ;  /* 0x0000007f767f7221 */ /* 0x000fc80000010000 */
[----:B------:R-:W-:-:S07]  /*d890*/  IMAD.MOV.U32 R135, RZ, RZ, R127 ;  /* 0x000000ffff877224 */ /* 0x000fce00078e007f */
[----:B------:R-:W-:Y:S05]  /*d8a0*/  WARPSYNC.COLLECTIVE R130, `(.L_x_17750) ;  /* 0x0000000082087348 */ /* 0x000fea0003c00000 */
[----:B------:R0:W1:Y:S02]  /*d8b0*/  SHFL.BFLY P1, R128, R135, R134, R163 ;  /* 0x0c00008687807389 */ /* 0x00006400000200a3 */
[----:B01----:R-:W-:Y:S01]  /*d8c0*/  ENDCOLLECTIVE ;  /* 0x000000000000791b */ /* 0x003fe20003800000 */
.L_x_17750:
[----:B------:R-:W-:Y:S01]  /*d8d0*/  HFMA2.MMA R134, -RZ, RZ, 0, 9.5367431640625e-07 ;  /* 0x00000010ff867435 */ /* 0x000fe200000001ff */
[----:B------:R-:W-:-:S05]  /*d8e0*/  MOV R126, R128 ;  /* 0x00000080007e7202 */ /* 0x000fca0000000f00 */
[----:B------:R-:W-:-:S04]  /*d8f0*/  FADD.FTZ R126, R127, R126 ;  /* 0x0000007e7f7e7221 */ /* 0x000fc80000010000 */
[----:B------:R-:W-:-:S07]  /*d900*/  IMAD.MOV.U32 R135, RZ, RZ, R126 ;  /* 0x000000ffff877224 */ /* 0x000fce00078e007e */
[----:B------:R-:W-:Y:S05]  /*d910*/  WARPSYNC.COLLECTIVE R130, `(.L_x_17751) ;  /* 0x0000000082087348 */ /* 0x000fea0003c00000 */
[----:B------:R0:W1:Y:S02]  /*d920*/  SHFL.BFLY P1, R128, R135, R134, R163 ;  /* 0x0c00008687807389 */ /* 0x00006400000200a3 */
[----:B01----:R-:W-:Y:S01]  /*d930*/  ENDCOLLECTIVE ;  /* 0x000000000000791b */ /* 0x003fe20003800000 */
.L_x_17751:
[----:B------:R-:W-:Y:S01]  /*d940*/  MOV R131, R128 ;  /* 0x0000008000837202 */ /* 0x000fe20000000f00 */
[----:B------:R-:W-:Y:S06]  /*d950*/  BRA `(.L_x_17752) ;  /* 0xffffffec008c7947 */ /* 0x000fec000383ffff */
.L_x_17753:
        /* <DEDUP_REMOVED lines=10> */
.L_x_30507:


//--------------------- .text._ZN10layer_norm13ln_fwd_kernelINS_13Kernel_traitsIf6__halfS2_S2_fjLj1024ELj1ELj4ELj1ELj16ENS_18Kernel_traits_baseILj1024EfS2_S2_S2_fjLj128EEEEELb1ELb1ELb1ELb0EEEvNS_9FwdParamsE --------------------------
	.section	.text._ZN10layer_norm13ln_fwd_kernelINS_13Kernel_traitsIf6__halfS2_S2_fjLj1024ELj1ELj4ELj1ELj16ENS_18Kernel_traits_baseILj1024EfS2_S2_S2_fjLj128EEEEELb1ELb1ELb1ELb0EEEvNS_9FwdParamsE,"ax",@progbits
	.align	128
        .global         _ZN10layer_norm13ln_fwd_kernelINS_13Kernel_traitsIf6__halfS2_S2_fjLj1024ELj1ELj4ELj1ELj16ENS_18Kernel_traits_baseILj1024EfS2_S2_S2_fjLj128EEEEELb1ELb1ELb1ELb0EEEvNS_9FwdParamsE
        .type           _ZN10layer_norm13ln_fwd_kernelINS_13Kernel_traitsIf6__halfS2_S2_fjLj1024ELj1ELj4ELj1ELj16ENS_18Kernel_traits_baseILj1024EfS2_S2_S2_fjLj128EEEEELb1ELb1ELb1ELb0EEEvNS_9FwdParamsE,@function
        .size           _ZN10layer_norm13ln_fwd_kernelINS_13Kernel_traitsIf6__halfS2_S2_fjLj1024ELj1ELj4ELj1ELj16ENS_18Kernel_traits_baseILj1024EfS2_S2_S2_fjLj128EEEEELb1ELb1ELb1ELb0EEEvNS_9FwdParamsE,(.L_x_30508 - _ZN10layer_norm13ln_fwd_kernelINS_13Kernel_traitsIf6__halfS2_S2_fjLj1024ELj1ELj4ELj1ELj16ENS_18Kernel_traits_baseILj1024EfS2_S2_S2_fjLj128EEEEELb1ELb1ELb1ELb0EEEvNS_9FwdParamsE)
        .other          _ZN10layer_norm13ln_fwd_kernelINS_13Kernel_traitsIf6__halfS2_S2_fjLj1024ELj1ELj4ELj1ELj16ENS_18Kernel_traits_baseILj1024EfS2_S2_S2_fjLj128EEEEELb1ELb1ELb1ELb0EEEvNS_9FwdParamsE,@"STO_CUDA_ENTRY STV_DEFAULT"
_ZN10layer_norm13ln_fwd_kernelINS_13Kernel_traitsIf6__halfS2_S2_fjLj1024ELj1ELj4ELj1ELj16ENS_18Kernel_traits_baseILj1024EfS2_S2_S2_fjLj128EEEEELb1ELb1ELb1ELb0EEEvNS_9FwdParamsE:
.text._ZN10layer_norm13ln_fwd_kernelINS_13Kernel_traitsIf6__halfS2_S2_fjLj1024ELj1ELj4ELj1ELj16ENS_18Kernel_traits_baseILj1024EfS2_S2_S2_fjLj128EEEEELb1ELb1ELb1ELb0EEEvNS_9FwdParamsE:
        /* <DEDUP_REMOVED lines=8> */
[----:B------:R-:W-:Y:S01]  /*0080*/  IMAD.U32 R167, RZ, RZ, UR7 ;  /* 0x00000007ffa77e24 */ /* 0x000fe2000f8e00ff */
[----:B------:R-:W2:Y:S03]  /*0090*/  S2R R0, SR_TID.X ;  /* 0x0000000000007919 */ /* 0x000ea60000002100 */
[----:B------:R-:W3:Y:S02]  /*00a0*/  @P0 LDC R7, c[0x0][0x2f0] ;  /* 0x0000bc00ff070b82 */ /* 0x000ee40000000800 */
[----:B------:R-:W4:Y:S01]  /*00b0*/  @P0 LDG.E.64 R166, desc[UR4][R166.64] ;  /* 0x00000004a6a60981 */ /* 0x000f22000c1e1b00 */
[----:B0-----:R-:W-:Y:S01]  /*00c0*/  @P0 MOV R4, R34 ;  /* 0x0000002200040202 */ /* 0x001fe20000000f00 */
[----:B------:R-:W2:Y:S04]  /*00d0*/  S2R R32, SR_CTAID.X ;  /* 0x0000000000207919 */ /* 0x000ea80000002500 */
[----:B------:R-:W0:Y:S01]  /*00e0*/  LDC R25, c[0x0][0x218] ;  /* 0x00008600ff197b82 */ /* 0x000e220000000800 */
[----:B-1----:R-:W-:-:S05]  /*00f0*/  @P0 IMAD.MOV.U32 R5, RZ, RZ, R35 ;  /* 0x000000ffff050224 */ /* 0x002fca00078e0023 */
[----:B------:R4:W3:Y:S01]  /*0100*/  @P0 LDG.E.64 R2, desc[UR4][R4.64] ;  /* 0x0000000404020981 */ /* 0x0008e2000c1e1b00 */
[----:B------:R-:W-:Y:S01]  /*0110*/  ULDC UR6, c[0x0][0x0] ;  /* 0x0000000000067ab9 */ /* 0x000fe20000000800 */
[----:B------:R-:W-:Y:S01]  /*0120*/  BSSY B0, `(.L_x_17754) ;  /* 0x0000058000007945 */ /* 0x000fe20003800000 */
[----:B----4-:R-:W-:Y:S01]  /*0130*/  VIADD R5, R167, 0xbb67ae85 ;  /* 0xbb67ae85a7057836 */ /* 0x010fe20000000000 */
[----:B---3--:R-:W-:Y:S01]  /*0140*/  @P0 IADD3 R34, P1, R2, R7, RZ ;  /* 0x0000000702220210 */ /* 0x008fe20007f3e0ff */
[----:B--2---:R-:W-:-:S03]  /*0150*/  IMAD R2, R32, UR6, R0 ;  /* 0x0000000620027c24 */ /* 0x004fc6000f8e0200 */
[----:B------:R-:W-:Y:S01]  /*0160*/  @P0 IADD3.X R35, RZ, R3, RZ, P1, !PT ;  /* 0x00000003ff230210 */ /* 0x000fe20000ffe4ff */
[----:B------:R-:W-:-:S03]  /*0170*/  IMAD.WIDE.U32 R8, R2, -0x326172a9, RZ ;  /* 0xcd9e8d5702087825 */ /* 0x000fc600078e00ff */
[--C-:B------:R-:W-:Y:S02]  /*0180*/  SHF.R.U32.HI R3, RZ, 0x2, R35.reuse ;  /* 0x00000002ff037819 */ /* 0x100fe40000011623 */
[----:B------:R-:W-:Y:S02]  /*0190*/  SHF.R.U64 R4, R34, 0x2, R35 ;  /* 0x0000000222047819 */ /* 0x000fe40000001223 */
[----:B------:R-:W-:-:S03]  /*01a0*/  LOP3.LUT R10, R9, R3, R166, 0x96, !PT ;  /* 0x00000003090a7212 */ /* 0x000fc600078e96a6 */
[----:B------:R-:W-:-:S04]  /*01b0*/  IMAD.WIDE.U32 R6, R4, -0x2daee0ad, RZ ;  /* 0xd2511f5304067825 */ /* 0x000fc800078e00ff */
[----:B------:R-:W-:Y:S01]  /*01c0*/  IMAD.WIDE.U32 R10, R10, -0x2daee0ad, RZ ;  /* 0xd2511f530a0a7825 */ /* 0x000fe200078e00ff */
[----:B------:R-:W-:-:S04]  /*01d0*/  LOP3.LUT R12, R7, R167, RZ, 0x3c, !PT ;  /* 0x000000a7070c7212 */ /* 0x000fc800078e3cff */
[----:B------:R-:W-:Y:S01]  /*01e0*/  LOP3.LUT R14, R11, R6, R5, 0x96, !PT ;  /* 0x000000060b0e7212 */ /* 0x000fe200078e9605 */
[----:B------:R-:W-:Y:S01]  /*01f0*/  IMAD.WIDE.U32 R12, R12, -0x326172a9, RZ ;  /* 0xcd9e8d570c0c7825 */ /* 0x000fe200078e00ff */
[----:B------:R-:W-:-:S03]  /*0200*/  IADD3 R6, R166, -0x61c88647, RZ ;  /* 0x9e3779b9a6067810 */ /* 0x000fc60007ffe0ff */
[----:B------:R-:W-:-:S04]  /*0210*/  IMAD.WIDE.U32 R14, R14, -0x326172a9, RZ ;  /* 0xcd9e8d570e0e7825 */ /* 0x000fc800078e00ff */
[----:B------:R-:W-:Y:S01]  /*0220*/  VIADD R7, R166, 0x3c6ef372 ;  /* 0x3c6ef372a6077836 */ /* 0x000fe20000000000 */
[----:B------:R-:W-:-:S04]  /*0230*/  LOP3.LUT R13, R13, R6, R8, 0x96, !PT ;  /* 0x000000060d0d7212 */ /* 0x000fc800078e9608 */
[----:B------:R-:W-:Y:S01]  /*0240*/  LOP3.LUT R16, R15, R12, R7, 0x96, !PT ;  /* 0x0000000c0f107212 */ /* 0x000fe200078e9607 */
[----:B------:R-:W-:Y:S01]  /*0250*/  IMAD.WIDE.U32 R12, R13, -0x2daee0ad, RZ ;  /* 0xd2511f530d0c7825 */ /* 0x000fe200078e00ff */
[----:B------:R-:W-:-:S03]  /*0260*/  IADD3 R8, R167, 0x76cf5d0a, RZ ;  /* 0x76cf5d0aa7087810 */ /* 0x000fc60007ffe0ff */
[----:B------:R-:W-:-:S04]  /*0270*/  IMAD.WIDE.U32 R16, R16, -0x2daee0ad, RZ ;  /* 0xd2511f5310107825 */ /* 0x000fc800078e00ff */
[----:B------:R-:W-:Y:S01]  /*0280*/  VIADD R9, R167, 0x32370b8f ;  /* 0x32370b8fa7097836 */ /* 0x000fe20000000000 */
[----:B------:R-:W-:-:S04]  /*0290*/  LOP3.LUT R13, R13, R10, R8, 0x96, !PT ;  /* 0x0000000a0d0d7212 */ /* 0x000fc800078e9608 */
        /* <DEDUP_REMOVED lines=12> */
[----:B------:R-:W-:Y:S02]  /*0360*/  LOP3.LUT R26, R21, R14, R13, 0x96, !PT ;  /* 0x0000000e151a7212 */ /* 0x000fe400078e960d */
[----:B------:R-:W-:Y:S01]  /*0370*/  LOP3.LUT R14, R0, 0x1f, RZ, 0xc0, !PT ;  /* 0x0000001f000e7812 */ /* 0x000fe200078ec0ff */
[----:B------:R-:W-:Y:S01]  /*0380*/  IMAD.WIDE.U32 R22, R22, -0x326172a9, RZ ;  /* 0xcd9e8d5716167825 */ /* 0x000fe200078e00ff */
[----:B------:R-:W-:Y:S02]  /*0390*/  IADD3 R15, R166, 0x1715609d, RZ ;  /* 0x1715609da60f7810 */ /* 0x000fe40007ffe0ff */
[----:B0-----:R-:W-:Y:S01]  /*03a0*/  SHF.R.S32.HI R16, RZ, 0x1f, R25 ;  /* 0x0000001fff107819 */ /* 0x001fe20000011419 */
[----:B------:R-:W-:Y:S01]  /*03b0*/  IMAD.MOV.U32 R33, RZ, RZ, R14 ;  /* 0x000000ffff217224 */ /* 0x000fe200078e000e */
[----:B------:R-:W-:Y:S02]  /*03c0*/  LOP3.LUT R24, R23, R18, R15, 0x96, !PT ;  /* 0x0000001217187212 */ /* 0x000fe400078e960f */
[----:B------:R-:W-:-:S02]  /*03d0*/  LEA.HI R18, R16, R25, RZ, 0x3 ;  /* 0x0000001910127211 */ /* 0x000fc400078f18ff */
[----:B------:R-:W-:-:S04]  /*03e0*/  LOP3.LUT R19, R33, 0x1f, RZ, 0x3c, !PT ;  /* 0x0000001f21137812 */ /* 0x000fc800078e3cff */
[----:B------:R-:W-:Y:S01]  /*03f0*/  LEA.HI.SX32 R18, R18, R19, 0x1d ;  /* 0x0000001312127211 */ /* 0x000fe200078feaff */
[----:B------:R-:W-:Y:S01]  /*0400*/  IMAD.WIDE.U32 R26, R26, -0x326172a9, RZ ;  /* 0xcd9e8d571a1a7825 */ /* 0x000fe200078e00ff */
[----:B------:R-:W-:Y:S02]  /*0410*/  IADD3 R16, R166, -0x4ab325aa, RZ ;  /* 0xb54cda56a6107810 */ /* 0x000fe40007ffe0ff */
[----:B------:R-:W-:Y:S01]  /*0420*/  LOP3.LUT P1, RZ, R18, 0xffffffe0, RZ, 0xc0, !PT ;  /* 0xffffffe012ff7812 */ /* 0x000fe2000782c0ff */
[----:B------:R-:W-:-:S04]  /*0430*/  IMAD.WIDE.U32 R24, R24, -0x2daee0ad, RZ ;  /* 0xd2511f5318187825 */ /* 0x000fc800078e00ff */
[----:B------:R-:W-:Y:S01]  /*0440*/  VIADD R17, R167, 0x646e171e ;  /* 0x646e171ea7117836 */ /* 0x000fe20000000000 */
[----:B------:R-:W-:-:S04]  /*0450*/  LOP3.LUT R28, R27, R22, R16, 0x96, !PT ;  /* 0x000000161b1c7212 */ /* 0x000fc800078e9610 */
[----:B------:R-:W-:Y:S01]  /*0460*/  LOP3.LUT R30, R25, R20, R17, 0x96, !PT ;  /* 0x00000014191e7212 */ /* 0x000fe200078e9611 */
[----:B------:R-:W-:Y:S01]  /*0470*/  IMAD.WIDE.U32 R28, R28, -0x2daee0ad, RZ ;  /* 0xd2511f531c1c7825 */ /* 0x000fe200078e00ff */
[----:B------:R-:W-:Y:S02]  /*0480*/  SHF.R.U32.HI R21, RZ, 0x5, R0 ;  /* 0x00000005ff157819 */ /* 0x000fe40000011600 */
[----:B------:R-:W-:Y:S01]  /*0490*/  IADD3 R19, R167, 0x1fd5c5a3, RZ ;  /* 0x1fd5c5a3a7137810 */ /* 0x000fe20007ffe0ff */
[----:B------:R-:W-:Y:S01]  /*04a0*/  IMAD.WIDE.U32 R30, R30, -0x326172a9, RZ ;  /* 0xcd9e8d571e1e7825 */ /* 0x000fe200078e00ff */
[C---:B------:R-:W-:Y:S02]  /*04b0*/  ISETP.GE.U32.AND P5, PT, R18.reuse, 0x40, PT ;  /* 0x000000401200780c */ /* 0x040fe40003fa6070 */
[----:B------:R-:W-:Y:S01]  /*04c0*/  ISETP.GE.U32.AND P4, PT, R18, 0x60, PT ;  /* 0x000000601200780c */ /* 0x000fe20003f86070 */
[----:B------:R-:W-:Y:S01]  /*04d0*/  VIADD R20, R166, 0x5384540f ;  /* 0x5384540fa6147836 */ /* 0x000fe20000000000 */
[----:B------:R-:W-:-:S02]  /*04e0*/  LEA R21, R32, R21, 0x2 ;  /* 0x0000001520157211 */ /* 0x000fc400078e10ff */
[----:B------:R-:W-:Y:S02]  /*04f0*/  ISETP.GE.U32.AND P0, PT, R18, 0x80, PT ;  /* 0x000000801200780c */ /* 0x000fe40003f06070 */
[----:B------:R-:W-:Y:S02]  /*0500*/  P2R R156, PR, RZ, 0x20 ;  /* 0x00000020ff9c7803 */ /* 0x000fe40000000000 */
[----:B------:R-:W-:Y:S02]  /*0510*/  P2R R165, PR, RZ, 0x10 ;  /* 0x00000010ffa57803 */ /* 0x000fe40000000000 */
[----:B------:R-:W-:Y:S02]  /*0520*/  LOP3.LUT R35, R29, R24, R19, 0x96, !PT ;  /* 0x000000181d237212 */ /* 0x000fe400078e9613 */
        /* <DEDUP_REMOVED lines=23> */
.L_x_17755:
[----:B------:R-:W-:Y:S05]  /*06a0*/  BSYNC B0 ;  /* 0x0000000000007941 */ /* 0x000fea0003800000 */
.L_x_17754:
        /* <DEDUP_REMOVED lines=23> */
.L_x_17757:
[----:B------:R-:W-:Y:S05]  /*0820*/  BSYNC B0 ;  /* 0x0000000000007941 */ /* 0x000fea0003800000 */
.L_x_17756:
        /* <DEDUP_REMOVED lines=23> */
.L_x_17759:
[----:B------:R-:W-:Y:S05]  /*09a0*/  BSYNC B0 ;  /* 0x0000000000007941 */ /* 0x000fea0003800000 */
.L_x_17758:
        /* <DEDUP_REMOVED lines=22> */
.L_x_17761:
[----:B------:R-:W-:Y:S05]  /*0b10*/  BSYNC B0 ;  /* 0x0000000000007941 */ /* 0x000fea0003800000 */
.L_x_17760:
[----:B------:R-:W-:Y:S01]  /*0b20*/  ULDC UR6, c[0x0][0x214] ;  /* 0x0000850000067ab9 */ /* 0x000fe20000000800 */
[----:B0123--:R-:W-:Y:S01]  /*0b30*/  IMAD.HI.U32 R24, R32, -0x2daee0ad, RZ ;  /* 0xd2511f5320187827 */ /* 0x00ffe200078e00ff */
[----:B------:R-:W-:Y:S02]  /*0b40*/  ISETP.GE.AND P2, PT, R21, UR6, PT ;  /* 0x0000000615007c0c */ /* 0x000fe4000bf46270 */
[----:B------:R-:W-:Y:S01]  /*0b50*/  IADD3 R23, R167, -0x24c28bd8, RZ ;  /* 0xdb3d7428a7177810 */ /* 0x000fe20007ffe0ff */
[----:B------:R-:W-:Y:S02]  /*0b60*/  VIADD R22, R166, 0xf1bbcdc8 ;  /* 0xf1bbcdc8a6167836 */ /* 0x000fe40000000000 */
[----:B------:R-:W-:Y:S01]  /*0b70*/  IMAD.HI.U32 R25, R35, -0x326172a9, RZ ;  /* 0xcd9e8d5723197827 */ /* 0x000fe200078e00ff */
[----:B------:R-:W-:-:S03]  /*0b80*/  LOP3.LUT R31, R24, R28, R23, 0x96, !PT ;  /* 0x0000001c181f7212 */ /* 0x000fc600078e9617 */
        /* <DEDUP_REMOVED lines=21> */
.L_x_18105:
        /* <DEDUP_REMOVED lines=39> */
.L_x_17765:
        /* <DEDUP_REMOVED lines=12> */
.L_x_17768:
[----:B------:R-:W-:-:S07]  /*1010*/  IMAD.MOV.U32 R34, RZ, RZ, R32 ;  /* 0x000000ffff227224 */ /* 0x000fce00078e0020 */
.L_x_17769:
[----:B------:R-:W-:Y:S05]  /*1020*/  BSYNC B2 ;  /* 0x0000000000027941 */ /* 0x000fea0003800000 */
.L_x_17767:
        /* <DEDUP_REMOVED lines=16> */
.L_x_17773:
[----:B------:R-:W-:Y:S05]  /*1130*/  BSYNC B3 ;  /* 0x0000000000037941 */ /* 0x000fea0003800000 */
.L_x_17772:
        /* <DEDUP_REMOVED lines=42> */
.L_x_17771:
[----:B------:R-:W-:Y:S05]  /*13e0*/  BSYNC B2 ;  /* 0x0000000000027941 */ /* 0x000fea0003800000 */
.L_x_17770:
        /* <DEDUP_REMOVED lines=12> */
.L_x_17766:
[----:B------:R-:W-:Y:S05]  /*14b0*/  BSYNC B1 ;  /* 0x0000000000017941 */ /* 0x000fea0003800000 */
.L_x_17764:
        /* <DEDUP_REMOVED lines=8> */
.L_x_17775:
        /* <DEDUP_REMOVED lines=12> */
.L_x_17778:
[----:B------:R-:W-:-:S07]  /*1600*/  MOV R144, R32 ;  /* 0x0000002000907202 */ /* 0x000fce0000000f00 */
.L_x_17779:
[----:B------:R-:W-:Y:S05]  /*1610*/  BSYNC B2 ;  /* 0x0000000000027941 */ /* 0x000fea0003800000 */
.L_x_17777:
        /* <DEDUP_REMOVED lines=16> */
.L_x_17783:
[----:B------:R-:W-:Y:S05]  /*1720*/  BSYNC B3 ;  /* 0x0000000000037941 */ /* 0x000fea0003800000 */
.L_x_17782:
        /* <DEDUP_REMOVED lines=44> */
.L_x_17781:
[----:B------:R-:W-:Y:S05]  /*19f0*/  BSYNC B2 ;  /* 0x0000000000027941 */ /* 0x000fea0003800000 */
.L_x_17780:
        /* <DEDUP_REMOVED lines=12> */
.L_x_17776:
[----:B------:R-:W-:Y:S05]  /*1ac0*/  BSYNC B1 ;  /* 0x0000000000017941 */ /* 0x000fea0003800000 */
.L_x_17774:
        /* <DEDUP_REMOVED lines=8> */
.L_x_17785:
        /* <DEDUP_REMOVED lines=12> */
.L_x_17788:
[----:B------:R-:W-:-:S07]  /*1c10*/  IMAD.MOV.U32 R147, RZ, RZ, R32 ;  /* 0x000000ffff937224 */ /* 0x000fce00078e0020 */
.L_x_17789:
[----:B------:R-:W-:Y:S05]  /*1c20*/  BSYNC B2 ;  /* 0x0000000000027941 */ /* 0x000fea0003800000 */
.L_x_17787:
        /* <DEDUP_REMOVED lines=16> */
.L_x_17793:
[----:B------:R-:W-:Y:S05]  /*1d30*/  BSYNC B3 ;  /* 0x0000000000037941 */ /* 0x000fea0003800000 */
.L_x_17792:
        /* <DEDUP_REMOVED lines=44> */
.L_x_17791:
[----:B------:R-:W-:Y:S05]  /*2000*/  BSYNC B2 ;  /* 0x0000000000027941 */ /* 0x000fea0003800000 */
.L_x_17790:
        /* <DEDUP_REMOVED lines=12> */
.L_x_17786:
[----:B------:R-:W-:Y:S05]  /*20d0*/  BSYNC B1 ;  /* 0x0000000000017941 */ /* 0x000fea0003800000 */
.L_x_17784:
        /* <DEDUP_REMOVED lines=8> */
.L_x_17795:
        /* <DEDUP_REMOVED lines=12> */
.L_x_17798:
[----:B------:R-:W-:-:S07]  /*2220*/  MOV R148, R32 ;  /* 0x0000002000947202 */ /* 0x000fce0000000f00 */
.L_x_17799:
[----:B------:R-:W-:Y:S05]  /*2230*/  BSYNC B2 ;  /* 0x0000000000027941 */ /* 0x000fea0003800000 */
.L_x_17797:
        /* <DEDUP_REMOVED lines=16> */
.L_x_17803:
[----:B------:R-:W-:Y:S05]  /*2340*/  BSYNC B3 ;  /* 0x0000000000037941 */ /* 0x000fea0003800000 */
.L_x_17802:
        /* <DEDUP_REMOVED lines=44> */
.L_x_17801:
[----:B------:R-:W-:Y:S05]  /*2610*/  BSYNC B2 ;  /* 0x0000000000027941 */ /* 0x000fea0003800000 */
.L_x_17800:
        /* <DEDUP_REMOVED lines=10> */
[----:B------:R-:W-:-:S04]  /*26c0*/  FMUL.FTZ R147, R59, R140 ;  /* 0x0000008c3b937220 */ /* 0x000fc80000410000 */
[----:B------:R-:W-:-:S07]  /*26d0*/  @P3 FADD.FTZ R147, R142, R147 ;  /* 0x000000938e933221 */ /* 0x000fce0000010000 */
.L_x_17796:
[----:B------:R-:W-:Y:S05]  /*26e0*/  BSYNC B1 ;  /* 0x0000000000017941 */ /* 0x000fea0003800000 */
.L_x_17794:
        /* <DEDUP_REMOVED lines=8> */
.L_x_17805:
        /* <DEDUP_REMOVED lines=12> */
.L_x_17808:
[----:B------:R-:W-:-:S07]  /*2830*/  IMAD.MOV.U32 R151, RZ, RZ, R32 ;  /* 0x000000ffff977224 */ /* 0x000fce00078e0020 */
.L_x_17809:
[----:B------:R-:W-:Y:S05]  /*2840*/  BSYNC B2 ;  /* 0x0000000000027941 */ /* 0x000fea0003800000 */
.L_x_17807:
        /* <DEDUP_REMOVED lines=16> */
.L_x_17813:
[----:B------:R-:W-:Y:S05]  /*2950*/  BSYNC B3 ;  /* 0x0000000000037941 */ /* 0x000fea0003800000 */
.L_x_17812:
        /* <DEDUP_REMOVED lines=44> */
.L_x_17811:
[----:B------:R-:W-:Y:S05]  /*2c20*/  BSYNC B2 ;  /* 0x0000000000027941 */ /* 0x000fea0003800000 */
.L_x_17810:
        /* <DEDUP_REMOVED lines=12> */
.L_x_17806:
[----:B------:R-:W-:Y:S05]  /*2cf0*/  BSYNC B1 ;  /* 0x0000000000017941 */ /* 0x000fea0003800000 */
.L_x_17804:
        /* <DEDUP_REMOVED lines=8> */
.L_x_17815:
        /* <DEDUP_REMOVED lines=12> */
.L_x_17818:
[----:B------:R-:W-:-:S07]  /*2e40*/  MOV R152, R32 ;  /* 0x0000002000987202 */ /* 0x000fce0000000f00 */
.L_x_17819:
[----:B------:R-:W-:Y:S05]  /*2e50*/  BSYNC B2 ;  /* 0x0000000000027941 */ /* 0x000fea0003800000 */
.L_x_17817:
        /* <DEDUP_REMOVED lines=16> */
.L_x_17823:
[----:B------:R-:W-:Y:S05]  /*2f60*/  BSYNC B3 ;  /* 0x0000000000037941 */ /* 0x000fea0003800000 */
.L_x_17822:
        /* <DEDUP_REMOVED lines=44> */
.L_x_17821:
[----:B------:R-:W-:Y:S05]  /*3230*/  BSYNC B2 ;  /* 0x0000000000027941 */ /* 0x000fea0003800000 */
.L_x_17820:
        /* <DEDUP_REMOVED lines=12> */
.L_x_17816:
[----:B------:R-:W-:Y:S05]  /*3300*/  BSYNC B1 ;  /* 0x0000000000017941 */ /* 0x000fea0003800000 */
.L_x_17814:
        /* <DEDUP_REMOVED lines=8> */
.L_x_17825:
        /* <DEDUP_REMOVED lines=12> */
.L_x_17828:
[----:B------:R-:W-:-:S07]  /*3450*/  IMAD.MOV.U32 R155, RZ, RZ, R32 ;  /* 0x000000ffff9b7224 */ /* 0x000fce00078e0020 */
.L_x_17829:
[----:B------:R-:W-:Y:S05]  /*3460*/  BSYNC B2 ;  /* 0x0000000000027941 */ /* 0x000fea0003800000 */
.L_x_17827:
        /* <DEDUP_REMOVED lines=16> */
.L_x_17833:
[----:B------:R-:W-:Y:S05]  /*3570*/  BSYNC B3 ;  /* 0x0000000000037941 */ /* 0x000fea0003800000 */
.L_x_17832:
        /* <DEDUP_REMOVED lines=44> */
.L_x_17831:
[----:B------:R-:W-:Y:S05]  /*3840*/  BSYNC B2 ;  /* 0x0000000000027941 */ /* 0x000fea0003800000 */
.L_x_17830:
        /* <DEDUP_REMOVED lines=12> */
.L_x_17826:
[----:B------:R-:W-:Y:S05]  /*3910*/  BSYNC B1 ;  /* 0x0000000000017941 */ /* 0x000fea0003800000 */
.L_x_17824:
        /* <DEDUP_REMOVED lines=8> */
.L_x_17835:
        /* <DEDUP_REMOVED lines=12> */
.L_x_17838:
[----:B------:R-:W-:-:S07]  /*3a60*/  MOV R180, R32 ;  /* 0x0000002000b47202 */ /* 0x000fce0000000f00 */
.L_x_17839:
[----:B------:R-:W-:Y:S05]  /*3a70*/  BSYNC B2 ;  /* 0x0000000000027941 */ /* 0x000fea0003800000 */
.L_x_17837:
        /* <DEDUP_REMOVED lines=16> */
.L_x_17843:
[----:B------:R-:W-:Y:S05]  /*3b80*/  BSYNC B3 ;  /* 0x0000000000037941 */ /* 0x000fea0003800000 */
.L_x_17842:
        /* <DEDUP_REMOVED lines=44> */
.L_x_17841:
[----:B------:R-:W-:Y:S05]  /*3e50*/  BSYNC B2 ;  /* 0x0000000000027941 */ /* 0x000fea0003800000 */
.L_x_17840:
        /* <DEDUP_REMOVED lines=12> */
.L_x_17836:
[----:B------:R-:W-:Y:S05]  /*3f20*/  BSYNC B1 ;  /* 0x0000000000017941 */ /* 0x000fea0003800000 */
.L_x_17834:
        /* <DEDUP_REMOVED lines=29> */
.L_x_17845:
[----:B------:R-:W-:Y:S05]  /*4100*/  BSYNC B1 ;  /* 0x0000000000017941 */ /* 0x000fea0003800000 */
.L_x_17844:
[----:B------:R-:W-:Y:S01]  /*4110*/  VIADD R193, R193, 0x20 ;  /* 0x00000020c1c17836 */ /* 0x000fe20000000000 */
[----:B------:R-:W-:-:S07]  /*4120*/  IADD3 R191, R191, 0x20, RZ ;  /* 0x00000020bfbf7810 */ /* 0x000fce0007ffe0ff */
.L_x_17763:
[----:B------:R-:W-:Y:S05]  /*4130*/  BSYNC B0 ;  /* 0x0000000000007941 */ /* 0x000fea0003800000 */
.L_x_17762:
        /* <DEDUP_REMOVED lines=20> */
.L_x_17849:
        /* <DEDUP_REMOVED lines=12> */
.L_x_17852:
[----:B------:R-:W-:-:S07]  /*4340*/  MOV R157, R32 ;  /* 0x00000020009d7202 */ /* 0x000fce0000000f00 */
.L_x_17853:
[----:B------:R-:W-:Y:S05]  /*4350*/  BSYNC B2 ;  /* 0x0000000000027941 */ /* 0x000fea0003800000 */
.L_x_17851:
        /* <DEDUP_REMOVED lines=16> */
.L_x_17857:
[----:B------:R-:W-:Y:S05]  /*4460*/  BSYNC B3 ;  /* 0x0000000000037941 */ /* 0x000fea0003800000 */
.L_x_17856:
        /* <DEDUP_REMOVED lines=44> */
.L_x_17855:
[----:B------:R-:W-:Y:S05]  /*4730*/  BSYNC B2 ;  /* 0x0000000000027941 */ /* 0x000fea0003800000 */
.L_x_17854:
        /* <DEDUP_REMOVED lines=12> */
.L_x_17850:
[----:B------:R-:W-:Y:S05]  /*4800*/  BSYNC B1 ;  /* 0x0000000000017941 */ /* 0x000fea0003800000 */
.L_x_17848:
        /* <DEDUP_REMOVED lines=8> */
.L_x_17859:
        /* <DEDUP_REMOVED lines=12> */
.L_x_17862:
[----:B------:R-:W-:-:S07]  /*4950*/  IMAD.MOV.U32 R35, RZ, RZ, R32 ;  /* 0x000000ffff237224 */ /* 0x000fce00078e0020 */
.L_x_17863:
[----:B------:R-:W-:Y:S05]  /*4960*/  BSYNC B2 ;  /* 0x0000000000027941 */ /* 0x000fea0003800000 */
.L_x_17861:
        /* <DEDUP_REMOVED lines=16> */
.L_x_17867:
[----:B------:R-:W-:Y:S05]  /*4a70*/  BSYNC B3 ;  /* 0x0000000000037941 */ /* 0x000fea0003800000 */
.L_x_17866:
        /* <DEDUP_REMOVED lines=44> */
.L_x_17865:
[----:B------:R-:W-:Y:S05]  /*4d40*/  BSYNC B2 ;  /* 0x0000000000027941 */ /* 0x000fea0003800000 */
.L_x_17864:
        /* <DEDUP_REMOVED lines=12> */
.L_x_17860:
[----:B------:R-:W-:Y:S05]  /*4e10*/  BSYNC B1 ;  /* 0x0000000000017941 */ /* 0x000fea0003800000 */
.L_x_17858:
        /* <DEDUP_REMOVED lines=8> */
.L_x_17869:
        /* <DEDUP_REMOVED lines=12> */
.L_x_17872:
[----:B------:R-:W-:-:S07]  /*4f60*/  MOV R145, R32 ;  /* 0x0000002000917202 */ /* 0x000fce0000000f00 */
.L_x_17873:
[----:B------:R-:W-:Y:S05]  /*4f70*/  BSYNC B2 ;  /* 0x0000000000027941 */ /* 0x000fea0003800000 */
.L_x_17871:
        /* <DEDUP_REMOVED lines=16> */
.L_x_17877:
[----:B------:R-:W-:Y:S05]  /*5080*/  BSYNC B3 ;  /* 0x0000000000037941 */ /* 0x000fea0003800000 */
.L_x_17876:
        /* <DEDUP_REMOVED lines=44> */
.L_x_17875:
[----:B------:R-:W-:Y:S05]  /*5350*/  BSYNC B2 ;  /* 0x0000000000027941 */ /* 0x000fea0003800000 */
.L_x_17874:
        /* <DEDUP_REMOVED lines=12> */
.L_x_17870:
[----:B------:R-:W-:Y:S05]  /*5420*/  BSYNC B1 ;  /* 0x0000000000017941 */ /* 0x000fea0003800000 */
.L_x_17868:
        /* <DEDUP_REMOVED lines=8> */
.L_x_17879:
        /* <DEDUP_REMOVED lines=12> */
.L_x_17882:
[----:B------:R-:W-:-:S07]  /*5570*/  IMAD.MOV.U32 R146, RZ, RZ, R32 ;  /* 0x000000ffff927224 */ /* 0x000fce00078e0020 */
.L_x_17883:
[----:B------:R-:W-:Y:S05]  /*5580*/  BSYNC B2 ;  /* 0x0000000000027941 */ /* 0x000fea0003800000 */
.L_x_17881:
        /* <DEDUP_REMOVED lines=16> */
.L_x_17887:
[----:B------:R-:W-:Y:S05]  /*5690*/  BSYNC B3 ;  /* 0x0000000000037941 */ /* 0x000fea0003800000 */
.L_x_17886:
        /* <DEDUP_REMOVED lines=44> */
.L_x_17885:
[----:B------:R-:W-:Y:S05]  /*5960*/  BSYNC B2 ;  /* 0x0000000000027941 */ /* 0x000fea0003800000 */
.L_x_17884:
        /* <DEDUP_REMOVED lines=10> */
[----:B------:R-:W-:-:S04]  /*5a10*/  FMUL.FTZ R160, R83, R160 ;  /* 0x000000a053a07220 */ /* 0x000fc80000410000 */
[----:B------:R-:W-:-:S07]  /*5a20*/  @P3 FADD.FTZ R160, R141, R160 ;  /* 0x000000a08da03221 */ /* 0x000fce0000010000 */
.L_x_17880:
[----:B------:R-:W-:Y:S05]  /*5a30*/  BSYNC B1 ;  /* 0x0000000000017941 */ /* 0x000fea0003800000 */
.L_x_17878:
        /* <DEDUP_REMOVED lines=8> */
.L_x_17889:
        /* <DEDUP_REMOVED lines=12> */
.L_x_17892:
[----:B------:R-:W-:-:S07]  /*5b80*/  MOV R149, R32 ;  /* 0x0000002000957202 */ /* 0x000fce0000000f00 */
.L_x_17893:
[----:B------:R-:W-:Y:S05]  /*5b90*/  BSYNC B2 ;  /* 0x0000000000027941 */ /* 0x000fea0003800000 */
.L_x_17891:
        /* <DEDUP_REMOVED lines=16> */
.L_x_17897:
[----:B------:R-:W-:Y:S05]  /*5ca0*/  BSYNC B3 ;  /* 0x0000000000037941 */ /* 0x000fea0003800000 */
.L_x_17896:
        /* <DEDUP_REMOVED lines=44> */
.L_x_17895:
[----:B------:R-:W-:Y:S05]  /*5f70*/  BSYNC B2 ;  /* 0x0000000000027941 */ /* 0x000fea0003800000 */
.L_x_17894:
        /* <DEDUP_REMOVED lines=12> */
.L_x_17890:
[----:B------:R-:W-:Y:S05]  /*6040*/  BSYNC B1 ;  /* 0x0000000000017941 */ /* 0x000fea0003800000 */
.L_x_17888:
        /* <DEDUP_REMOVED lines=8> */
.L_x_17899:
        /* <DEDUP_REMOVED lines=12> */
.L_x_17902:
[----:B------:R-:W-:-:S07]  /*6190*/  IMAD.MOV.U32 R150, RZ, RZ, R32 ;  /* 0x000000ffff967224 */ /* 0x000fce00078e0020 */
.L_x_17903:
[----:B------:R-:W-:Y:S05]  /*61a0*/  BSYNC B2 ;  /* 0x0000000000027941 */ /* 0x000fea0003800000 */
.L_x_17901:
        /* <DEDUP_REMOVED lines=16> */
.L_x_17907:
[----:B------:R-:W-:Y:S05]  /*62b0*/  BSYNC B3 ;  /* 0x0000000000037941 */ /* 0x000fea0003800000 */
.L_x_17906:
        /* <DEDUP_REMOVED lines=44> */
.L_x_17905:
[----:B------:R-:W-:Y:S05]  /*6580*/  BSYNC B2 ;  /* 0x0000000000027941 */ /* 0x000fea0003800000 */
.L_x_17904:
        /* <DEDUP_REMOVED lines=12> */
.L_x_17900:
[----:B------:R-:W-:Y:S05]  /*6650*/  BSYNC B1 ;  /* 0x0000000000017941 */ /* 0x000fea0003800000 */
.L_x_17898:
        /* <DEDUP_REMOVED lines=8> */
.L_x_17909:
        /* <DEDUP_REMOVED lines=12> */
.L_x_17912:
[----:B------:R-:W-:-:S07]  /*67a0*/  MOV R153, R32 ;  /* 0x0000002000997202 */ /* 0x000fce0000000f00 */
.L_x_17913:
[----:B------:R-:W-:Y:S05]  /*67b0*/  BSYNC B2 ;  /* 0x0000000000027941 */ /* 0x000fea0003800000 */
.L_x_17911:
        /* <DEDUP_REMOVED lines=16> */
.L_x_17917:
[----:B------:R-:W-:Y:S05]  /*68c0*/  BSYNC B3 ;  /* 0x0000000000037941 */ /* 0x000fea0003800000 */
.L_x_17916:
        /* <DEDUP_REMOVED lines=44> */
.L_x_17915:
[----:B------:R-:W-:Y:S05]  /*6b90*/  BSYNC B2 ;  /* 0x0000000000027941 */ /* 0x000fea0003800000 */
.L_x_17914:
        /* <DEDUP_REMOVED lines=12> */
.L_x_17910:
[----:B------:R-:W-:Y:S05]  /*6c60*/  BSYNC B1 ;  /* 0x0000000000017941 */ /* 0x000fea0003800000 */
.L_x_17908:
        /* <DEDUP_REMOVED lines=8> */
.L_x_17919:
        /* <DEDUP_REMOVED lines=12> */
.L_x_17922:
[----:B------:R-:W-:-:S07]  /*6db0*/  IMAD.MOV.U32 R154, RZ, RZ, R32 ;  /* 0x000000ffff9a7224 */ /* 0x000fce00078e0020 */
.L_x_17923:
[----:B------:R-:W-:Y:S05]  /*6dc0*/  BSYNC B2 ;  /* 0x0000000000027941 */ /* 0x000fea0003800000 */
.L_x_17921:
        /* <DEDUP_REMOVED lines=16> */
.L_x_17927:
[----:B------:R-:W-:Y:S05]  /*6ed0*/  BSYNC B3 ;  /* 0x0000000000037941 */ /* 0x000fea0003800000 */
.L_x_17926:
        /* <DEDUP_REMOVED lines=44> */
.L_x_17925:
[----:B------:R-:W-:Y:S05]  /*71a0*/  BSYNC B2 ;  /* 0x0000000000027941 */ /* 0x000fea0003800000 */
.L_x_17924:
        /* <DEDUP_REMOVED lines=12> */
.L_x_17920:
[----:B------:R-:W-:Y:S05]  /*7270*/  BSYNC B1 ;  /* 0x0000000000017941 */ /* 0x000fea0003800000 */
.L_x_17918:
        /* <DEDUP_REMOVED lines=29> */
.L_x_17929:
[----:B------:R-:W-:Y:S05]  /*7450*/  BSYNC B1 ;  /* 0x0000000000017941 */ /* 0x000fea0003800000 */
.L_x_17928:
[----:B------:R-:W-:Y:S01]  /*7460*/  IADD3 R193, R193, 0x20, RZ ;  /* 0x00000020c1c17810 */ /* 0x000fe20007ffe0ff */
[----:B------:R-:W-:-:S07]  /*7470*/  VIADD R191, R191, 0x20 ;  /* 0x00000020bfbf7836 */ /* 0x000fce0000000000 */
.L_x_17847:
[----:B------:R-:W-:Y:S05]  /*7480*/  BSYNC B0 ;  /* 0x0000000000007941 */ /* 0x000fea0003800000 */
.L_x_17846:
        /* <DEDUP_REMOVED lines=20> */
.L_x_17933:
        /* <DEDUP_REMOVED lines=12> */
.L_x_17936:
[----:B------:R-:W-:-:S07]  /*7690*/  IMAD.MOV.U32 R168, RZ, RZ, R32 ;  /* 0x000000ffffa87224 */ /* 0x000fce00078e0020 */
.L_x_17937:
[----:B------:R-:W-:Y:S05]  /*76a0*/  BSYNC B2 ;  /* 0x0000000000027941 */ /* 0x000fea0003800000 */
.L_x_17935:
        /* <DEDUP_REMOVED lines=16> */
.L_x_17941:
[----:B------:R-:W-:Y:S05]  /*77b0*/  BSYNC B3 ;  /* 0x0000000000037941 */ /* 0x000fea0003800000 */
.L_x_17940:
        /* <DEDUP_REMOVED lines=44> */
.L_x_17939:
[----:B------:R-:W-:Y:S05]  /*7a80*/  BSYNC B2 ;  /* 0x0000000000027941 */ /* 0x000fea0003800000 */
.L_x_17938:
        /* <DEDUP_REMOVED lines=12> */
.L_x_17934:
[----:B------:R-:W-:Y:S05]  /*7b50*/  BSYNC B1 ;  /* 0x0000000000017941 */ /* 0x000fea0003800000 */
.L_x_17932:
        /* <DEDUP_REMOVED lines=8> */
.L_x_17943:
        /* <DEDUP_REMOVED lines=12> */
.L_x_17946:
[----:B------:R-:W-:-:S07]  /*7ca0*/  MOV R35, R32 ;  /* 0x0000002000237202 */ /* 0x000fce0000000f00 */
.L_x_17947:
[----:B------:R-:W-:Y:S05]  /*7cb0*/  BSYNC B2 ;  /* 0x0000000000027941 */ /* 0x000fea0003800000 */
.L_x_17945:
        /* <DEDUP_REMOVED lines=16> */
.L_x_17951:
[----:B------:R-:W-:Y:S05]  /*7dc0*/  BSYNC B3 ;  /* 0x0000000000037941 */ /* 0x000fea0003800000 */
.L_x_17950:
        /* <DEDUP_REMOVED lines=44> */
.L_x_17949:
[----:B------:R-:W-:Y:S05]  /*8090*/  BSYNC B2 ;  /* 0x0000000000027941 */ /* 0x000fea0003800000 */
.L_x_17948:
        /* <DEDUP_REMOVED lines=12> */
.L_x_17944:
[----:B------:R-:W-:Y:S05]  /*8160*/  BSYNC B1 ;  /* 0x0000000000017941 */ /* 0x000fea0003800000 */
.L_x_17942:
        /* <DEDUP_REMOVED lines=8> */
.L_x_17953:
        /* <DEDUP_REMOVED lines=12> */
.L_x_17956:
[----:B------:R-:W-:-:S07]  /*82b0*/  MOV R145, R32 ;  /* 0x0000002000917202 */ /* 0x000fce0000000f00 */
.L_x_17957:
[----:B------:R-:W-:Y:S05]  /*82c0*/  BSYNC B2 ;  /* 0x0000000000027941 */ /* 0x000fea0003800000 */
.L_x_17955:
        /* <DEDUP_REMOVED lines=16> */
.L_x_17961:
[----:B------:R-:W-:Y:S05]  /*83d0*/  BSYNC B3 ;  /* 0x0000000000037941 */ /* 0x000fea0003800000 */
.L_x_17960:
        /* <DEDUP_REMOVED lines=44> */
.L_x_17959:
[----:B------:R-:W-:Y:S05]  /*86a0*/  BSYNC B2 ;  /* 0x0000000000027941 */ /* 0x000fea0003800000 */
.L_x_17958:
        /* <DEDUP_REMOVED lines=12> */
.L_x_17954:
[----:B------:R-:W-:Y:S05]  /*8770*/  BSYNC B1 ;  /* 0x0000000000017941 */ /* 0x000fea0003800000 */
.L_x_17952:
        /* <DEDUP_REMOVED lines=8> */
.L_x_17963:
        /* <DEDUP_REMOVED lines=12> */
.L_x_17966:
[----:B------:R-:W-:-:S07]  /*88c0*/  IMAD.MOV.U32 R146, RZ, RZ, R32 ;  /* 0x000000ffff927224 */ /* 0x000fce00078e0020 */
.L_x_17967:
[----:B------:R-:W-:Y:S05]  /*88d0*/  BSYNC B2 ;  /* 0x0000000000027941 */ /* 0x000fea0003800000 */
.L_x_17965:
        /* <DEDUP_REMOVED lines=16> */
.L_x_17971:
[----:B------:R-:W-:Y:S05]  /*89e0*/  BSYNC B3 ;  /* 0x0000000000037941 */ /* 0x000fea0003800000 */
.L_x_17970:
        /* <DEDUP_REMOVED lines=44> */
.L_x_17969:
[----:B------:R-:W-:Y:S05]  /*8cb0*/  BSYNC B2 ;  /* 0x0000000000027941 */ /* 0x000fea0003800000 */
.L_x_17968:
        /* <DEDUP_REMOVED lines=12> */
.L_x_17964:
[----:B------:R-:W-:Y:S05]  /*8d80*/  BSYNC B1 ;  /* 0x0000000000017941 */ /* 0x000fea0003800000 */
.L_x_17962:
        /* <DEDUP_REMOVED lines=8> */
.L_x_17973:
        /* <DEDUP_REMOVED lines=12> */
.L_x_17976:
[----:B------:R-:W-:-:S07]  /*8ed0*/  MOV R149, R32 ;  /* 0x0000002000957202 */ /* 0x000fce0000000f00 */
.L_x_17977:
[----:B------:R-:W-:Y:S05]  /*8ee0*/  BSYNC B2 ;  /* 0x0000000000027941 */ /* 0x000fea0003800000 */
.L_x_17975:
        /* <DEDUP_REMOVED lines=16> */
.L_x_17981:
[----:B------:R-:W-:Y:S05]  /*8ff0*/  BSYNC B3 ;  /* 0x0000000000037941 */ /* 0x000fea0003800000 */
.L_x_17980:
        /* <DEDUP_REMOVED lines=44> */
.L_x_17979:
[----:B------:R-:W-:Y:S05]  /*92c0*/  BSYNC B2 ;  /* 0x0000000000027941 */ /* 0x000fea0003800000 */
.L_x_17978:
        /* <DEDUP_REMOVED lines=12> */
.L_x_17974:
[----:B------:R-:W-:Y:S05]  /*9390*/  BSYNC B1 ;  /* 0x0000000000017941 */ /* 0x000fea0003800000 */
.L_x_17972:
        /* <DEDUP_REMOVED lines=8> */
.L_x_17983:
        /* <DEDUP_REMOVED lines=12> */
.L_x_17986:
[----:B------:R-:W-:-:S07]  /*94e0*/  MOV R150, R32 ;  /* 0x0000002000967202 */ /* 0x000fce0000000f00 */
.L_x_17987:
[----:B------:R-:W-:Y:S05]  /*94f0*/  BSYNC B2 ;  /* 0x0000000000027941 */ /* 0x000fea0003800000 */
.L_x_17985:
        /* <DEDUP_REMOVED lines=16> */
.L_x_17991:
[----:B------:R-:W-:Y:S05]  /*9600*/  BSYNC B3 ;  /* 0x0000000000037941 */ /* 0x000fea0003800000 */
.L_x_17990:
        /* <DEDUP_REMOVED lines=44> */
.L_x_17989:
[----:B------:R-:W-:Y:S05]  /*98d0*/  BSYNC B2 ;  /* 0x0000000000027941 */ /* 0x000fea0003800000 */
.L_x_17988:
        /* <DEDUP_REMOVED lines=12> */
.L_x_17984:
[----:B------:R-:W-:Y:S05]  /*99a0*/  BSYNC B1 ;  /* 0x0000000000017941 */ /* 0x000fea0003800000 */
.L_x_17982:
        /* <DEDUP_REMOVED lines=8> */
.L_x_17993:
        /* <DEDUP_REMOVED lines=12> */
.L_x_17996:
[----:B------:R-:W-:-:S07]  /*9af0*/  IMAD.MOV.U32 R153, RZ, RZ, R32 ;  /* 0x000000ffff997224 */ /* 0x000fce00078e0020 */
.L_x_17997:
[----:B------:R-:W-:Y:S05]  /*9b00*/  BSYNC B2 ;  /* 0x0000000000027941 */ /* 0x000fea0003800000 */
.L_x_17995:
        /* <DEDUP_REMOVED lines=16> */
.L_x_18001:
[----:B------:R-:W-:Y:S05]  /*9c10*/  BSYNC B3 ;  /* 0x0000000000037941 */ /* 0x000fea0003800000 */
.L_x_18000:
        /* <DEDUP_REMOVED lines=44> */
.L_x_17999:
[----:B------:R-:W-:Y:S05]  /*9ee0*/  BSYNC B2 ;  /* 0x0000000000027941 */ /* 0x000fea0003800000 */
.L_x_17998:
        /* <DEDUP_REMOVED lines=12> */
.L_x_17994:
[----:B------:R-:W-:Y:S05]  /*9fb0*/  BSYNC B1 ;  /* 0x0000000000017941 */ /* 0x000fea0003800000 */
.L_x_17992:
        /* <DEDUP_REMOVED lines=8> */
.L_x_18003:
        /* <DEDUP_REMOVED lines=12> */
.L_x_18006:
[----:B------:R-:W-:-:S07]  /*a100*/  MOV R154, R32 ;  /* 0x00000020009a7202 */ /* 0x000fce0000000f00 */
.L_x_18007:
[----:B------:R-:W-:Y:S05]  /*a110*/  BSYNC B2 ;  /* 0x0000000000027941 */ /* 0x000fea0003800000 */
.L_x_18005:
        /* <DEDUP_REMOVED lines=16> */
.L_x_18011:
[----:B------:R-:W-:Y:S05]  /*a220*/  BSYNC B3 ;  /* 0x0000000000037941 */ /* 0x000fea0003800000 */
.L_x_18010:
        /* <DEDUP_REMOVED lines=44> */
.L_x_18009:
[----:B------:R-:W-:Y:S05]  /*a4f0*/  BSYNC B2 ;  /* 0x0000000000027941 */ /* 0x000fea0003800000 */
.L_x_18008:
        /* <DEDUP_REMOVED lines=12> */
.L_x_18004:
[----:B------:R-:W-:Y:S05]  /*a5c0*/  BSYNC B1 ;  /* 0x0000000000017941 */ /* 0x000fea0003800000 */
.L_x_18002:
        /* <DEDUP_REMOVED lines=29> */
.L_x_18013:
[----:B------:R-:W-:Y:S05]  /*a7a0*/  BSYNC B1 ;  /* 0x0000000000017941 */ /* 0x000fea0003800000 */
.L_x_18012:
[----:B------:R-:W-:Y:S01]  /*a7b0*/  IADD3 R193, R193, 0x20, RZ ;  /* 0x00000020c1c17810 */ /* 0x000fe20007ffe0ff */
[----:B------:R-:W-:-:S07]  /*a7c0*/  VIADD R191, R191, 0x20 ;  /* 0x00000020bfbf7836 */ /* 0x000fce0000000000 */
.L_x_17931:
[----:B------:R-:W-:Y:S05]  /*a7d0*/  BSYNC B0 ;  /* 0x0000000000007941 */ /* 0x000fea0003800000 */
.L_x_17930:
        /* <DEDUP_REMOVED lines=19> */
.L_x_18017:
        /* <DEDUP_REMOVED lines=12> */
.L_x_18020:
[----:B------:R-:W-:-:S07]  /*a9d0*/  MOV R178, R32 ;  /* 0x0000002000b27202 */ /* 0x000fce0000000f00 */
.L_x_18021:
[----:B------:R-:W-:Y:S05]  /*a9e0*/  BSYNC B2 ;  /* 0x0000000000027941 */ /* 0x000fea0003800000 */
.L_x_18019:
        /* <DEDUP_REMOVED lines=16> */
.L_x_18025:
[----:B------:R-:W-:Y:S05]  /*aaf0*/  BSYNC B3 ;  /* 0x0000000000037941 */ /* 0x000fea0003800000 */
.L_x_18024:
        /* <DEDUP_REMOVED lines=43> */
.L_x_18023:
[----:B------:R-:W-:Y:S05]  /*adb0*/  BSYNC B2 ;  /* 0x0000000000027941 */ /* 0x000fea0003800000 */
.L_x_18022:
        /* <DEDUP_REMOVED lines=12> */
.L_x_18018:
[----:B------:R-:W-:Y:S05]  /*ae80*/  BSYNC B1 ;  /* 0x0000000000017941 */ /* 0x000fea0003800000 */
.L_x_18016:
        /* <DEDUP_REMOVED lines=8> */
.L_x_18027:
        /* <DEDUP_REMOVED lines=12> */
.L_x_18030:
[----:B------:R-:W-:-:S07]  /*afd0*/  MOV R35, R32 ;  /* 0x0000002000237202 */ /* 0x000fce0000000f00 */
.L_x_18031:
[----:B------:R-:W-:Y:S05]  /*afe0*/  BSYNC B2 ;  /* 0x0000000000027941 */ /* 0x000fea0003800000 */
.L_x_18029:
        /* <DEDUP_REMOVED lines=16> */
.L_x_18035:
[----:B------:R-:W-:Y:S05]  /*b0f0*/  BSYNC B3 ;  /* 0x0000000000037941 */ /* 0x000fea0003800000 */
.L_x_18034:
        /* <DEDUP_REMOVED lines=44> */
.L_x_18033:
[----:B------:R-:W-:Y:S05]  /*b3c0*/  BSYNC B2 ;  /* 0x0000000000027941 */ /* 0x000fea0003800000 */
.L_x_18032:
        /* <DEDUP_REMOVED lines=12> */
.L_x_18028:
[----:B------:R-:W-:Y:S05]  /*b490*/  BSYNC B1 ;  /* 0x0000000000017941 */ /* 0x000fea0003800000 */
.L_x_18026:
        /* <DEDUP_REMOVED lines=8> */
.L_x_18037:
        /* <DEDUP_REMOVED lines=12> */
.L_x_18040:
[----:B------:R-:W-:-:S07]  /*b5e0*/  IMAD.MOV.U32 R145, RZ, RZ, R32 ;  /* 0x000000ffff917224 */ /* 0x000fce00078e0020 */
.L_x_18041:
[----:B------:R-:W-:Y:S05]  /*b5f0*/  BSYNC B2 ;  /* 0x0000000000027941 */ /* 0x000fea0003800000 */
.L_x_18039:
        /* <DEDUP_REMOVED lines=16> */
.L_x_18045:
[----:B------:R-:W-:Y:S05]  /*b700*/  BSYNC B3 ;  /* 0x0000000000037941 */ /* 0x000fea0003800000 */
.L_x_18044:
        /* <DEDUP_REMOVED lines=44> */
.L_x_18043:
[----:B------:R-:W-:Y:S05]  /*b9d0*/  BSYNC B2 ;  /* 0x0000000000027941 */ /* 0x000fea0003800000 */
.L_x_18042:
        /* <DEDUP_REMOVED lines=12> */
.L_x_18038:
[----:B------:R-:W-:Y:S05]  /*baa0*/  BSYNC B1 ;  /* 0x0000000000017941 */ /* 0x000fea0003800000 */
.L_x_18036:
        /* <DEDUP_REMOVED lines=8> */
.L_x_18047:
        /* <DEDUP_REMOVED lines=12> */
.L_x_18050:
[----:B------:R-:W-:-:S07]  /*bbf0*/  MOV R146, R32 ;  /* 0x0000002000927202 */ /* 0x000fce0000000f00 */
.L_x_18051:
[----:B------:R-:W-:Y:S05]  /*bc00*/  BSYNC B2 ;  /* 0x0000000000027941 */ /* 0x000fea0003800000 */
.L_x_18049:
        /* <DEDUP_REMOVED lines=16> */
.L_x_18055:
[----:B------:R-:W-:Y:S05]  /*bd10*/  BSYNC B3 ;  /* 0x0000000000037941 */ /* 0x000fea0003800000 */
.L_x_18054:
[C---:B------:R-:W-:Y:S01]  /*bd20*/  IMAD.HI.U32 R26, R2.reuse, -0x326172a9, RZ ;  /* 0xcd9e8d57021a7827 */ /* 0x040fe200078e00ff */
[----:B------:R-:W-:Y:S01]  /*bd30*/  LOP3.LUT R27, R27, R29, R167, 0x96, !PT ;  /* 0x0000001d1b1b7212 */ /* 0x000fe200078e96a7 */
[----:B------:R-:W-:Y:S02]  /*bd40*/  HFMA2.MMA R28, -RZ, RZ, 0, 0 ;  /* 0x00000000ff1c7435 */ /* 0x000fe400000001ff */
        /* <DEDUP_REMOVED lines=41> */
.L_x_18053:
[----:B------:R-:W-:Y:S05]  /*bfe0*/  BSYNC B2 ;  /* 0x0000000000027941 */ /* 0x000fea0003800000 */
.L_x_18052:
        /* <DEDUP_REMOVED lines=12> */
.L_x_18048:
[----:B------:R-:W-:Y:S05]  /*c0b0*/  BSYNC B1 ;  /* 0x0000000000017941 */ /* 0x000fea0003800000 */
.L_x_18046:
        /* <DEDUP_REMOVED lines=8> */
.L_x_18057:
        /* <DEDUP_REMOVED lines=12> */
.L_x_18060:
[----:B------:R-:W-:-:S07]  /*c200*/  MOV R149, R32 ;  /* 0x0000002000957202 */ /* 0x000fce0000000f00 */
.L_x_18061:
[----:B------:R-:W-:Y:S05]  /*c210*/  BSYNC B2 ;  /* 0x0000000000027941 */ /* 0x000fea0003800000 */
.L_x_18059:
        /* <DEDUP_REMOVED lines=16> */
.L_x_18065:
[----:B------:R-:W-:Y:S05]  /*c320*/  BSYNC B3 ;  /* 0x0000000000037941 */ /* 0x000fea0003800000 */
.L_x_18064:
        /* <DEDUP_REMOVED lines=44> */
.L_x_18063:
[----:B------:R-:W-:Y:S05]  /*c5f0*/  BSYNC B2 ;  /* 0x0000000000027941 */ /* 0x000fea0003800000 */
.L_x_18062:
        /* <DEDUP_REMOVED lines=12> */
.L_x_18058:
[----:B------:R-:W-:Y:S05]  /*c6c0*/  BSYNC B1 ;  /* 0x0000000000017941 */ /* 0x000fea0003800000 */
.L_x_18056:
        /* <DEDUP_REMOVED lines=8> */
.L_x_18067:
        /* <DEDUP_REMOVED lines=12> */
.L_x_18070:
[----:B------:R-:W-:-:S07]  /*c810*/  IMAD.MOV.U32 R150, RZ, RZ, R32 ;  /* 0x000000ffff967224 */ /* 0x000fce00078e0020 */
.L_x_18071:
[----:B------:R-:W-:Y:S05]  /*c820*/  BSYNC B2 ;  /* 0x0000000000027941 */ /* 0x000fea0003800000 */
.L_x_18069:
        /* <DEDUP_REMOVED lines=16> */
.L_x_18075:
[----:B------:R-:W-:Y:S05]  /*c930*/  BSYNC B3 ;  /* 0x0000000000037941 */ /* 0x000fea0003800000 */
.L_x_18074:
        /* <DEDUP_REMOVED lines=44> */
.L_x_18073:
[----:B------:R-:W-:Y:S05]  /*cc00*/  BSYNC B2 ;  /* 0x0000000000027941 */ /* 0x000fea0003800000 */
.L_x_18072:
        /* <DEDUP_REMOVED lines=12> */
.L_x_18068:
[----:B------:R-:W-:Y:S05]  /*ccd0*/  BSYNC B1 ;  /* 0x0000000000017941 */ /* 0x000fea0003800000 */
.L_x_18066:
        /* <DEDUP_REMOVED lines=8> */
.L_x_18077:
        /* <DEDUP_REMOVED lines=12> */
.L_x_18080:
[----:B------:R-:W-:-:S07]  /*ce20*/  MOV R153, R32 ;  /* 0x0000002000997202 */ /* 0x000fce0000000f00 */
.L_x_18081:
[----:B------:R-:W-:Y:S05]  /*ce30*/  BSYNC B2 ;  /* 0x0000000000027941 */ /* 0x000fea0003800000 */
.L_x_18079:
        /* <DEDUP_REMOVED lines=16> */
.L_x_18085:
[----:B------:R-:W-:Y:S05]  /*cf40*/  BSYNC B3 ;  /* 0x0000000000037941 */ /* 0x000fea0003800000 */
.L_x_18084:
        /* <DEDUP_REMOVED lines=44> */
.L_x_18083:
[----:B------:R-:W-:Y:S05]  /*d210*/  BSYNC B2 ;  /* 0x0000000000027941 */ /* 0x000fea0003800000 */
.L_x_18082:
        /* <DEDUP_REMOVED lines=12> */
.L_x_18078:
[----:B------:R-:W-:Y:S05]  /*d2e0*/  BSYNC B1 ;  /* 0x0000000000017941 */ /* 0x000fea0003800000 */
.L_x_18076:
        /* <DEDUP_REMOVED lines=8> */
.L_x_18087:
        /* <DEDUP_REMOVED lines=12> */
.L_x_18090:
[----:B------:R-:W-:-:S07]  /*d430*/  MOV R154, R32 ;  /* 0x00000020009a7202 */ /* 0x000fce0000000f00 */
.L_x_18091:
[----:B------:R-:W-:Y:S05]  /*d440*/  BSYNC B2 ;  /* 0x0000000000027941 */ /* 0x000fea0003800000 */
.L_x_18089:
        /* <DEDUP_REMOVED lines=16> */
.L_x_18095:
[----:B------:R-:W-:Y:S05]  /*d550*/  BSYNC B3 ;  /* 0x0000000000037941 */ /* 0x000fea0003800000 */
.L_x_18094:
        /* <DEDUP_REMOVED lines=44> */
.L_x_18093:
[----:B------:R-:W-:Y:S05]  /*d820*/  BSYNC B2 ;  /* 0x0000000000027941 */ /* 0x000fea0003800000 */
.L_x_18092:
        /* <DEDUP_REMOVED lines=12> */
.L_x_18088:
[----:B------:R-:W-:Y:S05]  /*d8f0*/  BSYNC B1 ;  /* 0x0000000000017941 */ /* 0x000fea0003800000 */
.L_x_18086:
        /* <DEDUP_REMOVED lines=28> */
.L_x_18015:
[----:B------:R-:W-:Y:S05]  /*dac0*/  BSYNC B0 ;  /* 0x0000000000007941 */ /* 0x000fea0003800000 */
.L_x_18014:
        /* <DEDUP_REMOVED lines=125> */
.L_x_18117:
        /* <DEDUP_REMOVED lines=18> */
[----:B------:R-:W-:Y:S01]  /*e3c0*/  VIADD R189, R189, 0xffffffff ;  /* 0xffffffffbdbd7836 */ /* 0x000fe20000000000 */
[----:B------:R-:W-:Y:S01]  /*e3d0*/  LOP3.LUT R14, R0, 0x1f, RZ, 0xc0, !PT ;  /* 0x0000001f000e7812 */ /* 0x000fe200078ec0ff */
[----:B------:R-:W-:Y:S01]  /*e3e0*/  BSSY B1, `(.L_x_18099) ;  /* 0x0000027000017945 */ /* 0x000fe20003800000 */
        /* <DEDUP_REMOVED lines=38> */
.L_x_18100:
[----:B------:R-:W-:Y:S05]  /*e650*/  BSYNC B1 ;  /* 0x0000000000017941 */ /* 0x000fea0003800000 */
.L_x_18099:
        /* <DEDUP_REMOVED lines=35> */
.L_x_18102:
[----:B------:R-:W-:Y:S05]  /*e890*/  BSYNC B1 ;  /* 0x0000000000017941 */ /* 0x000fea0003800000 */
.L_x_18101:
        /* <DEDUP_REMOVED lines=35> */
.L_x_18104:
[----:B------:R-:W-:Y:S05]  /*ead0*/  BSYNC B1 ;  /* 0x0000000000017941 */ /* 0x000fea0003800000 */
.L_x_18103:
        /* <DEDUP_REMOVED lines=32> */
.L_x_18098:
[----:B------:R-:W-:Y:S05]  /*ece0*/  BSYNC B0 ;  /* 0x0000000000007941 */ /* 0x000fea0003800000 */
.L_x_18097:
[----:B0123--:R-:W0:Y:S02]  /*ecf0*/  LDC.64 R140, c[0x0][0x210] ;  /* 0x00008400ff8c7b82 */ /* 0x00fe240000000a00 */
[----:B0-----:R-:W-:-:S04]  /*ed00*/  LEA R21, R140, R21, 0x2 ;  /* 0x000000158c157211 */ /* 0x001fc800078e10ff */
[----:B------:R-:W-:-:S13]  /*ed10*/  ISETP.GE.AND P2, PT, R21, R141, PT ;  /* 0x0000008d1500720c */ /* 0x000fda0003f46270 */
[----:B------:R-:W-:Y:S05]  /*ed20*/  @!P2 BRA `(.L_x_18105) ;  /* 0xffffff1c00eca947 */ /* 0x000fea000383ffff */
[----:B------:R-:W-:Y:S05]  /*ed30*/  EXIT ;  /* 0x000000000000794d */ /* 0x000fea0003800000 */
.L_x_18096:
        /* <DEDUP_REMOVED lines=8> */
.L_x_18107:
[----:B------:R-:W-:Y:S05]  /*edc0*/  BSYNC B0 ;  /* 0x0000000000007941 */ /* 0x000fea0003800000 */
.L_x_18106:
        /* <DEDUP_REMOVED lines=10> */
.L_x_18108:
[----:B------:R-:W-:Y:S01]  /*ee70*/  HFMA2.MMA R195, -RZ, RZ, 0, 2.384185791015625e-07 ;  /* 0x00000004ffc37435 */ /* 0x000fe200000001ff */
[----:B------:R-:W-:-:S05]  /*ee80*/  MOV R143, R193 ;  /* 0x000000c1008f7202 */ /* 0x000fca0000000f00 */
[----:B------:R-:W-:-:S04]  /*ee90*/  FADD.FTZ R143, R142, R143 ;  /* 0x0000008f8e8f7221 */ /* 0x000fc80000010000 */
[----:B------:R-:W-:-:S07]  /*eea0*/  IMAD.MOV.U32 R194, RZ, RZ, R143 ;  /* 0x000000ffffc27224 */ /* 0x000fce00078e008f */
[----:B------:R-:W-:Y:S05]  /*eeb0*/  WARPSYNC.COLLECTIVE R191, `(.L_x_18109) ;  /* 0x00000000bf087348 */ /* 0x000fea0003c00000 */
[----:B------:R0:W1:Y:S02]  /*eec0*/  SHFL.BFLY P6, R193, R194, R195, R196 ;  /* 0x0c0000c3c2c17389 */ /* 0x00006400000c00c4 */
[----:B01----:R-:W-:Y:S01]  /*eed0*/  ENDCOLLECTIVE ;  /* 0x000000000000791b */ /* 0x003fe20003800000 */
.L_x_18109:
[----:B------:R-:W-:Y:S01]  /*eee0*/  HFMA2.MMA R195, -RZ, RZ, 0, 4.76837158203125e-07 ;  /* 0x00000008ffc37435 */ /* 0x000fe200000001ff */
[----:B------:R-:W-:-:S05]  /*eef0*/  MOV R140, R193 ;  /* 0x000000c1008c7202 */ /* 0x000fca0000000f00 */
[----:B------:R-:W-:-:S04]  /*ef00*/  FADD.FTZ R182, R143, R140 ;  /* 0x0000008c8fb67221 */ /* 0x000fc80000010000 */
[----:B------:R-:W-:-:S07]  /*ef10*/  IMAD.MOV.U32 R194, RZ, RZ, R182 ;  /* 0x000000ffffc27224 */ /* 0x000fce00078e00b6 */
[----:B------:R-:W-:Y:S05]  /*ef20*/  WARPSYNC.COLLECTIVE R191, `(.L_x_18110) ;  /* 0x00000000bf087348 */ /* 0x000fea0003c00000 */
[----:B------:R0:W1:Y:S02]  /*ef30*/  SHFL.BFLY P6, R193, R194, R195, R196 ;  /* 0x0c0000c3c2c17389 */ /* 0x00006400000c00c4 */
[----:B01----:R-:W-:Y:S01]  /*ef40*/  ENDCOLLECTIVE ;  /* 0x000000000000791b */ /* 0x003fe20003800000 */
.L_x_18110:
[----:B------:R-:W-:Y:S01]  /*ef50*/  HFMA2.MMA R195, -RZ, RZ, 0, 9.5367431640625e-07 ;  /* 0x00000010ffc37435 */ /* 0x000fe200000001ff */
[----:B------:R-:W-:-:S05]  /*ef60*/  MOV R181, R193 ;  /* 0x000000c100b57202 */ /* 0x000fca0000000f00 */
[----:B------:R-:W-:-:S04]  /*ef70*/  FADD.FTZ R183, R182, R181 ;  /* 0x000000b5b6b77221 */ /* 0x000fc80000010000 */
[----:B------:R-:W-:-:S07]  /*ef80*/  IMAD.MOV.U32 R194, RZ, RZ, R183 ;  /* 0x000000ffffc27224 */ /* 0x000fce00078e00b7 */
[----:B------:R-:W-:Y:S05]  /*ef90*/  WARPSYNC.COLLECTIVE R191, `(.L_x_18111) ;  /* 0x00000000bf087348 */ /* 0x000fea0003c00000 */
[----:B------:R0:W1:Y:S02]  /*efa0*/  SHFL.BFLY P6, R193, R194, R195, R196 ;  /* 0x0c0000c3c2c17389 */ /* 0x00006400000c00c4 */
[----:B01----:R-:W-:Y:S01]  /*efb0*/  ENDCOLLECTIVE ;  /* 0x000000000000791b */ /* 0x003fe20003800000 */
.L_x_18111:
        /* <DEDUP_REMOVED lines=73> */
.L_x_18112:
[----:B------:R-:W-:Y:S01]  /*f450*/  HFMA2.MMA R195, -RZ, RZ, 0, 1.1920928955078125e-07 ;  /* 0x00000002ffc37435 */ /* 0x000fe200000001ff */
[----:B------:R-:W-:-:S05]  /*f460*/  MOV R141, R193 ;  /* 0x000000c1008d7202 */ /* 0x000fca0000000f00 */
[----:B------:R-:W-:-:S04]  /*f470*/  FADD.FTZ R141, R140, R141 ;  /* 0x0000008d8c8d7221 */ /* 0x000fc80000010000 */
[----:B------:R-:W-:-:S07]  /*f480*/  IMAD.MOV.U32 R194, RZ, RZ, R141 ;  /* 0x000000ffffc27224 */ /* 0x000fce00078e008d */
[----:B------:R-:W-:Y:S05]  /*f490*/  WARPSYNC.COLLECTIVE R191, `(.L_x_18113) ;  /* 0x00000000bf087348 */ /* 0x000fea0003c00000 */
[----:B------:R0:W1:Y:S02]  /*f4a0*/  SHFL.BFLY P6, R193, R194, R195, R196 ;  /* 0x0c0000c3c2c17389 */ /* 0x00006400000c00c4 */
[----:B01----:R-:W-:Y:S01]  /*f4b0*/  ENDCOLLECTIVE ;  /* 0x000000000000791b */ /* 0x003fe20003800000 */
.L_x_18113:
[----:B------:R-:W-:Y:S01]  /*f4c0*/  HFMA2.MMA R195, -RZ, RZ, 0, 2.384185791015625e-07 ;  /* 0x00000004ffc37435 */ /* 0x000fe200000001ff */
[----:B------:R-:W-:-:S05]  /*f4d0*/  MOV R142, R193 ;  /* 0x000000c1008e7202 */ /* 0x000fca0000000f00 */
[----:B------:R-:W-:-:S04]  /*f4e0*/  FADD.FTZ R142, R141, R142 ;  /* 0x0000008e8d8e7221 */ /* 0x000fc80000010000 */
[----:B------:R-:W-:-:S07]  /*f4f0*/  IMAD.MOV.U32 R194, RZ, RZ, R142 ;  /* 0x000000ffffc27224 */ /* 0x000fce00078e008e */
[----:B------:R-:W-:Y:S05]  /*f500*/  WARPSYNC.COLLECTIVE R191, `(.L_x_18114) ;  /* 0x00000000bf087348 */ /* 0x000fea0003c00000 */
[----:B------:R0:W1:Y:S02]  /*f510*/  SHFL.BFLY P6, R193, R194, R195, R196 ;  /* 0x0c0000c3c2c17389 */ /* 0x00006400000c00c4 */
[----:B01----:R-:W-:Y:S01]  /*f520*/  ENDCOLLECTIVE ;  /* 0x000000000000791b */ /* 0x003fe20003800000 */
.L_x_18114:
[----:B------:R-:W-:Y:S01]  /*f530*/  HFMA2.MMA R195, -RZ, RZ, 0, 4.76837158203125e-07 ;  /* 0x00000008ffc37435 */ /* 0x000fe200000001ff */
[----:B------:R-:W-:-:S05]  /*f540*/  MOV R143, R193 ;  /* 0x000000c1008f7202 */ /* 0x000fca0000000f00 */
[----:B------:R-:W-:-:S04]  /*f550*/  FADD.FTZ R143, R142, R143 ;  /* 0x0000008f8e8f7221 */ /* 0x000fc80000010000 */
[----:B------:R-:W-:-:S07]  /*f560*/  IMAD.MOV.U32 R194, RZ, RZ, R143 ;  /* 0x000000ffffc27224 */ /* 0x000fce00078e008f */
[----:B------:R-:W-:Y:S05]  /*f570*/  WARPSYNC.COLLECTIVE R191, `(.L_x_18115) ;  /* 0x00000000bf087348 */ /* 0x000fea0003c00000 */
[----:B------:R0:W1:Y:S02]  /*f580*/  SHFL.BFLY P6, R193, R194, R195, R196 ;  /* 0x0c0000c3c2c17389 */ /* 0x00006400000c00c4 */
[----:B01----:R-:W-:Y:S01]  /*f590*/  ENDCOLLECTIVE ;  /* 0x000000000000791b */ /* 0x003fe20003800000 */
.L_x_18115:
[----:B------:R-:W-:Y:S01]  /*f5a0*/  HFMA2.MMA R195, -RZ, RZ, 0, 9.5367431640625e-07 ;  /* 0x00000010ffc37435 */ /* 0x000fe200000001ff */
[----:B------:R-:W-:-:S05]  /*f5b0*/  MOV R182, R193 ;  /* 0x000000c100b67202 */ /* 0x000fca0000000f00 */
[----:B------:R-:W-:-:S04]  /*f5c0*/  FADD.FTZ R182, R143, R182 ;  /* 0x000000b68fb67221 */ /* 0x000fc80000010000 */
[----:B------:R-:W-:-:S07]  /*f5d0*/  IMAD.MOV.U32 R194, RZ, RZ, R182 ;  /* 0x000000ffffc27224 */ /* 0x000fce00078e00b6 */
[----:B------:R-:W-:Y:S05]  /*f5e0*/  WARPSYNC.COLLECTIVE R191, `(.L_x_18116) ;  /* 0x00000000bf087348 */ /* 0x000fea0003c00000 */
[----:B------:R0:W1:Y:S02]  /*f5f0*/  SHFL.BFLY P6, R193, R194, R195, R196 ;  /* 0x0c0000c3c2c17389 */ /* 0x00006400000c00c4 */
[----:B01----:R-:W-:Y:S01]  /*f600*/  ENDCOLLECTIVE ;  /* 0x000000000000791b */ /* 0x003fe20003800000 */
.L_x_18116:
[----:B------:R-:W-:Y:S01]  /*f610*/  MOV R183, R193 ;  /* 0x000000c100b77202 */ /* 0x000fe20000000f00 */
[----:B------:R-:W-:Y:S06]  /*f620*/  BRA `(.L_x_18117) ;  /* 0xffffffec001c7947 */ /* 0x000fec000383ffff */
.L_x_18118:
        /* <DEDUP_REMOVED lines=13> */
.L_x_30508:


//--------------------- .text._ZN10layer_norm13ln_fwd_kernelINS_13Kernel_traitsIf6__halfS2_S2_fjLj1024ELj1ELj4ELj1ELj16ENS_18Kernel_traits_baseILj1024EfS2_S2_S2_fjLj128EEEEELb1ELb1ELb1ELb1EEEvNS_9FwdParamsE --------------------------
	.section	.text._ZN10layer_norm13ln_fwd_kernelINS_13Kernel_traitsIf6__halfS2_S2_fjLj1024ELj1ELj4ELj1ELj16ENS_18Kernel_traits_baseILj1024EfS2_S2_S2_fjLj128EEEEELb1ELb1ELb1ELb1EEEvNS_9FwdParamsE,"ax",@progbits
	.align	128
        .global         _ZN10layer_norm13ln_fwd_kernelINS_13Kernel_traitsIf6__halfS2_S2_fjLj1024ELj1ELj4ELj1ELj16ENS_18Kernel_traits_baseILj1024EfS2_S2_S2_fjLj128EEEEELb1ELb1ELb1ELb1EEEvNS_9FwdParamsE
        .type           _ZN10layer_norm13ln_fwd_kernelINS_13Kernel_traitsIf6__halfS2_S2_fjLj1024ELj1ELj4ELj1ELj16ENS_18Kernel_traits_baseILj1024EfS2_S2_S2_fjLj128EEEEELb1ELb1ELb1ELb1EEEvNS_9FwdParamsE,@function
        .size           _ZN10layer_norm13ln_fwd_kernelINS_13Kernel_traitsIf6__halfS2_S2_fjLj1024ELj1ELj4ELj1ELj16ENS_18Kernel_traits_baseILj1024EfS2_S2_S2_fjLj128EEEEELb1ELb1ELb1ELb1EEEvNS_9FwdParamsE,(.L_x_30509 - _ZN10layer_norm13ln_fwd_kernelINS_13Kernel_traitsIf6__halfS2_S2_fjLj1024ELj1ELj4ELj1ELj16ENS_18Kernel_traits_baseILj1024EfS2_S2_S2_fjLj128EEEEELb1ELb1ELb1ELb1EEEvNS_9FwdParamsE)
        .other          _ZN10layer_norm13ln_fwd_kernelINS_13Kernel_traitsIf6__halfS2_S2_fjLj1024ELj1ELj4ELj1ELj16ENS_18Kernel_traits_baseILj1024EfS2_S2_S2_fjLj128EEEEELb1ELb1ELb1ELb1EEEvNS_9FwdParamsE,@"STO_CUDA_ENTRY STV_DEFAULT"
_ZN10layer_norm13ln_fwd_kernelINS_13Kernel_traitsIf6__halfS2_S2_fjLj1024ELj1ELj4ELj1ELj16ENS_18Kernel_traits_baseILj1024EfS2_S2_S2_fjLj128EEEEELb1ELb1ELb1ELb1EEEvNS_9FwdParamsE:
.text._ZN10layer_norm13ln_fwd_kernelINS_13Kernel_traitsIf6__halfS2_S2_fjLj1024ELj1ELj4ELj1ELj16ENS_18Kernel_traits_baseILj1024EfS2_S2_S2_fjLj128EEEEELb1ELb1ELb1ELb1EEEvNS_9FwdParamsE:
        /* <DEDUP_REMOVED lines=154> */
.L_x_18451:
        /* <DEDUP_REMOVED lines=33> */
[----:B------:R-:W-:Y:S02]  /*0bb0*/  IMAD.MOV.U32 R2, RZ, RZ, R164 ;  /* 0x000000ffff027224 */ /* 0x000fe400078e00a4 */
[----:B-----5:R-:W-:Y:S01]  /*0bc0*/  HADD2.F32 R134, -RZ, R8.H0_H0 ;  /* 0x20000008ff867230 */ /* 0x020fe20000004100 */
[----:B------:R-:W-:Y:S06]  /*0bd0*/  BRA `(.L_x_18122) ;  /* 0x0000000400607947 */ /* 0x000fec0003800000 */
.L_x_18121:
        /* <DEDUP_REMOVED lines=12> */
.L_x_18124:
[----:B------:R-:W-:-:S07]  /*0ca0*/  MOV R131, R128 ;  /* 0x0000008000837202 */ /* 0x000fce0000000f00 */
.L_x_18125:
[----:B------:R-:W-:Y:S05]  /*0cb0*/  BSYNC B2 ;  /* 0x0000000000027941 */ /* 0x000fea0003800000 */
.L_x_18123:
        /* <DEDUP_REMOVED lines=16> */
.L_x_18129:
[----:B------:R-:W-:Y:S05]  /*0dc0*/  BSYNC B3 ;  /* 0x0000000000037941 */ /* 0x000fea0003800000 */
.L_x_18128:
        /* <DEDUP_REMOVED lines=44> */
.L_x_18127:
[----:B------:R-:W-:Y:S05]  /*1090*/  BSYNC B2 ;  /* 0x0000000000027941 */ /* 0x000fea0003800000 */
.L_x_18126:
        /* <DEDUP_REMOVED lines=12> */
.L_x_18122:
[----:B------:R-:W-:Y:S05]  /*1160*/  BSYNC B1 ;  /* 0x0000000000017941 */ /* 0x000fea0003800000 */
.L_x_18120:
        /* <DEDUP_REMOVED lines=8> */
.L_x_18131:
        /* <DEDUP_REMOVED lines=12> */
.L_x_18134:
[----:B------:R-:W-:-:S07]  /*12b0*/  IMAD.MOV.U32 R120, RZ, RZ, R128 ;  /* 0x000000ffff787224 */ /* 0x000fce00078e0080 */
.L_x_18135:
[----:B------:R-:W-:Y:S05]  /*12c0*/  BSYNC B2 ;  /* 0x0000000000027941 */ /* 0x000fea0003800000 */
.L_x_18133:
        /* <DEDUP_REMOVED lines=16> */
.L_x_18139:
[----:B------:R-:W-:Y:S05]  /*13d0*/  BSYNC B3 ;  /* 0x0000000000037941 */ /* 0x000fea0003800000 */
.L_x_18138:
        /* <DEDUP_REMOVED lines=44> */
.L_x_18137:
[----:B------:R-:W-:Y:S05]  /*16a0*/  BSYNC B2 ;  /* 0x0000000000027941 */ /* 0x000fea0003800000 */
.L_x_18136:
        /* <DEDUP_REMOVED lines=12> */
.L_x_18132:
[----:B------:R-:W-:Y:S05]  /*1770*/  BSYNC B1 ;  /* 0x0000000000017941 */ /* 0x000fea0003800000 */
.L_x_18130:
        /* <DEDUP_REMOVED lines=8> */
.L_x_18141:
        /* <DEDUP_REMOVED lines=12> */
.L_x_18144:
[----:B------:R-:W-:-:S07]  /*18c0*/  MOV R121, R128 ;  /* 0x0000008000797202 */ /* 0x000fce0000000f00 */
.L_x_18145:
[----:B------:R-:W-:Y:S05]  /*18d0*/  BSYNC B2 ;  /* 0x0000000000027941 */ /* 0x000fea0003800000 */
.L_x_18143:
        /* <DEDUP_REMOVED lines=16> */
.L_x_18149:
[----:B------:R-:W-:Y:S05]  /*19e0*/  BSYNC B3 ;  /* 0x0000000000037941 */ /* 0x000fea0003800000 */
.L_x_18148:
        /* <DEDUP_REMOVED lines=44> */
.L_x_18147:
[----:B------:R-:W-:Y:S05]  /*1cb0*/  BSYNC B2 ;  /* 0x0000000000027941 */ /* 0x000fea0003800000 */
.L_x_18146:
        /* <DEDUP_REMOVED lines=12> */
.L_x_18142:
[----:B------:R-:W-:Y:S05]  /*1d80*/  BSYNC B1 ;  /* 0x0000000000017941 */ /* 0x000fea0003800000 */
.L_x_18140:
        /* <DEDUP_REMOVED lines=8> */
.L_x_18151:
        /* <DEDUP_REMOVED lines=12> */
.L_x_18154:
[----:B------:R-:W-:-:S07]  /*1ed0*/  IMAD.MOV.U32 R122, RZ, RZ, R128 ;  /* 0x000000ffff7a7224 */ /* 0x000fce00078e0080 */
.L_x_18155:
[----:B------:R-:W-:Y:S05]  /*1ee0*/  BSYNC B2 ;  /* 0x0000000000027941 */ /* 0x000fea0003800000 */
.L_x_18153:
        /* <DEDUP_REMOVED lines=16> */
.L_x_18159:
[----:B------:R-:W-:Y:S05]  /*1ff0*/  BSYNC B3 ;  /* 0x0000000000037941 */ /* 0x000fea0003800000 */
.L_x_18158:
        /* <DEDUP_REMOVED lines=44> */
.L_x_18157:
[----:B------:R-:W-:Y:S05]  /*22c0*/  BSYNC B2 ;  /* 0x0000000000027941 */ /* 0x000fea0003800000 */
.L_x_18156:
        /* <DEDUP_REMOVED lines=12> */
.L_x_18152:
[----:B------:R-:W-:Y:S05]  /*2390*/  BSYNC B1 ;  /* 0x0000000000017941 */ /* 0x000fea0003800000 */
.L_x_18150:
        /* <DEDUP_REMOVED lines=8> */
.L_x_18161:
        /* <DEDUP_REMOVED lines=12> */
.L_x_18164:
[----:B------:R-:W-:-:S07]  /*24e0*/  MOV R123, R128 ;  /* 0x00000080007b7202 */ /* 0x000fce0000000f00 */
.L_x_18165:
[----:B------:R-:W-:Y:S05]  /*24f0*/  BSYNC B2 ;  /* 0x0000000000027941 */ /* 0x000fea0003800000 */
.L_x_18163:
        /* <DEDUP_REMOVED lines=16> */
.L_x_18169:
[----:B------:R-:W-:Y:S05]  /*2600*/  BSYNC B3 ;  /* 0x0000000000037941 */ /* 0x000fea0003800000 */
.L_x_18168:
        /* <DEDUP_REMOVED lines=44> */
.L_x_18167:
[----:B------:R-:W-:Y:S05]  /*28d0*/  BSYNC B2 ;  /* 0x0000000000027941 */ /* 0x000fea0003800000 */
.L_x_18166:
        /* <DEDUP_REMOVED lines=12> */
.L_x_18162:
[----:B------:R-:W-:Y:S05]  /*29a0*/  BSYNC B1 ;  /* 0x0000000000017941 */ /* 0x000fea0003800000 */
.L_x_18160:
        /* <DEDUP_REMOVED lines=8> */
.L_x_18171:
        /* <DEDUP_REMOVED lines=12> */
.L_x_18174:
[----:B------:R-:W-:-:S07]  /*2af0*/  IMAD.MOV.U32 R124, RZ, RZ, R128 ;  /* 0x000000ffff7c7224 */ /* 0x000fce00078e0080 */
.L_x_18175:
[----:B------:R-:W-:Y:S05]  /*2b00*/  BSYNC B2 ;  /* 0x0000000000027941 */ /* 0x000fea0003800000 */
.L_x_18173:
        /* <DEDUP_REMOVED lines=16> */
.L_x_18179:
[----:B------:R-:W-:Y:S05]  /*2c10*/  BSYNC B3 ;  /* 0x0000000000037941 */ /* 0x000fea0003800000 */
.L_x_18178:
        /* <DEDUP_REMOVED lines=44> */
.L_x_18177:
[----:B------:R-:W-:Y:S05]  /*2ee0*/  BSYNC B2 ;  /* 0x0000000000027941 */ /* 0x000fea0003800000 */
.L_x_18176:
        /* <DEDUP_REMOVED lines=12> */
.L_x_18172:
[----:B------:R-:W-:Y:S05]  /*2fb0*/  BSYNC B1 ;  /* 0x0000000000017941 */ /* 0x000fea0003800000 */
.L_x_18170:
        /* <DEDUP_REMOVED lines=8> */
.L_x_18181:
        /* <DEDUP_REMOVED lines=12> */
.L_x_18184:
[----:B------:R-:W-:-:S07]  /*3100*/  MOV R117, R128 ;  /* 0x0000008000757202 */ /* 0x000fce0000000f00 */
.L_x_18185:
[----:B------:R-:W-:Y:S05]  /*3110*/  BSYNC B2 ;  /* 0x0000000000027941 */ /* 0x000fea0003800000 */
.L_x_18183:
        /* <DEDUP_REMOVED lines=16> */
.L_x_18189:
[----:B------:R-:W-:Y:S05]  /*3220*/  BSYNC B3 ;  /* 0x0000000000037941 */ /* 0x000fea0003800000 */
.L_x_18188:
        /* <DEDUP_REMOVED lines=44> */
.L_x_18187:
[----:B------:R-:W-:Y:S05]  /*34f0*/  BSYNC B2 ;  /* 0x0000000000027941 */ /* 0x000fea0003800000 */
.L_x_18186:
        /* <DEDUP_REMOVED lines=12> */
.L_x_18182:
[----:B------:R-:W-:Y:S05]  /*35c0*/  BSYNC B1 ;  /* 0x0000000000017941 */ /* 0x000fea0003800000 */
.L_x_18180:
        /* <DEDUP_REMOVED lines=8> */
.L_x_18191:
        /* <DEDUP_REMOVED lines=12> */
.L_x_18194:
[----:B------:R-:W-:-:S07]  /*3710*/  IMAD.MOV.U32 R119, RZ, RZ, R128 ;  /* 0x000000ffff777224 */ /* 0x000fce00078e0080 */
.L_x_18195:
[----:B------:R-:W-:Y:S05]  /*3720*/  BSYNC B2 ;  /* 0x0000000000027941 */ /* 0x000fea0003800000 */
.L_x_18193:
        /* <DEDUP_REMOVED lines=16> */
.L_x_18199:
[----:B------:R-:W-:Y:S05]  /*3830*/  BSYNC B3 ;  /* 0x0000000000037941 */ /* 0x000fea0003800000 */
.L_x_18198:
        /* <DEDUP_REMOVED lines=44> */
.L_x_18197:
[----:B------:R-:W-:Y:S05]  /*3b00*/  BSYNC B2 ;  /* 0x0000000000027941 */ /* 0x000fea0003800000 */
.L_x_18196:
        /* <DEDUP_REMOVED lines=12> */
.L_x_18192:
[----:B------:R-:W-:Y:S05]  /*3bd0*/  BSYNC B1 ;  /* 0x0000000000017941 */ /* 0x000fea0003800000 */
.L_x_18190:
        /* <DEDUP_REMOVED lines=35> */
.L_x_18201:
[----:B------:R-:W-:Y:S05]  /*3e10*/  BSYNC B1 ;  /* 0x0000000000017941 */ /* 0x000fea0003800000 */
.L_x_18200:
        /* <DEDUP_REMOVED lines=8> */
[----:B-----5:R-:W-:Y:S01]  /*3ea0*/  HADD2.F32 R144, -RZ, R8.H0_H0 ;  /* 0x20000008ff907230 */ /* 0x020fe20000004100 */
[----:B------:R-:W-:Y:S06]  /*3eb0*/  BRA `(.L_x_18204) ;  /* 0x0000000400607947 */ /* 0x000fec0003800000 */
.L_x_18203:
        /* <DEDUP_REMOVED lines=12> */
.L_x_18206:
[----:B------:R-:W-:-:S07]  /*3f80*/  IMAD.MOV.U32 R131, RZ, RZ, R128 ;  /* 0x000000ffff837224 */ /* 0x000fce00078e0080 */
.L_x_18207:
[----:B------:R-:W-:Y:S05]  /*3f90*/  BSYNC B2 ;  /* 0x0000000000027941 */ /* 0x000fea0003800000 */
.L_x_18205:
        /* <DEDUP_REMOVED lines=16> */
.L_x_18211:
[----:B------:R-:W-:Y:S05]  /*40a0*/  BSYNC B3 ;  /* 0x0000000000037941 */ /* 0x000fea0003800000 */
.L_x_18210:
        /* <DEDUP_REMOVED lines=44> */
.L_x_18209:
[----:B------:R-:W-:Y:S05]  /*4370*/  BSYNC B2 ;  /* 0x0000000000027941 */ /* 0x000fea0003800000 */
.L_x_18208:
        /* <DEDUP_REMOVED lines=12> */
.L_x_18204:
[----:B------:R-:W-:Y:S05]  /*4440*/  BSYNC B1 ;  /* 0x0000000000017941 */ /* 0x000fea0003800000 */
.L_x_18202:
        /* <DEDUP_REMOVED lines=8> */
.L_x_18213:
        /* <DEDUP_REMOVED lines=12> */
.L_x_18216:
[----:B------:R-:W-:-:S07]  /*4590*/  MOV R120, R128 ;  /* 0x0000008000787202 */ /* 0x000fce0000000f00 */
.L_x_18217:
[----:B------:R-:W-:Y:S05]  /*45a0*/  BSYNC B2 ;  /* 0x0000000000027941 */ /* 0x000fea0003800000 */
.L_x_18215:
        /* <DEDUP_REMOVED lines=16> */
.L_x_18221:
[----:B------:R-:W-:Y:S05]  /*46b0*/  BSYNC B3 ;  /* 0x0000000000037941 */ /* 0x000fea0003800000 */
.L_x_18220:
        /* <DEDUP_REMOVED lines=44> */
.L_x_18219:
[----:B------:R-:W-:Y:S05]  /*4980*/  BSYNC B2 ;  /* 0x0000000000027941 */ /* 0x000fea0003800000 */
.L_x_18218:
        /* <DEDUP_REMOVED lines=12> */
.L_x_18214:
[----:B------:R-:W-:Y:S05]  /*4a50*/  BSYNC B1 ;  /* 0x0000000000017941 */ /* 0x000fea0003800000 */
.L_x_18212:
[----:B------:R-:W-:Y:S04]  /*4a60*/  BSSY B1, `(.L_x_18222) ;  /* 0x0000060000017945 */ /* 0x000fe80003800000 */
[----:B------:R-:W-:Y:S05]  /*4a70*/  @P3 BRA `(.L_x_18223) ;  /* 0x0000000000183947 */ /* 0x000fea0003800000 */
[----:B--2---:R-:W-:Y:S01]  /*4a80*/  MOV R146, RZ ;  /* 0x000000ff00927202 */ /* 0x004fe20000000f00 */
[----:B------:R-:W-:Y:S01]  /*4a90*/  IMAD.MOV.U32 R108, RZ, RZ, R109 ;  /* 0x000000ffff6c7224 */ /* 0x000fe200078e006d */
[----:B------:R-:W-:Y:S06]  /*4aa0*/  @!P0 BRA `(.L_x_18224) ;  /* 0x00000004006c8947 */ /* 0x000fec0003800000 */
[----:B------:R-:W-:Y:S01]  /*4ab0*/  MOV R108, R109 ;  /* 0x0000006d006c7202 */ /* 0x000fe20000000f00 */
[----:B-----5:R-:W-:Y:S01]  /*4ac0*/  HADD2.F32 R146, -RZ, R9.H0_H0 ;  /* 0x20000009ff927230 */ /* 0x020fe20000004100 */
[----:B------:R-:W-:Y:S06]  /*4ad0*/  BRA `(.L_x_18224) ;  /* 0x0000000400607947 */ /* 0x000fec0003800000 */
.L_x_18223:
        /* <DEDUP_REMOVED lines=12> */
.L_x_18226:
[----:B------:R-:W-:-:S07]  /*4ba0*/  IMAD.MOV.U32 R121, RZ, RZ, R128 ;  /* 0x000000ffff797224 */ /* 0x000fce00078e0080 */
.L_x_18227:
[----:B------:R-:W-:Y:S05]  /*4bb0*/  BSYNC B2 ;  /* 0x0000000000027941 */ /* 0x000fea0003800000 */
.L_x_18225:
        /* <DEDUP_REMOVED lines=16> */
.L_x_18231:
[----:B------:R-:W-:Y:S05]  /*4cc0*/  BSYNC B3 ;  /* 0x0000000000037941 */ /* 0x000fea0003800000 */
.L_x_18230:
        /* <DEDUP_REMOVED lines=44> */
.L_x_18229:
[----:B------:R-:W-:Y:S05]  /*4f90*/  BSYNC B2 ;  /* 0x0000000000027941 */ /* 0x000fea0003800000 */
.L_x_18228:
        /* <DEDUP_REMOVED lines=10> */
[----:B--2---:R-:W-:-:S04]  /*5040*/  FMUL.FTZ R146, R34, R109 ;  /* 0x0000006d22927220 */ /* 0x004fc80000410000 */
[----:B------:R-:W-:-:S07]  /*5050*/  @P0 FADD.FTZ R146, R111, R146 ;  /* 0x000000926f920221 */ /* 0x000fce0000010000 */
.L_x_18224:
[----:B------:R-:W-:Y:S05]  /*5060*/  BSYNC B1 ;  /* 0x0000000000017941 */ /* 0x000fea0003800000 */
.L_x_18222:
        /* <DEDUP_REMOVED lines=8> */
.L_x_18233:
        /* <DEDUP_REMOVED lines=12> */
.L_x_18236:
[----:B------:R-:W-:-:S07]  /*51b0*/  IMAD.MOV.U32 R122, RZ, RZ, R128 ;  /* 0x000000ffff7a7224 */ /* 0x000fce00078e0080 */
.L_x_18237:
[----:B------:R-:W-:Y:S05]  /*51c0*/  BSYNC B2 ;  /* 0x0000000000027941 */ /* 0x000fea0003800000 */
.L_x_18235:
        /* <DEDUP_REMOVED lines=16> */
.L_x_18241:
[----:B------:R-:W-:Y:S05]  /*52d0*/  BSYNC B3 ;  /* 0x0000000000037941 */ /* 0x000fea0003800000 */
.L_x_18240:
        /* <DEDUP_REMOVED lines=44> */
.L_x_18239:
[----:B------:R-:W-:Y:S05]  /*55a0*/  BSYNC B2 ;  /* 0x0000000000027941 */ /* 0x000fea0003800000 */
.L_x_18238:
        /* <DEDUP_REMOVED lines=12> */
.L_x_18234:
[----:B------:R-:W-:Y:S05]  /*5670*/  BSYNC B1 ;  /* 0x0000000000017941 */ /* 0x000fea0003800000 */
.L_x_18232:
        /* <DEDUP_REMOVED lines=8> */
.L_x_18243:
        /* <DEDUP_REMOVED lines=12> */
.L_x_18246:
[----:B------:R-:W-:-:S07]  /*57c0*/  MOV R123, R128 ;  /* 0x00000080007b7202 */ /* 0x000fce0000000f00 */
.L_x_18247:
[----:B------:R-:W-:Y:S05]  /*57d0*/  BSYNC B2 ;  /* 0x0000000000027941 */ /* 0x000fea0003800000 */
.L_x_18245:
        /* <DEDUP_REMOVED lines=16> */
.L_x_18251:
[----:B------:R-:W-:Y:S05]  /*58e0*/  BSYNC B3 ;  /* 0x0000000000037941 */ /* 0x000fea0003800000 */
.L_x_18250:
        /* <DEDUP_REMOVED lines=44> */
.L_x_18249:
[----:B------:R-:W-:Y:S05]  /*5bb0*/  BSYNC B2 ;  /* 0x0000000000027941 */ /* 0x000fea0003800000 */
.L_x_18248:
        /* <DEDUP_REMOVED lines=12> */
.L_x_18244:
[----:B------:R-:W-:Y:S05]  /*5c80*/  BSYNC B1 ;  /* 0x0000000000017941 */ /* 0x000fea0003800000 */
.L_x_18242:
        /* <DEDUP_REMOVED lines=8> */
.L_x_18253:
        /* <DEDUP_REMOVED lines=12> */
.L_x_18256:
[----:B------:R-:W-:-:S07]  /*5dd0*/  MOV R124, R128 ;  /* 0x00000080007c7202 */ /* 0x000fce0000000f00 */
.L_x_18257:
[----:B------:R-:W-:Y:S05]  /*5de0*/  BSYNC B2 ;  /* 0x0000000000027941 */ /* 0x000fea0003800000 */
.L_x_18255:
        /* <DEDUP_REMOVED lines=16> */
.L_x_18261:
[----:B------:R-:W-:Y:S05]  /*5ef0*/  BSYNC B3 ;  /* 0x0000000000037941 */ /* 0x000fea0003800000 */
.L_x_18260:
        /* <DEDUP_REMOVED lines=44> */
.L_x_18259:
[----:B------:R-:W-:Y:S05]  /*61c0*/  BSYNC B2 ;  /* 0x0000000000027941 */ /* 0x000fea0003800000 */
.L_x_18258:
        /* <DEDUP_REMOVED lines=12> */
.L_x_18254:
[----:B------:R-:W-:Y:S05]  /*6290*/  BSYNC B1 ;  /* 0x0000000000017941 */ /* 0x000fea0003800000 */
.L_x_18252:
        /* <DEDUP_REMOVED lines=8> */
.L_x_18263:
        /* <DEDUP_REMOVED lines=12> */
.L_x_18266:
[----:B------:R-:W-:-:S07]  /*63e0*/  IMAD.MOV.U32 R117, RZ, RZ, R128 ;  /* 0x000000ffff757224 */ /* 0x000fce00078e0080 */
.L_x_18267:
[----:B------:R-:W-:Y:S05]  /*63f0*/  BSYNC B2 ;  /* 0x0000000000027941 */ /* 0x000fea0003800000 */
.L_x_18265:
        /* <DEDUP_REMOVED lines=16> */
.L_x_18271:
[----:B------:R-:W-:Y:S05]  /*6500*/  BSYNC B3 ;  /* 0x0000000000037941 */ /* 0x000fea0003800000 */
.L_x_18270:
        /* <DEDUP_REMOVED lines=44> */
.L_x_18269:
[----:B------:R-:W-:Y:S05]  /*67d0*/  BSYNC B2 ;  /* 0x0000000000027941 */ /* 0x000fea0003800000 */
.L_x_18268:
        /* <DEDUP_REMOVED lines=12> */
.L_x_18264:
[----:B------:R-:W-:Y:S05]  /*68a0*/  BSYNC B1 ;  /* 0x0000000000017941 */ /* 0x000fea0003800000 */
.L_x_18262:
        /* <DEDUP_REMOVED lines=8> */
.L_x_18273:
        /* <DEDUP_REMOVED lines=12> */
.L_x_18276:
[----:B------:R-:W-:-:S07]  /*69f0*/  MOV R119, R128 ;  /* 0x0000008000777202 */ /* 0x000fce0000000f00 */
.L_x_18277:
[----:B------:R-:W-:Y:S05]  /*6a00*/  BSYNC B2 ;  /* 0x0000000000027941 */ /* 0x000fea0003800000 */
.L_x_18275:
        /* <DEDUP_REMOVED lines=16> */
.L_x_18281:
[----:B------:R-:W-:Y:S05]  /*6b10*/  BSYNC B3 ;  /* 0x0000000000037941 */ /* 0x000fea0003800000 */
.L_x_18280:
        /* <DEDUP_REMOVED lines=44> */
.L_x_18279:
[----:B------:R-:W-:Y:S05]  /*6de0*/  BSYNC B2 ;  /* 0x0000000000027941 */ /* 0x000fea0003800000 */
.L_x_18278:
        /* <DEDUP_REMOVED lines=12> */
.L_x_18274:
[----:B------:R-:W-:Y:S05]  /*6eb0*/  BSYNC B1 ;  /* 0x0000000000017941 */ /* 0x000fea0003800000 */
.L_x_18272:
        /* <DEDUP_REMOVED lines=34> */
.L_x_18283:
[----:B------:R-:W-:Y:S05]  /*70e0*/  BSYNC B1 ;  /* 0x0000000000017941 */ /* 0x000fea0003800000 */
.L_x_18282:
        /* <DEDUP_REMOVED lines=10> */
.L_x_18285:
        /* <DEDUP_REMOVED lines=12> */
.L_x_18288:
[----:B------:R-:W-:-:S07]  /*7250*/  MOV R131, R128 ;  /* 0x0000008000837202 */ /* 0x000fce0000000f00 */
.L_x_18289:
[----:B------:R-:W-:Y:S05]  /*7260*/  BSYNC B2 ;  /* 0x0000000000027941 */ /* 0x000fea0003800000 */
.L_x_18287:
        /* <DEDUP_REMOVED lines=16> */
.L_x_18293:
[----:B------:R-:W-:Y:S05]  /*7370*/  BSYNC B3 ;  /* 0x0000000000037941 */ /* 0x000fea0003800000 */
.L_x_18292:
        /* <DEDUP_REMOVED lines=44> */
.L_x_18291:
[----:B------:R-:W-:Y:S05]  /*7640*/  BSYNC B2 ;  /* 0x0000000000027941 */ /* 0x000fea0003800000 */
.L_x_18290:
        /* <DEDUP_REMOVED lines=12> */
.L_x_18286:
[----:B------:R-:W-:Y:S05]  /*7710*/  BSYNC B1 ;  /* 0x0000000000017941 */ /* 0x000fea0003800000 */
.L_x_18284:
        /* <DEDUP_REMOVED lines=8> */
.L_x_18295:
        /* <DEDUP_REMOVED lines=12> */
.L_x_18298:
[----:B------:R-:W-:-:S07]  /*7860*/  IMAD.MOV.U32 R120, RZ, RZ, R128 ;  /* 0x000000ffff787224 */ /* 0x000fce00078e0080 */
.L_x_18299:
[----:B------:R-:W-:Y:S05]  /*7870*/  BSYNC B2 ;  /* 0x0000000000027941 */ /* 0x000fea0003800000 */
.L_x_18297:
        /* <DEDUP_REMOVED lines=16> */
.L_x_18303:
[----:B------:R-:W-:Y:S05]  /*7980*/  BSYNC B3 ;  /* 0x0000000000037941 */ /* 0x000fea0003800000 */
.L_x_18302:
        /* <DEDUP_REMOVED lines=44> */
.L_x_18301:
[----:B------:R-:W-:Y:S05]  /*7c50*/  BSYNC B2 ;  /* 0x0000000000027941 */ /* 0x000fea0003800000 */
.L_x_18300:
        /* <DEDUP_REMOVED lines=12> */
.L_x_18296:
[----:B------:R-:W-:Y:S05]  /*7d20*/  BSYNC B1 ;  /* 0x0000000000017941 */ /* 0x000fea0003800000 */
.L_x_18294:
        /* <DEDUP_REMOVED lines=8> */
.L_x_18305:
        /* <DEDUP_REMOVED lines=12> */
.L_x_18308:
[----:B------:R-:W-:-:S07]  /*7e70*/  MOV R121, R128 ;  /* 0x0000008000797202 */ /* 0x000fce0000000f00 */
.L_x_18309:
[----:B------:R-:W-:Y:S05]  /*7e80*/  BSYNC B2 ;  /* 0x0000000000027941 */ /* 0x000fea0003800000 */
.L_x_18307:
        /* <DEDUP_REMOVED lines=16> */
.L_x_18313:
[----:B------:R-:W-:Y:S05]  /*7f90*/  BSYNC B3 ;  /* 0x0000000000037941 */ /* 0x000fea0003800000 */
.L_x_18312:
        /* <DEDUP_REMOVED lines=44> */
.L_x_18311:
[----:B------:R-:W-:Y:S05]  /*8260*/  BSYNC B2 ;  /* 0x0000000000027941 */ /* 0x000fea0003800000 */
.L_x_18310:
        /* <DEDUP_REMOVED lines=12> */
.L_x_18306:
[----:B------:R-:W-:Y:S05]  /*8330*/  BSYNC B1 ;  /* 0x0000000000017941 */ /* 0x000fea0003800000 */
.L_x_18304:
        /* <DEDUP_REMOVED lines=8> */
.L_x_18315:
        /* <DEDUP_REMOVED lines=12> */
.L_x_18318:
[----:B------:R-:W-:-:S07]  /*8480*/  MOV R122, R128 ;  /* 0x00000080007a7202 */ /* 0x000fce0000000f00 */
.L_x_18319:
[----:B------:R-:W-:Y:S05]  /*8490*/  BSYNC B2 ;  /* 0x0000000000027941 */ /* 0x000fea0003800000 */
.L_x_18317:
        /* <DEDUP_REMOVED lines=16> */
.L_x_18323:
[----:B------:R-:W-:Y:S05]  /*85a0*/  BSYNC B3 ;  /* 0x0000000000037941 */ /* 0x000fea0003800000 */
.L_x_18322:
        /* <DEDUP_REMOVED lines=44> */
.L_x_18321:
[----:B------:R-:W-:Y:S05]  /*8870*/  BSYNC B2 ;  /* 0x0000000000027941 */ /* 0x000fea0003800000 */
.L_x_18320:
        /* <DEDUP_REMOVED lines=10> */
[----:B-1----:R-:W-:-:S04]  /*8920*/  FMUL.FTZ R157, R27, R108 ;  /* 0x0000006c1b9d7220 */ /* 0x002fc80000410000 */
[----:B------:R-:W-:-:S07]  /*8930*/  @P0 FADD.FTZ R157, R110, R157 ;  /* 0x0000009d6e9d0221 */ /* 0x000fce0000010000 */
.L_x_18316:
[----:B------:R-:W-:Y:S05]  /*8940*/  BSYNC B1 ;  /* 0x0000000000017941 */ /* 0x000fea0003800000 */
.L_x_18314:
        /* <DEDUP_REMOVED lines=8> */
.L_x_18325:
        /* <DEDUP_REMOVED lines=12> */
.L_x_18328:
[----:B------:R-:W-:-:S07]  /*8a90*/  IMAD.MOV.U32 R123, RZ, RZ, R128 ;  /* 0x000000ffff7b7224 */ /* 0x000fce00078e0080 */
.L_x_18329:
[----:B------:R-:W-:Y:S05]  /*8aa0*/  BSYNC B2 ;  /* 0x0000000000027941 */ /* 0x000fea0003800000 */
.L_x_18327:
        /* <DEDUP_REMOVED lines=16> */
.L_x_18333:
[----:B------:R-:W-:Y:S05]  /*8bb0*/  BSYNC B3 ;  /* 0x0000000000037941 */ /* 0x000fea0003800000 */
.L_x_18332:
        /* <DEDUP_REMOVED lines=44> */
.L_x_18331:
[----:B------:R-:W-:Y:S05]  /*8e80*/  BSYNC B2 ;  /* 0x0000000000027941 */ /* 0x000fea0003800000 */
.L_x_18330:
        /* <DEDUP_REMOVED lines=12> */
.L_x_18326:
[----:B------:R-:W-:Y:S05]  /*8f50*/  BSYNC B1 ;  /* 0x0000000000017941 */ /* 0x000fea0003800000 */
.L_x_18324:
        /* <DEDUP_REMOVED lines=8> */
.L_x_18335:
        /* <DEDUP_REMOVED lines=12> */
.L_x_18338:
[----:B------:R-:W-:-:S07]  /*90a0*/  MOV R124, R128 ;  /* 0x00000080007c7202 */ /* 0x000fce0000000f00 */
.L_x_18339:
[----:B------:R-:W-:Y:S05]  /*90b0*/  BSYNC B2 ;  /* 0x0000000000027941 */ /* 0x000fea0003800000 */
.L_x_18337:
        /* <DEDUP_REMOVED lines=16> */
.L_x_18343:
[----:B------:R-:W-:Y:S05]  /*91c0*/  BSYNC B3 ;  /* 0x0000000000037941 */ /* 0x000fea0003800000 */
.L_x_18342:
        /* <DEDUP_REMOVED lines=44> */
.L_x_18341:
[----:B------:R-:W-:Y:S05]  /*9490*/  BSYNC B2 ;  /* 0x0000000000027941 */ /* 0x000fea0003800000 */
.L_x_18340:
        /* <DEDUP_REMOVED lines=12> */
.L_x_18336:
[----:B------:R-:W-:Y:S05]  /*9560*/  BSYNC B1 ;  /* 0x0000000000017941 */ /* 0x000fea0003800000 */
.L_x_18334:
        /* <DEDUP_REMOVED lines=8> */
.L_x_18345:
        /* <DEDUP_REMOVED lines=12> */
.L_x_18348:
[----:B------:R-:W-:-:S07]  /*96b0*/  MOV R117, R128 ;  /* 0x0000008000757202 */ /* 0x000fce0000000f00 */
.L_x_18349:
[----:B------:R-:W-:Y:S05]  /*96c0*/  BSYNC B2 ;  /* 0x0000000000027941 */ /* 0x000fea0003800000 */
.L_x_18347:
        /* <DEDUP_REMOVED lines=16> */
.L_x_18353:
[----:B------:R-:W-:Y:S05]  /*97d0*/  BSYNC B3 ;  /* 0x0000000000037941 */ /* 0x000fea0003800000 */
.L_x_18352:
        /* <DEDUP_REMOVED lines=44> */
.L_x_18351:
[----:B------:R-:W-:Y:S05]  /*9aa0*/  BSYNC B2 ;  /* 0x0000000000027941 */ /* 0x000fea0003800000 */
.L_x_18350:
        /* <DEDUP_REMOVED lines=12> */
.L_x_18346:
[----:B------:R-:W-:Y:S05]  /*9b70*/  BSYNC B1 ;  /* 0x0000000000017941 */ /* 0x000fea0003800000 */
.L_x_18344:
        /* <DEDUP_REMOVED lines=8> */
.L_x_18355:
        /* <DEDUP_REMOVED lines=12> */
.L_x_18358:
[----:B------:R-:W-:-:S07]  /*9cc0*/  IMAD.MOV.U32 R119, RZ, RZ, R128 ;  /* 0x000000ffff777224 */ /* 0x000fce00078e0080 */
.L_x_18359:
[----:B------:R-:W-:Y:S05]  /*9cd0*/  BSYNC B2 ;  /* 0x0000000000027941 */ /* 0x000fea0003800000 */
.L_x_18357:
        /* <DEDUP_REMOVED lines=16> */
.L_x_18363:
[----:B------:R-:W-:Y:S05]  /*9de0*/  BSYNC B3 ;  /* 0x0000000000037941 */ /* 0x000fea0003800000 */
.L_x_18362:
        /* <DEDUP_REMOVED lines=44> */
.L_x_18361:
[----:B------:R-:W-:Y:S05]  /*a0b0*/  BSYNC B2 ;  /* 0x0000000000027941 */ /* 0x000fea0003800000 */
.L_x_18360:
        /* <DEDUP_REMOVED lines=12> */
.L_x_18356:
[----:B------:R-:W-:Y:S05]  /*a180*/  BSYNC B1 ;  /* 0x0000000000017941 */ /* 0x000fea0003800000 */
.L_x_18354:
        /* <DEDUP_REMOVED lines=34> */
.L_x_18365:
[----:B------:R-:W-:Y:S05]  /*a3b0*/  BSYNC B1 ;  /* 0x0000000000017941 */ /* 0x000fea0003800000 */
.L_x_18364:
        /* <DEDUP_REMOVED lines=10> */
.L_x_18367:
        /* <DEDUP_REMOVED lines=12> */
.L_x_18370:
[----:B------:R-:W-:-:S07]  /*a520*/  MOV R131, R128 ;  /* 0x0000008000837202 */ /* 0x000fce0000000f00 */
.L_x_18371:
[----:B------:R-:W-:Y:S05]  /*a530*/  BSYNC B2 ;  /* 0x0000000000027941 */ /* 0x000fea0003800000 */
.L_x_18369:
        /* <DEDUP_REMOVED lines=16> */
.L_x_18375:
[----:B------:R-:W-:Y:S05]  /*a640*/  BSYNC B3 ;  /* 0x0000000000037941 */ /* 0x000fea0003800000 */
.L_x_18374:
        /* <DEDUP_REMOVED lines=44> */
.L_x_18373:
[----:B------:R-:W-:Y:S05]  /*a910*/  BSYNC B2 ;  /* 0x0000000000027941 */ /* 0x000fea0003800000 */
.L_x_18372:
        /* <DEDUP_REMOVED lines=12> */
.L_x_18368:
[----:B------:R-:W-:Y:S05]  /*a9e0*/  BSYNC B1 ;  /* 0x0000000000017941 */ /* 0x000fea0003800000 */
.L_x_18366:
        /* <DEDUP_REMOVED lines=8> */
.L_x_18377:
        /* <DEDUP_REMOVED lines=12> */
.L_x_18380:
[----:B------:R-:W-:-:S07]  /*ab30*/  MOV R120, R128 ;  /* 0x0000008000787202 */ /* 0x000fce0000000f00 */
.L_x_18381:
[----:B------:R-:W-:Y:S05]  /*ab40*/  BSYNC B2 ;  /* 0x0000000000027941 */ /* 0x000fea0003800000 */
.L_x_18379:
        /* <DEDUP_REMOVED lines=16> */
.L_x_18385:
[----:B------:R-:W-:Y:S05]  /*ac50*/  BSYNC B3 ;  /* 0x0000000000037941 */ /* 0x000fea0003800000 */
.L_x_18384:
        /* <DEDUP_REMOVED lines=44> */
.L_x_18383:
[----:B------:R-:W-:Y:S05]  /*af20*/  BSYNC B2 ;  /* 0x0000000000027941 */ /* 0x000fea0003800000 */
.L_x_18382:
        /* <DEDUP_REMOVED lines=12> */
.L_x_18378:
[----:B------:R-:W-:Y:S05]  /*aff0*/  BSYNC B1 ;  /* 0x0000000000017941 */ /* 0x000fea0003800000 */
.L_x_18376:
        /* <DEDUP_REMOVED lines=8> */
.L_x_18387:
        /* <DEDUP_REMOVED lines=12> */
.L_x_18390:
[----:B------:R-:W-:-:S07]  /*b140*/  IMAD.MOV.U32 R121, RZ, RZ, R128 ;  /* 0x000000ffff797224 */ /* 0x000fce00078e0080 */
.L_x_18391:
[----:B------:R-:W-:Y:S05]  /*b150*/  BSYNC B2 ;  /* 0x0000000000027941 */ /* 0x000fea0003800000 */
.L_x_18389:
        /* <DEDUP_REMOVED lines=16> */
.L_x_18395:
[----:B------:R-:W-:Y:S05]  /*b260*/  BSYNC B3 ;  /* 0x0000000000037941 */ /* 0x000fea0003800000 */
.L_x_18394:
        /* <DEDUP_REMOVED lines=44> */
.L_x_18393:
[----:B------:R-:W-:Y:S05]  /*b530*/  BSYNC B2 ;  /* 0x0000000000027941 */ /* 0x000fea0003800000 */
.L_x_18392:
        /* <DEDUP_REMOVED lines=12> */
.L_x_18388:
[----:B------:R-:W-:Y:S05]  /*b600*/  BSYNC B1 ;  /* 0x0000000000017941 */ /* 0x000fea0003800000 */
.L_x_18386:
        /* <DEDUP_REMOVED lines=8> */
.L_x_18397:
        /* <DEDUP_REMOVED lines=12> */
.L_x_18400:
[----:B------:R-:W-:-:S07]  /*b750*/  MOV R122, R128 ;  /* 0x00000080007a7202 */ /* 0x000fce0000000f00 */
.L_x_18401:
[----:B------:R-:W-:Y:S05]  /*b760*/  BSYNC B2 ;  /* 0x0000000000027941 */ /* 0x000fea0003800000 */
.L_x_18399:
        /* <DEDUP_REMOVED lines=16> */
.L_x_18405:
[----:B------:R-:W-:Y:S05]  /*b870*/  BSYNC B3 ;  /* 0x0000000000037941 */ /* 0x000fea0003800000 */
.L_x_18404:
        /* <DEDUP_REMOVED lines=44> */
.L_x_18403:
[----:B------:R-:W-:Y:S05]  /*bb40*/  BSYNC B2 ;  /* 0x0000000000027941 */ /* 0x000fea0003800000 */
.L_x_18402:
        /* <DEDUP_REMOVED lines=12> */
.L_x_18398:
[----:B------:R-:W-:Y:S05]  /*bc10*/  BSYNC B1 ;  /* 0x0000000000017941 */ /* 0x000fea0003800000 */
.L_x_18396:
        /* <DEDUP_REMOVED lines=8> */
.L_x_18407:
        /* <DEDUP_REMOVED lines=12> */
.L_x_18410:
[----:B------:R-:W-:-:S07]  /*bd60*/  MOV R123, R128 ;  /* 0x00000080007b7202 */ /* 0x000fce0000000f00 */
.L_x_18411:
[----:B------:R-:W-:Y:S05]  /*bd70*/  BSYNC B2 ;  /* 0x0000000000027941 */ /* 0x000fea0003800000 */
.L_x_18409:
        /* <DEDUP_REMOVED lines=16> */
.L_x_18415:
[----:B------:R-:W-:Y:S05]  /*be80*/  BSYNC B3 ;  /* 0x0000000000037941 */ /* 0x000fea0003800000 */
.L_x_18414:
        /* <DEDUP_REMOVED lines=44> */
.L_x_18413:
[----:B------:R-:W-:Y:S05]  /*c150*/  BSYNC B2 ;  /* 0x0000000000027941 */ /* 0x000fea0003800000 */
.L_x_18412:
        /* <DEDUP_REMOVED lines=10> */
[----:B-1----:R-:W-:-:S04]  /*c200*/  FMUL.FTZ R162, R12, R109 ;  /* 0x0000006d0ca27220 */ /* 0x002fc80000410000 */
[----:B------:R-:W-:-:S07]  /*c210*/  @P0 FADD.FTZ R162, R111, R162 ;  /* 0x000000a26fa20221 */ /* 0x000fce0000010000 */
.L_x_18408:
[----:B------:R-:W-:Y:S05]  /*c220*/  BSYNC B1 ;  /* 0x0000000000017941 */ /* 0x000fea0003800000 */
.L_x_18406:
        /* <DEDUP_REMOVED lines=8> */
.L_x_18417:
        /* <DEDUP_REMOVED lines=12> */
.L_x_18420:
[----:B------:R-:W-:-:S07]  /*c370*/  IMAD.MOV.U32 R124, RZ, RZ, R128 ;  /* 0x000000ffff7c7224 */ /* 0x000fce00078e0080 */
.L_x_18421:
[----:B------:R-:W-:Y:S05]  /*c380*/  BSYNC B2 ;  /* 0x0000000000027941 */ /* 0x000fea0003800000 */
.L_x_18419:
        /* <DEDUP_REMOVED lines=16> */
.L_x_18425:
[----:B------:R-:W-:Y:S05]  /*c490*/  BSYNC B3 ;  /* 0x0000000000037941 */ /* 0x000fea0003800000 */
.L_x_18424:
        /* <DEDUP_REMOVED lines=44> */
.L_x_18423:
[----:B------:R-:W-:Y:S05]  /*c760*/  BSYNC B2 ;  /* 0x0000000000027941 */ /* 0x000fea0003800000 */
.L_x_18422:
        /* <DEDUP_REMOVED lines=12> */
.L_x_18418:
[----:B------:R-:W-:Y:S05]  /*c830*/  BSYNC B1 ;  /* 0x0000000000017941 */ /* 0x000fea0003800000 */
.L_x_18416:
        /* <DEDUP_REMOVED lines=8> */
.L_x_18427:
        /* <DEDUP_REMOVED lines=12> */
.L_x_18430:
[----:B------:R-:W-:-:S07]  /*c980*/  MOV R117, R128 ;  /* 0x0000008000757202 */ /* 0x000fce0000000f00 */
.L_x_18431:
[----:B------:R-:W-:Y:S05]  /*c990*/  BSYNC B2 ;  /* 0x0000000000027941 */ /* 0x000fea0003800000 */
.L_x_18429:
        /* <DEDUP_REMOVED lines=16> */
.L_x_18435:
[----:B------:R-:W-:Y:S05]  /*caa0*/  BSYNC B3 ;  /* 0x0000000000037941 */ /* 0x000fea0003800000 */
.L_x_18434:
        /* <DEDUP_REMOVED lines=44> */
.L_x_18433:
[----:B------:R-:W-:Y:S05]  /*cd70*/  BSYNC B2 ;  /* 0x0000000000027941 */ /* 0x000fea0003800000 */
.L_x_18432:
        /* <DEDUP_REMOVED lines=12> */
.L_x_18428:
[----:B------:R-:W-:Y:S05]  /*ce40*/  BSYNC B1 ;  /* 0x0000000000017941 */ /* 0x000fea0003800000 */
.L_x_18426:
        /* <DEDUP_REMOVED lines=8> */
.L_x_18437:
        /* <DEDUP_REMOVED lines=12> */
.L_x_18440:
[----:B------:R-:W-:-:S07]  /*cf90*/  MOV R119, R128 ;  /* 0x0000008000777202 */ /* 0x000fce0000000f00 */
.L_x_18441:
[----:B------:R-:W-:Y:S05]  /*cfa0*/  BSYNC B2 ;  /* 0x0000000000027941 */ /* 0x000fea0003800000 */
.L_x_18439:
        /* <DEDUP_REMOVED lines=16> */
.L_x_18445:
[----:B------:R-:W-:Y:S05]  /*d0b0*/  BSYNC B3 ;  /* 0x0000000000037941 */ /* 0x000fea0003800000 */
.L_x_18444:
        /* <DEDUP_REMOVED lines=44> */
.L_x_18443:
[----:B------:R-:W-:Y:S05]  /*d380*/  BSYNC B2 ;  /* 0x0000000000027941 */ /* 0x000fea0003800000 */
.L_x_18442:
        /* <DEDUP_REMOVED lines=12> */
.L_x_18438:
[----:B------:R-:W-:Y:S05]  /*d450*/  BSYNC B1 ;  /* 0x0000000000017941 */ /* 0x000fea0003800000 */
.L_x_18436:
        /* <DEDUP_REMOVED lines=60> */
.L_x_18447:
[----:B------:R-:W-:Y:S05]  /*d820*/  BSYNC B1 ;  /* 0x0000000000017941 */ /* 0x000fea0003800000 */
.L_x_18446:
        /* <DEDUP_REMOVED lines=88> */
.L_x_18463:
        /* <DEDUP_REMOVED lines=94> */
[----:B------:R-:W-:Y:S01]  /*e390*/  F2FP.F16.F32.PACK_AB R139, R136, R139 ;  /* 0x0000008b888b723e */ /* 0x000fe200000000ff */
[----:B------:R-:W-:Y:S01]  /*e3a0*/  FMUL.FTZ R147, R173, R146 ;  /* 0x00000092ad937220 */ /* 0x000fe20000410000 */
[----:B------:R-:W-:Y:S01]  /*e3b0*/  F2FP.F16.F32.PACK_AB R108, R125, R108 ;  /* 0x0000006c7d6c723e */ /* 0x000fe200000000ff */
        /* <DEDUP_REMOVED lines=50> */
.L_x_18450:
[----:B------:R-:W-:Y:S05]  /*e6e0*/  BSYNC B1 ;  /* 0x0000000000017941 */ /* 0x000fea0003800000 */
.L_x_18449:
[----:B0-----:R-:W0:Y:S02]  /*e6f0*/  LDC.64 R2, c[0x0][0x210] ;  /* 0x00008400ff027b82 */ /* 0x001e240000000a00 */
[----:B0-----:R-:W-:-:S04]  /*e700*/  LEA R113, R2, R113, 0x2 ;  /* 0x0000007102717211 */ /* 0x001fc800078e10ff */
[----:B------:R-:W-:-:S13]  /*e710*/  ISETP.GE.AND P0, PT, R113, R3, PT ;  /* 0x000000037100720c */ /* 0x000fda0003f06270 */
[----:B------:R-:W-:Y:S05]  /*e720*/  @!P0 BRA `(.L_x_18451) ;  /* 0xffffff20009c8947 */ /* 0x000fea000383ffff */
[----:B------:R-:W-:Y:S05]  /*e730*/  BSYNC B0 ;  /* 0x0000000000007941 */ /* 0x000fea0003800000 */
.L_x_18119:
[----:B------:R-:W-:Y:S05]  /*e740*/  EXIT ;  /* 0x000000000000794d */ /* 0x000fea0003800000 */
.L_x_18448:
        /* <DEDUP_REMOVED lines=8> */
.L_x_18453:
[----:B------:R-:W-:Y:S05]  /*e7d0*/  BSYNC B1 ;  /* 0x0000000000017941 */ /* 0x000fea0003800000 */
.L_x_18452:
        /* <DEDUP_REMOVED lines=9> */
.L_x_18454:
[----:B------:R-:W-:Y:S01]  /*e870*/  HFMA2.MMA R169, -RZ, RZ, 0, 2.384185791015625e-07 ;  /* 0x00000004ffa97435 */ /* 0x000fe200000001ff */
[----:B------:R-:W-:-:S05]  /*e880*/  MOV R3, R168 ;  /* 0x000000a800037202 */ /* 0x000fca0000000f00 */
[----:B------:R-:W-:-:S04]  /*e890*/  FADD.FTZ R109, R108, R3 ;  /* 0x000000036c6d7221 */ /* 0x000fc80000010000 */
[----:B------:R-:W-:-:S07]  /*e8a0*/  IMAD.MOV.U32 R170, RZ, RZ, R109 ;  /* 0x000000ffffaa7224 */ /* 0x000fce00078e006d */
[----:B------:R-:W-:Y:S05]  /*e8b0*/  WARPSYNC.COLLECTIVE R167, `(.L_x_18455) ;  /* 0x00000000a7087348 */ /* 0x000fea0003c00000 */
[----:B------:R0:W1:Y:S02]  /*e8c0*/  SHFL.BFLY P2, R168, R170, R169, R172 ;  /* 0x0c0000a9aaa87389 */ /* 0x00006400000400ac */
[----:B01----:R-:W-:Y:S01]  /*e8d0*/  ENDCOLLECTIVE ;  /* 0x000000000000791b */ /* 0x003fe20003800000 */
.L_x_18455:
[----:B------:R-:W-:Y:S01]  /*e8e0*/  HFMA2.MMA R169, -RZ, RZ, 0, 4.76837158203125e-07 ;  /* 0x00000008ffa97435 */ /* 0x000fe200000001ff */
[----:B------:R-:W-:-:S05]  /*e8f0*/  MOV R0, R168 ;  /* 0x000000a800007202 */ /* 0x000fca0000000f00 */
[----:B------:R-:W-:-:S04]  /*e900*/  FADD.FTZ R110, R109, R0 ;  /* 0x000000006d6e7221 */ /* 0x000fc80000010000 */
[----:B------:R-:W-:-:S07]  /*e910*/  IMAD.MOV.U32 R170, RZ, RZ, R110 ;  /* 0x000000ffffaa7224 */ /* 0x000fce00078e006e */
[----:B------:R-:W-:Y:S05]  /*e920*/  WARPSYNC.COLLECTIVE R167, `(.L_x_18456) ;  /* 0x00000000a7087348 */ /* 0x000fea0003c00000 */
[----:B------:R0:W1:Y:S02]  /*e930*/  SHFL.BFLY P2, R168, R170, R169, R172 ;  /* 0x0c0000a9aaa87389 */ /* 0x00006400000400ac */
[----:B01----:R-:W-:Y:S01]  /*e940*/  ENDCOLLECTIVE ;  /* 0x000000000000791b */ /* 0x003fe20003800000 */
.L_x_18456:
        /* <DEDUP_REMOVED lines=8> */
.L_x_18457:
        /* <DEDUP_REMOVED lines=72> */
.L_x_18458:
[----:B------:R-:W-:Y:S01]  /*ee50*/  HFMA2.MMA R169, -RZ, RZ, 0, 1.1920928955078125e-07 ;  /* 0x00000002ffa97435 */ /* 0x000fe200000001ff */
[----:B------:R-:W-:-:S05]  /*ee60*/  MOV R109, R168 ;  /* 0x000000a8006d7202 */ /* 0x000fca0000000f00 */
[----:B------:R-:W-:-:S04]  /*ee70*/  FADD.FTZ R109, R0, R109 ;  /* 0x0000006d006d7221 */ /* 0x000fc80000010000 */
[----:B------:R-:W-:-:S07]  /*ee80*/  IMAD.MOV.U32 R170, RZ, RZ, R109 ;  /* 0x000000ffffaa7224 */ /* 0x000fce00078e006d */
[----:B------:R-:W-:Y:S05]  /*ee90*/  WARPSYNC.COLLECTIVE R167, `(.L_x_18459) ;  /* 0x00000000a7087348 */ /* 0x000fea0003c00000 */
[----:B------:R0:W1:Y:S02]  /*eea0*/  SHFL.BFLY P2, R168, R170, R169, R172 ;  /* 0x0c0000a9aaa87389 */ /* 0x00006400000400ac */
[----:B01----:R-:W-:Y:S01]  /*eeb0*/  ENDCOLLECTIVE ;  /* 0x000000000000791b */ /* 0x003fe20003800000 */
.L_x_18459:
[----:B------:R-:W-:Y:S01]  /*eec0*/  HFMA2.MMA R169, -RZ, RZ, 0, 2.384185791015625e-07 ;  /* 0x00000004ffa97435 */ /* 0x000fe200000001ff */
[----:B------:R-:W-:-:S05]  /*eed0*/  MOV R108, R168 ;  /* 0x000000a8006c7202 */ /* 0x000fca0000000f00 */
[----:B------:R-:W-:-:S04]  /*eee0*/  FADD.FTZ R108, R109, R108 ;  /* 0x0000006c6d6c7221 */ /* 0x000fc80000010000 */
[----:B------:R-:W-:-:S07]  /*eef0*/  IMAD.MOV.U32 R170, RZ, RZ, R108 ;  /* 0x000000ffffaa7224 */ /* 0x000fce00078e006c */
[----:B------:R-:W-:Y:S05]  /*ef00*/  WARPSYNC.COLLECTIVE R167, `(.L_x_18460) ;  /* 0x00000000a7087348 */ /* 0x000fea0003c00000 */
[----:B------:R0:W1:Y:S02]  /*ef10*/  SHFL.BFLY P2, R168, R170, R169, R172 ;  /* 0x0c0000a9aaa87389 */ /* 0x00006400000400ac */
[----:B01----:R-:W-:Y:S01]  /*ef20*/  ENDCOLLECTIVE ;  /* 0x000000000000791b */ /* 0x003fe20003800000 */
.L_x_18460:
[----:B------:R-:W-:Y:S01]  /*ef30*/  HFMA2.MMA R169, -RZ, RZ, 0, 4.76837158203125e-07 ;  /* 0x00000008ffa97435 */ /* 0x000fe200000001ff */
[----:B------:R-:W-:-:S05]  /*ef40*/  MOV R111, R168 ;  /* 0x000000a8006f7202 */ /* 0x000fca0000000f00 */
[----:B------:R-:W-:-:S04]  /*ef50*/  FADD.FTZ R111, R108, R111 ;  /* 0x0000006f6c6f7221 */ /* 0x000fc80000010000 */
[----:B------:R-:W-:-:S07]  /*ef60*/  IMAD.MOV.U32 R170, RZ, RZ, R111 ;  /* 0x000000ffffaa7224 */ /* 0x000fce00078e006f */
[----:B------:R-:W-:Y:S05]  /*ef70*/  WARPSYNC.COLLECTIVE R167, `(.L_x_18461) ;  /* 0x00000000a7087348 */ /* 0x000fea0003c00000 */
[----:B------:R0:W1:Y:S02]  /*ef80*/  SHFL.BFLY P2, R168, R170, R169, R172 ;  /* 0x0c0000a9aaa87389 */ /* 0x00006400000400ac */
[----:B01----:R-:W-:Y:S01]  /*ef90*/  ENDCOLLECTIVE ;  /* 0x000000000000791b */ /* 0x003fe20003800000 */
.L_x_18461:
[----:B------:R-:W-:Y:S01]  /*efa0*/  HFMA2.MMA R169, -RZ, RZ, 0, 9.5367431640625e-07 ;  /* 0x00000010ffa97435 */ /* 0x000fe200000001ff */
[----:B------:R-:W-:-:S05]  /*efb0*/  MOV R110, R168 ;  /* 0x000000a8006e7202 */ /* 0x000fca0000000f00 */
[----:B------:R-:W-:-:S04]  /*efc0*/  FADD.FTZ R110, R111, R110 ;  /* 0x0000006e6f6e7221 */ /* 0x000fc80000010000 */
[----:B------:R-:W-:-:S07]  /*efd0*/  IMAD.MOV.U32 R170, RZ, RZ, R110 ;  /* 0x000000ffffaa7224 */ /* 0x000fce00078e006e */
[----:B------:R-:W-:Y:S05]  /*efe0*/  WARPSYNC.COLLECTIVE R167, `(.L_x_18462) ;  /* 0x00000000a7087348 */ /* 0x000fea0003c00000 */
[----:B------:R0:W1:Y:S02]  /*eff0*/  SHFL.BFLY P2, R168, R170, R169, R172 ;  /* 0x0c0000a9aaa87389 */ /* 0x00006400000400ac */
[----:B01----:R-:W-:Y:S01]  /*f000*/  ENDCOLLECTIVE ;  /* 0x000000000000791b */ /* 0x003fe20003800000 */
.L_x_18462:
[----:B------:R-:W-:Y:S01]  /*f010*/  MOV R133, R168 ;  /* 0x000000a800857202 */ /* 0x000fe20000000f00 */
[----:B------:R-:W-:Y:S06]  /*f020*/  BRA `(.L_x_18463) ;  /* 0xffffffec00607947 */ /* 0x000fec000383ffff */
.L_x_18464:
        /* <DEDUP_REMOVED lines=13> */
.L_x_30509:


//--------------------- .text._ZN10layer_norm13ln_fwd_kernelINS_13Kernel_traitsI6__halfS2_fS2_fjLj1024ELj1ELj4ELj1ELj16ENS_18Kernel_traits_baseILj1024ES2_S2_fS2_fjLj128EEEEELb0ELb0ELb0ELb0EEEvNS_9FwdParamsE --------------------------
	.section	.text._ZN10layer_norm13ln_fwd_kernelINS_13Kernel_traitsI6__halfS2_fS2_fjLj1024ELj1ELj4ELj1ELj16ENS_18Kernel_traits_baseILj1024ES2_S2_fS2_fjLj128EEEEELb0ELb0ELb0ELb0EEEvNS_9FwdParamsE,"ax",@progbits
	.align	128
        .global         _ZN10layer_norm13ln_fwd_kernelINS_13Kernel_traitsI6__halfS2_fS2_fjLj1024ELj1ELj4ELj1ELj16ENS_18Kernel_traits_baseILj1024ES2_S2_fS2_fjLj128EEEEELb0ELb0ELb0ELb0EEEvNS_9FwdParamsE
        .type           _ZN10layer_norm13ln_fwd_kernelINS_13Kernel_traitsI6__halfS2_fS2_fjLj1024ELj1ELj4ELj1ELj16ENS_18Kernel_traits_baseILj1024ES2_S2_fS2_fjLj128EEEEELb0ELb0ELb0ELb0EEEvNS_9FwdParamsE,@function
        .size           _ZN10layer_norm13ln_fwd_kernelINS_13Kernel_traitsI6__halfS2_fS2_fjLj1024ELj1ELj4ELj1ELj16ENS_18Kernel_traits_baseILj1024ES2_S2_fS2_fjLj128EEEEELb0ELb0ELb0ELb0EEEvNS_9FwdParamsE,(.L_x_30510 - _ZN10layer_norm13ln_fwd_kernelINS_13Kernel_traitsI6__halfS2_fS2_fjLj1024ELj1ELj4ELj1ELj16ENS_18Kernel_traits_baseILj1024ES2_S2_fS2_fjLj128EEEEELb0ELb0ELb0ELb0EEEvNS_9FwdParamsE)
        .other          _ZN10layer_norm13ln_fwd_kernelINS_13Kernel_traitsI6__halfS2_fS2_fjLj1024ELj1ELj4ELj1ELj16ENS_18Kernel_traits_baseILj1024ES2_S2_fS2_fjLj128EEEEELb0ELb0ELb0ELb0EEEvNS_9FwdParamsE,@"STO_CUDA_ENTRY STV_DEFAULT"
_ZN10layer_norm13ln_fwd_kernelINS_13Kernel_traitsI6__halfS2_fS2_fjLj1024ELj1ELj4ELj1ELj16ENS_18Kernel_traits_baseILj1024ES2_S2_fS2_fjLj128EEEEELb0ELb0ELb0ELb0EEEvNS_9FwdParamsE:
.text._ZN10layer_norm13ln_fwd_kernelINS_13Kernel_traitsI6__halfS2_fS2_fjLj1024ELj1ELj4ELj1ELj16ENS_18Kernel_traits_baseILj1024ES2_S2_fS2_fjLj128EEEEELb0ELb0ELb0ELb0EEEvNS_9FwdParamsE:
        /* <DEDUP_REMOVED lines=32> */
.L_x_18466:
[----:B------:R-:W-:Y:S05]  /*0200*/  BSYNC B0 ;  /* 0x0000000000007941 */ /* 0x000fea0003800000 */
.L_x_18465:
        /* <DEDUP_REMOVED lines=14> */
.L_x_18468:
[----:B------:R-:W-:Y:S05]  /*02f0*/  BSYNC B0 ;  /* 0x0000000000007941 */ /* 0x000fea0003800000 */
.L_x_18467:
        /* <DEDUP_REMOVED lines=14> */
.L_x_18470:
[----:B------:R-:W-:Y:S05]  /*03e0*/  BSYNC B0 ;  /* 0x0000000000007941 */ /* 0x000fea0003800000 */
.L_x_18469:
        /* <DEDUP_REMOVED lines=13> */
.L_x_18472:
[----:B------:R-:W-:Y:S05]  /*04c0*/  BSYNC B0 ;  /* 0x0000000000007941 */ /* 0x000fea0003800000 */
.L_x_18471:
[----:B------:R-:W-:Y:S02]  /*04d0*/  ULDC UR6, c[0x0][0x214] ;  /* 0x0000850000067ab9 */ /* 0x000fe40000000800 */
[----:B------:R-:W-:-:S13]  /*04e0*/  ISETP.GE.AND P2, PT, R110, UR6, PT ;  /* 0x000000066e007c0c */ /* 0x000fda000bf46270 */
[----:B------:R-:W-:Y:S05]  /*04f0*/  @P2 EXIT ;  /* 0x000000000000294d */ /* 0x000fea0003800000 */
[----:B------:R-:W-:Y:S01]  /*0500*/  ULDC.64 UR6, c[0x0][0x270] ;  /* 0x00009c0000067ab9 */ /* 0x000fe20000000a00 */
[--C-:B-----5:R-:W-:Y:S01]  /*0510*/  HADD2.F32 R68, -RZ, R16.reuse.H0_H0 ;  /* 0x20000010ff447230 */ /* 0x120fe20000004100 */
[----:B------:R-:W-:Y:S01]  /*0520*/  UISETP.NE.U32.AND UP0, UPT, UR6, URZ, UPT ;  /* 0x0000003f0600728c */ /* 0x000fe2000bf05070 */
[----:B------:R-:W-:Y:S01]  /*0530*/  HADD2.F32 R69, -RZ, R16.H1_H1 ;  /* 0x30000010ff457230 */ /* 0x000fe20000004100 */
[----:B------:R-:W-:Y:S01]  /*0540*/  ULDC UR13, c[0x0][0x218] ;  /* 0x00008600000d7ab9 */ /* 0x000fe20000000800 */
[--C-:B------:R-:W-:Y:S01]  /*0550*/  HADD2.F32 R66, -RZ, R17.reuse.H0_H0 ;  /* 0x20000011ff427230 */ /* 0x100fe20000004100 */
[----:B------:R-:W-:Y:S01]  /*0560*/  ULDC.U8 UR6, c[0x0][0x2a0] ;  /* 0x0000a80000067ab9 */ /* 0x000fe20000000000 */
[----:B------:R-:W-:Y:S01]  /*0570*/  HADD2.F32 R67, -RZ, R17.H1_H1 ;  /* 0x30000011ff437230 */ /* 0x000fe20000004100 */
[----:B------:R-:W-:Y:S01]  /*0580*/  UISETP.NE.AND.EX UP0, UPT, UR7, URZ, UPT, UP0 ;  /* 0x0000003f0700728c */ /* 0x000fe2000bf05300 */
[--C-:B------:R-:W-:Y:S01]  /*0590*/  HADD2.F32 R64, -RZ, R18.reuse.H0_H0 ;  /* 0x20000012ff407230 */ /* 0x100fe20000004100 */
[----:B------:R-:W-:Y:S01]  /*05a0*/  UISETP.NE.AND UP1, UPT, UR6, URZ, UPT ;  /* 0x0000003f0600728c */ /* 0x000fe2000bf25270 */
[----:B------:R-:W-:Y:S01]  /*05b0*/  HADD2.F32 R65, -RZ, R18.H1_H1 ;  /* 0x30000012ff417230 */ /* 0x000fe20000004100 */
[----:B------:R-:W-:Y:S01]  /*05c0*/  ULDC UR12, c[0x0][0x2d8] ;  /* 0x0000b600000c7ab9 */ /* 0x000fe20000000800 */
[----:B------:R-:W-:Y:S01]  /*05d0*/  HADD2.F32 R18, -RZ, R19.H0_H0 ;  /* 0x20000013ff127230 */ /* 0x000fe20000004100 */
        /* <DEDUP_REMOVED lines=59> */
.L_x_18490:
        /* <DEDUP_REMOVED lines=15> */
[----:B------:R-:W-:Y:S01]  /*0a80*/  MOV R112, R111 ;  /* 0x0000006f00707202 */ /* 0x000fe20000000f00 */
[----:B--2---:R-:W-:Y:S01]  /*0a90*/  @P2 HADD2.F32 R61, -RZ, R62.H0_H0 ;  /* 0x2000003eff3d2230 */ /* 0x004fe20000004100 */
        /* <DEDUP_REMOVED lines=13> */
[----:B------:R-:W-:Y:S01]  /*0b70*/  LEA.HI.X R63, R111, UR11, RZ, 0x5, P3 ;  /* 0x0000000b6f3f7c11 */ /* 0x000fe200098f2cff */
[----:B--2---:R-:W-:-:S02]  /*0b80*/  HADD2.F32 R34, -RZ, R28.H0_H0 ;  /* 0x2000001cff227230 */ /* 0x004fc40000004100 */
[----:B------:R-:W-:Y:S02]  /*0b90*/  HADD2.F32 R112, -RZ, R28.H1_H1 ;  /* 0x3000001cff707230 */ /* 0x000fe40000004100 */
[--C-:B------:R-:W-:Y:S02]  /*0ba0*/  HADD2.F32 R114, -RZ, R29.reuse.H0_H0 ;  /* 0x2000001dff727230 */ /* 0x100fe40000004100 */
[-C--:B------:R-:W-:Y:S01]  /*0bb0*/  FMUL.FTZ R28, R34, R61.reuse ;  /* 0x0000003d221c7220 */ /* 0x080fe20000410000 */
[----:B------:R-:W-:Y:S02]  /*0bc0*/  HADD2.F32 R116, -RZ, R29.H1_H1 ;  /* 0x3000001dff747230 */ /* 0x000fe40000004100 */
[----:B------:R-:W-:Y:S01]  /*0bd0*/  FMUL.FTZ R29, R112, R61 ;  /* 0x0000003d701d7220 */ /* 0x000fe20000410000 */
[--C-:B------:R-:W-:Y:S02]  /*0be0*/  HADD2.F32 R118, -RZ, R30.reuse.H0_H0 ;  /* 0x2000001eff767230 */ /* 0x100fe40000004100 */
[----:B---3--:R-:W-:Y:S01]  /*0bf0*/  @P2 FADD.FTZ R28, R20, R28 ;  /* 0x0000001c141c2221 */ /* 0x008fe20000010000 */
[----:B------:R-:W-:-:S02]  /*0c00*/  HADD2.F32 R120, -RZ, R30.H1_H1 ;  /* 0x3000001eff787230 */ /* 0x000fc40000004100 */
[-C--:B------:R-:W-:Y:S01]  /*0c10*/  FMUL.FTZ R30, R114, R61.reuse ;  /* 0x0000003d721e7220 */ /* 0x080fe20000410000 */
[--C-:B------:R-:W-:Y:S02]  /*0c20*/  HADD2.F32 R122, -RZ, R31.reuse.H0_H0 ;  /* 0x2000001fff7a7230 */ /* 0x100fe40000004100 */
[-C--:B0-----:R-:W-:Y:S01]  /*0c30*/  FMUL.FTZ R32, R118, R61.reuse ;  /* 0x0000003d76207220 */ /* 0x081fe20000410000 */
[----:B------:R-:W-:Y:S02]  /*0c40*/  HADD2.F32 R124, -RZ, R31.H1_H1 ;  /* 0x3000001fff7c7230 */ /* 0x000fe40000004100 */
[-C--:B------:R-:W-:Y:S01]  /*0c50*/  FMUL.FTZ R31, R116, R61.reuse ;  /* 0x0000003d741f7220 */ /* 0x080fe20000410000 */
[-C--:B------:R-:W-:Y:S01]  /*0c60*/  FMUL.FTZ R33, R120, R61.reuse ;  /* 0x0000003d78217220 */ /* 0x080fe20000410000 */
[-C--:B------:R-:W-:Y:S01]  /*0c70*/  FMUL.FTZ R34, R122, R61.reuse ;  /* 0x0000003d7a227220 */ /* 0x080fe20000410000 */
[----:B------:R-:W-:Y:S01]  /*0c80*/  @P2 FADD.FTZ R29, R21, R29 ;  /* 0x0000001d151d2221 */ /* 0x000fe20000010000 */
[----:B------:R-:W-:Y:S01]  /*0c90*/  FMUL.FTZ R35, R124, R61 ;  /* 0x0000003d7c237220 */ /* 0x000fe20000410000 */
        /* <DEDUP_REMOVED lines=9> */
.L_x_18474:
[----:B------:R-:W-:Y:S05]  /*0d30*/  BSYNC B0 ;  /* 0x0000000000007941 */ /* 0x000fea0003800000 */
.L_x_18473:
        /* <DEDUP_REMOVED lines=16> */
[----:B------:R-:W-:Y:S01]  /*0e40*/  IADD3 R112, R112, 0x20, RZ ;  /* 0x0000002070707810 */ /* 0x000fe20007ffe0ff */
[--C-:B--2---:R-:W-:Y:S02]  /*0e50*/  HADD2.F32 R42, -RZ, R36.reuse.H0_H0 ;  /* 0x20000024ff2a7230 */ /* 0x104fe40000004100 */
[----:B------:R-:W-:Y:S02]  /*0e60*/  HADD2.F32 R114, -RZ, R36.H1_H1 ;  /* 0x30000024ff727230 */ /* 0x000fe40000004100 */
[--C-:B------:R-:W-:Y:S02]  /*0e70*/  HADD2.F32 R116, -RZ, R37.reuse.H0_H0 ;  /* 0x20000025ff747230 */ /* 0x100fe40000004100 */
[-C--:B------:R-:W-:Y:S01]  /*0e80*/  FMUL.FTZ R36, R42, R61.reuse ;  /* 0x0000003d2a247220 */ /* 0x080fe20000410000 */
[----:B------:R-:W-:Y:S02]  /*0e90*/  HADD2.F32 R118, -RZ, R37.H1_H1 ;  /* 0x30000025ff767230 */ /* 0x000fe40000004100 */
[----:B------:R-:W-:Y:S01]  /*0ea0*/  FMUL.FTZ R37, R114, R61 ;  /* 0x0000003d72257220 */ /* 0x000fe20000410000 */
[----:B------:R-:W-:-:S02]  /*0eb0*/  HADD2.F32 R120, -RZ, R38.H0_H0 ;  /* 0x20000026ff787230 */ /* 0x000fc40000004100 */
[----:B---3--:R-:W-:Y:S01]  /*0ec0*/  @P2 FADD.FTZ R36, R20, R36 ;  /* 0x0000002414242221 */ /* 0x008fe20000010000 */
[----:B------:R-:W-:Y:S02]  /*0ed0*/  HADD2.F32 R122, -RZ, R38.H1_H1 ;  /* 0x30000026ff7a7230 */ /* 0x000fe40000004100 */
[-C--:B------:R-:W-:Y:S01]  /*0ee0*/  FMUL.FTZ R38, R116, R61.reuse ;  /* 0x0000003d74267220 */ /* 0x080fe20000410000 */
[--C-:B------:R-:W-:Y:S02]  /*0ef0*/  HADD2.F32 R124, -RZ, R39.reuse.H0_H0 ;  /* 0x20000027ff7c7230 */ /* 0x100fe40000004100 */
[-C--:B-1----:R-:W-:Y:S01]  /*0f00*/  FMUL.FTZ R40, R120, R61.reuse ;  /* 0x0000003d78287220 */ /* 0x082fe20000410000 */
        /* <DEDUP_REMOVED lines=14> */
.L_x_18476:
[----:B------:R-:W-:Y:S05]  /*0ff0*/  BSYNC B0 ;  /* 0x0000000000007941 */ /* 0x000fea0003800000 */
.L_x_18475:
        /* <DEDUP_REMOVED lines=28> */
[-C--:B----4-:R-:W-:Y:S01]  /*11c0*/  FMUL.FTZ R48, R120, R61.reuse ;  /* 0x0000003d78307220 */ /* 0x090fe20000410000 */
        /* <DEDUP_REMOVED lines=14> */
.L_x_18478:
[----:B------:R-:W-:Y:S05]  /*12b0*/  BSYNC B0 ;  /* 0x0000000000007941 */ /* 0x000fea0003800000 */
.L_x_18477:
        /* <DEDUP_REMOVED lines=10> */
[----:B------:R5:W5:Y:S01]  /*1360*/  @P2 LDG.E.128 R24, desc[UR4][R56.64+0x10] ;  /* 0x0000100438182981 */ /* 0x000b62000c1e1d00 */
[----:B------:R-:W-:Y:S02]  /*1370*/  ISETP.NE.U32.AND P2, PT, RZ, UR8, PT ;  /* 0x00000008ff007c0c */ /* 0x000fe4000bf45070 */
[C---:B012---:R-:W-:Y:S02]  /*1380*/  LEA R62, P3, R112.reuse, UR10, 0x5 ;  /* 0x0000000a703e7c11 */ /* 0x047fe4000f8628ff */
[----:B------:R-:W-:Y:S02]  /*1390*/  ISETP.NE.AND.EX P2, PT, RZ, UR9, PT, P2 ;  /* 0x00000009ff007c0c */ /* 0x000fe4000bf45320 */
[----:B------:R-:W-:Y:S01]  /*13a0*/  LEA.HI.X R63, R112, UR11, RZ, 0x5, P3 ;  /* 0x0000000b703f7c11 */ /* 0x000fe200098f2cff */
[----:B---3--:R-:W-:-:S02]  /*13b0*/  HADD2.F32 R58, -RZ, R52.H0_H0 ;  /* 0x20000034ff3a7230 */ /* 0x008fc40000004100 */
[----:B------:R-:W-:Y:S02]  /*13c0*/  HADD2.F32 R114, -RZ, R52.H1_H1 ;  /* 0x30000034ff727230 */ /* 0x000fe40000004100 */
[--C-:B------:R-:W-:Y:S02]  /*13d0*/  HADD2.F32 R116, -RZ, R53.reuse.H0_H0 ;  /* 0x20000035ff747230 */ /* 0x100fe40000004100 */
[-C--:B------:R-:W-:Y:S01]  /*13e0*/  FMUL.FTZ R52, R58, R61.reuse ;  /* 0x0000003d3a347220 */ /* 0x080fe20000410000 */
[----:B------:R-:W-:Y:S02]  /*13f0*/  HADD2.F32 R118, -RZ, R53.H1_H1 ;  /* 0x30000035ff767230 */ /* 0x000fe40000004100 */
[----:B------:R-:W-:Y:S01]  /*1400*/  FMUL.FTZ R53, R114, R61 ;  /* 0x0000003d72357220 */ /* 0x000fe20000410000 */
[--C-:B------:R-:W-:Y:S02]  /*1410*/  HADD2.F32 R120, -RZ, R54.reuse.H0_H0 ;  /* 0x20000036ff787230 */ /* 0x100fe40000004100 */
[----:B----4-:R-:W-:Y:S01]  /*1420*/  @P2 FADD.FTZ R52, R20, R52 ;  /* 0x0000003414342221 */ /* 0x010fe20000010000 */
[----:B------:R-:W-:-:S02]  /*1430*/  HADD2.F32 R122, -RZ, R54.H1_H1 ;  /* 0x30000036ff7a7230 */ /* 0x000fc40000004100 */
[-C--:B------:R-:W-:Y:S01]  /*1440*/  FMUL.FTZ R54, R116, R61.reuse ;  /* 0x0000003d74367220 */ /* 0x080fe20000410000 */
[--C-:B------:R-:W-:Y:S02]  /*1450*/  HADD2.F32 R124, -RZ, R55.reuse.H0_H0 ;  /* 0x20000037ff7c7230 */ /* 0x100fe40000004100 */
[-C--:B-----5:R-:W-:Y:S01]  /*1460*/  FMUL.FTZ R56, R120, R61.reuse ;  /* 0x0000003d78387220 */ /* 0x0a0fe20000410000 */
        /* <DEDUP_REMOVED lines=14> */
.L_x_18480:
[----:B------:R-:W-:Y:S05]  /*1550*/  BSYNC B0 ;  /* 0x0000000000007941 */ /* 0x000fea0003800000 */
.L_x_18479:
        /* <DEDUP_REMOVED lines=125> */
.L_x_18502:
        /* <DEDUP_REMOVED lines=49> */
.L_x_18483:
[----:B------:R-:W-:Y:S05]  /*2040*/  BSYNC B0 ;  /* 0x0000000000007941 */ /* 0x000fea0003800000 */
.L_x_18482:
        /* <DEDUP_REMOVED lines=35> */
.L_x_18485:
[----:B------:R-:W-:Y:S05]  /*2280*/  BSYNC B0 ;  /* 0x0000000000007941 */ /* 0x000fea0003800000 */
.L_x_18484:
        /* <DEDUP_REMOVED lines=35> */
.L_x_18487:
[----:B------:R-:W-:Y:S05]  /*24c0*/  BSYNC B0 ;  /* 0x0000000000007941 */ /* 0x000fea0003800000 */
.L_x_18486:
        /* <DEDUP_REMOVED lines=23> */
[----:B------:R-:W-:Y:S01]  /*2640*/  F2FP.F16.F32.PACK_AB R63, R114, R63 ;  /* 0x0000003f723f723e */ /* 0x000fe200000000ff */
[----:B------:R-:W-:Y:S01]  /*2650*/  FFMA.FTZ R60, R92, R60, R103 ;  /* 0x0000003c5c3c7223 */ /* 0x000fe20000010067 */
[----:B------:R-:W-:Y:S01]  /*2660*/  F2FP.F16.F32.PACK_AB R62, R61, R120 ;  /* 0x000000783d3e723e */ /* 0x000fe200000000ff */
[----:B------:R-:W-:Y:S01]  /*2670*/  FFMA.FTZ R114, R98, R115, R107 ;  /* 0x0000007362727223 */ /* 0x000fe2000001006b */
[----:B------:R-:W-:Y:S01]  /*2680*/  FFMA.FTZ R61, R95, R116, R102 ;  /* 0x000000745f3d7223 */ /* 0x000fe20000010066 */
[----:B------:R-:W-:Y:S01]  /*2690*/  FFMA.FTZ R115, R96, R118, R105 ;  /* 0x0000007660737223 */ /* 0x000fe20000010069 */
[----:B0-----:R-:W-:-:S03]  /*26a0*/  IMAD.WIDE.U32 R112, R111, 0x10, R112 ;  /* 0x000000106f707825 */ /* 0x001fc600078e0070 */
[----:B------:R-:W-:Y:S02]  /*26b0*/  F2FP.F16.F32.PACK_AB R61, R114, R61 ;  /* 0x0000003d723d723e */ /* 0x000fe400000000ff */
[----:B------:R-:W-:-:S05]  /*26c0*/  F2FP.F16.F32.PACK_AB R60, R115, R60 ;  /* 0x0000003c733c723e */ /* 0x000fca00000000ff */
[----:B------:R4:W-:Y:S02]  /*26d0*/  STG.E.128 desc[UR4][R112.64], R60 ;  /* 0x0000003c70007986 */ /* 0x0009e4000c101d04 */
.L_x_18489:
[----:B------:R-:W-:Y:S05]  /*26e0*/  BSYNC B0 ;  /* 0x0000000000007941 */ /* 0x000fea0003800000 */
.L_x_18488:
[----:B01234-:R-:W0:Y:S02]  /*26f0*/  LDC.64 R60, c[0x0][0x210] ;  /* 0x00008400ff3c7b82 */ /* 0x01fe240000000a00 */
[----:B0-----:R-:W-:-:S04]  /*2700*/  LEA R110, R60, R110, 0x2 ;  /* 0x0000006e3c6e7211 */ /* 0x001fc800078e10ff */
[----:B------:R-:W-:-:S13]  /*2710*/  ISETP.GE.AND P2, PT, R110, R61, PT ;  /* 0x0000003d6e00720c */ /* 0x000fda0003f46270 */
[----:B------:R-:W-:Y:S05]  /*2720*/  @!P2 BRA `(.L_x_18490) ;  /* 0xffffffe00098a947 */ /* 0x000fea000383ffff */
[----:B------:R-:W-:Y:S05]  /*2730*/  EXIT ;  /* 0x000000000000794d */ /* 0x000fea0003800000 */
.L_x_18481:
        /* <DEDUP_REMOVED lines=8> */
.L_x_18492:
[----:B------:R-:W-:Y:S05]  /*27c0*/  BSYNC B0 ;  /* 0x0000000000007941 */ /* 0x000fea0003800000 */
.L_x_18491:
        /* <DEDUP_REMOVED lines=10> */
.L_x_18493:
[----:B------:R-:W-:Y:S01]  /*2870*/  HFMA2.MMA R118, -RZ, RZ, 0, 2.384185791015625e-07 ;  /* 0x00000004ff767435 */ /* 0x000fe200000001ff */
[----:B------:R-:W-:-:S05]  /*2880*/  MOV R63, R117 ;  /* 0x00000075003f7202 */ /* 0x000fca0000000f00 */
[----:B------:R-:W-:-:S05]  /*2890*/  FADD.FTZ R63, R62, R63 ;  /* 0x0000003f3e3f7221 */ /* 0x000fca0000010000 */
[----:B------:R-:W-:-:S07]  /*28a0*/  MOV R119, R63 ;  /* 0x0000003f00777202 */ /* 0x000fce0000000f00 */
[----:B------:R-:W-:Y:S05]  /*28b0*/  WARPSYNC.COLLECTIVE R116, `(.L_x_18494) ;  /* 0x0000000074087348 */ /* 0x000fea0003c00000 */
[----:B------:R0:W1:Y:S02]  /*28c0*/  SHFL.BFLY P6, R117, R119, R118, R121 ;  /* 0x0c00007677757389 */ /* 0x00006400000c0079 */
[----:B01----:R-:W-:Y:S01]  /*28d0*/  ENDCOLLECTIVE ;  /* 0x000000000000791b */ /* 0x003fe20003800000 */
.L_x_18494:
[----:B------:R-:W-:Y:S01]  /*28e0*/  HFMA2.MMA R118, -RZ, RZ, 0, 4.76837158203125e-07 ;  /* 0x00000008ff767435 */ /* 0x000fe200000001ff */
[----:B------:R-:W-:-:S05]  /*28f0*/  MOV R60, R117 ;  /* 0x00000075003c7202 */ /* 0x000fca0000000f00 */
[----:B------:R-:W-:-:S05]  /*2900*/  FADD.FTZ R114, R63, R60 ;  /* 0x0000003c3f727221 */ /* 0x000fca0000010000 */
[----:B------:R-:W-:-:S07]  /*2910*/  MOV R119, R114 ;  /* 0x0000007200777202 */ /* 0x000fce0000000f00 */
[----:B------:R-:W-:Y:S05]  /*2920*/  WARPSYNC.COLLECTIVE R116, `(.L_x_18495) ;  /* 0x0000000074087348 */ /* 0x000fea0003c00000 */
[----:B------:R0:W1:Y:S02]  /*2930*/  SHFL.BFLY P6, R117, R119, R118, R121 ;  /* 0x0c00007677757389 */ /* 0x00006400000c0079 */
[----:B01----:R-:W-:Y:S01]  /*2940*/  ENDCOLLECTIVE ;  /* 0x000000000000791b */ /* 0x003fe20003800000 */
.L_x_18495:
[----:B------:R-:W-:Y:S01]  /*2950*/  HFMA2.MMA R118, -RZ, RZ, 0, 9.5367431640625e-07 ;  /* 0x00000010ff767435 */ /* 0x000fe200000001ff */
[----:B------:R-:W-:-:S05]  /*2960*/  MOV R113, R117 ;  /* 0x0000007500717202 */ /* 0x000fca0000000f00 */
[----:B------:R-:W-:-:S05]  /*2970*/  FADD.FTZ R115, R114, R113 ;  /* 0x0000007172737221 */ /* 0x000fca0000010000 */
[----:B------:R-:W-:-:S07]  /*2980*/  MOV R119, R115 ;  /* 0x0000007300777202 */ /* 0x000fce0000000f00 */
[----:B------:R-:W-:Y:S05]  /*2990*/  WARPSYNC.COLLECTIVE R116, `(.L_x_18496) ;  /* 0x0000000074087348 */ /* 0x000fea0003c00000 */
[----:B------:R0:W1:Y:S02]  /*29a0*/  SHFL.BFLY P6, R117, R119, R118, R121 ;  /* 0x0c00007677757389 */ /* 0x00006400000c0079 */
[----:B01----:R-:W-:Y:S01]  /*29b0*/  ENDCOLLECTIVE ;  /* 0x000000000000791b */ /* 0x003fe20003800000 */
.L_x_18496:
        /* <DEDUP_REMOVED lines=73> */
.L_x_18497:
[----:B------:R-:W-:Y:S01]  /*2e50*/  HFMA2.MMA R118, -RZ, RZ, 0, 1.1920928955078125e-07 ;  /* 0x00000002ff767435 */ /* 0x000fe200000001ff */
[----:B------:R-:W-:-:S05]  /*2e60*/  MOV R61, R117 ;  /* 0x00000075003d7202 */ /* 0x000fca0000000f00 */
[----:B------:R-:W-:-:S05]  /*2e70*/  FADD.FTZ R61, R60, R61 ;  /* 0x0000003d3c3d7221 */ /* 0x000fca0000010000 */
[----:B------:R-:W-:-:S07]  /*2e80*/  MOV R119, R61 ;  /* 0x0000003d00777202 */ /* 0x000fce0000000f00 */
[----:B------:R-:W-:Y:S05]  /*2e90*/  WARPSYNC.COLLECTIVE R116, `(.L_x_18498) ;  /* 0x0000000074087348 */ /* 0x000fea0003c00000 */
[----:B------:R0:W1:Y:S02]  /*2ea0*/  SHFL.BFLY P6, R117, R119, R118, R121 ;  /* 0x0c00007677757389 */ /* 0x00006400000c0079 */
[----:B01----:R-:W-:Y:S01]  /*2eb0*/  ENDCOLLECTIVE ;  /* 0x000000000000791b */ /* 0x003fe20003800000 */
.L_x_18498:
[----:B------:R-:W-:Y:S01]  /*2ec0*/  HFMA2.MMA R118, -RZ, RZ, 0, 2.384185791015625e-07 ;  /* 0x00000004ff767435 */ /* 0x000fe200000001ff */
[----:B------:R-:W-:-:S05]  /*2ed0*/  MOV R62, R117 ;  /* 0x00000075003e7202 */ /* 0x000fca0000000f00 */
[----:B------:R-:W-:-:S05]  /*2ee0*/  FADD.FTZ R62, R61, R62 ;  /* 0x0000003e3d3e7221 */ /* 0x000fca0000010000 */
[----:B------:R-:W-:-:S07]  /*2ef0*/  MOV R119, R62 ;  /* 0x0000003e00777202 */ /* 0x000fce0000000f00 */
[----:B------:R-:W-:Y:S05]  /*2f00*/  WARPSYNC.COLLECTIVE R116, `(.L_x_18499) ;  /* 0x0000000074087348 */ /* 0x000fea0003c00000 */
[----:B------:R0:W1:Y:S02]  /*2f10*/  SHFL.BFLY P6, R117, R119, R118, R121 ;  /* 0x0c00007677757389 */ /* 0x00006400000c0079 */
[----:B01----:R-:W-:Y:S01]  /*2f20*/  ENDCOLLECTIVE ;  /* 0x000000000000791b */ /* 0x003fe20003800000 */
.L_x_18499:
[----:B------:R-:W-:Y:S01]  /*2f30*/  HFMA2.MMA R118, -RZ, RZ, 0, 4.76837158203125e-07 ;  /* 0x00000008ff767435 */ /* 0x000fe200000001ff */
[----:B------:R-:W-:-:S05]  /*2f40*/  MOV R63, R117 ;  /* 0x00000075003f7202 */ /* 0x000fca0000000f00 */
[----:B------:R-:W-:-:S05]  /*2f50*/  FADD.FTZ R63, R62, R63 ;  /* 0x0000003f3e3f7221 */ /* 0x000fca0000010000 */
[----:B------:R-:W-:-:S07]  /*2f60*/  MOV R119, R63 ;  /* 0x0000003f00777202 */ /* 0x000fce0000000f00 */
[----:B------:R-:W-:Y:S05]  /*2f70*/  WARPSYNC.COLLECTIVE R116, `(.L_x_18500) ;  /* 0x0000000074087348 */ /* 0x000fea0003c00000 */
[----:B------:R0:W1:Y:S02]  /*2f80*/  SHFL.BFLY P6, R117, R119, R118, R121 ;  /* 0x0c00007677757389 */ /* 0x00006400000c0079 */
[----:B01----:R-:W-:Y:S01]  /*2f90*/  ENDCOLLECTIVE ;  /* 0x000000000000791b */ /* 0x003fe20003800000 */
.L_x_18500:
[----:B------:R-:W-:Y:S01]  /*2fa0*/  HFMA2.MMA R118, -RZ, RZ, 0, 9.5367431640625e-07 ;  /* 0x00000010ff767435 */ /* 0x000fe200000001ff */
[----:B------:R-:W-:-:S05]  /*2fb0*/  MOV R114, R117 ;  /* 0x0000007500727202 */ /* 0x000fca0000000f00 */
[----:B------:R-:W-:-:S05]  /*2fc0*/  FADD.FTZ R114, R63, R114 ;  /* 0x000000723f727221 */ /* 0x000fca0000010000 */
[----:B------:R-:W-:-:S07]  /*2fd0*/  MOV R119, R114 ;  /* 0x0000007200777202 */ /* 0x000fce0000000f00 */
[----:B------:R-:W-:Y:S05]  /*2fe0*/  WARPSYNC.COLLECTIVE R116, `(.L_x_18501) ;  /* 0x0000000074087348 */ /* 0x000fea0003c00000 */
[----:B------:R0:W1:Y:S02]  /*2ff0*/  SHFL.BFLY P6, R117, R119, R118, R121 ;  /* 0x0c00007677757389 */ /* 0x00006400000c0079 */
[----:B01----:R-:W-:Y:S01]  /*3000*/  ENDCOLLECTIVE ;  /* 0x000000000000791b */ /* 0x003fe20003800000 */
.L_x_18501:
[----:B------:R-:W-:Y:S01]  /*3010*/  MOV R115, R117 ;  /* 0x0000007500737202 */ /* 0x000fe20000000f00 */
[----:B------:R-:W-:Y:S06]  /*3020*/  BRA `(.L_x_18502) ;  /* 0xffffffec00407947 */ /* 0x000fec000383ffff */
.L_x_18503:
        /* <DEDUP_REMOVED lines=13> */
.L_x_30510:


//--------------------- .text._ZN10layer_norm13ln_fwd_kernelINS_13Kernel_traitsI6__halfS2_fS2_fjLj1024ELj1ELj4ELj1ELj16ENS_18Kernel_traits_baseILj1024ES2_S2_fS2_fjLj128EEEEELb0ELb0ELb0ELb1EEEvNS_9FwdParamsE --------------------------
	.section	.text._ZN10layer_norm13ln_fwd_kernelINS_13Kernel_traitsI6__halfS2_fS2_fjLj1024ELj1ELj4ELj1ELj16ENS_18Kernel_traits_baseILj1024ES2_S2_fS2_fjLj128EEEEELb0ELb0ELb0ELb1EEEvNS_9FwdParamsE,"ax",@progbits
	.align	128
        .global         _ZN10layer_norm13ln_fwd_kernelINS_13Kernel_traitsI6__halfS2_fS2_fjLj1024ELj1ELj4ELj1ELj16ENS_18Kernel_traits_baseILj1024ES2_S2_fS2_fjLj128EEEEELb0ELb0ELb0ELb1EEEvNS_9FwdParamsE
        .type           _ZN10layer_norm13ln_fwd_kernelINS_13Kernel_traitsI6__halfS2_fS2_fjLj1024ELj1ELj4ELj1ELj16ENS_18Kernel_traits_baseILj1024ES2_S2_fS2_fjLj128EEEEELb0ELb0ELb0ELb1EEEvNS_9FwdParamsE,@function
        .size           _ZN10layer_norm13ln_fwd_kernelINS_13Kernel_traitsI6__halfS2_fS2_fjLj1024ELj1ELj4ELj1ELj16ENS_18Kernel_traits_baseILj1024ES2_S2_fS2_fjLj128EEEEELb0ELb0ELb0ELb1EEEvNS_9FwdParamsE,(.L_x_30511 - _ZN10layer_norm13ln_fwd_kernelINS_13Kernel_traitsI6__halfS2_fS2_fjLj1024ELj1ELj4ELj1ELj16ENS_18Kernel_traits_baseILj1024ES2_S2_fS2_fjLj128EEEEELb0ELb0ELb0ELb1EEEvNS_9FwdParamsE)
        .other          _ZN10layer_norm13ln_fwd_kernelINS_13Kernel_traitsI6__halfS2_fS2_fjLj1024ELj1ELj4ELj1ELj16ENS_18Kernel_traits_baseILj1024ES2_S2_fS2_fjLj128EEEEELb0ELb0ELb0ELb1EEEvNS_9FwdParamsE,@"STO_CUDA_ENTRY STV_DEFAULT"
_ZN10layer_norm13ln_fwd_kernelINS_13Kernel_traitsI6__halfS2_fS2_fjLj1024ELj1ELj4ELj1ELj16ENS_18Kernel_traits_baseILj1024ES2_S2_fS2_fjLj128EEEEELb0ELb0ELb0ELb1EEEvNS_9FwdParamsE:
.text._ZN10layer_norm13ln_fwd_kernelINS_13Kernel_traitsI6__halfS2_fS2_fjLj1024ELj1ELj4ELj1ELj16ENS_18Kernel_traits_baseILj1024ES2_S2_fS2_fjLj128EEEEELb0ELb0ELb0ELb1EEEvNS_9FwdParamsE:
        /* <DEDUP_REMOVED lines=18> */
[----:B-1----:R-:W-:Y:S02]  /*0120*/  LEA R112, R5, R0, 0x2 ;  /* 0x0000000005707211 */ /* 0x002fe400078e10ff */
[----:B------:R-:W-:Y:S02]  /*0130*/  IADD3 R6, P2, R6, UR6, RZ ;  /* 0x0000000606067c10 */ /* 0x000fe4000ff5e0ff */
[----:B------:R-:W-:Y:S02]  /*0140*/  ISETP.GE.AND P1, PT, R112, UR8, PT ;  /* 0x0000000870007c0c */ /* 0x000fe4000bf26270 */
[----:B------:R-:W-:-:S11]  /*0150*/  IADD3.X R7, RZ, UR7, RZ, P2, !PT ;  /* 0x00000007ff077c10 */ /* 0x000fd600097fe4ff */
[----:B0-----:R-:W-:Y:S05]  /*0160*/  @P1 EXIT ;  /* 0x000000000000194d */ /* 0x001fea0003800000 */
        /* <DEDUP_REMOVED lines=13> */
[--C-:B------:R-:W-:Y:S01]  /*0240*/  HADD2.F32 R0, -RZ, R8.reuse.H0_H0 ;  /* 0x20000008ff007230 */ /* 0x100fe20000004100 */
[----:B------:R-:W-:Y:S01]  /*0250*/  ISETP.NE.U32.AND P0, PT, RZ, UR6, PT ;  /* 0x00000006ff007c0c */ /* 0x000fe2000bf05070 */
[----:B------:R-:W-:Y:S01]  /*0260*/  HADD2.F32 R2, -RZ, R8.H1_H1 ;  /* 0x30000008ff027230 */ /* 0x000fe20000004100 */
[----:B------:R-:W-:Y:S01]  /*0270*/  ULDC.U8 UR6, c[0x0][0x2a0] ;  /* 0x0000a80000067ab9 */ /* 0x000fe20000000000 */
[--C-:B------:R-:W-:Y:S01]  /*0280*/  HADD2.F32 R3, -RZ, R9.reuse.H0_H0 ;  /* 0x20000009ff037230 */ /* 0x100fe20000004100 */
[----:B------:R-:W-:Y:S01]  /*0290*/  LOP3.LUT R114, R114, 0x1f, RZ, 0xc0, !PT ;  /* 0x0000001f72727812 */ /* 0x000fe200078ec0ff */
[----:B------:R-:W-:Y:S01]  /*02a0*/  HADD2.F32 R4, -RZ, R9.H1_H1 ;  /* 0x30000009ff047230 */ /* 0x000fe20000004100 */
[----:B------:R-:W-:Y:S01]  /*02b0*/  ISETP.NE.AND.EX P0, PT, RZ, UR7, PT, P0 ;  /* 0x00000007ff007c0c */ /* 0x000fe2000bf05300 */
[--C-:B------:R-:W-:Y:S01]  /*02c0*/  HADD2.F32 R5, -RZ, R10.reuse.H0_H0 ;  /* 0x2000000aff057230 */ /* 0x100fe20000004100 */
[----:B------:R-:W-:Y:S01]  /*02d0*/  ISETP.NE.AND P3, PT, RZ, UR6, PT ;  /* 0x00000006ff007c0c */ /* 0x000fe2000bf65270 */
[----:B0-----:R-:W-:Y:S01]  /*02e0*/  HADD2.F32 R6, -RZ, R10.H1_H1 ;  /* 0x3000000aff067230 */ /* 0x001fe20000004100 */
[----:B------:R-:W-:Y:S01]  /*02f0*/  ULDC UR6, c[0x0][0x218] ;  /* 0x0000860000067ab9 */ /* 0x000fe20000000800 */
[--C-:B------:R-:W-:Y:S01]  /*0300*/  HADD2.F32 R7, -RZ, R11.reuse.H0_H0 ;  /* 0x2000000bff077230 */ /* 0x100fe20000004100 */
[----:B------:R-:W-:Y:S01]  /*0310*/  ULDC UR7, c[0x0][0x2d8] ;  /* 0x0000b60000077ab9 */ /* 0x000fe20000000800 */
[----:B------:R-:W-:Y:S01]  /*0320*/  HADD2.F32 R8, -RZ, R11.H1_H1 ;  /* 0x3000000bff087230 */ /* 0x000fe20000004100 */
[----:B------:R-:W-:Y:S01]  /*0330*/  ULDC.64 UR8, c[0x0][0x230] ;  /* 0x00008c0000087ab9 */ /* 0x000fe20000000a00 */
        /* <DEDUP_REMOVED lines=26> */
[--C-:B--2---:R-:W-:Y:S02]  /*04e0*/  HADD2.F32 R81, -RZ, R25.reuse.H1_H1 ;  /* 0x30000019ff517230 */ /* 0x104fe40000004100 */
[----:B------:R-:W-:Y:S02]  /*04f0*/  HADD2.F32 R82, -RZ, R25.H0_H0 ;  /* 0x20000019ff527230 */ /* 0x000fe40000004100 */
[----:B------:R-:W-:-:S02]  /*0500*/  HADD2.F32 R84, -RZ, R26.H0_H0 ;  /* 0x2000001aff547230 */ /* 0x000fc40000004100 */
[----:B------:R-:W-:Y:S02]  /*0510*/  HADD2.F32 R85, -RZ, R26.H1_H1 ;  /* 0x3000001aff557230 */ /* 0x000fe40000004100 */
[--C-:B------:R-:W-:Y:S02]  /*0520*/  HADD2.F32 R83, -RZ, R24.reuse.H0_H0 ;  /* 0x20000018ff537230 */ /* 0x100fe40000004100 */
[----:B------:R-:W-:Y:S02]  /*0530*/  HADD2.F32 R87, -RZ, R24.H1_H1 ;  /* 0x30000018ff577230 */ /* 0x000fe40000004100 */
[--C-:B------:R-:W-:Y:S02]  /*0540*/  HADD2.F32 R86, -RZ, R27.reuse.H0_H0 ;  /* 0x2000001bff567230 */ /* 0x100fe40000004100 */
[----:B------:R-:W-:Y:S02]  /*0550*/  HADD2.F32 R89, -RZ, R27.H1_H1 ;  /* 0x3000001bff597230 */ /* 0x000fe40000004100 */
[----:B---3--:R-:W-:-:S02]  /*0560*/  HADD2.F32 R88, -RZ, R28.H0_H0 ;  /* 0x2000001cff587230 */ /* 0x008fc40000004100 */
[----:B------:R-:W-:Y:S02]  /*0570*/  HADD2.F32 R91, -RZ, R28.H1_H1 ;  /* 0x3000001cff5b7230 */ /* 0x000fe40000004100 */
[--C-:B------:R-:W-:Y:S02]  /*0580*/  HADD2.F32 R90, -RZ, R29.reuse.H0_H0 ;  /* 0x2000001dff5a7230 */ /* 0x100fe40000004100 */
[----:B------:R-:W-:Y:S02]  /*0590*/  HADD2.F32 R93, -RZ, R29.H1_H1 ;  /* 0x3000001dff5d7230 */ /* 0x000fe40000004100 */
[--C-:B------:R-:W-:Y:S02]  /*05a0*/  HADD2.F32 R92, -RZ, R30.reuse.H0_H0 ;  /* 0x2000001eff5c7230 */ /* 0x100fe40000004100 */
[----:B------:R-:W-:Y:S02]  /*05b0*/  HADD2.F32 R95, -RZ, R30.H1_H1 ;  /* 0x3000001eff5f7230 */ /* 0x000fe40000004100 */
[----:B------:R-:W-:-:S02]  /*05c0*/  HADD2.F32 R94, -RZ, R31.H0_H0 ;  /* 0x2000001fff5e7230 */ /* 0x000fc40000004100 */
[----:B------:R-:W-:Y:S02]  /*05d0*/  HADD2.F32 R97, -RZ, R31.H1_H1 ;  /* 0x3000001fff617230 */ /* 0x000fe40000004100 */
[--C-:B----4-:R-:W-:Y:S02]  /*05e0*/  HADD2.F32 R96, -RZ, R32.reuse.H0_H0 ;  /* 0x20000020ff607230 */ /* 0x110fe40000004100 */
        /* <DEDUP_REMOVED lines=14> */
[----:B------:R-:W-:-:S07]  /*06d0*/  HADD2.F32 R113, -RZ, R39.H1_H1 ;  /* 0x30000027ff717230 */ /* 0x000fce0000004100 */
.L_x_18505:
        /* <DEDUP_REMOVED lines=14> */
[----:B------:R-:W4:Y:S04]  /*07c0*/  @P1 LDG.E.128 R20, desc[UR4][R32.64] ;  /* 0x0000000420141981 */ /* 0x000f28000c1e1d00 */
[----:B------:R0:W5:Y:S01]  /*07d0*/  @P1 LDG.E.128 R24, desc[UR4][R32.64+0x10] ;  /* 0x0000100420181981 */ /* 0x000162000c1e1d00 */
[----:B------:R-:W-:Y:S01]  /*07e0*/  ISETP.NE.U32.AND P2, PT, RZ, UR8, PT ;  /* 0x00000008ff007c0c */ /* 0x000fe2000bf45070 */
[----:B------:R-:W-:-:S03]  /*07f0*/  HFMA2.MMA R67, -RZ, RZ, 1.875, 0 ;  /* 0x3f800000ff437435 */ /* 0x000fc600000001ff */
[----:B------:R-:W-:Y:S02]  /*0800*/  ISETP.NE.AND.EX P2, PT, RZ, UR9, PT, P2 ;  /* 0x00000009ff007c0c */ /* 0x000fe4000bf45320 */
[C---:B------:R-:W-:Y:S02]  /*0810*/  IADD3 R115, R118.reuse, 0x20, RZ ;  /* 0x0000002076737810 */ /* 0x040fe40007ffe0ff */
[----:B------:R-:W-:-:S04]  /*0820*/  LEA R50, P4, R118, UR10, 0x5 ;  /* 0x0000000a76327c11 */ /* 0x000fc8000f8828ff */
[----:B------:R-:W-:Y:S01]  /*0830*/  LEA.HI.X R51, R118, UR11, RZ, 0x5, P4 ;  /* 0x0000000b76337c11 */ /* 0x000fe2000a0f2cff */
[----:B--2---:R-:W-:Y:S02]  /*0840*/  @P0 HADD2.F32 R67, -RZ, R34.H0_H0 ;  /* 0x20000022ff430230 */ /* 0x004fe40000004100 */
        /* <DEDUP_REMOVED lines=8> */
[-C--:B------:R-:W-:Y:S01]  /*08d0*/  FMUL.FTZ R28, R34, R67.reuse ;  /* 0x00000043221c7220 */ /* 0x080fe20000410000 */
[-C--:B------:R-:W-:Y:S01]  /*08e0*/  FMUL.FTZ R29, R36, R67.reuse ;  /* 0x00000043241d7220 */ /* 0x080fe20000410000 */
[-C--:B------:R-:W-:Y:S01]  /*08f0*/  FMUL.FTZ R30, R38, R67.reuse ;  /* 0x00000043261e7220 */ /* 0x080fe20000410000 */
[-C--:B------:R-:W-:Y:S01]  /*0900*/  FMUL.FTZ R31, R40, R67.reuse ;  /* 0x00000043281f7220 */ /* 0x080fe20000410000 */
[-C--:B0-----:R-:W-:Y:S01]  /*0910*/  FMUL.FTZ R32, R42, R67.reuse ;  /* 0x000000432a207220 */ /* 0x081fe20000410000 */
[-C--:B------:R-:W-:Y:S01]  /*0920*/  FMUL.FTZ R33, R44, R67.reuse ;  /* 0x000000432c217220 */ /* 0x080fe20000410000 */
[-C--:B------:R-:W-:Y:S01]  /*0930*/  FMUL.FTZ R34, R46, R67.reuse ;  /* 0x000000432e227220 */ /* 0x080fe20000410000 */
[----:B------:R-:W-:Y:S01]  /*0940*/  FMUL.FTZ R35, R48, R67 ;  /* 0x0000004330237220 */ /* 0x000fe20000410000 */
[----:B----4-:R-:W-:Y:S01]  /*0950*/  @P2 FADD.FTZ R28, R20, R28 ;  /* 0x0000001c141c2221 */ /* 0x010fe20000010000 */
[----:B------:R-:W-:Y:S01]  /*0960*/  @P2 FADD.FTZ R29, R21, R29 ;  /* 0x0000001d151d2221 */ /* 0x000fe20000010000 */
[----:B------:R-:W-:Y:S01]  /*0970*/  @P2 FADD.FTZ R30, R22, R30 ;  /* 0x0000001e161e2221 */ /* 0x000fe20000010000 */
[----:B------:R-:W-:Y:S01]  /*0980*/  @P2 FADD.FTZ R31, R23, R31 ;  /* 0x0000001f171f2221 */ /* 0x000fe20000010000 */
[----:B-----5:R-:W-:Y:S01]  /*0990*/  @P2 FADD.FTZ R32, R24, R32 ;  /* 0x0000002018202221 */ /* 0x020fe20000010000 */
[----:B------:R-:W-:Y:S01]  /*09a0*/  @P2 FADD.FTZ R33, R25, R33 ;  /* 0x0000002119212221 */ /* 0x000fe20000010000 */
[----:B------:R-:W-:Y:S01]  /*09b0*/  @P2 FADD.FTZ R34, R26, R34 ;  /* 0x000000221a222221 */ /* 0x000fe20000010000 */
[----:B------:R-:W-:Y:S01]  /*09c0*/  @P2 FADD.FTZ R35, R27, R35 ;  /* 0x000000231b232221 */ /* 0x000fe20000010000 */
[C---:B------:R-:W-:Y:S01]  /*09d0*/  IMAD.WIDE.U32 R44, R115.reuse, 0x10, R60 ;  /* 0x00000010732c7825 */ /* 0x040fe200078e003c */
[----:B------:R-:W-:Y:S01]  /*09e0*/  STG.E.128 desc[UR4][R50.64], R28 ;  /* 0x0000001c32007986 */ /* 0x000fe2000c101d04 */
[----:B------:R-:W-:-:S03]  /*09f0*/  @P1 LEA R48, P4, R115, UR8, 0x5 ;  /* 0x0000000873301c11 */ /* 0x000fc6000f8828ff */
[----:B------:R0:W-:Y:S04]  /*0a00*/  STG.E.128 desc[UR4][R50.64+0x10], R32 ;  /* 0x0000102032007986 */ /* 0x0001e8000c101d04 */
[----:B------:R-:W0:Y:S01]  /*0a10*/  LDG.E.128 R44, desc[UR4][R44.64] ;  /* 0x000000042c2c7981 */ /* 0x000e22000c1e1d00 */
[----:B------:R-:W-:Y:S02]  /*0a20*/  MOV R36, R20 ;  /* 0x0000001400247202 */ /* 0x000fe40000000f00 */
[----:B------:R-:W-:Y:S02]  /*0a30*/  MOV R37, R21 ;  /* 0x0000001500257202 */ /* 0x000fe40000000f00 */
[----:B------:R-:W-:Y:S02]  /*0a40*/  MOV R38, R22 ;  /* 0x0000001600267202 */ /* 0x000fe40000000f00 */
[----:B------:R-:W-:-:S02]  /*0a50*/  MOV R39, R23 ;  /* 0x0000001700277202 */ /* 0x000fc40000000f00 */
[----:B------:R-:W-:Y:S02]  /*0a60*/  MOV R40, R24 ;  /* 0x0000001800287202 */ /* 0x000fe40000000f00 */
[----:B------:R-:W-:Y:S02]  /*0a70*/  MOV R41, R25 ;  /* 0x0000001900297202 */ /* 0x000fe40000000f00 */
[----:B------:R-:W-:Y:S02]  /*0a80*/  MOV R42, R26 ;  /* 0x0000001a002a7202 */ /* 0x000fe40000000f00 */
[----:B------:R-:W-:Y:S02]  /*0a90*/  MOV R43, R27 ;  /* 0x0000001b002b7202 */ /* 0x000fe40000000f00 */
[----:B------:R-:W-:-:S05]  /*0aa0*/  @P1 LEA.HI.X R49, R115, UR9, RZ, 0x5, P4 ;  /* 0x0000000973311c11 */ /* 0x000fca000a0f2cff */
[----:B------:R-:W2:Y:S04]  /*0ab0*/  @P1 LDG.E.128 R36, desc[UR4][R48.64] ;  /* 0x0000000430241981 */ /* 0x000ea8000c1e1d00 */
[----:B------:R1:W3:Y:S01]  /*0ac0*/  @P1 LDG.E.128 R40, desc[UR4][R48.64+0x10] ;  /* 0x0000100430281981 */ /* 0x0002e2000c1e1d00 */
[----:B------:R-:W-:Y:S02]  /*0ad0*/  IADD3 R116, R118, 0x40, RZ ;  /* 0x0000004076747810 */ /* 0x000fe40007ffe0ff */
[----:B------:R-:W-:-:S04]  /*0ae0*/  LEA R58, P4, R115, UR10, 0x5 ;  /* 0x0000000a733a7c11 */ /* 0x000fc8000f8828ff */
[----:B------:R-:W-:Y:S01]  /*0af0*/  LEA.HI.X R59, R115, UR11, RZ, 0x5, P4 ;  /* 0x0000000b733b7c11 */ /* 0x000fe2000a0f2cff */
[--C-:B0-----:R-:W-:Y:S02]  /*0b00*/  HADD2.F32 R50, -RZ, R44.reuse.H0_H0 ;  /* 0x2000002cff327230 */ /* 0x101fe40000004100 */
[----:B------:R-:W-:Y:S02]  /*0b10*/  HADD2.F32 R52, -RZ, R44.H1_H1 ;  /* 0x3000002cff347230 */ /* 0x000fe40000004100 */
[--C-:B------:R-:W-:Y:S02]  /*0b20*/  HADD2.F32 R54, -RZ, R45.reuse.H0_H0 ;  /* 0x2000002dff367230 */ /* 0x100fe40000004100 */
[----:B------:R-:W-:Y:S02]  /*0b30*/  HADD2.F32 R56, -RZ, R45.H1_H1 ;  /* 0x3000002dff387230 */ /* 0x000fe40000004100 */
[--C-:B------:R-:W-:Y:S02]  /*0b40*/  HADD2.F32 R62, -RZ, R46.reuse.H0_H0 ;  /* 0x2000002eff3e7230 */ /* 0x100fe40000004100 */
[----:B------:R-:W-:-:S02]  /*0b50*/  HADD2.F32 R64, -RZ, R46.H1_H1 ;  /* 0x3000002eff407230 */ /* 0x000fc40000004100 */
[--C-:B------:R-:W-:Y:S02]  /*0b60*/  HADD2.F32 R66, -RZ, R47.reuse.H0_H0 ;  /* 0x2000002fff427230 */ /* 0x100fe40000004100 */
[----:B------:R-:W-:Y:S02]  /*0b70*/  HADD2.F32 R120, -RZ, R47.H1_H1 ;  /* 0x3000002fff787230 */ /* 0x000fe40000004100 */
[-C--:B------:R-:W-:Y:S01]  /*0b80*/  FMUL.FTZ R44, R50, R67.reuse ;  /* 0x00000043322c7220 */ /* 0x080fe20000410000 */
[-C--:B------:R-:W-:Y:S01]  /*0b90*/  FMUL.FTZ R45, R52, R67.reuse ;  /* 0x00000043342d7220 */ /* 0x080fe20000410000 */
[-C--:B------:R-:W-:Y:S01]  /*0ba0*/  FMUL.FTZ R46, R54, R67.reuse ;  /* 0x00000043362e7220 */ /* 0x080fe20000410000 */
[-C--:B------:R-:W-:Y:S01]  /*0bb0*/  FMUL.FTZ R47, R56, R67.reuse ;  /* 0x00000043382f7220 */ /* 0x080fe20000410000 */
[-C--:B-1----:R-:W-:Y:S01]  /*0bc0*/  FMUL.FTZ R48, R62, R67.reuse ;  /* 0x000000433e307220 */ /* 0x082fe20000410000 */
[-C--:B------:R-:W-:Y:S01]  /*0bd0*/  FMUL.FTZ R49, R64, R67.reuse ;  /* 0x0000004340317220 */ /* 0x080fe20000410000 */
[-C--:B------:R-:W-:Y:S01]  /*0be0*/  FMUL.FTZ R50, R66, R67.reuse ;  /* 0x0000004342327220 */ /* 0x080fe20000410000 */
[----:B------:R-:W-:Y:S01]  /*0bf0*/  FMUL.FTZ R51, R120, R67 ;  /* 0x0000004378337220 */ /* 0x000fe20000410000 */
[----:B--2---:R-:W-:Y:S01]  /*0c00*/  @P2 FADD.FTZ R44, R36, R44 ;  /* 0x0000002c242c2221 */ /* 0x004fe20000010000 */
[----:B------:R-:W-:Y:S01]  /*0c10*/  @P2 FADD.FTZ R45, R37, R45 ;  /* 0x0000002d252d2221 */ /* 0x000fe20000010000 */
[----:B------:R-:W-:Y:S01]  /*0c20*/  @P2 FADD.FTZ R46, R38, R46 ;  /* 0x0000002e262e2221 */ /* 0x000fe20000010000 */
[----:B------:R-:W-:Y:S01]  /*0c30*/  @P2 FADD.FTZ R47, R39, R47 ;  /* 0x0000002f272f2221 */ /* 0x000fe20000010000 */
[----:B---3--:R-:W-:Y:S01]  /*0c40*/  @P2 FADD.FTZ R48, R40, R48 ;  /* 0x0000003028302221 */ /* 0x008fe20000010000 */
        /* <DEDUP_REMOVED lines=8> */
[----:B------:R-:W-:Y:S02]  /*0cd0*/  @P1 LEA.HI.X R57, R116, UR9, RZ, 0x5, P4 ;  /* 0x0000000974391c11 */ /* 0x000fe4000a0f2cff */
[----:B------:R-:W-:Y:S02]  /*0ce0*/  @P1 MOV R20, R36 ;  /* 0x0000002400141202 */ /* 0x000fe40000000f00 */
[----:B------:R-:W-:Y:S02]  /*0cf0*/  @P1 MOV R21, R37 ;  /* 0x0000002500151202 */ /* 0x000fe40000000f00 */
[----:B------:R-:W-:-:S02]  /*0d00*/  @P1 MOV R22, R38 ;  /* 0x0000002600161202 */ /* 0x000fc40000000f00 */
[----:B------:R-:W-:Y:S02]  /*0d10*/  @P1 MOV R23, R39 ;  /* 0x0000002700171202 */ /* 0x000fe40000000f00 */
[----:B------:R-:W-:Y:S01]  /*0d20*/  @P1 MOV R24, R40 ;  /* 0x0000002800181202 */ /* 0x000fe20000000f00 */
[----:B------:R-:W2:Y:S01]  /*0d30*/  @P1 LDG.E.128 R36, desc[UR4][R56.64] ;  /* 0x0000000438241981 */ /* 0x000ea2000c1e1d00 */
[----:B------:R-:W-:Y:S02]  /*0d40*/  @P1 MOV R25, R41 ;  /* 0x0000002900191202 */ /* 0x000fe40000000f00 */
[----:B------:R-:W-:Y:S02]  /*0d50*/  @P1 MOV R26, R42 ;  /* 0x0000002a001a1202 */ /* 0x000fe40000000f00 */
[----:B------:R-:W-:Y:S02]  /*0d60*/  @P1 MOV R27, R43 ;  /* 0x0000002b001b1202 */ /* 0x000fe40000000f00 */
[----:B------:R1:W3:Y:S01]  /*0d70*/  @P1 LDG.E.128 R40, desc[UR4][R56.64+0x10] ;  /* 0x0000100438281981 */ /* 0x0002e2000c1e1d00 */
[----:B------:R-:W-:-:S02]  /*0d80*/  IADD3 R117, R118, 0x60, RZ ;  /* 0x0000006076757810 */ /* 0x000fc40007ffe0ff */
[----:B------:R-:W-:-:S03]  /*0d90*/  LEA R120, P4, R116, UR10, 0x5 ;  /* 0x0000000a74787c11 */ /* 0x000fc6000f8828ff */
[----:B------:R-:W-:Y:S01]  /*0da0*/  IMAD.WIDE.U32 R60, R117, 0x10, R60 ;  /* 0x00000010753c7825 */ /* 0x000fe200078e003c */
[----:B------:R-:W-:-:S03]  /*0db0*/  LEA.HI.X R121, R116, UR11, RZ, 0x5, P4 ;  /* 0x0000000b74797c11 */ /* 0x000fc6000a0f2cff */
[--C-:B0-----:R-:W-:Y:S02]  /*0dc0*/  HADD2.F32 R58, -RZ, R52.reuse.H0_H0 ;  /* 0x20000034ff3a7230 */ /* 0x101fe40000004100 */
[----:B------:R-:W-:Y:S02]  /*0dd0*/  HADD2.F32 R59, -RZ, R55.H0_H0 ;  /* 0x20000037ff3b7230 */ /* 0x000fe40000004100 */
[----:B------:R-:W-:Y:S02]  /*0de0*/  HADD2.F32 R62, -RZ, R52.H1_H1 ;  /* 0x30000034ff3e7230 */ /* 0x000fe40000004100 */
[--C-:B------:R-:W-:Y:S02]  /*0df0*/  HADD2.F32 R64, -RZ, R53.reuse.H0_H0 ;  /* 0x20000035ff407230 */ /* 0x100fe40000004100 */
[----:B------:R-:W-:Y:S02]  /*0e00*/  HADD2.F32 R66, -RZ, R53.H1_H1 ;  /* 0x30000035ff427230 */ /* 0x000fe40000004100 */
[----:B------:R-:W-:-:S02]  /*0e10*/  HADD2.F32 R122, -RZ, R54.H0_H0 ;  /* 0x20000036ff7a7230 */ /* 0x000fc40000004100 */
[----:B------:R-:W-:Y:S02]  /*0e20*/  HADD2.F32 R124, -RZ, R54.H1_H1 ;  /* 0x30000036ff7c7230 */ /* 0x000fe40000004100 */
[----:B------:R-:W-:Y:S02]  /*0e30*/  HADD2.F32 R63, -RZ, R55.H1_H1 ;  /* 0x30000037ff3f7230 */ /* 0x000fe40000004100 */
[-C--:B------:R-:W-:Y:S01]  /*0e40*/  FMUL.FTZ R52, R58, R67.reuse ;  /* 0x000000433a347220 */ /* 0x080fe20000410000 */
[-C--:B------:R-:W-:Y:S01]  /*0e50*/  FMUL.FTZ R58, R59, R67.reuse ;  /* 0x000000433b3a7220 */ /* 0x080fe20000410000 */
[-C--:B------:R-:W-:Y:S01]  /*0e60*/  FMUL.FTZ R53, R62, R67.reuse ;  /* 0x000000433e357220 */ /* 0x080fe20000410000 */
[-C--:B------:R-:W-:Y:S01]  /*0e70*/  FMUL.FTZ R54, R64, R67.reuse ;  /* 0x0000004340367220 */ /* 0x080fe20000410000 */
[-C--:B------:R-:W-:Y:S01]  /*0e80*/  FMUL.FTZ R55, R66, R67.reuse ;  /* 0x0000004342377220 */ /* 0x080fe20000410000 */
[-C--:B-1----:R-:W-:Y:S01]  /*0e90*/  FMUL.FTZ R56, R122, R67.reuse ;  /* 0x000000437a387220 */ /* 0x082fe20000410000 */
        /* <DEDUP_REMOVED lines=10> */
[----:B------:R-:W-:Y:S01]  /*0f40*/  STG.E.128 desc[UR4][R120.64], R52 ;  /* 0x0000003478007986 */ /* 0x000fe2000c101d04 */
[----:B------:R-:W-:-:S03]  /*0f50*/  @P1 LEA R64, P4, R117, UR8, 0x5 ;  /* 0x0000000875401c11 */ /* 0x000fc6000f8828ff */
[----:B------:R0:W-:Y:S04]  /*0f60*/  STG.E.128 desc[UR4][R120.64+0x10], R56 ;  /* 0x0000103878007986 */ /* 0x0001e8000c101d04 */
[----:B------:R-:W2:Y:S01]  /*0f70*/  LDG.E.128 R60, desc[UR4][R60.64] ;  /* 0x000000043c3c7981 */ /* 0x000ea2000c1e1d00 */
[----:B------:R-:W-:Y:S02]  /*0f80*/  @P1 MOV R20, R36 ;  /* 0x0000002400141202 */ /* 0x000fe40000000f00 */
[----:B------:R-:W-:Y:S02]  /*0f90*/  @P1 MOV R21, R37 ;  /* 0x0000002500151202 */ /* 0x000fe40000000f00 */
[----:B------:R-:W-:Y:S02]  /*0fa0*/  @P1 MOV R22, R38 ;  /* 0x0000002600161202 */ /* 0x000fe40000000f00 */
[----:B------:R-:W-:-:S02]  /*0fb0*/  @P1 MOV R23, R39 ;  /* 0x0000002700171202 */ /* 0x000fc40000000f00 */
[----:B------:R-:W-:-:S05]  /*0fc0*/  @P1 LEA.HI.X R65, R117, UR9, RZ, 0x5, P4 ;  /* 0x0000000975411c11 */ /* 0x000fca000a0f2cff */
[----:B------:R-:W3:Y:S01]  /*0fd0*/  @P1 LDG.E.128 R20, desc[UR4][R64.64] ;  /* 0x0000000440141981 */ /* 0x000ee2000c1e1d00 */
[----:B------:R-:W-:Y:S02]  /*0fe0*/  @P1 MOV R24, R40 ;  /* 0x0000002800181202 */ /* 0x000fe40000000f00 */
[----:B------:R-:W-:Y:S02]  /*0ff0*/  @P1 MOV R25, R41 ;  /* 0x0000002900191202 */ /* 0x000fe40000000f00 */
[----:B------:R-:W-:Y:S02]  /*1000*/  @P1 MOV R26, R42 ;  /* 0x0000002a001a1202 */ /* 0x000fe40000000f00 */
[----:B------:R-:W-:-:S06]  /*1010*/  @P1 MOV R27, R43 ;  /* 0x0000002b001b1202 */ /* 0x000fcc0000000f00 */
[----:B------:R2:W4:Y:S01]  /*1020*/  @P1 LDG.E.128 R24, desc[UR4][R64.64+0x10] ;  /* 0x0000100440181981 */ /* 0x000522000c1e1d00 */
[----:B------:R-:W-:-:S04]  /*1030*/  FADD.FTZ R66, RZ, R28 ;  /* 0x0000001cff427221 */ /* 0x000fc80000010000 */
        /* <DEDUP_REMOVED lines=11> */
[----:B------:R-:W-:Y:S01]  /*10f0*/  UMOV UR14, 0xffffffff ;  /* 0xffffffff000e7882 */ /* 0x000fe20000000000 */
[--C-:B--2---:R-:W-:Y:S02]  /*1100*/  HADD2.F32 R65, -RZ, R61.reuse.H1_H1 ;  /* 0x3000003dff417230 */ /* 0x104fe40000004100 */
[--C-:B0-----:R-:W-:Y:S02]  /*1110*/  HADD2.F32 R121, -RZ, R60.reuse.H0_H0 ;  /* 0x2000003cff797230 */ /* 0x101fe40000004100 */
[----:B------:R-:W-:Y:S02]  /*1120*/  HADD2.F32 R123, -RZ, R60.H1_H1 ;  /* 0x3000003cff7b7230 */ /* 0x000fe40000004100 */
[----:B------:R-:W-:Y:S02]  /*1130*/  HADD2.F32 R124, -RZ, R61.H0_H0 ;  /* 0x2000003dff7c7230 */ /* 0x000fe40000004100 */
        /* <DEDUP_REMOVED lines=12> */
[----:B------:R-:W-:Y:S01]  /*1200*/  FADD.FTZ R120, R48, R119 ;  /* 0x0000007730787221 */ /* 0x000fe20000010000 */
[----:B---3--:R-:W-:-:S03]  /*1210*/  @P1 MOV R36, R20 ;  /* 0x0000001400241202 */ /* 0x008fc60000000f00 */
[----:B------:R-:W-:Y:S02]  /*1220*/  FADD.FTZ R119, R49, R120 ;  /* 0x0000007831777221 */ /* 0x000fe40000010000 */
[----:B------:R-:W-:Y:S02]  /*1230*/  @P2 FADD.FTZ R60, R60, R36 ;  /* 0x000000243c3c2221 */ /* 0x000fe40000010000 */
[----:B------:R-:W-:Y:S01]  /*1240*/  FADD.FTZ R36, R50, R119 ;  /* 0x0000007732247221 */ /* 0x000fe20000010000 */
[----:B------:R-:W-:-:S03]  /*1250*/  @P1 MOV R37, R21 ;  /* 0x0000001500251202 */ /* 0x000fc60000000f00 */
[----:B------:R-:W-:-:S04]  /*1260*/  FADD.FTZ R119, R51, R36 ;  /* 0x0000002433777221 */ /* 0x000fc80000010000 */
[----:B------:R-:W-:Y:S01]  /*1270*/  FADD.FTZ R36, R52, R119 ;  /* 0x0000007734247221 */ /* 0x000fe20000010000 */
[----:B------:R-:W-:-:S03]  /*1280*/  @P2 FADD.FTZ R61, R61, R37 ;  /* 0x000000253d3d2221 */ /* 0x000fc60000010000 */
[----:B------:R-:W-:-:S04]  /*1290*/  FADD.FTZ R37, R53, R36 ;  /* 0x0000002435257221 */ /* 0x000fc80000010000 */
[----:B------:R-:W-:-:S04]  /*12a0*/  FADD.FTZ R36, R54, R37 ;  /* 0x0000002536247221 */ /* 0x000fc80000010000 */
[----:B------:R-:W-:-:S04]  /*12b0*/  FADD.FTZ R37, R55, R36 ;  /* 0x0000002437257221 */ /* 0x000fc80000010000 */
[----:B------:R-:W-:-:S04]  /*12c0*/  FADD.FTZ R36, R56, R37 ;  /* 0x0000002538247221 */ /* 0x000fc80000010000 */
[----:B------:R-:W-:Y:S01]  /*12d0*/  FADD.FTZ R37, R57, R36 ;  /* 0x0000002439257221 */ /* 0x000fe20000010000 */
[----:B------:R-:W-:-:S03]  /*12e0*/  @P1 MOV R38, R22 ;  /* 0x0000001600261202 */ /* 0x000fc60000000f00 */
[----:B------:R-:W-:Y:S01]  /*12f0*/  FADD.FTZ R36, R58, R37 ;  /* 0x000000253a247221 */ /* 0x000fe20000010000 */
[----:B------:R-:W-:-:S03]  /*1300*/  @P1 MOV R39, R23 ;  /* 0x0000001700271202 */ /* 0x000fc60000000f00 */
[----:B------:R-:W-:Y:S01]  /*1310*/  FADD.FTZ R37, R59, R36 ;  /* 0x000000243b257221 */ /* 0x000fe20000010000 */
[----:B----4-:R-:W-:Y:S01]  /*1320*/  @P1 MOV R40, R24 ;  /* 0x0000001800281202 */ /* 0x010fe20000000f00 */
[----:B------:R-:W-:Y:S01]  /*1330*/  @P2 FADD.FTZ R62, R62, R38 ;  /* 0x000000263e3e2221 */ /* 0x000fe20000010000 */
[----:B------:R-:W-:Y:S02]  /*1340*/  @P1 MOV R41, R25 ;  /* 0x0000001900291202 */ /* 0x000fe40000000f00 */
[----:B------:R-:W-:Y:S02]  /*1350*/  @P1 MOV R42, R26 ;  /* 0x0000001a002a1202 */ /* 0x000fe40000000f00 */
[----:B------:R-:W-:Y:S01]  /*1360*/  @P1 MOV R43, R27 ;  /* 0x0000001b002b1202 */ /* 0x000fe20000000f00 */
[----:B------:R-:W-:Y:S01]  /*1370*/  FADD.FTZ R38, R60, R37 ;  /* 0x000000253c267221 */ /* 0x000fe20000010000 */
[----:B------:R-:W-:Y:S01]  /*1380*/  LEA R36, P4, R117, UR10, 0x5 ;  /* 0x0000000a75247c11 */ /* 0x000fe2000f8828ff */
[----:B------:R-:W-:Y:S01]  /*1390*/  @P2 FADD.FTZ R63, R63, R39 ;  /* 0x000000273f3f2221 */ /* 0x000fe20000010000 */
        /* <DEDUP_REMOVED lines=101> */
.L_x_18517:
        /* <DEDUP_REMOVED lines=38> */
[----:B-1----:R-:W-:-:S04]  /*1c50*/  @!P1 IMAD.WIDE R32, R112, 0x4, R32 ;  /* 0x0000000470209825 */ /* 0x002fc800078e0220 */
        /* <DEDUP_REMOVED lines=10> */
[----:B------:R-:W-:Y:S01]  /*1d00*/  FMUL.FTZ R31, R37, R31 ;  /* 0x0000001f251f7220 */ /* 0x000fe20000410000 */
        /* <DEDUP_REMOVED lines=11> */
[C---:B------:R-:W-:Y:S01]  /*1dc0*/  FMUL.FTZ R58, R37.reuse, R58 ;  /* 0x0000003a253a7220 */ /* 0x040fe20000410000 */
[----:B------:R-:W-:Y:S01]  /*1dd0*/  LEA R34, P2, R118, UR12, 0x4 ;  /* 0x0000000c76227c11 */ /* 0x000fe2000f8420ff */
[C---:B------:R-:W-:Y:S01]  /*1de0*/  FMUL.FTZ R43, R37.reuse, R38 ;  /* 0x00000026252b7220 */ /* 0x040fe20000410000 */
[----:B------:R-:W-:Y:S01]  /*1df0*/  F2FP.F16.F32.PACK_AB R29, R40, R39 ;  /* 0x00000027281d723e */ /* 0x000fe200000000ff */
[----:B------:R-:W-:Y:S01]  /*1e00*/  FMUL.FTZ R39, R37, R120 ;  /* 0x0000007825277220 */ /* 0x000fe20000410000 */
[----:B------:R-:W-:Y:S01]  /*1e10*/  F2FP.F16.F32.PACK_AB R28, R35, R28 ;  /* 0x0000001c231c723e */ /* 0x000fe200000000ff */
[----:B------:R-:W-:Y:S01]  /*1e20*/  FFMA.FTZ R58, R58, R102, R71 ;  /* 0x000000663a3a7223 */ /* 0x000fe20000010047 */
[----:B------:R-:W-:Y:S01]  /*1e30*/  F2FP.F16.F32.PACK_AB R30, R41, R30 ;  /* 0x0000001e291e723e */ /* 0x000fe200000000ff */
[----:B------:R-:W-:Y:S01]  /*1e40*/  FFMA.FTZ R39, R39, R105, R72 ;  /* 0x0000006927277223 */ /* 0x000fe20000010048 */
[----:B------:R-:W-:Y:S01]  /*1e50*/  LEA.HI.X R35, R118, UR13, RZ, 0x4, P2 ;  /* 0x0000000d76237c11 */ /* 0x000fe200090f24ff */
[----:B------:R-:W-:Y:S01]  /*1e60*/  FMUL.FTZ R41, R37, R66 ;  /* 0x0000004225297220 */ /* 0x000fe20000410000 */
[----:B------:R-:W-:Y:S01]  /*1e70*/  @!P1 STG.E desc[UR4][R32.64], R37 ;  /* 0x0000002520009986 */ /* 0x000fe2000c101904 */
        /* <DEDUP_REMOVED lines=49> */
[----:B------:R-:W-:Y:S01]  /*2190*/  LEA R44, P2, R116, UR12, 0x4 ;  /* 0x0000000c742c7c11 */ /* 0x000fe2000f8420ff */
[----:B------:R-:W-:Y:S01]  /*21a0*/  FFMA.FTZ R37, R106, R62, R75 ;  /* 0x0000003e6a257223 */ /* 0x000fe2000001004b */
[----:B------:R-:W-:Y:S01]  /*21b0*/  FFMA.FTZ R124, R108, R124, R77 ;  /* 0x0000007c6c7c7223 */ /* 0x000fe2000001004d */
[----:B------:R-:W-:-:S02]  /*21c0*/  LEA R42, P4, R117, UR12, 0x4 ;  /* 0x0000000c752a7c11 */ /* 0x000fc4000f8820ff */
[----:B------:R-:W-:Y:S02]  /*21d0*/  F2FP.F16.F32.PACK_AB R31, R51, R50 ;  /* 0x00000032331f723e */ /* 0x000fe400000000ff */
[----:B------:R-:W-:Y:S02]  /*21e0*/  F2FP.F16.F32.PACK_AB R30, R49, R48 ;  /* 0x00000030311e723e */ /* 0x000fe400000000ff */
[----:B------:R-:W-:Y:S02]  /*21f0*/  LEA.HI.X R47, R115, UR13, RZ, 0x4, P1 ;  /* 0x0000000d732f7c11 */ /* 0x000fe400088f24ff */
[----:B------:R-:W-:Y:S02]  /*2200*/  F2FP.F16.F32.PACK_AB R32, R53, R32 ;  /* 0x000000203520723e */ /* 0x000fe400000000ff */
[----:B------:R-:W-:Y:S01]  /*2210*/  LEA.HI.X R45, R116, UR13, RZ, 0x4, P2 ;  /* 0x0000000d742d7c11 */ /* 0x000fe200090f24ff */
[----:B------:R1:W-:Y:S01]  /*2220*/  STG.E.128 desc[UR4][R46.64], R28 ;  /* 0x0000001c2e007986 */ /* 0x0003e2000c101d04 */
[----:B------:R-:W-:-:S02]  /*2230*/  F2FP.F16.F32.PACK_AB R36, R43, R36 ;  /* 0x000000242b24723e */ /* 0x000fc400000000ff */
        /* <DEDUP_REMOVED lines=9> */
.L_x_18504:
        /* <DEDUP_REMOVED lines=8> */
.L_x_18507:
[----:B------:R-:W-:Y:S05]  /*2350*/  BSYNC B0 ;  /* 0x0000000000007941 */ /* 0x000fea0003800000 */
.L_x_18506:
        /* <DEDUP_REMOVED lines=9> */
.L_x_18508:
[----:B------:R-:W-:Y:S01]  /*23f0*/  HFMA2.MMA R37, -RZ, RZ, 0, 2.384185791015625e-07 ;  /* 0x00000004ff257435 */ /* 0x000fe200000001ff */
[----:B------:R-:W-:-:S05]  /*2400*/  MOV R39, R121 ;  /* 0x0000007900277202 */ /* 0x000fca0000000f00 */
[----:B------:R-:W-:Y:S02]  /*2410*/  FADD.FTZ R43, R42, R39 ;  /* 0x000000272a2b7221 */ /* 0x000fe40000010000 */
[----:B------:R-:W0:Y:S03]  /*2420*/  LDC R39, c[0x0][0x290] ;  /* 0x0000a400ff277b82 */ /* 0x000e260000000800 */
[----:B------:R-:W-:-:S07]  /*2430*/  MOV R123, R43 ;  /* 0x0000002b007b7202 */ /* 0x000fce0000000f00 */
[----:B0-----:R-:W-:Y:S05]  /*2440*/  WARPSYNC.COLLECTIVE R40, `(.L_x_18509) ;  /* 0x0000000028087348 */ /* 0x001fea0003c00000 */
[----:B------:R1:W2:Y:S02]  /*2450*/  SHFL.BFLY P2, R121, R123, R37, R38 ;  /* 0x0c0000257b797389 */ /* 0x0002a40000040026 */
[----:B012---:R-:W-:Y:S01]  /*2460*/  ENDCOLLECTIVE ;  /* 0x000000000000791b */ /* 0x007fe20003800000 */
.L_x_18509:
[----:B------:R-:W-:Y:S01]  /*2470*/  HFMA2.MMA R37, -RZ, RZ, 0, 4.76837158203125e-07 ;  /* 0x00000008ff257435 */ /* 0x000fe200000001ff */
[----:B------:R-:W-:-:S05]  /*2480*/  MOV R36, R121 ;  /* 0x0000007900247202 */ /* 0x000fca0000000f00 */
[----:B------:R-:W-:-:S05]  /*2490*/  FADD.FTZ R119, R43, R36 ;  /* 0x000000242b777221 */ /* 0x000fca0000010000 */
[----:B------:R-:W-:-:S07]  /*24a0*/  MOV R123, R119 ;  /* 0x00000077007b7202 */ /* 0x000fce0000000f00 */
[----:B------:R-:W-:Y:S05]  /*24b0*/  WARPSYNC.COLLECTIVE R40, `(.L_x_18510) ;  /* 0x0000000028087348 */ /* 0x000fea0003c00000 */
[----:B------:R0:W1:Y:S02]  /*24c0*/  SHFL.BFLY P2, R121, R123, R37, R38 ;  /* 0x0c0000257b797389 */ /* 0x0000640000040026 */
[----:B01----:R-:W-:Y:S01]  /*24d0*/  ENDCOLLECTIVE ;  /* 0x000000000000791b */ /* 0x003fe20003800000 */
.L_x_18510:
[----:B------:R-:W-:Y:S01]  /*24e0*/  HFMA2.MMA R37, -RZ, RZ, 0, 9.5367431640625e-07 ;  /* 0x00000010ff257435 */ /* 0x000fe200000001ff */
[----:B------:R-:W-:-:S05]  /*24f0*/  MOV R36, R121 ;  /* 0x0000007900247202 */ /* 0x000fca0000000f00 */
[----:B------:R-:W-:-:S05]  /*2500*/  FADD.FTZ R120, R119, R36 ;  /* 0x0000002477787221 */ /* 0x000fca0000010000 */
[----:B------:R-:W-:-:S07]  /*2510*/  MOV R123, R120 ;  /* 0x00000078007b7202 */ /* 0x000fce0000000f00 */
[----:B------:R-:W-:Y:S05]  /*2520*/  WARPSYNC.COLLECTIVE R40, `(.L_x_18511) ;  /* 0x0000000028087348 */ /* 0x000fea0003c00000 */
[----:B------:R0:W1:Y:S02]  /*2530*/  SHFL.BFLY P2, R121, R123, R37, R38 ;  /* 0x0c0000257b797389 */ /* 0x0000640000040026 */
[----:B01----:R-:W-:Y:S01]  /*2540*/  ENDCOLLECTIVE ;  /* 0x000000000000791b */ /* 0x003fe20003800000 */
.L_x_18511:
        /* <DEDUP_REMOVED lines=71> */
.L_x_18512:
[----:B------:R-:W-:Y:S01]  /*29c0*/  HFMA2.MMA R37, -RZ, RZ, 0, 1.1920928955078125e-07 ;  /* 0x00000002ff257435 */ /* 0x000fe200000001ff */
[----:B------:R-:W-:-:S05]  /*29d0*/  MOV R43, R121 ;  /* 0x00000079002b7202 */ /* 0x000fca0000000f00 */
[----:B------:R-:W-:-:S05]  /*29e0*/  FADD.FTZ R43, R36, R43 ;  /* 0x0000002b242b7221 */ /* 0x000fca0000010000 */
[----:B------:R-:W-:-:S07]  /*29f0*/  MOV R123, R43 ;  /* 0x0000002b007b7202 */ /* 0x000fce0000000f00 */
[----:B------:R-:W-:Y:S05]  /*2a00*/  WARPSYNC.COLLECTIVE R40, `(.L_x_18513) ;  /* 0x0000000028087348 */ /* 0x000fea0003c00000 */
[----:B------:R0:W1:Y:S02]  /*2a10*/  SHFL.BFLY P2, R121, R123, R37, R38 ;  /* 0x0c0000257b797389 */ /* 0x0000640000040026 */
[----:B01----:R-:W-:Y:S01]  /*2a20*/  ENDCOLLECTIVE ;  /* 0x000000000000791b */ /* 0x003fe20003800000 */
.L_x_18513:
[----:B------:R-:W-:Y:S01]  /*2a30*/  HFMA2.MMA R37, -RZ, RZ, 0, 2.384185791015625e-07 ;  /* 0x00000004ff257435 */ /* 0x000fe200000001ff */
[----:B------:R-:W-:-:S05]  /*2a40*/  MOV R42, R121 ;  /* 0x00000079002a7202 */ /* 0x000fca0000000f00 */
[----:B------:R-:W-:-:S05]  /*2a50*/  FADD.FTZ R42, R43, R42 ;  /* 0x0000002a2b2a7221 */ /* 0x000fca0000010000 */
[----:B------:R-:W-:-:S07]  /*2a60*/  MOV R123, R42 ;  /* 0x0000002a007b7202 */ /* 0x000fce0000000f00 */
[----:B------:R-:W-:Y:S05]  /*2a70*/  WARPSYNC.COLLECTIVE R40, `(.L_x_18514) ;  /* 0x0000000028087348 */ /* 0x000fea0003c00000 */
[----:B------:R0:W1:Y:S02]  /*2a80*/  SHFL.BFLY P2, R121, R123, R37, R38 ;  /* 0x0c0000257b797389 */ /* 0x0000640000040026 */
[----:B01----:R-:W-:Y:S01]  /*2a90*/  ENDCOLLECTIVE ;  /* 0x000000000000791b */ /* 0x003fe20003800000 */
.L_x_18514:
[----:B------:R-:W-:Y:S01]  /*2aa0*/  HFMA2.MMA R37, -RZ, RZ, 0, 4.76837158203125e-07 ;  /* 0x00000008ff257435 */ /* 0x000fe200000001ff */
[----:B------:R-:W-:-:S05]  /*2ab0*/  MOV R119, R121 ;  /* 0x0000007900777202 */ /* 0x000fca0000000f00 */
[----:B------:R-:W-:-:S05]  /*2ac0*/  FADD.FTZ R119, R42, R119 ;  /* 0x000000772a777221 */ /* 0x000fca0000010000 */
[----:B------:R-:W-:-:S07]  /*2ad0*/  MOV R123, R119 ;  /* 0x00000077007b7202 */ /* 0x000fce0000000f00 */
[----:B------:R-:W-:Y:S05]  /*2ae0*/  WARPSYNC.COLLECTIVE R40, `(.L_x_18515) ;  /* 0x0000000028087348 */ /* 0x000fea0003c00000 */
[----:B------:R0:W1:Y:S02]  /*2af0*/  SHFL.BFLY P2, R121, R123, R37, R38 ;  /* 0x0c0000257b797389 */ /* 0x0000640000040026 */
[----:B01----:R-:W-:Y:S01]  /*2b00*/  ENDCOLLECTIVE ;  /* 0x000000000000791b */ /* 0x003fe20003800000 */
.L_x_18515:
[----:B------:R-:W-:Y:S01]  /*2b10*/  HFMA2.MMA R37, -RZ, RZ, 0, 9.5367431640625e-07 ;  /* 0x00000010ff257435 */ /* 0x000fe200000001ff */
[----:B------:R-:W-:-:S05]  /*2b20*/  MOV R120, R121 ;  /* 0x0000007900787202 */ /* 0x000fca0000000f00 */
[----:B------:R-:W-:-:S05]  /*2b30*/  FADD.FTZ R120, R119, R120 ;  /* 0x0000007877787221 */ /* 0x000fca0000010000 */
[----:B------:R-:W-:-:S07]  /*2b40*/  MOV R123, R120 ;  /* 0x00000078007b7202 */ /* 0x000fce0000000f00 */
[----:B------:R-:W-:Y:S05]  /*2b50*/  WARPSYNC.COLLECTIVE R40, `(.L_x_18516) ;  /* 0x0000000028087348 */ /* 0x000fea0003c00000 */
[----:B------:R0:W1:Y:S02]  /*2b60*/  SHFL.BFLY P2, R121, R123, R37, R38 ;  /* 0x0c0000257b797389 */ /* 0x0000640000040026 */
[----:B01----:R-:W-:Y:S01]  /*2b70*/  ENDCOLLECTIVE ;  /* 0x000000000000791b */ /* 0x003fe20003800000 */
.L_x_18516:
[----:B------:R-:W-:Y:S05]  /*2b80*/  BRA `(.L_x_18517) ;  /* 0xffffffec00987947 */ /* 0x000fea000383ffff */
.L_x_18518:
        /* <DEDUP_REMOVED lines=15> */
.L_x_30511:


//--------------------- .text._ZN10layer_norm13ln_fwd_kernelINS_13Kernel_traitsI6__halfS2_fS2_fjLj1024ELj1ELj4ELj1ELj16ENS_18Kernel_traits_baseILj1024ES2_S2_fS2_fjLj128EEEEELb0ELb0ELb1ELb0EEEvNS_9FwdParamsE --------------------------
	.section	.text._ZN10layer_norm13ln_fwd_kernelINS_13Kernel_traitsI6__halfS2_fS2_fjLj1024ELj1ELj4ELj1ELj16ENS_18Kernel_traits_baseILj1024ES2_S2_fS2_fjLj128EEEEELb0ELb0ELb1ELb0EEEvNS_9FwdParamsE,"ax",@progbits
	.align	128
        .global         _ZN10layer_norm13ln_fwd_kernelINS_13Kernel_traitsI6__halfS2_fS2_fjLj1024ELj1ELj4ELj1ELj16ENS_18Kernel_traits_baseILj1024ES2_S2_fS2_fjLj128EEEEELb0ELb0ELb1ELb0EEEvNS_9FwdParamsE
        .type           _ZN10layer_norm13ln_fwd_kernelINS_13Kernel_traitsI6__halfS2_fS2_fjLj1024ELj1ELj4ELj1ELj16ENS_18Kernel_traits_baseILj1024ES2_S2_fS2_fjLj128EEEEELb0ELb0ELb1ELb0EEEvNS_9FwdParamsE,@function
        .size           _ZN10layer_norm13ln_fwd_kernelINS_13Kernel_traitsI6__halfS2_fS2_fjLj1024ELj1ELj4ELj1ELj16ENS_18Kernel_traits_baseILj1024ES2_S2_fS2_fjLj128EEEEELb0ELb0ELb1ELb0EEEvNS_9FwdParamsE,(.L_x_30512 - _ZN10layer_norm13ln_fwd_kernelINS_13Kernel_traitsI6__halfS2_fS2_fjLj1024ELj1ELj4ELj1ELj16ENS_18Kernel_traits_baseILj1024ES2_S2_fS2_fjLj128EEEEELb0ELb0ELb1ELb0EEEvNS_9FwdParamsE)
        .other          _ZN10layer_norm13ln_fwd_kernelINS_13Kernel_traitsI6__halfS2_fS2_fjLj1024ELj1ELj4ELj1ELj16ENS_18Kernel_traits_baseILj1024ES2_S2_fS2_fjLj128EEEEELb0ELb0ELb1ELb0EEEvNS_9FwdParamsE,@"STO_CUDA_ENTRY STV_DEFAULT"
_ZN10layer_norm13ln_fwd_kernelINS_13Kernel_traitsI6__halfS2_fS2_fjLj1024ELj1ELj4ELj1ELj16ENS_18Kernel_traits_baseILj1024ES2_S2_fS2_fjLj128EEEEELb0ELb0ELb1ELb0EEEvNS_9FwdParamsE:
.text._ZN10layer_norm13ln_fwd_kernelINS_13Kernel_traitsI6__halfS2_fS2_fjLj1024ELj1ELj4ELj1ELj16ENS_18Kernel_traits_baseILj1024ES2_S2_fS2_fjLj128EEEEELb0ELb0ELb1ELb0EEEvNS_9FwdParamsE:
        /* <DEDUP_REMOVED lines=33> */
.L_x_18520:
[----:B------:R-:W-:Y:S05]  /*0210*/  BSYNC B0 ;  /* 0x0000000000007941 */ /* 0x000fea0003800000 */
.L_x_18519:
        /* <DEDUP_REMOVED lines=14> */
.L_x_18522:
[----:B------:R-:W-:Y:S05]  /*0300*/  BSYNC B0 ;  /* 0x0000000000007941 */ /* 0x000fea0003800000 */
.L_x_18521:
        /* <DEDUP_REMOVED lines=14> */
.L_x_18524:
[----:B------:R-:W-:Y:S05]  /*03f0*/  BSYNC B0 ;  /* 0x0000000000007941 */ /* 0x000fea0003800000 */
.L_x_18523:
        /* <DEDUP_REMOVED lines=13> */
.L_x_18526:
[----:B------:R-:W-:Y:S05]  /*04d0*/  BSYNC B0 ;  /* 0x0000000000007941 */ /* 0x000fea0003800000 */
.L_x_18525:
        /* <DEDUP_REMOVED lines=11> */
[--C-:B------:R-:W-:Y:S02]  /*0590*/  HADD2.F32 R8, -RZ, R10.reuse.H0_H0 ;  /* 0x2000000aff087230 */ /* 0x100fe40000004100 */
[----:B------:R-:W-:-:S02]  /*05a0*/  HADD2.F32 R9, -RZ, R10.H1_H1 ;  /* 0x3000000aff097230 */ /* 0x000fc40000004100 */
[----:B------:R-:W-:Y:S02]  /*05b0*/  HADD2.F32 R10, -RZ, R11.H0_H0 ;  /* 0x2000000bff0a7230 */ /* 0x000fe40000004100 */
[----:B------:R-:W-:Y:S02]  /*05c0*/  HADD2.F32 R68, -RZ, R72.H0_H0 ;  /* 0x20000048ff447230 */ /* 0x000fe40000004100 */
[----:B------:R-:W-:Y:S02]  /*05d0*/  HADD2.F32 R71, -RZ, R73.H0_H0 ;  /* 0x20000049ff477230 */ /* 0x000fe40000004100 */
[----:B------:R-:W-:Y:S02]  /*05e0*/  HADD2.F32 R76, -RZ, R74.H0_H0 ;  /* 0x2000004aff4c7230 */ /* 0x000fe40000004100 */
[----:B------:R-:W-:Y:S02]  /*05f0*/  HADD2.F32 R77, -RZ, R75.H0_H0 ;  /* 0x2000004bff4d7230 */ /* 0x000fe40000004100 */
        /* <DEDUP_REMOVED lines=53> */
.L_x_18608:
        /* <DEDUP_REMOVED lines=61> */
[----:B-----5:R-:W-:-:S05]  /*0d20*/  HADD2.F32 R24, -RZ, R36.H0_H0 ;  /* 0x20000024ff187230 */ /* 0x020fca0000004100 */
[----:B------:R-:W-:-:S04]  /*0d30*/  FMUL.FTZ R24, R24, UR6 ;  /* 0x0000000618187c20 */ /* 0x000fc80008410000 */
[----:B------:R-:W-:-:S07]  /*0d40*/  @P4 FADD.FTZ R24, R20, R24 ;  /* 0x0000001814184221 */ /* 0x000fce0000010000 */
.L_x_18530:
[----:B------:R-:W-:Y:S05]  /*0d50*/  BSYNC B1 ;  /* 0x0000000000017941 */ /* 0x000fea0003800000 */
.L_x_18529:
[----:B------:R-:W-:Y:S04]  /*0d60*/  BSSY B1, `(.L_x_18531) ;  /* 0x0000005000017945 */ /* 0x000fe80003800000 */
[----:B------:R-:W-:Y:S05]  /*0d70*/  @!P5 BRA `(.L_x_18532) ;  /* 0x00000000000cd947 */ /* 0x000fea0003800000 */
[----:B-----5:R-:W-:-:S05]  /*0d80*/  HADD2.F32 R25, -RZ, R36.H1_H1 ;  /* 0x30000024ff197230 */ /* 0x020fca0000004100 */
[----:B------:R-:W-:-:S04]  /*0d90*/  FMUL.FTZ R25, R25, UR6 ;  /* 0x0000000619197c20 */ /* 0x000fc80008410000 */
[----:B------:R-:W-:-:S07]  /*0da0*/  @P4 FADD.FTZ R25, R21, R25 ;  /* 0x0000001915194221 */ /* 0x000fce0000010000 */
.L_x_18532:
[----:B------:R-:W-:Y:S05]  /*0db0*/  BSYNC B1 ;  /* 0x0000000000017941 */ /* 0x000fea0003800000 */
.L_x_18531:
[----:B------:R-:W-:Y:S04]  /*0dc0*/  BSSY B1, `(.L_x_18533) ;  /* 0x0000005000017945 */ /* 0x000fe80003800000 */
[----:B------:R-:W-:Y:S05]  /*0dd0*/  @!P5 BRA `(.L_x_18534) ;  /* 0x00000000000cd947 */ /* 0x000fea0003800000 */
[----:B-----5:R-:W-:-:S05]  /*0de0*/  HADD2.F32 R26, -RZ, R37.H0_H0 ;  /* 0x20000025ff1a7230 */ /* 0x020fca0000004100 */
[----:B------:R-:W-:-:S04]  /*0df0*/  FMUL.FTZ R26, R26, UR6 ;  /* 0x000000061a1a7c20 */ /* 0x000fc80008410000 */
[----:B------:R-:W-:-:S07]  /*0e00*/  @P4 FADD.FTZ R26, R22, R26 ;  /* 0x0000001a161a4221 */ /* 0x000fce0000010000 */
.L_x_18534:
[----:B------:R-:W-:Y:S05]  /*0e10*/  BSYNC B1 ;  /* 0x0000000000017941 */ /* 0x000fea0003800000 */
.L_x_18533:
[----:B------:R-:W-:Y:S04]  /*0e20*/  BSSY B1, `(.L_x_18535) ;  /* 0x0000005000017945 */ /* 0x000fe80003800000 */
[----:B------:R-:W-:Y:S05]  /*0e30*/  @!P5 BRA `(.L_x_18536) ;  /* 0x00000000000cd947 */ /* 0x000fea0003800000 */
[----:B-----5:R-:W-:-:S05]  /*0e40*/  HADD2.F32 R27, -RZ, R37.H1_H1 ;  /* 0x30000025ff1b7230 */ /* 0x020fca0000004100 */
[----:B------:R-:W-:-:S04]  /*0e50*/  FMUL.FTZ R27, R27, UR6 ;  /* 0x000000061b1b7c20 */ /* 0x000fc80008410000 */
[----:B------:R-:W-:-:S07]  /*0e60*/  @P4 FADD.FTZ R27, R23, R27 ;  /* 0x0000001b171b4221 */ /* 0x000fce0000010000 */
.L_x_18536:
[----:B------:R-:W-:Y:S05]  /*0e70*/  BSYNC B1 ;  /* 0x0000000000017941 */ /* 0x000fea0003800000 */
.L_x_18535:
[----:B------:R-:W-:Y:S04]  /*0e80*/  BSSY B1, `(.L_x_18537) ;  /* 0x0000005000017945 */ /* 0x000fe80003800000 */
[----:B------:R-:W-:Y:S05]  /*0e90*/  @!P5 BRA `(.L_x_18538) ;  /* 0x00000000000cd947 */ /* 0x000fea0003800000 */
[----:B-----5:R-:W-:-:S05]  /*0ea0*/  HADD2.F32 R32, -RZ, R38.H0_H0 ;  /* 0x20000026ff207230 */ /* 0x020fca0000004100 */
[----:B------:R-:W-:-:S04]  /*0eb0*/  FMUL.FTZ R32, R32, UR6 ;  /* 0x0000000620207c20 */ /* 0x000fc80008410000 */
[----:B------:R-:W-:-:S07]  /*0ec0*/  @P4 FADD.FTZ R32, R28, R32 ;  /* 0x000000201c204221 */ /* 0x000fce0000010000 */
.L_x_18538:
[----:B------:R-:W-:Y:S05]  /*0ed0*/  BSYNC B1 ;  /* 0x0000000000017941 */ /* 0x000fea0003800000 */
.L_x_18537:
[----:B------:R-:W-:Y:S04]  /*0ee0*/  BSSY B1, `(.L_x_18539) ;  /* 0x0000005000017945 */ /* 0x000fe80003800000 */
[----:B------:R-:W-:Y:S05]  /*0ef0*/  @!P5 BRA `(.L_x_18540) ;  /* 0x00000000000cd947 */ /* 0x000fea0003800000 */
[----:B-----5:R-:W-:-:S05]  /*0f00*/  HADD2.F32 R33, -RZ, R38.H1_H1 ;  /* 0x30000026ff217230 */ /* 0x020fca0000004100 */
[----:B------:R-:W-:-:S04]  /*0f10*/  FMUL.FTZ R33, R33, UR6 ;  /* 0x0000000621217c20 */ /* 0x000fc80008410000 */
[----:B------:R-:W-:-:S07]  /*0f20*/  @P4 FADD.FTZ R33, R29, R33 ;  /* 0x000000211d214221 */ /* 0x000fce0000010000 */
.L_x_18540:
[----:B------:R-:W-:Y:S05]  /*0f30*/  BSYNC B1 ;  /* 0x0000000000017941 */ /* 0x000fea0003800000 */
.L_x_18539:
[----:B------:R-:W-:Y:S04]  /*0f40*/  BSSY B1, `(.L_x_18541) ;  /* 0x0000005000017945 */ /* 0x000fe80003800000 */
[----:B------:R-:W-:Y:S05]  /*0f50*/  @!P5 BRA `(.L_x_18542) ;  /* 0x00000000000cd947 */ /* 0x000fea0003800000 */
[----:B-----5:R-:W-:-:S05]  /*0f60*/  HADD2.F32 R34, -RZ, R39.H0_H0 ;  /* 0x20000027ff227230 */ /* 0x020fca0000004100 */
[----:B------:R-:W-:-:S04]  /*0f70*/  FMUL.FTZ R34, R34, UR6 ;  /* 0x0000000622227c20 */ /* 0x000fc80008410000 */
[----:B------:R-:W-:-:S07]  /*0f80*/  @P4 FADD.FTZ R34, R30, R34 ;  /* 0x000000221e224221 */ /* 0x000fce0000010000 */
.L_x_18542:
[----:B------:R-:W-:Y:S05]  /*0f90*/  BSYNC B1 ;  /* 0x0000000000017941 */ /* 0x000fea0003800000 */
.L_x_18541:
[----:B------:R-:W-:Y:S04]  /*0fa0*/  BSSY B1, `(.L_x_18543) ;  /* 0x0000005000017945 */ /* 0x000fe80003800000 */
[----:B------:R-:W-:Y:S05]  /*0fb0*/  @!P5 BRA `(.L_x_18544) ;  /* 0x00000000000cd947 */ /* 0x000fea0003800000 */
[----:B-----5:R-:W-:-:S05]  /*0fc0*/  HADD2.F32 R35, -RZ, R39.H1_H1 ;  /* 0x30000027ff237230 */ /* 0x020fca0000004100 */
[----:B------:R-:W-:-:S04]  /*0fd0*/  FMUL.FTZ R35, R35, UR6 ;  /* 0x0000000623237c20 */ /* 0x000fc80008410000 */
[----:B------:R-:W-:-:S07]  /*0fe0*/  @P4 FADD.FTZ R35, R31, R35 ;  /* 0x000000231f234221 */ /* 0x000fce0000010000 */
.L_x_18544:
[----:B------:R-:W-:Y:S05]  /*0ff0*/  BSYNC B1 ;  /* 0x0000000000017941 */ /* 0x000fea0003800000 */
.L_x_18543:
[----:B------:R0:W-:Y:S01]  /*1000*/  STG.E.128 desc[UR4][R64.64], R24 ;  /* 0x0000001840007986 */ /* 0x0001e2000c101d04 */
[----:B------:R-:W-:Y:S02]  /*1010*/  IADD3 R119, R119, 0x20, RZ ;  /* 0x0000002077777810 */ /* 0x000fe40007ffe0ff */
[----:B------:R-:W-:Y:S01]  /*1020*/  IADD3 R67, R67, 0x20, RZ ;  /* 0x0000002043437810 */ /* 0x000fe20007ffe0ff */
[----:B------:R0:W-:Y:S06]  /*1030*/  STG.E.128 desc[UR4][R64.64+0x10], R32 ;  /* 0x0000102040007986 */ /* 0x0001ec000c101d04 */
.L_x_18528:
[----:B------:R-:W-:Y:S05]  /*1040*/  BSYNC B0 ;  /* 0x0000000000007941 */ /* 0x000fea0003800000 */
.L_x_18527:
        /* <DEDUP_REMOVED lines=42> */
[----:B-----5:R-:W-:-:S05]  /*12f0*/  HADD2.F32 R40, -RZ, R36.H0_H0 ;  /* 0x20000024ff287230 */ /* 0x020fca0000004100 */
[----:B------:R-:W-:-:S04]  /*1300*/  FMUL.FTZ R40, R40, UR6 ;  /* 0x0000000628287c20 */ /* 0x000fc80008410000 */
[----:B------:R-:W-:-:S07]  /*1310*/  @P4 FADD.FTZ R40, R20, R40 ;  /* 0x0000002814284221 */ /* 0x000fce0000010000 */
.L_x_18548:
[----:B------:R-:W-:Y:S05]  /*1320*/  BSYNC B1 ;  /* 0x0000000000017941 */ /* 0x000fea0003800000 */
.L_x_18547:
[----:B------:R-:W-:Y:S04]  /*1330*/  BSSY B1, `(.L_x_18549) ;  /* 0x0000005000017945 */ /* 0x000fe80003800000 */
[----:B------:R-:W-:Y:S05]  /*1340*/  @!P5 BRA `(.L_x_18550) ;  /* 0x00000000000cd947 */ /* 0x000fea0003800000 */
[----:B-----5:R-:W-:-:S05]  /*1350*/  HADD2.F32 R41, -RZ, R36.H1_H1 ;  /* 0x30000024ff297230 */ /* 0x020fca0000004100 */
[----:B------:R-:W-:-:S04]  /*1360*/  FMUL.FTZ R41, R41, UR6 ;  /* 0x0000000629297c20 */ /* 0x000fc80008410000 */
[----:B------:R-:W-:-:S07]  /*1370*/  @P4 FADD.FTZ R41, R21, R41 ;  /* 0x0000002915294221 */ /* 0x000fce0000010000 */
.L_x_18550:
[----:B------:R-:W-:Y:S05]  /*1380*/  BSYNC B1 ;  /* 0x0000000000017941 */ /* 0x000fea0003800000 */
.L_x_18549:
[----:B------:R-:W-:Y:S04]  /*1390*/  BSSY B1, `(.L_x_18551) ;  /* 0x0000005000017945 */ /* 0x000fe80003800000 */
[----:B------:R-:W-:Y:S05]  /*13a0*/  @!P5 BRA `(.L_x_18552) ;  /* 0x00000000000cd947 */ /* 0x000fea0003800000 */
[----:B-----5:R-:W-:-:S05]  /*13b0*/  HADD2.F32 R42, -RZ, R37.H0_H0 ;  /* 0x20000025ff2a7230 */ /* 0x020fca0000004100 */
[----:B------:R-:W-:-:S04]  /*13c0*/  FMUL.FTZ R42, R42, UR6 ;  /* 0x000000062a2a7c20 */ /* 0x000fc80008410000 */
[----:B------:R-:W-:-:S07]  /*13d0*/  @P4 FADD.FTZ R42, R22, R42 ;  /* 0x0000002a162a4221 */ /* 0x000fce0000010000 */
.L_x_18552:
[----:B------:R-:W-:Y:S05]  /*13e0*/  BSYNC B1 ;  /* 0x0000000000017941 */ /* 0x000fea0003800000 */
.L_x_18551:
[----:B------:R-:W-:Y:S04]  /*13f0*/  BSSY B1, `(.L_x_18553) ;  /* 0x0000005000017945 */ /* 0x000fe80003800000 */
[----:B------:R-:W-:Y:S05]  /*1400*/  @!P5 BRA `(.L_x_18554) ;  /* 0x00000000000cd947 */ /* 0x000fea0003800000 */
[----:B-----5:R-:W-:-:S05]  /*1410*/  HADD2.F32 R43, -RZ, R37.H1_H1 ;  /* 0x30000025ff2b7230 */ /* 0x020fca0000004100 */
[----:B------:R-:W-:-:S04]  /*1420*/  FMUL.FTZ R43, R43, UR6 ;  /* 0x000000062b2b7c20 */ /* 0x000fc80008410000 */
[----:B------:R-:W-:-:S07]  /*1430*/  @P4 FADD.FTZ R43, R23, R43 ;  /* 0x0000002b172b4221 */ /* 0x000fce0000010000 */
.L_x_18554:
[----:B------:R-:W-:Y:S05]  /*1440*/  BSYNC B1 ;  /* 0x0000000000017941 */ /* 0x000fea0003800000 */
.L_x_18553:
[----:B------:R-:W-:Y:S04]  /*1450*/  BSSY B1, `(.L_x_18555) ;  /* 0x0000005000017945 */ /* 0x000fe80003800000 */
[----:B------:R-:W-:Y:S05]  /*1460*/  @!P5 BRA `(.L_x_18556) ;  /* 0x00000000000cd947 */ /* 0x000fea0003800000 */
[----:B-----5:R-:W-:-:S05]  /*1470*/  HADD2.F32 R44, -RZ, R38.H0_H0 ;  /* 0x20000026ff2c7230 */ /* 0x020fca0000004100 */
[----:B------:R-:W-:-:S04]  /*1480*/  FMUL.FTZ R44, R44, UR6 ;  /* 0x000000062c2c7c20 */ /* 0x000fc80008410000 */
[----:B------:R-:W-:-:S07]  /*1490*/  @P4 FADD.FTZ R44, R28, R44 ;  /* 0x0000002c1c2c4221 */ /* 0x000fce0000010000 */
.L_x_18556:
[----:B------:R-:W-:Y:S05]  /*14a0*/  BSYNC B1 ;  /* 0x0000000000017941 */ /* 0x000fea0003800000 */
.L_x_18555:
[----:B------:R-:W-:Y:S04]  /*14b0*/  BSSY B1, `(.L_x_18557) ;  /* 0x0000005000017945 */ /* 0x000fe80003800000 */
[----:B------:R-:W-:Y:S05]  /*14c0*/  @!P5 BRA `(.L_x_18558) ;  /* 0x00000000000cd947 */ /* 0x000fea0003800000 */
[----:B-----5:R-:W-:-:S05]  /*14d0*/  HADD2.F32 R45, -RZ, R38.H1_H1 ;  /* 0x30000026ff2d7230 */ /* 0x020fca0000004100 */
[----:B------:R-:W-:-:S04]  /*14e0*/  FMUL.FTZ R45, R45, UR6 ;  /* 0x000000062d2d7c20 */ /* 0x000fc80008410000 */
[----:B------:R-:W-:-:S07]  /*14f0*/  @P4 FADD.FTZ R45, R29, R45 ;  /* 0x0000002d1d2d4221 */ /* 0x000fce0000010000 */
.L_x_18558:
[----:B------:R-:W-:Y:S05]  /*1500*/  BSYNC B1 ;  /* 0x0000000000017941 */ /* 0x000fea0003800000 */
.L_x_18557:
[----:B------:R-:W-:Y:S04]  /*1510*/  BSSY B1, `(.L_x_18559) ;  /* 0x0000005000017945 */ /* 0x000fe80003800000 */
[----:B------:R-:W-:Y:S05]  /*1520*/  @!P5 BRA `(.L_x_18560) ;  /* 0x00000000000cd947 */ /* 0x000fea0003800000 */
[----:B-----5:R-:W-:-:S05]  /*1530*/  HADD2.F32 R46, -RZ, R39.H0_H0 ;  /* 0x20000027ff2e7230 */ /* 0x020fca0000004100 */
[----:B------:R-:W-:-:S04]  /*1540*/  FMUL.FTZ R46, R46, UR6 ;  /* 0x000000062e2e7c20 */ /* 0x000fc80008410000 */
[----:B------:R-:W-:-:S07]  /*1550*/  @P4 FADD.FTZ R46, R30, R46 ;  /* 0x0000002e1e2e4221 */ /* 0x000fce0000010000 */
.L_x_18560:
[----:B------:R-:W-:Y:S05]  /*1560*/  BSYNC B1 ;  /* 0x0000000000017941 */ /* 0x000fea0003800000 */
.L_x_18559:
[----:B------:R-:W-:Y:S04]  /*1570*/  BSSY B1, `(.L_x_18561) ;  /* 0x0000005000017945 */ /* 0x000fe80003800000 */
[----:B------:R-:W-:Y:S05]  /*1580*/  @!P5 BRA `(.L_x_18562) ;  /* 0x00000000000cd947 */ /* 0x000fea0003800000 */
[----:B-----5:R-:W-:-:S05]  /*1590*/  HADD2.F32 R47, -RZ, R39.H1_H1 ;  /* 0x30000027ff2f7230 */ /* 0x020fca0000004100 */
[----:B------:R-:W-:-:S04]  /*15a0*/  FMUL.FTZ R47, R47, UR6 ;  /* 0x000000062f2f7c20 */ /* 0x000fc80008410000 */
[----:B------:R-:W-:-:S07]  /*15b0*/  @P4 FADD.FTZ R47, R31, R47 ;  /* 0x0000002f1f2f4221 */ /* 0x000fce0000010000 */
.L_x_18562:
[----:B------:R-:W-:Y:S05]  /*15c0*/  BSYNC B1 ;  /* 0x0000000000017941 */ /* 0x000fea0003800000 */
.L_x_18561:
[----:B------:R1:W-:Y:S01]  /*15d0*/  STG.E.128 desc[UR4][R64.64], R40 ;  /* 0x0000002840007986 */ /* 0x0003e2000c101d04 */
[----:B------:R-:W-:Y:S02]  /*15e0*/  IADD3 R119, R119, 0x20, RZ ;  /* 0x0000002077777810 */ /* 0x000fe40007ffe0ff */
[----:B------:R-:W-:Y:S01]  /*15f0*/  IADD3 R67, R67, 0x20, RZ ;  /* 0x0000002043437810 */ /* 0x000fe20007ffe0ff */
[----:B------:R1:W-:Y:S06]  /*1600*/  STG.E.128 desc[UR4][R64.64+0x10], R44 ;  /* 0x0000102c40007986 */ /* 0x0003ec000c101d04 */
.L_x_18546:
[----:B------:R-:W-:Y:S05]  /*1610*/  BSYNC B0 ;  /* 0x0000000000007941 */ /* 0x000fea0003800000 */
.L_x_18545:
        /* <DEDUP_REMOVED lines=45> */
.L_x_18566:
[----:B------:R-:W-:Y:S05]  /*18f0*/  BSYNC B1 ;  /* 0x0000000000017941 */ /* 0x000fea0003800000 */
.L_x_18565:
[----:B------:R-:W-:Y:S04]  /*1900*/  BSSY B1, `(.L_x_18567) ;  /* 0x0000005000017945 */ /* 0x000fe80003800000 */
[----:B------:R-:W-:Y:S05]  /*1910*/  @!P5 BRA `(.L_x_18568) ;  /* 0x00000000000cd947 */ /* 0x000fea0003800000 */
[----:B-----5:R-:W-:-:S05]  /*1920*/  HADD2.F32 R49, -RZ, R36.H1_H1 ;  /* 0x30000024ff317230 */ /* 0x020fca0000004100 */
[----:B------:R-:W-:-:S04]  /*1930*/  FMUL.FTZ R49, R49, UR6 ;  /* 0x0000000631317c20 */ /* 0x000fc80008410000 */
[----:B------:R-:W-:-:S07]  /*1940*/  @P4 FADD.FTZ R49, R21, R49 ;  /* 0x0000003115314221 */ /* 0x000fce0000010000 */
.L_x_18568:
[----:B------:R-:W-:Y:S05]  /*1950*/  BSYNC B1 ;  /* 0x0000000000017941 */ /* 0x000fea0003800000 */
.L_x_18567:
[----:B------:R-:W-:Y:S04]  /*1960*/  BSSY B1, `(.L_x_18569) ;  /* 0x0000005000017945 */ /* 0x000fe80003800000 */
[----:B------:R-:W-:Y:S05]  /*1970*/  @!P5 BRA `(.L_x_18570) ;  /* 0x00000000000cd947 */ /* 0x000fea0003800000 */
[----:B-----5:R-:W-:-:S05]  /*1980*/  HADD2.F32 R50, -RZ, R37.H0_H0 ;  /* 0x20000025ff327230 */ /* 0x020fca0000004100 */
[----:B------:R-:W-:-:S04]  /*1990*/  FMUL.FTZ R50, R50, UR6 ;  /* 0x0000000632327c20 */ /* 0x000fc80008410000 */
[----:B------:R-:W-:-:S07]  /*19a0*/  @P4 FADD.FTZ R50, R22, R50 ;  /* 0x0000003216324221 */ /* 0x000fce0000010000 */
.L_x_18570:
[----:B------:R-:W-:Y:S05]  /*19b0*/  BSYNC B1 ;  /* 0x0000000000017941 */ /* 0x000fea0003800000 */
.L_x_18569:
[----:B------:R-:W-:Y:S04]  /*19c0*/  BSSY B1, `(.L_x_18571) ;  /* 0x0000005000017945 */ /* 0x000fe80003800000 */
[----:B------:R-:W-:Y:S05]  /*19d0*/  @!P5 BRA `(.L_x_18572) ;  /* 0x00000000000cd947 */ /* 0x000fea0003800000 */
[----:B-----5:R-:W-:-:S05]  /*19e0*/  HADD2.F32 R51, -RZ, R37.H1_H1 ;  /* 0x30000025ff337230 */ /* 0x020fca0000004100 */
[----:B------:R-:W-:-:S04]  /*19f0*/  FMUL.FTZ R51, R51, UR6 ;  /* 0x0000000633337c20 */ /* 0x000fc80008410000 */
[----:B------:R-:W-:-:S07]  /*1a00*/  @P4 FADD.FTZ R51, R23, R51 ;  /* 0x0000003317334221 */ /* 0x000fce0000010000 */
.L_x_18572:
[----:B------:R-:W-:Y:S05]  /*1a10*/  BSYNC B1 ;  /* 0x0000000000017941 */ /* 0x000fea0003800000 */
.L_x_18571:
[----:B------:R-:W-:Y:S04]  /*1a20*/  BSSY B1, `(.L_x_18573) ;  /* 0x0000005000017945 */ /* 0x000fe80003800000 */
[----:B------:R-:W-:Y:S05]  /*1a30*/  @!P5 BRA `(.L_x_18574) ;  /* 0x00000000000cd947 */ /* 0x000fea0003800000 */
[----:B-----5:R-:W-:-:S05]  /*1a40*/  HADD2.F32 R52, -RZ, R38.H0_H0 ;  /* 0x20000026ff347230 */ /* 0x020fca0000004100 */
[----:B------:R-:W-:-:S04]  /*1a50*/  FMUL.FTZ R52, R52, UR6 ;  /* 0x0000000634347c20 */ /* 0x000fc80008410000 */
[----:B------:R-:W-:-:S07]  /*1a60*/  @P4 FADD.FTZ R52, R28, R52 ;  /* 0x000000341c344221 */ /* 0x000fce0000010000 */
.L_x_18574:
[----:B------:R-:W-:Y:S05]  /*1a70*/  BSYNC B1 ;  /* 0x0000000000017941 */ /* 0x000fea0003800000 */
.L_x_18573:
[----:B------:R-:W-:Y:S04]  /*1a80*/  BSSY B1, `(.L_x_18575) ;  /* 0x0000005000017945 */ /* 0x000fe80003800000 */
[----:B------:R-:W-:Y:S05]  /*1a90*/  @!P5 BRA `(.L_x_18576) ;  /* 0x00000000000cd947 */ /* 0x000fea0003800000 */
[----:B-----5:R-:W-:-:S05]  /*1aa0*/  HADD2.F32 R53, -RZ, R38.H1_H1 ;  /* 0x30000026ff357230 */ /* 0x020fca0000004100 */
[----:B------:R-:W-:-:S04]  /*1ab0*/  FMUL.FTZ R53, R53, UR6 ;  /* 0x0000000635357c20 */ /* 0x000fc80008410000 */
[----:B------:R-:W-:-:S07]  /*1ac0*/  @P4 FADD.FTZ R53, R29, R53 ;  /* 0x000000351d354221 */ /* 0x000fce0000010000 */
.L_x_18576:
[----:B------:R-:W-:Y:S05]  /*1ad0*/  BSYNC B1 ;  /* 0x0000000000017941 */ /* 0x000fea0003800000 */
.L_x_18575:
[----:B------:R-:W-:Y:S04]  /*1ae0*/  BSSY B1, `(.L_x_18577) ;  /* 0x0000005000017945 */ /* 0x000fe80003800000 */
[----:B------:R-:W-:Y:S05]  /*1af0*/  @!P5 BRA `(.L_x_18578) ;  /* 0x00000000000cd947 */ /* 0x000fea0003800000 */
[----:B-----5:R-:W-:-:S05]  /*1b00*/  HADD2.F32 R54, -RZ, R39.H0_H0 ;  /* 0x20000027ff367230 */ /* 0x020fca0000004100 */
[----:B------:R-:W-:-:S04]  /*1b10*/  FMUL.FTZ R54, R54, UR6 ;  /* 0x0000000636367c20 */ /* 0x000fc80008410000 */
[----:B------:R-:W-:-:S07]  /*1b20*/  @P4 FADD.FTZ R54, R30, R54 ;  /* 0x000000361e364221 */ /* 0x000fce0000010000 */
.L_x_18578:
[----:B------:R-:W-:Y:S05]  /*1b30*/  BSYNC B1 ;  /* 0x0000000000017941 */ /* 0x000fea0003800000 */
.L_x_18577:
[----:B------:R-:W-:Y:S04]  /*1b40*/  BSSY B1, `(.L_x_18579) ;  /* 0x0000005000017945 */ /* 0x000fe80003800000 */
[----:B------:R-:W-:Y:S05]  /*1b50*/  @!P5 BRA `(.L_x_18580) ;  /* 0x00000000000cd947 */ /* 0x000fea0003800000 */
[----:B-----5:R-:W-:-:S05]  /*1b60*/  HADD2.F32 R55, -RZ, R39.H1_H1 ;  /* 0x30000027ff377230 */ /* 0x020fca0000004100 */
[----:B------:R-:W-:-:S04]  /*1b70*/  FMUL.FTZ R55, R55, UR6 ;  /* 0x0000000637377c20 */ /* 0x000fc80008410000 */
[----:B------:R-:W-:-:S07]  /*1b80*/  @P4 FADD.FTZ R55, R31, R55 ;  /* 0x000000371f374221 */ /* 0x000fce0000010000 */
.L_x_18580:
[----:B------:R-:W-:Y:S05]  /*1b90*/  BSYNC B1 ;  /* 0x0000000000017941 */ /* 0x000fea0003800000 */
.L_x_18579:
[----:B------:R2:W-:Y:S01]  /*1ba0*/  STG.E.128 desc[UR4][R64.64], R48 ;  /* 0x0000003040007986 */ /* 0x0005e2000c101d04 */
[----:B------:R-:W-:Y:S02]  /*1bb0*/  IADD3 R119, R119, 0x20, RZ ;  /* 0x0000002077777810 */ /* 0x000fe40007ffe0ff */
[----:B------:R-:W-:Y:S01]  /*1bc0*/  IADD3 R67, R67, 0x20, RZ ;  /* 0x0000002043437810 */ /* 0x000fe20007ffe0ff */
[----:B------:R2:W-:Y:S06]  /*1bd0*/  STG.E.128 desc[UR4][R64.64+0x10], R52 ;  /* 0x0000103440007986 */ /* 0x0005ec000c101d04 */
.L_x_18564:
[----:B------:R-:W-:Y:S05]  /*1be0*/  BSYNC B0 ;  /* 0x0000000000007941 */ /* 0x000fea0003800000 */
.L_x_18563:
        /* <DEDUP_REMOVED lines=40> */
[----:B-----5:R-:W-:-:S05]  /*1e70*/  HADD2.F32 R56, -RZ, R36.H0_H0 ;  /* 0x20000024ff387230 */ /* 0x020fca0000004100 */
[----:B------:R-:W-:-:S04]  /*1e80*/  FMUL.FTZ R56, R56, UR6 ;  /* 0x0000000638387c20 */ /* 0x000fc80008410000 */
[----:B------:R-:W-:-:S07]  /*1e90*/  @P2 FADD.FTZ R56, R20, R56 ;  /* 0x0000003814382221 */ /* 0x000fce0000010000 */
.L_x_18584:
[----:B------:R-:W-:Y:S05]  /*1ea0*/  BSYNC B1 ;  /* 0x0000000000017941 */ /* 0x000fea0003800000 */
.L_x_18583:
[----:B------:R-:W-:Y:S04]  /*1eb0*/  BSSY B1, `(.L_x_18585) ;  /* 0x0000005000017945 */ /* 0x000fe80003800000 */
[----:B------:R-:W-:Y:S05]  /*1ec0*/  @!P4 BRA `(.L_x_18586) ;  /* 0x00000000000cc947 */ /* 0x000fea0003800000 */
[----:B-----5:R-:W-:-:S05]  /*1ed0*/  HADD2.F32 R57, -RZ, R36.H1_H1 ;  /* 0x30000024ff397230 */ /* 0x020fca0000004100 */
[----:B------:R-:W-:-:S04]  /*1ee0*/  FMUL.FTZ R57, R57, UR6 ;  /* 0x0000000639397c20 */ /* 0x000fc80008410000 */
[----:B------:R-:W-:-:S07]  /*1ef0*/  @P2 FADD.FTZ R57, R21, R57 ;  /* 0x0000003915392221 */ /* 0x000fce0000010000 */
.L_x_18586:
[----:B------:R-:W-:Y:S05]  /*1f00*/  BSYNC B1 ;  /* 0x0000000000017941 */ /* 0x000fea0003800000 */
.L_x_18585:
[----:B------:R-:W-:Y:S04]  /*1f10*/  BSSY B1, `(.L_x_18587) ;  /* 0x0000005000017945 */ /* 0x000fe80003800000 */
[----:B------:R-:W-:Y:S05]  /*1f20*/  @!P4 BRA `(.L_x_18588) ;  /* 0x00000000000cc947 */ /* 0x000fea0003800000 */
[----:B-----5:R-:W-:-:S05]  /*1f30*/  HADD2.F32 R58, -RZ, R37.H0_H0 ;  /* 0x20000025ff3a7230 */ /* 0x020fca0000004100 */
[----:B------:R-:W-:-:S04]  /*1f40*/  FMUL.FTZ R58, R58, UR6 ;  /* 0x000000063a3a7c20 */ /* 0x000fc80008410000 */
[----:B------:R-:W-:-:S07]  /*1f50*/  @P2 FADD.FTZ R58, R22, R58 ;  /* 0x0000003a163a2221 */ /* 0x000fce0000010000 */
.L_x_18588:
[----:B------:R-:W-:Y:S05]  /*1f60*/  BSYNC B1 ;  /* 0x0000000000017941 */ /* 0x000fea0003800000 */
.L_x_18587:
[----:B------:R-:W-:Y:S04]  /*1f70*/  BSSY B1, `(.L_x_18589) ;  /* 0x0000005000017945 */ /* 0x000fe80003800000 */
[----:B------:R-:W-:Y:S05]  /*1f80*/  @!P4 BRA `(.L_x_18590) ;  /* 0x00000000000cc947 */ /* 0x000fea0003800000 */
[----:B-----5:R-:W-:-:S05]  /*1f90*/  HADD2.F32 R59, -RZ, R37.H1_H1 ;  /* 0x30000025ff3b7230 */ /* 0x020fca0000004100 */
[----:B------:R-:W-:-:S04]  /*1fa0*/  FMUL.FTZ R59, R59, UR6 ;  /* 0x000000063b3b7c20 */ /* 0x000fc80008410000 */
[----:B------:R-:W-:-:S07]  /*1fb0*/  @P2 FADD.FTZ R59, R23, R59 ;  /* 0x0000003b173b2221 */ /* 0x000fce0000010000 */
.L_x_18590:
[----:B------:R-:W-:Y:S05]  /*1fc0*/  BSYNC B1 ;  /* 0x0000000000017941 */ /* 0x000fea0003800000 */
.L_x_18589:
[----:B------:R-:W-:Y:S04]  /*1fd0*/  BSSY B1, `(.L_x_18591) ;  /* 0x0000005000017945 */ /* 0x000fe80003800000 */
[----:B------:R-:W-:Y:S05]  /*1fe0*/  @!P4 BRA `(.L_x_18592) ;  /* 0x00000000000cc947 */ /* 0x000fea0003800000 */
[----:B-----5:R-:W-:-:S05]  /*1ff0*/  HADD2.F32 R60, -RZ, R38.H0_H0 ;  /* 0x20000026ff3c7230 */ /* 0x020fca0000004100 */
[----:B------:R-:W-:-:S04]  /*2000*/  FMUL.FTZ R60, R60, UR6 ;  /* 0x000000063c3c7c20 */ /* 0x000fc80008410000 */
[----:B------:R-:W-:-:S07]  /*2010*/  @P2 FADD.FTZ R60, R28, R60 ;  /* 0x0000003c1c3c2221 */ /* 0x000fce0000010000 */
.L_x_18592:
[----:B------:R-:W-:Y:S05]  /*2020*/  BSYNC B1 ;  /* 0x0000000000017941 */ /* 0x000fea0003800000 */
.L_x_18591:
[----:B------:R-:W-:Y:S04]  /*2030*/  BSSY B1, `(.L_x_18593) ;  /* 0x0000005000017945 */ /* 0x000fe80003800000 */
[----:B------:R-:W-:Y:S05]  /*2040*/  @!P4 BRA `(.L_x_18594) ;  /* 0x00000000000cc947 */ /* 0x000fea0003800000 */
[----:B-----5:R-:W-:-:S05]  /*2050*/  HADD2.F32 R61, -RZ, R38.H1_H1 ;  /* 0x30000026ff3d7230 */ /* 0x020fca0000004100 */
[----:B------:R-:W-:-:S04]  /*2060*/  FMUL.FTZ R61, R61, UR6 ;  /* 0x000000063d3d7c20 */ /* 0x000fc80008410000 */
[----:B------:R-:W-:-:S07]  /*2070*/  @P2 FADD.FTZ R61, R29, R61 ;  /* 0x0000003d1d3d2221 */ /* 0x000fce0000010000 */
.L_x_18594:
[----:B------:R-:W-:Y:S05]  /*2080*/  BSYNC B1 ;  /* 0x0000000000017941 */ /* 0x000fea0003800000 */
.L_x_18593:
[----:B------:R-:W-:Y:S04]  /*2090*/  BSSY B1, `(.L_x_18595) ;  /* 0x0000005000017945 */ /* 0x000fe80003800000 */
[----:B------:R-:W-:Y:S05]  /*20a0*/  @!P4 BRA `(.L_x_18596) ;  /* 0x00000000000cc947 */ /* 0x000fea0003800000 */
[----:B-----5:R-:W-:-:S05]  /*20b0*/  HADD2.F32 R62, -RZ, R39.H0_H0 ;  /* 0x20000027ff3e7230 */ /* 0x020fca0000004100 */
[----:B------:R-:W-:-:S04]  /*20c0*/  FMUL.FTZ R62, R62, UR6 ;  /* 0x000000063e3e7c20 */ /* 0x000fc80008410000 */
[----:B------:R-:W-:-:S07]  /*20d0*/  @P2 FADD.FTZ R62, R30, R62 ;  /* 0x0000003e1e3e2221 */ /* 0x000fce0000010000 */
.L_x_18596:
[----:B------:R-:W-:Y:S05]  /*20e0*/  BSYNC B1 ;  /* 0x0000000000017941 */ /* 0x000fea0003800000 */
.L_x_18595:
[----:B------:R-:W-:Y:S01]  /*20f0*/  BSSY B1, `(.L_x_18597) ;  /* 0x0000006000017945 */ /* 0x000fe20003800000 */
[----:B------:R-:W-:-:S03]  /*2100*/  @!P4 FSEL R63, R31, RZ, P3 ;  /* 0x000000ff1f3fc208 */ /* 0x000fc60001800000 */
[----:B------:R-:W-:Y:S05]  /*2110*/  @!P4 BRA `(.L_x_18598) ;  /* 0x00000000000cc947 */ /* 0x000fea0003800000 */
[----:B-----5:R-:W-:-:S05]  /*2120*/  HADD2.F32 R63, -RZ, R39.H1_H1 ;  /* 0x30000027ff3f7230 */ /* 0x020fca0000004100 */
[----:B------:R-:W-:-:S04]  /*2130*/  FMUL.FTZ R63, R63, UR6 ;  /* 0x000000063f3f7c20 */ /* 0x000fc80008410000 */
[----:B------:R-:W-:-:S07]  /*2140*/  @P2 FADD.FTZ R63, R31, R63 ;  /* 0x0000003f1f3f2221 */ /* 0x000fce0000010000 */
.L_x_18598:
[----:B------:R-:W-:Y:S05]  /*2150*/  BSYNC B1 ;  /* 0x0000000000017941 */ /* 0x000fea0003800000 */
.L_x_18597:
[----:B------:R3:W-:Y:S04]  /*2160*/  STG.E.128 desc[UR4][R124.64], R56 ;  /* 0x000000387c007986 */ /* 0x0007e8000c101d04 */
[----:B------:R3:W-:Y:S02]  /*2170*/  STG.E.128 desc[UR4][R124.64+0x10], R60 ;  /* 0x0000103c7c007986 */ /* 0x0007e4000c101d04 */
.L_x_18582:
[----:B------:R-:W-:Y:S05]  /*2180*/  BSYNC B0 ;  /* 0x0000000000007941 */ /* 0x000fea0003800000 */
.L_x_18581:
        /* <DEDUP_REMOVED lines=125> */
.L_x_18620:
        /* <DEDUP_REMOVED lines=42> */
[----:B------:R-:W-:-:S02]  /*2c00*/  F2FP.F16.F32.PACK_AB R64, R65, R64 ;  /* 0x000000404140723e */ /* 0x000fc400000000ff */
[----:B------:R-:W-:Y:S01]  /*2c10*/  F2FP.F16.F32.PACK_AB R65, R67, R122 ;  /* 0x0000007a4341723e */ /* 0x000fe200000000ff */
        /* <DEDUP_REMOVED lines=10> */
[----:B------:R-:W-:Y:S02]  /*2cc0*/  F2FP.F16.F32.PACK_AB R66, R122, R67 ;  /* 0x000000437a42723e */ /* 0x000fe400000000ff */
[----:B------:R-:W-:Y:S02]  /*2cd0*/  F2FP.F16.F32.PACK_AB R67, R124, R123 ;  /* 0x0000007b7c43723e */ /* 0x000fe400000000ff */
[----:B------:R-:W0:Y:S02]  /*2ce0*/  LDC.64 R122, c[0x0][0x2b8] ;  /* 0x0000ae00ff7a7b82 */ /* 0x000e240000000a00 */
[C---:B0-----:R-:W-:Y:S01]  /*2cf0*/  IMAD.WIDE.U32 R122, R120.reuse, 0x10, R122 ;  /* 0x00000010787a7825 */ /* 0x041fe200078e007a */
[----:B------:R-:W-:-:S04]  /*2d00*/  IADD3 R120, R120, 0x20, RZ ;  /* 0x0000002078787810 */ /* 0x000fc80007ffe0ff */
[----:B------:R0:W-:Y:S03]  /*2d10*/  STG.E.128 desc[UR4][R122.64], R64 ;  /* 0x000000407a007986 */ /* 0x0001e6000c101d04 */
.L_x_18603:
[----:B------:R-:W-:Y:S05]  /*2d20*/  BSYNC B1 ;  /* 0x0000000000017941 */ /* 0x000fea0003800000 */
.L_x_18602:
        /* <DEDUP_REMOVED lines=35> */
.L_x_18605:
[----:B------:R-:W-:Y:S05]  /*2f60*/  BSYNC B1 ;  /* 0x0000000000017941 */ /* 0x000fea0003800000 */
.L_x_18604:
        /* <DEDUP_REMOVED lines=35> */
.L_x_18607:
[----:B------:R-:W-:Y:S05]  /*31a0*/  BSYNC B1 ;  /* 0x0000000000017941 */ /* 0x000fea0003800000 */
.L_x_18606:
        /* <DEDUP_REMOVED lines=22> */
[----:B------:R-:W0:Y:S01]  /*3310*/  LDC.64 R122, c[0x0][0x2b8] ;  /* 0x0000ae00ff7a7b82 */ /* 0x000e220000000a00 */
[----:B------:R-:W-:Y:S01]  /*3320*/  FFMA.FTZ R66, R105, R66, R112 ;  /* 0x0000004269427223 */ /* 0x000fe20000010070 */
[----:B------:R-:W-:Y:S01]  /*3330*/  FFMA.FTZ R121, R103, R121, R110 ;  /* 0x0000007967797223 */ /* 0x000fe2000001006e */
[----:B------:R-:W-:-:S03]  /*3340*/  FFMA.FTZ R124, R106, R124, R115 ;  /* 0x0000007c6a7c7223 */ /* 0x000fc60000010073 */
[----:B------:R-:W-:Y:S01]  /*3350*/  F2FP.F16.F32.PACK_AB R66, R119, R66 ;  /* 0x000000427742723e */ /* 0x000fe200000000ff */
[----:B------:R-:W-:Y:S01]  /*3360*/  FFMA.FTZ R119, R104, R65, R113 ;  /* 0x0000004168777223 */ /* 0x000fe20000010071 */
[----:B------:R-:W-:-:S04]  /*3370*/  F2FP.F16.F32.PACK_AB R65, R124, R121 ;  /* 0x000000797c41723e */ /* 0x000fc800000000ff */
[----:B------:R-:W-:Y:S01]  /*3380*/  F2FP.F16.F32.PACK_AB R64, R119, R64 ;  /* 0x000000407740723e */ /* 0x000fe200000000ff */
[----:B0-----:R-:W-:-:S05]  /*3390*/  IMAD.WIDE.U32 R122, R120, 0x10, R122 ;  /* 0x00000010787a7825 */ /* 0x001fca00078e007a */
[----:B------:R3:W-:Y:S02]  /*33a0*/  STG.E.128 desc[UR4][R122.64], R64 ;  /* 0x000000407a007986 */ /* 0x0007e4000c101d04 */
.L_x_18601:
[----:B------:R-:W-:Y:S05]  /*33b0*/  BSYNC B0 ;  /* 0x0000000000007941 */ /* 0x000fea0003800000 */
.L_x_18600:
[----:B0123--:R-:W0:Y:S02]  /*33c0*/  LDC.64 R64, c[0x0][0x210] ;  /* 0x00008400ff407b82 */ /* 0x00fe240000000a00 */
[----:B0-----:R-:W-:-:S04]  /*33d0*/  LEA R118, R64, R118, 0x2 ;  /* 0x0000007640767211 */ /* 0x001fc800078e10ff */
[----:B------:R-:W-:-:S13]  /*33e0*/  ISETP.GE.AND P2, PT, R118, R65, PT ;  /* 0x000000417600720c */ /* 0x000fda0003f46270 */
[----:B------:R-:W-:Y:S05]  /*33f0*/  @!P2 BRA `(.L_x_18608) ;  /* 0xffffffd40054a947 */ /* 0x000fea000383ffff */
[----:B------:R-:W-:Y:S05]  /*3400*/  EXIT ;  /* 0x000000000000794d */ /* 0x000fea0003800000 */
.L_x_18599:
        /* <DEDUP_REMOVED lines=8> */
.L_x_18610:
[----:B------:R-:W-:Y:S05]  /*3490*/  BSYNC B0 ;  /* 0x0000000000007941 */ /* 0x000fea0003800000 */
.L_x_18609:
[----:B------:R-:W-:Y:S01]  /*34a0*/  HFMA2.MMA R124, -RZ, RZ, 0, 1.1920928955078125e-07 ;  /* 0x00000002ff7c7435 */ /* 0x000fe200000001ff */
[----:B------:R-:W-:Y:S01]  /*34b0*/  FADD.FTZ R125, R67, R64 ;  /* 0x00000040437d7221 */ /* 0x000fe20000010000 */
[----:B------:R-:W-:Y:S02]  /*34c0*/  MOV R119, 0x1f ;  /* 0x0000001f00777802 */ /* 0x000fe40000000f00 */
[----:B------:R-:W-:-:S07]  /*34d0*/  MOV R66, 0xffffffff ;  /* 0xffffffff00427802 */ /* 0x000fce0000000f00 */
[----:B------:R-:W-:Y:S05]  /*34e0*/  WARPSYNC.COLLECTIVE R66, `(.L_x_18611) ;  /* 0x0000000042087348 */ /* 0x000fea0003c00000 */
[----:B------:R0:W1:Y:S02]  /*34f0*/  SHFL.BFLY P6, R64, R125, R124, R119 ;  /* 0x0c00007c7d407389 */ /* 0x00006400000c0077 */
[----:B01----:R-:W-:Y:S01]  /*3500*/  ENDCOLLECTIVE ;  /* 0x000000000000791b */ /* 0x003fe20003800000 */
.L_x_18611:
[----:B------:R-:W-:Y:S01]  /*3510*/  HFMA2.MMA R124, -RZ, RZ, 0, 2.384185791015625e-07 ;  /* 0x00000004ff7c7435 */ /* 0x000fe200000001ff */
[----:B------:R-:W-:-:S10]  /*3520*/  FADD.FTZ R125, R125, R64 ;  /* 0x000000407d7d7221 */ /* 0x000fd40000010000 */
[----:B------:R-:W-:Y:S05]  /*3530*/  WARPSYNC.COLLECTIVE R66, `(.L_x_18612) ;  /* 0x0000000042087348 */ /* 0x000fea0003c00000 */
[----:B------:R0:W1:Y:S02]  /*3540*/  SHFL.BFLY P6, R64, R125, R124, R119 ;  /* 0x0c00007c7d407389 */ /* 0x00006400000c0077 */
[----:B01----:R-:W-:Y:S01]  /*3550*/  ENDCOLLECTIVE ;  /* 0x000000000000791b */ /* 0x003fe20003800000 */
.L_x_18612:
[----:B------:R-:W-:Y:S01]  /*3560*/  HFMA2.MMA R124, -RZ, RZ, 0, 4.76837158203125e-07 ;  /* 0x00000008ff7c7435 */ /* 0x000fe200000001ff */
[----:B------:R-:W-:-:S05]  /*3570*/  FADD.FTZ R65, R125, R64 ;  /* 0x000000407d417221 */ /* 0x000fca0000010000 */
[----:B------:R-:W-:-:S07]  /*3580*/  MOV R125, R65 ;  /* 0x00000041007d7202 */ /* 0x000fce0000000f00 */
[----:B------:R-:W-:Y:S05]  /*3590*/  WARPSYNC.COLLECTIVE R66, `(.L_x_18613) ;  /* 0x0000000042087348 */ /* 0x000fea0003c00000 */
[----:B------:R0:W1:Y:S02]  /*35a0*/  SHFL.BFLY P6, R64, R125, R124, R119 ;  /* 0x0c00007c7d407389 */ /* 0x00006400000c0077 */
[----:B01----:R-:W-:Y:S01]  /*35b0*/  ENDCOLLECTIVE ;  /* 0x000000000000791b */ /* 0x003fe20003800000 */
.L_x_18613:
[----:B------:R-:W-:Y:S01]  /*35c0*/  HFMA2.MMA R124, -RZ, RZ, 0, 9.5367431640625e-07 ;  /* 0x00000010ff7c7435 */ /* 0x000fe200000001ff */
[----:B------:R-:W-:Y:S02]  /*35d0*/  FADD.FTZ R67, R65, R64 ;  /* 0x0000004041437221 */ /* 0x000fe40000010000 */
[----:B------:R-:W0:Y:S03]  /*35e0*/  LDC R65, c[0x0][0x290] ;  /* 0x0000a400ff417b82 */ /* 0x000e260000000800 */
[----:B------:R-:W-:-:S07]  /*35f0*/  MOV R125, R67 ;  /* 0x00000043007d7202 */ /* 0x000fce0000000f00 */
[----:B0-----:R-:W-:Y:S05]  /*3600*/  WARPSYNC.COLLECTIVE R66, `(.L_x_18614) ;  /* 0x0000000042087348 */ /* 0x001fea0003c00000 */
[----:B------:R1:W2:Y:S02]  /*3610*/  SHFL.BFLY P6, R64, R125, R124, R119 ;  /* 0x0c00007c7d407389 */ /* 0x0002a400000c0077 */
[----:B012---:R-:W-:Y:S01]  /*3620*/  ENDCOLLECTIVE ;  /* 0x000000000000791b */ /* 0x007fe20003800000 */
.L_x_18614:
        /* <DEDUP_REMOVED lines=73> */
.L_x_18615:
[----:B------:R-:W-:Y:S01]  /*3ac0*/  HFMA2.MMA R124, -RZ, RZ, 0, 1.1920928955078125e-07 ;  /* 0x00000002ff7c7435 */ /* 0x000fe200000001ff */
[----:B------:R-:W-:-:S10]  /*3ad0*/  FADD.FTZ R125, R67, R64 ;  /* 0x00000040437d7221 */ /* 0x000fd40000010000 */
[----:B------:R-:W-:Y:S05]  /*3ae0*/  WARPSYNC.COLLECTIVE R66, `(.L_x_18616) ;  /* 0x0000000042087348 */ /* 0x000fea0003c00000 */
[----:B------:R0:W1:Y:S02]  /*3af0*/  SHFL.BFLY P6, R64, R125, R124, R119 ;  /* 0x0c00007c7d407389 */ /* 0x00006400000c0077 */
[----:B01----:R-:W-:Y:S01]  /*3b00*/  ENDCOLLECTIVE ;  /* 0x000000000000791b */ /* 0x003fe20003800000 */
.L_x_18616:
[----:B------:R-:W-:Y:S01]  /*3b10*/  MOV R124, 0x4 ;  /* 0x00000004007c7802 */ /* 0x000fe20000000f00 */
[----:B------:R-:W-:-:S07]  /*3b20*/  FADD.FTZ R125, R125, R64 ;  /* 0x000000407d7d7221 */ /* 0x000fce0000010000 */
[----:B------:R-:W-:Y:S05]  /*3b30*/  WARPSYNC.COLLECTIVE R66, `(.L_x_18617) ;  /* 0x0000000042087348 */ /* 0x000fea0003c00000 */
[----:B------:R0:W1:Y:S02]  /*3b40*/  SHFL.BFLY P6, R64, R125, R124, R119 ;  /* 0x0c00007c7d407389 */ /* 0x00006400000c0077 */
[----:B01----:R-:W-:Y:S01]  /*3b50*/  ENDCOLLECTIVE ;  /* 0x000000000000791b */ /* 0x003fe20003800000 */
.L_x_18617:
[----:B------:R-:W-:Y:S01]  /*3b60*/  HFMA2.MMA R124, -RZ, RZ, 0, 4.76837158203125e-07 ;  /* 0x00000008ff7c7435 */ /* 0x000fe200000001ff */
[----:B------:R-:W-:-:S05]  /*3b70*/  FADD.FTZ R67, R125, R64 ;  /* 0x000000407d437221 */ /* 0x000fca0000010000 */
[----:B------:R-:W-:-:S07]  /*3b80*/  MOV R125, R67 ;  /* 0x00000043007d7202 */ /* 0x000fce0000000f00 */
[----:B------:R-:W-:Y:S05]  /*3b90*/  WARPSYNC.COLLECTIVE R66, `(.L_x_18618) ;  /* 0x0000000042087348 */ /* 0x000fea0003c00000 */
[----:B------:R0:W1:Y:S02]  /*3ba0*/  SHFL.BFLY P6, R64, R125, R124, R119 ;  /* 0x0c00007c7d407389 */ /* 0x00006400000c0077 */
[----:B01----:R-:W-:Y:S01]  /*3bb0*/  ENDCOLLECTIVE ;  /* 0x000000000000791b */ /* 0x003fe20003800000 */
.L_x_18618:
[----:B------:R-:W-:Y:S01]  /*3bc0*/  HFMA2.MMA R124, -RZ, RZ, 0, 9.5367431640625e-07 ;  /* 0x00000010ff7c7435 */ /* 0x000fe200000001ff */
[----:B------:R-:W-:-:S05]  /*3bd0*/  FADD.FTZ R67, R67, R64 ;  /* 0x0000004043437221 */ /* 0x000fca0000010000 */
[----:B------:R-:W-:-:S07]  /*3be0*/  MOV R125, R67 ;  /* 0x00000043007d7202 */ /* 0x000fce0000000f00 */
[----:B------:R-:W-:Y:S05]  /*3bf0*/  WARPSYNC.COLLECTIVE R66, `(.L_x_18619) ;  /* 0x0000000042087348 */ /* 0x000fea0003c00000 */
[----:B------:R0:W1:Y:S02]  /*3c00*/  SHFL.BFLY P6, R64, R125, R124, R119 ;  /* 0x0c00007c7d407389 */ /* 0x00006400000c0077 */
[----:B01----:R-:W-:Y:S01]  /*3c10*/  ENDCOLLECTIVE ;  /* 0x000000000000791b */ /* 0x003fe20003800000 */
.L_x_18619:
[----:B------:R-:W-:Y:S05]  /*3c20*/  BRA `(.L_x_18620) ;  /* 0xffffffec004c7947 */ /* 0x000fea000383ffff */
.L_x_18621:
        /* <DEDUP_REMOVED lines=13> */
.L_x_30512:


//--------------------- .text._ZN10layer_norm13ln_fwd_kernelINS_13Kernel_traitsI6__halfS2_fS2_fjLj1024ELj1ELj4ELj1ELj16ENS_18Kernel_traits_baseILj1024ES2_S2_fS2_fjLj128EEEEELb0ELb0ELb1ELb1EEEvNS_9FwdParamsE --------------------------
	.section	.text._ZN10layer_norm13ln_fwd_kernelINS_13Kernel_traitsI6__halfS2_fS2_fjLj1024ELj1ELj4ELj1ELj16ENS_18Kernel_traits_baseILj1024ES2_S2_fS2_fjLj128EEEEELb0ELb0ELb1ELb1EEEvNS_9FwdParamsE,"ax",@progbits
	.align	128
        .global         _ZN10layer_norm13ln_fwd_kernelINS_13Kernel_traitsI6__halfS2_fS2_fjLj1024ELj1ELj4ELj1ELj16ENS_18Kernel_traits_baseILj1024ES2_S2_fS2_fjLj128EEEEELb0ELb0ELb1ELb1EEEvNS_9FwdParamsE
        .type           _ZN10layer_norm13ln_fwd_kernelINS_13Kernel_traitsI6__halfS2_fS2_fjLj1024ELj1ELj4ELj1ELj16ENS_18Kernel_traits_baseILj1024ES2_S2_fS2_fjLj128EEEEELb0ELb0ELb1ELb1EEEvNS_9FwdParamsE,@function
        .size           _ZN10layer_norm13ln_fwd_kernelINS_13Kernel_traitsI6__halfS2_fS2_fjLj1024ELj1ELj4ELj1ELj16ENS_18Kernel_traits_baseILj1024ES2_S2_fS2_fjLj128EEEEELb0ELb0ELb1ELb1EEEvNS_9FwdParamsE,(.L_x_30513 - _ZN10layer_norm13ln_fwd_kernelINS_13Kernel_traitsI6__halfS2_fS2_fjLj1024ELj1ELj4ELj1ELj16ENS_18Kernel_traits_baseILj1024ES2_S2_fS2_fjLj128EEEEELb0ELb0ELb1ELb1EEEvNS_9FwdParamsE)
        .other          _ZN10layer_norm13ln_fwd_kernelINS_13Kernel_traitsI6__halfS2_fS2_fjLj1024ELj1ELj4ELj1ELj16ENS_18Kernel_traits_baseILj1024ES2_S2_fS2_fjLj128EEEEELb0ELb0ELb1ELb1EEEvNS_9FwdParamsE,@"STO_CUDA_ENTRY STV_DEFAULT"
_ZN10layer_norm13ln_fwd_kernelINS_13Kernel_traitsI6__halfS2_fS2_fjLj1024ELj1ELj4ELj1ELj16ENS_18Kernel_traits_baseILj1024ES2_S2_fS2_fjLj128EEEEELb0ELb0ELb1ELb1EEEvNS_9FwdParamsE:
.text._ZN10layer_norm13ln_fwd_kernelINS_13Kernel_traitsI6__halfS2_fS2_fjLj1024ELj1ELj4ELj1ELj16ENS_18Kernel_traits_baseILj1024ES2_S2_fS2_fjLj128EEEEELb0ELb0ELb1ELb1EEEvNS_9FwdParamsE:
        /* <DEDUP_REMOVED lines=72> */
[----:B--2---:R-:W-:Y:S02]  /*0480*/  HADD2.F32 R94, -RZ, R69.H0_H0 ;  /* 0x20000045ff5e7230 */ /* 0x004fe40000004100 */
        /* <DEDUP_REMOVED lines=8> */
[----:B------:R-:W-:-:S02]  /*0510*/  HADD2.F32 R74, -RZ, R74.H1_H1 ;  /* 0x3000004aff4a7230 */ /* 0x000fc40000004100 */
[----:B------:R-:W-:Y:S02]  /*0520*/  HADD2.F32 R107, -RZ, R68.H1_H1 ;  /* 0x30000044ff6b7230 */ /* 0x000fe40000004100 */
[----:B----4-:R-:W-:-:S07]  /*0530*/  HADD2.F32 R109, -RZ, R20.H1_H1 ;  /* 0x30000014ff6d7230 */ /* 0x010fce0000004100 */
.L_x_18689:
[----:B0-----:R-:W0:Y:S08]  /*0540*/  LDC.64 R62, c[0x0][0x230] ;  /* 0x00008c00ff3e7b82 */ /* 0x001e300000000a00 */
        /* <DEDUP_REMOVED lines=59> */
[----:B-----5:R-:W-:-:S05]  /*0900*/  HADD2.F32 R40, -RZ, R32.H0_H0 ;  /* 0x20000020ff287230 */ /* 0x020fca0000004100 */
[----:B------:R-:W-:-:S04]  /*0910*/  FMUL.FTZ R40, R40, UR6 ;  /* 0x0000000628287c20 */ /* 0x000fc80008410000 */
[----:B------:R-:W-:-:S07]  /*0920*/  @P0 FADD.FTZ R40, R24, R40 ;  /* 0x0000002818280221 */ /* 0x000fce0000010000 */
.L_x_18623:
[----:B------:R-:W-:Y:S05]  /*0930*/  BSYNC B0 ;  /* 0x0000000000007941 */ /* 0x000fea0003800000 */
.L_x_18622:
[----:B------:R-:W-:Y:S04]  /*0940*/  BSSY B0, `(.L_x_18624) ;  /* 0x0000005000007945 */ /* 0x000fe80003800000 */
[----:B------:R-:W-:Y:S05]  /*0950*/  @!P6 BRA `(.L_x_18625) ;  /* 0x00000000000ce947 */ /* 0x000fea0003800000 */
[----:B-----5:R-:W-:-:S05]  /*0960*/  HADD2.F32 R41, -RZ, R32.H1_H1 ;  /* 0x30000020ff297230 */ /* 0x020fca0000004100 */
[----:B------:R-:W-:-:S04]  /*0970*/  FMUL.FTZ R41, R41, UR6 ;  /* 0x0000000629297c20 */ /* 0x000fc80008410000 */
[----:B------:R-:W-:-:S07]  /*0980*/  @P0 FADD.FTZ R41, R25, R41 ;  /* 0x0000002919290221 */ /* 0x000fce0000010000 */
.L_x_18625:
[----:B------:R-:W-:Y:S05]  /*0990*/  BSYNC B0 ;  /* 0x0000000000007941 */ /* 0x000fea0003800000 */
.L_x_18624:
[----:B------:R-:W-:Y:S04]  /*09a0*/  BSSY B0, `(.L_x_18626) ;  /* 0x0000005000007945 */ /* 0x000fe80003800000 */
[----:B------:R-:W-:Y:S05]  /*09b0*/  @!P6 BRA `(.L_x_18627) ;  /* 0x00000000000ce947 */ /* 0x000fea0003800000 */
[----:B-----5:R-:W-:-:S05]  /*09c0*/  HADD2.F32 R42, -RZ, R33.H0_H0 ;  /* 0x20000021ff2a7230 */ /* 0x020fca0000004100 */
[----:B------:R-:W-:-:S04]  /*09d0*/  FMUL.FTZ R42, R42, UR6 ;  /* 0x000000062a2a7c20 */ /* 0x000fc80008410000 */
[----:B------:R-:W-:-:S07]  /*09e0*/  @P0 FADD.FTZ R42, R26, R42 ;  /* 0x0000002a1a2a0221 */ /* 0x000fce0000010000 */
.L_x_18627:
[----:B------:R-:W-:Y:S05]  /*09f0*/  BSYNC B0 ;  /* 0x0000000000007941 */ /* 0x000fea0003800000 */
.L_x_18626:
[----:B------:R-:W-:Y:S04]  /*0a00*/  BSSY B0, `(.L_x_18628) ;  /* 0x0000005000007945 */ /* 0x000fe80003800000 */
[----:B------:R-:W-:Y:S05]  /*0a10*/  @!P6 BRA `(.L_x_18629) ;  /* 0x00000000000ce947 */ /* 0x000fea0003800000 */
[----:B-----5:R-:W-:-:S05]  /*0a20*/  HADD2.F32 R43, -RZ, R33.H1_H1 ;  /* 0x30000021ff2b7230 */ /* 0x020fca0000004100 */
[----:B------:R-:W-:-:S04]  /*0a30*/  FMUL.FTZ R43, R43, UR6 ;  /* 0x000000062b2b7c20 */ /* 0x000fc80008410000 */
[----:B------:R-:W-:-:S07]  /*0a40*/  @P0 FADD.FTZ R43, R27, R43 ;  /* 0x0000002b1b2b0221 */ /* 0x000fce0000010000 */
.L_x_18629:
[----:B------:R-:W-:Y:S05]  /*0a50*/  BSYNC B0 ;  /* 0x0000000000007941 */ /* 0x000fea0003800000 */
.L_x_18628:
[----:B------:R-:W-:Y:S04]  /*0a60*/  BSSY B0, `(.L_x_18630) ;  /* 0x0000005000007945 */ /* 0x000fe80003800000 */
[----:B------:R-:W-:Y:S05]  /*0a70*/  @!P6 BRA `(.L_x_18631) ;  /* 0x00000000000ce947 */ /* 0x000fea0003800000 */
[----:B-----5:R-:W-:-:S05]  /*0a80*/  HADD2.F32 R36, -RZ, R34.H0_H0 ;  /* 0x20000022ff247230 */ /* 0x020fca0000004100 */
[----:B------:R-:W-:-:S04]  /*0a90*/  FMUL.FTZ R36, R36, UR6 ;  /* 0x0000000624247c20 */ /* 0x000fc80008410000 */
[----:B------:R-:W-:-:S07]  /*0aa0*/  @P0 FADD.FTZ R36, R28, R36 ;  /* 0x000000241c240221 */ /* 0x000fce0000010000 */
.L_x_18631:
[----:B------:R-:W-:Y:S05]  /*0ab0*/  BSYNC B0 ;  /* 0x0000000000007941 */ /* 0x000fea0003800000 */
.L_x_18630:
[----:B------:R-:W-:Y:S04]  /*0ac0*/  BSSY B0, `(.L_x_18632) ;  /* 0x0000005000007945 */ /* 0x000fe80003800000 */
[----:B------:R-:W-:Y:S05]  /*0ad0*/  @!P6 BRA `(.L_x_18633) ;  /* 0x00000000000ce947 */ /* 0x000fea0003800000 */
[----:B-----5:R-:W-:-:S05]  /*0ae0*/  HADD2.F32 R37, -RZ, R34.H1_H1 ;  /* 0x30000022ff257230 */ /* 0x020fca0000004100 */
[----:B------:R-:W-:-:S04]  /*0af0*/  FMUL.FTZ R37, R37, UR6 ;  /* 0x0000000625257c20 */ /* 0x000fc80008410000 */
[----:B------:R-:W-:-:S07]  /*0b00*/  @P0 FADD.FTZ R37, R29, R37 ;  /* 0x000000251d250221 */ /* 0x000fce0000010000 */
.L_x_18633:
[----:B------:R-:W-:Y:S05]  /*0b10*/  BSYNC B0 ;  /* 0x0000000000007941 */ /* 0x000fea0003800000 */
.L_x_18632:
[----:B------:R-:W-:Y:S04]  /*0b20*/  BSSY B0, `(.L_x_18634) ;  /* 0x0000005000007945 */ /* 0x000fe80003800000 */
[----:B------:R-:W-:Y:S05]  /*0b30*/  @!P6 BRA `(.L_x_18635) ;  /* 0x00000000000ce947 */ /* 0x000fea0003800000 */
[----:B-----5:R-:W-:-:S05]  /*0b40*/  HADD2.F32 R38, -RZ, R35.H0_H0 ;  /* 0x20000023ff267230 */ /* 0x020fca0000004100 */
[----:B------:R-:W-:-:S04]  /*0b50*/  FMUL.FTZ R38, R38, UR6 ;  /* 0x0000000626267c20 */ /* 0x000fc80008410000 */
[----:B------:R-:W-:-:S07]  /*0b60*/  @P0 FADD.FTZ R38, R30, R38 ;  /* 0x000000261e260221 */ /* 0x000fce0000010000 */
.L_x_18635:
[----:B------:R-:W-:Y:S05]  /*0b70*/  BSYNC B0 ;  /* 0x0000000000007941 */ /* 0x000fea0003800000 */
.L_x_18634:
[----:B------:R-:W-:Y:S04]  /*0b80*/  BSSY B0, `(.L_x_18636) ;  /* 0x0000005000007945 */ /* 0x000fe80003800000 */
[----:B------:R-:W-:Y:S05]  /*0b90*/  @!P6 BRA `(.L_x_18637) ;  /* 0x00000000000ce947 */ /* 0x000fea0003800000 */
[----:B-----5:R-:W-:-:S05]  /*0ba0*/  HADD2.F32 R39, -RZ, R35.H1_H1 ;  /* 0x30000023ff277230 */ /* 0x020fca0000004100 */
[----:B------:R-:W-:-:S04]  /*0bb0*/  FMUL.FTZ R39, R39, UR6 ;  /* 0x0000000627277c20 */ /* 0x000fc80008410000 */
[----:B------:R-:W-:-:S07]  /*0bc0*/  @P0 FADD.FTZ R39, R31, R39 ;  /* 0x000000271f270221 */ /* 0x000fce0000010000 */
.L_x_18637:
[----:B------:R-:W-:Y:S05]  /*0bd0*/  BSYNC B0 ;  /* 0x0000000000007941 */ /* 0x000fea0003800000 */
.L_x_18636:
        /* <DEDUP_REMOVED lines=41> */
.L_x_18639:
[----:B------:R-:W-:Y:S05]  /*0e70*/  BSYNC B0 ;  /* 0x0000000000007941 */ /* 0x000fea0003800000 */
.L_x_18638:
[----:B------:R-:W-:Y:S04]  /*0e80*/  BSSY B0, `(.L_x_18640) ;  /* 0x0000005000007945 */ /* 0x000fe80003800000 */
[----:B------:R-:W-:Y:S05]  /*0e90*/  @!P6 BRA `(.L_x_18641) ;  /* 0x00000000000ce947 */ /* 0x000fea0003800000 */
[----:B-----5:R-:W-:-:S05]  /*0ea0*/  HADD2.F32 R49, -RZ, R32.H1_H1 ;  /* 0x30000020ff317230 */ /* 0x020fca0000004100 */
[----:B------:R-:W-:-:S04]  /*0eb0*/  FMUL.FTZ R49, R49, UR6 ;  /* 0x0000000631317c20 */ /* 0x000fc80008410000 */
[----:B------:R-:W-:-:S07]  /*0ec0*/  @P0 FADD.FTZ R49, R25, R49 ;  /* 0x0000003119310221 */ /* 0x000fce0000010000 */
.L_x_18641:
[----:B------:R-:W-:Y:S05]  /*0ed0*/  BSYNC B0 ;  /* 0x0000000000007941 */ /* 0x000fea0003800000 */
.L_x_18640:
[----:B------:R-:W-:Y:S04]  /*0ee0*/  BSSY B0, `(.L_x_18642) ;  /* 0x0000005000007945 */ /* 0x000fe80003800000 */
[----:B------:R-:W-:Y:S05]  /*0ef0*/  @!P6 BRA `(.L_x_18643) ;  /* 0x00000000000ce947 */ /* 0x000fea0003800000 */
[----:B-----5:R-:W-:-:S05]  /*0f00*/  HADD2.F32 R50, -RZ, R33.H0_H0 ;  /* 0x20000021ff327230 */ /* 0x020fca0000004100 */
[----:B------:R-:W-:-:S04]  /*0f10*/  FMUL.FTZ R50, R50, UR6 ;  /* 0x0000000632327c20 */ /* 0x000fc80008410000 */
[----:B------:R-:W-:-:S07]  /*0f20*/  @P0 FADD.FTZ R50, R26, R50 ;  /* 0x000000321a320221 */ /* 0x000fce0000010000 */
.L_x_18643:
[----:B------:R-:W-:Y:S05]  /*0f30*/  BSYNC B0 ;  /* 0x0000000000007941 */ /* 0x000fea0003800000 */
.L_x_18642:
[----:B------:R-:W-:Y:S04]  /*0f40*/  BSSY B0, `(.L_x_18644) ;  /* 0x0000005000007945 */ /* 0x000fe80003800000 */
[----:B------:R-:W-:Y:S05]  /*0f50*/  @!P6 BRA `(.L_x_18645) ;  /* 0x00000000000ce947 */ /* 0x000fea0003800000 */
[----:B-----5:R-:W-:-:S05]  /*0f60*/  HADD2.F32 R51, -RZ, R33.H1_H1 ;  /* 0x30000021ff337230 */ /* 0x020fca0000004100 */
[----:B------:R-:W-:-:S04]  /*0f70*/  FMUL.FTZ R51, R51, UR6 ;  /* 0x0000000633337c20 */ /* 0x000fc80008410000 */
[----:B------:R-:W-:-:S07]  /*0f80*/  @P0 FADD.FTZ R51, R27, R51 ;  /* 0x000000331b330221 */ /* 0x000fce0000010000 */
.L_x_18645:
[----:B------:R-:W-:Y:S05]  /*0f90*/  BSYNC B0 ;  /* 0x0000000000007941 */ /* 0x000fea0003800000 */
.L_x_18644:
[----:B------:R-:W-:Y:S04]  /*0fa0*/  BSSY B0, `(.L_x_18646) ;  /* 0x0000005000007945 */ /* 0x000fe80003800000 */
[----:B------:R-:W-:Y:S05]  /*0fb0*/  @!P6 BRA `(.L_x_18647) ;  /* 0x00000000000ce947 */ /* 0x000fea0003800000 */
[----:B-----5:R-:W-:-:S05]  /*0fc0*/  HADD2.F32 R44, -RZ, R34.H0_H0 ;  /* 0x20000022ff2c7230 */ /* 0x020fca0000004100 */
[----:B------:R-:W-:-:S04]  /*0fd0*/  FMUL.FTZ R44, R44, UR6 ;  /* 0x000000062c2c7c20 */ /* 0x000fc80008410000 */
[----:B------:R-:W-:-:S07]  /*0fe0*/  @P0 FADD.FTZ R44, R28, R44 ;  /* 0x0000002c1c2c0221 */ /* 0x000fce0000010000 */
.L_x_18647:
[----:B------:R-:W-:Y:S05]  /*0ff0*/  BSYNC B0 ;  /* 0x0000000000007941 */ /* 0x000fea0003800000 */
.L_x_18646:
[----:B------:R-:W-:Y:S04]  /*1000*/  BSSY B0, `(.L_x_18648) ;  /* 0x0000005000007945 */ /* 0x000fe80003800000 */
[----:B------:R-:W-:Y:S05]  /*1010*/  @!P6 BRA `(.L_x_18649) ;  /* 0x00000000000ce947 */ /* 0x000fea0003800000 */
[----:B-----5:R-:W-:-:S05]  /*1020*/  HADD2.F32 R45, -RZ, R34.H1_H1 ;  /* 0x30000022ff2d7230 */ /* 0x020fca0000004100 */
[----:B------:R-:W-:-:S04]  /*1030*/  FMUL.FTZ R45, R45, UR6 ;  /* 0x000000062d2d7c20 */ /* 0x000fc80008410000 */
[----:B------:R-:W-:-:S07]  /*1040*/  @P0 FADD.FTZ R45, R29, R45 ;  /* 0x0000002d1d2d0221 */ /* 0x000fce0000010000 */
.L_x_18649:
[----:B------:R-:W-:Y:S05]  /*1050*/  BSYNC B0 ;  /* 0x0000000000007941 */ /* 0x000fea0003800000 */
.L_x_18648:
[----:B------:R-:W-:Y:S04]  /*1060*/  BSSY B0, `(.L_x_18650) ;  /* 0x0000005000007945 */ /* 0x000fe80003800000 */
[----:B------:R-:W-:Y:S05]  /*1070*/  @!P6 BRA `(.L_x_18651) ;  /* 0x00000000000ce947 */ /* 0x000fea0003800000 */
[----:B-----5:R-:W-:-:S05]  /*1080*/  HADD2.F32 R46, -RZ, R35.H0_H0 ;  /* 0x20000023ff2e7230 */ /* 0x020fca0000004100 */
[----:B------:R-:W-:-:S04]  /*1090*/  FMUL.FTZ R46, R46, UR6 ;  /* 0x000000062e2e7c20 */ /* 0x000fc80008410000 */
[----:B------:R-:W-:-:S07]  /*10a0*/  @P0 FADD.FTZ R46, R30, R46 ;  /* 0x0000002e1e2e0221 */ /* 0x000fce0000010000 */
.L_x_18651:
[----:B------:R-:W-:Y:S05]  /*10b0*/  BSYNC B0 ;  /* 0x0000000000007941 */ /* 0x000fea0003800000 */
.L_x_18650:
[----:B------:R-:W-:Y:S04]  /*10c0*/  BSSY B0, `(.L_x_18652) ;  /* 0x0000005000007945 */ /* 0x000fe80003800000 */
[----:B------:R-:W-:Y:S05]  /*10d0*/  @!P6 BRA `(.L_x_18653) ;  /* 0x00000000000ce947 */ /* 0x000fea0003800000 */
[----:B-----5:R-:W-:-:S05]  /*10e0*/  HADD2.F32 R47, -RZ, R35.H1_H1 ;  /* 0x30000023ff2f7230 */ /* 0x020fca0000004100 */
[----:B------:R-:W-:-:S04]  /*10f0*/  FMUL.FTZ R47, R47, UR6 ;  /* 0x000000062f2f7c20 */ /* 0x000fc80008410000 */
[----:B------:R-:W-:-:S07]  /*1100*/  @P0 FADD.FTZ R47, R31, R47 ;  /* 0x0000002f1f2f0221 */ /* 0x000fce0000010000 */
.L_x_18653:
[----:B------:R-:W-:Y:S05]  /*1110*/  BSYNC B0 ;  /* 0x0000000000007941 */ /* 0x000fea0003800000 */
.L_x_18652:
        /* <DEDUP_REMOVED lines=38> */
[----:B-----5:R-:W-:-:S05]  /*1380*/  HADD2.F32 R56, -RZ, R32.H0_H0 ;  /* 0x20000020ff387230 */ /* 0x020fca0000004100 */
[----:B------:R-:W-:-:S04]  /*1390*/  FMUL.FTZ R56, R56, UR6 ;  /* 0x0000000638387c20 */ /* 0x000fc80008410000 */
[----:B------:R-:W-:-:S07]  /*13a0*/  @P0 FADD.FTZ R56, R24, R56 ;  /* 0x0000003818380221 */ /* 0x000fce0000010000 */
.L_x_18655:
[----:B------:R-:W-:Y:S05]  /*13b0*/  BSYNC B0 ;  /* 0x0000000000007941 */ /* 0x000fea0003800000 */
.L_x_18654:
[----:B------:R-:W-:Y:S04]  /*13c0*/  BSSY B0, `(.L_x_18656) ;  /* 0x0000005000007945 */ /* 0x000fe80003800000 */
[----:B------:R-:W-:Y:S05]  /*13d0*/  @!P6 BRA `(.L_x_18657) ;  /* 0x00000000000ce947 */ /* 0x000fea0003800000 */
[----:B-----5:R-:W-:-:S05]  /*13e0*/  HADD2.F32 R57, -RZ, R32.H1_H1 ;  /* 0x30000020ff397230 */ /* 0x020fca0000004100 */
[----:B------:R-:W-:-:S04]  /*13f0*/  FMUL.FTZ R57, R57, UR6 ;  /* 0x0000000639397c20 */ /* 0x000fc80008410000 */
[----:B------:R-:W-:-:S07]  /*1400*/  @P0 FADD.FTZ R57, R25, R57 ;  /* 0x0000003919390221 */ /* 0x000fce0000010000 */
.L_x_18657:
[----:B------:R-:W-:Y:S05]  /*1410*/  BSYNC B0 ;  /* 0x0000000000007941 */ /* 0x000fea0003800000 */
.L_x_18656:
[----:B------:R-:W-:Y:S04]  /*1420*/  BSSY B0, `(.L_x_18658) ;  /* 0x0000005000007945 */ /* 0x000fe80003800000 */
[----:B------:R-:W-:Y:S05]  /*1430*/  @!P6 BRA `(.L_x_18659) ;  /* 0x00000000000ce947 */ /* 0x000fea0003800000 */
[----:B-----5:R-:W-:-:S05]  /*1440*/  HADD2.F32 R58, -RZ, R33.H0_H0 ;  /* 0x20000021ff3a7230 */ /* 0x020fca0000004100 */
[----:B------:R-:W-:-:S04]  /*1450*/  FMUL.FTZ R58, R58, UR6 ;  /* 0x000000063a3a7c20 */ /* 0x000fc80008410000 */
[----:B------:R-:W-:-:S07]  /*1460*/  @P0 FADD.FTZ R58, R26, R58 ;  /* 0x0000003a1a3a0221 */ /* 0x000fce0000010000 */
.L_x_18659:
[----:B------:R-:W-:Y:S05]  /*1470*/  BSYNC B0 ;  /* 0x0000000000007941 */ /* 0x000fea0003800000 */
.L_x_18658:
[----:B------:R-:W-:Y:S04]  /*1480*/  BSSY B0, `(.L_x_18660) ;  /* 0x0000005000007945 */ /* 0x000fe80003800000 */
[----:B------:R-:W-:Y:S05]  /*1490*/  @!P6 BRA `(.L_x_18661) ;  /* 0x00000000000ce947 */ /* 0x000fea0003800000 */
[----:B-----5:R-:W-:-:S05]  /*14a0*/  HADD2.F32 R59, -RZ, R33.H1_H1 ;  /* 0x30000021ff3b7230 */ /* 0x020fca0000004100 */
[----:B------:R-:W-:-:S04]  /*14b0*/  FMUL.FTZ R59, R59, UR6 ;  /* 0x000000063b3b7c20 */ /* 0x000fc80008410000 */
[----:B------:R-:W-:-:S07]  /*14c0*/  @P0 FADD.FTZ R59, R27, R59 ;  /* 0x0000003b1b3b0221 */ /* 0x000fce0000010000 */
.L_x_18661:
[----:B------:R-:W-:Y:S05]  /*14d0*/  BSYNC B0 ;  /* 0x0000000000007941 */ /* 0x000fea0003800000 */
.L_x_18660:
[----:B------:R-:W-:Y:S04]  /*14e0*/  BSSY B0, `(.L_x_18662) ;  /* 0x0000005000007945 */ /* 0x000fe80003800000 */
[----:B------:R-:W-:Y:S05]  /*14f0*/  @!P6 BRA `(.L_x_18663) ;  /* 0x00000000000ce947 */ /* 0x000fea0003800000 */
[----:B-----5:R-:W-:-:S05]  /*1500*/  HADD2.F32 R52, -RZ, R34.H0_H0 ;  /* 0x20000022ff347230 */ /* 0x020fca0000004100 */
[----:B------:R-:W-:-:S04]  /*1510*/  FMUL.FTZ R52, R52, UR6 ;  /* 0x0000000634347c20 */ /* 0x000fc80008410000 */
[----:B------:R-:W-:-:S07]  /*1520*/  @P0 FADD.FTZ R52, R28, R52 ;  /* 0x000000341c340221 */ /* 0x000fce0000010000 */
.L_x_18663:
[----:B------:R-:W-:Y:S05]  /*1530*/  BSYNC B0 ;  /* 0x0000000000007941 */ /* 0x000fea0003800000 */
.L_x_18662:
[----:B------:R-:W-:Y:S04]  /*1540*/  BSSY B0, `(.L_x_18664) ;  /* 0x0000005000007945 */ /* 0x000fe80003800000 */
[----:B------:R-:W-:Y:S05]  /*1550*/  @!P6 BRA `(.L_x_18665) ;  /* 0x00000000000ce947 */ /* 0x000fea0003800000 */
[----:B-----5:R-:W-:-:S05]  /*1560*/  HADD2.F32 R53, -RZ, R34.H1_H1 ;  /* 0x30000022ff357230 */ /* 0x020fca0000004100 */
[----:B------:R-:W-:-:S04]  /*1570*/  FMUL.FTZ R53, R53, UR6 ;  /* 0x0000000635357c20 */ /* 0x000fc80008410000 */
[----:B------:R-:W-:-:S07]  /*1580*/  @P0 FADD.FTZ R53, R29, R53 ;  /* 0x000000351d350221 */ /* 0x000fce0000010000 */
.L_x_18665:
[----:B------:R-:W-:Y:S05]  /*1590*/  BSYNC B0 ;  /* 0x0000000000007941 */ /* 0x000fea0003800000 */
.L_x_18664:
[----:B------:R-:W-:Y:S04]  /*15a0*/  BSSY B0, `(.L_x_18666) ;  /* 0x0000005000007945 */ /* 0x000fe80003800000 */
[----:B------:R-:W-:Y:S05]  /*15b0*/  @!P6 BRA `(.L_x_18667) ;  /* 0x00000000000ce947 */ /* 0x000fea0003800000 */
[----:B-----5:R-:W-:-:S05]  /*15c0*/  HADD2.F32 R54, -RZ, R35.H0_H0 ;  /* 0x20000023ff367230 */ /* 0x020fca0000004100 */
[----:B------:R-:W-:-:S04]  /*15d0*/  FMUL.FTZ R54, R54, UR6 ;  /* 0x0000000636367c20 */ /* 0x000fc80008410000 */
[----:B------:R-:W-:-:S07]  /*15e0*/  @P0 FADD.FTZ R54, R30, R54 ;  /* 0x000000361e360221 */ /* 0x000fce0000010000 */
.L_x_18667:
[----:B------:R-:W-:Y:S05]  /*15f0*/  BSYNC B0 ;  /* 0x0000000000007941 */ /* 0x000fea0003800000 */
.L_x_18666:
[----:B------:R-:W-:Y:S04]  /*1600*/  BSSY B0, `(.L_x_18668) ;  /* 0x0000005000007945 */ /* 0x000fe80003800000 */
[----:B------:R-:W-:Y:S05]  /*1610*/  @!P6 BRA `(.L_x_18669) ;  /* 0x00000000000ce947 */ /* 0x000fea0003800000 */
[----:B-----5:R-:W-:-:S05]  /*1620*/  HADD2.F32 R55, -RZ, R35.H1_H1 ;  /* 0x30000023ff377230 */ /* 0x020fca0000004100 */
[----:B------:R-:W-:-:S04]  /*1630*/  FMUL.FTZ R55, R55, UR6 ;  /* 0x0000000637377c20 */ /* 0x000fc80008410000 */
[----:B------:R-:W-:-:S07]  /*1640*/  @P0 FADD.FTZ R55, R31, R55 ;  /* 0x000000371f370221 */ /* 0x000fce0000010000 */
.L_x_18669:
[----:B------:R-:W-:Y:S05]  /*1650*/  BSYNC B0 ;  /* 0x0000000000007941 */ /* 0x000fea0003800000 */
.L_x_18668:
        /* <DEDUP_REMOVED lines=34> */
[----:B-----5:R-:W-:-:S05]  /*1880*/  HADD2.F32 R64, -RZ, R32.H0_H0 ;  /* 0x20000020ff407230 */ /* 0x020fca0000004100 */
[----:B------:R-:W-:-:S04]  /*1890*/  FMUL.FTZ R64, R64, UR6 ;  /* 0x0000000640407c20 */ /* 0x000fc80008410000 */
[----:B------:R-:W-:-:S07]  /*18a0*/  @P0 FADD.FTZ R64, R24, R64 ;  /* 0x0000004018400221 */ /* 0x000fce0000010000 */
.L_x_18671:
[----:B------:R-:W-:Y:S05]  /*18b0*/  BSYNC B0 ;  /* 0x0000000000007941 */ /* 0x000fea0003800000 */
.L_x_18670:
[----:B------:R-:W-:Y:S04]  /*18c0*/  BSSY B0, `(.L_x_18672) ;  /* 0x0000005000007945 */ /* 0x000fe80003800000 */
[----:B------:R-:W-:Y:S05]  /*18d0*/  @!P6 BRA `(.L_x_18673) ;  /* 0x00000000000ce947 */ /* 0x000fea0003800000 */
[----:B-----5:R-:W-:-:S05]  /*18e0*/  HADD2.F32 R65, -RZ, R32.H1_H1 ;  /* 0x30000020ff417230 */ /* 0x020fca0000004100 */
[----:B------:R-:W-:-:S04]  /*18f0*/  FMUL.FTZ R65, R65, UR6 ;  /* 0x0000000641417c20 */ /* 0x000fc80008410000 */
[----:B------:R-:W-:-:S07]  /*1900*/  @P0 FADD.FTZ R65, R25, R65 ;  /* 0x0000004119410221 */ /* 0x000fce0000010000 */
.L_x_18673:
[----:B------:R-:W-:Y:S05]  /*1910*/  BSYNC B0 ;  /* 0x0000000000007941 */ /* 0x000fea0003800000 */
.L_x_18672:
[----:B------:R-:W-:Y:S04]  /*1920*/  BSSY B0, `(.L_x_18674) ;  /* 0x0000005000007945 */ /* 0x000fe80003800000 */
[----:B------:R-:W-:Y:S05]  /*1930*/  @!P6 BRA `(.L_x_18675) ;  /* 0x00000000000ce947 */ /* 0x000fea0003800000 */
[----:B-----5:R-:W-:-:S05]  /*1940*/  HADD2.F32 R66, -RZ, R33.H0_H0 ;  /* 0x20000021ff427230 */ /* 0x020fca0000004100 */
[----:B------:R-:W-:-:S04]  /*1950*/  FMUL.FTZ R66, R66, UR6 ;  /* 0x0000000642427c20 */ /* 0x000fc80008410000 */
[----:B------:R-:W-:-:S07]  /*1960*/  @P0 FADD.FTZ R66, R26, R66 ;  /* 0x000000421a420221 */ /* 0x000fce0000010000 */
.L_x_18675:
[----:B------:R-:W-:Y:S05]  /*1970*/  BSYNC B0 ;  /* 0x0000000000007941 */ /* 0x000fea0003800000 */
.L_x_18674:
[----:B------:R-:W-:Y:S04]  /*1980*/  BSSY B0, `(.L_x_18676) ;  /* 0x0000005000007945 */ /* 0x000fe80003800000 */
[----:B------:R-:W-:Y:S05]  /*1990*/  @!P6 BRA `(.L_x_18677) ;  /* 0x00000000000ce947 */ /* 0x000fea0003800000 */
[----:B-----5:R-:W-:-:S05]  /*19a0*/  HADD2.F32 R67, -RZ, R33.H1_H1 ;  /* 0x30000021ff437230 */ /* 0x020fca0000004100 */
[----:B------:R-:W-:-:S04]  /*19b0*/  FMUL.FTZ R67, R67, UR6 ;  /* 0x0000000643437c20 */ /* 0x000fc80008410000 */
[----:B------:R-:W-:-:S07]  /*19c0*/  @P0 FADD.FTZ R67, R27, R67 ;  /* 0x000000431b430221 */ /* 0x000fce0000010000 */
.L_x_18677:
[----:B------:R-:W-:Y:S05]  /*19d0*/  BSYNC B0 ;  /* 0x0000000000007941 */ /* 0x000fea0003800000 */
.L_x_18676:
[----:B------:R-:W-:Y:S04]  /*19e0*/  BSSY B0, `(.L_x_18678) ;  /* 0x0000005000007945 */ /* 0x000fe80003800000 */
[----:B------:R-:W-:Y:S05]  /*19f0*/  @!P6 BRA `(.L_x_18679) ;  /* 0x00000000000ce947 */ /* 0x000fea0003800000 */
[----:B-----5:R-:W-:-:S05]  /*1a00*/  HADD2.F32 R60, -RZ, R34.H0_H0 ;  /* 0x20000022ff3c7230 */ /* 0x020fca0000004100 */
[----:B------:R-:W-:-:S04]  /*1a10*/  FMUL.FTZ R60, R60, UR6 ;  /* 0x000000063c3c7c20 */ /* 0x000fc80008410000 */
[----:B------:R-:W-:-:S07]  /*1a20*/  @P0 FADD.FTZ R60, R28, R60 ;  /* 0x0000003c1c3c0221 */ /* 0x000fce0000010000 */
.L_x_18679:
[----:B------:R-:W-:Y:S05]  /*1a30*/  BSYNC B0 ;  /* 0x0000000000007941 */ /* 0x000fea0003800000 */
.L_x_18678:
[----:B------:R-:W-:Y:S04]  /*1a40*/  BSSY B0, `(.L_x_18680) ;  /* 0x0000005000007945 */ /* 0x000fe80003800000 */
[----:B------:R-:W-:Y:S05]  /*1a50*/  @!P6 BRA `(.L_x_18681) ;  /* 0x00000000000ce947 */ /* 0x000fea0003800000 */
[----:B-----5:R-:W-:-:S05]  /*1a60*/  HADD2.F32 R61, -RZ, R34.H1_H1 ;  /* 0x30000022ff3d7230 */ /* 0x020fca0000004100 */
[----:B------:R-:W-:-:S04]  /*1a70*/  FMUL.FTZ R61, R61, UR6 ;  /* 0x000000063d3d7c20 */ /* 0x000fc80008410000 */
[----:B------:R-:W-:-:S07]  /*1a80*/  @P0 FADD.FTZ R61, R29, R61 ;  /* 0x0000003d1d3d0221 */ /* 0x000fce0000010000 */
.L_x_18681:
[----:B------:R-:W-:Y:S05]  /*1a90*/  BSYNC B0 ;  /* 0x0000000000007941 */ /* 0x000fea0003800000 */
.L_x_18680:
[----:B------:R-:W-:Y:S04]  /*1aa0*/  BSSY B0, `(.L_x_18682) ;  /* 0x0000005000007945 */ /* 0x000fe80003800000 */
[----:B------:R-:W-:Y:S05]  /*1ab0*/  @!P6 BRA `(.L_x_18683) ;  /* 0x00000000000ce947 */ /* 0x000fea0003800000 */
[----:B-----5:R-:W-:-:S05]  /*1ac0*/  HADD2.F32 R62, -RZ, R35.H0_H0 ;  /* 0x20000023ff3e7230 */ /* 0x020fca0000004100 */
[----:B------:R-:W-:-:S04]  /*1ad0*/  FMUL.FTZ R62, R62, UR6 ;  /* 0x000000063e3e7c20 */ /* 0x000fc80008410000 */
[----:B------:R-:W-:-:S07]  /*1ae0*/  @P0 FADD.FTZ R62, R30, R62 ;  /* 0x0000003e1e3e0221 */ /* 0x000fce0000010000 */
.L_x_18683:
[----:B------:R-:W-:Y:S05]  /*1af0*/  BSYNC B0 ;  /* 0x0000000000007941 */ /* 0x000fea0003800000 */
.L_x_18682:
[----:B------:R-:W-:Y:S04]  /*1b00*/  BSSY B0, `(.L_x_18684) ;  /* 0x0000005000007945 */ /* 0x000fe80003800000 */
[----:B------:R-:W-:Y:S05]  /*1b10*/  @!P6 BRA `(.L_x_18685) ;  /* 0x00000000000ce947 */ /* 0x000fea0003800000 */
[----:B-----5:R-:W-:-:S05]  /*1b20*/  HADD2.F32 R63, -RZ, R35.H1_H1 ;  /* 0x30000023ff3f7230 */ /* 0x020fca0000004100 */
[----:B------:R-:W-:-:S04]  /*1b30*/  FMUL.FTZ R63, R63, UR6 ;  /* 0x000000063f3f7c20 */ /* 0x000fc80008410000 */
[----:B------:R-:W-:-:S07]  /*1b40*/  @P0 FADD.FTZ R63, R31, R63 ;  /* 0x0000003f1f3f0221 */ /* 0x000fce0000010000 */
.L_x_18685:
[----:B------:R-:W-:Y:S05]  /*1b50*/  BSYNC B0 ;  /* 0x0000000000007941 */ /* 0x000fea0003800000 */
.L_x_18684:
        /* <DEDUP_REMOVED lines=124> */
.L_x_18701:
        /* <DEDUP_REMOVED lines=18> */
[----:B------:R-:W-:Y:S01]  /*2440*/  HADD2.F32 R93, -RZ, R71.H1_H1 ;  /* 0x30000047ff5d7230 */ /* 0x000fe20000004100 */
[----:B------:R-:W-:-:S03]  /*2450*/  IADD3 R73, R104, -0x1, RZ ;  /* 0xffffffff68497810 */ /* 0x000fc60007ffe0ff */
        /* <DEDUP_REMOVED lines=8> */
[----:B------:R-:W-:Y:S02]  /*24e0*/  HADD2.F32 R53, -RZ, R19.H1_H1 ;  /* 0x30000013ff357230 */ /* 0x000fe40000004100 */
[C---:B------:R-:W-:Y:S01]  /*24f0*/  FADD.FTZ R52, -R72.reuse, R52 ;  /* 0x0000003448347221 */ /* 0x040fe20000010100 */
[C---:B------:R-:W-:Y:S01]  /*2500*/  FMUL.FTZ R49, R111.reuse, R108 ;  /* 0x0000006c6f317220 */ /* 0x040fe20000410000 */
[C---:B------:R-:W-:Y:S01]  /*2510*/  FADD.FTZ R42, -R72.reuse, R42 ;  /* 0x0000002a482a7221 */ /* 0x040fe20000010100 */
[C---:B------:R-:W-:Y:S01]  /*2520*/  FMUL.FTZ R39, R111.reuse, R92 ;  /* 0x0000005c6f277220 */ /* 0x040fe20000410000 */
[C---:B------:R-:W-:Y:S01]  /*2530*/  FADD.FTZ R104, -R72.reuse, R43 ;  /* 0x0000002b48687221 */ /* 0x040fe20000010100 */
[C---:B------:R-:W-:Y:S01]  /*2540*/  FADD.FTZ R36, -R72.reuse, R36 ;  /* 0x0000002448247221 */ /* 0x040fe20000010100 */
[C---:B------:R-:W-:Y:S01]  /*2550*/  FADD.FTZ R64, -R72.reuse, R65 ;  /* 0x0000004148407221 */ /* 0x040fe20000010100 */
[C---:B------:R-:W-:Y:S01]  /*2560*/  FMUL.FTZ R92, R111.reuse, R44 ;  /* 0x0000002c6f5c7220 */ /* 0x040fe20000410000 */
[C---:B------:R-:W-:Y:S01]  /*2570*/  FADD.FTZ R114, -R72.reuse, R45 ;  /* 0x0000002d48727221 */ /* 0x040fe20000010100 */
[C---:B------:R-:W-:Y:S01]  /*2580*/  FMUL.FTZ R44, R111.reuse, R37 ;  /* 0x000000256f2c7220 */ /* 0x040fe20000410000 */
[C---:B------:R-:W-:Y:S01]  /*2590*/  FMUL.FTZ R65, R111.reuse, R62 ;  /* 0x0000003e6f417220 */ /* 0x040fe20000410000 */
[----:B------:R-:W-:Y:S01]  /*25a0*/  FADD.FTZ R116, -R72, R47 ;  /* 0x0000002f48747221 */ /* 0x000fe20000010100 */
[----:B------:R-:W-:Y:S01]  /*25b0*/  FMUL.FTZ R45, R111, R52 ;  /* 0x000000346f2d7220 */ /* 0x000fe20000410000 */
[----:B------:R-:W-:-:S02]  /*25c0*/  HADD2.F32 R62, -RZ, R18.H1_H1 ;  /* 0x30000012ff3e7230 */ /* 0x000fc40000004100 */
[----:B------:R-:W-:Y:S01]  /*25d0*/  FFMA.FTZ R49, R49, R53, R78 ;  /* 0x0000003531317223 */ /* 0x000fe2000001004e */
[--C-:B------:R-:W-:Y:S02]  /*25e0*/  HADD2.F32 R37, -RZ, R17.reuse.H0_H0 ;  /* 0x20000011ff257230 */ /* 0x100fe40000004100 */
[C---:B------:R-:W-:Y:S01]  /*25f0*/  FMUL.FTZ R42, R111.reuse, R42 ;  /* 0x0000002a6f2a7220 */ /* 0x040fe20000410000 */
[C---:B------:R-:W-:Y:S01]  /*2600*/  FMUL.FTZ R47, R111.reuse, R106 ;  /* 0x0000006a6f2f7220 */ /* 0x040fe20000410000 */
[----:B------:R-:W-:Y:S02]  /*2610*/  HADD2.F32 R52, -RZ, R18.H0_H0 ;  /* 0x20000012ff347230 */ /* 0x000fe40000004100 */
[C---:B------:R-:W-:Y:S01]  /*2620*/  FMUL.FTZ R43, R111.reuse, R104 ;  /* 0x000000686f2b7220 */ /* 0x040fe20000410000 */
[----:B------:R-:W-:Y:S02]  /*2630*/  HADD2.F32 R53, -RZ, R17.H1_H1 ;  /* 0x30000011ff357230 */ /* 0x000fe40000004100 */
[----:B------:R-:W-:Y:S01]  /*2640*/  FMUL.FTZ R36, R111, R36 ;  /* 0x000000246f247220 */ /* 0x000fe20000410000 */
[----:B------:R-:W-:-:S02]  /*2650*/  IMAD R102, R73, R102, RZ ;  /* 0x0000006649667224 */ /* 0x000fc400078e02ff */
[----:B------:R-:W-:Y:S01]  /*2660*/  FADD.FTZ R40, -R72, R40 ;  /* 0x0000002848287221 */ /* 0x000fe20000010100 */
[----:B------:R-:W-:Y:S01]  /*2670*/  FFMA.FTZ R47, R47, R62, R80 ;  /* 0x0000003e2f2f7223 */ /* 0x000fe20000010050 */
[----:B------:R-:W-:Y:S01]  /*2680*/  FFMA.FTZ R37, R42, R37, R83 ;  /* 0x000000252a257223 */ /* 0x000fe20000010053 */
[----:B------:R-:W-:Y:S01]  /*2690*/  FFMA.FTZ R36, R36, R52, R81 ;  /* 0x0000003424247223 */ /* 0x000fe20000010051 */
[--C-:B------:R-:W-:Y:S02]  /*26a0*/  HADD2.F32 R62, -RZ, R16.reuse.H1_H1 ;  /* 0x30000010ff3e7230 */ /* 0x100fe40000004100 */
[----:B------:R-:W-:Y:S01]  /*26b0*/  FFMA.FTZ R42, R43, R53, R82 ;  /* 0x000000352b2a7223 */ /* 0x000fe20000010052 */
[----:B------:R-:W-:Y:S01]  /*26c0*/  HADD2.F32 R52, -RZ, R16.H0_H0 ;  /* 0x20000010ff347230 */ /* 0x000fe20000004100 */
[----:B------:R-:W-:Y:S01]  /*26d0*/  SHF.R.S32.HI R53, RZ, 0x1f, R102 ;  /* 0x0000001fff357819 */ /* 0x000fe20000011466 */
[----:B------:R-:W-:Y:S01]  /*26e0*/  FMUL.FTZ R40, R111, R40 ;  /* 0x000000286f287220 */ /* 0x000fe20000410000 */
[----:B------:R-:W-:Y:S01]  /*26f0*/  FFMA.FTZ R43, R39, R62, R84 ;  /* 0x0000003e272b7223 */ /* 0x000fe20000010054 */
[----:B------:R-:W-:Y:S01]  /*2700*/  FADD.FTZ R38, -R72, R38 ;  /* 0x0000002648267221 */ /* 0x000fe20000010100 */
[----:B------:R-:W-:Y:S01]  /*2710*/  LEA.HI R39, R53, R102, RZ, 0x3 ;  /* 0x0000006635277211 */ /* 0x000fe200078f18ff */
[----:B------:R-:W-:Y:S01]  /*2720*/  FFMA.FTZ R40, R40, R52, R85 ;  /* 0x0000003428287223 */ /* 0x000fe20000010055 */
        /* <DEDUP_REMOVED lines=16> */
[----:B------:R-:W-:-:S02]  /*2830*/  HADD2.F32 R72, -RZ, R19.H0_H0 ;  /* 0x20000013ff487230 */ /* 0x000fc40000004100 */
[C---:B------:R-:W-:Y:S01]  /*2840*/  FMUL.FTZ R38, R111.reuse, R38 ;  /* 0x000000266f267220 */ /* 0x040fe20000410000 */
[C---:B------:R-:W-:Y:S01]  /*2850*/  FMUL.FTZ R41, R111.reuse, R58 ;  /* 0x0000003a6f297220 */ /* 0x040fe20000410000 */
[C---:B------:R-:W-:Y:S01]  /*2860*/  FMUL.FTZ R58, R111.reuse, R63 ;  /* 0x0000003f6f3a7220 */ /* 0x040fe20000410000 */
[--C-:B------:R-:W-:Y:S02]  /*2870*/  HADD2.F32 R63, -RZ, R23.reuse.H0_H0 ;  /* 0x20000017ff3f7230 */ /* 0x100fe40000004100 */
[----:B------:R-:W-:Y:S01]  /*2880*/  FFMA.FTZ R38, R38, R72, R79 ;  /* 0x0000004826267223 */ /* 0x000fe2000001004f */
[--C-:B------:R-:W-:Y:S02]  /*2890*/  HADD2.F32 R62, -RZ, R22.reuse.H0_H0 ;  /* 0x20000016ff3e7230 */ /* 0x100fe40000004100 */
[C---:B------:R-:W-:Y:S01]  /*28a0*/  FMUL.FTZ R46, R111.reuse, R46 ;  /* 0x0000002e6f2e7220 */ /* 0x040fe20000410000 */
[----:B------:R-:W-:Y:S02]  /*28b0*/  HADD2.F32 R72, -RZ, R23.H1_H1 ;  /* 0x30000017ff487230 */ /* 0x000fe40000004100 */
[----:B------:R-:W-:Y:S01]  /*28c0*/  FMUL.FTZ R55, R111, R114 ;  /* 0x000000726f377220 */ /* 0x000fe20000410000 */
[----:B------:R-:W-:-:S02]  /*28d0*/  HADD2.F32 R73, -RZ, R22.H1_H1 ;  /* 0x30000016ff497230 */ /* 0x000fc40000004100 */
[----:B------:R-:W-:Y:S01]  /*28e0*/  FMUL.FTZ R57, R111, R116 ;  /* 0x000000746f397220 */ /* 0x000fe20000410000 */
[----:B------:R-:W-:Y:S01]  /*28f0*/  FFMA.FTZ R46, R46, R63, R11 ;  /* 0x0000003f2e2e7223 */ /* 0x000fe2000001000b */
[----:B------:R-:W-:Y:S01]  /*2900*/  FFMA.FTZ R92, R92, R62, R13 ;  /* 0x0000003e5c5c7223 */ /* 0x000fe2000001000d */
[--C-:B------:R-:W-:Y:S02]  /*2910*/  HADD2.F32 R62, -RZ, R21.reuse.H1_H1 ;  /* 0x30000015ff3e7230 */ /* 0x100fe40000004100 */
[----:B------:R-:W-:Y:S01]  /*2920*/  FFMA.FTZ R63, R57, R72, R10 ;  /* 0x00000048393f7223 */ /* 0x000fe2000001000a */
[----:B------:R-:W-:Y:S01]  /*2930*/  FFMA.FTZ R73, R55, R73, R12 ;  /* 0x0000004937497223 */ /* 0x000fe2000001000c */
[C---:B------:R-:W-:Y:S01]  /*2940*/  FMUL.FTZ R51, R111.reuse, R112 ;  /* 0x000000706f337220 */ /* 0x040fe20000410000 */
[----:B------:R-:W-:Y:S02]  /*2950*/  HADD2.F32 R57, -RZ, R21.H0_H0 ;  /* 0x20000015ff397230 */ /* 0x000fe40000004100 */
[----:B------:R-:W-:Y:S01]  /*2960*/  FMUL.FTZ R50, R111, R50 ;  /* 0x000000326f327220 */ /* 0x000fe20000410000 */
[----:B------:R-:W-:-:S02]  /*2970*/  HADD2.F32 R55, -RZ, R71.H0_H0 ;  /* 0x20000047ff377230 */ /* 0x000fc40000004100 */
[C---:B------:R-:W-:Y:S01]  /*2980*/  FMUL.FTZ R54, R111.reuse, R54 ;  /* 0x000000366f367220 */ /* 0x040fe20000410000 */
[----:B------:R-:W-:Y:S02]  /*2990*/  HADD2.F32 R102, -RZ, R75.H1_H1 ;  /* 0x3000004bff667230 */ /* 0x000fe40000004100 */
[----:B------:R-:W-:Y:S01]  /*29a0*/  FMUL.FTZ R59, R111, R124 ;  /* 0x0000007c6f3b7220 */ /* 0x000fe20000410000 */
[----:B------:R-:W-:Y:S01]  /*29b0*/  LEA.HI.SX32 R39, R39, R96, 0x1d ;  /* 0x0000006027277211 */ /* 0x000fe200078feaff */
        /* <DEDUP_REMOVED lines=16> */
[C---:B------:R-:W-:Y:S01]  /*2ac0*/  IADD3 R57, R39.reuse, 0x20, RZ ;  /* 0x0000002027397810 */ /* 0x040fe20007ffe0ff */
[C---:B0-----:R-:W-:Y:S01]  /*2ad0*/  IMAD.WIDE.U32 R58, R39.reuse, 0x10, R52 ;  /* 0x00000010273a7825 */ /* 0x041fe200078e0034 */
[----:B------:R-:W-:-:S03]  /*2ae0*/  IADD3 R55, R39, 0x40, RZ ;  /* 0x0000004027377810 */ /* 0x000fc60007ffe0ff */
[----:B------:R-:W-:Y:S01]  /*2af0*/  FFMA.FTZ R45, R98, R45, R5 ;  /* 0x0000002d622d7223 */ /* 0x000fe20000010005 */
[----:B------:R-:W-:Y:S01]  /*2b00*/  IADD3 R111, R39, 0x60, RZ ;  /* 0x00000060276f7810 */ /* 0x000fe20007ffe0ff */
[----:B------:R-:W-:Y:S01]  /*2b10*/  HADD2.F32 R72, -RZ, R20.H0_H0 ;  /* 0x20000014ff487230 */ /* 0x000fe20000004100 */
        /* <DEDUP_REMOVED lines=9> */
[----:B------:R-:W-:Y:S01]  /*2bb0*/  HADD2.F32 R48, -RZ, R68.H0_H0 ;  /* 0x20000044ff307230 */ /* 0x000fe20000004100 */
[----:B------:R-:W-:Y:S01]  /*2bc0*/  F2FP.F16.F32.PACK_AB R40, R47, R72 ;  /* 0x000000482f28723e */ /* 0x000fe200000000ff */
        /* <DEDUP_REMOVED lines=15> */
[----:B------:R-:W-:Y:S01]  /*2cc0*/  IMAD.WIDE.U32 R56, R57, 0x10, R52 ;  /* 0x0000001039387825 */ /* 0x000fe200078e0034 */
[----:B------:R-:W-:-:S02]  /*2cd0*/  F2FP.F16.F32.PACK_AB R42, R73, R92 ;  /* 0x0000005c492a723e */ /* 0x000fc400000000ff */
[----:B------:R-:W-:Y:S01]  /*2ce0*/  F2FP.F16.F32.PACK_AB R44, R49, R48 ;  /* 0x00000030312c723e */ /* 0x000fe200000000ff */
[--C-:B------:R-:W-:Y:S01]  /*2cf0*/  IMAD.WIDE.U32 R54, R55, 0x10, R52.reuse ;  /* 0x0000001037367825 */ /* 0x100fe200078e0034 */
[----:B------:R-:W-:Y:S01]  /*2d00*/  F2FP.F16.F32.PACK_AB R51, R102, R65 ;  /* 0x000000416633723e */ /* 0x000fe200000000ff */
[----:B------:R1:W-:Y:S01]  /*2d10*/  STG.E.128 desc[UR4][R58.64], R36 ;  /* 0x000000243a007986 */ /* 0x0003e2000c101d04 */
[----:B------:R-:W-:Y:S01]  /*2d20*/  F2FP.F16.F32.PACK_AB R50, R63, R50 ;  /* 0x000000323f32723e */ /* 0x000fe200000000ff */
[----:B------:R-:W-:Y:S01]  /*2d30*/  IMAD.WIDE.U32 R52, R111, 0x10, R52 ;  /* 0x000000106f347825 */ /* 0x000fe200078e0034 */
[----:B------:R-:W-:Y:S01]  /*2d40*/  F2FP.F16.F32.PACK_AB R49, R67, R66 ;  /* 0x000000424331723e */ /* 0x000fe200000000ff */
[----:B------:R1:W-:Y:S01]  /*2d50*/  STG.E.128 desc[UR4][R56.64], R40 ;  /* 0x0000002838007986 */ /* 0x0003e2000c101d04 */
[----:B------:R-:W-:-:S03]  /*2d60*/  F2FP.F16.F32.PACK_AB R48, R61, R62 ;  /* 0x0000003e3d30723e */ /* 0x000fc600000000ff */
[----:B------:R1:W-:Y:S04]  /*2d70*/  STG.E.128 desc[UR4][R54.64], R44 ;  /* 0x0000002c36007986 */ /* 0x0003e8000c101d04 */
[----:B------:R1:W-:Y:S02]  /*2d80*/  STG.E.128 desc[UR4][R52.64], R48 ;  /* 0x0000003034007986 */ /* 0x0003e4000c101d04 */
.L_x_18688:
[----:B------:R-:W-:Y:S05]  /*2d90*/  BSYNC B0 ;  /* 0x0000000000007941 */ /* 0x000fea0003800000 */
.L_x_18687:
[----:B-1----:R-:W1:Y:S02]  /*2da0*/  LDC.64 R36, c[0x0][0x210] ;  /* 0x00008400ff247b82 */ /* 0x002e640000000a00 */
[----:B-1----:R-:W-:-:S04]  /*2db0*/  LEA R95, R36, R95, 0x2 ;  /* 0x0000005f245f7211 */ /* 0x002fc800078e10ff */
[----:B------:R-:W-:-:S13]  /*2dc0*/  ISETP.GE.AND P0, PT, R95, R37, PT ;  /* 0x000000255f00720c */ /* 0x000fda0003f06270 */
[----:B------:R-:W-:Y:S05]  /*2dd0*/  @!P0 BRA `(.L_x_18689) ;  /* 0xffffffd400d88947 */ /* 0x000fea000383ffff */
[----:B------:R-:W-:Y:S05]  /*2de0*/  EXIT ;  /* 0x000000000000794d */ /* 0x000fea0003800000 */
.L_x_18686:
        /* <DEDUP_REMOVED lines=8> */
.L_x_18691:
[----:B------:R-:W-:Y:S05]  /*2e70*/  BSYNC B0 ;  /* 0x0000000000007941 */ /* 0x000fea0003800000 */
.L_x_18690:
        /* <DEDUP_REMOVED lines=10> */
.L_x_18692:
[----:B------:R-:W-:Y:S01]  /*2f20*/  HFMA2.MMA R116, -RZ, RZ, 0, 2.384185791015625e-07 ;  /* 0x00000004ff747435 */ /* 0x000fe200000001ff */
[----:B------:R-:W-:-:S05]  /*2f30*/  MOV R72, R114 ;  /* 0x0000007200487202 */ /* 0x000fca0000000f00 */
[----:B------:R-:W-:-:S05]  /*2f40*/  FADD.FTZ R93, R73, R72 ;  /* 0x00000048495d7221 */ /* 0x000fca0000010000 */
[----:B------:R-:W-:-:S07]  /*2f50*/  MOV R115, R93 ;  /* 0x0000005d00737202 */ /* 0x000fce0000000f00 */
[----:B------:R-:W-:Y:S05]  /*2f60*/  WARPSYNC.COLLECTIVE R112, `(.L_x_18693) ;  /* 0x0000000070087348 */ /* 0x000fea0003c00000 */
[----:B------:R0:W1:Y:S02]  /*2f70*/  SHFL.BFLY P1, R114, R115, R116, R117 ;  /* 0x0c00007473727389 */ /* 0x0000640000020075 */
[----:B01----:R-:W-:Y:S01]  /*2f80*/  ENDCOLLECTIVE ;  /* 0x000000000000791b */ /* 0x003fe20003800000 */
.L_x_18693:
[----:B------:R-:W-:Y:S01]  /*2f90*/  HFMA2.MMA R116, -RZ, RZ, 0, 4.76837158203125e-07 ;  /* 0x00000008ff747435 */ /* 0x000fe200000001ff */
[----:B------:R-:W-:-:S05]  /*2fa0*/  MOV R72, R114 ;  /* 0x0000007200487202 */ /* 0x000fca0000000f00 */
[----:B------:R-:W-:-:S05]  /*2fb0*/  FADD.FTZ R110, R93, R72 ;  /* 0x000000485d6e7221 */ /* 0x000fca0000010000 */
[----:B------:R-:W-:-:S07]  /*2fc0*/  MOV R115, R110 ;  /* 0x0000006e00737202 */ /* 0x000fce0000000f00 */
[----:B------:R-:W-:Y:S05]  /*2fd0*/  WARPSYNC.COLLECTIVE R112, `(.L_x_18694) ;  /* 0x0000000070087348 */ /* 0x000fea0003c00000 */
[----:B------:R0:W1:Y:S02]  /*2fe0*/  SHFL.BFLY P1, R114, R115, R116, R117 ;  /* 0x0c00007473727389 */ /* 0x0000640000020075 */
[----:B01----:R-:W-:Y:S01]  /*2ff0*/  ENDCOLLECTIVE ;  /* 0x000000000000791b */ /* 0x003fe20003800000 */
.L_x_18694:
[----:B------:R-:W-:Y:S01]  /*3000*/  HFMA2.MMA R116, -RZ, RZ, 0, 9.5367431640625e-07 ;  /* 0x00000010ff747435 */ /* 0x000fe200000001ff */
[----:B------:R-:W-:-:S05]  /*3010*/  MOV R111, R114 ;  /* 0x00000072006f7202 */ /* 0x000fca0000000f00 */
[----:B------:R-:W-:-:S05]  /*3020*/  FADD.FTZ R111, R110, R111 ;  /* 0x0000006f6e6f7221 */ /* 0x000fca0000010000 */
[----:B------:R-:W-:-:S07]  /*3030*/  MOV R115, R111 ;  /* 0x0000006f00737202 */ /* 0x000fce0000000f00 */
[----:B------:R-:W-:Y:S05]  /*3040*/  WARPSYNC.COLLECTIVE R112, `(.L_x_18695) ;  /* 0x0000000070087348 */ /* 0x000fea0003c00000 */
[----:B------:R0:W1:Y:S02]  /*3050*/  SHFL.BFLY P1, R114, R115, R116, R117 ;  /* 0x0c00007473727389 */ /* 0x0000640000020075 */
[----:B01----:R-:W-:Y:S01]  /*3060*/  ENDCOLLECTIVE ;  /* 0x000000000000791b */ /* 0x003fe20003800000 */
.L_x_18695:
        /* <DEDUP_REMOVED lines=72> */
.L_x_18696:
[----:B------:R-:W-:Y:S01]  /*34f0*/  HFMA2.MMA R116, -RZ, RZ, 0, 1.1920928955078125e-07 ;  /* 0x00000002ff747435 */ /* 0x000fe200000001ff */
[----:B------:R-:W-:-:S05]  /*3500*/  MOV R73, R114 ;  /* 0x0000007200497202 */ /* 0x000fca0000000f00 */
[----:B------:R-:W-:-:S05]  /*3510*/  FADD.FTZ R73, R72, R73 ;  /* 0x0000004948497221 */ /* 0x000fca0000010000 */
[----:B------:R-:W-:-:S07]  /*3520*/  MOV R115, R73 ;  /* 0x0000004900737202 */ /* 0x000fce0000000f00 */
[----:B------:R-:W-:Y:S05]  /*3530*/  WARPSYNC.COLLECTIVE R112, `(.L_x_18697) ;  /* 0x0000000070087348 */ /* 0x000fea0003c00000 */
[----:B------:R0:W1:Y:S02]  /*3540*/  SHFL.BFLY P1, R114, R115, R116, R117 ;  /* 0x0c00007473727389 */ /* 0x0000640000020075 */
[----:B01----:R-:W-:Y:S01]  /*3550*/  ENDCOLLECTIVE ;  /* 0x000000000000791b */ /* 0x003fe20003800000 */
.L_x_18697:
[----:B------:R-:W-:Y:S01]  /*3560*/  HFMA2.MMA R116, -RZ, RZ, 0, 2.384185791015625e-07 ;  /* 0x00000004ff747435 */ /* 0x000fe200000001ff */
[----:B------:R-:W-:-:S05]  /*3570*/  MOV R92, R114 ;  /* 0x00000072005c7202 */ /* 0x000fca0000000f00 */
[----:B------:R-:W-:-:S05]  /*3580*/  FADD.FTZ R92, R73, R92 ;  /* 0x0000005c495c7221 */ /* 0x000fca0000010000 */
[----:B------:R-:W-:-:S07]  /*3590*/  MOV R115, R92 ;  /* 0x0000005c00737202 */ /* 0x000fce0000000f00 */
[----:B------:R-:W-:Y:S05]  /*35a0*/  WARPSYNC.COLLECTIVE R112, `(.L_x_18698) ;  /* 0x0000000070087348 */ /* 0x000fea0003c00000 */
[----:B------:R0:W1:Y:S02]  /*35b0*/  SHFL.BFLY P1, R114, R115, R116, R117 ;  /* 0x0c00007473727389 */ /* 0x0000640000020075 */
[----:B01----:R-:W-:Y:S01]  /*35c0*/  ENDCOLLECTIVE ;  /* 0x000000000000791b */ /* 0x003fe20003800000 */
.L_x_18698:
[----:B------:R-:W-:Y:S01]  /*35d0*/  HFMA2.MMA R116, -RZ, RZ, 0, 4.76837158203125e-07 ;  /* 0x00000008ff747435 */ /* 0x000fe200000001ff */
[----:B------:R-:W-:-:S05]  /*35e0*/  MOV R93, R114 ;  /* 0x00000072005d7202 */ /* 0x000fca0000000f00 */
[----:B------:R-:W-:-:S05]  /*35f0*/  FADD.FTZ R93, R92, R93 ;  /* 0x0000005d5c5d7221 */ /* 0x000fca0000010000 */
[----:B------:R-:W-:-:S07]  /*3600*/  MOV R115, R93 ;  /* 0x0000005d00737202 */ /* 0x000fce0000000f00 */
[----:B------:R-:W-:Y:S05]  /*3610*/  WARPSYNC.COLLECTIVE R112, `(.L_x_18699) ;  /* 0x0000000070087348 */ /* 0x000fea0003c00000 */
[----:B------:R0:W1:Y:S02]  /*3620*/  SHFL.BFLY P1, R114, R115, R116, R117 ;  /* 0x0c00007473727389 */ /* 0x0000640000020075 */
[----:B01----:R-:W-:Y:S01]  /*3630*/  ENDCOLLECTIVE ;  /* 0x000000000000791b */ /* 0x003fe20003800000 */
.L_x_18699:
[----:B------:R-:W-:Y:S01]  /*3640*/  HFMA2.MMA R116, -RZ, RZ, 0, 9.5367431640625e-07 ;  /* 0x00000010ff747435 */ /* 0x000fe200000001ff */
[----:B------:R-:W-:-:S05]  /*3650*/  MOV R110, R114 ;  /* 0x00000072006e7202 */ /* 0x000fca0000000f00 */
[----:B------:R-:W-:-:S05]  /*3660*/  FADD.FTZ R110, R93, R110 ;  /* 0x0000006e5d6e7221 */ /* 0x000fca0000010000 */
[----:B------:R-:W-:-:S07]  /*3670*/  MOV R115, R110 ;  /* 0x0000006e00737202 */ /* 0x000fce0000000f00 */
[----:B------:R-:W-:Y:S05]  /*3680*/  WARPSYNC.COLLECTIVE R112, `(.L_x_18700) ;  /* 0x0000000070087348 */ /* 0x000fea0003c00000 */
[----:B------:R0:W1:Y:S02]  /*3690*/  SHFL.BFLY P1, R114, R115, R116, R117 ;  /* 0x0c00007473727389 */ /* 0x0000640000020075 */
[----:B01----:R-:W-:Y:S01]  /*36a0*/  ENDCOLLECTIVE ;  /* 0x000000000000791b */ /* 0x003fe20003800000 */
.L_x_18700:
[----:B------:R-:W-:Y:S01]  /*36b0*/  MOV R111, R114 ;  /* 0x00000072006f7202 */ /* 0x000fe20000000f00 */
[----:B------:R-:W-:Y:S06]  /*36c0*/  BRA `(.L_x_18701) ;  /* 0xffffffec00147947 */ /* 0x000fec000383ffff */
.L_x_18702:
        /* <DEDUP_REMOVED lines=11> */
.L_x_30513:


//--------------------- .text._ZN10layer_norm13ln_fwd_kernelINS_13Kernel_traitsI6__halfS2_fS2_fjLj1024ELj1ELj4ELj1ELj16ENS_18Kernel_traits_baseILj1024ES2_S2_fS2_fjLj128EEEEELb0ELb1ELb0ELb0EEEvNS_9FwdParamsE --------------------------
	.section	.text._ZN10layer_norm13ln_fwd_kernelINS_13Kernel_traitsI6__halfS2_fS2_fjLj1024ELj1ELj4ELj1ELj16ENS_18Kernel_traits_baseILj1024ES2_S2_fS2_fjLj128EEEEELb0ELb1ELb0ELb0EEEvNS_9FwdParamsE,"ax",@progbits
	.align	128
        .global         _ZN10layer_norm13ln_fwd_kernelINS_13Kernel_traitsI6__halfS2_fS2_fjLj1024ELj1ELj4ELj1ELj16ENS_18Kernel_traits_baseILj1024ES2_S2_fS2_fjLj128EEEEELb0ELb1ELb0ELb0EEEvNS_9FwdParamsE
        .type           _ZN10layer_norm13ln_fwd_kernelINS_13Kernel_traitsI6__halfS2_fS2_fjLj1024ELj1ELj4ELj1ELj16ENS_18Kernel_traits_baseILj1024ES2_S2_fS2_fjLj128EEEEELb0ELb1ELb0ELb0EEEvNS_9FwdParamsE,@function
        .size           _ZN10layer_norm13ln_fwd_kernelINS_13Kernel_traitsI6__halfS2_fS2_fjLj1024ELj1ELj4ELj1ELj16ENS_18Kernel_traits_baseILj1024ES2_S2_fS2_fjLj128EEEEELb0ELb1ELb0ELb0EEEvNS_9FwdParamsE,(.L_x_30514 - _ZN10layer_norm13ln_fwd_kernelINS_13Kernel_traitsI6__halfS2_fS2_fjLj1024ELj1ELj4ELj1ELj16ENS_18Kernel_traits_baseILj1024ES2_S2_fS2_fjLj128EEEEELb0ELb1ELb0ELb0EEEvNS_9FwdParamsE)
        .other          _ZN10layer_norm13ln_fwd_kernelINS_13Kernel_traitsI6__halfS2_fS2_fjLj1024ELj1ELj4ELj1ELj16ENS_18Kernel_traits_baseILj1024ES2_S2_fS2_fjLj128EEEEELb0ELb1ELb0ELb0EEEvNS_9FwdParamsE,@"STO_CUDA_ENTRY STV_DEFAULT"
_ZN10layer_norm13ln_fwd_kernelINS_13Kernel_traitsI6__halfS2_fS2_fjLj1024ELj1ELj4ELj1ELj16ENS_18Kernel_traits_baseILj1024ES2_S2_fS2_fjLj128EEEEELb0ELb1ELb0ELb0EEEvNS_9FwdParamsE:
.text._ZN10layer_norm13ln_fwd_kernelINS_13Kernel_traitsI6__halfS2_fS2_fjLj1024ELj1ELj4ELj1ELj16ENS_18Kernel_traits_baseILj1024ES2_S2_fS2_fjLj128EEEEELb0ELb1ELb0ELb0EEEvNS_9FwdParamsE:
        /* <DEDUP_REMOVED lines=36> */
.L_x_18704:
[----:B------:R-:W-:Y:S05]  /*0240*/  BSYNC B0 ;  /* 0x0000000000007941 */ /* 0x000fea0003800000 */
.L_x_18703:
        /* <DEDUP_REMOVED lines=18> */
.L_x_18706:
[----:B------:R-:W-:Y:S05]  /*0370*/  BSYNC B0 ;  /* 0x0000000000007941 */ /* 0x000fea0003800000 */
.L_x_18705:
        /* <DEDUP_REMOVED lines=18> */
.L_x_18708:
[----:B------:R-:W-:Y:S05]  /*04a0*/  BSYNC B0 ;  /* 0x0000000000007941 */ /* 0x000fea0003800000 */
.L_x_18707:
        /* <DEDUP_REMOVED lines=17> */
.L_x_18710:
[----:B------:R-:W-:Y:S05]  /*05c0*/  BSYNC B0 ;  /* 0x0000000000007941 */ /* 0x000fea0003800000 */
.L_x_18709:
        /* <DEDUP_REMOVED lines=107> */
[----:B------:R-:W-:-:S07]  /*0c80*/  HADD2.F32 R140, -RZ, R43.H1_H1 ;  /* 0x3000002bff8c7230 */ /* 0x000fce0000004100 */
.L_x_18728:
        /* <DEDUP_REMOVED lines=35> */
[--C-:B------:R-:W-:Y:S02]  /*0ec0*/  HADD2.F32 R146, -RZ, R41.reuse.H0_H0 ;  /* 0x20000029ff927230 */ /* 0x100fe40000004100 */
[----:B------:R-:W-:Y:S02]  /*0ed0*/  HADD2.F32 R40, -RZ, R41.H1_H1 ;  /* 0x30000029ff287230 */ /* 0x000fe40000004100 */
[----:B------:R-:W-:Y:S01]  /*0ee0*/  FMUL.FTZ R41, R144, R75 ;  /* 0x0000004b90297220 */ /* 0x000fe20000410000 */
[----:B------:R-:W-:-:S02]  /*0ef0*/  HADD2.F32 R42, -RZ, R42.H1_H1 ;  /* 0x3000002aff2a7230 */ /* 0x000fc40000004100 */
[-C--:B------:R-:W-:Y:S01]  /*0f00*/  FMUL.FTZ R146, R146, R75.reuse ;  /* 0x0000004b92927220 */ /* 0x080fe20000410000 */
[--C-:B------:R-:W-:Y:S02]  /*0f10*/  HADD2.F32 R150, -RZ, R43.reuse.H0_H0 ;  /* 0x2000002bff967230 */ /* 0x100fe40000004100 */
[-C--:B------:R-:W-:Y:S01]  /*0f20*/  FMUL.FTZ R148, R148, R75.reuse ;  /* 0x0000004b94947220 */ /* 0x080fe20000410000 */
[----:B------:R-:W-:Y:S02]  /*0f30*/  HADD2.F32 R152, -RZ, R43.H1_H1 ;  /* 0x3000002bff987230 */ /* 0x000fe40000004100 */
[-C--:B------:R-:W-:Y:S01]  /*0f40*/  FMUL.FTZ R43, R40, R75.reuse ;  /* 0x0000004b282b7220 */ /* 0x080fe20000410000 */
[-C--:B0-----:R-:W-:Y:S01]  /*0f50*/  FMUL.FTZ R45, R42, R75.reuse ;  /* 0x0000004b2a2d7220 */ /* 0x081fe20000410000 */
        /* <DEDUP_REMOVED lines=21> */
.L_x_18712:
[----:B------:R-:W-:Y:S05]  /*10b0*/  BSYNC B0 ;  /* 0x0000000000007941 */ /* 0x000fea0003800000 */
.L_x_18711:
        /* <DEDUP_REMOVED lines=19> */
[----:B------:R-:W-:Y:S02]  /*11f0*/  HADD2.F32 R150, -RZ, R50.H0_H0 ;  /* 0x20000032ff967230 */ /* 0x000fe40000004100 */
[----:B------:R-:W-:Y:S01]  /*1200*/  FMUL.FTZ R54, R54, R75 ;  /* 0x0000004b36367220 */ /* 0x000fe20000410000 */
[--C-:B------:R-:W-:Y:S02]  /*1210*/  HADD2.F32 R148, -RZ, R49.reuse.H0_H0 ;  /* 0x20000031ff947230 */ /* 0x100fe40000004100 */
[----:B------:R-:W-:-:S02]  /*1220*/  HADD2.F32 R48, -RZ, R49.H1_H1 ;  /* 0x30000031ff307230 */ /* 0x000fc40000004100 */
[-C--:B------:R-:W-:Y:S01]  /*1230*/  FMUL.FTZ R49, R146, R75.reuse ;  /* 0x0000004b92317220 */ /* 0x080fe20000410000 */
[----:B------:R-:W-:Y:S02]  /*1240*/  HADD2.F32 R50, -RZ, R50.H1_H1 ;  /* 0x30000032ff327230 */ /* 0x000fe40000004100 */
[-C--:B------:R-:W-:Y:S01]  /*1250*/  FMUL.FTZ R148, R148, R75.reuse ;  /* 0x0000004b94947220 */ /* 0x080fe20000410000 */
[--C-:B------:R-:W-:Y:S02]  /*1260*/  HADD2.F32 R152, -RZ, R51.reuse.H0_H0 ;  /* 0x20000033ff987230 */ /* 0x100fe40000004100 */
[-C--:B------:R-:W-:Y:S01]  /*1270*/  FMUL.FTZ R150, R150, R75.reuse ;  /* 0x0000004b96967220 */ /* 0x080fe20000410000 */
[----:B------:R-:W-:Y:S02]  /*1280*/  HADD2.F32 R154, -RZ, R51.H1_H1 ;  /* 0x30000033ff9a7230 */ /* 0x000fe40000004100 */
[-C--:B------:R-:W-:Y:S01]  /*1290*/  FMUL.FTZ R51, R48, R75.reuse ;  /* 0x0000004b30337220 */ /* 0x080fe20000410000 */
[-C--:B-1----:R-:W-:Y:S01]  /*12a0*/  FMUL.FTZ R53, R50, R75.reuse ;  /* 0x0000004b32357220 */ /* 0x082fe20000410000 */
        /* <DEDUP_REMOVED lines=20> */
.L_x_18714:
[----:B------:R-:W-:Y:S05]  /*13f0*/  BSYNC B0 ;  /* 0x0000000000007941 */ /* 0x000fea0003800000 */
.L_x_18713:
        /* <DEDUP_REMOVED lines=30> */
[-C--:B----4-:R-:W-:Y:S01]  /*15e0*/  FMUL.FTZ R61, R58, R75.reuse ;  /* 0x0000004b3a3d7220 */ /* 0x090fe20000410000 */
        /* <DEDUP_REMOVED lines=20> */
.L_x_18716:
[----:B------:R-:W-:Y:S05]  /*1730*/  BSYNC B0 ;  /* 0x0000000000007941 */ /* 0x000fea0003800000 */
.L_x_18715:
        /* <DEDUP_REMOVED lines=12> */
[C---:B012---:R-:W-:Y:S02]  /*1800*/  LEA R72, P3, R144.reuse, UR10, 0x5 ;  /* 0x0000000a90487c11 */ /* 0x047fe4000f8628ff */
[----:B------:R-:W-:Y:S02]  /*1810*/  ISETP.NE.AND.EX P2, PT, RZ, UR9, PT, P2 ;  /* 0x00000009ff007c0c */ /* 0x000fe4000bf45320 */
[----:B------:R-:W-:Y:S01]  /*1820*/  LEA.HI.X R73, R144, UR11, RZ, 0x5, P3 ;  /* 0x0000000b90497c11 */ /* 0x000fe200098f2cff */
[----:B---3--:R-:W-:-:S02]  /*1830*/  HADD2.F32 R70, -RZ, R64.H0_H0 ;  /* 0x20000040ff467230 */ /* 0x008fc40000004100 */
[----:B------:R-:W-:Y:S02]  /*1840*/  HADD2.F32 R146, -RZ, R64.H1_H1 ;  /* 0x30000040ff927230 */ /* 0x000fe40000004100 */
[--C-:B------:R-:W-:Y:S02]  /*1850*/  HADD2.F32 R150, -RZ, R65.reuse.H1_H1 ;  /* 0x30000041ff967230 */ /* 0x100fe40000004100 */
[--C-:B------:R-:W-:Y:S02]  /*1860*/  HADD2.F32 R64, -RZ, R66.reuse.H0_H0 ;  /* 0x20000042ff407230 */ /* 0x100fe40000004100 */
[----:B------:R-:W-:Y:S02]  /*1870*/  HADD2.F32 R66, -RZ, R66.H1_H1 ;  /* 0x30000042ff427230 */ /* 0x000fe40000004100 */
[-C--:B-----5:R-:W-:Y:S01]  /*1880*/  FMUL.FTZ R69, R150, R75.reuse ;  /* 0x0000004b96457220 */ /* 0x0a0fe20000410000 */
[----:B------:R-:W-:Y:S02]  /*1890*/  HADD2.F32 R148, -RZ, R65.H0_H0 ;  /* 0x20000041ff947230 */ /* 0x000fe40000004100 */
[----:B------:R-:W-:Y:S01]  /*18a0*/  FMUL.FTZ R65, R70, R75 ;  /* 0x0000004b46417220 */ /* 0x000fe20000410000 */
[----:B------:R-:W-:-:S02]  /*18b0*/  HADD2.F32 R152, -RZ, R67.H0_H0 ;  /* 0x20000043ff987230 */ /* 0x000fc40000004100 */
[-C--:B------:R-:W-:Y:S01]  /*18c0*/  FMUL.FTZ R68, R64, R75.reuse ;  /* 0x0000004b40447220 */ /* 0x080fe20000410000 */
[----:B------:R-:W-:Y:S02]  /*18d0*/  HADD2.F32 R154, -RZ, R67.H1_H1 ;  /* 0x30000043ff9a7230 */ /* 0x000fe40000004100 */
        /* <DEDUP_REMOVED lines=23> */
.L_x_18718:
[----:B------:R-:W-:Y:S05]  /*1a50*/  BSYNC B0 ;  /* 0x0000000000007941 */ /* 0x000fea0003800000 */
.L_x_18717:
        /* <DEDUP_REMOVED lines=125> */
.L_x_18740:
        /* <DEDUP_REMOVED lines=49> */
.L_x_18721:
[----:B------:R-:W-:Y:S05]  /*2540*/  BSYNC B0 ;  /* 0x0000000000007941 */ /* 0x000fea0003800000 */
.L_x_18720:
        /* <DEDUP_REMOVED lines=35> */
.L_x_18723:
[----:B------:R-:W-:Y:S05]  /*2780*/  BSYNC B0 ;  /* 0x0000000000007941 */ /* 0x000fea0003800000 */
.L_x_18722:
        /* <DEDUP_REMOVED lines=35> */
.L_x_18725:
[----:B------:R-:W-:Y:S05]  /*29c0*/  BSYNC B0 ;  /* 0x0000000000007941 */ /* 0x000fea0003800000 */
.L_x_18724:
        /* <DEDUP_REMOVED lines=33> */
.L_x_18727:
[----:B------:R-:W-:Y:S05]  /*2be0*/  BSYNC B0 ;  /* 0x0000000000007941 */ /* 0x000fea0003800000 */
.L_x_18726:
[----:B01234-:R-:W0:Y:S02]  /*2bf0*/  LDC.64 R72, c[0x0][0x210] ;  /* 0x00008400ff487b82 */ /* 0x01fe240000000a00 */
[----:B0-----:R-:W-:-:S04]  /*2c00*/  LEA R142, R72, R142, 0x2 ;  /* 0x0000008e488e7211 */ /* 0x001fc800078e10ff */
[----:B------:R-:W-:-:S13]  /*2c10*/  ISETP.GE.AND P2, PT, R142, R73, PT ;  /* 0x000000498e00720c */ /* 0x000fda0003f46270 */
[----:B------:R-:W-:Y:S05]  /*2c20*/  @!P2 BRA `(.L_x_18728) ;  /* 0xffffffe00018a947 */ /* 0x000fea000383ffff */
[----:B------:R-:W-:Y:S05]  /*2c30*/  EXIT ;  /* 0x000000000000794d */ /* 0x000fea0003800000 */
.L_x_18719:
        /* <DEDUP_REMOVED lines=8> */
.L_x_18730:
[----:B------:R-:W-:Y:S05]  /*2cc0*/  BSYNC B0 ;  /* 0x0000000000007941 */ /* 0x000fea0003800000 */
.L_x_18729:
        /* <DEDUP_REMOVED lines=10> */
.L_x_18731:
[----:B------:R-:W-:Y:S01]  /*2d70*/  HFMA2.MMA R150, -RZ, RZ, 0, 2.384185791015625e-07 ;  /* 0x00000004ff967435 */ /* 0x000fe200000001ff */
[----:B------:R-:W-:-:S05]  /*2d80*/  MOV R75, R149 ;  /* 0x00000095004b7202 */ /* 0x000fca0000000f00 */
[----:B------:R-:W-:-:S05]  /*2d90*/  FADD.FTZ R75, R74, R75 ;  /* 0x0000004b4a4b7221 */ /* 0x000fca0000010000 */
[----:B------:R-:W-:-:S07]  /*2da0*/  MOV R151, R75 ;  /* 0x0000004b00977202 */ /* 0x000fce0000000f00 */
[----:B------:R-:W-:Y:S05]  /*2db0*/  WARPSYNC.COLLECTIVE R148, `(.L_x_18732) ;  /* 0x0000000094087348 */ /* 0x000fea0003c00000 */
[----:B------:R0:W1:Y:S02]  /*2dc0*/  SHFL.BFLY P6, R149, R151, R150, R153 ;  /* 0x0c00009697957389 */ /* 0x00006400000c0099 */
[----:B01----:R-:W-:Y:S01]  /*2dd0*/  ENDCOLLECTIVE ;  /* 0x000000000000791b */ /* 0x003fe20003800000 */
.L_x_18732:
[----:B------:R-:W-:Y:S01]  /*2de0*/  HFMA2.MMA R150, -RZ, RZ, 0, 4.76837158203125e-07 ;  /* 0x00000008ff967435 */ /* 0x000fe200000001ff */
[----:B------:R-:W-:-:S05]  /*2df0*/  MOV R72, R149 ;  /* 0x0000009500487202 */ /* 0x000fca0000000f00 */
[----:B------:R-:W-:-:S05]  /*2e00*/  FADD.FTZ R146, R75, R72 ;  /* 0x000000484b927221 */ /* 0x000fca0000010000 */
[----:B------:R-:W-:-:S07]  /*2e10*/  MOV R151, R146 ;  /* 0x0000009200977202 */ /* 0x000fce0000000f00 */
[----:B------:R-:W-:Y:S05]  /*2e20*/  WARPSYNC.COLLECTIVE R148, `(.L_x_18733) ;  /* 0x0000000094087348 */ /* 0x000fea0003c00000 */
[----:B------:R0:W1:Y:S02]  /*2e30*/  SHFL.BFLY P6, R149, R151, R150, R153 ;  /* 0x0c00009697957389 */ /* 0x00006400000c0099 */
[----:B01----:R-:W-:Y:S01]  /*2e40*/  ENDCOLLECTIVE ;  /* 0x000000000000791b */ /* 0x003fe20003800000 */
.L_x_18733:
[----:B------:R-:W-:Y:S01]  /*2e50*/  HFMA2.MMA R150, -RZ, RZ, 0, 9.5367431640625e-07 ;  /* 0x00000010ff967435 */ /* 0x000fe200000001ff */
[----:B------:R-:W-:-:S05]  /*2e60*/  MOV R145, R149 ;  /* 0x0000009500917202 */ /* 0x000fca0000000f00 */
[----:B------:R-:W-:-:S05]  /*2e70*/  FADD.FTZ R147, R146, R145 ;  /* 0x0000009192937221 */ /* 0x000fca0000010000 */
[----:B------:R-:W-:-:S07]  /*2e80*/  MOV R151, R147 ;  /* 0x0000009300977202 */ /* 0x000fce0000000f00 */
[----:B------:R-:W-:Y:S05]  /*2e90*/  WARPSYNC.COLLECTIVE R148, `(.L_x_18734) ;  /* 0x0000000094087348 */ /* 0x000fea0003c00000 */
[----:B------:R0:W1:Y:S02]  /*2ea0*/  SHFL.BFLY P6, R149, R151, R150, R153 ;  /* 0x0c00009697957389 */ /* 0x00006400000c0099 */
[----:B01----:R-:W-:Y:S01]  /*2eb0*/  ENDCOLLECTIVE ;  /* 0x000000000000791b */ /* 0x003fe20003800000 */
.L_x_18734:
        /* <DEDUP_REMOVED lines=73> */
.L_x_18735:
[----:B------:R-:W-:Y:S01]  /*3350*/  HFMA2.MMA R150, -RZ, RZ, 0, 1.1920928955078125e-07 ;  /* 0x00000002ff967435 */ /* 0x000fe200000001ff */
[----:B------:R-:W-:-:S05]  /*3360*/  MOV R73, R149 ;  /* 0x0000009500497202 */ /* 0x000fca0000000f00 */
[----:B------:R-:W-:-:S05]  /*3370*/  FADD.FTZ R73, R72, R73 ;  /* 0x0000004948497221 */ /* 0x000fca0000010000 */
[----:B------:R-:W-:-:S07]  /*3380*/  MOV R151, R73 ;  /* 0x0000004900977202 */ /* 0x000fce0000000f00 */
[----:B------:R-:W-:Y:S05]  /*3390*/  WARPSYNC.COLLECTIVE R148, `(.L_x_18736) ;  /* 0x0000000094087348 */ /* 0x000fea0003c00000 */
[----:B------:R0:W1:Y:S02]  /*33a0*/  SHFL.BFLY P6, R149, R151, R150, R153 ;  /* 0x0c00009697957389 */ /* 0x00006400000c0099 */
[----:B01----:R-:W-:Y:S01]  /*33b0*/  ENDCOLLECTIVE ;  /* 0x000000000000791b */ /* 0x003fe20003800000 */
.L_x_18736:
[----:B------:R-:W-:Y:S01]  /*33c0*/  HFMA2.MMA R150, -RZ, RZ, 0, 2.384185791015625e-07 ;  /* 0x00000004ff967435 */ /* 0x000fe200000001ff */
[----:B------:R-:W-:-:S05]  /*33d0*/  MOV R74, R149 ;  /* 0x00000095004a7202 */ /* 0x000fca0000000f00 */
[----:B------:R-:W-:-:S05]  /*33e0*/  FADD.FTZ R74, R73, R74 ;  /* 0x0000004a494a7221 */ /* 0x000fca0000010000 */
[----:B------:R-:W-:-:S07]  /*33f0*/  MOV R151, R74 ;  /* 0x0000004a00977202 */ /* 0x000fce0000000f00 */
[----:B------:R-:W-:Y:S05]  /*3400*/  WARPSYNC.COLLECTIVE R148, `(.L_x_18737) ;  /* 0x0000000094087348 */ /* 0x000fea0003c00000 */
[----:B------:R0:W1:Y:S02]  /*3410*/  SHFL.BFLY P6, R149, R151, R150, R153 ;  /* 0x0c00009697957389 */ /* 0x00006400000c0099 */
[----:B01----:R-:W-:Y:S01]  /*3420*/  ENDCOLLECTIVE ;  /* 0x000000000000791b */ /* 0x003fe20003800000 */
.L_x_18737:
[----:B------:R-:W-:Y:S01]  /*3430*/  HFMA2.MMA R150, -RZ, RZ, 0, 4.76837158203125e-07 ;  /* 0x00000008ff967435 */ /* 0x000fe200000001ff */
[----:B------:R-:W-:-:S05]  /*3440*/  MOV R75, R149 ;  /* 0x00000095004b7202 */ /* 0x000fca0000000f00 */
[----:B------:R-:W-:-:S05]  /*3450*/  FADD.FTZ R75, R74, R75 ;  /* 0x0000004b4a4b7221 */ /* 0x000fca0000010000 */
[----:B------:R-:W-:-:S07]  /*3460*/  MOV R151, R75 ;  /* 0x0000004b00977202 */ /* 0x000fce0000000f00 */
[----:B------:R-:W-:Y:S05]  /*3470*/  WARPSYNC.COLLECTIVE R148, `(.L_x_18738) ;  /* 0x0000000094087348 */ /* 0x000fea0003c00000 */
[----:B------:R0:W1:Y:S02]  /*3480*/  SHFL.BFLY P6, R149, R151, R150, R153 ;  /* 0x0c00009697957389 */ /* 0x00006400000c0099 */
[----:B01----:R-:W-:Y:S01]  /*3490*/  ENDCOLLECTIVE ;  /* 0x000000000000791b */ /* 0x003fe20003800000 */
.L_x_18738:
[----:B------:R-:W-:Y:S01]  /*34a0*/  HFMA2.MMA R150, -RZ, RZ, 0, 9.5367431640625e-07 ;  /* 0x00000010ff967435 */ /* 0x000fe200000001ff */
[----:B------:R-:W-:-:S05]  /*34b0*/  MOV R146, R149 ;  /* 0x0000009500927202 */ /* 0x000fca0000000f00 */
[----:B------:R-:W-:-:S05]  /*34c0*/  FADD.FTZ R146, R75, R146 ;  /* 0x000000924b927221 */ /* 0x000fca0000010000 */
[----:B------:R-:W-:-:S07]  /*34d0*/  MOV R151, R146 ;  /* 0x0000009200977202 */ /* 0x000fce0000000f00 */
[----:B------:R-:W-:Y:S05]  /*34e0*/  WARPSYNC.COLLECTIVE R148, `(.L_x_18739) ;  /* 0x0000000094087348 */ /* 0x000fea0003c00000 */
[----:B------:R0:W1:Y:S02]  /*34f0*/  SHFL.BFLY P6, R149, R151, R150, R153 ;  /* 0x0c00009697957389 */ /* 0x00006400000c0099 */
[----:B01----:R-:W-:Y:S01]  /*3500*/  ENDCOLLECTIVE ;  /* 0x000000000000791b */ /* 0x003fe20003800000 */
.L_x_18739:
[----:B------:R-:W-:Y:S01]  /*3510*/  MOV R147, R149 ;  /* 0x0000009500937202 */ /* 0x000fe20000000f00 */
[----:B------:R-:W-:Y:S06]  /*3520*/  BRA `(.L_x_18740) ;  /* 0xffffffec00407947 */ /* 0x000fec000383ffff */
.L_x_18741:
        /* <DEDUP_REMOVED lines=13> */
.L_x_30514:


//--------------------- .text._ZN10layer_norm13ln_fwd_kernelINS_13Kernel_traitsI6__halfS2_fS2_fjLj1024ELj1ELj4ELj1ELj16ENS_18Kernel_traits_baseILj1024ES2_S2_fS2_fjLj128EEEEELb0ELb1ELb0ELb1EEEvNS_9FwdParamsE --------------------------
	.section	.text._ZN10layer_norm13ln_fwd_kernelINS_13Kernel_traitsI6__halfS2_fS2_fjLj1024ELj1ELj4ELj1ELj16ENS_18Kernel_traits_baseILj1024ES2_S2_fS2_fjLj128EEEEELb0ELb1ELb0ELb1EEEvNS_9FwdParamsE,"ax",@progbits
	.align	128
        .global         _ZN10layer_norm13ln_fwd_kernelINS_13Kernel_traitsI6__halfS2_fS2_fjLj1024ELj1ELj4ELj1ELj16ENS_18Kernel_traits_baseILj1024ES2_S2_fS2_fjLj128EEEEELb0ELb1ELb0ELb1EEEvNS_9FwdParamsE
        .type           _ZN10layer_norm13ln_fwd_kernelINS_13Kernel_traitsI6__halfS2_fS2_fjLj1024ELj1ELj4ELj1ELj16ENS_18Kernel_traits_baseILj1024ES2_S2_fS2_fjLj128EEEEELb0ELb1ELb0ELb1EEEvNS_9FwdParamsE,@function
        .size           _ZN10layer_norm13ln_fwd_kernelINS_13Kernel_traitsI6__halfS2_fS2_fjLj1024ELj1ELj4ELj1ELj16ENS_18Kernel_traits_baseILj1024ES2_S2_fS2_fjLj128EEEEELb0ELb1ELb0ELb1EEEvNS_9FwdParamsE,(.L_x_30515 - _ZN10layer_norm13ln_fwd_kernelINS_13Kernel_traitsI6__halfS2_fS2_fjLj1024ELj1ELj4ELj1ELj16ENS_18Kernel_traits_baseILj1024ES2_S2_fS2_fjLj128EEEEELb0ELb1ELb0ELb1EEEvNS_9FwdParamsE)
        .other          _ZN10layer_norm13ln_fwd_kernelINS_13Kernel_traitsI6__halfS2_fS2_fjLj1024ELj1ELj4ELj1ELj16ENS_18Kernel_traits_baseILj1024ES2_S2_fS2_fjLj128EEEEELb0ELb1ELb0ELb1EEEvNS_9FwdParamsE,@"STO_CUDA_ENTRY STV_DEFAULT"
_ZN10layer_norm13ln_fwd_kernelINS_13Kernel_traitsI6__halfS2_fS2_fjLj1024ELj1ELj4ELj1ELj16ENS_18Kernel_traits_baseILj1024ES2_S2_fS2_fjLj128EEEEELb0ELb1ELb0ELb1EEEvNS_9FwdParamsE:
.text._ZN10layer_norm13ln_fwd_kernelINS_13Kernel_traitsI6__halfS2_fS2_fjLj1024ELj1ELj4ELj1ELj16ENS_18Kernel_traits_baseILj1024ES2_S2_fS2_fjLj128EEEEELb0ELb1ELb0ELb1EEEvNS_9FwdParamsE:
        /* <DEDUP_REMOVED lines=41> */
[----:B------:R-:W5:Y:S01]  /*0290*/  LDG.E.128 R76, desc[UR4][R6.64] ;  /* 0x00000004064c7981 */ /* 0x000f62000c1e1d00 */
[----:B------:R-:W-:Y:S01]  /*02a0*/  ISETP.NE.U32.AND P0, PT, RZ, UR6, PT ;  /* 0x00000006ff007c0c */ /* 0x000fe2000bf05070 */
[--C-:B------:R-:W-:Y:S01]  /*02b0*/  HADD2.F32 R25, -RZ, R8.reuse.H0_H0 ;  /* 0x20000008ff197230 */ /* 0x100fe20000004100 */
[----:B------:R-:W-:Y:S01]  /*02c0*/  ULDC.U8 UR6, c[0x0][0x2a0] ;  /* 0x0000a80000067ab9 */ /* 0x000fe20000000000 */
[----:B------:R-:W5:Y:S01]  /*02d0*/  LDG.E.128 R72, desc[UR4][R6.64+0x200] ;  /* 0x0002000406487981 */ /* 0x000f62000c1e1d00 */
[----:B------:R-:W-:Y:S01]  /*02e0*/  HADD2.F32 R24, -RZ, R8.H1_H1 ;  /* 0x30000008ff187230 */ /* 0x000fe20000004100 */
[----:B------:R-:W-:Y:S01]  /*02f0*/  ULDC.64 UR8, c[0x0][0x230] ;  /* 0x00008c0000087ab9 */ /* 0x000fe20000000a00 */
[--C-:B------:R-:W-:Y:S01]  /*0300*/  HADD2.F32 R23, -RZ, R9.reuse.H0_H0 ;  /* 0x20000009ff177230 */ /* 0x100fe20000004100 */
[----:B------:R0:W5:Y:S01]  /*0310*/  LDG.E.128 R68, desc[UR4][R6.64+0x400] ;  /* 0x0004000406447981 */ /* 0x000162000c1e1d00 */
[----:B------:R-:W-:Y:S01]  /*0320*/  HADD2.F32 R22, -RZ, R9.H1_H1 ;  /* 0x30000009ff167230 */ /* 0x000fe20000004100 */
[----:B------:R-:W-:Y:S01]  /*0330*/  ISETP.NE.AND.EX P0, PT, RZ, UR7, PT, P0 ;  /* 0x00000007ff007c0c */ /* 0x000fe2000bf05300 */
[--C-:B------:R-:W-:Y:S01]  /*0340*/  HADD2.F32 R21, -RZ, R10.reuse.H0_H0 ;  /* 0x2000000aff157230 */ /* 0x100fe20000004100 */
[----:B------:R-:W-:Y:S01]  /*0350*/  ISETP.NE.AND P3, PT, RZ, UR6, PT ;  /* 0x00000006ff007c0c */ /* 0x000fe2000bf65270 */
        /* <DEDUP_REMOVED lines=17> */
[--C-:B0-----:R-:W-:Y:S02]  /*0470*/  HADD2.F32 R7, -RZ, R53.reuse.H0_H0 ;  /* 0x20000035ff077230 */ /* 0x101fe40000004100 */
        /* <DEDUP_REMOVED lines=21> */
[--C-:B---3--:R-:W-:Y:S02]  /*05d0*/  HADD2.F32 R97, -RZ, R37.reuse.H1_H1 ;  /* 0x30000025ff617230 */ /* 0x108fe40000004100 */
[----:B------:R-:W-:Y:S02]  /*05e0*/  HADD2.F32 R102, -RZ, R37.H0_H0 ;  /* 0x20000025ff667230 */ /* 0x000fe40000004100 */
        /* <DEDUP_REMOVED lines=30> */
.L_x_18743:
[----:B------:R-:W0:Y:S01]  /*07d0*/  LDC.64 R132, c[0x0][0x220] ;  /* 0x00008800ff847b82 */ /* 0x000e220000000a00 */
[----:B-1----:R-:W-:-:S05]  /*07e0*/  IMAD R28, R130, UR6, RZ ;  /* 0x00000006821c7c24 */ /* 0x002fca000f8e02ff */
[----:B------:R-:W-:Y:S02]  /*07f0*/  SHF.R.S32.HI R29, RZ, 0x1f, R28 ;  /* 0x0000001fff1d7819 */ /* 0x000fe4000001141c */
[----:B------:R-:W1:Y:S02]  /*0800*/  @P0 LDC.64 R34, c[0x0][0x270] ;  /* 0x00009c00ff220b82 */ /* 0x000e640000000a00 */
[----:B------:R-:W-:-:S04]  /*0810*/  LEA.HI R29, R29, R28, RZ, 0x3 ;  /* 0x0000001c1d1d7211 */ /* 0x000fc800078f18ff */
[----:B------:R-:W-:Y:S02]  /*0820*/  LEA.HI.SX32 R139, R29, R26, 0x1d ;  /* 0x0000001a1d8b7211 */ /* 0x000fe400078feaff */
[----:B------:R-:W-:-:S04]  /*0830*/  ISETP.NE.U32.AND P1, PT, RZ, UR8, PT ;  /* 0x00000008ff007c0c */ /* 0x000fc8000bf25070 */
[----:B------:R-:W-:Y:S01]  /*0840*/  ISETP.NE.AND.EX P1, PT, RZ, UR9, PT, P1 ;  /* 0x00000009ff007c0c */ /* 0x000fe2000bf25310 */
[----:B0-----:R-:W-:-:S06]  /*0850*/  IMAD.WIDE.U32 R28, R139, 0x10, R132 ;  /* 0x000000108b1c7825 */ /* 0x001fcc00078e0084 */
[----:B------:R-:W2:Y:S01]  /*0860*/  LDG.E.128 R28, desc[UR4][R28.64] ;  /* 0x000000041c1c7981 */ /* 0x000ea2000c1e1d00 */
[----:B-1----:R-:W-:-:S06]  /*0870*/  @P0 IMAD.WIDE R34, R130, 0x2, R34 ;  /* 0x0000000282220825 */ /* 0x002fcc00078e0222 */
[----:B------:R0:W3:Y:S01]  /*0880*/  @P0 LDG.E.U16 R34, desc[UR4][R34.64] ;  /* 0x0000000422220981 */ /* 0x0000e2000c1e1500 */
[----:B------:R-:W-:-:S04]  /*0890*/  @P1 LEA R32, P2, R139, UR8, 0x5 ;  /* 0x000000088b201c11 */ /* 0x000fc8000f8428ff */
[----:B------:R-:W-:-:S05]  /*08a0*/  @P1 LEA.HI.X R33, R139, UR9, RZ, 0x5, P2 ;  /* 0x000000098b211c11 */ /* 0x000fca00090f2cff */
[----:B------:R-:W4:Y:S04]  /*08b0*/  @P1 LDG.E.128 R64, desc[UR4][R32.64] ;  /* 0x0000000420401981 */ /* 0x000f28000c1e1d00 */
[----:B------:R1:W4:Y:S01]  /*08c0*/  @P1 LDG.E.128 R60, desc[UR4][R32.64+0x10] ;  /* 0x00001004203c1981 */ /* 0x000322000c1e1d00 */
[----:B------:R-:W-:Y:S01]  /*08d0*/  HFMA2.MMA R134, -RZ, RZ, 1.875, 0 ;  /* 0x3f800000ff867435 */ /* 0x000fe200000001ff */
[----:B------:R-:W-:-:S04]  /*08e0*/  ISETP.NE.U32.AND P2, PT, RZ, UR8, PT ;  /* 0x00000008ff007c0c */ /* 0x000fc8000bf45070 */
[----:B------:R-:W-:Y:S01]  /*08f0*/  ISETP.NE.AND.EX P2, PT, RZ, UR9, PT, P2 ;  /* 0x00000009ff007c0c */ /* 0x000fe2000bf45320 */
[----:B-----5:R-:W-:Y:S02]  /*0900*/  HADD2.F32 R56, -RZ, R76.H0_H0 ;  /* 0x2000004cff387230 */ /* 0x020fe40000004100 */
[----:B------:R-:W-:Y:S02]  /*0910*/  HADD2.F32 R58, -RZ, R77.H0_H0 ;  /* 0x2000004dff3a7230 */ /* 0x000fe40000004100 */
[----:B------:R-:W-:Y:S02]  /*0920*/  HADD2.F32 R52, -RZ, R78.H0_H0 ;  /* 0x2000004eff347230 */ /* 0x000fe40000004100 */
[----:B------:R-:W-:Y:S01]  /*0930*/  HADD2.F32 R54, -RZ, R79.H0_H0 ;  /* 0x2000004fff367230 */ /* 0x000fe20000004100 */
[----:B------:R-:W-:Y:S01]  /*0940*/  IADD3 R131, R139, 0x20, RZ ;  /* 0x000000208b837810 */ /* 0x000fe20007ffe0ff */
[--C-:B--2---:R-:W-:Y:S02]  /*0950*/  HADD2.F32 R39, -RZ, R29.reuse.H0_H0 ;  /* 0x2000001dff277230 */ /* 0x104fe40000004100 */
[----:B------:R-:W-:-:S02]  /*0960*/  HADD2.F32 R29, -RZ, R29.H1_H1 ;  /* 0x3000001dff1d7230 */ /* 0x000fc40000004100 */
[----:B0-----:R-:W-:Y:S02]  /*0970*/  HADD2.F32 R35, -RZ, R28.H0_H0 ;  /* 0x2000001cff237230 */ /* 0x001fe40000004100 */
[----:B---3--:R-:W-:Y:S02]  /*0980*/  @P0 HADD2.F32 R134, -RZ, R34.H0_H0 ;  /* 0x20000022ff860230 */ /* 0x008fe40000004100 */
[----:B------:R-:W-:Y:S02]  /*0990*/  HADD2.F32 R37, -RZ, R28.H1_H1 ;  /* 0x3000001cff257230 */ /* 0x000fe40000004100 */
[----:B------:R-:W-:Y:S02]  /*09a0*/  HADD2.F32 R28, -RZ, R77.H1_H1 ;  /* 0x3000004dff1c7230 */ /* 0x000fe40000004100 */
[----:B------:R-:W-:Y:S01]  /*09b0*/  FMUL.FTZ R29, R29, R134 ;  /* 0x000000861d1d7220 */ /* 0x000fe20000410000 */
[----:B-1----:R-:W-:Y:S02]  /*09c0*/  HADD2.F32 R33, -RZ, R31.H0_H0 ;  /* 0x2000001fff217230 */ /* 0x002fe40000004100 */
[----:B------:R-:W-:-:S02]  /*09d0*/  HADD2.F32 R41, -RZ, R30.H0_H0 ;  /* 0x2000001eff297230 */ /* 0x000fc40000004100 */
[----:B------:R-:W-:Y:S02]  /*09e0*/  HADD2.F32 R43, -RZ, R30.H1_H1 ;  /* 0x3000001eff2b7230 */ /* 0x000fe40000004100 */
[----:B------:R-:W-:Y:S02]  /*09f0*/  HADD2.F32 R31, -RZ, R31.H1_H1 ;  /* 0x3000001fff1f7230 */ /* 0x000fe40000004100 */
[----:B------:R-:W-:Y:S01]  /*0a00*/  FMUL.FTZ R59, R29, R28 ;  /* 0x0000001c1d3b7220 */ /* 0x000fe20000410000 */
[----:B------:R-:W-:Y:S02]  /*0a10*/  HADD2.F32 R34, -RZ, R76.H1_H1 ;  /* 0x3000004cff227230 */ /* 0x000fe40000004100 */
[-C--:B------:R-:W-:Y:S01]  /*0a20*/  FMUL.FTZ R37, R37, R134.reuse ;  /* 0x0000008625257220 */ /* 0x080fe20000410000 */
[----:B------:R-:W-:Y:S02]  /*0a30*/  HADD2.F32 R28, -RZ, R78.H1_H1 ;  /* 0x3000004eff1c7230 */ /* 0x000fe40000004100 */
[----:B------:R-:W-:Y:S01]  /*0a40*/  FMUL.FTZ R35, R35, R134 ;  /* 0x0000008623237220 */ /* 0x000fe20000410000 */
[----:B------:R-:W-:-:S02]  /*0a50*/  HADD2.F32 R30, -RZ, R79.H1_H1 ;  /* 0x3000004fff1e7230 */ /* 0x000fc40000004100 */
        /* <DEDUP_REMOVED lines=10> */
[----:B------:R-:W-:Y:S01]  /*0b00*/  LEA R34, P4, R139, UR10, 0x5 ;  /* 0x0000000a8b227c11 */ /* 0x000fe2000f8828ff */
[----:B------:R-:W-:Y:S01]  /*0b10*/  FMUL.FTZ R54, R33, R54 ;  /* 0x0000003621367220 */ /* 0x000fe20000410000 */
[----:B------:R-:W-:Y:S01]  /*0b20*/  FMUL.FTZ R55, R31, R30 ;  /* 0x0000001e1f377220 */ /* 0x000fe20000410000 */
[----:B----4-:R-:W-:Y:S01]  /*0b30*/  @P2 FADD.FTZ R56, R64, R56 ;  /* 0x0000003840382221 */ /* 0x010fe20000010000 */
[----:B------:R-:W-:Y:S01]  /*0b40*/  LEA.HI.X R35, R139, UR11, RZ, 0x5, P4 ;  /* 0x0000000b8b237c11 */ /* 0x000fe2000a0f2cff */
[----:B------:R-:W-:Y:S01]  /*0b50*/  @P2 FADD.FTZ R57, R65, R57 ;  /* 0x0000003941392221 */ /* 0x000fe20000010000 */
[----:B------:R-:W-:Y:S01]  /*0b60*/  @P2 FADD.FTZ R58, R66, R58 ;  /* 0x0000003a423a2221 */ /* 0x000fe20000010000 */
[----:B------:R-:W-:Y:S01]  /*0b70*/  @P2 FADD.FTZ R59, R67, R59 ;  /* 0x0000003b433b2221 */ /* 0x000fe20000010000 */
[----:B------:R-:W-:Y:S01]  /*0b80*/  @P2 FADD.FTZ R52, R60, R52 ;  /* 0x000000343c342221 */ /* 0x000fe20000010000 */
[----:B------:R-:W-:Y:S01]  /*0b90*/  @P2 FADD.FTZ R53, R61, R53 ;  /* 0x000000353d352221 */ /* 0x000fe20000010000 */
[----:B------:R-:W-:Y:S01]  /*0ba0*/  @P2 FADD.FTZ R54, R62, R54 ;  /* 0x000000363e362221 */ /* 0x000fe20000010000 */
[----:B------:R-:W-:Y:S01]  /*0bb0*/  @P2 FADD.FTZ R55, R63, R55 ;  /* 0x000000373f372221 */ /* 0x000fe20000010000 */
[C---:B------:R-:W-:Y:S01]  /*0bc0*/  IMAD.WIDE.U32 R28, R131.reuse, 0x10, R132 ;  /* 0x00000010831c7825 */ /* 0x040fe200078e0084 */
[----:B------:R-:W-:Y:S04]  /*0bd0*/  STG.E.128 desc[UR4][R34.64], R56 ;  /* 0x0000003822007986 */ /* 0x000fe8000c101d04 */
[----:B------:R0:W-:Y:S04]  /*0be0*/  STG.E.128 desc[UR4][R34.64+0x10], R52 ;  /* 0x0000103422007986 */ /* 0x0001e8000c101d04 */
[----:B------:R-:W2:Y:S01]  /*0bf0*/  LDG.E.128 R28, desc[UR4][R28.64] ;  /* 0x000000041c1c7981 */ /* 0x000ea2000c1e1d00 */
[----:B------:R-:W-:-:S02]  /*0c00*/  @P1 LEA R32, P4, R131, UR8, 0x5 ;  /* 0x0000000883201c11 */ /* 0x000fc4000f8828ff */
[----:B------:R-:W-:Y:S02]  /*0c10*/  MOV R80, R64 ;  /* 0x0000004000507202 */ /* 0x000fe40000000f00 */
[----:B------:R-:W-:Y:S02]  /*0c20*/  MOV R81, R65 ;  /* 0x0000004100517202 */ /* 0x000fe40000000f00 */
[----:B------:R-:W-:Y:S02]  /*0c30*/  MOV R82, R66 ;  /* 0x0000004200527202 */ /* 0x000fe40000000f00 */
[----:B------:R-:W-:Y:S02]  /*0c40*/  MOV R83, R67 ;  /* 0x0000004300537202 */ /* 0x000fe40000000f00 */
[----:B------:R-:W-:Y:S02]  /*0c50*/  MOV R48, R60 ;  /* 0x0000003c00307202 */ /* 0x000fe40000000f00 */
[----:B------:R-:W-:-:S02]  /*0c60*/  MOV R49, R61 ;  /* 0x0000003d00317202 */ /* 0x000fc40000000f00 */
[----:B------:R-:W-:Y:S02]  /*0c70*/  MOV R50, R62 ;  /* 0x0000003e00327202 */ /* 0x000fe40000000f00 */
[----:B------:R-:W-:Y:S02]  /*0c80*/  MOV R51, R63 ;  /* 0x0000003f00337202 */ /* 0x000fe40000000f00 */
[----:B------:R-:W-:-:S05]  /*0c90*/  @P1 LEA.HI.X R33, R131, UR9, RZ, 0x5, P4 ;  /* 0x0000000983211c11 */ /* 0x000fca000a0f2cff */
[----:B------:R-:W3:Y:S04]  /*0ca0*/  @P1 LDG.E.128 R80, desc[UR4][R32.64] ;  /* 0x0000000420501981 */ /* 0x000ee8000c1e1d00 */
[----:B------:R-:W4:Y:S01]  /*0cb0*/  @P1 LDG.E.128 R48, desc[UR4][R32.64+0x10] ;  /* 0x0000100420301981 */ /* 0x000f22000c1e1d00 */
[----:B------:R-:W-:Y:S02]  /*0cc0*/  HADD2.F32 R40, -RZ, R74.H0_H0 ;  /* 0x2000004aff287230 */ /* 0x000fe40000004100 */
[----:B------:R-:W-:Y:S02]  /*0cd0*/  HADD2.F32 R42, -RZ, R75.H0_H0 ;  /* 0x2000004bff2a7230 */ /* 0x000fe40000004100 */
[----:B------:R-:W-:Y:S02]  /*0ce0*/  HADD2.F32 R44, -RZ, R72.H0_H0 ;  /* 0x20000048ff2c7230 */ /* 0x000fe40000004100 */
[----:B------:R-:W-:Y:S01]  /*0cf0*/  HADD2.F32 R46, -RZ, R73.H0_H0 ;  /* 0x20000049ff2e7230 */ /* 0x000fe20000004100 */
[----:B0-----:R-:W-:Y:S01]  /*0d00*/  LEA R34, P4, R131, UR10, 0x5 ;  /* 0x0000000a83227c11 */ /* 0x001fe2000f8828ff */
[----:B--2---:R-:W-:-:S02]  /*0d10*/  HADD2.F32 R37, -RZ, R28.H1_H1 ;  /* 0x3000001cff257230 */ /* 0x004fc40000004100 */
[--C-:B------:R-:W-:Y:S02]  /*0d20*/  HADD2.F32 R39, -RZ, R29.reuse.H0_H0 ;  /* 0x2000001dff277230 */ /* 0x100fe40000004100 */
[----:B------:R-:W-:Y:S02]  /*0d30*/  HADD2.F32 R29, -RZ, R29.H1_H1 ;  /* 0x3000001dff1d7230 */ /* 0x000fe40000004100 */
[----:B------:R-:W-:Y:S02]  /*0d40*/  HADD2.F32 R35, -RZ, R28.H0_H0 ;  /* 0x2000001cff237230 */ /* 0x000fe40000004100 */
[----:B------:R-:W-:Y:S01]  /*0d50*/  FMUL.FTZ R37, R37, R134 ;  /* 0x0000008625257220 */ /* 0x000fe20000410000 */
[--C-:B------:R-:W-:Y:S02]  /*0d60*/  HADD2.F32 R41, -RZ, R30.reuse.H0_H0 ;  /* 0x2000001eff297230 */ /* 0x100fe40000004100 */
[----:B------:R-:W-:Y:S02]  /*0d70*/  HADD2.F32 R43, -RZ, R30.H1_H1 ;  /* 0x3000001eff2b7230 */ /* 0x000fe40000004100 */
[----:B------:R-:W-:-:S02]  /*0d80*/  HADD2.F32 R28, -RZ, R72.H1_H1 ;  /* 0x30000048ff1c7230 */ /* 0x000fc40000004100 */
[----:B------:R-:W-:Y:S01]  /*0d90*/  FMUL.FTZ R29, R29, R134 ;  /* 0x000000861d1d7220 */ /* 0x000fe20000410000 */
[----:B------:R-:W-:Y:S02]  /*0da0*/  HADD2.F32 R135, -RZ, R31.H0_H0 ;  /* 0x2000001fff877230 */ /* 0x000fe40000004100 */
[----:B------:R-:W-:Y:S02]  /*0db0*/  HADD2.F32 R30, -RZ, R73.H1_H1 ;  /* 0x30000049ff1e7230 */ /* 0x000fe40000004100 */
[----:B------:R-:W-:Y:S02]  /*0dc0*/  HADD2.F32 R31, -RZ, R31.H1_H1 ;  /* 0x3000001fff1f7230 */ /* 0x000fe40000004100 */
[----:B------:R-:W-:Y:S01]  /*0dd0*/  FMUL.FTZ R45, R37, R28 ;  /* 0x0000001c252d7220 */ /* 0x000fe20000410000 */
[----:B------:R-:W-:Y:S01]  /*0de0*/  FMUL.FTZ R41, R41, R134 ;  /* 0x0000008629297220 */ /* 0x000fe20000410000 */
[----:B------:R-:W-:Y:S01]  /*0df0*/  FMUL.FTZ R47, R29, R30 ;  /* 0x0000001e1d2f7220 */ /* 0x000fe20000410000 */
[----:B------:R-:W-:-:S02]  /*0e00*/  HADD2.F32 R28, -RZ, R74.H1_H1 ;  /* 0x3000004aff1c7230 */ /* 0x000fc40000004100 */
[-C--:B------:R-:W-:Y:S01]  /*0e10*/  FMUL.FTZ R135, R135, R134.reuse ;  /* 0x0000008687877220 */ /* 0x080fe20000410000 */
[-C--:B------:R-:W-:Y:S01]  /*0e20*/  FMUL.FTZ R43, R43, R134.reuse ;  /* 0x000000862b2b7220 */ /* 0x080fe20000410000 */
[----:B------:R-:W-:Y:S02]  /*0e30*/  HADD2.F32 R30, -RZ, R75.H1_H1 ;  /* 0x3000004bff1e7230 */ /* 0x000fe40000004100 */
[-C--:B------:R-:W-:Y:S01]  /*0e40*/  FMUL.FTZ R35, R35, R134.reuse ;  /* 0x0000008623237220 */ /* 0x080fe20000410000 */
[-C--:B------:R-:W-:Y:S01]  /*0e50*/  FMUL.FTZ R39, R39, R134.reuse ;  /* 0x0000008627277220 */ /* 0x080fe20000410000 */
[----:B------:R-:W-:Y:S01]  /*0e60*/  FMUL.FTZ R31, R31, R134 ;  /* 0x000000861f1f7220 */ /* 0x000fe20000410000 */
[----:B------:R-:W-:Y:S01]  /*0e70*/  FMUL.FTZ R40, R41, R40 ;  /* 0x0000002829287220 */ /* 0x000fe20000410000 */
[----:B------:R-:W-:Y:S01]  /*0e80*/  FMUL.FTZ R42, R135, R42 ;  /* 0x0000002a872a7220 */ /* 0x000fe20000410000 */
[----:B------:R-:W-:Y:S01]  /*0e90*/  FMUL.FTZ R41, R43, R28 ;  /* 0x0000001c2b297220 */ /* 0x000fe20000410000 */
[----:B------:R-:W-:Y:S01]  /*0ea0*/  IADD3 R135, R139, 0x40, RZ ;  /* 0x000000408b877810 */ /* 0x000fe20007ffe0ff */
[----:B------:R-:W-:Y:S01]  /*0eb0*/  FMUL.FTZ R44, R35, R44 ;  /* 0x0000002c232c7220 */ /* 0x000fe20000410000 */
[----:B------:R-:W-:Y:S01]  /*0ec0*/  FMUL.FTZ R46, R39, R46 ;  /* 0x0000002e272e7220 */ /* 0x000fe20000410000 */
[----:B------:R-:W-:Y:S01]  /*0ed0*/  FMUL.FTZ R43, R31, R30 ;  /* 0x0000001e1f2b7220 */ /* 0x000fe20000410000 */
[----:B------:R-:W-:Y:S01]  /*0ee0*/  LEA.HI.X R35, R131, UR11, RZ, 0x5, P4 ;  /* 0x0000000b83237c11 */ /* 0x000fe2000a0f2cff */
        /* <DEDUP_REMOVED lines=8> */
[C---:B------:R-:W-:Y:S01]  /*0f70*/  IMAD.WIDE.U32 R28, R135.reuse, 0x10, R132 ;  /* 0x00000010871c7825 */ /* 0x040fe200078e0084 */
[----:B------:R-:W-:Y:S04]  /*0f80*/  STG.E.128 desc[UR4][R34.64], R44 ;  /* 0x0000002c22007986 */ /* 0x000fe8000c101d04 */
[----:B------:R0:W-:Y:S04]  /*0f90*/  STG.E.128 desc[UR4][R34.64+0x10], R40 ;  /* 0x0000102822007986 */ /* 0x0001e8000c101d04 */
[----:B------:R-:W2:Y:S01]  /*0fa0*/  LDG.E.128 R28, desc[UR4][R28.64] ;  /* 0x000000041c1c7981 */ /* 0x000ea2000c1e1d00 */
[----:B------:R-:W-:-:S04]  /*0fb0*/  @P1 LEA R32, P4, R135, UR8, 0x5 ;  /* 0x0000000887201c11 */ /* 0x000fc8000f8828ff */
[----:B------:R-:W-:Y:S02]  /*0fc0*/  @P1 LEA.HI.X R33, R135, UR9, RZ, 0x5, P4 ;  /* 0x0000000987211c11 */ /* 0x000fe4000a0f2cff */
[----:B------:R-:W-:Y:S02]  /*0fd0*/  @P1 MOV R64, R80 ;  /* 0x0000005000401202 */ /* 0x000fe40000000f00 */
[----:B------:R-:W-:Y:S02]  /*0fe0*/  @P1 MOV R65, R81 ;  /* 0x0000005100411202 */ /* 0x000fe40000000f00 */
[----:B------:R-:W-:Y:S02]  /*0ff0*/  @P1 MOV R66, R82 ;  /* 0x0000005200421202 */ /* 0x000fe40000000f00 */
[----:B------:R-:W-:Y:S02]  /*1000*/  @P1 MOV R67, R83 ;  /* 0x0000005300431202 */ /* 0x000fe40000000f00 */
[----:B------:R-:W-:Y:S01]  /*1010*/  @P1 MOV R60, R48 ;  /* 0x00000030003c1202 */ /* 0x000fe20000000f00 */
[----:B------:R-:W3:Y:S01]  /*1020*/  @P1 LDG.E.128 R80, desc[UR4][R32.64] ;  /* 0x0000000420501981 */ /* 0x000ee2000c1e1d00 */
[----:B------:R-:W-:-:S02]  /*1030*/  @P1 MOV R61, R49 ;  /* 0x00000031003d1202 */ /* 0x000fc40000000f00 */
[----:B------:R-:W-:Y:S02]  /*1040*/  @P1 MOV R62, R50 ;  /* 0x00000032003e1202 */ /* 0x000fe40000000f00 */
[----:B------:R-:W-:Y:S02]  /*1050*/  @P1 MOV R63, R51 ;  /* 0x00000033003f1202 */ /* 0x000fe40000000f00 */
[----:B------:R1:W4:Y:S01]  /*1060*/  @P1 LDG.E.128 R48, desc[UR4][R32.64+0x10] ;  /* 0x0000100420301981 */ /* 0x000322000c1e1d00 */
[----:B------:R-:W-:Y:S02]  /*1070*/  HADD2.F32 R38, -RZ, R69.H0_H0 ;  /* 0x20000045ff267230 */ /* 0x000fe40000004100 */
[----:B------:R-:W-:Y:S02]  /*1080*/  HADD2.F32 R36, -RZ, R68.H0_H0 ;  /* 0x20000044ff247230 */ /* 0x000fe40000004100 */
[----:B0-----:R-:W-:Y:S02]  /*1090*/  HADD2.F32 R34, -RZ, R71.H0_H0 ;  /* 0x20000047ff227230 */ /* 0x001fe40000004100 */
[----:B-1----:R-:W-:Y:S01]  /*10a0*/  HADD2.F32 R32, -RZ, R70.H0_H0 ;  /* 0x20000046ff207230 */ /* 0x002fe20000004100 */
[----:B------:R-:W-:Y:S01]  /*10b0*/  LEA R140, P4, R135, UR10, 0x5 ;  /* 0x0000000a878c7c11 */ /* 0x000fe2000f8828ff */
[----:B--2---:R-:W-:-:S02]  /*10c0*/  HADD2.F32 R39, -RZ, R29.H0_H0 ;  /* 0x2000001dff277230 */ /* 0x004fc40000004100 */
[--C-:B------:R-:W-:Y:S02]  /*10d0*/  HADD2.F32 R37, -RZ, R28.reuse.H1_H1 ;  /* 0x3000001cff257230 */ /* 0x100fe40000004100 */
[----:B------:R-:W-:Y:S02]  /*10e0*/  HADD2.F32 R29, -RZ, R29.H1_H1 ;  /* 0x3000001dff1d7230 */ /* 0x000fe40000004100 */
[-C--:B------:R-:W-:Y:S01]  /*10f0*/  FMUL.FTZ R39, R39, R134.reuse ;  /* 0x0000008627277220 */ /* 0x080fe20000410000 */
[----:B------:R-:W-:Y:S02]  /*1100*/  HADD2.F32 R35, -RZ, R28.H0_H0 ;  /* 0x2000001cff237230 */ /* 0x000fe40000004100 */
[--C-:B------:R-:W-:Y:S02]  /*1110*/  HADD2.F32 R137, -RZ, R30.reuse.H0_H0 ;  /* 0x2000001eff897230 */ /* 0x100fe40000004100 */
[----:B------:R-:W-:Y:S02]  /*1120*/  HADD2.F32 R141, -RZ, R30.H1_H1 ;  /* 0x3000001eff8d7230 */ /* 0x000fe40000004100 */
[----:B------:R-:W-:Y:S01]  /*1130*/  FMUL.FTZ R37, R37, R134 ;  /* 0x0000008625257220 */ /* 0x000fe20000410000 */
[----:B------:R-:W-:-:S02]  /*1140*/  HADD2.F32 R28, -RZ, R68.H1_H1 ;  /* 0x30000044ff1c7230 */ /* 0x000fc40000004100 */
[----:B------:R-:W-:Y:S01]  /*1150*/  FMUL.FTZ R29, R29, R134 ;  /* 0x000000861d1d7220 */ /* 0x000fe20000410000 */
[----:B------:R-:W-:Y:S02]  /*1160*/  HADD2.F32 R30, -RZ, R69.H1_H1 ;  /* 0x30000045ff1e7230 */ /* 0x000fe40000004100 */
[--C-:B------:R-:W-:Y:S02]  /*1170*/  HADD2.F32 R143, -RZ, R31.reuse.H0_H0 ;  /* 0x2000001fff8f7230 */ /* 0x100fe40000004100 */
[----:B------:R-:W-:Y:S02]  /*1180*/  HADD2.F32 R31, -RZ, R31.H1_H1 ;  /* 0x3000001fff1f7230 */ /* 0x000fe40000004100 */
[----:B------:R-:W-:Y:S01]  /*1190*/  FMUL.FTZ R38, R39, R38 ;  /* 0x0000002627267220 */ /* 0x000fe20000410000 */
[----:B------:R-:W-:Y:S01]  /*11a0*/  FMUL.FTZ R137, R137, R134 ;  /* 0x0000008689897220 */ /* 0x000fe20000410000 */
[----:B------:R-:W-:Y:S01]  /*11b0*/  FMUL.FTZ R37, R37, R28 ;  /* 0x0000001c25257220 */ /* 0x000fe20000410000 */
[----:B------:R-:W-:Y:S01]  /*11c0*/  FMUL.FTZ R39, R29, R30 ;  /* 0x0000001e1d277220 */ /* 0x000fe20000410000 */
[----:B------:R-:W-:Y:S01]  /*11d0*/  FMUL.FTZ R35, R35, R134 ;  /* 0x0000008623237220 */ /* 0x000fe20000410000 */
[----:B------:R-:W-:-:S02]  /*11e0*/  HADD2.F32 R28, -RZ, R70.H1_H1 ;  /* 0x30000046ff1c7230 */ /* 0x000fc40000004100 */
[-C--:B------:R-:W-:Y:S01]  /*11f0*/  FMUL.FTZ R141, R141, R134.reuse ;  /* 0x000000868d8d7220 */ /* 0x080fe20000410000 */
[----:B------:R-:W-:Y:S02]  /*1200*/  HADD2.F32 R30, -RZ, R71.H1_H1 ;  /* 0x30000047ff1e7230 */ /* 0x000fe40000004100 */
[-C--:B------:R-:W-:Y:S01]  /*1210*/  FMUL.FTZ R143, R143, R134.reuse ;  /* 0x000000868f8f7220 */ /* 0x080fe20000410000 */
        /* <DEDUP_REMOVED lines=21> */
[----:B------:R-:W-:Y:S02]  /*1370*/  @P1 MOV R64, R80 ;  /* 0x0000005000401202 */ /* 0x000fe40000000f00 */
        /* <DEDUP_REMOVED lines=23> */
[----:B------:R-:W-:Y:S01]  /*14f0*/  FADD.FTZ R145, R41, R132 ;  /* 0x0000008429917221 */ /* 0x000fe20000010000 */
[----:B------:R-:W-:Y:S01]  /*1500*/  UMOV UR14, 0xffffffff ;  /* 0xffffffff000e7882 */ /* 0x000fe20000000000 */
[--C-:B--2---:R-:W-:Y:S02]  /*1510*/  HADD2.F32 R133, -RZ, R28.reuse.H0_H0 ;  /* 0x2000001cff857230 */ /* 0x104fe40000004100 */
[----:B------:R-:W-:Y:S02]  /*1520*/  HADD2.F32 R141, -RZ, R28.H1_H1 ;  /* 0x3000001cff8d7230 */ /* 0x000fe40000004100 */
[----:B------:R-:W-:Y:S01]  /*1530*/  FADD.FTZ R28, R42, R145 ;  /* 0x000000912a1c7221 */ /* 0x000fe20000010000 */
[----:B------:R-:W-:-:S03]  /*1540*/  HADD2.F32 R143, -RZ, R29.H0_H0 ;  /* 0x2000001dff8f7230 */ /* 0x000fc60000004100 */
[----:B------:R-:W-:Y:S01]  /*1550*/  FADD.FTZ R153, R43, R28 ;  /* 0x0000001c2b997221 */ /* 0x000fe20000010000 */
[----:B------:R-:W-:-:S03]  /*1560*/  HADD2.F32 R29, -RZ, R29.H1_H1 ;  /* 0x3000001dff1d7230 */ /* 0x000fc60000004100 */
[----:B------:R-:W-:Y:S01]  /*1570*/  FADD.FTZ R138, R36, R153 ;  /* 0x00000099248a7221 */ /* 0x000fe20000010000 */
[--C-:B------:R-:W-:Y:S02]  /*1580*/  HADD2.F32 R145, -RZ, R30.reuse.H0_H0 ;  /* 0x2000001eff917230 */ /* 0x100fe40000004100 */
[----:B------:R-:W-:Y:S02]  /*1590*/  HADD2.F32 R147, -RZ, R30.H1_H1 ;  /* 0x3000001eff937230 */ /* 0x000fe40000004100 */
[--C-:B------:R-:W-:Y:S02]  /*15a0*/  HADD2.F32 R149, -RZ, R31.reuse.H0_H0 ;  /* 0x2000001fff957230 */ /* 0x100fe40000004100 */
[----:B------:R-:W-:Y:S02]  /*15b0*/  HADD2.F32 R151, -RZ, R31.H1_H1 ;  /* 0x3000001fff977230 */ /* 0x000fe40000004100 */
[-C--:B------:R-:W-:Y:S01]  /*15c0*/  FMUL.FTZ R31, R29, R134.reuse ;  /* 0x000000861d1f7220 */ /* 0x080fe20000410000 */
[----:B------:R-:W-:Y:S01]  /*15d0*/  FADD.FTZ R29, R37, R138 ;  /* 0x0000008a251d7221 */ /* 0x000fe20000010000 */
        /* <DEDUP_REMOVED lines=8> */
[----:B---3--:R-:W-:Y:S01]  /*1660*/  @P1 MOV R80, R64 ;  /* 0x0000004000501202 */ /* 0x008fe20000000f00 */
[----:B------:R-:W-:-:S02]  /*1670*/  FMUL.FTZ R28, R89, R28 ;  /* 0x0000001c591c7220 */ /* 0x000fc40000410000 */
[----:B------:R-:W-:Y:S02]  /*1680*/  FADD.FTZ R133, R39, R134 ;  /* 0x0000008627857221 */ /* 0x000fe40000010000 */
[----:B------:R-:W-:Y:S01]  /*1690*/  @P2 FADD.FTZ R28, R28, R80 ;  /* 0x000000501c1c2221 */ /* 0x000fe20000010000 */
[----:B------:R-:W-:Y:S01]  /*16a0*/  @P1 MOV R81, R65 ;  /* 0x0000004100511202 */ /* 0x000fe20000000f00 */
[----:B------:R-:W-:Y:S01]  /*16b0*/  FADD.FTZ R80, R32, R133 ;  /* 0x0000008520507221 */ /* 0x000fe20000010000 */
[----:B------:R-:W-:Y:S01]  /*16c0*/  @P1 MOV R82, R66 ;  /* 0x0000004200521202 */ /* 0x000fe20000000f00 */
[----:B------:R-:W-:Y:S01]  /*16d0*/  FMUL.FTZ R29, R92, R141 ;  /* 0x0000008d5c1d7220 */ /* 0x000fe20000410000 */
[----:B------:R-:W-:Y:S01]  /*16e0*/  FMUL.FTZ R30, R91, R30 ;  /* 0x0000001e5b1e7220 */ /* 0x000fe20000410000 */
[----:B------:R-:W-:Y:S01]  /*16f0*/  FADD.FTZ R133, R33, R80 ;  /* 0x0000005021857221 */ /* 0x000fe20000010000 */
[----:B----4-:R-:W-:Y:S01]  /*1700*/  @P1 MOV R49, R61 ;  /* 0x0000003d00311202 */ /* 0x010fe20000000f00 */
[----:B------:R-:W-:Y:S01]  /*1710*/  @P2 FADD.FTZ R29, R29, R81 ;  /* 0x000000511d1d2221 */ /* 0x000fe20000010000 */
[----:B------:R-:W-:Y:S01]  /*1720*/  @P2 FADD.FTZ R30, R30, R82 ;  /* 0x000000521e1e2221 */ /* 0x000fe20000010000 */
[----:B------:R-:W-:Y:S01]  /*1730*/  FMUL.FTZ R81, R96, R147 ;  /* 0x0000009360517220 */ /* 0x000fe20000410000 */
[----:B------:R-:W-:Y:S01]  /*1740*/  FADD.FTZ R82, R34, R133 ;  /* 0x0000008522527221 */ /* 0x000fe20000010000 */
[----:B------:R-:W-:Y:S01]  /*1750*/  @P1 MOV R83, R67 ;  /* 0x0000004300531202 */ /* 0x000fe20000000f00 */
[----:B------:R-:W-:Y:S01]  /*1760*/  FMUL.FTZ R31, R94, R31 ;  /* 0x0000001f5e1f7220 */ /* 0x000fe20000410000 */
[----:B------:R-:W-:Y:S01]  /*1770*/  @P1 MOV R48, R60 ;  /* 0x0000003c00301202 */ /* 0x000fe20000000f00 */
[----:B------:R-:W-:Y:S01]  /*1780*/  FMUL.FTZ R80, R93, R132 ;  /* 0x000000845d507220 */ /* 0x000fe20000410000 */
[----:B------:R-:W-:Y:S01]  /*1790*/  @P2 FADD.FTZ R81, R81, R49 ;  /* 0x0000003151512221 */ /* 0x000fe20000010000 */
[----:B------:R-:W-:Y:S01]  /*17a0*/  FADD.FTZ R49, R35, R82 ;  /* 0x0000005223317221 */ /* 0x000fe20000010000 */
[----:B------:R-:W-:Y:S01]  /*17b0*/  @P2 FADD.FTZ R31, R31, R83 ;  /* 0x000000531f1f2221 */ /* 0x000fe20000010000 */
[----:B------:R-:W-:Y:S01]  /*17c0*/  @P2 FADD.FTZ R80, R80, R48 ;  /* 0x0000003050502221 */ /* 0x000fe20000010000 */
[----:B------:R-:W-:Y:S01]  /*17d0*/  @P1 MOV R50, R62 ;  /* 0x0000003e00321202 */ /* 0x000fe20000000f00 */
[----:B------:R-:W-:Y:S01]  /*17e0*/  FMUL.FTZ R82, R95, R136 ;  /* 0x000000885f527220 */ /* 0x000fe20000410000 */
[----:B------:R-:W-:Y:S01]  /*17f0*/  @P1 MOV R51, R63 ;  /* 0x0000003f00331202 */ /* 0x000fe20000000f00 */
[----:B------:R-:W-:Y:S01]  /*1800*/  FMUL.FTZ R83, R98, R151 ;  /* 0x0000009762537220 */ /* 0x000fe20000410000 */
[----:B------:R-:W-:Y:S01]  /*1810*/  LEA R48, P4, R137, UR10, 0x5 ;  /* 0x0000000a89307c11 */ /* 0x000fe2000f8828ff */
[----:B------:R-:W-:Y:S01]  /*1820*/  FADD.FTZ R132, R28, R49 ;  /* 0x000000311c847221 */ /* 0x000fe20000010000 */
[----:B------:R-:W-:Y:S01]  /*1830*/  @P2 FADD.FTZ R82, R82, R50 ;  /* 0x0000003252522221 */ /* 0x000fe20000010000 */
[----:B------:R-:W-:Y:S01]  /*1840*/  @P2 FADD.FTZ R83, R83, R51 ;  /* 0x0000003353532221 */ /* 0x000fe20000010000 */
[----:B------:R-:W-:Y:S01]  /*1850*/  LEA.HI.X R49, R137, UR11, RZ, 0x5, P4 ;  /* 0x0000000b89317c11 */ /* 0x000fe2000a0f2cff */
[----:B------:R-:W-:-:S04]  /*1860*/  FADD.FTZ R133, R29, R132 ;  /* 0x000000841d857221 */ /* 0x000fc80000010000 */
[----:B------:R-:W-:Y:S01]  /*1870*/  FADD.FTZ R50, R30, R133 ;  /* 0x000000851e327221 */ /* 0x000fe20000010000 */
[----:B------:R0:W-:Y:S04]  /*1880*/  STG.E.128 desc[UR4][R48.64], R28 ;  /* 0x0000001c30007986 */ /* 0x0001e8000c101d04 */
        /* <DEDUP_REMOVED lines=93> */
.L_x_18755:
[C---:B------:R-:W-:Y:S01]  /*1e60*/  FMUL.FTZ R133, R51.reuse, R51 ;  /* 0x0000003333857220 */ /* 0x040fe20000410000 */
[----:B01----:R-:W-:Y:S01]  /*1e70*/  FADD.FTZ R132, R132, R143 ;  /* 0x0000008f84847221 */ /* 0x003fe20000010000 */
[----:B------:R-:W-:-:S03]  /*1e80*/  FSEL R50, R51, RZ, !P3 ;  /* 0x000000ff33327208 */ /* 0x000fc60005800000 */
[----:B------:R-:W-:Y:S01]  /*1e90*/  FSEL R133, R133, RZ, P3 ;  /* 0x000000ff85857208 */ /* 0x000fe20001800000 */
[----:B------:R-:W-:Y:S01]  /*1ea0*/  FFMA.FTZ R132, R132, R49, UR7 ;  /* 0x0000000784847e23 */ /* 0x000fe20008010031 */
[--C-:B------:R-:W-:Y:S01]  /*1eb0*/  FADD.FTZ R136, R32, -R50.reuse ;  /* 0x8000003220887221 */ /* 0x100fe20000010000 */
[----:B------:R-:W0:Y:S01]  /*1ec0*/  @!P1 LDC.64 R48, c[0x0][0x250] ;  /* 0x00009400ff309b82 */ /* 0x000e220000000a00 */
[--C-:B------:R-:W-:Y:S01]  /*1ed0*/  FADD.FTZ R138, R33, -R50.reuse ;  /* 0x80000032218a7221 */ /* 0x100fe20000010000 */
[----:B------:R-:W-:Y:S01]  /*1ee0*/  FADD.FTZ R133, R132, R133 ;  /* 0x0000008584857221 */ /* 0x000fe20000010000 */
        /* <DEDUP_REMOVED lines=20> */
[C---:B-1----:R-:W-:Y:S01]  /*2030*/  FMUL.FTZ R54, R37.reuse, R54 ;  /* 0x0000003625367220 */ /* 0x042fe20000410000 */
[----:B------:R-:W-:Y:S01]  /*2040*/  FMUL.FTZ R55, R37, R55 ;  /* 0x0000003725377220 */ /* 0x000fe20000410000 */
[----:B0-----:R-:W-:-:S04]  /*2050*/  @!P1 IMAD.WIDE R48, R130, 0x4, R48 ;  /* 0x0000000482309825 */ /* 0x001fc800078e0230 */
        /* <DEDUP_REMOVED lines=18> */
[--C-:B------:R-:W-:Y:S01]  /*2180*/  FADD.FTZ R80, R80, -R50.reuse ;  /* 0x8000003250507221 */ /* 0x100fe20000010000 */
[----:B------:R-:W-:Y:S01]  /*2190*/  FADD.FTZ R152, R81, -R50 ;  /* 0x8000003251987221 */ /* 0x000fe20000010000 */
[----:B0-----:R-:W-:Y:S01]  /*21a0*/  FFMA.FTZ R48, R59, R117, R22 ;  /* 0x000000753b307223 */ /* 0x001fe20000010016 */
[----:B--2---:R-:W-:Y:S01]  /*21b0*/  @!P1 IMAD.WIDE R32, R130, 0x4, R32 ;  /* 0x0000000482209825 */ /* 0x004fe200078e0220 */
[----:B------:R-:W-:-:S03]  /*21c0*/  F2FP.F16.F32.PACK_AB R30, R53, R30 ;  /* 0x0000001e351e723e */ /* 0x000fc600000000ff */
[----:B------:R-:W-:Y:S01]  /*21d0*/  FFMA.FTZ R40, R40, R126, R13 ;  /* 0x0000007e28287223 */ /* 0x000fe2000001000d */
[----:B------:R-:W-:Y:S01]  /*21e0*/  F2FP.F16.F32.PACK_AB R28, R57, R28 ;  /* 0x0000001c391c723e */ /* 0x000fe200000000ff */
[----:B------:R-:W-:Y:S01]  /*21f0*/  FFMA.FTZ R41, R41, R127, R12 ;  /* 0x0000007f29297223 */ /* 0x000fe2000001000c */
[----:B------:R-:W-:Y:S01]  /*2200*/  F2FP.F16.F32.PACK_AB R29, R48, R29 ;  /* 0x0000001d301d723e */ /* 0x000fe200000000ff */
[----:B------:R-:W-:Y:S01]  /*2210*/  FMUL.FTZ R38, R37, R38 ;  /* 0x0000002625267220 */ /* 0x000fe20000410000 */
[----:B------:R-:W-:Y:S01]  /*2220*/  LEA.HI.X R35, R139, UR13, RZ, 0x4, P2 ;  /* 0x0000000d8b237c11 */ /* 0x000fe200090f24ff */
[C---:B------:R-:W-:Y:S01]  /*2230*/  FMUL.FTZ R80, R37.reuse, R80 ;  /* 0x0000005025507220 */ /* 0x040fe20000410000 */
[----:B------:R-:W-:Y:S01]  /*2240*/  FMUL.FTZ R152, R37, R152 ;  /* 0x0000009825987220 */ /* 0x000fe20000410000 */
[----:B------:R0:W-:Y:S01]  /*2250*/  @!P1 STG.E desc[UR4][R32.64], R37 ;  /* 0x0000002520009986 */ /* 0x0001e2000c101904 */
[--C-:B------:R-:W-:Y:S01]  /*2260*/  FADD.FTZ R46, R46, -R50.reuse ;  /* 0x800000322e2e7221 */ /* 0x100fe20000010000 */
[--C-:B------:R-:W-:Y:S01]  /*2270*/  FADD.FTZ R47, R47, -R50.reuse ;  /* 0x800000322f2f7221 */ /* 0x100fe20000010000 */
[--C-:B------:R-:W-:Y:S01]  /*2280*/  FADD.FTZ R42, R42, -R50.reuse ;  /* 0x800000322a2a7221 */ /* 0x100fe20000010000 */
[----:B------:R1:W-:Y:S01]  /*2290*/  STG.E.128 desc[UR4][R34.64], R28 ;  /* 0x0000001c22007986 */ /* 0x0003e2000c101d04 */
[--C-:B------:R-:W-:Y:S01]  /*22a0*/  FADD.FTZ R43, R43, -R50.reuse ;  /* 0x800000322b2b7221 */ /* 0x100fe20000010000 */
[--C-:B------:R-:W-:Y:S01]  /*22b0*/  FADD.FTZ R44, R44, -R50.reuse ;  /* 0x800000322c2c7221 */ /* 0x100fe20000010000 */
[--C-:B------:R-:W-:Y:S01]  /*22c0*/  FADD.FTZ R45, R45, -R50.reuse ;  /* 0x800000322d2d7221 */ /* 0x100fe20000010000 */
[--C-:B------:R-:W-:Y:S01]  /*22d0*/  FADD.FTZ R36, R36, -R50.reuse ;  /* 0x8000003224247221 */ /* 0x100fe20000010000 */
[--C-:B------:R-:W-:Y:S01]  /*22e0*/  FADD.FTZ R134, R39, -R50.reuse ;  /* 0x8000003227867221 */ /* 0x100fe20000010000 */
[--C-:B------:R-:W-:Y:S01]  /*22f0*/  FADD.FTZ R82, R82, -R50.reuse ;  /* 0x8000003252527221 */ /* 0x100fe20000010000 */
[----:B------:R-:W-:Y:S01]  /*2300*/  FADD.FTZ R50, R83, -R50 ;  /* 0x8000003253327221 */ /* 0x000fe20000010000 */
[----:B0-----:R-:W-:Y:S01]  /*2310*/  FFMA.FTZ R33, R38, R102, R7 ;  /* 0x0000006626217223 */ /* 0x001fe20000010007 */
        /* <DEDUP_REMOVED lines=9> */
[----:B-1----:R-:W-:Y:S01]  /*23b0*/  F2FP.F16.F32.PACK_AB R30, R41, R40 ;  /* 0x00000028291e723e */ /* 0x002fe200000000ff */
[----:B------:R-:W-:Y:S01]  /*23c0*/  FFMA.FTZ R41, R111, R152, R88 ;  /* 0x000000986f297223 */ /* 0x000fe20000010058 */
[C---:B------:R-:W-:Y:S01]  /*23d0*/  FMUL.FTZ R36, R37.reuse, R36 ;  /* 0x0000002425247220 */ /* 0x040fe20000410000 */
[C---:B------:R-:W-:Y:S01]  /*23e0*/  FMUL.FTZ R39, R37.reuse, R132 ;  /* 0x0000008425277220 */ /* 0x040fe20000410000 */
[C---:B------:R-:W-:Y:S01]  /*23f0*/  FMUL.FTZ R134, R37.reuse, R134 ;  /* 0x0000008625867220 */ /* 0x040fe20000410000 */
[----:B------:R-:W-:Y:S01]  /*2400*/  FMUL.FTZ R140, R37, R140 ;  /* 0x0000008c258c7220 */ /* 0x000fe20000410000 */
[----:B------:R-:W-:Y:S01]  /*2410*/  F2FP.F16.F32.PACK_AB R38, R41, R38 ;  /* 0x000000262926723e */ /* 0x000fe200000000ff */
        /* <DEDUP_REMOVED lines=39> */
[----:B------:R-:W-:Y:S02]  /*2690*/  LEA.HI.X R45, R135, UR13, RZ, 0x4, P2 ;  /* 0x0000000d872d7c11 */ /* 0x000fe400090f24ff */
        /* <DEDUP_REMOVED lines=10> */
.L_x_18742:
        /* <DEDUP_REMOVED lines=8> */
.L_x_18745:
[----:B------:R-:W-:Y:S05]  /*27c0*/  BSYNC B0 ;  /* 0x0000000000007941 */ /* 0x000fea0003800000 */
.L_x_18744:
        /* <DEDUP_REMOVED lines=9> */
.L_x_18746:
[----:B------:R-:W-:Y:S01]  /*2860*/  HFMA2.MMA R140, -RZ, RZ, 0, 2.384185791015625e-07 ;  /* 0x00000004ff8c7435 */ /* 0x000fe200000001ff */
[----:B------:R-:W-:-:S05]  /*2870*/  MOV R49, R143 ;  /* 0x0000008f00317202 */ /* 0x000fca0000000f00 */
[----:B------:R-:W-:-:S05]  /*2880*/  FADD.FTZ R133, R132, R49 ;  /* 0x0000003184857221 */ /* 0x000fca0000010000 */
[----:B------:R-:W-:-:S07]  /*2890*/  MOV R145, R133 ;  /* 0x0000008500917202 */ /* 0x000fce0000000f00 */
[----:B------:R-:W-:Y:S05]  /*28a0*/  WARPSYNC.COLLECTIVE R138, `(.L_x_18747) ;  /* 0x000000008a087348 */ /* 0x000fea0003c00000 */
[----:B------:R0:W1:Y:S02]  /*28b0*/  SHFL.BFLY P2, R143, R145, R140, R147 ;  /* 0x0c00008c918f7389 */ /* 0x0000640000040093 */
[----:B01----:R-:W-:Y:S01]  /*28c0*/  ENDCOLLECTIVE ;  /* 0x000000000000791b */ /* 0x003fe20003800000 */
.L_x_18747:
[----:B------:R-:W-:Y:S01]  /*28d0*/  HFMA2.MMA R140, -RZ, RZ, 0, 4.76837158203125e-07 ;  /* 0x00000008ff8c7435 */ /* 0x000fe200000001ff */
[----:B------:R-:W-:-:S05]  /*28e0*/  MOV R48, R143 ;  /* 0x0000008f00307202 */ /* 0x000fca0000000f00 */
[----:B------:R-:W-:-:S05]  /*28f0*/  FADD.FTZ R134, R133, R48 ;  /* 0x0000003085867221 */ /* 0x000fca0000010000 */
[----:B------:R-:W-:-:S07]  /*2900*/  MOV R145, R134 ;  /* 0x0000008600917202 */ /* 0x000fce0000000f00 */
[----:B------:R-:W-:Y:S05]  /*2910*/  WARPSYNC.COLLECTIVE R138, `(.L_x_18748) ;  /* 0x000000008a087348 */ /* 0x000fea0003c00000 */
[----:B------:R0:W1:Y:S02]  /*2920*/  SHFL.BFLY P2, R143, R145, R140, R147 ;  /* 0x0c00008c918f7389 */ /* 0x0000640000040093 */
[----:B01----:R-:W-:Y:S01]  /*2930*/  ENDCOLLECTIVE ;  /* 0x000000000000791b */ /* 0x003fe20003800000 */
.L_x_18748:
        /* <DEDUP_REMOVED lines=8> */
.L_x_18749:
        /* <DEDUP_REMOVED lines=72> */
.L_x_18750:
[----:B------:R-:W-:Y:S01]  /*2e40*/  HFMA2.MMA R140, -RZ, RZ, 0, 1.1920928955078125e-07 ;  /* 0x00000002ff8c7435 */ /* 0x000fe200000001ff */
[----:B------:R-:W-:-:S05]  /*2e50*/  MOV R133, R143 ;  /* 0x0000008f00857202 */ /* 0x000fca0000000f00 */
[----:B------:R-:W-:-:S05]  /*2e60*/  FADD.FTZ R133, R48, R133 ;  /* 0x0000008530857221 */ /* 0x000fca0000010000 */
[----:B------:R-:W-:-:S07]  /*2e70*/  MOV R145, R133 ;  /* 0x0000008500917202 */ /* 0x000fce0000000f00 */
[----:B------:R-:W-:Y:S05]  /*2e80*/  WARPSYNC.COLLECTIVE R138, `(.L_x_18751) ;  /* 0x000000008a087348 */ /* 0x000fea0003c00000 */
[----:B------:R0:W1:Y:S02]  /*2e90*/  SHFL.BFLY P2, R143, R145, R140, R147 ;  /* 0x0c00008c918f7389 */ /* 0x0000640000040093 */
[----:B01----:R-:W-:Y:S01]  /*2ea0*/  ENDCOLLECTIVE ;  /* 0x000000000000791b */ /* 0x003fe20003800000 */
.L_x_18751:
[----:B------:R-:W-:Y:S01]  /*2eb0*/  HFMA2.MMA R140, -RZ, RZ, 0, 2.384185791015625e-07 ;  /* 0x00000004ff8c7435 */ /* 0x000fe200000001ff */
[----:B------:R-:W-:-:S05]  /*2ec0*/  MOV R50, R143 ;  /* 0x0000008f00327202 */ /* 0x000fca0000000f00 */
[----:B------:R-:W-:-:S05]  /*2ed0*/  FADD.FTZ R50, R133, R50 ;  /* 0x0000003285327221 */ /* 0x000fca0000010000 */
[----:B------:R-:W-:-:S07]  /*2ee0*/  MOV R145, R50 ;  /* 0x0000003200917202 */ /* 0x000fce0000000f00 */
[----:B------:R-:W-:Y:S05]  /*2ef0*/  WARPSYNC.COLLECTIVE R138, `(.L_x_18752) ;  /* 0x000000008a087348 */ /* 0x000fea0003c00000 */
[----:B------:R0:W1:Y:S02]  /*2f00*/  SHFL.BFLY P2, R143, R145, R140, R147 ;  /* 0x0c00008c918f7389 */ /* 0x0000640000040093 */
[----:B01----:R-:W-:Y:S01]  /*2f10*/  ENDCOLLECTIVE ;  /* 0x000000000000791b */ /* 0x003fe20003800000 */
.L_x_18752:
[----:B------:R-:W-:Y:S01]  /*2f20*/  HFMA2.MMA R140, -RZ, RZ, 0, 4.76837158203125e-07 ;  /* 0x00000008ff8c7435 */ /* 0x000fe200000001ff */
[----:B------:R-:W-:-:S05]  /*2f30*/  MOV R141, R143 ;  /* 0x0000008f008d7202 */ /* 0x000fca0000000f00 */
[----:B------:R-:W-:-:S05]  /*2f40*/  FADD.FTZ R141, R50, R141 ;  /* 0x0000008d328d7221 */ /* 0x000fca0000010000 */
[----:B------:R-:W-:-:S07]  /*2f50*/  MOV R145, R141 ;  /* 0x0000008d00917202 */ /* 0x000fce0000000f00 */
[----:B------:R-:W-:Y:S05]  /*2f60*/  WARPSYNC.COLLECTIVE R138, `(.L_x_18753) ;  /* 0x000000008a087348 */ /* 0x000fea0003c00000 */
[----:B------:R0:W1:Y:S02]  /*2f70*/  SHFL.BFLY P2, R143, R145, R140, R147 ;  /* 0x0c00008c918f7389 */ /* 0x0000640000040093 */
[----:B01----:R-:W-:Y:S01]  /*2f80*/  ENDCOLLECTIVE ;  /* 0x000000000000791b */ /* 0x003fe20003800000 */
.L_x_18753:
[----:B------:R-:W-:Y:S01]  /*2f90*/  HFMA2.MMA R140, -RZ, RZ, 0, 9.5367431640625e-07 ;  /* 0x00000010ff8c7435 */ /* 0x000fe200000001ff */
[----:B------:R-:W-:-:S05]  /*2fa0*/  MOV R132, R143 ;  /* 0x0000008f00847202 */ /* 0x000fca0000000f00 */
[----:B------:R-:W-:-:S05]  /*2fb0*/  FADD.FTZ R132, R141, R132 ;  /* 0x000000848d847221 */ /* 0x000fca0000010000 */
[----:B------:R-:W-:-:S07]  /*2fc0*/  MOV R145, R132 ;  /* 0x0000008400917202 */ /* 0x000fce0000000f00 */
[----:B------:R-:W-:Y:S05]  /*2fd0*/  WARPSYNC.COLLECTIVE R138, `(.L_x_18754) ;  /* 0x000000008a087348 */ /* 0x000fea0003c00000 */
[----:B------:R0:W1:Y:S02]  /*2fe0*/  SHFL.BFLY P2, R143, R145, R140, R147 ;  /* 0x0c00008c918f7389 */ /* 0x0000640000040093 */
[----:B01----:R-:W-:Y:S01]  /*2ff0*/  ENDCOLLECTIVE ;  /* 0x000000000000791b */ /* 0x003fe20003800000 */
.L_x_18754:
[----:B------:R-:W-:Y:S05]  /*3000*/  BRA `(.L_x_18755) ;  /* 0xffffffec00947947 */ /* 0x000fea000383ffff */
.L_x_18756:
        /* <DEDUP_REMOVED lines=15> */
.L_x_30515:


//--------------------- .text._ZN10layer_norm13ln_fwd_kernelINS_13Kernel_traitsI6__halfS2_fS2_fjLj1024ELj1ELj4ELj1ELj16ENS_18Kernel_traits_baseILj1024ES2_S2_fS2_fjLj128EEEEELb0ELb1ELb1ELb0EEEvNS_9FwdParamsE --------------------------
	.section	.text._ZN10layer_norm13ln_fwd_kernelINS_13Kernel_traitsI6__halfS2_fS2_fjLj1024ELj1ELj4ELj1ELj16ENS_18Kernel_traits_baseILj1024ES2_S2_fS2_fjLj128EEEEELb0ELb1ELb1ELb0EEEvNS_9FwdParamsE,"ax",@progbits
	.align	128
        .global         _ZN10layer_norm13ln_fwd_kernelINS_13Kernel_traitsI6__halfS2_fS2_fjLj1024ELj1ELj4ELj1ELj16ENS_18Kernel_traits_baseILj1024ES2_S2_fS2_fjLj128EEEEELb0ELb1ELb1ELb0EEEvNS_9FwdParamsE
        .type           _ZN10layer_norm13ln_fwd_kernelINS_13Kernel_traitsI6__halfS2_fS2_fjLj1024ELj1ELj4ELj1ELj16ENS_18Kernel_traits_baseILj1024ES2_S2_fS2_fjLj128EEEEELb0ELb1ELb1ELb0EEEvNS_9FwdParamsE,@function
        .size           _ZN10layer_norm13ln_fwd_kernelINS_13Kernel_traitsI6__halfS2_fS2_fjLj1024ELj1ELj4ELj1ELj16ENS_18Kernel_traits_baseILj1024ES2_S2_fS2_fjLj128EEEEELb0ELb1ELb1ELb0EEEvNS_9FwdParamsE,(.L_x_30516 - _ZN10layer_norm13ln_fwd_kernelINS_13Kernel_traitsI6__halfS2_fS2_fjLj1024ELj1ELj4ELj1ELj16ENS_18Kernel_traits_baseILj1024ES2_S2_fS2_fjLj128EEEEELb0ELb1ELb1ELb0EEEvNS_9FwdParamsE)
        .other          _ZN10layer_norm13ln_fwd_kernelINS_13Kernel_traitsI6__halfS2_fS2_fjLj1024ELj1ELj4ELj1ELj16ENS_18Kernel_traits_baseILj1024ES2_S2_fS2_fjLj128EEEEELb0ELb1ELb1ELb0EEEvNS_9FwdParamsE,@"STO_CUDA_ENTRY STV_DEFAULT"
_ZN10layer_norm13ln_fwd_kernelINS_13Kernel_traitsI6__halfS2_fS2_fjLj1024ELj1ELj4ELj1ELj16ENS_18Kernel_traits_baseILj1024ES2_S2_fS2_fjLj128EEEEELb0ELb1ELb1ELb0EEEvNS_9FwdParamsE:
.text._ZN10layer_norm13ln_fwd_kernelINS_13Kernel_traitsI6__halfS2_fS2_fjLj1024ELj1ELj4ELj1ELj16ENS_18Kernel_traits_baseILj1024ES2_S2_fS2_fjLj128EEEEELb0ELb1ELb1ELb0EEEvNS_9FwdParamsE:
        /* <DEDUP_REMOVED lines=37> */
.L_x_18758:
[----:B------:R-:W-:Y:S05]  /*0250*/  BSYNC B0 ;  /* 0x0000000000007941 */ /* 0x000fea0003800000 */
.L_x_18757:
        /* <DEDUP_REMOVED lines=18> */
.L_x_18760:
[----:B------:R-:W-:Y:S05]  /*0380*/  BSYNC B0 ;  /* 0x0000000000007941 */ /* 0x000fea0003800000 */
.L_x_18759:
        /* <DEDUP_REMOVED lines=18> */
.L_x_18762:
[----:B------:R-:W-:Y:S05]  /*04b0*/  BSYNC B0 ;  /* 0x0000000000007941 */ /* 0x000fea0003800000 */
.L_x_18761:
        /* <DEDUP_REMOVED lines=17> */
.L_x_18764:
[----:B------:R-:W-:Y:S05]  /*05d0*/  BSYNC B0 ;  /* 0x0000000000007941 */ /* 0x000fea0003800000 */
.L_x_18763:
        /* <DEDUP_REMOVED lines=103> */
.L_x_18846:
[----:B0-----:R-:W0:Y:S08]  /*0c50*/  LDC.64 R76, c[0x0][0x280] ;  /* 0x0000a000ff4c7b82 */ /* 0x001e300000000a00 */
[----:B------:R-:W1:Y:S01]  /*0c60*/  LDC R154, c[0x0][0x218] ;  /* 0x00008600ff9a7b82 */ /* 0x000e620000000800 */
[----:B0-----:R-:W-:-:S07]  /*0c70*/  IMAD.WIDE R78, R149, 0x4, R76 ;  /* 0x00000004954e7825 */ /* 0x001fce00078e024c */
[----:B------:R-:W0:Y:S01]  /*0c80*/  LDC.64 R76, c[0x0][0x288] ;  /* 0x0000a200ff4c7b82 */ /* 0x000e220000000a00 */
[----:B------:R2:W3:Y:S01]  /*0c90*/  LDG.E R78, desc[UR4][R78.64] ;  /* 0x000000044e4e7981 */ /* 0x0004e2000c1e1900 */
[----:B0-----:R-:W-:-:S05]  /*0ca0*/  IMAD.WIDE R76, R149, 0x4, R76 ;  /* 0x00000004954c7825 */ /* 0x001fca00078e024c */
[----:B------:R0:W5:Y:S01]  /*0cb0*/  LDG.E R152, desc[UR4][R76.64] ;  /* 0x000000044c987981 */ /* 0x000162000c1e1900 */
[----:B-1----:R-:W-:Y:S01]  /*0cc0*/  IMAD R151, R149, R154, RZ ;  /* 0x0000009a95977224 */ /* 0x002fe200078e02ff */
[----:B------:R-:W-:Y:S04]  /*0cd0*/  BSSY B0, `(.L_x_18765) ;  /* 0x000006f000007945 */ /* 0x000fe80003800000 */
[----:B------:R-:W-:-:S04]  /*0ce0*/  SHF.R.S32.HI R156, RZ, 0x1f, R151 ;  /* 0x0000001fff9c7819 */ /* 0x000fc80000011497 */
[----:B------:R-:W-:-:S04]  /*0cf0*/  LEA.HI R151, R156, R151, RZ, 0x3 ;  /* 0x000000979c977211 */ /* 0x000fc800078f18ff */
[----:B--2---:R-:W-:Y:S01]  /*0d00*/  LEA.HI.SX32 R79, R151, R2, 0x1d ;  /* 0x00000002974f7211 */ /* 0x004fe200078feaff */
[----:B------:R-:W-:Y:S01]  /*0d10*/  HFMA2.MMA R151, -RZ, RZ, 0, 0 ;  /* 0x00000000ff977435 */ /* 0x000fe200000001ff */
[----:B---3--:R-:W-:-:S13]  /*0d20*/  ISETP.GE.AND P3, PT, R78, 0x1, PT ;  /* 0x000000014e00780c */ /* 0x008fda0003f66270 */
[----:B------:R-:W-:Y:S02]  /*0d30*/  @P3 IADD3 R153, R78, -0x1, RZ ;  /* 0xffffffff4e993810 */ /* 0x000fe40007ffe0ff */
[----:B------:R-:W-:-:S03]  /*0d40*/  @P3 LOP3.LUT R2, R0, 0x1f, RZ, 0xc0, !PT ;  /* 0x0000001f00023812 */ /* 0x000fc600078ec0ff */
[----:B------:R-:W-:-:S05]  /*0d50*/  @P3 IMAD R153, R153, R154, RZ ;  /* 0x0000009a99993224 */ /* 0x000fca00078e02ff */
[----:B------:R-:W-:-:S04]  /*0d60*/  @P3 SHF.R.S32.HI R156, RZ, 0x1f, R153 ;  /* 0x0000001fff9c3819 */ /* 0x000fc80000011499 */
[----:B------:R-:W-:Y:S02]  /*0d70*/  @P3 LEA.HI R153, R156, R153, RZ, 0x3 ;  /* 0x000000999c993211 */ /* 0x000fe400078f18ff */
[----:B------:R-:W-:Y:S02]  /*0d80*/  SHF.R.S32.HI R156, RZ, 0x1f, R149 ;  /* 0x0000001fff9c7819 */ /* 0x000fe40000011495 */
        /* <DEDUP_REMOVED lines=43> */
[----:B------:R-:W-:-:S04]  /*1040*/  FMUL.FTZ R36, R4, R153 ;  /* 0x0000009904247220 */ /* 0x000fc80000410000 */
[----:B------:R-:W-:-:S07]  /*1050*/  @P4 FADD.FTZ R36, R32, R36 ;  /* 0x0000002420244221 */ /* 0x000fce0000010000 */
.L_x_18768:
[----:B------:R-:W-:Y:S05]  /*1060*/  BSYNC B1 ;  /* 0x0000000000017941 */ /* 0x000fea0003800000 */
.L_x_18767:
[----:B------:R-:W-:Y:S04]  /*1070*/  BSSY B1, `(.L_x_18769) ;  /* 0x0000006000017945 */ /* 0x000fe80003800000 */
[----:B------:R-:W-:Y:S05]  /*1080*/  @!P5 BRA `(.L_x_18770) ;  /* 0x000000000010d947 */ /* 0x000fea0003800000 */
[----:B-----5:R-:W-:-:S05]  /*1090*/  HADD2.F32 R37, -RZ, R48.H1_H1 ;  /* 0x30000030ff257230 */ /* 0x020fca0000004100 */
[----:B------:R-:W-:-:S04]  /*10a0*/  FMUL.FTZ R158, R37, UR6 ;  /* 0x00000006259e7c20 */ /* 0x000fc80008410000 */
[----:B------:R-:W-:-:S04]  /*10b0*/  FMUL.FTZ R37, R5, R158 ;  /* 0x0000009e05257220 */ /* 0x000fc80000410000 */
[----:B------:R-:W-:-:S07]  /*10c0*/  @P4 FADD.FTZ R37, R33, R37 ;  /* 0x0000002521254221 */ /* 0x000fce0000010000 */
.L_x_18770:
[----:B------:R-:W-:Y:S05]  /*10d0*/  BSYNC B1 ;  /* 0x0000000000017941 */ /* 0x000fea0003800000 */
.L_x_18769:
[----:B------:R-:W-:Y:S04]  /*10e0*/  BSSY B1, `(.L_x_18771) ;  /* 0x0000006000017945 */ /* 0x000fe80003800000 */
[----:B------:R-:W-:Y:S05]  /*10f0*/  @!P5 BRA `(.L_x_18772) ;  /* 0x000000000010d947 */ /* 0x000fea0003800000 */
[----:B-----5:R-:W-:-:S05]  /*1100*/  HADD2.F32 R38, -RZ, R49.H0_H0 ;  /* 0x20000031ff267230 */ /* 0x020fca0000004100 */
[----:B------:R-:W-:-:S04]  /*1110*/  FMUL.FTZ R153, R38, UR6 ;  /* 0x0000000626997c20 */ /* 0x000fc80008410000 */
[----:B------:R-:W-:-:S04]  /*1120*/  FMUL.FTZ R38, R6, R153 ;  /* 0x0000009906267220 */ /* 0x000fc80000410000 */
[----:B------:R-:W-:-:S07]  /*1130*/  @P4 FADD.FTZ R38, R34, R38 ;  /* 0x0000002622264221 */ /* 0x000fce0000010000 */
.L_x_18772:
[----:B------:R-:W-:Y:S05]  /*1140*/  BSYNC B1 ;  /* 0x0000000000017941 */ /* 0x000fea0003800000 */
.L_x_18771:
[----:B------:R-:W-:Y:S04]  /*1150*/  BSSY B1, `(.L_x_18773) ;  /* 0x0000006000017945 */ /* 0x000fe80003800000 */
[----:B------:R-:W-:Y:S05]  /*1160*/  @!P5 BRA `(.L_x_18774) ;  /* 0x000000000010d947 */ /* 0x000fea0003800000 */
[----:B-----5:R-:W-:-:S05]  /*1170*/  HADD2.F32 R39, -RZ, R49.H1_H1 ;  /* 0x30000031ff277230 */ /* 0x020fca0000004100 */
[----:B------:R-:W-:-:S04]  /*1180*/  FMUL.FTZ R158, R39, UR6 ;  /* 0x00000006279e7c20 */ /* 0x000fc80008410000 */
[----:B------:R-:W-:-:S04]  /*1190*/  FMUL.FTZ R39, R7, R158 ;  /* 0x0000009e07277220 */ /* 0x000fc80000410000 */
[----:B------:R-:W-:-:S07]  /*11a0*/  @P4 FADD.FTZ R39, R35, R39 ;  /* 0x0000002723274221 */ /* 0x000fce0000010000 */
.L_x_18774:
[----:B------:R-:W-:Y:S05]  /*11b0*/  BSYNC B1 ;  /* 0x0000000000017941 */ /* 0x000fea0003800000 */
.L_x_18773:
[----:B------:R-:W-:Y:S04]  /*11c0*/  BSSY B1, `(.L_x_18775) ;  /* 0x0000006000017945 */ /* 0x000fe80003800000 */
[----:B------:R-:W-:Y:S05]  /*11d0*/  @!P5 BRA `(.L_x_18776) ;  /* 0x000000000010d947 */ /* 0x000fea0003800000 */
[----:B-----5:R-:W-:-:S05]  /*11e0*/  HADD2.F32 R44, -RZ, R50.H0_H0 ;  /* 0x20000032ff2c7230 */ /* 0x020fca0000004100 */
[----:B------:R-:W-:-:S04]  /*11f0*/  FMUL.FTZ R153, R44, UR6 ;  /* 0x000000062c997c20 */ /* 0x000fc80008410000 */
[----:B------:R-:W-:-:S04]  /*1200*/  FMUL.FTZ R44, R8, R153 ;  /* 0x00000099082c7220 */ /* 0x000fc80000410000 */
[----:B------:R-:W-:-:S07]  /*1210*/  @P4 FADD.FTZ R44, R40, R44 ;  /* 0x0000002c282c4221 */ /* 0x000fce0000010000 */
.L_x_18776:
[----:B------:R-:W-:Y:S05]  /*1220*/  BSYNC B1 ;  /* 0x0000000000017941 */ /* 0x000fea0003800000 */
.L_x_18775:
[----:B------:R-:W-:Y:S04]  /*1230*/  BSSY B1, `(.L_x_18777) ;  /* 0x0000006000017945 */ /* 0x000fe80003800000 */
[----:B------:R-:W-:Y:S05]  /*1240*/  @!P5 BRA `(.L_x_18778) ;  /* 0x000000000010d947 */ /* 0x000fea0003800000 */
[----:B-----5:R-:W-:-:S05]  /*1250*/  HADD2.F32 R45, -RZ, R50.H1_H1 ;  /* 0x30000032ff2d7230 */ /* 0x020fca0000004100 */
[----:B------:R-:W-:-:S04]  /*1260*/  FMUL.FTZ R158, R45, UR6 ;  /* 0x000000062d9e7c20 */ /* 0x000fc80008410000 */
[----:B------:R-:W-:-:S04]  /*1270*/  FMUL.FTZ R45, R9, R158 ;  /* 0x0000009e092d7220 */ /* 0x000fc80000410000 */
[----:B------:R-:W-:-:S07]  /*1280*/  @P4 FADD.FTZ R45, R41, R45 ;  /* 0x0000002d292d4221 */ /* 0x000fce0000010000 */
.L_x_18778:
[----:B------:R-:W-:Y:S05]  /*1290*/  BSYNC B1 ;  /* 0x0000000000017941 */ /* 0x000fea0003800000 */
.L_x_18777:
[----:B------:R-:W-:Y:S04]  /*12a0*/  BSSY B1, `(.L_x_18779) ;  /* 0x0000006000017945 */ /* 0x000fe80003800000 */
[----:B------:R-:W-:Y:S05]  /*12b0*/  @!P5 BRA `(.L_x_18780) ;  /* 0x000000000010d947 */ /* 0x000fea0003800000 */
[----:B-----5:R-:W-:-:S05]  /*12c0*/  HADD2.F32 R46, -RZ, R51.H0_H0 ;  /* 0x20000033ff2e7230 */ /* 0x020fca0000004100 */
[----:B------:R-:W-:-:S04]  /*12d0*/  FMUL.FTZ R153, R46, UR6 ;  /* 0x000000062e997c20 */ /* 0x000fc80008410000 */
[----:B------:R-:W-:-:S04]  /*12e0*/  FMUL.FTZ R46, R10, R153 ;  /* 0x000000990a2e7220 */ /* 0x000fc80000410000 */
[----:B------:R-:W-:-:S07]  /*12f0*/  @P4 FADD.FTZ R46, R42, R46 ;  /* 0x0000002e2a2e4221 */ /* 0x000fce0000010000 */
.L_x_18780:
[----:B------:R-:W-:Y:S05]  /*1300*/  BSYNC B1 ;  /* 0x0000000000017941 */ /* 0x000fea0003800000 */
.L_x_18779:
[----:B------:R-:W-:Y:S04]  /*1310*/  BSSY B1, `(.L_x_18781) ;  /* 0x0000006000017945 */ /* 0x000fe80003800000 */
[----:B------:R-:W-:Y:S05]  /*1320*/  @!P5 BRA `(.L_x_18782) ;  /* 0x000000000010d947 */ /* 0x000fea0003800000 */
[----:B-----5:R-:W-:-:S05]  /*1330*/  HADD2.F32 R47, -RZ, R51.H1_H1 ;  /* 0x30000033ff2f7230 */ /* 0x020fca0000004100 */
[----:B------:R-:W-:-:S04]  /*1340*/  FMUL.FTZ R158, R47, UR6 ;  /* 0x000000062f9e7c20 */ /* 0x000fc80008410000 */
[----:B------:R-:W-:-:S04]  /*1350*/  FMUL.FTZ R47, R11, R158 ;  /* 0x0000009e0b2f7220 */ /* 0x000fc80000410000 */
[----:B------:R-:W-:-:S07]  /*1360*/  @P4 FADD.FTZ R47, R43, R47 ;  /* 0x0000002f2b2f4221 */ /* 0x000fce0000010000 */
.L_x_18782:
[----:B------:R-:W-:Y:S05]  /*1370*/  BSYNC B1 ;  /* 0x0000000000017941 */ /* 0x000fea0003800000 */
.L_x_18781:
[----:B------:R0:W-:Y:S01]  /*1380*/  STG.E.128 desc[UR4][R76.64], R36 ;  /* 0x000000244c007986 */ /* 0x0001e2000c101d04 */
[----:B------:R-:W-:Y:S02]  /*1390*/  IADD3 R151, R151, 0x20, RZ ;  /* 0x0000002097977810 */ /* 0x000fe40007ffe0ff */
[----:B------:R-:W-:Y:S01]  /*13a0*/  IADD3 R79, R79, 0x20, RZ ;  /* 0x000000204f4f7810 */ /* 0x000fe20007ffe0ff */
[----:B------:R0:W-:Y:S06]  /*13b0*/  STG.E.128 desc[UR4][R76.64+0x10], R44 ;  /* 0x0000102c4c007986 */ /* 0x0001ec000c101d04 */
.L_x_18766:
[----:B------:R-:W-:Y:S05]  /*13c0*/  BSYNC B0 ;  /* 0x0000000000007941 */ /* 0x000fea0003800000 */
.L_x_18765:
        /* <DEDUP_REMOVED lines=44> */
[----:B------:R-:W-:-:S04]  /*1690*/  FMUL.FTZ R52, R12, R153 ;  /* 0x000000990c347220 */ /* 0x000fc80000410000 */
[----:B------:R-:W-:-:S07]  /*16a0*/  @P4 FADD.FTZ R52, R32, R52 ;  /* 0x0000003420344221 */ /* 0x000fce0000010000 */
.L_x_18786:
[----:B------:R-:W-:Y:S05]  /*16b0*/  BSYNC B1 ;  /* 0x0000000000017941 */ /* 0x000fea0003800000 */
.L_x_18785:
[----:B------:R-:W-:Y:S04]  /*16c0*/  BSSY B1, `(.L_x_18787) ;  /* 0x0000006000017945 */ /* 0x000fe80003800000 */
[----:B------:R-:W-:Y:S05]  /*16d0*/  @!P5 BRA `(.L_x_18788) ;  /* 0x000000000010d947 */ /* 0x000fea0003800000 */
[----:B-----5:R-:W-:-:S05]  /*16e0*/  HADD2.F32 R53, -RZ, R48.H1_H1 ;  /* 0x30000030ff357230 */ /* 0x020fca0000004100 */
[----:B------:R-:W-:-:S04]  /*16f0*/  FMUL.FTZ R158, R53, UR6 ;  /* 0x00000006359e7c20 */ /* 0x000fc80008410000 */
[----:B------:R-:W-:-:S04]  /*1700*/  FMUL.FTZ R53, R13, R158 ;  /* 0x0000009e0d357220 */ /* 0x000fc80000410000 */
[----:B------:R-:W-:-:S07]  /*1710*/  @P4 FADD.FTZ R53, R33, R53 ;  /* 0x0000003521354221 */ /* 0x000fce0000010000 */
.L_x_18788:
[----:B------:R-:W-:Y:S05]  /*1720*/  BSYNC B1 ;  /* 0x0000000000017941 */ /* 0x000fea0003800000 */
.L_x_18787:
[----:B------:R-:W-:Y:S04]  /*1730*/  BSSY B1, `(.L_x_18789) ;  /* 0x0000006000017945 */ /* 0x000fe80003800000 */
[----:B------:R-:W-:Y:S05]  /*1740*/  @!P5 BRA `(.L_x_18790) ;  /* 0x000000000010d947 */ /* 0x000fea0003800000 */
[----:B-----5:R-:W-:-:S05]  /*1750*/  HADD2.F32 R54, -RZ, R49.H0_H0 ;  /* 0x20000031ff367230 */ /* 0x020fca0000004100 */
[----:B------:R-:W-:-:S04]  /*1760*/  FMUL.FTZ R153, R54, UR6 ;  /* 0x0000000636997c20 */ /* 0x000fc80008410000 */
[----:B------:R-:W-:-:S04]  /*1770*/  FMUL.FTZ R54, R14, R153 ;  /* 0x000000990e367220 */ /* 0x000fc80000410000 */
[----:B------:R-:W-:-:S07]  /*1780*/  @P4 FADD.FTZ R54, R34, R54 ;  /* 0x0000003622364221 */ /* 0x000fce0000010000 */
.L_x_18790:
[----:B------:R-:W-:Y:S05]  /*1790*/  BSYNC B1 ;  /* 0x0000000000017941 */ /* 0x000fea0003800000 */
.L_x_18789:
[----:B------:R-:W-:Y:S04]  /*17a0*/  BSSY B1, `(.L_x_18791) ;  /* 0x0000006000017945 */ /* 0x000fe80003800000 */
[----:B------:R-:W-:Y:S05]  /*17b0*/  @!P5 BRA `(.L_x_18792) ;  /* 0x000000000010d947 */ /* 0x000fea0003800000 */
[----:B-----5:R-:W-:-:S05]  /*17c0*/  HADD2.F32 R55, -RZ, R49.H1_H1 ;  /* 0x30000031ff377230 */ /* 0x020fca0000004100 */
[----:B------:R-:W-:-:S04]  /*17d0*/  FMUL.FTZ R158, R55, UR6 ;  /* 0x00000006379e7c20 */ /* 0x000fc80008410000 */
[----:B------:R-:W-:-:S04]  /*17e0*/  FMUL.FTZ R55, R15, R158 ;  /* 0x0000009e0f377220 */ /* 0x000fc80000410000 */
[----:B------:R-:W-:-:S07]  /*17f0*/  @P4 FADD.FTZ R55, R35, R55 ;  /* 0x0000003723374221 */ /* 0x000fce0000010000 */
.L_x_18792:
[----:B------:R-:W-:Y:S05]  /*1800*/  BSYNC B1 ;  /* 0x0000000000017941 */ /* 0x000fea0003800000 */
.L_x_18791:
[----:B------:R-:W-:Y:S04]  /*1810*/  BSSY B1, `(.L_x_18793) ;  /* 0x0000006000017945 */ /* 0x000fe80003800000 */
[----:B------:R-:W-:Y:S05]  /*1820*/  @!P5 BRA `(.L_x_18794) ;  /* 0x000000000010d947 */ /* 0x000fea0003800000 */
[----:B-----5:R-:W-:-:S05]  /*1830*/  HADD2.F32 R56, -RZ, R50.H0_H0 ;  /* 0x20000032ff387230 */ /* 0x020fca0000004100 */
[----:B------:R-:W-:-:S04]  /*1840*/  FMUL.FTZ R153, R56, UR6 ;  /* 0x0000000638997c20 */ /* 0x000fc80008410000 */
[----:B------:R-:W-:-:S04]  /*1850*/  FMUL.FTZ R56, R16, R153 ;  /* 0x0000009910387220 */ /* 0x000fc80000410000 */
[----:B------:R-:W-:-:S07]  /*1860*/  @P4 FADD.FTZ R56, R40, R56 ;  /* 0x0000003828384221 */ /* 0x000fce0000010000 */
.L_x_18794:
[----:B------:R-:W-:Y:S05]  /*1870*/  BSYNC B1 ;  /* 0x0000000000017941 */ /* 0x000fea0003800000 */
.L_x_18793:
[----:B------:R-:W-:Y:S04]  /*1880*/  BSSY B1, `(.L_x_18795) ;  /* 0x0000006000017945 */ /* 0x000fe80003800000 */
[----:B------:R-:W-:Y:S05]  /*1890*/  @!P5 BRA `(.L_x_18796) ;  /* 0x000000000010d947 */ /* 0x000fea0003800000 */
[----:B-----5:R-:W-:-:S05]  /*18a0*/  HADD2.F32 R57, -RZ, R50.H1_H1 ;  /* 0x30000032ff397230 */ /* 0x020fca0000004100 */
[----:B------:R-:W-:-:S04]  /*18b0*/  FMUL.FTZ R158, R57, UR6 ;  /* 0x00000006399e7c20 */ /* 0x000fc80008410000 */
[----:B------:R-:W-:-:S04]  /*18c0*/  FMUL.FTZ R57, R17, R158 ;  /* 0x0000009e11397220 */ /* 0x000fc80000410000 */
[----:B------:R-:W-:-:S07]  /*18d0*/  @P4 FADD.FTZ R57, R41, R57 ;  /* 0x0000003929394221 */ /* 0x000fce0000010000 */
.L_x_18796:
[----:B------:R-:W-:Y:S05]  /*18e0*/  BSYNC B1 ;  /* 0x0000000000017941 */ /* 0x000fea0003800000 */
.L_x_18795:
[----:B------:R-:W-:Y:S04]  /*18f0*/  BSSY B1, `(.L_x_18797) ;  /* 0x0000006000017945 */ /* 0x000fe80003800000 */
[----:B------:R-:W-:Y:S05]  /*1900*/  @!P5 BRA `(.L_x_18798) ;  /* 0x000000000010d947 */ /* 0x000fea0003800000 */
[----:B-----5:R-:W-:-:S05]  /*1910*/  HADD2.F32 R58, -RZ, R51.H0_H0 ;  /* 0x20000033ff3a7230 */ /* 0x020fca0000004100 */
[----:B------:R-:W-:-:S04]  /*1920*/  FMUL.FTZ R153, R58, UR6 ;  /* 0x000000063a997c20 */ /* 0x000fc80008410000 */
[----:B------:R-:W-:-:S04]  /*1930*/  FMUL.FTZ R58, R18, R153 ;  /* 0x00000099123a7220 */ /* 0x000fc80000410000 */
[----:B------:R-:W-:-:S07]  /*1940*/  @P4 FADD.FTZ R58, R42, R58 ;  /* 0x0000003a2a3a4221 */ /* 0x000fce0000010000 */
.L_x_18798:
[----:B------:R-:W-:Y:S05]  /*1950*/  BSYNC B1 ;  /* 0x0000000000017941 */ /* 0x000fea0003800000 */
.L_x_18797:
[----:B------:R-:W-:Y:S04]  /*1960*/  BSSY B1, `(.L_x_18799) ;  /* 0x0000006000017945 */ /* 0x000fe80003800000 */
[----:B------:R-:W-:Y:S05]  /*1970*/  @!P5 BRA `(.L_x_18800) ;  /* 0x000000000010d947 */ /* 0x000fea0003800000 */
[----:B-----5:R-:W-:-:S05]  /*1980*/  HADD2.F32 R59, -RZ, R51.H1_H1 ;  /* 0x30000033ff3b7230 */ /* 0x020fca0000004100 */
[----:B------:R-:W-:-:S04]  /*1990*/  FMUL.FTZ R158, R59, UR6 ;  /* 0x000000063b9e7c20 */ /* 0x000fc80008410000 */
[----:B------:R-:W-:-:S04]  /*19a0*/  FMUL.FTZ R59, R19, R158 ;  /* 0x0000009e133b7220 */ /* 0x000fc80000410000 */
[----:B------:R-:W-:-:S07]  /*19b0*/  @P4 FADD.FTZ R59, R43, R59 ;  /* 0x0000003b2b3b4221 */ /* 0x000fce0000010000 */
.L_x_18800:
[----:B------:R-:W-:Y:S05]  /*19c0*/  BSYNC B1 ;  /* 0x0000000000017941 */ /* 0x000fea0003800000 */
.L_x_18799:
[----:B------:R1:W-:Y:S01]  /*19d0*/  STG.E.128 desc[UR4][R76.64], R52 ;  /* 0x000000344c007986 */ /* 0x0003e2000c101d04 */
[----:B------:R-:W-:Y:S02]  /*19e0*/  IADD3 R151, R151, 0x20, RZ ;  /* 0x0000002097977810 */ /* 0x000fe40007ffe0ff */
[----:B------:R-:W-:Y:S01]  /*19f0*/  IADD3 R79, R79, 0x20, RZ ;  /* 0x000000204f4f7810 */ /* 0x000fe20007ffe0ff */
[----:B------:R1:W-:Y:S06]  /*1a00*/  STG.E.128 desc[UR4][R76.64+0x10], R56 ;  /* 0x000010384c007986 */ /* 0x0003ec000c101d04 */
.L_x_18784:
[----:B------:R-:W-:Y:S05]  /*1a10*/  BSYNC B0 ;  /* 0x0000000000007941 */ /* 0x000fea0003800000 */
.L_x_18783:
        /* <DEDUP_REMOVED lines=46> */
.L_x_18804:
[----:B------:R-:W-:Y:S05]  /*1d00*/  BSYNC B1 ;  /* 0x0000000000017941 */ /* 0x000fea0003800000 */
.L_x_18803:
[----:B------:R-:W-:Y:S04]  /*1d10*/  BSSY B1, `(.L_x_18805) ;  /* 0x0000006000017945 */ /* 0x000fe80003800000 */
[----:B------:R-:W-:Y:S05]  /*1d20*/  @!P5 BRA `(.L_x_18806) ;  /* 0x000000000010d947 */ /* 0x000fea0003800000 */
[----:B-----5:R-:W-:-:S05]  /*1d30*/  HADD2.F32 R61, -RZ, R48.H1_H1 ;  /* 0x30000030ff3d7230 */ /* 0x020fca0000004100 */
[----:B------:R-:W-:-:S04]  /*1d40*/  FMUL.FTZ R158, R61, UR6 ;  /* 0x000000063d9e7c20 */ /* 0x000fc80008410000 */
[----:B------:R-:W-:-:S04]  /*1d50*/  FMUL.FTZ R61, R21, R158 ;  /* 0x0000009e153d7220 */ /* 0x000fc80000410000 */
[----:B------:R-:W-:-:S07]  /*1d60*/  @P4 FADD.FTZ R61, R33, R61 ;  /* 0x0000003d213d4221 */ /* 0x000fce0000010000 */
.L_x_18806:
[----:B------:R-:W-:Y:S05]  /*1d70*/  BSYNC B1 ;  /* 0x0000000000017941 */ /* 0x000fea0003800000 */
.L_x_18805:
[----:B------:R-:W-:Y:S04]  /*1d80*/  BSSY B1, `(.L_x_18807) ;  /* 0x0000006000017945 */ /* 0x000fe80003800000 */
[----:B------:R-:W-:Y:S05]  /*1d90*/  @!P5 BRA `(.L_x_18808) ;  /* 0x000000000010d947 */ /* 0x000fea0003800000 */
[----:B-----5:R-:W-:-:S05]  /*1da0*/  HADD2.F32 R62, -RZ, R49.H0_H0 ;  /* 0x20000031ff3e7230 */ /* 0x020fca0000004100 */
[----:B------:R-:W-:-:S04]  /*1db0*/  FMUL.FTZ R153, R62, UR6 ;  /* 0x000000063e997c20 */ /* 0x000fc80008410000 */
[----:B------:R-:W-:-:S04]  /*1dc0*/  FMUL.FTZ R62, R22, R153 ;  /* 0x00000099163e7220 */ /* 0x000fc80000410000 */
[----:B------:R-:W-:-:S07]  /*1dd0*/  @P4 FADD.FTZ R62, R34, R62 ;  /* 0x0000003e223e4221 */ /* 0x000fce0000010000 */
.L_x_18808:
[----:B------:R-:W-:Y:S05]  /*1de0*/  BSYNC B1 ;  /* 0x0000000000017941 */ /* 0x000fea0003800000 */
.L_x_18807:
[----:B------:R-:W-:Y:S04]  /*1df0*/  BSSY B1, `(.L_x_18809) ;  /* 0x0000006000017945 */ /* 0x000fe80003800000 */
[----:B------:R-:W-:Y:S05]  /*1e00*/  @!P5 BRA `(.L_x_18810) ;  /* 0x000000000010d947 */ /* 0x000fea0003800000 */
[----:B-----5:R-:W-:-:S05]  /*1e10*/  HADD2.F32 R63, -RZ, R49.H1_H1 ;  /* 0x30000031ff3f7230 */ /* 0x020fca0000004100 */
[----:B------:R-:W-:-:S04]  /*1e20*/  FMUL.FTZ R158, R63, UR6 ;  /* 0x000000063f9e7c20 */ /* 0x000fc80008410000 */
[----:B------:R-:W-:-:S04]  /*1e30*/  FMUL.FTZ R63, R23, R158 ;  /* 0x0000009e173f7220 */ /* 0x000fc80000410000 */
[----:B------:R-:W-:-:S07]  /*1e40*/  @P4 FADD.FTZ R63, R35, R63 ;  /* 0x0000003f233f4221 */ /* 0x000fce0000010000 */
.L_x_18810:
[----:B------:R-:W-:Y:S05]  /*1e50*/  BSYNC B1 ;  /* 0x0000000000017941 */ /* 0x000fea0003800000 */
.L_x_18809:
[----:B------:R-:W-:Y:S04]  /*1e60*/  BSSY B1, `(.L_x_18811) ;  /* 0x0000006000017945 */ /* 0x000fe80003800000 */
[----:B------:R-:W-:Y:S05]  /*1e70*/  @!P5 BRA `(.L_x_18812) ;  /* 0x000000000010d947 */ /* 0x000fea0003800000 */
[----:B-----5:R-:W-:-:S05]  /*1e80*/  HADD2.F32 R64, -RZ, R50.H0_H0 ;  /* 0x20000032ff407230 */ /* 0x020fca0000004100 */
[----:B------:R-:W-:-:S04]  /*1e90*/  FMUL.FTZ R153, R64, UR6 ;  /* 0x0000000640997c20 */ /* 0x000fc80008410000 */
[----:B------:R-:W-:-:S04]  /*1ea0*/  FMUL.FTZ R64, R24, R153 ;  /* 0x0000009918407220 */ /* 0x000fc80000410000 */
[----:B------:R-:W-:-:S07]  /*1eb0*/  @P4 FADD.FTZ R64, R40, R64 ;  /* 0x0000004028404221 */ /* 0x000fce0000010000 */
.L_x_18812:
[----:B------:R-:W-:Y:S05]  /*1ec0*/  BSYNC B1 ;  /* 0x0000000000017941 */ /* 0x000fea0003800000 */
.L_x_18811:
[----:B------:R-:W-:Y:S04]  /*1ed0*/  BSSY B1, `(.L_x_18813) ;  /* 0x0000006000017945 */ /* 0x000fe80003800000 */
[----:B------:R-:W-:Y:S05]  /*1ee0*/  @!P5 BRA `(.L_x_18814) ;  /* 0x000000000010d947 */ /* 0x000fea0003800000 */
[----:B-----5:R-:W-:-:S05]  /*1ef0*/  HADD2.F32 R65, -RZ, R50.H1_H1 ;  /* 0x30000032ff417230 */ /* 0x020fca0000004100 */
[----:B------:R-:W-:-:S04]  /*1f00*/  FMUL.FTZ R158, R65, UR6 ;  /* 0x00000006419e7c20 */ /* 0x000fc80008410000 */
[----:B------:R-:W-:-:S04]  /*1f10*/  FMUL.FTZ R65, R25, R158 ;  /* 0x0000009e19417220 */ /* 0x000fc80000410000 */
[----:B------:R-:W-:-:S07]  /*1f20*/  @P4 FADD.FTZ R65, R41, R65 ;  /* 0x0000004129414221 */ /* 0x000fce0000010000 */
.L_x_18814:
[----:B------:R-:W-:Y:S05]  /*1f30*/  BSYNC B1 ;  /* 0x0000000000017941 */ /* 0x000fea0003800000 */
.L_x_18813:
[----:B------:R-:W-:Y:S04]  /*1f40*/  BSSY B1, `(.L_x_18815) ;  /* 0x0000006000017945 */ /* 0x000fe80003800000 */
[----:B------:R-:W-:Y:S05]  /*1f50*/  @!P5 BRA `(.L_x_18816) ;  /* 0x000000000010d947 */ /* 0x000fea0003800000 */
[----:B-----5:R-:W-:-:S05]  /*1f60*/  HADD2.F32 R66, -RZ, R51.H0_H0 ;  /* 0x20000033ff427230 */ /* 0x020fca0000004100 */
[----:B------:R-:W-:-:S04]  /*1f70*/  FMUL.FTZ R153, R66, UR6 ;  /* 0x0000000642997c20 */ /* 0x000fc80008410000 */
[----:B------:R-:W-:-:S04]  /*1f80*/  FMUL.FTZ R66, R26, R153 ;  /* 0x000000991a427220 */ /* 0x000fc80000410000 */
[----:B------:R-:W-:-:S07]  /*1f90*/  @P4 FADD.FTZ R66, R42, R66 ;  /* 0x000000422a424221 */ /* 0x000fce0000010000 */
.L_x_18816:
[----:B------:R-:W-:Y:S05]  /*1fa0*/  BSYNC B1 ;  /* 0x0000000000017941 */ /* 0x000fea0003800000 */
.L_x_18815:
[----:B------:R-:W-:Y:S04]  /*1fb0*/  BSSY B1, `(.L_x_18817) ;  /* 0x0000006000017945 */ /* 0x000fe80003800000 */
[----:B------:R-:W-:Y:S05]  /*1fc0*/  @!P5 BRA `(.L_x_18818) ;  /* 0x000000000010d947 */ /* 0x000fea0003800000 */
[----:B-----5:R-:W-:-:S05]  /*1fd0*/  HADD2.F32 R67, -RZ, R51.H1_H1 ;  /* 0x30000033ff437230 */ /* 0x020fca0000004100 */
[----:B------:R-:W-:-:S04]  /*1fe0*/  FMUL.FTZ R158, R67, UR6 ;  /* 0x00000006439e7c20 */ /* 0x000fc80008410000 */
[----:B------:R-:W-:-:S04]  /*1ff0*/  FMUL.FTZ R67, R27, R158 ;  /* 0x0000009e1b437220 */ /* 0x000fc80000410000 */
[----:B------:R-:W-:-:S07]  /*2000*/  @P4 FADD.FTZ R67, R43, R67 ;  /* 0x000000432b434221 */ /* 0x000fce0000010000 */
.L_x_18818:
[----:B------:R-:W-:Y:S05]  /*2010*/  BSYNC B1 ;  /* 0x0000000000017941 */ /* 0x000fea0003800000 */
.L_x_18817:
[----:B------:R2:W-:Y:S01]  /*2020*/  STG.E.128 desc[UR4][R76.64], R60 ;  /* 0x0000003c4c007986 */ /* 0x0005e2000c101d04 */
[----:B------:R-:W-:Y:S02]  /*2030*/  IADD3 R151, R151, 0x20, RZ ;  /* 0x0000002097977810 */ /* 0x000fe40007ffe0ff */
[----:B------:R-:W-:Y:S01]  /*2040*/  IADD3 R79, R79, 0x20, RZ ;  /* 0x000000204f4f7810 */ /* 0x000fe20007ffe0ff */
[----:B------:R2:W-:Y:S06]  /*2050*/  STG.E.128 desc[UR4][R76.64+0x10], R64 ;  /* 0x000010404c007986 */ /* 0x0005ec000c101d04 */
.L_x_18802:
[----:B------:R-:W-:Y:S05]  /*2060*/  BSYNC B0 ;  /* 0x0000000000007941 */ /* 0x000fea0003800000 */
.L_x_18801:
        /* <DEDUP_REMOVED lines=41> */
[----:B-----5:R-:W-:-:S05]  /*2300*/  HADD2.F32 R68, -RZ, R48.H0_H0 ;  /* 0x20000030ff447230 */ /* 0x020fca0000004100 */
[----:B------:R-:W-:-:S04]  /*2310*/  FMUL.FTZ R77, R68, UR6 ;  /* 0x00000006444d7c20 */ /* 0x000fc80008410000 */
[----:B------:R-:W-:-:S04]  /*2320*/  FMUL.FTZ R68, R28, R77 ;  /* 0x0000004d1c447220 */ /* 0x000fc80000410000 */
[----:B------:R-:W-:-:S07]  /*2330*/  @P2 FADD.FTZ R68, R32, R68 ;  /* 0x0000004420442221 */ /* 0x000fce0000010000 */
.L_x_18822:
[----:B------:R-:W-:Y:S05]  /*2340*/  BSYNC B1 ;  /* 0x0000000000017941 */ /* 0x000fea0003800000 */
.L_x_18821:
[----:B------:R-:W-:Y:S04]  /*2350*/  BSSY B1, `(.L_x_18823) ;  /* 0x0000006000017945 */ /* 0x000fe80003800000 */
[----:B------:R-:W-:Y:S05]  /*2360*/  @!P4 BRA `(.L_x_18824) ;  /* 0x000000000010c947 */ /* 0x000fea0003800000 */
[----:B-----5:R-:W-:-:S05]  /*2370*/  HADD2.F32 R69, -RZ, R48.H1_H1 ;  /* 0x30000030ff457230 */ /* 0x020fca0000004100 */
[----:B------:R-:W-:-:S04]  /*2380*/  FMUL.FTZ R76, R69, UR6 ;  /* 0x00000006454c7c20 */ /* 0x000fc80008410000 */
[----:B------:R-:W-:-:S04]  /*2390*/  FMUL.FTZ R69, R31, R76 ;  /* 0x0000004c1f457220 */ /* 0x000fc80000410000 */
[----:B------:R-:W-:-:S07]  /*23a0*/  @P2 FADD.FTZ R69, R33, R69 ;  /* 0x0000004521452221 */ /* 0x000fce0000010000 */
.L_x_18824:
[----:B------:R-:W-:Y:S05]  /*23b0*/  BSYNC B1 ;  /* 0x0000000000017941 */ /* 0x000fea0003800000 */
.L_x_18823:
[----:B------:R-:W-:Y:S04]  /*23c0*/  BSSY B1, `(.L_x_18825) ;  /* 0x0000006000017945 */ /* 0x000fe80003800000 */
[----:B------:R-:W-:Y:S05]  /*23d0*/  @!P4 BRA `(.L_x_18826) ;  /* 0x000000000010c947 */ /* 0x000fea0003800000 */
[----:B-----5:R-:W-:-:S05]  /*23e0*/  HADD2.F32 R70, -RZ, R49.H0_H0 ;  /* 0x20000031ff467230 */ /* 0x020fca0000004100 */
[----:B------:R-:W-:-:S04]  /*23f0*/  FMUL.FTZ R77, R70, UR6 ;  /* 0x00000006464d7c20 */ /* 0x000fc80008410000 */
[----:B------:R-:W-:-:S04]  /*2400*/  FMUL.FTZ R70, R80, R77 ;  /* 0x0000004d50467220 */ /* 0x000fc80000410000 */
[----:B------:R-:W-:-:S07]  /*2410*/  @P2 FADD.FTZ R70, R34, R70 ;  /* 0x0000004622462221 */ /* 0x000fce0000010000 */
.L_x_18826:
[----:B------:R-:W-:Y:S05]  /*2420*/  BSYNC B1 ;  /* 0x0000000000017941 */ /* 0x000fea0003800000 */
.L_x_18825:
[----:B------:R-:W-:Y:S04]  /*2430*/  BSSY B1, `(.L_x_18827) ;  /* 0x0000006000017945 */ /* 0x000fe80003800000 */
[----:B------:R-:W-:Y:S05]  /*2440*/  @!P4 BRA `(.L_x_18828) ;  /* 0x000000000010c947 */ /* 0x000fea0003800000 */
[----:B-----5:R-:W-:-:S05]  /*2450*/  HADD2.F32 R71, -RZ, R49.H1_H1 ;  /* 0x30000031ff477230 */ /* 0x020fca0000004100 */
[----:B------:R-:W-:-:S04]  /*2460*/  FMUL.FTZ R76, R71, UR6 ;  /* 0x00000006474c7c20 */ /* 0x000fc80008410000 */
[----:B------:R-:W-:-:S04]  /*2470*/  FMUL.FTZ R71, R81, R76 ;  /* 0x0000004c51477220 */ /* 0x000fc80000410000 */
[----:B------:R-:W-:-:S07]  /*2480*/  @P2 FADD.FTZ R71, R35, R71 ;  /* 0x0000004723472221 */ /* 0x000fce0000010000 */
.L_x_18828:
[----:B------:R-:W-:Y:S05]  /*2490*/  BSYNC B1 ;  /* 0x0000000000017941 */ /* 0x000fea0003800000 */
.L_x_18827:
[----:B------:R-:W-:Y:S04]  /*24a0*/  BSSY B1, `(.L_x_18829) ;  /* 0x0000006000017945 */ /* 0x000fe80003800000 */
[----:B------:R-:W-:Y:S05]  /*24b0*/  @!P4 BRA `(.L_x_18830) ;  /* 0x000000000010c947 */ /* 0x000fea0003800000 */
[----:B-----5:R-:W-:-:S05]  /*24c0*/  HADD2.F32 R72, -RZ, R50.H0_H0 ;  /* 0x20000032ff487230 */ /* 0x020fca0000004100 */
[----:B------:R-:W-:-:S04]  /*24d0*/  FMUL.FTZ R77, R72, UR6 ;  /* 0x00000006484d7c20 */ /* 0x000fc80008410000 */
[----:B------:R-:W-:-:S04]  /*24e0*/  FMUL.FTZ R72, R82, R77 ;  /* 0x0000004d52487220 */ /* 0x000fc80000410000 */
[----:B------:R-:W-:-:S07]  /*24f0*/  @P2 FADD.FTZ R72, R40, R72 ;  /* 0x0000004828482221 */ /* 0x000fce0000010000 */
.L_x_18830:
[----:B------:R-:W-:Y:S05]  /*2500*/  BSYNC B1 ;  /* 0x0000000000017941 */ /* 0x000fea0003800000 */
.L_x_18829:
[----:B------:R-:W-:Y:S04]  /*2510*/  BSSY B1, `(.L_x_18831) ;  /* 0x0000006000017945 */ /* 0x000fe80003800000 */
[----:B------:R-:W-:Y:S05]  /*2520*/  @!P4 BRA `(.L_x_18832) ;  /* 0x000000000010c947 */ /* 0x000fea0003800000 */
[----:B-----5:R-:W-:-:S05]  /*2530*/  HADD2.F32 R73, -RZ, R50.H1_H1 ;  /* 0x30000032ff497230 */ /* 0x020fca0000004100 */
[----:B------:R-:W-:-:S04]  /*2540*/  FMUL.FTZ R76, R73, UR6 ;  /* 0x00000006494c7c20 */ /* 0x000fc80008410000 */
[----:B------:R-:W-:-:S04]  /*2550*/  FMUL.FTZ R73, R83, R76 ;  /* 0x0000004c53497220 */ /* 0x000fc80000410000 */
[----:B------:R-:W-:-:S07]  /*2560*/  @P2 FADD.FTZ R73, R41, R73 ;  /* 0x0000004929492221 */ /* 0x000fce0000010000 */
.L_x_18832:
[----:B------:R-:W-:Y:S05]  /*2570*/  BSYNC B1 ;  /* 0x0000000000017941 */ /* 0x000fea0003800000 */
.L_x_18831:
[----:B------:R-:W-:Y:S04]  /*2580*/  BSSY B1, `(.L_x_18833) ;  /* 0x0000006000017945 */ /* 0x000fe80003800000 */
[----:B------:R-:W-:Y:S05]  /*2590*/  @!P4 BRA `(.L_x_18834) ;  /* 0x000000000010c947 */ /* 0x000fea0003800000 */
[----:B-----5:R-:W-:-:S05]  /*25a0*/  HADD2.F32 R74, -RZ, R51.H0_H0 ;  /* 0x20000033ff4a7230 */ /* 0x020fca0000004100 */
[----:B------:R-:W-:-:S04]  /*25b0*/  FMUL.FTZ R77, R74, UR6 ;  /* 0x000000064a4d7c20 */ /* 0x000fc80008410000 */
[----:B------:R-:W-:-:S04]  /*25c0*/  FMUL.FTZ R74, R84, R77 ;  /* 0x0000004d544a7220 */ /* 0x000fc80000410000 */
[----:B------:R-:W-:-:S07]  /*25d0*/  @P2 FADD.FTZ R74, R42, R74 ;  /* 0x0000004a2a4a2221 */ /* 0x000fce0000010000 */
.L_x_18834:
[----:B------:R-:W-:Y:S05]  /*25e0*/  BSYNC B1 ;  /* 0x0000000000017941 */ /* 0x000fea0003800000 */
.L_x_18833:
[----:B------:R-:W-:Y:S04]  /*25f0*/  BSSY B1, `(.L_x_18835) ;  /* 0x0000006000017945 */ /* 0x000fe80003800000 */
[----:B------:R-:W-:Y:S05]  /*2600*/  @!P4 BRA `(.L_x_18836) ;  /* 0x000000000010c947 */ /* 0x000fea0003800000 */
[----:B-----5:R-:W-:-:S05]  /*2610*/  HADD2.F32 R75, -RZ, R51.H1_H1 ;  /* 0x30000033ff4b7230 */ /* 0x020fca0000004100 */
[----:B------:R-:W-:-:S04]  /*2620*/  FMUL.FTZ R75, R75, UR6 ;  /* 0x000000064b4b7c20 */ /* 0x000fc80008410000 */
[----:B------:R-:W-:-:S04]  /*2630*/  FMUL.FTZ R75, R86, R75 ;  /* 0x0000004b564b7220 */ /* 0x000fc80000410000 */
[----:B------:R-:W-:-:S07]  /*2640*/  @P2 FADD.FTZ R75, R43, R75 ;  /* 0x0000004b2b4b2221 */ /* 0x000fce0000010000 */
.L_x_18836:
[----:B------:R-:W-:Y:S05]  /*2650*/  BSYNC B1 ;  /* 0x0000000000017941 */ /* 0x000fea0003800000 */
.L_x_18835:
[----:B------:R3:W-:Y:S04]  /*2660*/  STG.E.128 desc[UR4][R158.64], R68 ;  /* 0x000000449e007986 */ /* 0x0007e8000c101d04 */
[----:B------:R3:W-:Y:S02]  /*2670*/  STG.E.128 desc[UR4][R158.64+0x10], R72 ;  /* 0x000010489e007986 */ /* 0x0007e4000c101d04 */
.L_x_18820:
[----:B------:R-:W-:Y:S05]  /*2680*/  BSYNC B0 ;  /* 0x0000000000007941 */ /* 0x000fea0003800000 */
.L_x_18819:
        /* <DEDUP_REMOVED lines=53> */
[----:B---3--:R-:W-:Y:S02]  /*29e0*/  FADD.FTZ R158, R53, -R153 ;  /* 0x80000099359e7221 */ /* 0x008fe40000010000 */
        /* <DEDUP_REMOVED lines=71> */
.L_x_18858:
        /* <DEDUP_REMOVED lines=11> */
[C-C-:B------:R-:W-:Y:S02]  /*2f10*/  @!P5 LEA.HI.X R77, R149.reuse, R77, R156.reuse, 0x2, P2 ;  /* 0x0000004d954dd211 */ /* 0x140fe400010f149c */
[----:B-----5:R-:W-:Y:S02]  /*2f20*/  ISETP.GE.AND P2, PT, R152, 0x1, PT ;  /* 0x000000019800780c */ /* 0x020fe40003f46270 */
[C---:B--2---:R-:W-:Y:S01]  /*2f30*/  @!P5 LEA R78, P3, R149.reuse, R78, 0x2 ;  /* 0x0000004e954ed211 */ /* 0x044fe200078610ff */
        /* <DEDUP_REMOVED lines=15> */
[----:B------:R-:W1:Y:S01]  /*3030*/  LDC.64 R154, c[0x0][0x2b8] ;  /* 0x0000ae00ff9a7b82 */ /* 0x000e620000000a00 */
[--C-:B------:R-:W-:Y:S01]  /*3040*/  FADD.FTZ R76, R36, -R153.reuse ;  /* 0x80000099244c7221 */ /* 0x100fe20000010000 */
[--C-:B------:R-:W-:Y:S01]  /*3050*/  FADD.FTZ R158, R44, -R153.reuse ;  /* 0x800000992c9e7221 */ /* 0x100fe20000010000 */
[----:B------:R-:W-:Y:S01]  /*3060*/  FMUL.FTZ R78, R151, R78 ;  /* 0x0000004e974e7220 */ /* 0x000fe20000410000 */
[--C-:B0-----:R-:W-:Y:S01]  /*3070*/  FADD.FTZ R160, R45, -R153.reuse ;  /* 0x800000992da07221 */ /* 0x101fe20000010000 */
        /* <DEDUP_REMOVED lines=26> */
.L_x_18841:
[----:B------:R-:W-:Y:S05]  /*3220*/  BSYNC B1 ;  /* 0x0000000000017941 */ /* 0x000fea0003800000 */
.L_x_18840:
[----:B------:R-:W-:Y:S01]  /*3230*/  ISETP.NE.AND P2, PT, R29, RZ, PT ;  /* 0x000000ff1d00720c */ /* 0x000fe20003f45270 */
[----:B------:R-:W-:-:S12]  /*3240*/  BSSY B1, `(.L_x_18842) ;  /* 0x0000022000017945 */ /* 0x000fd80003800000 */
[----:B------:R-:W-:Y:S05]  /*3250*/  @!P2 BRA `(.L_x_18843) ;  /* 0x000000000080a947 */ /* 0x000fea0003800000 */
[--C-:B-1----:R-:W-:Y:S01]  /*3260*/  FADD.FTZ R78, R53, -R153.reuse ;  /* 0x80000099354e7221 */ /* 0x102fe20000010000 */
        /* <DEDUP_REMOVED lines=31> */
.L_x_18843:
[----:B------:R-:W-:Y:S05]  /*3460*/  BSYNC B1 ;  /* 0x0000000000017941 */ /* 0x000fea0003800000 */
.L_x_18842:
[----:B------:R-:W-:Y:S01]  /*3470*/  ISETP.NE.AND P2, PT, R30, RZ, PT ;  /* 0x000000ff1e00720c */ /* 0x000fe20003f45270 */
[----:B------:R-:W-:-:S12]  /*3480*/  BSSY B1, `(.L_x_18844) ;  /* 0x0000022000017945 */ /* 0x000fd80003800000 */
[----:B------:R-:W-:Y:S05]  /*3490*/  @!P2 BRA `(.L_x_18845) ;  /* 0x000000000080a947 */ /* 0x000fea0003800000 */
[--C-:B-12---:R-:W-:Y:S01]  /*34a0*/  FADD.FTZ R78, R61, -R153.reuse ;  /* 0x800000993d4e7221 */ /* 0x106fe20000010000 */
        /* <DEDUP_REMOVED lines=31> */
.L_x_18845:
[----:B------:R-:W-:Y:S05]  /*36a0*/  BSYNC B1 ;  /* 0x0000000000017941 */ /* 0x000fea0003800000 */
.L_x_18844:
[----:B------:R-:W-:Y:S05]  /*36b0*/  @!P1 BRA `(.L_x_18839) ;  /* 0x00000000007c9947 */ /* 0x000fea0003800000 */
[--C-:B-123--:R-:W-:Y:S01]  /*36c0*/  FADD.FTZ R154, R74, -R153.reuse ;  /* 0x800000994a9a7221 */ /* 0x10efe20000010000 */
[--C-:B------:R-:W-:Y:S01]  /*36d0*/  FADD.FTZ R76, R68, -R153.reuse ;  /* 0x80000099444c7221 */ /* 0x100fe20000010000 */
[--C-:B0-----:R-:W-:Y:S01]  /*36e0*/  FADD.FTZ R160, R69, -R153.reuse ;  /* 0x8000009945a07221 */ /* 0x101fe20000010000 */
        /* <DEDUP_REMOVED lines=28> */
.L_x_18839:
[----:B------:R-:W-:Y:S05]  /*38b0*/  BSYNC B0 ;  /* 0x0000000000007941 */ /* 0x000fea0003800000 */
.L_x_18838:
[----:B-1234-:R-:W1:Y:S02]  /*38c0*/  LDC.64 R76, c[0x0][0x210] ;  /* 0x00008400ff4c7b82 */ /* 0x01ee640000000a00 */
[----:B-1----:R-:W-:-:S04]  /*38d0*/  LEA R149, R76, R149, 0x2 ;  /* 0x000000954c957211 */ /* 0x002fc800078e10ff */
[----:B------:R-:W-:-:S13]  /*38e0*/  ISETP.GE.AND P2, PT, R149, R77, PT ;  /* 0x0000004d9500720c */ /* 0x000fda0003f46270 */
[----:B------:R-:W-:Y:S05]  /*38f0*/  @!P2 BRA `(.L_x_18846) ;  /* 0xffffffd000d4a947 */ /* 0x000fea000383ffff */
[----:B------:R-:W-:Y:S05]  /*3900*/  EXIT ;  /* 0x000000000000794d */ /* 0x000fea0003800000 */
.L_x_18837:
[----:B------:R-:W-:Y:S01]  /*3910*/  HFMA2.MMA R163, -RZ, RZ, 0, 5.9604644775390625e-08 ;  /* 0x00000001ffa37435 */ /* 0x000fe200000001ff */
[----:B------:R-:W-:Y:S01]  /*3920*/  BSSY B0, `(.L_x_18847) ;  /* 0x0000007000007945 */ /* 0x000fe20003800000 */
[----:B------:R-:W-:Y:S02]  /*3930*/  MOV R162, R77 ;  /* 0x0000004d00a27202 */ /* 0x000fe40000000f00 */
[----:B------:R-:W-:Y:S02]  /*3940*/  MOV R164, 0x1f ;  /* 0x0000001f00a47802 */ /* 0x000fe40000000f00 */
[----:B---3--:R-:W-:-:S07]  /*3950*/  MOV R159, 0xffffffff ;  /* 0xffffffff009f7802 */ /* 0x008fce0000000f00 */
[----:B-----5:R-:W-:Y:S05]  /*3960*/  WARPSYNC.COLLECTIVE R159, `(.L_x_18848) ;  /* 0x000000009f087348 */ /* 0x020fea0003c00000 */
[----:B------:R0:W1:Y:S02]  /*3970*/  SHFL.BFLY P6, R161, R162, R163, R164 ;  /* 0x0c0000a3a2a17389 */ /* 0x00006400000c00a4 */
[----:B01---5:R-:W-:Y:S01]  /*3980*/  ENDCOLLECTIVE ;  /* 0x000000000000791b */ /* 0x023fe20003800000 */
.L_x_18848:
[----:B------:R-:W-:Y:S05]  /*3990*/  BSYNC B0 ;  /* 0x0000000000007941 */ /* 0x000fea0003800000 */
.L_x_18847:
        /* <DEDUP_REMOVED lines=10> */
.L_x_18849:
[----:B------:R-:W-:Y:S01]  /*3a40*/  HFMA2.MMA R163, -RZ, RZ, 0, 2.384185791015625e-07 ;  /* 0x00000004ffa37435 */ /* 0x000fe200000001ff */
[----:B------:R-:W-:-:S05]  /*3a50*/  MOV R76, R161 ;  /* 0x000000a1004c7202 */ /* 0x000fca0000000f00 */
[----:B------:R-:W-:-:S05]  /*3a60*/  FADD.FTZ R151, R79, R76 ;  /* 0x0000004c4f977221 */ /* 0x000fca0000010000 */
[----:B------:R-:W-:-:S07]  /*3a70*/  MOV R162, R151 ;  /* 0x0000009700a27202 */ /* 0x000fce0000000f00 */
[----:B------:R-:W-:Y:S05]  /*3a80*/  WARPSYNC.COLLECTIVE R159, `(.L_x_18850) ;  /* 0x000000009f087348 */ /* 0x000fea0003c00000 */
[----:B------:R0:W1:Y:S02]  /*3a90*/  SHFL.BFLY P6, R161, R162, R163, R164 ;  /* 0x0c0000a3a2a17389 */ /* 0x00006400000c00a4 */
[----:B01----:R-:W-:Y:S01]  /*3aa0*/  ENDCOLLECTIVE ;  /* 0x000000000000791b */ /* 0x003fe20003800000 */
.L_x_18850:
[----:B------:R-:W-:Y:S01]  /*3ab0*/  HFMA2.MMA R163, -RZ, RZ, 0, 4.76837158203125e-07 ;  /* 0x00000008ffa37435 */ /* 0x000fe200000001ff */
[----:B------:R-:W-:-:S05]  /*3ac0*/  MOV R76, R161 ;  /* 0x000000a1004c7202 */ /* 0x000fca0000000f00 */
[----:B------:R-:W-:-:S05]  /*3ad0*/  FADD.FTZ R155, R151, R76 ;  /* 0x0000004c979b7221 */ /* 0x000fca0000010000 */
[----:B------:R-:W-:-:S07]  /*3ae0*/  MOV R162, R155 ;  /* 0x0000009b00a27202 */ /* 0x000fce0000000f00 */
[----:B------:R-:W-:Y:S05]  /*3af0*/  WARPSYNC.COLLECTIVE R159, `(.L_x_18851) ;  /* 0x000000009f087348 */ /* 0x000fea0003c00000 */
[----:B------:R0:W1:Y:S02]  /*3b00*/  SHFL.BFLY P6, R161, R162, R163, R164 ;  /* 0x0c0000a3a2a17389 */ /* 0x00006400000c00a4 */
[----:B01----:R-:W-:Y:S01]  /*3b10*/  ENDCOLLECTIVE ;  /* 0x000000000000791b */ /* 0x003fe20003800000 */
.L_x_18851:
[----:B------:R-:W-:Y:S01]  /*3b20*/  HFMA2.MMA R163, -RZ, RZ, 0, 9.5367431640625e-07 ;  /* 0x00000010ffa37435 */ /* 0x000fe200000001ff */
[----:B------:R-:W-:-:S05]  /*3b30*/  MOV R76, R161 ;  /* 0x000000a1004c7202 */ /* 0x000fca0000000f00 */
[----:B------:R-:W-:-:S05]  /*3b40*/  FADD.FTZ R157, R155, R76 ;  /* 0x0000004c9b9d7221 */ /* 0x000fca0000010000 */
[----:B------:R-:W-:-:S07]  /*3b50*/  MOV R162, R157 ;  /* 0x0000009d00a27202 */ /* 0x000fce0000000f00 */
[----:B------:R-:W-:Y:S05]  /*3b60*/  WARPSYNC.COLLECTIVE R159, `(.L_x_18852) ;  /* 0x000000009f087348 */ /* 0x000fea0003c00000 */
[----:B------:R0:W1:Y:S02]  /*3b70*/  SHFL.BFLY P6, R161, R162, R163, R164 ;  /* 0x0c0000a3a2a17389 */ /* 0x00006400000c00a4 */
[----:B01----:R-:W-:Y:S01]  /*3b80*/  ENDCOLLECTIVE ;  /* 0x000000000000791b */ /* 0x003fe20003800000 */
.L_x_18852:
        /* <DEDUP_REMOVED lines=73> */
.L_x_18853:
[----:B------:R-:W-:Y:S01]  /*4020*/  HFMA2.MMA R163, -RZ, RZ, 0, 1.1920928955078125e-07 ;  /* 0x00000002ffa37435 */ /* 0x000fe200000001ff */
[----:B------:R-:W-:-:S05]  /*4030*/  MOV R77, R161 ;  /* 0x000000a1004d7202 */ /* 0x000fca0000000f00 */
[----:B------:R-:W-:-:S05]  /*4040*/  FADD.FTZ R77, R76, R77 ;  /* 0x0000004d4c4d7221 */ /* 0x000fca0000010000 */
[----:B------:R-:W-:-:S07]  /*4050*/  MOV R162, R77 ;  /* 0x0000004d00a27202 */ /* 0x000fce0000000f00 */
[----:B------:R-:W-:Y:S05]  /*4060*/  WARPSYNC.COLLECTIVE R159, `(.L_x_18854) ;  /* 0x000000009f087348 */ /* 0x000fea0003c00000 */
[----:B------:R0:W1:Y:S02]  /*4070*/  SHFL.BFLY P6, R161, R162, R163, R164 ;  /* 0x0c0000a3a2a17389 */ /* 0x00006400000c00a4 */
[----:B01----:R-:W-:Y:S01]  /*4080*/  ENDCOLLECTIVE ;  /* 0x000000000000791b */ /* 0x003fe20003800000 */
.L_x_18854:
[----:B------:R-:W-:Y:S01]  /*4090*/  HFMA2.MMA R163, -RZ, RZ, 0, 2.384185791015625e-07 ;  /* 0x00000004ffa37435 */ /* 0x000fe200000001ff */
[----:B------:R-:W-:-:S05]  /*40a0*/  MOV R158, R161 ;  /* 0x000000a1009e7202 */ /* 0x000fca0000000f00 */
[----:B------:R-:W-:-:S05]  /*40b0*/  FADD.FTZ R158, R77, R158 ;  /* 0x0000009e4d9e7221 */ /* 0x000fca0000010000 */
[----:B------:R-:W-:-:S07]  /*40c0*/  MOV R162, R158 ;  /* 0x0000009e00a27202 */ /* 0x000fce0000000f00 */
[----:B------:R-:W-:Y:S05]  /*40d0*/  WARPSYNC.COLLECTIVE R159, `(.L_x_18855) ;  /* 0x000000009f087348 */ /* 0x000fea0003c00000 */
[----:B------:R0:W1:Y:S02]  /*40e0*/  SHFL.BFLY P6, R161, R162, R163, R164 ;  /* 0x0c0000a3a2a17389 */ /* 0x00006400000c00a4 */
[----:B01----:R-:W-:Y:S01]  /*40f0*/  ENDCOLLECTIVE ;  /* 0x000000000000791b */ /* 0x003fe20003800000 */
.L_x_18855:
[----:B------:R-:W-:Y:S01]  /*4100*/  HFMA2.MMA R163, -RZ, RZ, 0, 4.76837158203125e-07 ;  /* 0x00000008ffa37435 */ /* 0x000fe200000001ff */
[----:B------:R-:W-:-:S05]  /*4110*/  MOV R79, R161 ;  /* 0x000000a1004f7202 */ /* 0x000fca0000000f00 */
[----:B------:R-:W-:-:S05]  /*4120*/  FADD.FTZ R79, R158, R79 ;  /* 0x0000004f9e4f7221 */ /* 0x000fca0000010000 */
[----:B------:R-:W-:-:S07]  /*4130*/  MOV R162, R79 ;  /* 0x0000004f00a27202 */ /* 0x000fce0000000f00 */
[----:B------:R-:W-:Y:S05]  /*4140*/  WARPSYNC.COLLECTIVE R159, `(.L_x_18856) ;  /* 0x000000009f087348 */ /* 0x000fea0003c00000 */
[----:B------:R0:W1:Y:S02]  /*4150*/  SHFL.BFLY P6, R161, R162, R163, R164 ;  /* 0x0c0000a3a2a17389 */ /* 0x00006400000c00a4 */
[----:B01----:R-:W-:Y:S01]  /*4160*/  ENDCOLLECTIVE ;  /* 0x000000000000791b */ /* 0x003fe20003800000 */
.L_x_18856:
[----:B------:R-:W-:Y:S01]  /*4170*/  HFMA2.MMA R163, -RZ, RZ, 0, 9.5367431640625e-07 ;  /* 0x00000010ffa37435 */ /* 0x000fe200000001ff */
[----:B------:R-:W-:-:S05]  /*4180*/  MOV R160, R161 ;  /* 0x000000a100a07202 */ /* 0x000fca0000000f00 */
[----:B------:R-:W-:-:S05]  /*4190*/  FADD.FTZ R160, R79, R160 ;  /* 0x000000a04fa07221 */ /* 0x000fca0000010000 */
[----:B------:R-:W-:-:S07]  /*41a0*/  MOV R162, R160 ;  /* 0x000000a000a27202 */ /* 0x000fce0000000f00 */
[----:B------:R-:W-:Y:S05]  /*41b0*/  WARPSYNC.COLLECTIVE R159, `(.L_x_18857) ;  /* 0x000000009f087348 */ /* 0x000fea0003c00000 */
[----:B------:R0:W1:Y:S02]  /*41c0*/  SHFL.BFLY P6, R161, R162, R163, R164 ;  /* 0x0c0000a3a2a17389 */ /* 0x00006400000c00a4 */
[----:B01----:R-:W-:Y:S01]  /*41d0*/  ENDCOLLECTIVE ;  /* 0x000000000000791b */ /* 0x003fe20003800000 */
.L_x_18857:
[----:B------:R-:W-:Y:S01]  /*41e0*/  MOV R151, R161 ;  /* 0x000000a100977202 */ /* 0x000fe20000000f00 */
[----:B------:R-:W-:Y:S06]  /*41f0*/  BRA `(.L_x_18858) ;  /* 0xffffffec00187947 */ /* 0x000fec000383ffff */
.L_x_18859:
        /* <DEDUP_REMOVED lines=16> */
.L_x_30516:


//--------------------- .text._ZN10layer_norm13ln_fwd_kernelINS_13Kernel_traitsI6__halfS2_fS2_fjLj1024ELj1ELj4ELj1ELj16ENS_18Kernel_traits_baseILj1024ES2_S2_fS2_fjLj128EEEEELb0ELb1ELb1ELb1EEEvNS_9FwdParamsE --------------------------
	.section	.text._ZN10layer_norm13ln_fwd_kernelINS_13Kernel_traitsI6__halfS2_fS2_fjLj1024ELj1ELj4ELj1ELj16ENS_18Kernel_traits_baseILj1024ES2_S2_fS2_fjLj128EEEEELb0ELb1ELb1ELb1EEEvNS_9FwdParamsE,"ax",@progbits
	.align	128
        .global         _ZN10layer_norm13ln_fwd_kernelINS_13Kernel_traitsI6__halfS2_fS2_fjLj1024ELj1ELj4ELj1ELj16ENS_18Kernel_traits_baseILj1024ES2_S2_fS2_fjLj128EEEEELb0ELb1ELb1ELb1EEEvNS_9FwdParamsE
        .type           _ZN10layer_norm13ln_fwd_kernelINS_13Kernel_traitsI6__halfS2_fS2_fjLj1024ELj1ELj4ELj1ELj16ENS_18Kernel_traits_baseILj1024ES2_S2_fS2_fjLj128EEEEELb0ELb1ELb1ELb1EEEvNS_9FwdParamsE,@function
        .size           _ZN10layer_norm13ln_fwd_kernelINS_13Kernel_traitsI6__halfS2_fS2_fjLj1024ELj1ELj4ELj1ELj16ENS_18Kernel_traits_baseILj1024ES2_S2_fS2_fjLj128EEEEELb0ELb1ELb1ELb1EEEvNS_9FwdParamsE,(.L_x_30517 - _ZN10layer_norm13ln_fwd_kernelINS_13Kernel_traitsI6__halfS2_fS2_fjLj1024ELj1ELj4ELj1ELj16ENS_18Kernel_traits_baseILj1024ES2_S2_fS2_fjLj128EEEEELb0ELb1ELb1ELb1EEEvNS_9FwdParamsE)
        .other          _ZN10layer_norm13ln_fwd_kernelINS_13Kernel_traitsI6__halfS2_fS2_fjLj1024ELj1ELj4ELj1ELj16ENS_18Kernel_traits_baseILj1024ES2_S2_fS2_fjLj128EEEEELb0ELb1ELb1ELb1EEEvNS_9FwdParamsE,@"STO_CUDA_ENTRY STV_DEFAULT"
_ZN10layer_norm13ln_fwd_kernelINS_13Kernel_traitsI6__halfS2_fS2_fjLj1024ELj1ELj4ELj1ELj16ENS_18Kernel_traits_baseILj1024ES2_S2_fS2_fjLj128EEEEELb0ELb1ELb1ELb1EEEvNS_9FwdParamsE:
.text._ZN10layer_norm13ln_fwd_kernelINS_13Kernel_traitsI6__halfS2_fS2_fjLj1024ELj1ELj4ELj1ELj16ENS_18Kernel_traits_baseILj1024ES2_S2_fS2_fjLj128EEEEELb0ELb1ELb1ELb1EEEvNS_9FwdParamsE:
        /* <DEDUP_REMOVED lines=30> */
[----:B------:R0:W4:Y:S04]  /*01e0*/  LDG.E.128 R48, desc[UR4][R6.64+0x600] ;  /* 0x0006000406307981 */ /* 0x000128000c1e1d00 */
[----:B------:R-:W4:Y:S04]  /*01f0*/  LDG.E.128 R52, desc[UR4][R2.64] ;  /* 0x0000000402347981 */ /* 0x000f28000c1e1d00 */
        /* <DEDUP_REMOVED lines=14> */
[----:B------:R-:W-:Y:S01]  /*02e0*/  ISETP.NE.AND P4, PT, RZ, UR6, PT ;  /* 0x00000006ff007c0c */ /* 0x000fe2000bf85270 */
        /* <DEDUP_REMOVED lines=14> */
[--C-:B-1----:R-:W-:Y:S02]  /*03d0*/  HADD2.F32 R3, -RZ, R31.reuse.H0_H0 ;  /* 0x2000001fff037230 */ /* 0x102fe40000004100 */
        /* <DEDUP_REMOVED lines=17> */
[--C-:B--2---:R-:W-:Y:S02]  /*04f0*/  HADD2.F32 R77, -RZ, R36.reuse.H0_H0 ;  /* 0x20000024ff4d7230 */ /* 0x104fe40000004100 */
[----:B------:R-:W-:Y:S02]  /*0500*/  HADD2.F32 R80, -RZ, R36.H1_H1 ;  /* 0x30000024ff507230 */ /* 0x000fe40000004100 */
[--C-:B------:R-:W-:Y:S02]  /*0510*/  HADD2.F32 R79, -RZ, R37.reuse.H0_H0 ;  /* 0x20000025ff4f7230 */ /* 0x100fe40000004100 */
[----:B------:R-:W-:-:S02]  /*0520*/  HADD2.F32 R82, -RZ, R37.H1_H1 ;  /* 0x30000025ff527230 */ /* 0x000fc40000004100 */
[--C-:B------:R-:W-:Y:S02]  /*0530*/  HADD2.F32 R81, -RZ, R38.reuse.H0_H0 ;  /* 0x20000026ff517230 */ /* 0x100fe40000004100 */
[----:B------:R-:W-:Y:S02]  /*0540*/  HADD2.F32 R84, -RZ, R38.H1_H1 ;  /* 0x30000026ff547230 */ /* 0x000fe40000004100 */
[--C-:B------:R-:W-:Y:S02]  /*0550*/  HADD2.F32 R83, -RZ, R39.reuse.H0_H0 ;  /* 0x20000027ff537230 */ /* 0x100fe40000004100 */
[----:B------:R-:W-:Y:S02]  /*0560*/  HADD2.F32 R86, -RZ, R39.H1_H1 ;  /* 0x30000027ff567230 */ /* 0x000fe40000004100 */
[--C-:B---3--:R-:W-:Y:S02]  /*0570*/  HADD2.F32 R85, -RZ, R40.reuse.H0_H0 ;  /* 0x20000028ff557230 */ /* 0x108fe40000004100 */
[----:B------:R-:W-:-:S02]  /*0580*/  HADD2.F32 R88, -RZ, R40.H1_H1 ;  /* 0x30000028ff587230 */ /* 0x000fc40000004100 */
[--C-:B------:R-:W-:Y:S02]  /*0590*/  HADD2.F32 R87, -RZ, R41.reuse.H0_H0 ;  /* 0x20000029ff577230 */ /* 0x100fe40000004100 */
[----:B------:R-:W-:Y:S02]  /*05a0*/  HADD2.F32 R90, -RZ, R41.H1_H1 ;  /* 0x30000029ff5a7230 */ /* 0x000fe40000004100 */
[--C-:B------:R-:W-:Y:S02]  /*05b0*/  HADD2.F32 R89, -RZ, R42.reuse.H0_H0 ;  /* 0x2000002aff597230 */ /* 0x100fe40000004100 */
[----:B------:R-:W-:Y:S02]  /*05c0*/  HADD2.F32 R92, -RZ, R42.H1_H1 ;  /* 0x3000002aff5c7230 */ /* 0x000fe40000004100 */
[--C-:B------:R-:W-:Y:S02]  /*05d0*/  HADD2.F32 R91, -RZ, R43.reuse.H0_H0 ;  /* 0x2000002bff5b7230 */ /* 0x100fe40000004100 */
        /* <DEDUP_REMOVED lines=49> */
.L_x_18927:
        /* <DEDUP_REMOVED lines=62> */
[----:B------:R-:W-:-:S04]  /*0cd0*/  FMUL.FTZ R48, R77, R48 ;  /* 0x000000304d307220 */ /* 0x000fc80000410000 */
[----:B------:R-:W-:-:S07]  /*0ce0*/  @P0 FADD.FTZ R48, R32, R48 ;  /* 0x0000003020300221 */ /* 0x000fce0000010000 */
.L_x_18861:
[----:B------:R-:W-:Y:S05]  /*0cf0*/  BSYNC B0 ;  /* 0x0000000000007941 */ /* 0x000fea0003800000 */
.L_x_18860:
[----:B------:R-:W-:Y:S04]  /*0d00*/  BSSY B0, `(.L_x_18862) ;  /* 0x0000006000007945 */ /* 0x000fe80003800000 */
[----:B------:R-:W-:Y:S05]  /*0d10*/  @!P6 BRA `(.L_x_18863) ;  /* 0x000000000010e947 */ /* 0x000fea0003800000 */
[----:B-----5:R-:W-:-:S05]  /*0d20*/  HADD2.F32 R49, -RZ, R40.H1_H1 ;  /* 0x30000028ff317230 */ /* 0x020fca0000004100 */
[----:B------:R-:W-:-:S04]  /*0d30*/  FMUL.FTZ R49, R49, UR6 ;  /* 0x0000000631317c20 */ /* 0x000fc80008410000 */
[----:B------:R-:W-:-:S04]  /*0d40*/  FMUL.FTZ R49, R80, R49 ;  /* 0x0000003150317220 */ /* 0x000fc80000410000 */
[----:B------:R-:W-:-:S07]  /*0d50*/  @P0 FADD.FTZ R49, R33, R49 ;  /* 0x0000003121310221 */ /* 0x000fce0000010000 */
.L_x_18863:
[----:B------:R-:W-:Y:S05]  /*0d60*/  BSYNC B0 ;  /* 0x0000000000007941 */ /* 0x000fea0003800000 */
.L_x_18862:
[----:B------:R-:W-:Y:S04]  /*0d70*/  BSSY B0, `(.L_x_18864) ;  /* 0x0000006000007945 */ /* 0x000fe80003800000 */
[----:B------:R-:W-:Y:S05]  /*0d80*/  @!P6 BRA `(.L_x_18865) ;  /* 0x000000000010e947 */ /* 0x000fea0003800000 */
[----:B-----5:R-:W-:-:S05]  /*0d90*/  HADD2.F32 R50, -RZ, R41.H0_H0 ;  /* 0x20000029ff327230 */ /* 0x020fca0000004100 */
[----:B------:R-:W-:-:S04]  /*0da0*/  FMUL.FTZ R50, R50, UR6 ;  /* 0x0000000632327c20 */ /* 0x000fc80008410000 */
[----:B------:R-:W-:-:S04]  /*0db0*/  FMUL.FTZ R50, R79, R50 ;  /* 0x000000324f327220 */ /* 0x000fc80000410000 */
[----:B------:R-:W-:-:S07]  /*0dc0*/  @P0 FADD.FTZ R50, R34, R50 ;  /* 0x0000003222320221 */ /* 0x000fce0000010000 */
.L_x_18865:
[----:B------:R-:W-:Y:S05]  /*0dd0*/  BSYNC B0 ;  /* 0x0000000000007941 */ /* 0x000fea0003800000 */
.L_x_18864:
[----:B------:R-:W-:Y:S04]  /*0de0*/  BSSY B0, `(.L_x_18866) ;  /* 0x0000006000007945 */ /* 0x000fe80003800000 */
[----:B------:R-:W-:Y:S05]  /*0df0*/  @!P6 BRA `(.L_x_18867) ;  /* 0x000000000010e947 */ /* 0x000fea0003800000 */
[----:B-----5:R-:W-:-:S05]  /*0e00*/  HADD2.F32 R51, -RZ, R41.H1_H1 ;  /* 0x30000029ff337230 */ /* 0x020fca0000004100 */
[----:B------:R-:W-:-:S04]  /*0e10*/  FMUL.FTZ R51, R51, UR6 ;  /* 0x0000000633337c20 */ /* 0x000fc80008410000 */
[----:B------:R-:W-:-:S04]  /*0e20*/  FMUL.FTZ R51, R82, R51 ;  /* 0x0000003352337220 */ /* 0x000fc80000410000 */
[----:B------:R-:W-:-:S07]  /*0e30*/  @P0 FADD.FTZ R51, R35, R51 ;  /* 0x0000003323330221 */ /* 0x000fce0000010000 */
.L_x_18867:
[----:B------:R-:W-:Y:S05]  /*0e40*/  BSYNC B0 ;  /* 0x0000000000007941 */ /* 0x000fea0003800000 */
.L_x_18866:
[----:B------:R-:W-:Y:S04]  /*0e50*/  BSSY B0, `(.L_x_18868) ;  /* 0x0000006000007945 */ /* 0x000fe80003800000 */
[----:B------:R-:W-:Y:S05]  /*0e60*/  @!P6 BRA `(.L_x_18869) ;  /* 0x000000000010e947 */ /* 0x000fea0003800000 */
[----:B-----5:R-:W-:-:S05]  /*0e70*/  HADD2.F32 R44, -RZ, R42.H0_H0 ;  /* 0x2000002aff2c7230 */ /* 0x020fca0000004100 */
[----:B------:R-:W-:-:S04]  /*0e80*/  FMUL.FTZ R44, R44, UR6 ;  /* 0x000000062c2c7c20 */ /* 0x000fc80008410000 */
[----:B------:R-:W-:-:S04]  /*0e90*/  FMUL.FTZ R44, R81, R44 ;  /* 0x0000002c512c7220 */ /* 0x000fc80000410000 */
[----:B------:R-:W-:-:S07]  /*0ea0*/  @P0 FADD.FTZ R44, R36, R44 ;  /* 0x0000002c242c0221 */ /* 0x000fce0000010000 */
.L_x_18869:
[----:B------:R-:W-:Y:S05]  /*0eb0*/  BSYNC B0 ;  /* 0x0000000000007941 */ /* 0x000fea0003800000 */
.L_x_18868:
[----:B------:R-:W-:Y:S04]  /*0ec0*/  BSSY B0, `(.L_x_18870) ;  /* 0x0000006000007945 */ /* 0x000fe80003800000 */
[----:B------:R-:W-:Y:S05]  /*0ed0*/  @!P6 BRA `(.L_x_18871) ;  /* 0x000000000010e947 */ /* 0x000fea0003800000 */
[----:B-----5:R-:W-:-:S05]  /*0ee0*/  HADD2.F32 R45, -RZ, R42.H1_H1 ;  /* 0x3000002aff2d7230 */ /* 0x020fca0000004100 */
[----:B------:R-:W-:-:S04]  /*0ef0*/  FMUL.FTZ R45, R45, UR6 ;  /* 0x000000062d2d7c20 */ /* 0x000fc80008410000 */
[----:B------:R-:W-:-:S04]  /*0f00*/  FMUL.FTZ R45, R84, R45 ;  /* 0x0000002d542d7220 */ /* 0x000fc80000410000 */
[----:B------:R-:W-:-:S07]  /*0f10*/  @P0 FADD.FTZ R45, R37, R45 ;  /* 0x0000002d252d0221 */ /* 0x000fce0000010000 */
.L_x_18871:
[----:B------:R-:W-:Y:S05]  /*0f20*/  BSYNC B0 ;  /* 0x0000000000007941 */ /* 0x000fea0003800000 */
.L_x_18870:
[----:B------:R-:W-:Y:S04]  /*0f30*/  BSSY B0, `(.L_x_18872) ;  /* 0x0000006000007945 */ /* 0x000fe80003800000 */
[----:B------:R-:W-:Y:S05]  /*0f40*/  @!P6 BRA `(.L_x_18873) ;  /* 0x000000000010e947 */ /* 0x000fea0003800000 */
[----:B-----5:R-:W-:-:S05]  /*0f50*/  HADD2.F32 R46, -RZ, R43.H0_H0 ;  /* 0x2000002bff2e7230 */ /* 0x020fca0000004100 */
[----:B------:R-:W-:-:S04]  /*0f60*/  FMUL.FTZ R46, R46, UR6 ;  /* 0x000000062e2e7c20 */ /* 0x000fc80008410000 */
[----:B------:R-:W-:-:S04]  /*0f70*/  FMUL.FTZ R46, R83, R46 ;  /* 0x0000002e532e7220 */ /* 0x000fc80000410000 */
[----:B------:R-:W-:-:S07]  /*0f80*/  @P0 FADD.FTZ R46, R38, R46 ;  /* 0x0000002e262e0221 */ /* 0x000fce0000010000 */
.L_x_18873:
[----:B------:R-:W-:Y:S05]  /*0f90*/  BSYNC B0 ;  /* 0x0000000000007941 */ /* 0x000fea0003800000 */
.L_x_18872:
[----:B------:R-:W-:Y:S04]  /*0fa0*/  BSSY B0, `(.L_x_18874) ;  /* 0x0000006000007945 */ /* 0x000fe80003800000 */
[----:B------:R-:W-:Y:S05]  /*0fb0*/  @!P6 BRA `(.L_x_18875) ;  /* 0x000000000010e947 */ /* 0x000fea0003800000 */
[----:B-----5:R-:W-:-:S05]  /*0fc0*/  HADD2.F32 R47, -RZ, R43.H1_H1 ;  /* 0x3000002bff2f7230 */ /* 0x020fca0000004100 */
[----:B------:R-:W-:-:S04]  /*0fd0*/  FMUL.FTZ R47, R47, UR6 ;  /* 0x000000062f2f7c20 */ /* 0x000fc80008410000 */
[----:B------:R-:W-:-:S04]  /*0fe0*/  FMUL.FTZ R47, R86, R47 ;  /* 0x0000002f562f7220 */ /* 0x000fc80000410000 */
[----:B------:R-:W-:-:S07]  /*0ff0*/  @P0 FADD.FTZ R47, R39, R47 ;  /* 0x0000002f272f0221 */ /* 0x000fce0000010000 */
.L_x_18875:
[----:B------:R-:W-:Y:S05]  /*1000*/  BSYNC B0 ;  /* 0x0000000000007941 */ /* 0x000fea0003800000 */
.L_x_18874:
        /* <DEDUP_REMOVED lines=42> */
.L_x_18877:
[----:B------:R-:W-:Y:S05]  /*12b0*/  BSYNC B0 ;  /* 0x0000000000007941 */ /* 0x000fea0003800000 */
.L_x_18876:
[----:B------:R-:W-:Y:S04]  /*12c0*/  BSSY B0, `(.L_x_18878) ;  /* 0x0000006000007945 */ /* 0x000fe80003800000 */
[----:B------:R-:W-:Y:S05]  /*12d0*/  @!P6 BRA `(.L_x_18879) ;  /* 0x000000000010e947 */ /* 0x000fea0003800000 */
[----:B-----5:R-:W-:-:S05]  /*12e0*/  HADD2.F32 R57, -RZ, R40.H1_H1 ;  /* 0x30000028ff397230 */ /* 0x020fca0000004100 */
[----:B------:R-:W-:-:S04]  /*12f0*/  FMUL.FTZ R57, R57, UR6 ;  /* 0x0000000639397c20 */ /* 0x000fc80008410000 */
[----:B------:R-:W-:-:S04]  /*1300*/  FMUL.FTZ R57, R88, R57 ;  /* 0x0000003958397220 */ /* 0x000fc80000410000 */
[----:B------:R-:W-:-:S07]  /*1310*/  @P0 FADD.FTZ R57, R33, R57 ;  /* 0x0000003921390221 */ /* 0x000fce0000010000 */
.L_x_18879:
[----:B------:R-:W-:Y:S05]  /*1320*/  BSYNC B0 ;  /* 0x0000000000007941 */ /* 0x000fea0003800000 */
.L_x_18878:
[----:B------:R-:W-:Y:S04]  /*1330*/  BSSY B0, `(.L_x_18880) ;  /* 0x0000006000007945 */ /* 0x000fe80003800000 */
[----:B------:R-:W-:Y:S05]  /*1340*/  @!P6 BRA `(.L_x_18881) ;  /* 0x000000000010e947 */ /* 0x000fea0003800000 */
[----:B-----5:R-:W-:-:S05]  /*1350*/  HADD2.F32 R58, -RZ, R41.H0_H0 ;  /* 0x20000029ff3a7230 */ /* 0x020fca0000004100 */
[----:B------:R-:W-:-:S04]  /*1360*/  FMUL.FTZ R58, R58, UR6 ;  /* 0x000000063a3a7c20 */ /* 0x000fc80008410000 */
[----:B------:R-:W-:-:S04]  /*1370*/  FMUL.FTZ R58, R87, R58 ;  /* 0x0000003a573a7220 */ /* 0x000fc80000410000 */
[----:B------:R-:W-:-:S07]  /*1380*/  @P0 FADD.FTZ R58, R34, R58 ;  /* 0x0000003a223a0221 */ /* 0x000fce0000010000 */
.L_x_18881:
[----:B------:R-:W-:Y:S05]  /*1390*/  BSYNC B0 ;  /* 0x0000000000007941 */ /* 0x000fea0003800000 */
.L_x_18880:
[----:B------:R-:W-:Y:S04]  /*13a0*/  BSSY B0, `(.L_x_18882) ;  /* 0x0000006000007945 */ /* 0x000fe80003800000 */
[----:B------:R-:W-:Y:S05]  /*13b0*/  @!P6 BRA `(.L_x_18883) ;  /* 0x000000000010e947 */ /* 0x000fea0003800000 */
[----:B-----5:R-:W-:-:S05]  /*13c0*/  HADD2.F32 R59, -RZ, R41.H1_H1 ;  /* 0x30000029ff3b7230 */ /* 0x020fca0000004100 */
[----:B------:R-:W-:-:S04]  /*13d0*/  FMUL.FTZ R59, R59, UR6 ;  /* 0x000000063b3b7c20 */ /* 0x000fc80008410000 */
[----:B------:R-:W-:-:S04]  /*13e0*/  FMUL.FTZ R59, R90, R59 ;  /* 0x0000003b5a3b7220 */ /* 0x000fc80000410000 */
[----:B------:R-:W-:-:S07]  /*13f0*/  @P0 FADD.FTZ R59, R35, R59 ;  /* 0x0000003b233b0221 */ /* 0x000fce0000010000 */
.L_x_18883:
[----:B------:R-:W-:Y:S05]  /*1400*/  BSYNC B0 ;  /* 0x0000000000007941 */ /* 0x000fea0003800000 */
.L_x_18882:
[----:B------:R-:W-:Y:S04]  /*1410*/  BSSY B0, `(.L_x_18884) ;  /* 0x0000006000007945 */ /* 0x000fe80003800000 */
[----:B------:R-:W-:Y:S05]  /*1420*/  @!P6 BRA `(.L_x_18885) ;  /* 0x000000000010e947 */ /* 0x000fea0003800000 */
[----:B-----5:R-:W-:-:S05]  /*1430*/  HADD2.F32 R52, -RZ, R42.H0_H0 ;  /* 0x2000002aff347230 */ /* 0x020fca0000004100 */
[----:B------:R-:W-:-:S04]  /*1440*/  FMUL.FTZ R52, R52, UR6 ;  /* 0x0000000634347c20 */ /* 0x000fc80008410000 */
[----:B------:R-:W-:-:S04]  /*1450*/  FMUL.FTZ R52, R89, R52 ;  /* 0x0000003459347220 */ /* 0x000fc80000410000 */
[----:B------:R-:W-:-:S07]  /*1460*/  @P0 FADD.FTZ R52, R36, R52 ;  /* 0x0000003424340221 */ /* 0x000fce0000010000 */
.L_x_18885:
[----:B------:R-:W-:Y:S05]  /*1470*/  BSYNC B0 ;  /* 0x0000000000007941 */ /* 0x000fea0003800000 */
.L_x_18884:
[----:B------:R-:W-:Y:S04]  /*1480*/  BSSY B0, `(.L_x_18886) ;  /* 0x0000006000007945 */ /* 0x000fe80003800000 */
[----:B------:R-:W-:Y:S05]  /*1490*/  @!P6 BRA `(.L_x_18887) ;  /* 0x000000000010e947 */ /* 0x000fea0003800000 */
[----:B-----5:R-:W-:-:S05]  /*14a0*/  HADD2.F32 R53, -RZ, R42.H1_H1 ;  /* 0x3000002aff357230 */ /* 0x020fca0000004100 */
[----:B------:R-:W-:-:S04]  /*14b0*/  FMUL.FTZ R53, R53, UR6 ;  /* 0x0000000635357c20 */ /* 0x000fc80008410000 */
[----:B------:R-:W-:-:S04]  /*14c0*/  FMUL.FTZ R53, R92, R53 ;  /* 0x000000355c357220 */ /* 0x000fc80000410000 */
[----:B------:R-:W-:-:S07]  /*14d0*/  @P0 FADD.FTZ R53, R37, R53 ;  /* 0x0000003525350221 */ /* 0x000fce0000010000 */
.L_x_18887:
[----:B------:R-:W-:Y:S05]  /*14e0*/  BSYNC B0 ;  /* 0x0000000000007941 */ /* 0x000fea0003800000 */
.L_x_18886:
[----:B------:R-:W-:Y:S04]  /*14f0*/  BSSY B0, `(.L_x_18888) ;  /* 0x0000006000007945 */ /* 0x000fe80003800000 */
[----:B------:R-:W-:Y:S05]  /*1500*/  @!P6 BRA `(.L_x_18889) ;  /* 0x000000000010e947 */ /* 0x000fea0003800000 */
[----:B-----5:R-:W-:-:S05]  /*1510*/  HADD2.F32 R54, -RZ, R43.H0_H0 ;  /* 0x2000002bff367230 */ /* 0x020fca0000004100 */
[----:B------:R-:W-:-:S04]  /*1520*/  FMUL.FTZ R54, R54, UR6 ;  /* 0x0000000636367c20 */ /* 0x000fc80008410000 */
[----:B------:R-:W-:-:S04]  /*1530*/  FMUL.FTZ R54, R91, R54 ;  /* 0x000000365b367220 */ /* 0x000fc80000410000 */
[----:B------:R-:W-:-:S07]  /*1540*/  @P0 FADD.FTZ R54, R38, R54 ;  /* 0x0000003626360221 */ /* 0x000fce0000010000 */
.L_x_18889:
[----:B------:R-:W-:Y:S05]  /*1550*/  BSYNC B0 ;  /* 0x0000000000007941 */ /* 0x000fea0003800000 */
.L_x_18888:
[----:B------:R-:W-:Y:S04]  /*1560*/  BSSY B0, `(.L_x_18890) ;  /* 0x0000006000007945 */ /* 0x000fe80003800000 */
[----:B------:R-:W-:Y:S05]  /*1570*/  @!P6 BRA `(.L_x_18891) ;  /* 0x000000000010e947 */ /* 0x000fea0003800000 */
[----:B-----5:R-:W-:-:S05]  /*1580*/  HADD2.F32 R55, -RZ, R43.H1_H1 ;  /* 0x3000002bff377230 */ /* 0x020fca0000004100 */
[----:B------:R-:W-:-:S04]  /*1590*/  FMUL.FTZ R64, R55, UR6 ;  /* 0x0000000637407c20 */ /* 0x000fc80008410000 */
[----:B------:R-:W-:-:S04]  /*15a0*/  FMUL.FTZ R55, R93, R64 ;  /* 0x000000405d377220 */ /* 0x000fc80000410000 */
[----:B------:R-:W-:-:S07]  /*15b0*/  @P0 FADD.FTZ R55, R39, R55 ;  /* 0x0000003727370221 */ /* 0x000fce0000010000 */
.L_x_18891:
[----:B------:R-:W-:Y:S05]  /*15c0*/  BSYNC B0 ;  /* 0x0000000000007941 */ /* 0x000fea0003800000 */
.L_x_18890:
        /* <DEDUP_REMOVED lines=40> */
[----:B------:R-:W-:-:S04]  /*1850*/  FMUL.FTZ R64, R94, R75 ;  /* 0x0000004b5e407220 */ /* 0x000fc80000410000 */
[----:B------:R-:W-:-:S07]  /*1860*/  @P0 FADD.FTZ R64, R32, R64 ;  /* 0x0000004020400221 */ /* 0x000fce0000010000 */
.L_x_18893:
[----:B------:R-:W-:Y:S05]  /*1870*/  BSYNC B0 ;  /* 0x0000000000007941 */ /* 0x000fea0003800000 */
.L_x_18892:
[----:B------:R-:W-:Y:S04]  /*1880*/  BSSY B0, `(.L_x_18894) ;  /* 0x0000006000007945 */ /* 0x000fe80003800000 */
[----:B------:R-:W-:Y:S05]  /*1890*/  @!P6 BRA `(.L_x_18895) ;  /* 0x000000000010e947 */ /* 0x000fea0003800000 */
[----:B-----5:R-:W-:-:S05]  /*18a0*/  HADD2.F32 R65, -RZ, R40.H1_H1 ;  /* 0x30000028ff417230 */ /* 0x020fca0000004100 */
[----:B------:R-:W-:-:S04]  /*18b0*/  FMUL.FTZ R74, R65, UR6 ;  /* 0x00000006414a7c20 */ /* 0x000fc80008410000 */
[----:B------:R-:W-:-:S04]  /*18c0*/  FMUL.FTZ R65, R95, R74 ;  /* 0x0000004a5f417220 */ /* 0x000fc80000410000 */
[----:B------:R-:W-:-:S07]  /*18d0*/  @P0 FADD.FTZ R65, R33, R65 ;  /* 0x0000004121410221 */ /* 0x000fce0000010000 */
.L_x_18895:
[----:B------:R-:W-:Y:S05]  /*18e0*/  BSYNC B0 ;  /* 0x0000000000007941 */ /* 0x000fea0003800000 */
.L_x_18894:
[----:B------:R-:W-:Y:S04]  /*18f0*/  BSSY B0, `(.L_x_18896) ;  /* 0x0000006000007945 */ /* 0x000fe80003800000 */
[----:B------:R-:W-:Y:S05]  /*1900*/  @!P6 BRA `(.L_x_18897) ;  /* 0x000000000010e947 */ /* 0x000fea0003800000 */
[----:B-----5:R-:W-:-:S05]  /*1910*/  HADD2.F32 R66, -RZ, R41.H0_H0 ;  /* 0x20000029ff427230 */ /* 0x020fca0000004100 */
[----:B------:R-:W-:-:S04]  /*1920*/  FMUL.FTZ R75, R66, UR6 ;  /* 0x00000006424b7c20 */ /* 0x000fc80008410000 */
[----:B------:R-:W-:-:S04]  /*1930*/  FMUL.FTZ R66, R96, R75 ;  /* 0x0000004b60427220 */ /* 0x000fc80000410000 */
[----:B------:R-:W-:-:S07]  /*1940*/  @P0 FADD.FTZ R66, R34, R66 ;  /* 0x0000004222420221 */ /* 0x000fce0000010000 */
.L_x_18897:
[----:B------:R-:W-:Y:S05]  /*1950*/  BSYNC B0 ;  /* 0x0000000000007941 */ /* 0x000fea0003800000 */
.L_x_18896:
[----:B------:R-:W-:Y:S04]  /*1960*/  BSSY B0, `(.L_x_18898) ;  /* 0x0000006000007945 */ /* 0x000fe80003800000 */
[----:B------:R-:W-:Y:S05]  /*1970*/  @!P6 BRA `(.L_x_18899) ;  /* 0x000000000010e947 */ /* 0x000fea0003800000 */
[----:B-----5:R-:W-:-:S05]  /*1980*/  HADD2.F32 R67, -RZ, R41.H1_H1 ;  /* 0x30000029ff437230 */ /* 0x020fca0000004100 */
[----:B------:R-:W-:-:S04]  /*1990*/  FMUL.FTZ R67, R67, UR6 ;  /* 0x0000000643437c20 */ /* 0x000fc80008410000 */
[----:B------:R-:W-:-:S04]  /*19a0*/  FMUL.FTZ R67, R98, R67 ;  /* 0x0000004362437220 */ /* 0x000fc80000410000 */
[----:B------:R-:W-:-:S07]  /*19b0*/  @P0 FADD.FTZ R67, R35, R67 ;  /* 0x0000004323430221 */ /* 0x000fce0000010000 */
.L_x_18899:
[----:B------:R-:W-:Y:S05]  /*19c0*/  BSYNC B0 ;  /* 0x0000000000007941 */ /* 0x000fea0003800000 */
.L_x_18898:
[----:B------:R-:W-:Y:S04]  /*19d0*/  BSSY B0, `(.L_x_18900) ;  /* 0x0000006000007945 */ /* 0x000fe80003800000 */
[----:B------:R-:W-:Y:S05]  /*19e0*/  @!P6 BRA `(.L_x_18901) ;  /* 0x000000000010e947 */ /* 0x000fea0003800000 */
[----:B-----5:R-:W-:-:S05]  /*19f0*/  HADD2.F32 R60, -RZ, R42.H0_H0 ;  /* 0x2000002aff3c7230 */ /* 0x020fca0000004100 */
[----:B------:R-:W-:-:S04]  /*1a00*/  FMUL.FTZ R60, R60, UR6 ;  /* 0x000000063c3c7c20 */ /* 0x000fc80008410000 */
[----:B------:R-:W-:-:S04]  /*1a10*/  FMUL.FTZ R60, R97, R60 ;  /* 0x0000003c613c7220 */ /* 0x000fc80000410000 */
[----:B------:R-:W-:-:S07]  /*1a20*/  @P0 FADD.FTZ R60, R36, R60 ;  /* 0x0000003c243c0221 */ /* 0x000fce0000010000 */
.L_x_18901:
[----:B------:R-:W-:Y:S05]  /*1a30*/  BSYNC B0 ;  /* 0x0000000000007941 */ /* 0x000fea0003800000 */
.L_x_18900:
[----:B------:R-:W-:Y:S04]  /*1a40*/  BSSY B0, `(.L_x_18902) ;  /* 0x0000006000007945 */ /* 0x000fe80003800000 */
[----:B------:R-:W-:Y:S05]  /*1a50*/  @!P6 BRA `(.L_x_18903) ;  /* 0x000000000010e947 */ /* 0x000fea0003800000 */
[----:B-----5:R-:W-:-:S05]  /*1a60*/  HADD2.F32 R61, -RZ, R42.H1_H1 ;  /* 0x3000002aff3d7230 */ /* 0x020fca0000004100 */
[----:B------:R-:W-:-:S04]  /*1a70*/  FMUL.FTZ R61, R61, UR6 ;  /* 0x000000063d3d7c20 */ /* 0x000fc80008410000 */
[----:B------:R-:W-:-:S04]  /*1a80*/  FMUL.FTZ R61, R100, R61 ;  /* 0x0000003d643d7220 */ /* 0x000fc80000410000 */
[----:B------:R-:W-:-:S07]  /*1a90*/  @P0 FADD.FTZ R61, R37, R61 ;  /* 0x0000003d253d0221 */ /* 0x000fce0000010000 */
.L_x_18903:
[----:B------:R-:W-:Y:S05]  /*1aa0*/  BSYNC B0 ;  /* 0x0000000000007941 */ /* 0x000fea0003800000 */
.L_x_18902:
[----:B------:R-:W-:Y:S04]  /*1ab0*/  BSSY B0, `(.L_x_18904) ;  /* 0x0000006000007945 */ /* 0x000fe80003800000 */
[----:B------:R-:W-:Y:S05]  /*1ac0*/  @!P6 BRA `(.L_x_18905) ;  /* 0x000000000010e947 */ /* 0x000fea0003800000 */
[----:B-----5:R-:W-:-:S05]  /*1ad0*/  HADD2.F32 R62, -RZ, R43.H0_H0 ;  /* 0x2000002bff3e7230 */ /* 0x020fca0000004100 */
[----:B------:R-:W-:-:S04]  /*1ae0*/  FMUL.FTZ R62, R62, UR6 ;  /* 0x000000063e3e7c20 */ /* 0x000fc80008410000 */
[----:B------:R-:W-:-:S04]  /*1af0*/  FMUL.FTZ R62, R99, R62 ;  /* 0x0000003e633e7220 */ /* 0x000fc80000410000 */
[----:B------:R-:W-:-:S07]  /*1b00*/  @P0 FADD.FTZ R62, R38, R62 ;  /* 0x0000003e263e0221 */ /* 0x000fce0000010000 */
.L_x_18905:
[----:B------:R-:W-:Y:S05]  /*1b10*/  BSYNC B0 ;  /* 0x0000000000007941 */ /* 0x000fea0003800000 */
.L_x_18904:
[----:B------:R-:W-:Y:S04]  /*1b20*/  BSSY B0, `(.L_x_18906) ;  /* 0x0000006000007945 */ /* 0x000fe80003800000 */
[----:B------:R-:W-:Y:S05]  /*1b30*/  @!P6 BRA `(.L_x_18907) ;  /* 0x000000000010e947 */ /* 0x000fea0003800000 */
[----:B-----5:R-:W-:-:S05]  /*1b40*/  HADD2.F32 R63, -RZ, R43.H1_H1 ;  /* 0x3000002bff3f7230 */ /* 0x020fca0000004100 */
[----:B------:R-:W-:-:S04]  /*1b50*/  FMUL.FTZ R63, R63, UR6 ;  /* 0x000000063f3f7c20 */ /* 0x000fc80008410000 */
[----:B------:R-:W-:-:S04]  /*1b60*/  FMUL.FTZ R63, R102, R63 ;  /* 0x0000003f663f7220 */ /* 0x000fc80000410000 */
[----:B------:R-:W-:-:S07]  /*1b70*/  @P0 FADD.FTZ R63, R39, R63 ;  /* 0x0000003f273f0221 */ /* 0x000fce0000010000 */
.L_x_18907:
[----:B------:R-:W-:Y:S05]  /*1b80*/  BSYNC B0 ;  /* 0x0000000000007941 */ /* 0x000fea0003800000 */
.L_x_18906:
        /* <DEDUP_REMOVED lines=36> */
[----:B------:R-:W-:-:S04]  /*1dd0*/  FMUL.FTZ R72, R101, R72 ;  /* 0x0000004865487220 */ /* 0x000fc80000410000 */
[----:B------:R-:W-:-:S07]  /*1de0*/  @P0 FADD.FTZ R72, R32, R72 ;  /* 0x0000004820480221 */ /* 0x000fce0000010000 */
.L_x_18909:
[----:B------:R-:W-:Y:S05]  /*1df0*/  BSYNC B0 ;  /* 0x0000000000007941 */ /* 0x000fea0003800000 */
.L_x_18908:
[----:B------:R-:W-:Y:S04]  /*1e00*/  BSSY B0, `(.L_x_18910) ;  /* 0x0000006000007945 */ /* 0x000fe80003800000 */
[----:B------:R-:W-:Y:S05]  /*1e10*/  @!P6 BRA `(.L_x_18911) ;  /* 0x000000000010e947 */ /* 0x000fea0003800000 */
[----:B-----5:R-:W-:-:S05]  /*1e20*/  HADD2.F32 R73, -RZ, R40.H1_H1 ;  /* 0x30000028ff497230 */ /* 0x020fca0000004100 */
[----:B------:R-:W-:-:S04]  /*1e30*/  FMUL.FTZ R73, R73, UR6 ;  /* 0x0000000649497c20 */ /* 0x000fc80008410000 */
[----:B------:R-:W-:-:S04]  /*1e40*/  FMUL.FTZ R73, R108, R73 ;  /* 0x000000496c497220 */ /* 0x000fc80000410000 */
[----:B------:R-:W-:-:S07]  /*1e50*/  @P0 FADD.FTZ R73, R33, R73 ;  /* 0x0000004921490221 */ /* 0x000fce0000010000 */
.L_x_18911:
[----:B------:R-:W-:Y:S05]  /*1e60*/  BSYNC B0 ;  /* 0x0000000000007941 */ /* 0x000fea0003800000 */
.L_x_18910:
[----:B------:R-:W-:Y:S04]  /*1e70*/  BSSY B0, `(.L_x_18912) ;  /* 0x0000006000007945 */ /* 0x000fe80003800000 */
[----:B------:R-:W-:Y:S05]  /*1e80*/  @!P6 BRA `(.L_x_18913) ;  /* 0x000000000010e947 */ /* 0x000fea0003800000 */
[----:B-----5:R-:W-:-:S05]  /*1e90*/  HADD2.F32 R74, -RZ, R41.H0_H0 ;  /* 0x20000029ff4a7230 */ /* 0x020fca0000004100 */
[----:B------:R-:W-:-:S04]  /*1ea0*/  FMUL.FTZ R74, R74, UR6 ;  /* 0x000000064a4a7c20 */ /* 0x000fc80008410000 */
[----:B------:R-:W-:-:S04]  /*1eb0*/  FMUL.FTZ R74, R103, R74 ;  /* 0x0000004a674a7220 */ /* 0x000fc80000410000 */
[----:B------:R-:W-:-:S07]  /*1ec0*/  @P0 FADD.FTZ R74, R34, R74 ;  /* 0x0000004a224a0221 */ /* 0x000fce0000010000 */
.L_x_18913:
[----:B------:R-:W-:Y:S05]  /*1ed0*/  BSYNC B0 ;  /* 0x0000000000007941 */ /* 0x000fea0003800000 */
.L_x_18912:
[----:B------:R-:W-:Y:S04]  /*1ee0*/  BSSY B0, `(.L_x_18914) ;  /* 0x0000006000007945 */ /* 0x000fe80003800000 */
[----:B------:R-:W-:Y:S05]  /*1ef0*/  @!P6 BRA `(.L_x_18915) ;  /* 0x000000000010e947 */ /* 0x000fea0003800000 */
[----:B-----5:R-:W-:-:S05]  /*1f00*/  HADD2.F32 R75, -RZ, R41.H1_H1 ;  /* 0x30000029ff4b7230 */ /* 0x020fca0000004100 */
[----:B------:R-:W-:-:S04]  /*1f10*/  FMUL.FTZ R75, R75, UR6 ;  /* 0x000000064b4b7c20 */ /* 0x000fc80008410000 */
[----:B------:R-:W-:-:S04]  /*1f20*/  FMUL.FTZ R75, R110, R75 ;  /* 0x0000004b6e4b7220 */ /* 0x000fc80000410000 */
[----:B------:R-:W-:-:S07]  /*1f30*/  @P0 FADD.FTZ R75, R35, R75 ;  /* 0x0000004b234b0221 */ /* 0x000fce0000010000 */
.L_x_18915:
[----:B------:R-:W-:Y:S05]  /*1f40*/  BSYNC B0 ;  /* 0x0000000000007941 */ /* 0x000fea0003800000 */
.L_x_18914:
[----:B------:R-:W-:Y:S04]  /*1f50*/  BSSY B0, `(.L_x_18916) ;  /* 0x0000006000007945 */ /* 0x000fe80003800000 */
[----:B------:R-:W-:Y:S05]  /*1f60*/  @!P6 BRA `(.L_x_18917) ;  /* 0x000000000010e947 */ /* 0x000fea0003800000 */
[----:B-----5:R-:W-:-:S05]  /*1f70*/  HADD2.F32 R68, -RZ, R42.H0_H0 ;  /* 0x2000002aff447230 */ /* 0x020fca0000004100 */
[----:B------:R-:W-:-:S04]  /*1f80*/  FMUL.FTZ R68, R68, UR6 ;  /* 0x0000000644447c20 */ /* 0x000fc80008410000 */
[----:B------:R-:W-:-:S04]  /*1f90*/  FMUL.FTZ R68, R109, R68 ;  /* 0x000000446d447220 */ /* 0x000fc80000410000 */
[----:B------:R-:W-:-:S07]  /*1fa0*/  @P0 FADD.FTZ R68, R36, R68 ;  /* 0x0000004424440221 */ /* 0x000fce0000010000 */
.L_x_18917:
[----:B------:R-:W-:Y:S05]  /*1fb0*/  BSYNC B0 ;  /* 0x0000000000007941 */ /* 0x000fea0003800000 */
.L_x_18916:
[----:B------:R-:W-:Y:S04]  /*1fc0*/  BSSY B0, `(.L_x_18918) ;  /* 0x0000006000007945 */ /* 0x000fe80003800000 */
[----:B------:R-:W-:Y:S05]  /*1fd0*/  @!P6 BRA `(.L_x_18919) ;  /* 0x000000000010e947 */ /* 0x000fea0003800000 */
[----:B-----5:R-:W-:-:S05]  /*1fe0*/  HADD2.F32 R69, -RZ, R42.H1_H1 ;  /* 0x3000002aff457230 */ /* 0x020fca0000004100 */
[----:B------:R-:W-:-:S04]  /*1ff0*/  FMUL.FTZ R69, R69, UR6 ;  /* 0x0000000645457c20 */ /* 0x000fc80008410000 */
[----:B------:R-:W-:-:S04]  /*2000*/  FMUL.FTZ R69, R112, R69 ;  /* 0x0000004570457220 */ /* 0x000fc80000410000 */
[----:B------:R-:W-:-:S07]  /*2010*/  @P0 FADD.FTZ R69, R37, R69 ;  /* 0x0000004525450221 */ /* 0x000fce0000010000 */
.L_x_18919:
[----:B------:R-:W-:Y:S05]  /*2020*/  BSYNC B0 ;  /* 0x0000000000007941 */ /* 0x000fea0003800000 */
.L_x_18918:
[----:B------:R-:W-:Y:S04]  /*2030*/  BSSY B0, `(.L_x_18920) ;  /* 0x0000006000007945 */ /* 0x000fe80003800000 */
[----:B------:R-:W-:Y:S05]  /*2040*/  @!P6 BRA `(.L_x_18921) ;  /* 0x000000000010e947 */ /* 0x000fea0003800000 */
[----:B-----5:R-:W-:-:S05]  /*2050*/  HADD2.F32 R70, -RZ, R43.H0_H0 ;  /* 0x2000002bff467230 */ /* 0x020fca0000004100 */
[----:B------:R-:W-:-:S04]  /*2060*/  FMUL.FTZ R70, R70, UR6 ;  /* 0x0000000646467c20 */ /* 0x000fc80008410000 */
[----:B------:R-:W-:-:S04]  /*2070*/  FMUL.FTZ R70, R111, R70 ;  /* 0x000000466f467220 */ /* 0x000fc80000410000 */
[----:B------:R-:W-:-:S07]  /*2080*/  @P0 FADD.FTZ R70, R38, R70 ;  /* 0x0000004626460221 */ /* 0x000fce0000010000 */
.L_x_18921:
[----:B------:R-:W-:Y:S05]  /*2090*/  BSYNC B0 ;  /* 0x0000000000007941 */ /* 0x000fea0003800000 */
.L_x_18920:
[----:B------:R-:W-:Y:S04]  /*20a0*/  BSSY B0, `(.L_x_18922) ;  /* 0x0000006000007945 */ /* 0x000fe80003800000 */
[----:B------:R-:W-:Y:S05]  /*20b0*/  @!P6 BRA `(.L_x_18923) ;  /* 0x000000000010e947 */ /* 0x000fea0003800000 */
[----:B-----5:R-:W-:-:S05]  /*20c0*/  HADD2.F32 R71, -RZ, R43.H1_H1 ;  /* 0x3000002bff477230 */ /* 0x020fca0000004100 */
[----:B------:R-:W-:-:S04]  /*20d0*/  FMUL.FTZ R106, R71, UR6 ;  /* 0x00000006476a7c20 */ /* 0x000fc80008410000 */
[----:B------:R-:W-:-:S04]  /*20e0*/  FMUL.FTZ R71, R113, R106 ;  /* 0x0000006a71477220 */ /* 0x000fc80000410000 */
[----:B------:R-:W-:-:S07]  /*20f0*/  @P0 FADD.FTZ R71, R39, R71 ;  /* 0x0000004727470221 */ /* 0x000fce0000010000 */
.L_x_18923:
[----:B------:R-:W-:Y:S05]  /*2100*/  BSYNC B0 ;  /* 0x0000000000007941 */ /* 0x000fea0003800000 */
.L_x_18922:
        /* <DEDUP_REMOVED lines=124> */
.L_x_18939:
        /* <DEDUP_REMOVED lines=43> */
[----:B------:R-:W-:Y:S01]  /*2b80*/  FMUL.FTZ R53, R151, R45 ;  /* 0x0000002d97357220 */ /* 0x000fe20000410000 */
[C---:B------:R-:W-:Y:S01]  /*2b90*/  IADD3 R65, R149.reuse, 0x20, RZ ;  /* 0x0000002095417810 */ /* 0x040fe20007ffe0ff */
[C---:B------:R-:W-:Y:S01]  /*2ba0*/  FADD.FTZ R150, -R104.reuse, R47 ;  /* 0x0000002f68967221 */ /* 0x040fe20000010100 */
[----:B------:R-:W-:Y:S01]  /*2bb0*/  IADD3 R63, R149, 0x40, RZ ;  /* 0x00000040953f7810 */ /* 0x000fe20007ffe0ff */
        /* <DEDUP_REMOVED lines=10> */
[C---:B------:R-:W-:Y:S01]  /*2c60*/  FADD.FTZ R154, -R104.reuse, R59 ;  /* 0x0000003b689a7221 */ /* 0x040fe20000010100 */
[C---:B------:R-:W-:Y:S01]  /*2c70*/  FADD.FTZ R162, -R104.reuse, R67 ;  /* 0x0000004368a27221 */ /* 0x040fe20000010100 */
[C---:B------:R-:W-:Y:S01]  /*2c80*/  FMUL.FTZ R156, R151.reuse, R156 ;  /* 0x0000009c979c7220 */ /* 0x040fe20000410000 */
[C---:B------:R-:W-:Y:S01]  /*2c90*/  FMUL.FTZ R52, R151.reuse, R64 ;  /* 0x0000004097347220 */ /* 0x040fe20000410000 */
[C---:B------:R-:W-:Y:S01]  /*2ca0*/  FMUL.FTZ R49, R151.reuse, R66 ;  /* 0x0000004297317220 */ /* 0x040fe20000410000 */
[----:B------:R-:W-:Y:S01]  /*2cb0*/  FMUL.FTZ R55, R151, R62 ;  /* 0x0000003e97377220 */ /* 0x000fe20000410000 */
[C---:B------:R-:W-:Y:S01]  /*2cc0*/  FADD.FTZ R146, -R104.reuse, R51 ;  /* 0x0000003368927221 */ /* 0x040fe20000010100 */
[----:B------:R-:W-:Y:S01]  /*2cd0*/  FADD.FTZ R56, -R104, R56 ;  /* 0x0000003868387221 */ /* 0x000fe20000010100 */
[----:B0-----:R-:W-:-:S04]  /*2ce0*/  IMAD.WIDE.U32 R66, R149, 0x10, R60 ;  /* 0x0000001095427825 */ /* 0x001fc800078e003c */
[----:B------:R-:W-:Y:S01]  /*2cf0*/  FFMA.FTZ R44, R118, R44, R21 ;  /* 0x0000002c762c7223 */ /* 0x000fe20000010015 */
[----:B------:R-:W-:Y:S01]  /*2d00*/  FFMA.FTZ R59, R119, R148, R20 ;  /* 0x00000094773b7223 */ /* 0x000fe20000010014 */
[----:B------:R-:W-:Y:S01]  /*2d10*/  FADD.FTZ R58, -R104, R58 ;  /* 0x0000003a683a7221 */ /* 0x000fe20000010100 */
[----:B------:R-:W-:-:S04]  /*2d20*/  IMAD.WIDE.U32 R64, R65, 0x10, R60 ;  /* 0x0000001041407825 */ /* 0x000fc800078e003c */
[C---:B------:R-:W-:Y:S01]  /*2d30*/  FADD.FTZ R72, -R104.reuse, R72 ;  /* 0x0000004868487221 */ /* 0x040fe20000010100 */
[C---:B------:R-:W-:Y:S01]  /*2d40*/  FADD.FTZ R73, -R104.reuse, R73 ;  /* 0x0000004968497221 */ /* 0x040fe20000010100 */
[----:B------:R-:W-:Y:S01]  /*2d50*/  FADD.FTZ R74, -R104, R74 ;  /* 0x0000004a684a7221 */ /* 0x000fe20000010100 */
[----:B------:R-:W-:-:S04]  /*2d60*/  IMAD.WIDE.U32 R62, R63, 0x10, R60 ;  /* 0x000000103f3e7825 */ /* 0x000fc800078e003c */
[C---:B------:R-:W-:Y:S01]  /*2d70*/  FADD.FTZ R75, -R104.reuse, R75 ;  /* 0x0000004b684b7221 */ /* 0x040fe20000010100 */
[C---:B------:R-:W-:Y:S01]  /*2d80*/  FADD.FTZ R68, -R104.reuse, R68 ;  /* 0x0000004468447221 */ /* 0x040fe20000010100 */
[C---:B------:R-:W-:Y:S01]  /*2d90*/  FADD.FTZ R69, -R104.reuse, R69 ;  /* 0x0000004568457221 */ /* 0x040fe20000010100 */
[----:B------:R-:W-:Y:S01]  /*2da0*/  FADD.FTZ R70, -R104, R70 ;  /* 0x0000004668467221 */ /* 0x000fe20000010100 */
[----:B------:R-:W-:-:S04]  /*2db0*/  IMAD.WIDE.U32 R60, R45, 0x10, R60 ;  /* 0x000000102d3c7825 */ /* 0x000fc800078e003c */
[----:B------:R-:W-:Y:S01]  /*2dc0*/  FFMA.FTZ R48, R114, R48, R25 ;  /* 0x0000003072307223 */ /* 0x000fe20000010019 */
[----:B------:R-:W-:Y:S01]  /*2dd0*/  FFMA.FTZ R51, R115, R106, R24 ;  /* 0x0000006a73337223 */ /* 0x000fe20000010018 */
[----:B------:R-:W-:Y:S01]  /*2de0*/  FADD.FTZ R104, -R104, R71 ;  /* 0x0000004768687221 */ /* 0x000fe20000010100 */
        /* <DEDUP_REMOVED lines=13> */
[----:B------:R-:W-:Y:S01]  /*2ec0*/  F2FP.F16.F32.PACK_AB R44, R51, R48 ;  /* 0x00000030332c723e */ /* 0x000fe200000000ff */
[----:B------:R-:W-:Y:S01]  /*2ed0*/  FMUL.FTZ R146, R151, R146 ;  /* 0x0000009297927220 */ /* 0x000fe20000410000 */
[----:B------:R-:W-:Y:S01]  /*2ee0*/  F2FP.F16.F32.PACK_AB R51, R105, R54 ;  /* 0x000000366933723e */ /* 0x000fe200000000ff */
        /* <DEDUP_REMOVED lines=47> */
[----:B------:R0:W-:Y:S04]  /*31e0*/  STG.E.128 desc[UR4][R62.64], R52 ;  /* 0x000000343e007986 */ /* 0x0001e8000c101d04 */
[----:B------:R0:W-:Y:S02]  /*31f0*/  STG.E.128 desc[UR4][R60.64], R56 ;  /* 0x000000383c007986 */ /* 0x0001e4000c101d04 */
.L_x_18926:
[----:B------:R-:W-:Y:S05]  /*3200*/  BSYNC B0 ;  /* 0x0000000000007941 */ /* 0x000fea0003800000 */
.L_x_18925:
[----:B0-----:R-:W0:Y:S02]  /*3210*/  LDC.64 R44, c[0x0][0x210] ;  /* 0x00008400ff2c7b82 */ /* 0x001e240000000a00 */
[----:B0-----:R-:W-:-:S04]  /*3220*/  LEA R144, R44, R144, 0x2 ;  /* 0x000000902c907211 */ /* 0x001fc800078e10ff */
[----:B------:R-:W-:-:S13]  /*3230*/  ISETP.GE.AND P0, PT, R144, R45, PT ;  /* 0x0000002d9000720c */ /* 0x000fda0003f06270 */
[----:B------:R-:W-:Y:S05]  /*3240*/  @!P0 BRA `(.L_x_18927) ;  /* 0xffffffd400a88947 */ /* 0x000fea000383ffff */
[----:B------:R-:W-:Y:S05]  /*3250*/  EXIT ;  /* 0x000000000000794d */ /* 0x000fea0003800000 */
.L_x_18924:
        /* <DEDUP_REMOVED lines=8> */
.L_x_18929:
[----:B------:R-:W-:Y:S05]  /*32e0*/  BSYNC B0 ;  /* 0x0000000000007941 */ /* 0x000fea0003800000 */
.L_x_18928:
        /* <DEDUP_REMOVED lines=9> */
.L_x_18930:
[----:B------:R-:W-:Y:S01]  /*3380*/  HFMA2.MMA R156, -RZ, RZ, 0, 2.384185791015625e-07 ;  /* 0x00000004ff9c7435 */ /* 0x000fe200000001ff */
[----:B------:R-:W-:-:S05]  /*3390*/  MOV R104, R155 ;  /* 0x0000009b00687202 */ /* 0x000fca0000000f00 */
[----:B------:R-:W-:-:S05]  /*33a0*/  FADD.FTZ R150, R107, R104 ;  /* 0x000000686b967221 */ /* 0x000fca0000010000 */
[----:B------:R-:W-:-:S07]  /*33b0*/  MOV R157, R150 ;  /* 0x00000096009d7202 */ /* 0x000fce0000000f00 */
[----:B------:R-:W-:Y:S05]  /*33c0*/  WARPSYNC.COLLECTIVE R154, `(.L_x_18931) ;  /* 0x000000009a087348 */ /* 0x000fea0003c00000 */
[----:B------:R0:W1:Y:S02]  /*33d0*/  SHFL.BFLY P1, R155, R157, R156, R159 ;  /* 0x0c00009c9d9b7389 */ /* 0x000064000002009f */
[----:B01----:R-:W-:Y:S01]  /*33e0*/  ENDCOLLECTIVE ;  /* 0x000000000000791b */ /* 0x003fe20003800000 */
.L_x_18931:
        /* <DEDUP_REMOVED lines=8> */
.L_x_18932:
[----:B------:R-:W-:Y:S01]  /*3470*/  HFMA2.MMA R156, -RZ, RZ, 0, 9.5367431640625e-07 ;  /* 0x00000010ff9c7435 */ /* 0x000fe200000001ff */
[----:B------:R-:W-:-:S05]  /*3480*/  MOV R104, R155 ;  /* 0x0000009b00687202 */ /* 0x000fca0000000f00 */
[----:B------:R-:W-:-:S05]  /*3490*/  FADD.FTZ R152, R151, R104 ;  /* 0x0000006897987221 */ /* 0x000fca0000010000 */
[----:B------:R-:W-:-:S07]  /*34a0*/  MOV R157, R152 ;  /* 0x00000098009d7202 */ /* 0x000fce0000000f00 */
[----:B------:R-:W-:Y:S05]  /*34b0*/  WARPSYNC.COLLECTIVE R154, `(.L_x_18933) ;  /* 0x000000009a087348 */ /* 0x000fea0003c00000 */
[----:B------:R0:W1:Y:S02]  /*34c0*/  SHFL.BFLY P1, R155, R157, R156, R159 ;  /* 0x0c00009c9d9b7389 */ /* 0x000064000002009f */
[----:B01----:R-:W-:Y:S01]  /*34d0*/  ENDCOLLECTIVE ;  /* 0x000000000000791b */ /* 0x003fe20003800000 */
.L_x_18933:
        /* <DEDUP_REMOVED lines=72> */
.L_x_18934:
[----:B------:R-:W-:Y:S01]  /*3960*/  HFMA2.MMA R156, -RZ, RZ, 0, 1.1920928955078125e-07 ;  /* 0x00000002ff9c7435 */ /* 0x000fe200000001ff */
[----:B------:R-:W-:-:S05]  /*3970*/  MOV R107, R155 ;  /* 0x0000009b006b7202 */ /* 0x000fca0000000f00 */
[----:B------:R-:W-:-:S05]  /*3980*/  FADD.FTZ R107, R104, R107 ;  /* 0x0000006b686b7221 */ /* 0x000fca0000010000 */
[----:B------:R-:W-:-:S07]  /*3990*/  MOV R157, R107 ;  /* 0x0000006b009d7202 */ /* 0x000fce0000000f00 */
[----:B------:R-:W-:Y:S05]  /*39a0*/  WARPSYNC.COLLECTIVE R154, `(.L_x_18935) ;  /* 0x000000009a087348 */ /* 0x000fea0003c00000 */
[----:B------:R0:W1:Y:S02]  /*39b0*/  SHFL.BFLY P1, R155, R157, R156, R159 ;  /* 0x0c00009c9d9b7389 */ /* 0x000064000002009f */
[----:B01----:R-:W-:Y:S01]  /*39c0*/  ENDCOLLECTIVE ;  /* 0x000000000000791b */ /* 0x003fe20003800000 */
.L_x_18935:
[----:B------:R-:W-:Y:S01]  /*39d0*/  HFMA2.MMA R156, -RZ, RZ, 0, 2.384185791015625e-07 ;  /* 0x00000004ff9c7435 */ /* 0x000fe200000001ff */
[----:B------:R-:W-:-:S05]  /*39e0*/  MOV R106, R155 ;  /* 0x0000009b006a7202 */ /* 0x000fca0000000f00 */
[----:B------:R-:W-:-:S05]  /*39f0*/  FADD.FTZ R106, R107, R106 ;  /* 0x0000006a6b6a7221 */ /* 0x000fca0000010000 */
[----:B------:R-:W-:-:S07]  /*3a00*/  MOV R157, R106 ;  /* 0x0000006a009d7202 */ /* 0x000fce0000000f00 */
[----:B------:R-:W-:Y:S05]  /*3a10*/  WARPSYNC.COLLECTIVE R154, `(.L_x_18936) ;  /* 0x000000009a087348 */ /* 0x000fea0003c00000 */
[----:B------:R0:W1:Y:S02]  /*3a20*/  SHFL.BFLY P1, R155, R157, R156, R159 ;  /* 0x0c00009c9d9b7389 */ /* 0x000064000002009f */
[----:B01----:R-:W-:Y:S01]  /*3a30*/  ENDCOLLECTIVE ;  /* 0x000000000000791b */ /* 0x003fe20003800000 */
.L_x_18936:
[----:B------:R-:W-:Y:S01]  /*3a40*/  HFMA2.MMA R156, -RZ, RZ, 0, 4.76837158203125e-07 ;  /* 0x00000008ff9c7435 */ /* 0x000fe200000001ff */
[----:B------:R-:W-:-:S05]  /*3a50*/  MOV R151, R155 ;  /* 0x0000009b00977202 */ /* 0x000fca0000000f00 */
[----:B------:R-:W-:-:S05]  /*3a60*/  FADD.FTZ R151, R106, R151 ;  /* 0x000000976a977221 */ /* 0x000fca0000010000 */
[----:B------:R-:W-:-:S07]  /*3a70*/  MOV R157, R151 ;  /* 0x00000097009d7202 */ /* 0x000fce0000000f00 */
[----:B------:R-:W-:Y:S05]  /*3a80*/  WARPSYNC.COLLECTIVE R154, `(.L_x_18937) ;  /* 0x000000009a087348 */ /* 0x000fea0003c00000 */
[----:B------:R0:W1:Y:S02]  /*3a90*/  SHFL.BFLY P1, R155, R157, R156, R159 ;  /* 0x0c00009c9d9b7389 */ /* 0x000064000002009f */
[----:B01----:R-:W-:Y:S01]  /*3aa0*/  ENDCOLLECTIVE ;  /* 0x000000000000791b */ /* 0x003fe20003800000 */
.L_x_18937:
[----:B------:R-:W-:Y:S01]  /*3ab0*/  HFMA2.MMA R156, -RZ, RZ, 0, 9.5367431640625e-07 ;  /* 0x00000010ff9c7435 */ /* 0x000fe200000001ff */
[----:B------:R-:W-:-:S05]  /*3ac0*/  MOV R150, R155 ;  /* 0x0000009b00967202 */ /* 0x000fca0000000f00 */
[----:B------:R-:W-:-:S05]  /*3ad0*/  FADD.FTZ R150, R151, R150 ;  /* 0x0000009697967221 */ /* 0x000fca0000010000 */
[----:B------:R-:W-:-:S07]  /*3ae0*/  MOV R157, R150 ;  /* 0x00000096009d7202 */ /* 0x000fce0000000f00 */
[----:B------:R-:W-:Y:S05]  /*3af0*/  WARPSYNC.COLLECTIVE R154, `(.L_x_18938) ;  /* 0x000000009a087348 */ /* 0x000fea0003c00000 */
[----:B------:R0:W1:Y:S02]  /*3b00*/  SHFL.BFLY P1, R155, R157, R156, R159 ;  /* 0x0c00009c9d9b7389 */ /* 0x000064000002009f */
[----:B01----:R-:W-:Y:S01]  /*3b10*/  ENDCOLLECTIVE ;  /* 0x000000000000791b */ /* 0x003fe20003800000 */
.L_x_18938:
[----:B------:R-:W-:Y:S05]  /*3b20*/  BRA `(.L_x_18939) ;  /* 0xffffffec00687947 */ /* 0x000fea000383ffff */
.L_x_18940:
        /* <DEDUP_REMOVED lines=13> */
.L_x_30517:


//--------------------- .text._ZN10layer_norm13ln_fwd_kernelINS_13Kernel_traitsI6__halfS2_fS2_fjLj1024ELj1ELj4ELj1ELj16ENS_18Kernel_traits_baseILj1024ES2_S2_fS2_fjLj128EEEEELb1ELb0ELb0ELb0EEEvNS_9FwdParamsE --------------------------
	.section	.text._ZN10layer_norm13ln_fwd_kernelINS_13Kernel_traitsI6__halfS2_fS2_fjLj1024ELj1ELj4ELj1ELj16ENS_18Kernel_traits_baseILj1024ES2_S2_fS2_fjLj128EEEEELb1ELb0ELb0ELb0EEEvNS_9FwdParamsE,"ax",@progbits
	.align	128
        .global         _ZN10layer_norm13ln_fwd_kernelINS_13Kernel_traitsI6__halfS2_fS2_fjLj1024ELj1ELj4ELj1ELj16ENS_18Kernel_traits_baseILj1024ES2_S2_fS2_fjLj128EEEEELb1ELb0ELb0ELb0EEEvNS_9FwdParamsE
        .type           _ZN10layer_norm13ln_fwd_kernelINS_13Kernel_traitsI6__halfS2_fS2_fjLj1024ELj1ELj4ELj1ELj16ENS_18Kernel_traits_baseILj1024ES2_S2_fS2_fjLj128EEEEELb1ELb0ELb0ELb0EEEvNS_9FwdParamsE,@function
        .size           _ZN10layer_norm13ln_fwd_kernelINS_13Kernel_traitsI6__halfS2_fS2_fjLj1024ELj1ELj4ELj1ELj16ENS_18Kernel_traits_baseILj1024ES2_S2_fS2_fjLj128EEEEELb1ELb0ELb0ELb0EEEvNS_9FwdParamsE,(.L_x_30518 - _ZN10layer_norm13ln_fwd_kernelINS_13Kernel_traitsI6__halfS2_fS2_fjLj1024ELj1ELj4ELj1ELj16ENS_18Kernel_traits_baseILj1024ES2_S2_fS2_fjLj128EEEEELb1ELb0ELb0ELb0EEEvNS_9FwdParamsE)
        .other          _ZN10layer_norm13ln_fwd_kernelINS_13Kernel_traitsI6__halfS2_fS2_fjLj1024ELj1ELj4ELj1ELj16ENS_18Kernel_traits_baseILj1024ES2_S2_fS2_fjLj128EEEEELb1ELb0ELb0ELb0EEEvNS_9FwdParamsE,@"STO_CUDA_ENTRY STV_DEFAULT"
_ZN10layer_norm13ln_fwd_kernelINS_13Kernel_traitsI6__halfS2_fS2_fjLj1024ELj1ELj4ELj1ELj16ENS_18Kernel_traits_baseILj1024ES2_S2_fS2_fjLj128EEEEELb1ELb0ELb0ELb0EEEvNS_9FwdParamsE:
.text._ZN10layer_norm13ln_fwd_kernelINS_13Kernel_traitsI6__halfS2_fS2_fjLj1024ELj1ELj4ELj1ELj16ENS_18Kernel_traits_baseILj1024ES2_S2_fS2_fjLj128EEEEELb1ELb0ELb0ELb0EEEvNS_9FwdParamsE:
        /* <DEDUP_REMOVED lines=107> */
.L_x_18942:
[----:B------:R-:W-:Y:S05]  /*06b0*/  BSYNC B0 ;  /* 0x0000000000007941 */ /* 0x000fea0003800000 */
.L_x_18941:
        /* <DEDUP_REMOVED lines=14> */
.L_x_18944:
[----:B------:R-:W-:Y:S05]  /*07a0*/  BSYNC B0 ;  /* 0x0000000000007941 */ /* 0x000fea0003800000 */
.L_x_18943:
        /* <DEDUP_REMOVED lines=14> */
.L_x_18946:
[----:B------:R-:W-:Y:S05]  /*0890*/  BSYNC B0 ;  /* 0x0000000000007941 */ /* 0x000fea0003800000 */
.L_x_18945:
        /* <DEDUP_REMOVED lines=13> */
.L_x_18948:
[----:B------:R-:W-:Y:S05]  /*0970*/  BSYNC B0 ;  /* 0x0000000000007941 */ /* 0x000fea0003800000 */
.L_x_18947:
        /* <DEDUP_REMOVED lines=12> */
[----:B------:R-:W-:Y:S01]  /*0a40*/  IMAD R105, R105, -0x2daee0ad, RZ ;  /* 0xd2511f5369697824 */ /* 0x000fe200078e02ff */
[----:B------:R-:W-:Y:S01]  /*0a50*/  LOP3.LUT R127, R56, 0x3, RZ, 0xc0, !PT ;  /* 0x00000003387f7812 */ /* 0x000fe200078ec0ff */
[----:B------:R-:W-:Y:S01]  /*0a60*/  IMAD R103, R103, -0x326172a9, RZ ;  /* 0xcd9e8d5767677824 */ /* 0x000fe200078e02ff */
[----:B------:R-:W-:Y:S01]  /*0a70*/  ULDC.U8 UR8, c[0x0][0x2a0] ;  /* 0x0000a80000087ab9 */ /* 0x000fe20000000000 */
[----:B------:R-:W-:Y:S01]  /*0a80*/  IMAD.HI.U32 R34, R102, -0x326172a9, RZ ;  /* 0xcd9e8d5766227827 */ /* 0x000fe200078e00ff */
[----:B------:R-:W-:Y:S01]  /*0a90*/  UISETP.NE.AND.EX UP0, UPT, UR9, URZ, UPT, UP0 ;  /* 0x0000003f0900728c */ /* 0x000fe2000bf05300 */
[----:B------:R-:W-:-:S02]  /*0aa0*/  ULDC UR33, c[0x0][0x218] ;  /* 0x0000860000217ab9 */ /* 0x000fc40000000800 */
[----:B------:R-:W-:Y:S01]  /*0ab0*/  IMAD.HI.U32 R32, R104, -0x2daee0ad, RZ ;  /* 0xd2511f5368207827 */ /* 0x000fe200078e00ff */
[----:B------:R-:W-:Y:S01]  /*0ac0*/  LOP3.LUT R103, R34, UR31, R103, 0x96, !PT ;  /* 0x0000001f22677c12 */ /* 0x000fe2000f8e9667 */
[----:B------:R-:W-:Y:S02]  /*0ad0*/  UISETP.NE.AND UP1, UPT, UR8, URZ, UPT ;  /* 0x0000003f0800728c */ /* 0x000fe4000bf25270 */
[--C-:B------:R-:W-:Y:S01]  /*0ae0*/  HADD2.F32 R27, -RZ, R16.reuse.H0_H0 ;  /* 0x20000010ff1b7230 */ /* 0x100fe20000004100 */
[----:B------:R-:W-:Y:S01]  /*0af0*/  LOP3.LUT R105, R32, UR32, R105, 0x96, !PT ;  /* 0x0000002020697c12 */ /* 0x000fe2000f8e9669 */
        /* <DEDUP_REMOVED lines=8> */
[----:B------:R-:W-:Y:S02]  /*0b80*/  HADD2.F32 R21, -RZ, R19.H0_H0 ;  /* 0x20000013ff157230 */ /* 0x000fe40000004100 */
        /* <DEDUP_REMOVED lines=53> */
[----:B------:R-:W-:Y:S02]  /*0ee0*/  IMAD R102, R102, -0x326172a9, RZ ;  /* 0xcd9e8d5766667824 */ /* 0x000fe400078e02ff */
[----:B------:R-:W-:-:S07]  /*0ef0*/  IMAD R104, R104, -0x2daee0ad, RZ ;  /* 0xd2511f5368687824 */ /* 0x000fce00078e02ff */
.L_x_19191:
        /* <DEDUP_REMOVED lines=41> */
.L_x_18953:
[----:B------:R-:W-:-:S07]  /*1190*/  MOV R129, R102 ;  /* 0x0000006600817202 */ /* 0x000fce0000000f00 */
.L_x_18954:
[----:B------:R-:W-:Y:S05]  /*11a0*/  BSYNC B2 ;  /* 0x0000000000027941 */ /* 0x000fea0003800000 */
.L_x_18952:
        /* <DEDUP_REMOVED lines=16> */
.L_x_18958:
[----:B------:R-:W-:Y:S05]  /*12b0*/  BSYNC B3 ;  /* 0x0000000000037941 */ /* 0x000fea0003800000 */
.L_x_18957:
        /* <DEDUP_REMOVED lines=42> */
.L_x_18956:
[----:B------:R-:W-:Y:S05]  /*1560*/  BSYNC B2 ;  /* 0x0000000000027941 */ /* 0x000fea0003800000 */
.L_x_18955:
[----:B------:R-:W0:Y:S01]  /*1570*/  LDC R126, c[0x0][0x298] ;  /* 0x0000a600ff7e7b82 */ /* 0x000e220000000800 */
[----:B------:R-:W-:Y:S01]  /*1580*/  I2FP.F32.U32 R42, R129 ;  /* 0x00000081002a7245 */ /* 0x000fe20000201000 */
[----:B-----5:R-:W-:Y:S01]  /*1590*/  HADD2.F32 R74, -RZ, R44.H0_H0 ;  /* 0x2000002cff4a7230 */ /* 0x020fe20000004100 */
[----:B------:R-:W-:Y:S01]  /*15a0*/  ISETP.NE.U32.AND P0, PT, R40, RZ, PT ;  /* 0x000000ff2800720c */ /* 0x000fe20003f05070 */
[----:B------:R-:W-:Y:S01]  /*15b0*/  IMAD.MOV.U32 R129, RZ, RZ, 0x2f800000 ;  /* 0x2f800000ff817424 */ /* 0x000fe200078e00ff */
[----:B------:R-:W-:Y:S01]  /*15c0*/  ISETP.NE.AND P1, PT, R72, 0x1, PT ;  /* 0x000000014800780c */ /* 0x000fe20003f25270 */
[----:B------:R-:W-:Y:S01]  /*15d0*/  BSSY B2, `(.L_x_18959) ;  /* 0x0000015000027945 */ /* 0x000fe20003800000 */
[----:B------:R-:W-:Y:S01]  /*15e0*/  FMUL.FTZ R73, R74, R125 ;  /* 0x0000007d4a497220 */ /* 0x000fe20000410000 */
[----:B------:R-:W1:Y:S01]  /*15f0*/  LDC R128, c[0x0][0x294] ;  /* 0x0000a500ff807b82 */ /* 0x000e620000000800 */
[----:B------:R-:W-:Y:S01]  /*1600*/  FFMA.FTZ R43, R42, R129, 1.1641532182693481445e-10 ;  /* 0x2f0000002a2b7423 */ /* 0x000fe20000010081 */
[----:B------:R-:W-:Y:S01]  /*1610*/  ISETP.NE.AND.EX P0, PT, R41, RZ, PT, P0 ;  /* 0x000000ff2900720c */ /* 0x000fe20003f05300 */
        /* <DEDUP_REMOVED lines=15> */
.L_x_18960:
[----:B------:R-:W-:-:S07]  /*1710*/  MOV R41, R102 ;  /* 0x0000006600297202 */ /* 0x000fce0000000f00 */
.L_x_18961:
[----:B------:R-:W-:Y:S05]  /*1720*/  BSYNC B2 ;  /* 0x0000000000027941 */ /* 0x000fea0003800000 */
.L_x_18959:
        /* <DEDUP_REMOVED lines=16> */
.L_x_18965:
[----:B------:R-:W-:Y:S05]  /*1830*/  BSYNC B3 ;  /* 0x0000000000037941 */ /* 0x000fea0003800000 */
.L_x_18964:
        /* <DEDUP_REMOVED lines=42> */
.L_x_18963:
[----:B------:R-:W-:Y:S05]  /*1ae0*/  BSYNC B2 ;  /* 0x0000000000027941 */ /* 0x000fea0003800000 */
.L_x_18962:
        /* <DEDUP_REMOVED lines=21> */
.L_x_18967:
[----:B------:R-:W-:-:S07]  /*1c40*/  IMAD.MOV.U32 R44, RZ, RZ, R102 ;  /* 0x000000ffff2c7224 */ /* 0x000fce00078e0066 */
.L_x_18968:
[----:B------:R-:W-:Y:S05]  /*1c50*/  BSYNC B2 ;  /* 0x0000000000027941 */ /* 0x000fea0003800000 */
.L_x_18966:
        /* <DEDUP_REMOVED lines=16> */
.L_x_18972:
[----:B------:R-:W-:Y:S05]  /*1d60*/  BSYNC B3 ;  /* 0x0000000000037941 */ /* 0x000fea0003800000 */
.L_x_18971:
        /* <DEDUP_REMOVED lines=42> */
.L_x_18970:
[----:B------:R-:W-:Y:S05]  /*2010*/  BSYNC B2 ;  /* 0x0000000000027941 */ /* 0x000fea0003800000 */
.L_x_18969:
        /* <DEDUP_REMOVED lines=20> */
.L_x_18974:
[----:B------:R-:W-:-:S07]  /*2160*/  MOV R43, R102 ;  /* 0x00000066002b7202 */ /* 0x000fce0000000f00 */
.L_x_18975:
[----:B------:R-:W-:Y:S05]  /*2170*/  BSYNC B2 ;  /* 0x0000000000027941 */ /* 0x000fea0003800000 */
.L_x_18973:
        /* <DEDUP_REMOVED lines=16> */
.L_x_18979:
[----:B------:R-:W-:Y:S05]  /*2280*/  BSYNC B3 ;  /* 0x0000000000037941 */ /* 0x000fea0003800000 */
.L_x_18978:
        /* <DEDUP_REMOVED lines=42> */
.L_x_18977:
[----:B------:R-:W-:Y:S05]  /*2530*/  BSYNC B2 ;  /* 0x0000000000027941 */ /* 0x000fea0003800000 */
.L_x_18976:
        /* <DEDUP_REMOVED lines=20> */
.L_x_18981:
[----:B------:R-:W-:-:S07]  /*2680*/  IMAD.MOV.U32 R127, RZ, RZ, R102 ;  /* 0x000000ffff7f7224 */ /* 0x000fce00078e0066 */
.L_x_18982:
[----:B------:R-:W-:Y:S05]  /*2690*/  BSYNC B2 ;  /* 0x0000000000027941 */ /* 0x000fea0003800000 */
.L_x_18980:
        /* <DEDUP_REMOVED lines=16> */
.L_x_18986:
[----:B------:R-:W-:Y:S05]  /*27a0*/  BSYNC B3 ;  /* 0x0000000000037941 */ /* 0x000fea0003800000 */
.L_x_18985:
        /* <DEDUP_REMOVED lines=42> */
.L_x_18984:
[----:B------:R-:W-:Y:S05]  /*2a50*/  BSYNC B2 ;  /* 0x0000000000027941 */ /* 0x000fea0003800000 */
.L_x_18983:
        /* <DEDUP_REMOVED lines=20> */
.L_x_18988:
[----:B------:R-:W-:-:S07]  /*2ba0*/  MOV R45, R102 ;  /* 0x00000066002d7202 */ /* 0x000fce0000000f00 */
.L_x_18989:
[----:B------:R-:W-:Y:S05]  /*2bb0*/  BSYNC B2 ;  /* 0x0000000000027941 */ /* 0x000fea0003800000 */
.L_x_18987:
        /* <DEDUP_REMOVED lines=16> */
.L_x_18993:
[----:B------:R-:W-:Y:S05]  /*2cc0*/  BSYNC B3 ;  /* 0x0000000000037941 */ /* 0x000fea0003800000 */
.L_x_18992:
        /* <DEDUP_REMOVED lines=42> */
.L_x_18991:
[----:B------:R-:W-:Y:S05]  /*2f70*/  BSYNC B2 ;  /* 0x0000000000027941 */ /* 0x000fea0003800000 */
.L_x_18990:
        /* <DEDUP_REMOVED lines=20> */
.L_x_18995:
[----:B------:R-:W-:-:S07]  /*30c0*/  IMAD.MOV.U32 R46, RZ, RZ, R102 ;  /* 0x000000ffff2e7224 */ /* 0x000fce00078e0066 */
.L_x_18996:
[----:B------:R-:W-:Y:S05]  /*30d0*/  BSYNC B2 ;  /* 0x0000000000027941 */ /* 0x000fea0003800000 */
.L_x_18994:
        /* <DEDUP_REMOVED lines=16> */
.L_x_19000:
[----:B------:R-:W-:Y:S05]  /*31e0*/  BSYNC B3 ;  /* 0x0000000000037941 */ /* 0x000fea0003800000 */
.L_x_18999:
        /* <DEDUP_REMOVED lines=42> */
.L_x_18998:
[----:B------:R-:W-:Y:S05]  /*3490*/  BSYNC B2 ;  /* 0x0000000000027941 */ /* 0x000fea0003800000 */
.L_x_18997:
        /* <DEDUP_REMOVED lines=20> */
.L_x_19002:
[----:B------:R-:W-:-:S07]  /*35e0*/  MOV R132, R102 ;  /* 0x0000006600847202 */ /* 0x000fce0000000f00 */
.L_x_19003:
[----:B------:R-:W-:Y:S05]  /*35f0*/  BSYNC B2 ;  /* 0x0000000000027941 */ /* 0x000fea0003800000 */
.L_x_19001:
        /* <DEDUP_REMOVED lines=18> */
.L_x_19007:
[----:B------:R-:W-:Y:S05]  /*3720*/  BSYNC B3 ;  /* 0x0000000000037941 */ /* 0x000fea0003800000 */
.L_x_19006:
        /* <DEDUP_REMOVED lines=42> */
.L_x_19005:
[----:B------:R-:W-:Y:S05]  /*39d0*/  BSYNC B2 ;  /* 0x0000000000027941 */ /* 0x000fea0003800000 */
.L_x_19004:
[----:B------:R-:W-:Y:S01]  /*39e0*/  I2FP.F32.U32 R72, R132 ;  /* 0x0000008400487245 */ /* 0x000fe20000201000 */
[----:B------:R-:W-:Y:S01]  /*39f0*/  HADD2.F32 R74, -RZ, R47.H1_H1 ;  /* 0x3000002fff4a7230 */ /* 0x000fe20000004100 */
        /* <DEDUP_REMOVED lines=25> */
[----:B------:R-:W-:Y:S01]  /*3b90*/  LOP3.LUT R135, R73, R126, R135, 0xfe, !PT ;  /* 0x0000007e49877212 */ /* 0x000fe200078efe87 */
[C---:B------:R-:W-:Y:S01]  /*3ba0*/  VIADD R126, R123.reuse, 0x20 ;  /* 0x000000207b7e7836 */ /* 0x040fe20000000000 */
[----:B------:R-:W-:Y:S01]  /*3bb0*/  LOP3.LUT R74, R74, R133, RZ, 0xfc, !PT ;  /* 0x000000854a4a7212 */ /* 0x000fe200078efcff */
[----:B------:R0:W-:Y:S01]  /*3bc0*/  STG.E.128 desc[UR6][R130.64+0x10], R44 ;  /* 0x0000102c82007986 */ /* 0x0001e2000c101d06 */
[----:B------:R-:W-:-:S02]  /*3bd0*/  LEA.HI.X R73, R123, UR13, RZ, 0x3, P1 ;  /* 0x0000000d7b497c11 */ /* 0x000fc400088f1cff */
[----:B------:R-:W-:-:S05]  /*3be0*/  LOP3.LUT R75, R75, R135, R129, 0xfe, !PT ;  /* 0x000000874b4b7212 */ /* 0x000fca00078efe81 */
[----:B------:R0:W-:Y:S02]  /*3bf0*/  STG.E.64 desc[UR6][R72.64], R74 ;  /* 0x0000004a48007986 */ /* 0x0001e4000c101b06 */
.L_x_18951:
[----:B------:R-:W-:Y:S05]  /*3c00*/  BSYNC B1 ;  /* 0x0000000000017941 */ /* 0x000fea0003800000 */
.L_x_18950:
        /* <DEDUP_REMOVED lines=25> */
.L_x_19011:
[----:B------:R-:W-:-:S07]  /*3da0*/  MOV R128, R102 ;  /* 0x0000006600807202 */ /* 0x000fce0000000f00 */
.L_x_19012:
[----:B------:R-:W-:Y:S05]  /*3db0*/  BSYNC B2 ;  /* 0x0000000000027941 */ /* 0x000fea0003800000 */
.L_x_19010:
        /* <DEDUP_REMOVED lines=16> */
.L_x_19016:
[----:B------:R-:W-:Y:S05]  /*3ec0*/  BSYNC B3 ;  /* 0x0000000000037941 */ /* 0x000fea0003800000 */
.L_x_19015:
        /* <DEDUP_REMOVED lines=42> */
.L_x_19014:
[----:B------:R-:W-:Y:S05]  /*4170*/  BSYNC B2 ;  /* 0x0000000000027941 */ /* 0x000fea0003800000 */
.L_x_19013:
[----:B------:R-:W0:Y:S01]  /*4180*/  LDC R130, c[0x0][0x298] ;  /* 0x0000a600ff827b82 */ /* 0x000e220000000800 */
[----:B------:R-:W-:Y:S01]  /*4190*/  I2FP.F32.U32 R51, R128 ;  /* 0x0000008000337245 */ /* 0x000fe20000201000 */
[----:B------:R-:W-:Y:S01]  /*41a0*/  IMAD.MOV.U32 R128, RZ, RZ, 0x2f800000 ;  /* 0x2f800000ff807424 */ /* 0x000fe200078e00ff */
[----:B------:R-:W-:Y:S01]  /*41b0*/  ISETP.NE.U32.AND P0, PT, R48, RZ, PT ;  /* 0x000000ff3000720c */ /* 0x000fe20003f05070 */
[----:B-----5:R-:W-:Y:S01]  /*41c0*/  HADD2.F32 R50, -RZ, R52.H0_H0 ;  /* 0x20000034ff327230 */ /* 0x020fe20000004100 */
[----:B------:R-:W-:Y:S01]  /*41d0*/  ISETP.NE.AND P1, PT, R72, 0x1, PT ;  /* 0x000000014800780c */ /* 0x000fe20003f25270 */
[----:B------:R-:W-:Y:S01]  /*41e0*/  FFMA.FTZ R48, R51, R128, 1.1641532182693481445e-10 ;  /* 0x2f00000033307423 */ /* 0x000fe20000010080 */
[----:B------:R-:W-:Y:S01]  /*41f0*/  ISETP.NE.AND.EX P0, PT, R49, RZ, PT, P0 ;  /* 0x000000ff3100720c */ /* 0x000fe20003f05300 */
[----:B------:R-:W1:Y:S01]  /*4200*/  LDC R129, c[0x0][0x294] ;  /* 0x0000a500ff817b82 */ /* 0x000e620000000800 */
[----:B------:R-:W-:Y:S01]  /*4210*/  FMUL.FTZ R51, R50, R125 ;  /* 0x0000007d32337220 */ /* 0x000fe20000410000 */
[----:B------:R-:W-:Y:S03]  /*4220*/  BSSY B2, `(.L_x_19017) ;  /* 0x0000011000027945 */ /* 0x000fe60003800000 */
        /* <DEDUP_REMOVED lines=15> */
.L_x_19018:
[----:B------:R-:W-:-:S07]  /*4320*/  MOV R49, R102 ;  /* 0x0000006600317202 */ /* 0x000fce0000000f00 */
.L_x_19019:
[----:B------:R-:W-:Y:S05]  /*4330*/  BSYNC B2 ;  /* 0x0000000000027941 */ /* 0x000fea0003800000 */
.L_x_19017:
        /* <DEDUP_REMOVED lines=16> */
.L_x_19023:
[----:B------:R-:W-:Y:S05]  /*4440*/  BSYNC B3 ;  /* 0x0000000000037941 */ /* 0x000fea0003800000 */
.L_x_19022:
        /* <DEDUP_REMOVED lines=42> */
.L_x_19021:
[----:B------:R-:W-:Y:S05]  /*46f0*/  BSYNC B2 ;  /* 0x0000000000027941 */ /* 0x000fea0003800000 */
.L_x_19020:
        /* <DEDUP_REMOVED lines=21> */
.L_x_19025:
[----:B------:R-:W-:-:S07]  /*4850*/  IMAD.MOV.U32 R52, RZ, RZ, R102 ;  /* 0x000000ffff347224 */ /* 0x000fce00078e0066 */
.L_x_19026:
[----:B------:R-:W-:Y:S05]  /*4860*/  BSYNC B2 ;  /* 0x0000000000027941 */ /* 0x000fea0003800000 */
.L_x_19024:
        /* <DEDUP_REMOVED lines=16> */
.L_x_19030:
[----:B------:R-:W-:Y:S05]  /*4970*/  BSYNC B3 ;  /* 0x0000000000037941 */ /* 0x000fea0003800000 */
.L_x_19029:
        /* <DEDUP_REMOVED lines=42> */
.L_x_19028:
[----:B------:R-:W-:Y:S05]  /*4c20*/  BSYNC B2 ;  /* 0x0000000000027941 */ /* 0x000fea0003800000 */
.L_x_19027:
        /* <DEDUP_REMOVED lines=20> */
.L_x_19032:
[----:B------:R-:W-:-:S07]  /*4d70*/  MOV R51, R102 ;  /* 0x0000006600337202 */ /* 0x000fce0000000f00 */
.L_x_19033:
[----:B------:R-:W-:Y:S05]  /*4d80*/  BSYNC B2 ;  /* 0x0000000000027941 */ /* 0x000fea0003800000 */
.L_x_19031:
        /* <DEDUP_REMOVED lines=16> */
.L_x_19037:
[----:B------:R-:W-:Y:S05]  /*4e90*/  BSYNC B3 ;  /* 0x0000000000037941 */ /* 0x000fea0003800000 */
.L_x_19036:
        /* <DEDUP_REMOVED lines=42> */
.L_x_19035:
[----:B------:R-:W-:Y:S05]  /*5140*/  BSYNC B2 ;  /* 0x0000000000027941 */ /* 0x000fea0003800000 */
.L_x_19034:
        /* <DEDUP_REMOVED lines=20> */
.L_x_19039:
[----:B------:R-:W-:-:S07]  /*5290*/  IMAD.MOV.U32 R127, RZ, RZ, R102 ;  /* 0x000000ffff7f7224 */ /* 0x000fce00078e0066 */
.L_x_19040:
[----:B------:R-:W-:Y:S05]  /*52a0*/  BSYNC B2 ;  /* 0x0000000000027941 */ /* 0x000fea0003800000 */
.L_x_19038:
        /* <DEDUP_REMOVED lines=16> */
.L_x_19044:
[----:B------:R-:W-:Y:S05]  /*53b0*/  BSYNC B3 ;  /* 0x0000000000037941 */ /* 0x000fea0003800000 */
.L_x_19043:
        /* <DEDUP_REMOVED lines=42> */
.L_x_19042:
[----:B------:R-:W-:Y:S05]  /*5660*/  BSYNC B2 ;  /* 0x0000000000027941 */ /* 0x000fea0003800000 */
.L_x_19041:
        /* <DEDUP_REMOVED lines=20> */
.L_x_19046:
[----:B------:R-:W-:-:S07]  /*57b0*/  MOV R53, R102 ;  /* 0x0000006600357202 */ /* 0x000fce0000000f00 */
.L_x_19047:
[----:B------:R-:W-:Y:S05]  /*57c0*/  BSYNC B2 ;  /* 0x0000000000027941 */ /* 0x000fea0003800000 */
.L_x_19045:
        /* <DEDUP_REMOVED lines=16> */
.L_x_19051:
[----:B------:R-:W-:Y:S05]  /*58d0*/  BSYNC B3 ;  /* 0x0000000000037941 */ /* 0x000fea0003800000 */
.L_x_19050:
        /* <DEDUP_REMOVED lines=42> */
.L_x_19049:
[----:B------:R-:W-:Y:S05]  /*5b80*/  BSYNC B2 ;  /* 0x0000000000027941 */ /* 0x000fea0003800000 */
.L_x_19048:
        /* <DEDUP_REMOVED lines=20> */
.L_x_19053:
[----:B------:R-:W-:-:S07]  /*5cd0*/  IMAD.MOV.U32 R54, RZ, RZ, R102 ;  /* 0x000000ffff367224 */ /* 0x000fce00078e0066 */
.L_x_19054:
[----:B------:R-:W-:Y:S05]  /*5ce0*/  BSYNC B2 ;  /* 0x0000000000027941 */ /* 0x000fea0003800000 */
.L_x_19052:
        /* <DEDUP_REMOVED lines=16> */
.L_x_19058:
[----:B------:R-:W-:Y:S05]  /*5df0*/  BSYNC B3 ;  /* 0x0000000000037941 */ /* 0x000fea0003800000 */
.L_x_19057:
        /* <DEDUP_REMOVED lines=42> */
.L_x_19056:
[----:B------:R-:W-:Y:S05]  /*60a0*/  BSYNC B2 ;  /* 0x0000000000027941 */ /* 0x000fea0003800000 */
.L_x_19055:
        /* <DEDUP_REMOVED lines=20> */
.L_x_19060:
[----:B------:R-:W-:-:S07]  /*61f0*/  MOV R133, R102 ;  /* 0x0000006600857202 */ /* 0x000fce0000000f00 */
.L_x_19061:
[----:B------:R-:W-:Y:S05]  /*6200*/  BSYNC B2 ;  /* 0x0000000000027941 */ /* 0x000fea0003800000 */
.L_x_19059:
        /* <DEDUP_REMOVED lines=18> */
.L_x_19065:
[----:B------:R-:W-:Y:S05]  /*6330*/  BSYNC B3 ;  /* 0x0000000000037941 */ /* 0x000fea0003800000 */
.L_x_19064:
        /* <DEDUP_REMOVED lines=42> */
.L_x_19063:
[----:B------:R-:W-:Y:S05]  /*65e0*/  BSYNC B2 ;  /* 0x0000000000027941 */ /* 0x000fea0003800000 */
.L_x_19062:
        /* <DEDUP_REMOVED lines=34> */
.L_x_19009:
[----:B------:R-:W-:Y:S05]  /*6810*/  BSYNC B1 ;  /* 0x0000000000017941 */ /* 0x000fea0003800000 */
.L_x_19008:
        /* <DEDUP_REMOVED lines=15> */
[----:B01----:R-:W-:-:S11]  /*6910*/  IADD3 R72, R127, 0x1, RZ ;  /* 0x000000017f487810 */ /* 0x003fd60007ffe0ff */
        /* <DEDUP_REMOVED lines=9> */
.L_x_19069:
[----:B------:R-:W-:-:S07]  /*69b0*/  MOV R128, R102 ;  /* 0x0000006600807202 */ /* 0x000fce0000000f00 */
.L_x_19070:
[----:B------:R-:W-:Y:S05]  /*69c0*/  BSYNC B2 ;  /* 0x0000000000027941 */ /* 0x000fea0003800000 */
.L_x_19068:
        /* <DEDUP_REMOVED lines=16> */
.L_x_19074:
[----:B------:R-:W-:Y:S05]  /*6ad0*/  BSYNC B3 ;  /* 0x0000000000037941 */ /* 0x000fea0003800000 */
.L_x_19073:
        /* <DEDUP_REMOVED lines=42> */
.L_x_19072:
[----:B------:R-:W-:Y:S05]  /*6d80*/  BSYNC B2 ;  /* 0x0000000000027941 */ /* 0x000fea0003800000 */
.L_x_19071:
        /* <DEDUP_REMOVED lines=26> */
.L_x_19076:
[----:B------:R-:W-:-:S07]  /*6f30*/  MOV R57, R102 ;  /* 0x0000006600397202 */ /* 0x000fce0000000f00 */
.L_x_19077:
[----:B------:R-:W-:Y:S05]  /*6f40*/  BSYNC B2 ;  /* 0x0000000000027941 */ /* 0x000fea0003800000 */
.L_x_19075:
        /* <DEDUP_REMOVED lines=14> */
[----:B------:R-:W-:-:S05]  /*7030*/  @P2 IMAD.MOV R58, RZ, RZ, R121 ;  /* 0x000000ffff3a2224 */ /* 0x000fca00078e0279 */
[----:B------:R-:W-:-:S07]  /*7040*/  @!P1 MOV R121, R58 ;  /* 0x0000003a00799202 */ /* 0x000fce0000000f00 */
.L_x_19081:
[----:B------:R-:W-:Y:S05]  /*7050*/  BSYNC B3 ;  /* 0x0000000000037941 */ /* 0x000fea0003800000 */
.L_x_19080:
        /* <DEDUP_REMOVED lines=42> */
.L_x_19079:
[----:B------:R-:W-:Y:S05]  /*7300*/  BSYNC B2 ;  /* 0x0000000000027941 */ /* 0x000fea0003800000 */
.L_x_19078:
        /* <DEDUP_REMOVED lines=21> */
.L_x_19083:
[----:B------:R-:W-:-:S07]  /*7460*/  MOV R60, R102 ;  /* 0x00000066003c7202 */ /* 0x000fce0000000f00 */
.L_x_19084:
[----:B------:R-:W-:Y:S05]  /*7470*/  BSYNC B2 ;  /* 0x0000000000027941 */ /* 0x000fea0003800000 */
.L_x_19082:
        /* <DEDUP_REMOVED lines=16> */
.L_x_19088:
[----:B------:R-:W-:Y:S05]  /*7580*/  BSYNC B3 ;  /* 0x0000000000037941 */ /* 0x000fea0003800000 */
.L_x_19087:
        /* <DEDUP_REMOVED lines=42> */
.L_x_19086:
[----:B------:R-:W-:Y:S05]  /*7830*/  BSYNC B2 ;  /* 0x0000000000027941 */ /* 0x000fea0003800000 */
.L_x_19085:
        /* <DEDUP_REMOVED lines=20> */
.L_x_19090:
[----:B------:R-:W-:-:S07]  /*7980*/  IMAD.MOV.U32 R59, RZ, RZ, R102 ;  /* 0x000000ffff3b7224 */ /* 0x000fce00078e0066 */
.L_x_19091:
[----:B------:R-:W-:Y:S05]  /*7990*/  BSYNC B2 ;  /* 0x0000000000027941 */ /* 0x000fea0003800000 */
.L_x_19089:
        /* <DEDUP_REMOVED lines=16> */
.L_x_19095:
[----:B------:R-:W-:Y:S05]  /*7aa0*/  BSYNC B3 ;  /* 0x0000000000037941 */ /* 0x000fea0003800000 */
.L_x_19094:
        /* <DEDUP_REMOVED lines=42> */
.L_x_19093:
[----:B------:R-:W-:Y:S05]  /*7d50*/  BSYNC B2 ;  /* 0x0000000000027941 */ /* 0x000fea0003800000 */
.L_x_19092:
        /* <DEDUP_REMOVED lines=20> */
.L_x_19097:
[----:B------:R-:W-:-:S07]  /*7ea0*/  MOV R127, R102 ;  /* 0x00000066007f7202 */ /* 0x000fce0000000f00 */
.L_x_19098:
[----:B------:R-:W-:Y:S05]  /*7eb0*/  BSYNC B2 ;  /* 0x0000000000027941 */ /* 0x000fea0003800000 */
.L_x_19096:
        /* <DEDUP_REMOVED lines=16> */
.L_x_19102:
[----:B------:R-:W-:Y:S05]  /*7fc0*/  BSYNC B3 ;  /* 0x0000000000037941 */ /* 0x000fea0003800000 */
.L_x_19101:
        /* <DEDUP_REMOVED lines=42> */
.L_x_19100:
[----:B------:R-:W-:Y:S05]  /*8270*/  BSYNC B2 ;  /* 0x0000000000027941 */ /* 0x000fea0003800000 */
.L_x_19099:
        /* <DEDUP_REMOVED lines=20> */
.L_x_19104:
[----:B------:R-:W-:-:S07]  /*83c0*/  MOV R61, R102 ;  /* 0x00000066003d7202 */ /* 0x000fce0000000f00 */
.L_x_19105:
[----:B------:R-:W-:Y:S05]  /*83d0*/  BSYNC B2 ;  /* 0x0000000000027941 */ /* 0x000fea0003800000 */
.L_x_19103:
        /* <DEDUP_REMOVED lines=16> */
.L_x_19109:
[----:B------:R-:W-:Y:S05]  /*84e0*/  BSYNC B3 ;  /* 0x0000000000037941 */ /* 0x000fea0003800000 */
.L_x_19108:
        /* <DEDUP_REMOVED lines=42> */
.L_x_19107:
[----:B------:R-:W-:Y:S05]  /*8790*/  BSYNC B2 ;  /* 0x0000000000027941 */ /* 0x000fea0003800000 */
.L_x_19106:
        /* <DEDUP_REMOVED lines=20> */
.L_x_19111:
[----:B------:R-:W-:-:S07]  /*88e0*/  IMAD.MOV.U32 R62, RZ, RZ, R102 ;  /* 0x000000ffff3e7224 */ /* 0x000fce00078e0066 */
.L_x_19112:
[----:B------:R-:W-:Y:S05]  /*88f0*/  BSYNC B2 ;  /* 0x0000000000027941 */ /* 0x000fea0003800000 */
.L_x_19110:
        /* <DEDUP_REMOVED lines=16> */
.L_x_19116:
[----:B------:R-:W-:Y:S05]  /*8a00*/  BSYNC B3 ;  /* 0x0000000000037941 */ /* 0x000fea0003800000 */
.L_x_19115:
        /* <DEDUP_REMOVED lines=42> */
.L_x_19114:
[----:B------:R-:W-:Y:S05]  /*8cb0*/  BSYNC B2 ;  /* 0x0000000000027941 */ /* 0x000fea0003800000 */
.L_x_19113:
        /* <DEDUP_REMOVED lines=20> */
.L_x_19118:
[----:B------:R-:W-:-:S07]  /*8e00*/  MOV R133, R102 ;  /* 0x0000006600857202 */ /* 0x000fce0000000f00 */
.L_x_19119:
[----:B------:R-:W-:Y:S05]  /*8e10*/  BSYNC B2 ;  /* 0x0000000000027941 */ /* 0x000fea0003800000 */
.L_x_19117:
        /* <DEDUP_REMOVED lines=18> */
.L_x_19123:
[----:B------:R-:W-:Y:S05]  /*8f40*/  BSYNC B3 ;  /* 0x0000000000037941 */ /* 0x000fea0003800000 */
.L_x_19122:
        /* <DEDUP_REMOVED lines=42> */
.L_x_19121:
[----:B------:R-:W-:Y:S05]  /*91f0*/  BSYNC B2 ;  /* 0x0000000000027941 */ /* 0x000fea0003800000 */
.L_x_19120:
        /* <DEDUP_REMOVED lines=34> */
.L_x_19067:
[----:B------:R-:W-:Y:S05]  /*9420*/  BSYNC B1 ;  /* 0x0000000000017941 */ /* 0x000fea0003800000 */
.L_x_19066:
        /* <DEDUP_REMOVED lines=15> */
[----:B012---:R-:W-:-:S11]  /*9520*/  IADD3 R72, R127, 0x1, RZ ;  /* 0x000000017f487810 */ /* 0x007fd60007ffe0ff */
[----:B---3--:R-:W-:Y:S05]  /*9530*/  @!P0 BRA `(.L_x_19127) ;  /* 0x0000000000208947 */ /* 0x008fea0003800000 */
        /* <DEDUP_REMOVED lines=8> */
.L_x_19127:
[----:B------:R-:W-:-:S07]  /*95c0*/  IMAD.MOV.U32 R128, RZ, RZ, R102 ;  /* 0x000000ffff807224 */ /* 0x000fce00078e0066 */
.L_x_19128:
[----:B------:R-:W-:Y:S05]  /*95d0*/  BSYNC B2 ;  /* 0x0000000000027941 */ /* 0x000fea0003800000 */
.L_x_19126:
        /* <DEDUP_REMOVED lines=16> */
.L_x_19132:
[----:B------:R-:W-:Y:S05]  /*96e0*/  BSYNC B3 ;  /* 0x0000000000037941 */ /* 0x000fea0003800000 */
.L_x_19131:
        /* <DEDUP_REMOVED lines=42> */
.L_x_19130:
[----:B------:R-:W-:Y:S05]  /*9990*/  BSYNC B2 ;  /* 0x0000000000027941 */ /* 0x000fea0003800000 */
.L_x_19129:
        /* <DEDUP_REMOVED lines=26> */
.L_x_19134:
[----:B------:R-:W-:-:S07]  /*9b40*/  MOV R65, R102 ;  /* 0x0000006600417202 */ /* 0x000fce0000000f00 */
.L_x_19135:
[----:B------:R-:W-:Y:S05]  /*9b50*/  BSYNC B2 ;  /* 0x0000000000027941 */ /* 0x000fea0003800000 */
.L_x_19133:
        /* <DEDUP_REMOVED lines=16> */
.L_x_19139:
[----:B------:R-:W-:Y:S05]  /*9c60*/  BSYNC B3 ;  /* 0x0000000000037941 */ /* 0x000fea0003800000 */
.L_x_19138:
        /* <DEDUP_REMOVED lines=42> */
.L_x_19137:
[----:B------:R-:W-:Y:S05]  /*9f10*/  BSYNC B2 ;  /* 0x0000000000027941 */ /* 0x000fea0003800000 */
.L_x_19136:
        /* <DEDUP_REMOVED lines=21> */
.L_x_19141:
[----:B------:R-:W-:-:S07]  /*a070*/  IMAD.MOV.U32 R68, RZ, RZ, R102 ;  /* 0x000000ffff447224 */ /* 0x000fce00078e0066 */
.L_x_19142:
[----:B------:R-:W-:Y:S05]  /*a080*/  BSYNC B2 ;  /* 0x0000000000027941 */ /* 0x000fea0003800000 */
.L_x_19140:
        /* <DEDUP_REMOVED lines=16> */
.L_x_19146:
[----:B------:R-:W-:Y:S05]  /*a190*/  BSYNC B3 ;  /* 0x0000000000037941 */ /* 0x000fea0003800000 */
.L_x_19145:
        /* <DEDUP_REMOVED lines=42> */
.L_x_19144:
[----:B------:R-:W-:Y:S05]  /*a440*/  BSYNC B2 ;  /* 0x0000000000027941 */ /* 0x000fea0003800000 */
.L_x_19143:
        /* <DEDUP_REMOVED lines=20> */
.L_x_19148:
[----:B------:R-:W-:-:S07]  /*a590*/  MOV R67, R102 ;  /* 0x0000006600437202 */ /* 0x000fce0000000f00 */
.L_x_19149:
[----:B------:R-:W-:Y:S05]  /*a5a0*/  BSYNC B2 ;  /* 0x0000000000027941 */ /* 0x000fea0003800000 */
.L_x_19147:
        /* <DEDUP_REMOVED lines=16> */
.L_x_19153:
[----:B------:R-:W-:Y:S05]  /*a6b0*/  BSYNC B3 ;  /* 0x0000000000037941 */ /* 0x000fea0003800000 */
.L_x_19152:
        /* <DEDUP_REMOVED lines=42> */
.L_x_19151:
[----:B------:R-:W-:Y:S05]  /*a960*/  BSYNC B2 ;  /* 0x0000000000027941 */ /* 0x000fea0003800000 */
.L_x_19150:
        /* <DEDUP_REMOVED lines=20> */
.L_x_19155:
[----:B------:R-:W-:-:S07]  /*aab0*/  MOV R127, R102 ;  /* 0x00000066007f7202 */ /* 0x000fce0000000f00 */
.L_x_19156:
[----:B------:R-:W-:Y:S05]  /*aac0*/  BSYNC B2 ;  /* 0x0000000000027941 */ /* 0x000fea0003800000 */
.L_x_19154:
        /* <DEDUP_REMOVED lines=16> */
.L_x_19160:
[----:B------:R-:W-:Y:S05]  /*abd0*/  BSYNC B3 ;  /* 0x0000000000037941 */ /* 0x000fea0003800000 */
.L_x_19159:
        /* <DEDUP_REMOVED lines=42> */
.L_x_19158:
[----:B------:R-:W-:Y:S05]  /*ae80*/  BSYNC B2 ;  /* 0x0000000000027941 */ /* 0x000fea0003800000 */
.L_x_19157:
        /* <DEDUP_REMOVED lines=20> */
.L_x_19162:
[----:B------:R-:W-:-:S07]  /*afd0*/  IMAD.MOV.U32 R69, RZ, RZ, R102 ;  /* 0x000000ffff457224 */ /* 0x000fce00078e0066 */
.L_x_19163:
[----:B------:R-:W-:Y:S05]  /*afe0*/  BSYNC B2 ;  /* 0x0000000000027941 */ /* 0x000fea0003800000 */
.L_x_19161:
        /* <DEDUP_REMOVED lines=16> */
.L_x_19167:
[----:B------:R-:W-:Y:S05]  /*b0f0*/  BSYNC B3 ;  /* 0x0000000000037941 */ /* 0x000fea0003800000 */
.L_x_19166:
        /* <DEDUP_REMOVED lines=42> */
.L_x_19165:
[----:B------:R-:W-:Y:S05]  /*b3a0*/  BSYNC B2 ;  /* 0x0000000000027941 */ /* 0x000fea0003800000 */
.L_x_19164:
        /* <DEDUP_REMOVED lines=20> */
.L_x_19169:
[----:B------:R-:W-:-:S07]  /*b4f0*/  MOV R70, R102 ;  /* 0x0000006600467202 */ /* 0x000fce0000000f00 */
.L_x_19170:
[----:B------:R-:W-:Y:S05]  /*b500*/  BSYNC B2 ;  /* 0x0000000000027941 */ /* 0x000fea0003800000 */
.L_x_19168:
        /* <DEDUP_REMOVED lines=16> */
.L_x_19174:
[----:B------:R-:W-:Y:S05]  /*b610*/  BSYNC B3 ;  /* 0x0000000000037941 */ /* 0x000fea0003800000 */
.L_x_19173:
        /* <DEDUP_REMOVED lines=42> */
.L_x_19172:
[----:B------:R-:W-:Y:S05]  /*b8c0*/  BSYNC B2 ;  /* 0x0000000000027941 */ /* 0x000fea0003800000 */
.L_x_19171:
        /* <DEDUP_REMOVED lines=20> */
.L_x_19176:
[----:B------:R-:W-:-:S07]  /*ba10*/  MOV R133, R102 ;  /* 0x0000006600857202 */ /* 0x000fce0000000f00 */
.L_x_19177:
[----:B------:R-:W-:Y:S05]  /*ba20*/  BSYNC B2 ;  /* 0x0000000000027941 */ /* 0x000fea0003800000 */
.L_x_19175:
        /* <DEDUP_REMOVED lines=18> */
.L_x_19181:
[----:B------:R-:W-:Y:S05]  /*bb50*/  BSYNC B3 ;  /* 0x0000000000037941 */ /* 0x000fea0003800000 */
.L_x_19180:
        /* <DEDUP_REMOVED lines=42> */
.L_x_19179:
[----:B------:R-:W-:Y:S05]  /*be00*/  BSYNC B2 ;  /* 0x0000000000027941 */ /* 0x000fea0003800000 */
.L_x_19178:
        /* <DEDUP_REMOVED lines=33> */
.L_x_19125:
[----:B------:R-:W-:Y:S05]  /*c020*/  BSYNC B1 ;  /* 0x0000000000017941 */ /* 0x000fea0003800000 */
.L_x_19124:
        /* <DEDUP_REMOVED lines=126> */
.L_x_19203:
        /* <DEDUP_REMOVED lines=49> */
.L_x_19184:
[----:B------:R-:W-:Y:S05]  /*cb20*/  BSYNC B1 ;  /* 0x0000000000017941 */ /* 0x000fea0003800000 */
.L_x_19183:
        /* <DEDUP_REMOVED lines=35> */
.L_x_19186:
[----:B------:R-:W-:Y:S05]  /*cd60*/  BSYNC B1 ;  /* 0x0000000000017941 */ /* 0x000fea0003800000 */
.L_x_19185:
        /* <DEDUP_REMOVED lines=35> */
.L_x_19188:
[----:B------:R-:W-:Y:S05]  /*cfa0*/  BSYNC B1 ;  /* 0x0000000000017941 */ /* 0x000fea0003800000 */
.L_x_19187:
        /* <DEDUP_REMOVED lines=34> */
.L_x_19190:
[----:B------:R-:W-:Y:S05]  /*d1d0*/  BSYNC B1 ;  /* 0x0000000000017941 */ /* 0x000fea0003800000 */
.L_x_19189:
[----:B01234-:R-:W0:Y:S02]  /*d1e0*/  LDC.64 R72, c[0x0][0x210] ;  /* 0x00008400ff487b82 */ /* 0x01fe240000000a00 */
[----:B0-----:R-:W-:-:S04]  /*d1f0*/  LEA R26, R72, R26, 0x2 ;  /* 0x0000001a481a7211 */ /* 0x001fc800078e10ff */
[----:B------:R-:W-:-:S13]  /*d200*/  ISETP.GE.AND P0, PT, R26, R73, PT ;  /* 0x000000491a00720c */ /* 0x000fda0003f06270 */
[----:B------:R-:W-:Y:S05]  /*d210*/  @!P0 BRA `(.L_x_19191) ;  /* 0xffffff3c00388947 */ /* 0x000fea000383ffff */
[----:B------:R-:W-:Y:S05]  /*d220*/  BSYNC B0 ;  /* 0x0000000000007941 */ /* 0x000fea0003800000 */
.L_x_18949:
[----:B------:R-:W-:Y:S05]  /*d230*/  EXIT ;  /* 0x000000000000794d */ /* 0x000fea0003800000 */
.L_x_19182:
        /* <DEDUP_REMOVED lines=8> */
.L_x_19193:
[----:B------:R-:W-:Y:S05]  /*d2c0*/  BSYNC B1 ;  /* 0x0000000000017941 */ /* 0x000fea0003800000 */
.L_x_19192:
[----:B------:R-:W-:Y:S01]  /*d2d0*/  MOV R72, R129 ;  /* 0x0000008100487202 */ /* 0x000fe20000000f00 */
[----:B------:R-:W-:Y:S01]  /*d2e0*/  HFMA2.MMA R133, -RZ, RZ, 0, 1.847743988037109375e-06 ;  /* 0x0000001fff857435 */ /* 0x000fe200000001ff */
[----:B------:R-:W-:Y:S01]  /*d2f0*/  IMAD.MOV.U32 R132, RZ, RZ, 0x2 ;  /* 0x00000002ff847424 */ /* 0x000fe200078e00ff */
[----:B------:R-:W-:Y:S01]  /*d300*/  MOV R130, 0xffffffff ;  /* 0xffffffff00827802 */ /* 0x000fe20000000f00 */
[----:B------:R-:W0:Y:S01]  /*d310*/  LDC R124, c[0x0][0x290] ;  /* 0x0000a400ff7c7b82 */ /* 0x000e220000000800 */
[----:B------:R-:W-:-:S05]  /*d320*/  FADD.FTZ R74, R73, R72 ;  /* 0x00000048494a7221 */ /* 0x000fca0000010000 */
[----:B------:R-:W-:-:S07]  /*d330*/  MOV R131, R74 ;  /* 0x0000004a00837202 */ /* 0x000fce0000000f00 */
[----:B0-----:R-:W-:Y:S05]  /*d340*/  WARPSYNC.COLLECTIVE R130, `(.L_x_19194) ;  /* 0x0000000082087348 */ /* 0x001fea0003c00000 */
[----:B------:R1:W2:Y:S02]  /*d350*/  SHFL.BFLY P4, R129, R131, R132, R133 ;  /* 0x0c00008483817389 */ /* 0x0002a40000080085 */
[----:B012---:R-:W-:Y:S01]  /*d360*/  ENDCOLLECTIVE ;  /* 0x000000000000791b */ /* 0x007fe20003800000 */
.L_x_19194:
[----:B------:R-:W-:Y:S01]  /*d370*/  HFMA2.MMA R132, -RZ, RZ, 0, 2.384185791015625e-07 ;  /* 0x00000004ff847435 */ /* 0x000fe200000001ff */
[----:B------:R-:W-:-:S04]  /*d380*/  IMAD.MOV.U32 R75, RZ, RZ, R129 ;  /* 0x000000ffff4b7224 */ /* 0x000fc800078e0081 */
[----:B------:R-:W-:-:S05]  /*d390*/  FADD.FTZ R75, R74, R75 ;  /* 0x0000004b4a4b7221 */ /* 0x000fca0000010000 */
[----:B------:R-:W-:-:S07]  /*d3a0*/  MOV R131, R75 ;  /* 0x0000004b00837202 */ /* 0x000fce0000000f00 */
[----:B------:R-:W-:Y:S05]  /*d3b0*/  WARPSYNC.COLLECTIVE R130, `(.L_x_19195) ;  /* 0x0000000082087348 */ /* 0x000fea0003c00000 */
[----:B------:R0:W1:Y:S02]  /*d3c0*/  SHFL.BFLY P4, R129, R131, R132, R133 ;  /* 0x0c00008483817389 */ /* 0x0000640000080085 */
[----:B01----:R-:W-:Y:S01]  /*d3d0*/  ENDCOLLECTIVE ;  /* 0x000000000000791b */ /* 0x003fe20003800000 */
.L_x_19195:
[----:B------:R-:W-:Y:S01]  /*d3e0*/  HFMA2.MMA R132, -RZ, RZ, 0, 4.76837158203125e-07 ;  /* 0x00000008ff847435 */ /* 0x000fe200000001ff */
[----:B------:R-:W-:-:S04]  /*d3f0*/  IMAD.MOV.U32 R72, RZ, RZ, R129 ;  /* 0x000000ffff487224 */ /* 0x000fc800078e0081 */
[----:B------:R-:W-:-:S05]  /*d400*/  FADD.FTZ R126, R75, R72 ;  /* 0x000000484b7e7221 */ /* 0x000fca0000010000 */
[----:B------:R-:W-:-:S07]  /*d410*/  MOV R131, R126 ;  /* 0x0000007e00837202 */ /* 0x000fce0000000f00 */
[----:B------:R-:W-:Y:S05]  /*d420*/  WARPSYNC.COLLECTIVE R130, `(.L_x_19196) ;  /* 0x0000000082087348 */ /* 0x000fea0003c00000 */
[----:B------:R0:W1:Y:S02]  /*d430*/  SHFL.BFLY P4, R129, R131, R132, R133 ;  /* 0x0c00008483817389 */ /* 0x0000640000080085 */
[----:B01----:R-:W-:Y:S01]  /*d440*/  ENDCOLLECTIVE ;  /* 0x000000000000791b */ /* 0x003fe20003800000 */
.L_x_19196:
[----:B------:R-:W-:Y:S01]  /*d450*/  HFMA2.MMA R132, -RZ, RZ, 0, 9.5367431640625e-07 ;  /* 0x00000010ff847435 */ /* 0x000fe200000001ff */
[----:B------:R-:W-:-:S04]  /*d460*/  IMAD.MOV.U32 R125, RZ, RZ, R129 ;  /* 0x000000ffff7d7224 */ /* 0x000fc800078e0081 */
[----:B------:R-:W-:-:S05]  /*d470*/  FADD.FTZ R128, R126, R125 ;  /* 0x0000007d7e807221 */ /* 0x000fca0000010000 */
[----:B------:R-:W-:-:S07]  /*d480*/  MOV R131, R128 ;  /* 0x0000008000837202 */ /* 0x000fce0000000f00 */
[----:B------:R-:W-:Y:S05]  /*d490*/  WARPSYNC.COLLECTIVE R130, `(.L_x_19197) ;  /* 0x0000000082087348 */ /* 0x000fea0003c00000 */
[----:B------:R0:W1:Y:S02]  /*d4a0*/  SHFL.BFLY P4, R129, R131, R132, R133 ;  /* 0x0c00008483817389 */ /* 0x0000640000080085 */
[----:B01----:R-:W-:Y:S01]  /*d4b0*/  ENDCOLLECTIVE ;  /* 0x000000000000791b */ /* 0x003fe20003800000 */
.L_x_19197:
[----:B------:R-:W-:Y:S01]  /*d4c0*/  HFMA2.MMA R132, -RZ, RZ, 0, 5.9604644775390625e-08 ;  /* 0x00000001ff847435 */ /* 0x000fe200000001ff */
        /* <DEDUP_REMOVED lines=72> */
.L_x_19198:
[----:B------:R-:W-:Y:S01]  /*d950*/  HFMA2.MMA R132, -RZ, RZ, 0, 1.1920928955078125e-07 ;  /* 0x00000002ff847435 */ /* 0x000fe200000001ff */
[----:B------:R-:W-:-:S04]  /*d960*/  IMAD.MOV.U32 R73, RZ, RZ, R129 ;  /* 0x000000ffff497224 */ /* 0x000fc800078e0081 */
[----:B------:R-:W-:-:S05]  /*d970*/  FADD.FTZ R73, R72, R73 ;  /* 0x0000004948497221 */ /* 0x000fca0000010000 */
[----:B------:R-:W-:-:S07]  /*d980*/  MOV R131, R73 ;  /* 0x0000004900837202 */ /* 0x000fce0000000f00 */
[----:B------:R-:W-:Y:S05]  /*d990*/  WARPSYNC.COLLECTIVE R130, `(.L_x_19199) ;  /* 0x0000000082087348 */ /* 0x000fea0003c00000 */
[----:B------:R0:W1:Y:S02]  /*d9a0*/  SHFL.BFLY P4, R129, R131, R132, R133 ;  /* 0x0c00008483817389 */ /* 0x0000640000080085 */
[----:B01----:R-:W-:Y:S01]  /*d9b0*/  ENDCOLLECTIVE ;  /* 0x000000000000791b */ /* 0x003fe20003800000 */
.L_x_19199:
[----:B------:R-:W-:Y:S01]  /*d9c0*/  HFMA2.MMA R132, -RZ, RZ, 0, 2.384185791015625e-07 ;  /* 0x00000004ff847435 */ /* 0x000fe200000001ff */
[----:B------:R-:W-:-:S04]  /*d9d0*/  IMAD.MOV.U32 R74, RZ, RZ, R129 ;  /* 0x000000ffff4a7224 */ /* 0x000fc800078e0081 */
[----:B------:R-:W-:-:S05]  /*d9e0*/  FADD.FTZ R74, R73, R74 ;  /* 0x0000004a494a7221 */ /* 0x000fca0000010000 */
[----:B------:R-:W-:-:S07]  /*d9f0*/  MOV R131, R74 ;  /* 0x0000004a00837202 */ /* 0x000fce0000000f00 */
[----:B------:R-:W-:Y:S05]  /*da00*/  WARPSYNC.COLLECTIVE R130, `(.L_x_19200) ;  /* 0x0000000082087348 */ /* 0x000fea0003c00000 */
[----:B------:R0:W1:Y:S02]  /*da10*/  SHFL.BFLY P4, R129, R131, R132, R133 ;  /* 0x0c00008483817389 */ /* 0x0000640000080085 */
[----:B01----:R-:W-:Y:S01]  /*da20*/  ENDCOLLECTIVE ;  /* 0x000000000000791b */ /* 0x003fe20003800000 */
.L_x_19200:
[----:B------:R-:W-:Y:S01]  /*da30*/  HFMA2.MMA R132, -RZ, RZ, 0, 4.76837158203125e-07 ;  /* 0x00000008ff847435 */ /* 0x000fe200000001ff */
[----:B------:R-:W-:-:S04]  /*da40*/  IMAD.MOV.U32 R75, RZ, RZ, R129 ;  /* 0x000000ffff4b7224 */ /* 0x000fc800078e0081 */
[----:B------:R-:W-:-:S05]  /*da50*/  FADD.FTZ R75, R74, R75 ;  /* 0x0000004b4a4b7221 */ /* 0x000fca0000010000 */
[----:B------:R-:W-:-:S07]  /*da60*/  MOV R131, R75 ;  /* 0x0000004b00837202 */ /* 0x000fce0000000f00 */
[----:B------:R-:W-:Y:S05]  /*da70*/  WARPSYNC.COLLECTIVE R130, `(.L_x_19201) ;  /* 0x0000000082087348 */ /* 0x000fea0003c00000 */
[----:B------:R0:W1:Y:S02]  /*da80*/  SHFL.BFLY P4, R129, R131, R132, R133 ;  /* 0x0c00008483817389 */ /* 0x0000640000080085 */
[----:B01----:R-:W-:Y:S01]  /*da90*/  ENDCOLLECTIVE ;  /* 0x000000000000791b */ /* 0x003fe20003800000 */
.L_x_19201:
[----:B------:R-:W-:Y:S01]  /*daa0*/  HFMA2.MMA R132, -RZ, RZ, 0, 9.5367431640625e-07 ;  /* 0x00000010ff847435 */ /* 0x000fe200000001ff */
[----:B------:R-:W-:-:S04]  /*dab0*/  IMAD.MOV.U32 R126, RZ, RZ, R129 ;  /* 0x000000ffff7e7224 */ /* 0x000fc800078e0081 */
[----:B------:R-:W-:-:S05]  /*dac0*/  FADD.FTZ R126, R75, R126 ;  /* 0x0000007e4b7e7221 */ /* 0x000fca0000010000 */
[----:B------:R-:W-:-:S07]  /*dad0*/  MOV R131, R126 ;  /* 0x0000007e00837202 */ /* 0x000fce0000000f00 */
[----:B------:R-:W-:Y:S05]  /*dae0*/  WARPSYNC.COLLECTIVE R130, `(.L_x_19202) ;  /* 0x0000000082087348 */ /* 0x000fea0003c00000 */
[----:B------:R0:W1:Y:S02]  /*daf0*/  SHFL.BFLY P4, R129, R131, R132, R133 ;  /* 0x0c00008483817389 */ /* 0x0000640000080085 */
[----:B01----:R-:W-:Y:S01]  /*db00*/  ENDCOLLECTIVE ;  /* 0x000000000000791b */ /* 0x003fe20003800000 */
.L_x_19202:
[----:B------:R-:W-:Y:S05]  /*db10*/  BRA `(.L_x_19203) ;  /* 0xffffffec003c7947 */ /* 0x000fea000383ffff */
.L_x_19204:
        /* <DEDUP_REMOVED lines=14> */
.L_x_30518:


//--------------------- .text._ZN10layer_norm13ln_fwd_kernelINS_13Kernel_traitsI6__halfS2_fS2_fjLj1024ELj1ELj4ELj1ELj16ENS_18Kernel_traits_baseILj1024ES2_S2_fS2_fjLj128EEEEELb1ELb0ELb0ELb1EEEvNS_9FwdParamsE --------------------------
	.section	.text._ZN10layer_norm13ln_fwd_kernelINS_13Kernel_traitsI6__halfS2_fS2_fjLj1024ELj1ELj4ELj1ELj16ENS_18Kernel_traits_baseILj1024ES2_S2_fS2_fjLj128EEEEELb1ELb0ELb0ELb1EEEvNS_9FwdParamsE,"ax",@progbits
	.align	128
        .global         _ZN10layer_norm13ln_fwd_kernelINS_13Kernel_traitsI6__halfS2_fS2_fjLj1024ELj1ELj4ELj1ELj16ENS_18Kernel_traits_baseILj1024ES2_S2_fS2_fjLj128EEEEELb1ELb0ELb0ELb1EEEvNS_9FwdParamsE
        .type           _ZN10layer_norm13ln_fwd_kernelINS_13Kernel_traitsI6__halfS2_fS2_fjLj1024ELj1ELj4ELj1ELj16ENS_18Kernel_traits_baseILj1024ES2_S2_fS2_fjLj128EEEEELb1ELb0ELb0ELb1EEEvNS_9FwdParamsE,@function
        .size           _ZN10layer_norm13ln_fwd_kernelINS_13Kernel_traitsI6__halfS2_fS2_fjLj1024ELj1ELj4ELj1ELj16ENS_18Kernel_traits_baseILj1024ES2_S2_fS2_fjLj128EEEEELb1ELb0ELb0ELb1EEEvNS_9FwdParamsE,(.L_x_30519 - _ZN10layer_norm13ln_fwd_kernelINS_13Kernel_traitsI6__halfS2_fS2_fjLj1024ELj1ELj4ELj1ELj16ENS_18Kernel_traits_baseILj1024ES2_S2_fS2_fjLj128EEEEELb1ELb0ELb0ELb1EEEvNS_9FwdParamsE)
        .other          _ZN10layer_norm13ln_fwd_kernelINS_13Kernel_traitsI6__halfS2_fS2_fjLj1024ELj1ELj4ELj1ELj16ENS_18Kernel_traits_baseILj1024ES2_S2_fS2_fjLj128EEEEELb1ELb0ELb0ELb1EEEvNS_9FwdParamsE,@"STO_CUDA_ENTRY STV_DEFAULT"
_ZN10layer_norm13ln_fwd_kernelINS_13Kernel_traitsI6__halfS2_fS2_fjLj1024ELj1ELj4ELj1ELj16ENS_18Kernel_traits_baseILj1024ES2_S2_fS2_fjLj128EEEEELb1ELb0ELb0ELb1EEEvNS_9FwdParamsE:
.text._ZN10layer_norm13ln_fwd_kernelINS_13Kernel_traitsI6__halfS2_fS2_fjLj1024ELj1ELj4ELj1ELj16ENS_18Kernel_traits_baseILj1024ES2_S2_fS2_fjLj128EEEEELb1ELb0ELb0ELb1EEEvNS_9FwdParamsE:
        /* <DEDUP_REMOVED lines=18> */
[--C-:B--2---:R-:W-:Y:S01]  /*0120*/  IMAD R118, R25, UR8, R74.reuse ;  /* 0x0000000819767c24 */ /* 0x104fe2000f8e024a */
[----:B------:R-:W-:Y:S01]  /*0130*/  ULDC.64 UR8, c[0x0][0x2c8] ;  /* 0x0000b20000087ab9 */ /* 0x000fe20000000a00 */
[----:B------:R-:W-:Y:S01]  /*0140*/  IMAD.SHL.U32 R0, R74, 0x10, RZ ;  /* 0x000000104a007824 */ /* 0x000fe200078e00ff */
[----:B------:R-:W-:-:S04]  /*0150*/  SHF.R.U32.HI R74, RZ, 0x5, R74 ;  /* 0x00000005ff4a7819 */ /* 0x000fc8000001164a */
[----:B------:R-:W-:Y:S01]  /*0160*/  LOP3.LUT R0, R0, 0x1f0, RZ, 0xc0, !PT ;  /* 0x000001f000007812 */ /* 0x000fe200078ec0ff */
        /* <DEDUP_REMOVED lines=57> */
[----:B------:R-:W-:-:S04]  /*0500*/  LOP3.LUT R75, R19, UR27, R2, 0x96, !PT ;  /* 0x0000001b134b7c12 */ /* 0x000fc8000f8e9602 */
[----:B------:R-:W-:Y:S01]  /*0510*/  LOP3.LUT R102, R23, UR26, R20, 0x96, !PT ;  /* 0x0000001a17667c12 */ /* 0x000fe2000f8e9614 */
[----:B------:R-:W5:Y:S01]  /*0520*/  @P0 LDG.E.128 R12, desc[UR4][R16.64] ;  /* 0x00000004100c0981 */ /* 0x000f62000c1e1d00 */
[----:B------:R-:W-:Y:S01]  /*0530*/  IADD3 R2, P2, R0, UR8, RZ ;  /* 0x0000000800027c10 */ /* 0x000fe2000ff5e0ff */
[----:B------:R-:W-:Y:S01]  /*0540*/  UIADD3 UR28, UR6, -0xe443238, URZ ;  /* 0xf1bbcdc8061c7890 */ /* 0x000fe2000fffe03f */
[----:B------:R-:W-:Y:S01]  /*0550*/  IMAD.HI.U32 R19, R75, -0x326172a9, RZ ;  /* 0xcd9e8d574b137827 */ /* 0x000fe200078e00ff */
[----:B------:R-:W5:Y:S01]  /*0560*/  @P0 LDG.E.128 R8, desc[UR4][R16.64+0x200] ;  /* 0x0002000410080981 */ /* 0x000f62000c1e1d00 */
[----:B------:R-:W-:-:S03]  /*0570*/  UIADD3 UR29, UR7, -0x24c28bd8, URZ ;  /* 0xdb3d7428071d7890 */ /* 0x000fc6000fffe03f */
        /* <DEDUP_REMOVED lines=20> */
[----:B------:R-:W-:Y:S01]  /*06c0*/  UIADD3 UR30, UR6, -0x700cb87f, URZ ;  /* 0x8ff34781061e7890 */ /* 0x000fe2000fffe03f */
[--C-:B------:R-:W-:Y:S01]  /*06d0*/  HADD2.F32 R31, -RZ, R13.reuse.H0_H0 ;  /* 0x2000000dff1f7230 */ /* 0x100fe20000004100 */
[----:B------:R-:W-:Y:S01]  /*06e0*/  @!P0 CS2R R50, SRZ ;  /* 0x0000000000328805 */ /* 0x000fe2000001ff00 */
[----:B------:R-:W-:Y:S01]  /*06f0*/  HADD2.F32 R30, -RZ, R13.H1_H1 ;  /* 0x3000000dff1e7230 */ /* 0x000fe20000004100 */
[----:B------:R-:W-:Y:S01]  /*0700*/  UIADD3 UR31, UR7, -0x695add53, URZ ;  /* 0x96a522ad071f7890 */ /* 0x000fe2000fffe03f */
[--C-:B------:R-:W-:Y:S01]  /*0710*/  HADD2.F32 R21, -RZ, R10.reuse.H0_H0 ;  /* 0x2000000aff157230 */ /* 0x100fe20000004100 */
[----:B------:R-:W-:Y:S01]  /*0720*/  ULDC.64 UR8, c[0x0][0x270] ;  /* 0x00009c0000087ab9 */ /* 0x000fe20000000a00 */
[----:B------:R-:W-:Y:S01]  /*0730*/  HADD2.F32 R20, -RZ, R10.H1_H1 ;  /* 0x3000000aff147230 */ /* 0x000fe20000004100 */
[----:B------:R-:W-:Y:S01]  /*0740*/  BSSY B0, `(.L_x_19205) ;  /* 0x0000c3a000007945 */ /* 0x000fe20003800000 */
[--C-:B------:R-:W-:Y:S01]  /*0750*/  HADD2.F32 R19, -RZ, R11.reuse.H0_H0 ;  /* 0x2000000bff137230 */ /* 0x100fe20000004100 */
[----:B------:R-:W-:Y:S01]  /*0760*/  UISETP.NE.U32.AND UP0, UPT, UR8, URZ, UPT ;  /* 0x0000003f0800728c */ /* 0x000fe2000bf05070 */
[----:B------:R-:W-:Y:S01]  /*0770*/  HADD2.F32 R18, -RZ, R11.H1_H1 ;  /* 0x3000000bff127230 */ /* 0x000fe20000004100 */
[----:B------:R-:W-:Y:S01]  /*0780*/  LOP3.LUT R103, R52, 0x3, RZ, 0xc0, !PT ;  /* 0x0000000334677812 */ /* 0x000fe200078ec0ff */
        /* <DEDUP_REMOVED lines=9> */
[----:B------:R-:W-:Y:S01]  /*0820*/  ULDC UR11, c[0x0][0x2d8] ;  /* 0x0000b600000b7ab9 */ /* 0x000fe20000000800 */
[----:B------:R-:W-:Y:S01]  /*0830*/  HADD2.F32 R6, -RZ, R49.H1_H1 ;  /* 0x30000031ff067230 */ /* 0x000fe20000004100 */
[----:B------:R-:W-:Y:S01]  /*0840*/  ULDC.64 UR12, c[0x0][0x2b8] ;  /* 0x0000ae00000c7ab9 */ /* 0x000fe20000000a00 */
[----:B------:R-:W-:-:S02]  /*0850*/  IMAD R75, R75, -0x326172a9, RZ ;  /* 0xcd9e8d574b4b7824 */ /* 0x000fc400078e02ff */
[----:B------:R-:W-:-:S04]  /*0860*/  IMAD.HI.U32 R0, R104, -0x326172a9, RZ ;  /* 0xcd9e8d5768007827 */ /* 0x000fc800078e00ff */
[----:B------:R-:W-:Y:S01]  /*0870*/  IMAD R102, R102, -0x2daee0ad, RZ ;  /* 0xd2511f5366667824 */ /* 0x000fe200078e02ff */
[----:B------:R-:W-:Y:S01]  /*0880*/  LOP3.LUT R75, R0, UR30, R75, 0x96, !PT ;  /* 0x0000001e004b7c12 */ /* 0x000fe2000f8e964b */
        /* <DEDUP_REMOVED lines=20> */
[----:B------:R-:W-:Y:S02]  /*09d0*/  IMAD R104, R104, -0x326172a9, RZ ;  /* 0xcd9e8d5768687824 */ /* 0x000fe400078e02ff */
[----:B------:R-:W-:Y:S02]  /*09e0*/  IMAD R106, R106, -0x2daee0ad, RZ ;  /* 0xd2511f536a6a7824 */ /* 0x000fe400078e02ff */
[----:B------:R-:W-:Y:S02]  /*09f0*/  IMAD.MOV.U32 R122, RZ, RZ, RZ ;  /* 0x000000ffff7a7224 */ /* 0x000fe400078e00ff */
[--C-:B--2---:R-:W-:Y:S02]  /*0a00*/  HADD2.F32 R0, -RZ, R32.reuse.H0_H0 ;  /* 0x20000020ff007230 */ /* 0x104fe40000004100 */
[----:B------:R-:W-:Y:S02]  /*0a10*/  HADD2.F32 R77, -RZ, R32.H1_H1 ;  /* 0x30000020ff4d7230 */ /* 0x000fe40000004100 */
        /* <DEDUP_REMOVED lines=30> */
.L_x_19431:
        /* <DEDUP_REMOVED lines=27> */
[----:B------:R-:W-:-:S10]  /*0db0*/  VIADD R43, R103, 0x1 ;  /* 0x00000001672b7836 */ /* 0x000fd40000000000 */
[----:B---3--:R-:W-:Y:S01]  /*0dc0*/  @P2 HADD2.F32 R126, -RZ, R40.H0_H0 ;  /* 0x20000028ff7e2230 */ /* 0x008fe20000004100 */
        /* <DEDUP_REMOVED lines=9> */
.L_x_19207:
[----:B------:R-:W-:-:S07]  /*0e60*/  IMAD.MOV.U32 R46, RZ, RZ, R104 ;  /* 0x000000ffff2e7224 */ /* 0x000fce00078e0068 */
.L_x_19208:
[----:B------:R-:W-:Y:S05]  /*0e70*/  BSYNC B1 ;  /* 0x0000000000017941 */ /* 0x000fea0003800000 */
.L_x_19206:
        /* <DEDUP_REMOVED lines=16> */
.L_x_19212:
[----:B------:R-:W-:Y:S05]  /*0f80*/  BSYNC B2 ;  /* 0x0000000000027941 */ /* 0x000fea0003800000 */
.L_x_19211:
        /* <DEDUP_REMOVED lines=42> */
.L_x_19210:
[----:B------:R-:W-:Y:S05]  /*1230*/  BSYNC B1 ;  /* 0x0000000000017941 */ /* 0x000fea0003800000 */
.L_x_19209:
[----:B------:R-:W0:Y:S01]  /*1240*/  LDC R127, c[0x0][0x298] ;  /* 0x0000a600ff7f7b82 */ /* 0x000e220000000800 */
[----:B------:R-:W-:Y:S01]  /*1250*/  HFMA2.MMA R129, -RZ, RZ, 0.1171875, 0 ;  /* 0x2f800000ff817435 */ /* 0x000fe200000001ff */
[----:B------:R-:W-:Y:S01]  /*1260*/  I2FP.F32.U32 R38, R46 ;  /* 0x0000002e00267245 */ /* 0x000fe20000201000 */
[----:B-----5:R-:W-:Y:S01]  /*1270*/  HADD2.F32 R41, -RZ, R32.H0_H0 ;  /* 0x20000020ff297230 */ /* 0x020fe20000004100 */
[----:B------:R-:W-:Y:S01]  /*1280*/  ISETP.NE.U32.AND P0, PT, R36, RZ, PT ;  /* 0x000000ff2400720c */ /* 0x000fe20003f05070 */
[----:B------:R-:W-:Y:S01]  /*1290*/  BSSY B1, `(.L_x_19213) ;  /* 0x0000016000017945 */ /* 0x000fe20003800000 */
[----:B------:R-:W-:Y:S02]  /*12a0*/  ISETP.NE.AND P2, PT, R43, 0x1, PT ;  /* 0x000000012b00780c */ /* 0x000fe40003f45270 */
[----:B------:R-:W1:Y:S01]  /*12b0*/  LDC R128, c[0x0][0x294] ;  /* 0x0000a500ff807b82 */ /* 0x000e620000000800 */
[----:B------:R-:W-:Y:S01]  /*12c0*/  FMUL.FTZ R36, R41, R126 ;  /* 0x0000007e29247220 */ /* 0x000fe20000410000 */
[----:B------:R-:W-:Y:S01]  /*12d0*/  ISETP.NE.AND.EX P0, PT, R37, RZ, PT, P0 ;  /* 0x000000ff2500720c */ /* 0x000fe20003f05300 */
[----:B------:R-:W-:Y:S01]  /*12e0*/  FFMA.FTZ R39, R38, R129, 1.1641532182693481445e-10 ;  /* 0x2f00000026277423 */ /* 0x000fe20000010081 */
[----:B------:R-:W-:-:S02]  /*12f0*/  VIADD R38, R43, 0x1 ;  /* 0x000000012b267836 */ /* 0x000fc40000000000 */
        /* <DEDUP_REMOVED lines=14> */
.L_x_19214:
[----:B------:R-:W-:-:S07]  /*13e0*/  MOV R46, R104 ;  /* 0x00000068002e7202 */ /* 0x000fce0000000f00 */
.L_x_19215:
[----:B------:R-:W-:Y:S05]  /*13f0*/  BSYNC B1 ;  /* 0x0000000000017941 */ /* 0x000fea0003800000 */
.L_x_19213:
        /* <DEDUP_REMOVED lines=16> */
.L_x_19219:
[----:B------:R-:W-:Y:S05]  /*1500*/  BSYNC B2 ;  /* 0x0000000000027941 */ /* 0x000fea0003800000 */
.L_x_19218:
        /* <DEDUP_REMOVED lines=42> */
.L_x_19217:
[----:B------:R-:W-:Y:S05]  /*17b0*/  BSYNC B1 ;  /* 0x0000000000017941 */ /* 0x000fea0003800000 */
.L_x_19216:
        /* <DEDUP_REMOVED lines=21> */
.L_x_19221:
[----:B------:R-:W-:-:S07]  /*1910*/  MOV R32, R104 ;  /* 0x0000006800207202 */ /* 0x000fce0000000f00 */
.L_x_19222:
[----:B------:R-:W-:Y:S05]  /*1920*/  BSYNC B1 ;  /* 0x0000000000017941 */ /* 0x000fea0003800000 */
.L_x_19220:
        /* <DEDUP_REMOVED lines=16> */
.L_x_19226:
[----:B------:R-:W-:Y:S05]  /*1a30*/  BSYNC B2 ;  /* 0x0000000000027941 */ /* 0x000fea0003800000 */
.L_x_19225:
        /* <DEDUP_REMOVED lines=42> */
.L_x_19224:
[----:B------:R-:W-:Y:S05]  /*1ce0*/  BSYNC B1 ;  /* 0x0000000000017941 */ /* 0x000fea0003800000 */
.L_x_19223:
        /* <DEDUP_REMOVED lines=21> */
.L_x_19228:
[----:B------:R-:W-:-:S07]  /*1e40*/  IMAD.MOV.U32 R32, RZ, RZ, R104 ;  /* 0x000000ffff207224 */ /* 0x000fce00078e0068 */
.L_x_19229:
[----:B------:R-:W-:Y:S05]  /*1e50*/  BSYNC B1 ;  /* 0x0000000000017941 */ /* 0x000fea0003800000 */
.L_x_19227:
        /* <DEDUP_REMOVED lines=16> */
.L_x_19233:
[----:B------:R-:W-:Y:S05]  /*1f60*/  BSYNC B2 ;  /* 0x0000000000027941 */ /* 0x000fea0003800000 */
.L_x_19232:
        /* <DEDUP_REMOVED lines=42> */
.L_x_19231:
[----:B------:R-:W-:Y:S05]  /*2210*/  BSYNC B1 ;  /* 0x0000000000017941 */ /* 0x000fea0003800000 */
.L_x_19230:
        /* <DEDUP_REMOVED lines=20> */
.L_x_19235:
[----:B------:R-:W-:-:S07]  /*2360*/  MOV R45, R104 ;  /* 0x00000068002d7202 */ /* 0x000fce0000000f00 */
.L_x_19236:
[----:B------:R-:W-:Y:S05]  /*2370*/  BSYNC B1 ;  /* 0x0000000000017941 */ /* 0x000fea0003800000 */
.L_x_19234:
        /* <DEDUP_REMOVED lines=16> */
.L_x_19240:
[----:B------:R-:W-:Y:S05]  /*2480*/  BSYNC B2 ;  /* 0x0000000000027941 */ /* 0x000fea0003800000 */
.L_x_19239:
        /* <DEDUP_REMOVED lines=42> */
.L_x_19238:
[----:B------:R-:W-:Y:S05]  /*2730*/  BSYNC B1 ;  /* 0x0000000000017941 */ /* 0x000fea0003800000 */
.L_x_19237:
        /* <DEDUP_REMOVED lines=20> */
.L_x_19242:
[----:B------:R-:W-:-:S07]  /*2880*/  MOV R45, R104 ;  /* 0x00000068002d7202 */ /* 0x000fce0000000f00 */
.L_x_19243:
[----:B------:R-:W-:Y:S05]  /*2890*/  BSYNC B1 ;  /* 0x0000000000017941 */ /* 0x000fea0003800000 */
.L_x_19241:
        /* <DEDUP_REMOVED lines=16> */
.L_x_19247:
[----:B------:R-:W-:Y:S05]  /*29a0*/  BSYNC B2 ;  /* 0x0000000000027941 */ /* 0x000fea0003800000 */
.L_x_19246:
        /* <DEDUP_REMOVED lines=42> */
.L_x_19245:
[----:B------:R-:W-:Y:S05]  /*2c50*/  BSYNC B1 ;  /* 0x0000000000017941 */ /* 0x000fea0003800000 */
.L_x_19244:
        /* <DEDUP_REMOVED lines=20> */
.L_x_19249:
[----:B------:R-:W-:-:S07]  /*2da0*/  IMAD.MOV.U32 R34, RZ, RZ, R104 ;  /* 0x000000ffff227224 */ /* 0x000fce00078e0068 */
.L_x_19250:
[----:B------:R-:W-:Y:S05]  /*2db0*/  BSYNC B1 ;  /* 0x0000000000017941 */ /* 0x000fea0003800000 */
.L_x_19248:
        /* <DEDUP_REMOVED lines=16> */
.L_x_19254:
[----:B------:R-:W-:Y:S05]  /*2ec0*/  BSYNC B2 ;  /* 0x0000000000027941 */ /* 0x000fea0003800000 */
.L_x_19253:
        /* <DEDUP_REMOVED lines=42> */
.L_x_19252:
[----:B------:R-:W-:Y:S05]  /*3170*/  BSYNC B1 ;  /* 0x0000000000017941 */ /* 0x000fea0003800000 */
.L_x_19251:
        /* <DEDUP_REMOVED lines=20> */
.L_x_19256:
[----:B------:R-:W-:-:S07]  /*32c0*/  MOV R34, R104 ;  /* 0x0000006800227202 */ /* 0x000fce0000000f00 */
.L_x_19257:
[----:B------:R-:W-:Y:S05]  /*32d0*/  BSYNC B1 ;  /* 0x0000000000017941 */ /* 0x000fea0003800000 */
.L_x_19255:
        /* <DEDUP_REMOVED lines=18> */
.L_x_19261:
[----:B------:R-:W-:Y:S05]  /*3400*/  BSYNC B2 ;  /* 0x0000000000027941 */ /* 0x000fea0003800000 */
.L_x_19260:
        /* <DEDUP_REMOVED lines=42> */
.L_x_19259:
[----:B------:R-:W-:Y:S05]  /*36b0*/  BSYNC B1 ;  /* 0x0000000000017941 */ /* 0x000fea0003800000 */
.L_x_19258:
[----:B------:R-:W-:Y:S01]  /*36c0*/  I2FP.F32.U32 R32, R34 ;  /* 0x0000002200207245 */ /* 0x000fe20000201000 */
[----:B------:R-:W0:Y:S01]  /*36d0*/  LDC.64 R96, c[0x0][0x238] ;  /* 0x00008e00ff607b82 */ /* 0x000e220000000a00 */
[----:B------:R-:W-:Y:S01]  /*36e0*/  ISETP.NE.AND P6, PT, R42, RZ, PT ;  /* 0x000000ff2a00720c */ /* 0x000fe20003fc5270 */
[----:B------:R-:W-:Y:S01]  /*36f0*/  HADD2.F32 R35, -RZ, R35.H1_H1 ;  /* 0x30000023ff237230 */ /* 0x000fe20000004100 */
[----:B------:R-:W-:Y:S01]  /*3700*/  SEL R42, RZ, 0x10000, P5 ;  /* 0x00010000ff2a7807 */ /* 0x000fe20002800000 */
[----:B------:R-:W-:Y:S01]  /*3710*/  FFMA.FTZ R37, R32, R129, 1.1641532182693481445e-10 ;  /* 0x2f00000020257423 */ /* 0x000fe20000010081 */
[----:B------:R-:W-:Y:S02]  /*3720*/  ISETP.NE.AND P5, PT, R43, RZ, PT ;  /* 0x000000ff2b00720c */ /* 0x000fe40003fa5270 */
[----:B------:R-:W-:Y:S01]  /*3730*/  SEL R43, RZ, 0x100, P4 ;  /* 0x00000100ff2b7807 */ /* 0x000fe20002000000 */
[----:B------:R-:W1:Y:S01]  /*3740*/  @P1 LDC.64 R32, c[0x0][0x230] ;  /* 0x00008c00ff201b82 */ /* 0x000e620000000a00 */
[----:B------:R-:W-:Y:S01]  /*3750*/  ISETP.NE.AND P4, PT, R44, RZ, PT ;  /* 0x000000ff2c00720c */ /* 0x000fe20003f85270 */
[----:B------:R-:W-:Y:S01]  /*3760*/  FMUL.FTZ R40, R35, R126 ;  /* 0x0000007e23287220 */ /* 0x000fe20000410000 */
[----:B------:R-:W-:-:S02]  /*3770*/  SEL R38, RZ, 0x1, P2 ;  /* 0x00000001ff267807 */ /* 0x000fc40001000000 */
[----:B------:R-:W-:Y:S01]  /*3780*/  SEL R36, RZ, 0x1, P4 ;  /* 0x00000001ff247807 */ /* 0x000fe20002000000 */
[----:B------:R-:W-:Y:S01]  /*3790*/  FMUL.FTZ R40, R40, R127 ;  /* 0x0000007f28287220 */ /* 0x000fe20000410000 */
[----:B------:R-:W-:Y:S01]  /*37a0*/  SEL R34, RZ, 0x1, P5 ;  /* 0x00000001ff227807 */ /* 0x000fe20002800000 */
[----:B------:R-:W2:Y:S01]  /*37b0*/  LDC.64 R98, c[0x0][0x240] ;  /* 0x00009000ff627b82 */ /* 0x000ea20000000a00 */
[----:B------:R-:W-:Y:S01]  /*37c0*/  FSETP.GTU.FTZ.AND P2, PT, R37, R128, PT ;  /* 0x000000802500720b */ /* 0x000fe20003f5c000 */
[----:B------:R-:W-:Y:S01]  /*37d0*/  IMAD.WIDE.U32 R38, R38, 0x1000000, RZ ;  /* 0x0100000026267825 */ /* 0x000fe200078e00ff */
[----:B------:R-:W-:Y:S02]  /*37e0*/  IADD3 R131, R123, 0x20, RZ ;  /* 0x000000207b837810 */ /* 0x000fe40007ffe0ff */
[----:B------:R-:W-:Y:S01]  /*37f0*/  SEL R41, RZ, 0x1000000, P2 ;  /* 0x01000000ff297807 */ /* 0x000fe20001000000 */
[----:B------:R-:W-:Y:S01]  /*3800*/  IMAD.WIDE.U32 R36, R36, 0x10000, RZ ;  /* 0x0001000024247825 */ /* 0x000fe200078e00ff */
[----:B------:R-:W-:-:S02]  /*3810*/  FSEL R55, R40, RZ, !P2 ;  /* 0x000000ff28377208 */ /* 0x000fc40005000000 */
[----:B------:R-:W-:Y:S01]  /*3820*/  LOP3.LUT R43, R43, R41, R42, 0xfe, !PT ;  /* 0x000000292b2b7212 */ /* 0x000fe200078efe2a */
[----:B------:R-:W-:Y:S01]  /*3830*/  IMAD.WIDE.U32 R34, R34, 0x100, RZ ;  /* 0x0000010022227825 */ /* 0x000fe200078e00ff */
[----:B------:R-:W-:-:S03]  /*3840*/  SEL R41, RZ, 0x1, P6 ;  /* 0x00000001ff297807 */ /* 0x000fc60003000000 */
[----:B------:R-:W-:Y:S01]  /*3850*/  @P0 FADD.FTZ R55, R63, R55 ;  /* 0x000000373f370221 */ /* 0x000fe20000010000 */
[----:B------:R-:W-:Y:S02]  /*3860*/  LOP3.LUT R36, R34, R38, R36, 0xfe, !PT ;  /* 0x0000002622247212 */ /* 0x000fe400078efe24 */
[----:B------:R-:W-:Y:S02]  /*3870*/  SEL R38, RZ, 0x1, P3 ;  /* 0x00000001ff267807 */ /* 0x000fe40001800000 */
[----:B------:R-:W-:Y:S01]  /*3880*/  LOP3.LUT R36, R36, R41, RZ, 0xfc, !PT ;  /* 0x0000002924247212 */ /* 0x000fe200078efcff */
[----:B0-----:R-:W-:Y:S01]  /*3890*/  IMAD.WIDE.U32 R40, R123, 0x20, R96 ;  /* 0x000000207b287825 */ /* 0x001fe200078e0060 */
[----:B------:R-:W-:-:S03]  /*38a0*/  LOP3.LUT R39, R39, R43, R38, 0xfe, !PT ;  /* 0x0000002b27277212 */ /* 0x000fc600078efe26 */
[----:B-1----:R-:W-:Y:S01]  /*38b0*/  @P1 IMAD.WIDE.U32 R42, R131, 0x20, R32 ;  /* 0x00000020832a1825 */ /* 0x002fe200078e0020 */
[----:B------:R-:W-:Y:S01]  /*38c0*/  LOP3.LUT R37, R35, R39, R37, 0xfe, !PT ;  /* 0x0000002723257212 */ /* 0x000fe200078efe25 */
[----:B------:R0:W-:Y:S02]  /*38d0*/  STG.E.128 desc[UR4][R40.64], R56 ;  /* 0x0000003828007986 */ /* 0x0001e4000c101d04 */
[----:B--2---:R-:W-:Y:S02]  /*38e0*/  IMAD.WIDE.U32 R38, R123, 0x8, R98 ;  /* 0x000000087b267825 */ /* 0x004fe400078e0062 */
        /* <DEDUP_REMOVED lines=18> */
.L_x_19263:
[----:B------:R-:W-:-:S07]  /*3a10*/  IMAD.MOV.U32 R44, RZ, RZ, R104 ;  /* 0x000000ffff2c7224 */ /* 0x000fce00078e0068 */
.L_x_19264:
[----:B------:R-:W-:Y:S05]  /*3a20*/  BSYNC B1 ;  /* 0x0000000000017941 */ /* 0x000fea0003800000 */
.L_x_19262:
        /* <DEDUP_REMOVED lines=16> */
.L_x_19268:
[----:B------:R-:W-:Y:S05]  /*3b30*/  BSYNC B2 ;  /* 0x0000000000027941 */ /* 0x000fea0003800000 */
.L_x_19267:
        /* <DEDUP_REMOVED lines=42> */
.L_x_19266:
[----:B------:R-:W-:Y:S05]  /*3de0*/  BSYNC B1 ;  /* 0x0000000000017941 */ /* 0x000fea0003800000 */
.L_x_19265:
[----:B------:R-:W-:Y:S01]  /*3df0*/  I2FP.F32.U32 R36, R44 ;  /* 0x0000002c00247245 */ /* 0x000fe20000201000 */
[----:B-----5:R-:W-:Y:S01]  /*3e00*/  HADD2.F32 R39, -RZ, R32.H0_H0 ;  /* 0x20000020ff277230 */ /* 0x020fe20000004100 */
        /* <DEDUP_REMOVED lines=19> */
.L_x_19270:
[----:B------:R-:W-:-:S07]  /*3f40*/  MOV R43, R104 ;  /* 0x00000068002b7202 */ /* 0x000fce0000000f00 */
.L_x_19271:
[----:B------:R-:W-:Y:S05]  /*3f50*/  BSYNC B1 ;  /* 0x0000000000017941 */ /* 0x000fea0003800000 */
.L_x_19269:
        /* <DEDUP_REMOVED lines=16> */
.L_x_19275:
[----:B------:R-:W-:Y:S05]  /*4060*/  BSYNC B2 ;  /* 0x0000000000027941 */ /* 0x000fea0003800000 */
.L_x_19274:
        /* <DEDUP_REMOVED lines=42> */
.L_x_19273:
[----:B------:R-:W-:Y:S05]  /*4310*/  BSYNC B1 ;  /* 0x0000000000017941 */ /* 0x000fea0003800000 */
.L_x_19272:
        /* <DEDUP_REMOVED lines=21> */
.L_x_19277:
[----:B------:R-:W-:-:S07]  /*4470*/  MOV R32, R104 ;  /* 0x0000006800207202 */ /* 0x000fce0000000f00 */
.L_x_19278:
[----:B------:R-:W-:Y:S05]  /*4480*/  BSYNC B1 ;  /* 0x0000000000017941 */ /* 0x000fea0003800000 */
.L_x_19276:
        /* <DEDUP_REMOVED lines=16> */
.L_x_19282:
[----:B------:R-:W-:Y:S05]  /*4590*/  BSYNC B2 ;  /* 0x0000000000027941 */ /* 0x000fea0003800000 */
.L_x_19281:
        /* <DEDUP_REMOVED lines=42> */
.L_x_19280:
[----:B------:R-:W-:Y:S05]  /*4840*/  BSYNC B1 ;  /* 0x0000000000017941 */ /* 0x000fea0003800000 */
.L_x_19279:
        /* <DEDUP_REMOVED lines=21> */
.L_x_19284:
[----:B------:R-:W-:-:S07]  /*49a0*/  IMAD.MOV.U32 R32, RZ, RZ, R104 ;  /* 0x000000ffff207224 */ /* 0x000fce00078e0068 */
.L_x_19285:
[----:B------:R-:W-:Y:S05]  /*49b0*/  BSYNC B1 ;  /* 0x0000000000017941 */ /* 0x000fea0003800000 */
.L_x_19283:
        /* <DEDUP_REMOVED lines=16> */
.L_x_19289:
[----:B------:R-:W-:Y:S05]  /*4ac0*/  BSYNC B2 ;  /* 0x0000000000027941 */ /* 0x000fea0003800000 */
.L_x_19288:
        /* <DEDUP_REMOVED lines=42> */
.L_x_19287:
[----:B------:R-:W-:Y:S05]  /*4d70*/  BSYNC B1 ;  /* 0x0000000000017941 */ /* 0x000fea0003800000 */
.L_x_19286:
        /* <DEDUP_REMOVED lines=20> */
.L_x_19291:
[----:B------:R-:W-:-:S07]  /*4ec0*/  MOV R44, R104 ;  /* 0x00000068002c7202 */ /* 0x000fce0000000f00 */
.L_x_19292:
[----:B------:R-:W-:Y:S05]  /*4ed0*/  BSYNC B1 ;  /* 0x0000000000017941 */ /* 0x000fea0003800000 */
.L_x_19290:
        /* <DEDUP_REMOVED lines=16> */
.L_x_19296:
[----:B------:R-:W-:Y:S05]  /*4fe0*/  BSYNC B2 ;  /* 0x0000000000027941 */ /* 0x000fea0003800000 */
.L_x_19295:
        /* <DEDUP_REMOVED lines=42> */
.L_x_19294:
[----:B------:R-:W-:Y:S05]  /*5290*/  BSYNC B1 ;  /* 0x0000000000017941 */ /* 0x000fea0003800000 */
.L_x_19293:
        /* <DEDUP_REMOVED lines=20> */
.L_x_19298:
[----:B------:R-:W-:-:S07]  /*53e0*/  MOV R45, R104 ;  /* 0x00000068002d7202 */ /* 0x000fce0000000f00 */
.L_x_19299:
[----:B------:R-:W-:Y:S05]  /*53f0*/  BSYNC B1 ;  /* 0x0000000000017941 */ /* 0x000fea0003800000 */
.L_x_19297:
        /* <DEDUP_REMOVED lines=16> */
.L_x_19303:
[----:B------:R-:W-:Y:S05]  /*5500*/  BSYNC B2 ;  /* 0x0000000000027941 */ /* 0x000fea0003800000 */
.L_x_19302:
        /* <DEDUP_REMOVED lines=42> */
.L_x_19301:
[----:B------:R-:W-:Y:S05]  /*57b0*/  BSYNC B1 ;  /* 0x0000000000017941 */ /* 0x000fea0003800000 */
.L_x_19300:
        /* <DEDUP_REMOVED lines=20> */
.L_x_19305:
[----:B------:R-:W-:-:S07]  /*5900*/  IMAD.MOV.U32 R34, RZ, RZ, R104 ;  /* 0x000000ffff227224 */ /* 0x000fce00078e0068 */
.L_x_19306:
[----:B------:R-:W-:Y:S05]  /*5910*/  BSYNC B1 ;  /* 0x0000000000017941 */ /* 0x000fea0003800000 */
.L_x_19304:
        /* <DEDUP_REMOVED lines=16> */
.L_x_19310:
[----:B------:R-:W-:Y:S05]  /*5a20*/  BSYNC B2 ;  /* 0x0000000000027941 */ /* 0x000fea0003800000 */
.L_x_19309:
        /* <DEDUP_REMOVED lines=42> */
.L_x_19308:
[----:B------:R-:W-:Y:S05]  /*5cd0*/  BSYNC B1 ;  /* 0x0000000000017941 */ /* 0x000fea0003800000 */
.L_x_19307:
        /* <DEDUP_REMOVED lines=20> */
.L_x_19312:
[----:B------:R-:W-:-:S07]  /*5e20*/  MOV R34, R104 ;  /* 0x0000006800227202 */ /* 0x000fce0000000f00 */
.L_x_19313:
[----:B------:R-:W-:Y:S05]  /*5e30*/  BSYNC B1 ;  /* 0x0000000000017941 */ /* 0x000fea0003800000 */
.L_x_19311:
        /* <DEDUP_REMOVED lines=18> */
.L_x_19317:
[----:B------:R-:W-:Y:S05]  /*5f60*/  BSYNC B2 ;  /* 0x0000000000027941 */ /* 0x000fea0003800000 */
.L_x_19316:
        /* <DEDUP_REMOVED lines=42> */
.L_x_19315:
[----:B------:R-:W-:Y:S05]  /*6210*/  BSYNC B1 ;  /* 0x0000000000017941 */ /* 0x000fea0003800000 */
.L_x_19314:
[----:B------:R-:W-:Y:S01]  /*6220*/  I2FP.F32.U32 R32, R34 ;  /* 0x0000002200207245 */ /* 0x000fe20000201000 */
[----:B------:R-:W-:Y:S01]  /*6230*/  HADD2.F32 R35, -RZ, R35.H1_H1 ;  /* 0x30000023ff237230 */ /* 0x000fe20000004100 */
[----:B------:R-:W-:Y:S02]  /*6240*/  ISETP.NE.AND P6, PT, R42, RZ, PT ;  /* 0x000000ff2a00720c */ /* 0x000fe40003fc5270 */
[----:B------:R-:W-:Y:S01]  /*6250*/  SEL R42, RZ, 0x10000, P5 ;  /* 0x00010000ff2a7807 */ /* 0x000fe20002800000 */
[----:B------:R-:W-:Y:S01]  /*6260*/  FFMA.FTZ R33, R32, R129, 1.1641532182693481445e-10 ;  /* 0x2f00000020217423 */ /* 0x000fe20000010081 */
[----:B------:R-:W-:Y:S01]  /*6270*/  SEL R38, RZ, 0x1, P2 ;  /* 0x00000001ff267807 */ /* 0x000fe20001000000 */
[----:B------:R-:W-:Y:S01]  /*6280*/  FMUL.FTZ R40, R35, R126 ;  /* 0x0000007e23287220 */ /* 0x000fe20000410000 */
[----:B------:R-:W-:Y:S02]  /*6290*/  ISETP.NE.AND P5, PT, R43, RZ, PT ;  /* 0x000000ff2b00720c */ /* 0x000fe40003fa5270 */
[----:B------:R-:W-:Y:S01]  /*62a0*/  FSETP.GTU.FTZ.AND P2, PT, R33, R128, PT ;  /* 0x000000802100720b */ /* 0x000fe20003f5c000 */
[----:B------:R-:W-:Y:S01]  /*62b0*/  IMAD.WIDE.U32 R38, R38, 0x1000000, RZ ;  /* 0x0100000026267825 */ /* 0x000fe200078e00ff */
[----:B------:R-:W-:Y:S01]  /*62c0*/  SEL R43, RZ, 0x100, P4 ;  /* 0x00000100ff2b7807 */ /* 0x000fe20002000000 */
[----:B------:R-:W0:Y:S01]  /*62d0*/  @P1 LDC.64 R32, c[0x0][0x230] ;  /* 0x00008c00ff201b82 */ /* 0x000e220000000a00 */
[----:B------:R-:W-:Y:S01]  /*62e0*/  ISETP.NE.AND P4, PT, R47, RZ, PT ;  /* 0x000000ff2f00720c */ /* 0x000fe20003f85270 */
[----:B------:R-:W-:Y:S01]  /*62f0*/  FMUL.FTZ R40, R40, R127 ;  /* 0x0000007f28287220 */ /* 0x000fe20000410000 */
[----:B------:R-:W-:-:S02]  /*6300*/  SEL R34, RZ, 0x1, P5 ;  /* 0x00000001ff227807 */ /* 0x000fc40002800000 */
[----:B------:R-:W-:Y:S02]  /*6310*/  SEL R36, RZ, 0x1, P4 ;  /* 0x00000001ff247807 */ /* 0x000fe40002000000 */
[----:B------:R-:W-:Y:S01]  /*6320*/  SEL R41, RZ, 0x1000000, P2 ;  /* 0x01000000ff297807 */ /* 0x000fe20001000000 */
[----:B------:R-:W-:Y:S01]  /*6330*/  IMAD.WIDE.U32 R34, R34, 0x100, RZ ;  /* 0x0000010022227825 */ /* 0x000fe200078e00ff */
[----:B------:R-:W-:Y:S02]  /*6340*/  FSEL R47, R40, RZ, !P2 ;  /* 0x000000ff282f7208 */ /* 0x000fe40005000000 */
        /* <DEDUP_REMOVED lines=32> */
.L_x_19319:
[----:B------:R-:W-:-:S07]  /*6550*/  IMAD.MOV.U32 R70, RZ, RZ, R104 ;  /* 0x000000ffff467224 */ /* 0x000fce00078e0068 */
.L_x_19320:
[----:B------:R-:W-:Y:S05]  /*6560*/  BSYNC B1 ;  /* 0x0000000000017941 */ /* 0x000fea0003800000 */
.L_x_19318:
        /* <DEDUP_REMOVED lines=16> */
.L_x_19324:
[----:B------:R-:W-:Y:S05]  /*6670*/  BSYNC B2 ;  /* 0x0000000000027941 */ /* 0x000fea0003800000 */
.L_x_19323:
        /* <DEDUP_REMOVED lines=42> */
.L_x_19322:
[----:B------:R-:W-:Y:S05]  /*6920*/  BSYNC B1 ;  /* 0x0000000000017941 */ /* 0x000fea0003800000 */
.L_x_19321:
        /* <DEDUP_REMOVED lines=21> */
.L_x_19326:
[----:B------:R-:W-:-:S07]  /*6a80*/  MOV R38, R104 ;  /* 0x0000006800267202 */ /* 0x000fce0000000f00 */
.L_x_19327:
[----:B------:R-:W-:Y:S05]  /*6a90*/  BSYNC B1 ;  /* 0x0000000000017941 */ /* 0x000fea0003800000 */
.L_x_19325:
        /* <DEDUP_REMOVED lines=16> */
.L_x_19331:
[----:B------:R-:W-:Y:S05]  /*6ba0*/  BSYNC B2 ;  /* 0x0000000000027941 */ /* 0x000fea0003800000 */
.L_x_19330:
        /* <DEDUP_REMOVED lines=42> */
.L_x_19329:
[----:B------:R-:W-:Y:S05]  /*6e50*/  BSYNC B1 ;  /* 0x0000000000017941 */ /* 0x000fea0003800000 */
.L_x_19328:
        /* <DEDUP_REMOVED lines=21> */
.L_x_19333:
[----:B------:R-:W-:-:S07]  /*6fb0*/  MOV R32, R104 ;  /* 0x0000006800207202 */ /* 0x000fce0000000f00 */
.L_x_19334:
[----:B------:R-:W-:Y:S05]  /*6fc0*/  BSYNC B1 ;  /* 0x0000000000017941 */ /* 0x000fea0003800000 */
.L_x_19332:
        /* <DEDUP_REMOVED lines=16> */
.L_x_19338:
[----:B------:R-:W-:Y:S05]  /*70d0*/  BSYNC B2 ;  /* 0x0000000000027941 */ /* 0x000fea0003800000 */
.L_x_19337:
        /* <DEDUP_REMOVED lines=42> */
.L_x_19336:
[----:B------:R-:W-:Y:S05]  /*7380*/  BSYNC B1 ;  /* 0x0000000000017941 */ /* 0x000fea0003800000 */
.L_x_19335:
        /* <DEDUP_REMOVED lines=21> */
.L_x_19340:
[----:B------:R-:W-:-:S07]  /*74e0*/  IMAD.MOV.U32 R32, RZ, RZ, R104 ;  /* 0x000000ffff207224 */ /* 0x000fce00078e0068 */
.L_x_19341:
[----:B------:R-:W-:Y:S05]  /*74f0*/  BSYNC B1 ;  /* 0x0000000000017941 */ /* 0x000fea0003800000 */
.L_x_19339:
        /* <DEDUP_REMOVED lines=16> */
.L_x_19345:
[----:B------:R-:W-:Y:S05]  /*7600*/  BSYNC B2 ;  /* 0x0000000000027941 */ /* 0x000fea0003800000 */
.L_x_19344:
        /* <DEDUP_REMOVED lines=42> */
.L_x_19343:
[----:B------:R-:W-:Y:S05]  /*78b0*/  BSYNC B1 ;  /* 0x0000000000017941 */ /* 0x000fea0003800000 */
.L_x_19342:
        /* <DEDUP_REMOVED lines=20> */
.L_x_19347:
[----:B------:R-:W-:-:S07]  /*7a00*/  MOV R38, R104 ;  /* 0x0000006800267202 */ /* 0x000fce0000000f00 */
.L_x_19348:
[----:B------:R-:W-:Y:S05]  /*7a10*/  BSYNC B1 ;  /* 0x0000000000017941 */ /* 0x000fea0003800000 */
.L_x_19346:
        /* <DEDUP_REMOVED lines=16> */
.L_x_19352:
[----:B------:R-:W-:Y:S05]  /*7b20*/  BSYNC B2 ;  /* 0x0000000000027941 */ /* 0x000fea0003800000 */
.L_x_19351:
        /* <DEDUP_REMOVED lines=42> */
.L_x_19350:
[----:B------:R-:W-:Y:S05]  /*7dd0*/  BSYNC B1 ;  /* 0x0000000000017941 */ /* 0x000fea0003800000 */
.L_x_19349:
        /* <DEDUP_REMOVED lines=20> */
.L_x_19354:
[----:B------:R-:W-:-:S07]  /*7f20*/  MOV R37, R104 ;  /* 0x0000006800257202 */ /* 0x000fce0000000f00 */
.L_x_19355:
[----:B------:R-:W-:Y:S05]  /*7f30*/  BSYNC B1 ;  /* 0x0000000000017941 */ /* 0x000fea0003800000 */
.L_x_19353:
        /* <DEDUP_REMOVED lines=16> */
.L_x_19359:
[----:B------:R-:W-:Y:S05]  /*8040*/  BSYNC B2 ;  /* 0x0000000000027941 */ /* 0x000fea0003800000 */
.L_x_19358:
        /* <DEDUP_REMOVED lines=42> */
.L_x_19357:
[----:B------:R-:W-:Y:S05]  /*82f0*/  BSYNC B1 ;  /* 0x0000000000017941 */ /* 0x000fea0003800000 */
.L_x_19356:
        /* <DEDUP_REMOVED lines=20> */
.L_x_19361:
[----:B------:R-:W-:-:S07]  /*8440*/  IMAD.MOV.U32 R34, RZ, RZ, R104 ;  /* 0x000000ffff227224 */ /* 0x000fce00078e0068 */
.L_x_19362:
[----:B------:R-:W-:Y:S05]  /*8450*/  BSYNC B1 ;  /* 0x0000000000017941 */ /* 0x000fea0003800000 */
.L_x_19360:
        /* <DEDUP_REMOVED lines=16> */
.L_x_19366:
[----:B------:R-:W-:Y:S05]  /*8560*/  BSYNC B2 ;  /* 0x0000000000027941 */ /* 0x000fea0003800000 */
.L_x_19365:
        /* <DEDUP_REMOVED lines=42> */
.L_x_19364:
[----:B------:R-:W-:Y:S05]  /*8810*/  BSYNC B1 ;  /* 0x0000000000017941 */ /* 0x000fea0003800000 */
.L_x_19363:
        /* <DEDUP_REMOVED lines=20> */
.L_x_19368:
[----:B------:R-:W-:-:S07]  /*8960*/  MOV R34, R104 ;  /* 0x0000006800227202 */ /* 0x000fce0000000f00 */
.L_x_19369:
[----:B------:R-:W-:Y:S05]  /*8970*/  BSYNC B1 ;  /* 0x0000000000017941 */ /* 0x000fea0003800000 */
.L_x_19367:
        /* <DEDUP_REMOVED lines=18> */
.L_x_19373:
[----:B------:R-:W-:Y:S05]  /*8aa0*/  BSYNC B2 ;  /* 0x0000000000027941 */ /* 0x000fea0003800000 */
.L_x_19372:
        /* <DEDUP_REMOVED lines=42> */
.L_x_19371:
[----:B------:R-:W-:Y:S05]  /*8d50*/  BSYNC B1 ;  /* 0x0000000000017941 */ /* 0x000fea0003800000 */
.L_x_19370:
[----:B------:R-:W-:Y:S01]  /*8d60*/  I2FP.F32.U32 R32, R34 ;  /* 0x0000002200207245 */ /* 0x000fe20000201000 */
[----:B------:R-:W-:Y:S01]  /*8d70*/  HADD2.F32 R35, -RZ, R35.H1_H1 ;  /* 0x30000023ff237230 */ /* 0x000fe20000004100 */
[----:B------:R-:W-:Y:S01]  /*8d80*/  SEL R132, RZ, 0x10000, P5 ;  /* 0x00010000ff847807 */ /* 0x000fe20002800000 */
[----:B------:R-:W-:Y:S01]  /*8d90*/  IMAD.WIDE.U32 R134, R133, 0x20, R96 ;  /* 0x0000002085867825 */ /* 0x000fe200078e0060 */
[----:B------:R-:W-:-:S03]  /*8da0*/  ISETP.NE.AND P5, PT, R108, RZ, PT ;  /* 0x000000ff6c00720c */ /* 0x000fc60003fa5270 */
[----:B------:R-:W-:Y:S01]  /*8db0*/  FFMA.FTZ R33, R32, R129, 1.1641532182693481445e-10 ;  /* 0x2f00000020217423 */ /* 0x000fe20000010081 */
[----:B------:R-:W-:Y:S01]  /*8dc0*/  SEL R107, RZ, 0x100, P4 ;  /* 0x00000100ff6b7807 */ /* 0x000fe20002000000 */
[----:B------:R-:W-:Y:S01]  /*8dd0*/  FMUL.FTZ R130, R35, R126 ;  /* 0x0000007e23827220 */ /* 0x000fe20000410000 */
[----:B------:R-:W-:Y:S01]  /*8de0*/  ISETP.NE.AND P4, PT, R109, RZ, PT ;  /* 0x000000ff6d00720c */ /* 0x000fe20003f85270 */
[----:B------:R0:W-:Y:S01]  /*8df0*/  STG.E.128 desc[UR4][R134.64], R40 ;  /* 0x0000002886007986 */ /* 0x0001e2000c101d04 */
[----:B------:R-:W-:Y:S01]  /*8e00*/  SEL R108, RZ, 0x1, P2 ;  /* 0x00000001ff6c7807 */ /* 0x000fe20001000000 */
[----:B------:R-:W-:Y:S01]  /*8e10*/  FMUL.FTZ R130, R130, R127 ;  /* 0x0000007f82827220 */ /* 0x000fe20000410000 */
[----:B------:R-:W-:Y:S02]  /*8e20*/  FSETP.GTU.FTZ.AND P2, PT, R33, R128, PT ;  /* 0x000000802100720b */ /* 0x000fe40003f5c000 */
[----:B------:R-:W-:Y:S01]  /*8e30*/  ISETP.NE.AND P6, PT, R39, RZ, PT ;  /* 0x000000ff2700720c */ /* 0x000fe20003fc5270 */
[----:B------:R-:W-:Y:S01]  /*8e40*/  IMAD.WIDE.U32 R108, R108, 0x1000000, RZ ;  /* 0x010000006c6c7825 */ /* 0x000fe200078e00ff */
[----:B------:R-:W-:Y:S01]  /*8e50*/  SEL R70, RZ, 0x1, P4 ;  /* 0x00000001ff467807 */ /* 0x000fe20002000000 */
[----:B------:R-:W1:Y:S01]  /*8e60*/  @P1 LDC.64 R32, c[0x0][0x230] ;  /* 0x00008c00ff201b82 */ /* 0x000e620000000a00 */
[----:B------:R-:W-:-:S02]  /*8e70*/  SEL R34, RZ, 0x1, P5 ;  /* 0x00000001ff227807 */ /* 0x000fc40002800000 */
[----:B------:R-:W-:Y:S01]  /*8e80*/  SEL R39, RZ, 0x1000000, P2 ;  /* 0x01000000ff277807 */ /* 0x000fe20001000000 */
[----:B------:R-:W-:Y:S01]  /*8e90*/  IMAD.WIDE.U32 R70, R70, 0x10000, RZ ;  /* 0x0001000046467825 */ /* 0x000fe200078e00ff */
[----:B------:R-:W-:Y:S02]  /*8ea0*/  SEL R105, RZ, 0x1, P3 ;  /* 0x00000001ff697807 */ /* 0x000fe40001800000 */
[----:B------:R-:W-:Y:S01]  /*8eb0*/  LOP3.LUT R107, R107, R39, R132, 0xfe, !PT ;  /* 0x000000276b6b7212 */ /* 0x000fe200078efe84 */
[----:B------:R-:W-:Y:S01]  /*8ec0*/  IMAD.WIDE.U32 R34, R34, 0x100, RZ ;  /* 0x0000010022227825 */ /* 0x000fe200078e00ff */
[----:B------:R-:W-:Y:S02]  /*8ed0*/  FSEL R39, R130, RZ, !P2 ;  /* 0x000000ff82277208 */ /* 0x000fe40005000000 */
[----:B------:R-:W-:Y:S02]  /*8ee0*/  LOP3.LUT R109, R109, R107, R105, 0xfe, !PT ;  /* 0x0000006b6d6d7212 */ /* 0x000fe400078efe69 */
[----:B------:R-:W-:Y:S01]  /*8ef0*/  IADD3 R125, R123, 0x60, RZ ;  /* 0x000000607b7d7810 */ /* 0x000fe20007ffe0ff */
[----:B------:R-:W-:Y:S01]  /*8f00*/  @P0 FADD.FTZ R39, R63, R39 ;  /* 0x000000273f270221 */ /* 0x000fe20000010000 */
[----:B------:R-:W-:-:S02]  /*8f10*/  SEL R103, RZ, 0x1, P6 ;  /* 0x00000001ff677807 */ /* 0x000fc40003000000 */
[----:B------:R-:W-:Y:S01]  /*8f20*/  LOP3.LUT R34, R34, R108, R70, 0xfe, !PT ;  /* 0x0000006c22227212 */ /* 0x000fe200078efe46 */
[----:B------:R-:W-:Y:S01]  /*8f30*/  IMAD.WIDE.U32 R68, R125, 0x10, R68 ;  /* 0x000000107d447825 */ /* 0x000fe200078e0044 */
[----:B------:R-:W-:Y:S01]  /*8f40*/  LOP3.LUT R35, R35, R109, R71, 0xfe, !PT ;  /* 0x0000006d23237212 */ /* 0x000fe200078efe47 */
[----:B------:R0:W-:Y:S01]  /*8f50*/  STG.E.128 desc[UR4][R134.64+0x10], R36 ;  /* 0x0000102486007986 */ /* 0x0001e2000c101d04 */
[----:B------:R-:W-:Y:S01]  /*8f60*/  LOP3.LUT R34, R34, R103, RZ, 0xfc, !PT ;  /* 0x0000006722227212 */ /* 0x000fe200078efcff */
[----:B------:R-:W-:-:S04]  /*8f70*/  IMAD.WIDE.U32 R108, R133, 0x8, R98 ;  /* 0x00000008856c7825 */ /* 0x000fc800078e0062 */
[----:B-1----:R-:W-:Y:S01]  /*8f80*/  @P1 IMAD.WIDE.U32 R32, R125, 0x20, R32 ;  /* 0x000000207d201825 */ /* 0x002fe200078e0020 */
[----:B------:R0:W-:Y:S04]  /*8f90*/  STG.E.64 desc[UR4][R108.64], R34 ;  /* 0x000000226c007986 */ /* 0x0001e8000c101b04 */
[----:B------:R-:W5:Y:S04]  /*8fa0*/  LDG.E.128 R68, desc[UR4][R68.64] ;  /* 0x0000000444447981 */ /* 0x000f68000c1e1d00 */
        /* <DEDUP_REMOVED lines=14> */
.L_x_19375:
[----:B------:R-:W-:-:S07]  /*9090*/  IMAD.MOV.U32 R108, RZ, RZ, R104 ;  /* 0x000000ffff6c7224 */ /* 0x000fce00078e0068 */
.L_x_19376:
[----:B------:R-:W-:Y:S05]  /*90a0*/  BSYNC B1 ;  /* 0x0000000000017941 */ /* 0x000fea0003800000 */
.L_x_19374:
        /* <DEDUP_REMOVED lines=16> */
.L_x_19380:
[----:B------:R-:W-:Y:S05]  /*91b0*/  BSYNC B2 ;  /* 0x0000000000027941 */ /* 0x000fea0003800000 */
.L_x_19379:
        /* <DEDUP_REMOVED lines=42> */
.L_x_19378:
[----:B------:R-:W-:Y:S05]  /*9460*/  BSYNC B1 ;  /* 0x0000000000017941 */ /* 0x000fea0003800000 */
.L_x_19377:
        /* <DEDUP_REMOVED lines=21> */
.L_x_19382:
[----:B------:R-:W-:-:S07]  /*95c0*/  MOV R33, R104 ;  /* 0x0000006800217202 */ /* 0x000fce0000000f00 */
.L_x_19383:
[----:B------:R-:W-:Y:S05]  /*95d0*/  BSYNC B1 ;  /* 0x0000000000017941 */ /* 0x000fea0003800000 */
.L_x_19381:
        /* <DEDUP_REMOVED lines=16> */
.L_x_19387:
[----:B------:R-:W-:Y:S05]  /*96e0*/  BSYNC B2 ;  /* 0x0000000000027941 */ /* 0x000fea0003800000 */
.L_x_19386:
        /* <DEDUP_REMOVED lines=42> */
.L_x_19385:
[----:B------:R-:W-:Y:S05]  /*9990*/  BSYNC B1 ;  /* 0x0000000000017941 */ /* 0x000fea0003800000 */
.L_x_19384:
        /* <DEDUP_REMOVED lines=21> */
.L_x_19389:
[----:B------:R-:W-:-:S07]  /*9af0*/  MOV R68, R104 ;  /* 0x0000006800447202 */ /* 0x000fce0000000f00 */
.L_x_19390:
[----:B------:R-:W-:Y:S05]  /*9b00*/  BSYNC B1 ;  /* 0x0000000000017941 */ /* 0x000fea0003800000 */
.L_x_19388:
        /* <DEDUP_REMOVED lines=16> */
.L_x_19394:
[----:B------:R-:W-:Y:S05]  /*9c10*/  BSYNC B2 ;  /* 0x0000000000027941 */ /* 0x000fea0003800000 */
.L_x_19393:
        /* <DEDUP_REMOVED lines=42> */
.L_x_19392:
[----:B------:R-:W-:Y:S05]  /*9ec0*/  BSYNC B1 ;  /* 0x0000000000017941 */ /* 0x000fea0003800000 */
.L_x_19391:
        /* <DEDUP_REMOVED lines=20> */
.L_x_19396:
[----:B------:R-:W-:-:S07]  /*a010*/  IMAD.MOV.U32 R35, RZ, RZ, R104 ;  /* 0x000000ffff237224 */ /* 0x000fce00078e0068 */
.L_x_19397:
[----:B------:R-:W-:Y:S05]  /*a020*/  BSYNC B1 ;  /* 0x0000000000017941 */ /* 0x000fea0003800000 */
.L_x_19395:
        /* <DEDUP_REMOVED lines=16> */
.L_x_19401:
[----:B------:R-:W-:Y:S05]  /*a130*/  BSYNC B2 ;  /* 0x0000000000027941 */ /* 0x000fea0003800000 */
.L_x_19400:
        /* <DEDUP_REMOVED lines=42> */
.L_x_19399:
[----:B------:R-:W-:Y:S05]  /*a3e0*/  BSYNC B1 ;  /* 0x0000000000017941 */ /* 0x000fea0003800000 */
.L_x_19398:
        /* <DEDUP_REMOVED lines=20> */
.L_x_19403:
[----:B------:R-:W-:-:S07]  /*a530*/  MOV R108, R104 ;  /* 0x00000068006c7202 */ /* 0x000fce0000000f00 */
.L_x_19404:
[----:B------:R-:W-:Y:S05]  /*a540*/  BSYNC B1 ;  /* 0x0000000000017941 */ /* 0x000fea0003800000 */
.L_x_19402:
        /* <DEDUP_REMOVED lines=16> */
.L_x_19408:
[----:B------:R-:W-:Y:S05]  /*a650*/  BSYNC B2 ;  /* 0x0000000000027941 */ /* 0x000fea0003800000 */
.L_x_19407:
        /* <DEDUP_REMOVED lines=42> */
.L_x_19406:
[----:B------:R-:W-:Y:S05]  /*a900*/  BSYNC B1 ;  /* 0x0000000000017941 */ /* 0x000fea0003800000 */
.L_x_19405:
        /* <DEDUP_REMOVED lines=20> */
.L_x_19410:
[----:B------:R-:W-:-:S07]  /*aa50*/  MOV R69, R104 ;  /* 0x0000006800457202 */ /* 0x000fce0000000f00 */
.L_x_19411:
[----:B------:R-:W-:Y:S05]  /*aa60*/  BSYNC B1 ;  /* 0x0000000000017941 */ /* 0x000fea0003800000 */
.L_x_19409:
        /* <DEDUP_REMOVED lines=16> */
.L_x_19415:
[----:B------:R-:W-:Y:S05]  /*ab70*/  BSYNC B2 ;  /* 0x0000000000027941 */ /* 0x000fea0003800000 */
.L_x_19414:
        /* <DEDUP_REMOVED lines=42> */
.L_x_19413:
[----:B------:R-:W-:Y:S05]  /*ae20*/  BSYNC B1 ;  /* 0x0000000000017941 */ /* 0x000fea0003800000 */
.L_x_19412:
        /* <DEDUP_REMOVED lines=20> */
.L_x_19417:
[----:B------:R-:W-:-:S07]  /*af70*/  IMAD.MOV.U32 R70, RZ, RZ, R104 ;  /* 0x000000ffff467224 */ /* 0x000fce00078e0068 */
.L_x_19418:
[----:B------:R-:W-:Y:S05]  /*af80*/  BSYNC B1 ;  /* 0x0000000000017941 */ /* 0x000fea0003800000 */
.L_x_19416:
        /* <DEDUP_REMOVED lines=16> */
.L_x_19422:
[----:B------:R-:W-:Y:S05]  /*b090*/  BSYNC B2 ;  /* 0x0000000000027941 */ /* 0x000fea0003800000 */
.L_x_19421:
        /* <DEDUP_REMOVED lines=42> */
.L_x_19420:
[----:B------:R-:W-:Y:S05]  /*b340*/  BSYNC B1 ;  /* 0x0000000000017941 */ /* 0x000fea0003800000 */
.L_x_19419:
        /* <DEDUP_REMOVED lines=8> */
[----:B------:R-:W-:-:S03]  /*b3d0*/  VIADD R103, R108, 0x1 ;  /* 0x000000016c677836 */ /* 0x000fc60000000000 */
        /* <DEDUP_REMOVED lines=11> */
.L_x_19424:
[----:B------:R-:W-:-:S07]  /*b490*/  MOV R134, R104 ;  /* 0x0000006800867202 */ /* 0x000fce0000000f00 */
.L_x_19425:
[----:B------:R-:W-:Y:S05]  /*b4a0*/  BSYNC B1 ;  /* 0x0000000000017941 */ /* 0x000fea0003800000 */
.L_x_19423:
        /* <DEDUP_REMOVED lines=18> */
.L_x_19429:
[----:B------:R-:W-:Y:S05]  /*b5d0*/  BSYNC B2 ;  /* 0x0000000000027941 */ /* 0x000fea0003800000 */
.L_x_19428:
        /* <DEDUP_REMOVED lines=42> */
.L_x_19427:
[----:B------:R-:W-:Y:S05]  /*b880*/  BSYNC B1 ;  /* 0x0000000000017941 */ /* 0x000fea0003800000 */
.L_x_19426:
[----:B------:R-:W-:Y:S01]  /*b890*/  FADD.FTZ R108, RZ, R56 ;  /* 0x00000038ff6c7221 */ /* 0x000fe20000010000 */
[----:B------:R-:W-:Y:S01]  /*b8a0*/  ISETP.NE.AND P6, PT, R130, RZ, PT ;  /* 0x000000ff8200720c */ /* 0x000fe20003fc5270 */
[----:B------:R-:W-:Y:S01]  /*b8b0*/  HADD2.F32 R71, -RZ, R71.H1_H1 ;  /* 0x30000047ff477230 */ /* 0x000fe20000004100 */
[----:B------:R-:W-:Y:S01]  /*b8c0*/  SEL R105, RZ, 0x10000, P5 ;  /* 0x00010000ff697807 */ /* 0x000fe20002800000 */
[----:B------:R-:W-:Y:S01]  /*b8d0*/  FADD.FTZ R107, R57, R108 ;  /* 0x0000006c396b7221 */ /* 0x000fe20000010000 */
[----:B------:R-:W-:Y:S01]  /*b8e0*/  ISETP.NE.AND P5, PT, R132, RZ, PT ;  /* 0x000000ff8400720c */ /* 0x000fe20003fa5270 */
[----:B------:R-:W-:-:S04]  /*b8f0*/  IMAD.WIDE.U32 R96, R125, 0x20, R96 ;  /* 0x000000207d607825 */ /* 0x000fc800078e0060 */
[----:B------:R-:W-:Y:S01]  /*b900*/  FMUL.FTZ R126, R71, R126 ;  /* 0x0000007e477e7220 */ /* 0x000fe20000410000 */
[----:B------:R-:W-:Y:S01]  /*b910*/  FADD.FTZ R108, R58, R107 ;  /* 0x0000006b3a6c7221 */ /* 0x000fe20000010000 */
[----:B------:R-:W-:Y:S01]  /*b920*/  SEL R132, RZ, 0x100, P4 ;  /* 0x00000100ff847807 */ /* 0x000fe20002000000 */
[----:B------:R-:W-:-:S04]  /*b930*/  IMAD.WIDE.U32 R98, R125, 0x8, R98 ;  /* 0x000000087d627825 */ /* 0x000fc800078e0062 */
[----:B------:R-:W-:Y:S01]  /*b940*/  FMUL.FTZ R126, R126, R127 ;  /* 0x0000007f7e7e7220 */ /* 0x000fe20000410000 */
[----:B------:R-:W-:Y:S01]  /*b950*/  FADD.FTZ R107, R59, R108 ;  /* 0x0000006c3b6b7221 */ /* 0x000fe20000010000 */
[----:B------:R-:W-:Y:S01]  /*b960*/  SEL R127, RZ, 0x1, P3 ;  /* 0x00000001ff7f7807 */ /* 0x000fe20001800000 */
[----:B------:R0:W-:Y:S01]  /*b970*/  STG.E.128 desc[UR4][R96.64], R32 ;  /* 0x0000002060007986 */ /* 0x0001e2000c101d04 */
        /* <DEDUP_REMOVED lines=14> */
[----:B------:R-:W-:Y:S01]  /*ba60*/  SEL R134, RZ, 0x1, P2 ;  /* 0x00000001ff867807 */ /* 0x000fe20001000000 */
[----:B------:R-:W-:Y:S02]  /*ba70*/  FADD.FTZ R130, R40, R107 ;  /* 0x0000006b28827221 */ /* 0x000fe40000010000 */
[----:B------:R-:W-:Y:S02]  /*ba80*/  FFMA.FTZ R129, R108, R129, 1.1641532182693481445e-10 ;  /* 0x2f0000006c817423 */ /* 0x000fe40000010081 */
[----:B------:R-:W-:Y:S01]  /*ba90*/  FADD.FTZ R107, R41, R130 ;  /* 0x00000082296b7221 */ /* 0x000fe20000010000 */
[----:B------:R-:W-:Y:S02]  /*baa0*/  IMAD.WIDE.U32 R134, R134, 0x1000000, RZ ;  /* 0x0100000086867825 */ /* 0x000fe400078e00ff */
[----:B------:R-:W-:-:S02]  /*bab0*/  FSETP.GTU.FTZ.AND P2, PT, R129, R128, PT ;  /* 0x000000808100720b */ /* 0x000fc40003f5c000 */
[----:B------:R-:W-:Y:S01]  /*bac0*/  FADD.FTZ R108, R42, R107 ;  /* 0x0000006b2a6c7221 */ /* 0x000fe20000010000 */
[----:B------:R-:W-:Y:S02]  /*bad0*/  SEL R128, RZ, 0x1, P1 ;  /* 0x00000001ff807807 */ /* 0x000fe40000800000 */
[----:B------:R-:W-:Y:S01]  /*bae0*/  SEL R107, RZ, 0x1000000, P2 ;  /* 0x01000000ff6b7807 */ /* 0x000fe20001000000 */
[----:B------:R-:W-:Y:S01]  /*baf0*/  FADD.FTZ R71, R43, R108 ;  /* 0x0000006c2b477221 */ /* 0x000fe20000010000 */
[----:B------:R-:W-:Y:S01]  /*bb00*/  SEL R108, RZ, 0x1, P5 ;  /* 0x00000001ff6c7807 */ /* 0x000fe20002800000 */
[----:B------:R-:W-:Y:S01]  /*bb10*/  IMAD.WIDE.U32 R128, R128, 0x10000, RZ ;  /* 0x0001000080807825 */ /* 0x000fe200078e00ff */
[----:B------:R-:W-:-:S03]  /*bb20*/  LOP3.LUT R132, R132, R107, R105, 0xfe, !PT ;  /* 0x0000006b84847212 */ /* 0x000fc600078efe69 */
[----:B------:R-:W-:Y:S01]  /*bb30*/  FADD.FTZ R130, R36, R71 ;  /* 0x0000004724827221 */ /* 0x000fe20000010000 */
[----:B------:R-:W-:Y:S01]  /*bb40*/  SEL R107, RZ, 0x1, P6 ;  /* 0x00000001ff6b7807 */ /* 0x000fe20003000000 */
[----:B------:R-:W-:Y:S01]  /*bb50*/  IMAD.WIDE.U32 R108, R108, 0x100, RZ ;  /* 0x000001006c6c7825 */ /* 0x000fe200078e00ff */
[----:B------:R-:W-:-:S03]  /*bb60*/  LOP3.LUT R135, R135, R132, R127, 0xfe, !PT ;  /* 0x0000008487877212 */ /* 0x000fc600078efe7f */
[----:B------:R-:W-:Y:S01]  /*bb70*/  FADD.FTZ R71, R37, R130 ;  /* 0x0000008225477221 */ /* 0x000fe20000010000 */
[----:B------:R-:W-:-:S03]  /*bb80*/  LOP3.LUT R108, R108, R134, R128, 0xfe, !PT ;  /* 0x000000866c6c7212 */ /* 0x000fc600078efe80 */
[----:B------:R-:W-:Y:S01]  /*bb90*/  FADD.FTZ R130, R38, R71 ;  /* 0x0000004726827221 */ /* 0x000fe20000010000 */
[----:B------:R-:W-:Y:S02]  /*bba0*/  FSEL R71, R126, RZ, !P2 ;  /* 0x000000ff7e477208 */ /* 0x000fe40005000000 */
[----:B------:R-:W-:Y:S01]  /*bbb0*/  LOP3.LUT R108, R108, R107, RZ, 0xfc, !PT ;  /* 0x0000006b6c6c7212 */ /* 0x000fe200078efcff */
[----:B------:R-:W-:Y:S01]  /*bbc0*/  FADD.FTZ R105, R39, R130 ;  /* 0x0000008227697221 */ /* 0x000fe20000010000 */
[----:B------:R-:W-:Y:S01]  /*bbd0*/  LOP3.LUT R109, R109, R135, R129, 0xfe, !PT ;  /* 0x000000876d6d7212 */ /* 0x000fe200078efe81 */
[----:B------:R-:W-:Y:S01]  /*bbe0*/  @P0 FADD.FTZ R71, R63, R71 ;  /* 0x000000473f470221 */ /* 0x000fe20000010000 */
[----:B------:R-:W-:Y:S01]  /*bbf0*/  ISETP.NE.AND P0, PT, R124, RZ, PT ;  /* 0x000000ff7c00720c */ /* 0x000fe20003f05270 */
[----:B------:R-:W-:-:S03]  /*bc00*/  FADD.FTZ R126, R32, R105 ;  /* 0x00000069207e7221 */ /* 0x000fc60000010000 */
[----:B------:R0:W-:Y:S01]  /*bc10*/  STG.E.128 desc[UR4][R96.64+0x10], R68 ;  /* 0x0000104460007986 */ /* 0x0001e2000c101d04 */
[----:B------:R-:W-:-:S03]  /*bc20*/  FADD.FTZ R105, R33, R126 ;  /* 0x0000007e21697221 */ /* 0x000fc60000010000 */
[----:B------:R0:W-:Y:S01]  /*bc30*/  STG.E.64 desc[UR4][R98.64], R108 ;  /* 0x0000006c62007986 */ /* 0x0001e2000c101b04 */
        /* <DEDUP_REMOVED lines=92> */
.L_x_19443:
        /* <DEDUP_REMOVED lines=60> */
[----:B------:R-:W-:Y:S01]  /*c5c0*/  FMUL.FTZ R42, R41, R40 ;  /* 0x00000028292a7220 */ /* 0x000fe20000410000 */
[----:B---3--:R-:W-:-:S04]  /*c5d0*/  IMAD.WIDE.U32 R50, R131, 0x10, R32 ;  /* 0x0000001083327825 */ /* 0x008fc800078e0020 */
        /* <DEDUP_REMOVED lines=47> */
[----:B------:R-:W0:Y:S01]  /*c8d0*/  LDC.64 R48, c[0x0][0x210] ;  /* 0x00008400ff307b82 */ /* 0x000e220000000a00 */
        /* <DEDUP_REMOVED lines=14> */
[----:B------:R-:W-:Y:S02]  /*c9c0*/  F2FP.F16.F32.PACK_AB R34, R71, R34 ;  /* 0x000000224722723e */ /* 0x000fe400000000ff */
        /* <DEDUP_REMOVED lines=10> */
[----:B------:R-:W-:Y:S02]  /*ca70*/  F2FP.F16.F32.PACK_AB R46, R59, R46 ;  /* 0x0000002e3b2e723e */ /* 0x000fe400000000ff */
[----:B------:R-:W-:Y:S02]  /*ca80*/  F2FP.F16.F32.PACK_AB R45, R45, R58 ;  /* 0x0000003a2d2d723e */ /* 0x000fe400000000ff */
[----:B------:R-:W-:Y:S02]  /*ca90*/  LEA.HI.X R53, R125, UR13, RZ, 0x4, P1 ;  /* 0x0000000d7d357c11 */ /* 0x000fe400088f24ff */
[----:B0-----:R-:W-:-:S03]  /*caa0*/  LEA R74, R48, R74, 0x2 ;  /* 0x0000004a304a7211 */ /* 0x001fc600078e10ff */
[----:B------:R1:W-:Y:S01]  /*cab0*/  STG.E.128 desc[UR4][R52.64], R44 ;  /* 0x0000002c34007986 */ /* 0x0003e2000c101d04 */
[----:B------:R-:W-:-:S13]  /*cac0*/  ISETP.GE.AND P0, PT, R74, R49, PT ;  /* 0x000000314a00720c */ /* 0x000fda0003f06270 */
[----:B------:R-:W-:Y:S05]  /*cad0*/  @!P0 BRA `(.L_x_19431) ;  /* 0xffffff4000488947 */ /* 0x000fea000383ffff */
[----:B------:R-:W-:Y:S05]  /*cae0*/  BSYNC B0 ;  /* 0x0000000000007941 */ /* 0x000fea0003800000 */
.L_x_19205:
[----:B------:R-:W-:Y:S05]  /*caf0*/  EXIT ;  /* 0x000000000000794d */ /* 0x000fea0003800000 */
.L_x_19430:
        /* <DEDUP_REMOVED lines=8> */
.L_x_19433:
[----:B------:R-:W-:Y:S05]  /*cb80*/  BSYNC B1 ;  /* 0x0000000000017941 */ /* 0x000fea0003800000 */
.L_x_19432:
        /* <DEDUP_REMOVED lines=10> */
.L_x_19434:
[----:B------:R-:W-:Y:S01]  /*cc30*/  HFMA2.MMA R127, -RZ, RZ, 0, 2.384185791015625e-07 ;  /* 0x00000004ff7f7435 */ /* 0x000fe200000001ff */
[----:B------:R-:W-:-:S05]  /*cc40*/  MOV R96, R126 ;  /* 0x0000007e00607202 */ /* 0x000fca0000000f00 */
[----:B------:R-:W-:-:S04]  /*cc50*/  FADD.FTZ R105, R99, R96 ;  /* 0x0000006063697221 */ /* 0x000fc80000010000 */
[----:B------:R-:W-:-:S07]  /*cc60*/  IMAD.MOV.U32 R128, RZ, RZ, R105 ;  /* 0x000000ffff807224 */ /* 0x000fce00078e0069 */
[----:B------:R-:W-:Y:S05]  /*cc70*/  WARPSYNC.COLLECTIVE R109, `(.L_x_19435) ;  /* 0x000000006d087348 */ /* 0x000fea0003c00000 */
[----:B------:R0:W1:Y:S02]  /*cc80*/  SHFL.BFLY P1, R126, R128, R127, R130 ;  /* 0x0c00007f807e7389 */ /* 0x0000640000020082 */
[----:B01----:R-:W-:Y:S01]  /*cc90*/  ENDCOLLECTIVE ;  /* 0x000000000000791b */ /* 0x003fe20003800000 */
.L_x_19435:
[----:B------:R-:W-:Y:S01]  /*cca0*/  HFMA2.MMA R127, -RZ, RZ, 0, 4.76837158203125e-07 ;  /* 0x00000008ff7f7435 */ /* 0x000fe200000001ff */
[----:B------:R-:W-:-:S05]  /*ccb0*/  MOV R96, R126 ;  /* 0x0000007e00607202 */ /* 0x000fca0000000f00 */
[----:B------:R-:W-:-:S04]  /*ccc0*/  FADD.FTZ R107, R105, R96 ;  /* 0x00000060696b7221 */ /* 0x000fc80000010000 */
[----:B------:R-:W-:-:S07]  /*ccd0*/  IMAD.MOV.U32 R128, RZ, RZ, R107 ;  /* 0x000000ffff807224 */ /* 0x000fce00078e006b */
[----:B------:R-:W-:Y:S05]  /*cce0*/  WARPSYNC.COLLECTIVE R109, `(.L_x_19436) ;  /* 0x000000006d087348 */ /* 0x000fea0003c00000 */
[----:B------:R0:W1:Y:S02]  /*ccf0*/  SHFL.BFLY P1, R126, R128, R127, R130 ;  /* 0x0c00007f807e7389 */ /* 0x0000640000020082 */
[----:B01----:R-:W-:Y:S01]  /*cd00*/  ENDCOLLECTIVE ;  /* 0x000000000000791b */ /* 0x003fe20003800000 */
.L_x_19436:
[----:B------:R-:W-:Y:S01]  /*cd10*/  HFMA2.MMA R127, -RZ, RZ, 0, 9.5367431640625e-07 ;  /* 0x00000010ff7f7435 */ /* 0x000fe200000001ff */
[----:B------:R-:W-:-:S05]  /*cd20*/  MOV R96, R126 ;  /* 0x0000007e00607202 */ /* 0x000fca0000000f00 */
[----:B------:R-:W-:-:S04]  /*cd30*/  FADD.FTZ R108, R107, R96 ;  /* 0x000000606b6c7221 */ /* 0x000fc80000010000 */
[----:B------:R-:W-:-:S07]  /*cd40*/  IMAD.MOV.U32 R128, RZ, RZ, R108 ;  /* 0x000000ffff807224 */ /* 0x000fce00078e006c */
[----:B------:R-:W-:Y:S05]  /*cd50*/  WARPSYNC.COLLECTIVE R109, `(.L_x_19437) ;  /* 0x000000006d087348 */ /* 0x000fea0003c00000 */
[----:B------:R0:W1:Y:S02]  /*cd60*/  SHFL.BFLY P1, R126, R128, R127, R130 ;  /* 0x0c00007f807e7389 */ /* 0x0000640000020082 */
[----:B01----:R-:W-:Y:S01]  /*cd70*/  ENDCOLLECTIVE ;  /* 0x000000000000791b */ /* 0x003fe20003800000 */
.L_x_19437:
        /* <DEDUP_REMOVED lines=67> */
[----:B------:R-:W-:-:S04]  /*d1b0*/  FFMA.FTZ R96, R99, R99, R96 ;  /* 0x0000006363607223 */ /* 0x000fc80000010060 */
[----:B------:R-:W-:-:S07]  /*d1c0*/  IMAD.MOV.U32 R128, RZ, RZ, R96 ;  /* 0x000000ffff807224 */ /* 0x000fce00078e0060 */
[----:B------:R-:W-:Y:S05]  /*d1d0*/  WARPSYNC.COLLECTIVE R109, `(.L_x_19438) ;  /* 0x000000006d087348 */ /* 0x000fea0003c00000 */
[----:B------:R0:W1:Y:S02]  /*d1e0*/  SHFL.BFLY P1, R126, R128, R127, R130 ;  /* 0x0c00007f807e7389 */ /* 0x0000640000020082 */
[----:B01----:R-:W-:Y:S01]  /*d1f0*/  ENDCOLLECTIVE ;  /* 0x000000000000791b */ /* 0x003fe20003800000 */
.L_x_19438:
[----:B------:R-:W-:Y:S01]  /*d200*/  HFMA2.MMA R127, -RZ, RZ, 0, 1.1920928955078125e-07 ;  /* 0x00000002ff7f7435 */ /* 0x000fe200000001ff */
[----:B------:R-:W-:-:S05]  /*d210*/  MOV R99, R126 ;  /* 0x0000007e00637202 */ /* 0x000fca0000000f00 */
[----:B------:R-:W-:-:S04]  /*d220*/  FADD.FTZ R99, R96, R99 ;  /* 0x0000006360637221 */ /* 0x000fc80000010000 */
[----:B------:R-:W-:-:S07]  /*d230*/  IMAD.MOV.U32 R128, RZ, RZ, R99 ;  /* 0x000000ffff807224 */ /* 0x000fce00078e0063 */
[----:B------:R-:W-:Y:S05]  /*d240*/  WARPSYNC.COLLECTIVE R109, `(.L_x_19439) ;  /* 0x000000006d087348 */ /* 0x000fea0003c00000 */
[----:B------:R0:W1:Y:S02]  /*d250*/  SHFL.BFLY P1, R126, R128, R127, R130 ;  /* 0x0c00007f807e7389 */ /* 0x0000640000020082 */
[----:B01----:R-:W-:Y:S01]  /*d260*/  ENDCOLLECTIVE ;  /* 0x000000000000791b */ /* 0x003fe20003800000 */
.L_x_19439:
[----:B------:R-:W-:Y:S01]  /*d270*/  HFMA2.MMA R127, -RZ, RZ, 0, 2.384185791015625e-07 ;  /* 0x00000004ff7f7435 */ /* 0x000fe200000001ff */
[----:B------:R-:W-:-:S05]  /*d280*/  MOV R108, R126 ;  /* 0x0000007e006c7202 */ /* 0x000fca0000000f00 */
[----:B------:R-:W-:-:S04]  /*d290*/  FADD.FTZ R108, R99, R108 ;  /* 0x0000006c636c7221 */ /* 0x000fc80000010000 */
[----:B------:R-:W-:-:S07]  /*d2a0*/  IMAD.MOV.U32 R128, RZ, RZ, R108 ;  /* 0x000000ffff807224 */ /* 0x000fce00078e006c */
[----:B------:R-:W-:Y:S05]  /*d2b0*/  WARPSYNC.COLLECTIVE R109, `(.L_x_19440) ;  /* 0x000000006d087348 */ /* 0x000fea0003c00000 */
[----:B------:R0:W1:Y:S02]  /*d2c0*/  SHFL.BFLY P1, R126, R128, R127, R130 ;  /* 0x0c00007f807e7389 */ /* 0x0000640000020082 */
[----:B01----:R-:W-:Y:S01]  /*d2d0*/  ENDCOLLECTIVE ;  /* 0x000000000000791b */ /* 0x003fe20003800000 */
.L_x_19440:
[----:B------:R-:W-:Y:S01]  /*d2e0*/  HFMA2.MMA R127, -RZ, RZ, 0, 4.76837158203125e-07 ;  /* 0x00000008ff7f7435 */ /* 0x000fe200000001ff */
[----:B------:R-:W-:-:S05]  /*d2f0*/  MOV R105, R126 ;  /* 0x0000007e00697202 */ /* 0x000fca0000000f00 */
[----:B------:R-:W-:-:S04]  /*d300*/  FADD.FTZ R105, R108, R105 ;  /* 0x000000696c697221 */ /* 0x000fc80000010000 */
[----:B------:R-:W-:-:S07]  /*d310*/  IMAD.MOV.U32 R128, RZ, RZ, R105 ;  /* 0x000000ffff807224 */ /* 0x000fce00078e0069 */
[----:B------:R-:W-:Y:S05]  /*d320*/  WARPSYNC.COLLECTIVE R109, `(.L_x_19441) ;  /* 0x000000006d087348 */ /* 0x000fea0003c00000 */
[----:B------:R0:W1:Y:S02]  /*d330*/  SHFL.BFLY P1, R126, R128, R127, R130 ;  /* 0x0c00007f807e7389 */ /* 0x0000640000020082 */
[----:B01----:R-:W-:Y:S01]  /*d340*/  ENDCOLLECTIVE ;  /* 0x000000000000791b */ /* 0x003fe20003800000 */
.L_x_19441:
[----:B------:R-:W-:Y:S01]  /*d350*/  HFMA2.MMA R127, -RZ, RZ, 0, 9.5367431640625e-07 ;  /* 0x00000010ff7f7435 */ /* 0x000fe200000001ff */
[----:B------:R-:W-:-:S05]  /*d360*/  MOV R124, R126 ;  /* 0x0000007e007c7202 */ /* 0x000fca0000000f00 */
[----:B------:R-:W-:-:S04]  /*d370*/  FADD.FTZ R124, R105, R124 ;  /* 0x0000007c697c7221 */ /* 0x000fc80000010000 */
[----:B------:R-:W-:-:S07]  /*d380*/  IMAD.MOV.U32 R128, RZ, RZ, R124 ;  /* 0x000000ffff807224 */ /* 0x000fce00078e007c */
[----:B------:R-:W-:Y:S05]  /*d390*/  WARPSYNC.COLLECTIVE R109, `(.L_x_19442) ;  /* 0x000000006d087348 */ /* 0x000fea0003c00000 */
[----:B------:R0:W1:Y:S02]  /*d3a0*/  SHFL.BFLY P1, R126, R128, R127, R130 ;  /* 0x0c00007f807e7389 */ /* 0x0000640000020082 */
[----:B01----:R-:W-:Y:S01]  /*d3b0*/  ENDCOLLECTIVE ;  /* 0x000000000000791b */ /* 0x003fe20003800000 */
.L_x_19442:
[----:B------:R-:W-:Y:S01]  /*d3c0*/  MOV R107, R126 ;  /* 0x0000007e006b7202 */ /* 0x000fe20000000f00 */
[----:B------:R-:W-:Y:S06]  /*d3d0*/  BRA `(.L_x_19443) ;  /* 0xffffffec00887947 */ /* 0x000fec000383ffff */
.L_x_19444:
        /* <DEDUP_REMOVED lines=10> */
.L_x_30519:


//--------------------- .text._ZN10layer_norm13ln_fwd_kernelINS_13Kernel_traitsI6__halfS2_fS2_fjLj1024ELj1ELj4ELj1ELj16ENS_18Kernel_traits_baseILj1024ES2_S2_fS2_fjLj128EEEEELb1ELb0ELb1ELb0EEEvNS_9FwdParamsE --------------------------
	.section	.text._ZN10layer_norm13ln_fwd_kernelINS_13Kernel_traitsI6__halfS2_fS2_fjLj1024ELj1ELj4ELj1ELj16ENS_18Kernel_traits_baseILj1024ES2_S2_fS2_fjLj128EEEEELb1ELb0ELb1ELb0EEEvNS_9FwdParamsE,"ax",@progbits
	.align	128
        .global         _ZN10layer_norm13ln_fwd_kernelINS_13Kernel_traitsI6__halfS2_fS2_fjLj1024ELj1ELj4ELj1ELj16ENS_18Kernel_traits_baseILj1024ES2_S2_fS2_fjLj128EEEEELb1ELb0ELb1ELb0EEEvNS_9FwdParamsE
        .type           _ZN10layer_norm13ln_fwd_kernelINS_13Kernel_traitsI6__halfS2_fS2_fjLj1024ELj1ELj4ELj1ELj16ENS_18Kernel_traits_baseILj1024ES2_S2_fS2_fjLj128EEEEELb1ELb0ELb1ELb0EEEvNS_9FwdParamsE,@function
        .size           _ZN10layer_norm13ln_fwd_kernelINS_13Kernel_traitsI6__halfS2_fS2_fjLj1024ELj1ELj4ELj1ELj16ENS_18Kernel_traits_baseILj1024ES2_S2_fS2_fjLj128EEEEELb1ELb0ELb1ELb0EEEvNS_9FwdParamsE,(.L_x_30520 - _ZN10layer_norm13ln_fwd_kernelINS_13Kernel_traitsI6__halfS2_fS2_fjLj1024ELj1ELj4ELj1ELj16ENS_18Kernel_traits_baseILj1024ES2_S2_fS2_fjLj128EEEEELb1ELb0ELb1ELb0EEEvNS_9FwdParamsE)
        .other          _ZN10layer_norm13ln_fwd_kernelINS_13Kernel_traitsI6__halfS2_fS2_fjLj1024ELj1ELj4ELj1ELj16ENS_18Kernel_traits_baseILj1024ES2_S2_fS2_fjLj128EEEEELb1ELb0ELb1ELb0EEEvNS_9FwdParamsE,@"STO_CUDA_ENTRY STV_DEFAULT"
_ZN10layer_norm13ln_fwd_kernelINS_13Kernel_traitsI6__halfS2_fS2_fjLj1024ELj1ELj4ELj1ELj16ENS_18Kernel_traits_baseILj1024ES2_S2_fS2_fjLj128EEEEELb1ELb0ELb1ELb0EEEvNS_9FwdParamsE:
.text._ZN10layer_norm13ln_fwd_kernelINS_13Kernel_traitsI6__halfS2_fS2_fjLj1024ELj1ELj4ELj1ELj16ENS_18Kernel_traits_baseILj1024ES2_S2_fS2_fjLj128EEEEELb1ELb0ELb1ELb0EEEvNS_9FwdParamsE:
        /* <DEDUP_REMOVED lines=22> */
[----:B------:R-:W-:-:S04]  /*0160*/  LEA.HI R0, R0, R15, RZ, 0x3 ;  /* 0x0000000f00007211 */ /* 0x000fc800078f18ff */
[----:B------:R-:W-:-:S04]  /*0170*/  LOP3.LUT R27, R13, 0x1f, RZ, 0x3c, !PT ;  /* 0x0000001f0d1b7812 */ /* 0x000fc800078e3cff */
[----:B------:R-:W-:Y:S01]  /*0180*/  LEA.HI.SX32 R27, R0, R27, 0x1d ;  /* 0x0000001b001b7211 */ /* 0x000fe200078feaff */
[----:B------:R-:W-:Y:S01]  /*0190*/  BSSY B0, `(.L_x_19445) ;  /* 0x0000051000007945 */ /* 0x000fe20003800000 */
[----:B------:R-:W-:Y:S02]  /*01a0*/  SHF.R.U32.HI R26, RZ, 0x5, R80 ;  /* 0x00000005ff1a7819 */ /* 0x000fe40000011650 */
[C---:B------:R-:W-:Y:S02]  /*01b0*/  ISETP.GE.U32.AND P5, PT, R27.reuse, 0x40, PT ;  /* 0x000000401b00780c */ /* 0x040fe40003fa6070 */
[----:B------:R-:W-:Y:S02]  /*01c0*/  ISETP.GE.U32.AND P4, PT, R27, 0x60, PT ;  /* 0x000000601b00780c */ /* 0x000fe40003f86070 */
[----:B------:R-:W-:Y:S02]  /*01d0*/  P2R R81, PR, RZ, 0x20 ;  /* 0x00000020ff517803 */ /* 0x000fe40000000000 */
[----:B------:R-:W-:-:S02]  /*01e0*/  P2R R82, PR, RZ, 0x10 ;  /* 0x00000010ff527803 */ /* 0x000fc40000000000 */
[----:B------:R-:W-:Y:S02]  /*01f0*/  LEA R26, R11, R26, 0x2 ;  /* 0x0000001a0b1a7211 */ /* 0x000fe400078e10ff */
        /* <DEDUP_REMOVED lines=46> */
[----:B------:R-:W-:Y:S02]  /*04e0*/  LOP3.LUT P1, RZ, R27, 0xffffffe0, RZ, 0xc0, !PT ;  /* 0xffffffe01bff7812 */ /* 0x000fe4000782c0ff */
        /* <DEDUP_REMOVED lines=11> */
[----:B------:R-:W-:Y:S01]  /*05a0*/  ISETP.GE.U32.AND P0, PT, R27, 0x80, PT ;  /* 0x000000801b00780c */ /* 0x000fe20003f06070 */
[----:B------:R-:W-:Y:S01]  /*05b0*/  IMAD.HI.U32 R15, R123, -0x2daee0ad, RZ ;  /* 0xd2511f537b0f7827 */ /* 0x000fe200078e00ff */
[----:B------:R-:W-:Y:S01]  /*05c0*/  LOP3.LUT R128, R3, UR26, R6, 0x96, !PT ;  /* 0x0000001a03807c12 */ /* 0x000fe2000f8e9606 */
[----:B------:R-:W-:Y:S10]  /*05d0*/  @!P1 BRA `(.L_x_19446) ;  /* 0x0000000000309947 */ /* 0x000ff40003800000 */
        /* <DEDUP_REMOVED lines=12> */
.L_x_19446:
[----:B------:R-:W-:Y:S05]  /*06a0*/  BSYNC B0 ;  /* 0x0000000000007941 */ /* 0x000fea0003800000 */
.L_x_19445:
        /* <DEDUP_REMOVED lines=14> */
.L_x_19448:
[----:B------:R-:W-:Y:S05]  /*0790*/  BSYNC B0 ;  /* 0x0000000000007941 */ /* 0x000fea0003800000 */
.L_x_19447:
        /* <DEDUP_REMOVED lines=14> */
.L_x_19450:
[----:B------:R-:W-:Y:S05]  /*0880*/  BSYNC B0 ;  /* 0x0000000000007941 */ /* 0x000fea0003800000 */
.L_x_19449:
        /* <DEDUP_REMOVED lines=13> */
.L_x_19452:
[----:B------:R-:W-:Y:S05]  /*0960*/  BSYNC B0 ;  /* 0x0000000000007941 */ /* 0x000fea0003800000 */
.L_x_19451:
        /* <DEDUP_REMOVED lines=12> */
[----:B------:R-:W-:Y:S01]  /*0a30*/  IMAD R123, R123, -0x2daee0ad, RZ ;  /* 0xd2511f537b7b7824 */ /* 0x000fe200078e02ff */
[----:B------:R-:W-:Y:S01]  /*0a40*/  ULDC UR9, c[0x0][0x2d8] ;  /* 0x0000b60000097ab9 */ /* 0x000fe20000000800 */
[----:B------:R-:W-:Y:S01]  /*0a50*/  IMAD R122, R122, -0x326172a9, RZ ;  /* 0xcd9e8d577a7a7824 */ /* 0x000fe200078e02ff */
[----:B------:R-:W-:Y:S01]  /*0a60*/  ULDC UR8, c[0x0][0x294] ;  /* 0x0000a50000087ab9 */ /* 0x000fe20000000800 */
[----:B------:R-:W-:Y:S01]  /*0a70*/  IMAD.HI.U32 R33, R126, -0x326172a9, RZ ;  /* 0xcd9e8d577e217827 */ /* 0x000fe200078e00ff */
[----:B------:R-:W-:-:S03]  /*0a80*/  ULDC.64 UR10, c[0x0][0x298] ;  /* 0x0000a600000a7ab9 */ /* 0x000fc60000000a00 */
        /* <DEDUP_REMOVED lines=64> */
[----:B------:R-:W-:Y:S02]  /*0e90*/  IMAD R128, R128, -0x2daee0ad, RZ ;  /* 0xd2511f5380807824 */ /* 0x000fe400078e02ff */
[----:B------:R-:W-:-:S07]  /*0ea0*/  IMAD.MOV.U32 R125, RZ, RZ, RZ ;  /* 0x000000ffff7d7224 */ /* 0x000fce00078e00ff */
.L_x_19765:
        /* <DEDUP_REMOVED lines=51> */
.L_x_19459:
[----:B------:R-:W-:-:S07]  /*11e0*/  IMAD.MOV.U32 R78, RZ, RZ, R126 ;  /* 0x000000ffff4e7224 */ /* 0x000fce00078e007e */
.L_x_19460:
[----:B------:R-:W-:Y:S05]  /*11f0*/  BSYNC B3 ;  /* 0x0000000000037941 */ /* 0x000fea0003800000 */
.L_x_19458:
        /* <DEDUP_REMOVED lines=16> */
.L_x_19464:
[----:B------:R-:W-:Y:S05]  /*1300*/  BSYNC B4 ;  /* 0x0000000000047941 */ /* 0x000fea0003800000 */
.L_x_19463:
        /* <DEDUP_REMOVED lines=43> */
.L_x_19462:
[----:B------:R-:W-:Y:S05]  /*15c0*/  BSYNC B3 ;  /* 0x0000000000037941 */ /* 0x000fea0003800000 */
.L_x_19461:
[----:B------:R-:W-:Y:S01]  /*15d0*/  I2FP.F32.U32 R36, R78 ;  /* 0x0000004e00247245 */ /* 0x000fe20000201000 */
[----:B-----5:R-:W-:Y:S02]  /*15e0*/  HADD2.F32 R37, -RZ, R40.H0_H0 ;  /* 0x20000028ff257230 */ /* 0x020fe40000004100 */
[----:B------:R-:W-:-:S03]  /*15f0*/  IMAD.MOV.U32 R39, RZ, RZ, 0x2f800000 ;  /* 0x2f800000ff277424 */ /* 0x000fc600078e00ff */
[----:B------:R-:W-:Y:S01]  /*1600*/  FMUL.FTZ R37, R37, UR11 ;  /* 0x0000000b25257c20 */ /* 0x000fe20008410000 */
[----:B------:R-:W-:-:S03]  /*1610*/  FFMA.FTZ R36, R36, R39, 1.1641532182693481445e-10 ;  /* 0x2f00000024247423 */ /* 0x000fc60000010027 */
[----:B------:R-:W-:Y:S02]  /*1620*/  FMUL.FTZ R37, R37, UR10 ;  /* 0x0000000a25257c20 */ /* 0x000fe40008410000 */
[----:B------:R-:W-:-:S04]  /*1630*/  FSETP.GTU.FTZ.AND P5, PT, R36, UR8, PT ;  /* 0x0000000824007c0b */ /* 0x000fc8000bfbc000 */
[----:B------:R-:W-:Y:S02]  /*1640*/  FSEL R36, R37, RZ, !P5 ;  /* 0x000000ff25247208 */ /* 0x000fe40006800000 */
[----:B------:R-:W-:-:S03]  /*1650*/  SEL R127, RZ, 0x1, P5 ;  /* 0x00000001ff7f7807 */ /* 0x000fc60002800000 */
[----:B------:R-:W-:-:S07]  /*1660*/  @P3 FADD.FTZ R36, R32, R36 ;  /* 0x0000002420243221 */ /* 0x000fce0000010000 */
.L_x_19457:
[----:B------:R-:W-:Y:S05]  /*1670*/  BSYNC B2 ;  /* 0x0000000000027941 */ /* 0x000fea0003800000 */
.L_x_19456:
        /* <DEDUP_REMOVED lines=18> */
.L_x_19468:
[----:B------:R-:W-:-:S07]  /*17a0*/  IMAD.MOV.U32 R37, RZ, RZ, R126 ;  /* 0x000000ffff257224 */ /* 0x000fce00078e007e */
.L_x_19469:
[----:B------:R-:W-:Y:S05]  /*17b0*/  BSYNC B3 ;  /* 0x0000000000037941 */ /* 0x000fea0003800000 */
.L_x_19467:
        /* <DEDUP_REMOVED lines=16> */
.L_x_19473:
[----:B------:R-:W-:Y:S05]  /*18c0*/  BSYNC B4 ;  /* 0x0000000000047941 */ /* 0x000fea0003800000 */
.L_x_19472:
        /* <DEDUP_REMOVED lines=43> */
.L_x_19471:
[----:B------:R-:W-:Y:S05]  /*1b80*/  BSYNC B3 ;  /* 0x0000000000037941 */ /* 0x000fea0003800000 */
.L_x_19470:
[----:B------:R-:W-:Y:S01]  /*1b90*/  I2FP.F32.U32 R37, R37 ;  /* 0x0000002500257245 */ /* 0x000fe20000201000 */
[----:B-----5:R-:W-:Y:S02]  /*1ba0*/  HADD2.F32 R38, -RZ, R40.H1_H1 ;  /* 0x30000028ff267230 */ /* 0x020fe40000004100 */
        /* <DEDUP_REMOVED lines=8> */
.L_x_19466:
[----:B------:R-:W-:Y:S05]  /*1c30*/  BSYNC B2 ;  /* 0x0000000000027941 */ /* 0x000fea0003800000 */
.L_x_19465:
        /* <DEDUP_REMOVED lines=18> */
.L_x_19477:
[----:B------:R-:W-:-:S07]  /*1d60*/  IMAD.MOV.U32 R124, RZ, RZ, R126 ;  /* 0x000000ffff7c7224 */ /* 0x000fce00078e007e */
.L_x_19478:
[----:B------:R-:W-:Y:S05]  /*1d70*/  BSYNC B3 ;  /* 0x0000000000037941 */ /* 0x000fea0003800000 */
.L_x_19476:
        /* <DEDUP_REMOVED lines=16> */
.L_x_19482:
[----:B------:R-:W-:Y:S05]  /*1e80*/  BSYNC B4 ;  /* 0x0000000000047941 */ /* 0x000fea0003800000 */
.L_x_19481:
        /* <DEDUP_REMOVED lines=44> */
.L_x_19480:
[----:B------:R-:W-:Y:S05]  /*2150*/  BSYNC B3 ;  /* 0x0000000000037941 */ /* 0x000fea0003800000 */
.L_x_19479:
[----:B------:R-:W-:Y:S01]  /*2160*/  HFMA2.MMA R49, -RZ, RZ, 0.1171875, 0 ;  /* 0x2f800000ff317435 */ /* 0x000fe200000001ff */
[----:B------:R-:W-:Y:S01]  /*2170*/  I2FP.F32.U32 R38, R124 ;  /* 0x0000007c00267245 */ /* 0x000fe20000201000 */
[----:B-----5:R-:W-:-:S05]  /*2180*/  HADD2.F32 R39, -RZ, R41.H0_H0 ;  /* 0x20000029ff277230 */ /* 0x020fca0000004100 */
[----:B------:R-:W-:-:S03]  /*2190*/  FMUL.FTZ R39, R39, UR11 ;  /* 0x0000000b27277c20 */ /* 0x000fc60008410000 */
[----:B------:R-:W-:Y:S01]  /*21a0*/  FFMA.FTZ R38, R38, R49, 1.1641532182693481445e-10 ;  /* 0x2f00000026267423 */ /* 0x000fe20000010031 */
[----:B------:R-:W-:-:S04]  /*21b0*/  FMUL.FTZ R39, R39, UR10 ;  /* 0x0000000a27277c20 */ /* 0x000fc80008410000 */
[----:B------:R-:W-:-:S04]  /*21c0*/  FSETP.GTU.FTZ.AND P5, PT, R38, UR8, PT ;  /* 0x0000000826007c0b */ /* 0x000fc8000bfbc000 */
[----:B------:R-:W-:Y:S02]  /*21d0*/  FSEL R38, R39, RZ, !P5 ;  /* 0x000000ff27267208 */ /* 0x000fe40006800000 */
[----:B------:R-:W-:-:S03]  /*21e0*/  SEL R130, RZ, 0x1, P5 ;  /* 0x00000001ff827807 */ /* 0x000fc60002800000 */
[----:B------:R-:W-:-:S07]  /*21f0*/  @P3 FADD.FTZ R38, R34, R38 ;  /* 0x0000002622263221 */ /* 0x000fce0000010000 */
.L_x_19475:
[----:B------:R-:W-:Y:S05]  /*2200*/  BSYNC B2 ;  /* 0x0000000000027941 */ /* 0x000fea0003800000 */
.L_x_19474:
        /* <DEDUP_REMOVED lines=18> */
.L_x_19486:
[----:B------:R-:W-:-:S07]  /*2330*/  MOV R39, R126 ;  /* 0x0000007e00277202 */ /* 0x000fce0000000f00 */
.L_x_19487:
[----:B------:R-:W-:Y:S05]  /*2340*/  BSYNC B3 ;  /* 0x0000000000037941 */ /* 0x000fea0003800000 */
.L_x_19485:
        /* <DEDUP_REMOVED lines=16> */
.L_x_19491:
[----:B------:R-:W-:Y:S05]  /*2450*/  BSYNC B4 ;  /* 0x0000000000047941 */ /* 0x000fea0003800000 */
.L_x_19490:
        /* <DEDUP_REMOVED lines=44> */
.L_x_19489:
[----:B------:R-:W-:Y:S05]  /*2720*/  BSYNC B3 ;  /* 0x0000000000037941 */ /* 0x000fea0003800000 */
.L_x_19488:
        /* <DEDUP_REMOVED lines=10> */
.L_x_19484:
[----:B------:R-:W-:Y:S05]  /*27d0*/  BSYNC B2 ;  /* 0x0000000000027941 */ /* 0x000fea0003800000 */
.L_x_19483:
        /* <DEDUP_REMOVED lines=18> */
.L_x_19495:
[----:B------:R-:W-:-:S07]  /*2900*/  IMAD.MOV.U32 R124, RZ, RZ, R126 ;  /* 0x000000ffff7c7224 */ /* 0x000fce00078e007e */
.L_x_19496:
[----:B------:R-:W-:Y:S05]  /*2910*/  BSYNC B3 ;  /* 0x0000000000037941 */ /* 0x000fea0003800000 */
.L_x_19494:
        /* <DEDUP_REMOVED lines=16> */
.L_x_19500:
[----:B------:R-:W-:Y:S05]  /*2a20*/  BSYNC B4 ;  /* 0x0000000000047941 */ /* 0x000fea0003800000 */
.L_x_19499:
        /* <DEDUP_REMOVED lines=44> */
.L_x_19498:
[----:B------:R-:W-:Y:S05]  /*2cf0*/  BSYNC B3 ;  /* 0x0000000000037941 */ /* 0x000fea0003800000 */
.L_x_19497:
[----:B------:R-:W-:Y:S01]  /*2d00*/  HFMA2.MMA R51, -RZ, RZ, 0.1171875, 0 ;  /* 0x2f800000ff337435 */ /* 0x000fe200000001ff */
[----:B------:R-:W-:Y:S01]  /*2d10*/  I2FP.F32.U32 R48, R124 ;  /* 0x0000007c00307245 */ /* 0x000fe20000201000 */
[----:B------:R-:W-:-:S05]  /*2d20*/  HADD2.F32 R49, -RZ, R42.H0_H0 ;  /* 0x2000002aff317230 */ /* 0x000fca0000004100 */
[----:B------:R-:W-:-:S03]  /*2d30*/  FMUL.FTZ R49, R49, UR11 ;  /* 0x0000000b31317c20 */ /* 0x000fc60008410000 */
[----:B------:R-:W-:Y:S01]  /*2d40*/  FFMA.FTZ R48, R48, R51, 1.1641532182693481445e-10 ;  /* 0x2f00000030307423 */ /* 0x000fe20000010033 */
[----:B------:R-:W-:-:S04]  /*2d50*/  FMUL.FTZ R49, R49, UR10 ;  /* 0x0000000a31317c20 */ /* 0x000fc80008410000 */
[----:B------:R-:W-:-:S04]  /*2d60*/  FSETP.GTU.FTZ.AND P5, PT, R48, UR8, PT ;  /* 0x0000000830007c0b */ /* 0x000fc8000bfbc000 */
[----:B------:R-:W-:Y:S02]  /*2d70*/  FSEL R48, R49, RZ, !P5 ;  /* 0x000000ff31307208 */ /* 0x000fe40006800000 */
[----:B------:R-:W-:-:S03]  /*2d80*/  SEL R132, RZ, 0x1, P5 ;  /* 0x00000001ff847807 */ /* 0x000fc60002800000 */
[----:B------:R-:W-:-:S07]  /*2d90*/  @P3 FADD.FTZ R48, R44, R48 ;  /* 0x000000302c303221 */ /* 0x000fce0000010000 */
.L_x_19493:
[----:B------:R-:W-:Y:S05]  /*2da0*/  BSYNC B2 ;  /* 0x0000000000027941 */ /* 0x000fea0003800000 */
.L_x_19492:
        /* <DEDUP_REMOVED lines=18> */
.L_x_19504:
[----:B------:R-:W-:-:S07]  /*2ed0*/  MOV R49, R126 ;  /* 0x0000007e00317202 */ /* 0x000fce0000000f00 */
.L_x_19505:
[----:B------:R-:W-:Y:S05]  /*2ee0*/  BSYNC B3 ;  /* 0x0000000000037941 */ /* 0x000fea0003800000 */
.L_x_19503:
        /* <DEDUP_REMOVED lines=16> */
.L_x_19509:
[----:B------:R-:W-:Y:S05]  /*2ff0*/  BSYNC B4 ;  /* 0x0000000000047941 */ /* 0x000fea0003800000 */
.L_x_19508:
        /* <DEDUP_REMOVED lines=44> */
.L_x_19507:
[----:B------:R-:W-:Y:S05]  /*32c0*/  BSYNC B3 ;  /* 0x0000000000037941 */ /* 0x000fea0003800000 */
.L_x_19506:
[----:B------:R-:W-:Y:S01]  /*32d0*/  I2FP.F32.U32 R49, R49 ;  /* 0x0000003100317245 */ /* 0x000fe20000201000 */
[----:B------:R-:W-:Y:S02]  /*32e0*/  HADD2.F32 R50, -RZ, R42.H1_H1 ;  /* 0x3000002aff327230 */ /* 0x000fe40000004100 */
        /* <DEDUP_REMOVED lines=8> */
.L_x_19502:
[----:B------:R-:W-:Y:S05]  /*3370*/  BSYNC B2 ;  /* 0x0000000000027941 */ /* 0x000fea0003800000 */
.L_x_19501:
        /* <DEDUP_REMOVED lines=18> */
.L_x_19513:
[----:B------:R-:W-:-:S07]  /*34a0*/  IMAD.MOV.U32 R124, RZ, RZ, R126 ;  /* 0x000000ffff7c7224 */ /* 0x000fce00078e007e */
.L_x_19514:
[----:B------:R-:W-:Y:S05]  /*34b0*/  BSYNC B3 ;  /* 0x0000000000037941 */ /* 0x000fea0003800000 */
.L_x_19512:
        /* <DEDUP_REMOVED lines=16> */
.L_x_19518:
[----:B------:R-:W-:Y:S05]  /*35c0*/  BSYNC B4 ;  /* 0x0000000000047941 */ /* 0x000fea0003800000 */
.L_x_19517:
        /* <DEDUP_REMOVED lines=44> */
.L_x_19516:
[----:B------:R-:W-:Y:S05]  /*3890*/  BSYNC B3 ;  /* 0x0000000000037941 */ /* 0x000fea0003800000 */
.L_x_19515:
        /* <DEDUP_REMOVED lines=10> */
.L_x_19511:
[----:B------:R-:W-:Y:S05]  /*3940*/  BSYNC B2 ;  /* 0x0000000000027941 */ /* 0x000fea0003800000 */
.L_x_19510:
        /* <DEDUP_REMOVED lines=18> */
.L_x_19522:
[----:B------:R-:W-:-:S07]  /*3a70*/  MOV R51, R126 ;  /* 0x0000007e00337202 */ /* 0x000fce0000000f00 */
.L_x_19523:
[----:B------:R-:W-:Y:S05]  /*3a80*/  BSYNC B3 ;  /* 0x0000000000037941 */ /* 0x000fea0003800000 */
.L_x_19521:
        /* <DEDUP_REMOVED lines=16> */
.L_x_19527:
[----:B------:R-:W-:Y:S05]  /*3b90*/  BSYNC B4 ;  /* 0x0000000000047941 */ /* 0x000fea0003800000 */
.L_x_19526:
        /* <DEDUP_REMOVED lines=44> */
.L_x_19525:
[----:B------:R-:W-:Y:S05]  /*3e60*/  BSYNC B3 ;  /* 0x0000000000037941 */ /* 0x000fea0003800000 */
.L_x_19524:
        /* <DEDUP_REMOVED lines=10> */
.L_x_19520:
[----:B------:R-:W-:Y:S05]  /*3f10*/  BSYNC B2 ;  /* 0x0000000000027941 */ /* 0x000fea0003800000 */
.L_x_19519:
        /* <DEDUP_REMOVED lines=26> */
.L_x_19529:
[----:B------:R-:W-:Y:S05]  /*40c0*/  BSYNC B2 ;  /* 0x0000000000027941 */ /* 0x000fea0003800000 */
.L_x_19528:
[----:B------:R-:W-:Y:S01]  /*40d0*/  VIADD R144, R144, 0x20 ;  /* 0x0000002090907836 */ /* 0x000fe20000000000 */
[----:B------:R-:W-:-:S07]  /*40e0*/  IADD3 R145, R145, 0x20, RZ ;  /* 0x0000002091917810 */ /* 0x000fce0007ffe0ff */
.L_x_19455:
[----:B------:R-:W-:Y:S05]  /*40f0*/  BSYNC B1 ;  /* 0x0000000000017941 */ /* 0x000fea0003800000 */
.L_x_19454:
        /* <DEDUP_REMOVED lines=32> */
.L_x_19535:
[----:B------:R-:W-:-:S07]  /*4300*/  MOV R78, R126 ;  /* 0x0000007e004e7202 */ /* 0x000fce0000000f00 */
.L_x_19536:
[----:B------:R-:W-:Y:S05]  /*4310*/  BSYNC B3 ;  /* 0x0000000000037941 */ /* 0x000fea0003800000 */
.L_x_19534:
        /* <DEDUP_REMOVED lines=16> */
.L_x_19540:
[----:B------:R-:W-:Y:S05]  /*4420*/  BSYNC B4 ;  /* 0x0000000000047941 */ /* 0x000fea0003800000 */
.L_x_19539:
        /* <DEDUP_REMOVED lines=43> */
.L_x_19538:
[----:B------:R-:W-:Y:S05]  /*46e0*/  BSYNC B3 ;  /* 0x0000000000037941 */ /* 0x000fea0003800000 */
.L_x_19537:
        /* <DEDUP_REMOVED lines=10> */
.L_x_19533:
[----:B------:R-:W-:Y:S05]  /*4790*/  BSYNC B2 ;  /* 0x0000000000027941 */ /* 0x000fea0003800000 */
.L_x_19532:
        /* <DEDUP_REMOVED lines=18> */
.L_x_19544:
[----:B------:R-:W-:-:S07]  /*48c0*/  MOV R53, R126 ;  /* 0x0000007e00357202 */ /* 0x000fce0000000f00 */
.L_x_19545:
[----:B------:R-:W-:Y:S05]  /*48d0*/  BSYNC B3 ;  /* 0x0000000000037941 */ /* 0x000fea0003800000 */
.L_x_19543:
        /* <DEDUP_REMOVED lines=16> */
.L_x_19549:
[----:B------:R-:W-:Y:S05]  /*49e0*/  BSYNC B4 ;  /* 0x0000000000047941 */ /* 0x000fea0003800000 */
.L_x_19548:
        /* <DEDUP_REMOVED lines=43> */
.L_x_19547:
[----:B------:R-:W-:Y:S05]  /*4ca0*/  BSYNC B3 ;  /* 0x0000000000037941 */ /* 0x000fea0003800000 */
.L_x_19546:
[----:B------:R-:W-:Y:S01]  /*4cb0*/  HFMA2.MMA R54, -RZ, RZ, 0.1171875, 0 ;  /* 0x2f800000ff367435 */ /* 0x000fe200000001ff */
[----:B------:R-:W-:Y:S01]  /*4cc0*/  I2FP.F32.U32 R53, R53 ;  /* 0x0000003500357245 */ /* 0x000fe20000201000 */
[----:B-----5:R-:W-:-:S05]  /*4cd0*/  HADD2.F32 R56, -RZ, R40.H1_H1 ;  /* 0x30000028ff387230 */ /* 0x020fca0000004100 */
[----:B------:R-:W-:-:S03]  /*4ce0*/  FMUL.FTZ R56, R56, UR11 ;  /* 0x0000000b38387c20 */ /* 0x000fc60008410000 */
[----:B------:R-:W-:Y:S01]  /*4cf0*/  FFMA.FTZ R53, R53, R54, 1.1641532182693481445e-10 ;  /* 0x2f00000035357423 */ /* 0x000fe20000010036 */
[----:B------:R-:W-:-:S04]  /*4d00*/  FMUL.FTZ R56, R56, UR10 ;  /* 0x0000000a38387c20 */ /* 0x000fc80008410000 */
[----:B------:R-:W-:-:S04]  /*4d10*/  FSETP.GTU.FTZ.AND P5, PT, R53, UR8, PT ;  /* 0x0000000835007c0b */ /* 0x000fc8000bfbc000 */
[----:B------:R-:W-:Y:S02]  /*4d20*/  FSEL R53, R56, RZ, !P5 ;  /* 0x000000ff38357208 */ /* 0x000fe40006800000 */
[----:B------:R-:W-:-:S03]  /*4d30*/  SEL R129, RZ, 0x1, P5 ;  /* 0x00000001ff817807 */ /* 0x000fc60002800000 */
[----:B------:R-:W-:-:S07]  /*4d40*/  @P3 FADD.FTZ R53, R33, R53 ;  /* 0x0000003521353221 */ /* 0x000fce0000010000 */
.L_x_19542:
[----:B------:R-:W-:Y:S05]  /*4d50*/  BSYNC B2 ;  /* 0x0000000000027941 */ /* 0x000fea0003800000 */
.L_x_19541:
        /* <DEDUP_REMOVED lines=18> */
.L_x_19553:
[----:B------:R-:W-:-:S07]  /*4e80*/  MOV R124, R126 ;  /* 0x0000007e007c7202 */ /* 0x000fce0000000f00 */
.L_x_19554:
[----:B------:R-:W-:Y:S05]  /*4e90*/  BSYNC B3 ;  /* 0x0000000000037941 */ /* 0x000fea0003800000 */
.L_x_19552:
        /* <DEDUP_REMOVED lines=16> */
.L_x_19558:
[----:B------:R-:W-:Y:S05]  /*4fa0*/  BSYNC B4 ;  /* 0x0000000000047941 */ /* 0x000fea0003800000 */
.L_x_19557:
        /* <DEDUP_REMOVED lines=44> */
.L_x_19556:
[----:B------:R-:W-:Y:S05]  /*5270*/  BSYNC B3 ;  /* 0x0000000000037941 */ /* 0x000fea0003800000 */
.L_x_19555:
        /* <DEDUP_REMOVED lines=10> */
.L_x_19551:
[----:B------:R-:W-:Y:S05]  /*5320*/  BSYNC B2 ;  /* 0x0000000000027941 */ /* 0x000fea0003800000 */
.L_x_19550:
        /* <DEDUP_REMOVED lines=18> */
.L_x_19562:
[----:B------:R-:W-:-:S07]  /*5450*/  IMAD.MOV.U32 R55, RZ, RZ, R126 ;  /* 0x000000ffff377224 */ /* 0x000fce00078e007e */
.L_x_19563:
[----:B------:R-:W-:Y:S05]  /*5460*/  BSYNC B3 ;  /* 0x0000000000037941 */ /* 0x000fea0003800000 */
.L_x_19561:
        /* <DEDUP_REMOVED lines=16> */
.L_x_19567:
[----:B------:R-:W-:Y:S05]  /*5570*/  BSYNC B4 ;  /* 0x0000000000047941 */ /* 0x000fea0003800000 */
.L_x_19566:
        /* <DEDUP_REMOVED lines=44> */
.L_x_19565:
[----:B------:R-:W-:Y:S05]  /*5840*/  BSYNC B3 ;  /* 0x0000000000037941 */ /* 0x000fea0003800000 */
.L_x_19564:
        /* <DEDUP_REMOVED lines=10> */
.L_x_19560:
[----:B------:R-:W-:Y:S05]  /*58f0*/  BSYNC B2 ;  /* 0x0000000000027941 */ /* 0x000fea0003800000 */
.L_x_19559:
        /* <DEDUP_REMOVED lines=18> */
.L_x_19571:
[----:B------:R-:W-:-:S07]  /*5a20*/  MOV R124, R126 ;  /* 0x0000007e007c7202 */ /* 0x000fce0000000f00 */
.L_x_19572:
[----:B------:R-:W-:Y:S05]  /*5a30*/  BSYNC B3 ;  /* 0x0000000000037941 */ /* 0x000fea0003800000 */
.L_x_19570:
        /* <DEDUP_REMOVED lines=16> */
.L_x_19576:
[----:B------:R-:W-:Y:S05]  /*5b40*/  BSYNC B4 ;  /* 0x0000000000047941 */ /* 0x000fea0003800000 */
.L_x_19575:
        /* <DEDUP_REMOVED lines=44> */
.L_x_19574:
[----:B------:R-:W-:Y:S05]  /*5e10*/  BSYNC B3 ;  /* 0x0000000000037941 */ /* 0x000fea0003800000 */
.L_x_19573:
[----:B------:R-:W-:Y:S01]  /*5e20*/  I2FP.F32.U32 R56, R124 ;  /* 0x0000007c00387245 */ /* 0x000fe20000201000 */
[----:B------:R-:W-:Y:S02]  /*5e30*/  HADD2.F32 R59, -RZ, R42.H0_H0 ;  /* 0x2000002aff3b7230 */ /* 0x000fe40000004100 */
        /* <DEDUP_REMOVED lines=8> */
.L_x_19569:
[----:B------:R-:W-:Y:S05]  /*5ec0*/  BSYNC B2 ;  /* 0x0000000000027941 */ /* 0x000fea0003800000 */
.L_x_19568:
        /* <DEDUP_REMOVED lines=18> */
.L_x_19580:
[----:B------:R-:W-:-:S07]  /*5ff0*/  IMAD.MOV.U32 R57, RZ, RZ, R126 ;  /* 0x000000ffff397224 */ /* 0x000fce00078e007e */
.L_x_19581:
[----:B------:R-:W-:Y:S05]  /*6000*/  BSYNC B3 ;  /* 0x0000000000037941 */ /* 0x000fea0003800000 */
.L_x_19579:
        /* <DEDUP_REMOVED lines=16> */
.L_x_19585:
[----:B------:R-:W-:Y:S05]  /*6110*/  BSYNC B4 ;  /* 0x0000000000047941 */ /* 0x000fea0003800000 */
.L_x_19584:
        /* <DEDUP_REMOVED lines=44> */
.L_x_19583:
[----:B------:R-:W-:Y:S05]  /*63e0*/  BSYNC B3 ;  /* 0x0000000000037941 */ /* 0x000fea0003800000 */
.L_x_19582:
[----:B------:R-:W-:Y:S01]  /*63f0*/  HFMA2.MMA R58, -RZ, RZ, 0.1171875, 0 ;  /* 0x2f800000ff3a7435 */ /* 0x000fe200000001ff */
[----:B------:R-:W-:Y:S01]  /*6400*/  I2FP.F32.U32 R57, R57 ;  /* 0x0000003900397245 */ /* 0x000fe20000201000 */
[----:B------:R-:W-:-:S05]  /*6410*/  HADD2.F32 R78, -RZ, R42.H1_H1 ;  /* 0x3000002aff4e7230 */ /* 0x000fca0000004100 */
[----:B------:R-:W-:-:S03]  /*6420*/  FMUL.FTZ R78, R78, UR11 ;  /* 0x0000000b4e4e7c20 */ /* 0x000fc60008410000 */
[----:B------:R-:W-:Y:S01]  /*6430*/  FFMA.FTZ R57, R57, R58, 1.1641532182693481445e-10 ;  /* 0x2f00000039397423 */ /* 0x000fe2000001003a */
[----:B------:R-:W-:-:S04]  /*6440*/  FMUL.FTZ R78, R78, UR10 ;  /* 0x0000000a4e4e7c20 */ /* 0x000fc80008410000 */
[----:B------:R-:W-:-:S04]  /*6450*/  FSETP.GTU.FTZ.AND P5, PT, R57, UR8, PT ;  /* 0x0000000839007c0b */ /* 0x000fc8000bfbc000 */
[----:B------:R-:W-:Y:S02]  /*6460*/  FSEL R57, R78, RZ, !P5 ;  /* 0x000000ff4e397208 */ /* 0x000fe40006800000 */
[----:B------:R-:W-:-:S03]  /*6470*/  SEL R133, RZ, 0x1, P5 ;  /* 0x00000001ff857807 */ /* 0x000fc60002800000 */
[----:B------:R-:W-:-:S07]  /*6480*/  @P3 FADD.FTZ R57, R45, R57 ;  /* 0x000000392d393221 */ /* 0x000fce0000010000 */
.L_x_19578:
[----:B------:R-:W-:Y:S05]  /*6490*/  BSYNC B2 ;  /* 0x0000000000027941 */ /* 0x000fea0003800000 */
.L_x_19577:
        /* <DEDUP_REMOVED lines=18> */
.L_x_19589:
[----:B------:R-:W-:-:S07]  /*65c0*/  MOV R124, R126 ;  /* 0x0000007e007c7202 */ /* 0x000fce0000000f00 */
.L_x_19590:
[----:B------:R-:W-:Y:S05]  /*65d0*/  BSYNC B3 ;  /* 0x0000000000037941 */ /* 0x000fea0003800000 */
.L_x_19588:
        /* <DEDUP_REMOVED lines=16> */
.L_x_19594:
[----:B------:R-:W-:Y:S05]  /*66e0*/  BSYNC B4 ;  /* 0x0000000000047941 */ /* 0x000fea0003800000 */
.L_x_19593:
        /* <DEDUP_REMOVED lines=44> */
.L_x_19592:
[----:B------:R-:W-:Y:S05]  /*69b0*/  BSYNC B3 ;  /* 0x0000000000037941 */ /* 0x000fea0003800000 */
.L_x_19591:
        /* <DEDUP_REMOVED lines=10> */
.L_x_19587:
[----:B------:R-:W-:Y:S05]  /*6a60*/  BSYNC B2 ;  /* 0x0000000000027941 */ /* 0x000fea0003800000 */
.L_x_19586:
        /* <DEDUP_REMOVED lines=18> */
.L_x_19598:
[----:B------:R-:W-:-:S07]  /*6b90*/  IMAD.MOV.U32 R59, RZ, RZ, R126 ;  /* 0x000000ffff3b7224 */ /* 0x000fce00078e007e */
.L_x_19599:
[----:B------:R-:W-:Y:S05]  /*6ba0*/  BSYNC B3 ;  /* 0x0000000000037941 */ /* 0x000fea0003800000 */
.L_x_19597:
        /* <DEDUP_REMOVED lines=16> */
.L_x_19603:
[----:B------:R-:W-:Y:S05]  /*6cb0*/  BSYNC B4 ;  /* 0x0000000000047941 */ /* 0x000fea0003800000 */
.L_x_19602:
        /* <DEDUP_REMOVED lines=44> */
.L_x_19601:
[----:B------:R-:W-:Y:S05]  /*6f80*/  BSYNC B3 ;  /* 0x0000000000037941 */ /* 0x000fea0003800000 */
.L_x_19600:
        /* <DEDUP_REMOVED lines=10> */
.L_x_19596:
[----:B------:R-:W-:Y:S05]  /*7030*/  BSYNC B2 ;  /* 0x0000000000027941 */ /* 0x000fea0003800000 */
.L_x_19595:
        /* <DEDUP_REMOVED lines=26> */
.L_x_19605:
[----:B------:R-:W-:Y:S05]  /*71e0*/  BSYNC B2 ;  /* 0x0000000000027941 */ /* 0x000fea0003800000 */
.L_x_19604:
[----:B------:R-:W-:Y:S01]  /*71f0*/  IADD3 R144, R144, 0x20, RZ ;  /* 0x0000002090907810 */ /* 0x000fe20007ffe0ff */
[----:B------:R-:W-:-:S07]  /*7200*/  VIADD R145, R145, 0x20 ;  /* 0x0000002091917836 */ /* 0x000fce0000000000 */
.L_x_19531:
[----:B------:R-:W-:Y:S05]  /*7210*/  BSYNC B1 ;  /* 0x0000000000017941 */ /* 0x000fea0003800000 */
.L_x_19530:
        /* <DEDUP_REMOVED lines=32> */
.L_x_19611:
[----:B------:R-:W-:-:S07]  /*7420*/  IMAD.MOV.U32 R78, RZ, RZ, R126 ;  /* 0x000000ffff4e7224 */ /* 0x000fce00078e007e */
.L_x_19612:
[----:B------:R-:W-:Y:S05]  /*7430*/  BSYNC B3 ;  /* 0x0000000000037941 */ /* 0x000fea0003800000 */
.L_x_19610:
        /* <DEDUP_REMOVED lines=16> */
.L_x_19616:
[----:B------:R-:W-:Y:S05]  /*7540*/  BSYNC B4 ;  /* 0x0000000000047941 */ /* 0x000fea0003800000 */
.L_x_19615:
        /* <DEDUP_REMOVED lines=43> */
.L_x_19614:
[----:B------:R-:W-:Y:S05]  /*7800*/  BSYNC B3 ;  /* 0x0000000000037941 */ /* 0x000fea0003800000 */
.L_x_19613:
        /* <DEDUP_REMOVED lines=10> */
.L_x_19609:
[----:B------:R-:W-:Y:S05]  /*78b0*/  BSYNC B2 ;  /* 0x0000000000027941 */ /* 0x000fea0003800000 */
.L_x_19608:
        /* <DEDUP_REMOVED lines=18> */
.L_x_19620:
[----:B------:R-:W-:-:S07]  /*79e0*/  IMAD.MOV.U32 R61, RZ, RZ, R126 ;  /* 0x000000ffff3d7224 */ /* 0x000fce00078e007e */
.L_x_19621:
[----:B------:R-:W-:Y:S05]  /*79f0*/  BSYNC B3 ;  /* 0x0000000000037941 */ /* 0x000fea0003800000 */
.L_x_19619:
        /* <DEDUP_REMOVED lines=16> */
.L_x_19625:
[----:B------:R-:W-:Y:S05]  /*7b00*/  BSYNC B4 ;  /* 0x0000000000047941 */ /* 0x000fea0003800000 */
.L_x_19624:
        /* <DEDUP_REMOVED lines=43> */
.L_x_19623:
[----:B------:R-:W-:Y:S05]  /*7dc0*/  BSYNC B3 ;  /* 0x0000000000037941 */ /* 0x000fea0003800000 */
.L_x_19622:
        /* <DEDUP_REMOVED lines=10> */
.L_x_19618:
[----:B------:R-:W-:Y:S05]  /*7e70*/  BSYNC B2 ;  /* 0x0000000000027941 */ /* 0x000fea0003800000 */
.L_x_19617:
        /* <DEDUP_REMOVED lines=18> */
.L_x_19629:
[----:B------:R-:W-:-:S07]  /*7fa0*/  IMAD.MOV.U32 R124, RZ, RZ, R126 ;  /* 0x000000ffff7c7224 */ /* 0x000fce00078e007e */
.L_x_19630:
[----:B------:R-:W-:Y:S05]  /*7fb0*/  BSYNC B3 ;  /* 0x0000000000037941 */ /* 0x000fea0003800000 */
.L_x_19628:
        /* <DEDUP_REMOVED lines=16> */
.L_x_19634:
[----:B------:R-:W-:Y:S05]  /*80c0*/  BSYNC B4 ;  /* 0x0000000000047941 */ /* 0x000fea0003800000 */
.L_x_19633:
        /* <DEDUP_REMOVED lines=44> */
.L_x_19632:
[----:B------:R-:W-:Y:S05]  /*8390*/  BSYNC B3 ;  /* 0x0000000000037941 */ /* 0x000fea0003800000 */
.L_x_19631:
        /* <DEDUP_REMOVED lines=10> */
.L_x_19627:
[----:B------:R-:W-:Y:S05]  /*8440*/  BSYNC B2 ;  /* 0x0000000000027941 */ /* 0x000fea0003800000 */
.L_x_19626:
        /* <DEDUP_REMOVED lines=18> */
.L_x_19638:
[----:B------:R-:W-:-:S07]  /*8570*/  MOV R63, R126 ;  /* 0x0000007e003f7202 */ /* 0x000fce0000000f00 */
.L_x_19639:
[----:B------:R-:W-:Y:S05]  /*8580*/  BSYNC B3 ;  /* 0x0000000000037941 */ /* 0x000fea0003800000 */
.L_x_19637:
        /* <DEDUP_REMOVED lines=16> */
.L_x_19643:
[----:B------:R-:W-:Y:S05]  /*8690*/  BSYNC B4 ;  /* 0x0000000000047941 */ /* 0x000fea0003800000 */
.L_x_19642:
        /* <DEDUP_REMOVED lines=44> */
.L_x_19641:
[----:B------:R-:W-:Y:S05]  /*8960*/  BSYNC B3 ;  /* 0x0000000000037941 */ /* 0x000fea0003800000 */
.L_x_19640:
        /* <DEDUP_REMOVED lines=10> */
.L_x_19636:
[----:B------:R-:W-:Y:S05]  /*8a10*/  BSYNC B2 ;  /* 0x0000000000027941 */ /* 0x000fea0003800000 */
.L_x_19635:
        /* <DEDUP_REMOVED lines=18> */
.L_x_19647:
[----:B------:R-:W-:-:S07]  /*8b40*/  IMAD.MOV.U32 R124, RZ, RZ, R126 ;  /* 0x000000ffff7c7224 */ /* 0x000fce00078e007e */
.L_x_19648:
[----:B------:R-:W-:Y:S05]  /*8b50*/  BSYNC B3 ;  /* 0x0000000000037941 */ /* 0x000fea0003800000 */
.L_x_19646:
        /* <DEDUP_REMOVED lines=16> */
.L_x_19652:
[----:B------:R-:W-:Y:S05]  /*8c60*/  BSYNC B4 ;  /* 0x0000000000047941 */ /* 0x000fea0003800000 */
.L_x_19651:
        /* <DEDUP_REMOVED lines=44> */
.L_x_19650:
[----:B------:R-:W-:Y:S05]  /*8f30*/  BSYNC B3 ;  /* 0x0000000000037941 */ /* 0x000fea0003800000 */
.L_x_19649:
        /* <DEDUP_REMOVED lines=10> */
.L_x_19645:
[----:B------:R-:W-:Y:S05]  /*8fe0*/  BSYNC B2 ;  /* 0x0000000000027941 */ /* 0x000fea0003800000 */
.L_x_19644:
        /* <DEDUP_REMOVED lines=18> */
.L_x_19656:
[----:B------:R-:W-:-:S07]  /*9110*/  MOV R65, R126 ;  /* 0x0000007e00417202 */ /* 0x000fce0000000f00 */
.L_x_19657:
[----:B------:R-:W-:Y:S05]  /*9120*/  BSYNC B3 ;  /* 0x0000000000037941 */ /* 0x000fea0003800000 */
.L_x_19655:
        /* <DEDUP_REMOVED lines=16> */
.L_x_19661:
[----:B------:R-:W-:Y:S05]  /*9230*/  BSYNC B4 ;  /* 0x0000000000047941 */ /* 0x000fea0003800000 */
.L_x_19660:
        /* <DEDUP_REMOVED lines=44> */
.L_x_19659:
[----:B------:R-:W-:Y:S05]  /*9500*/  BSYNC B3 ;  /* 0x0000000000037941 */ /* 0x000fea0003800000 */
.L_x_19658:
        /* <DEDUP_REMOVED lines=10> */
.L_x_19654:
[----:B------:R-:W-:Y:S05]  /*95b0*/  BSYNC B2 ;  /* 0x0000000000027941 */ /* 0x000fea0003800000 */
.L_x_19653:
        /* <DEDUP_REMOVED lines=18> */
.L_x_19665:
[----:B------:R-:W-:-:S07]  /*96e0*/  IMAD.MOV.U32 R124, RZ, RZ, R126 ;  /* 0x000000ffff7c7224 */ /* 0x000fce00078e007e */
.L_x_19666:
[----:B------:R-:W-:Y:S05]  /*96f0*/  BSYNC B3 ;  /* 0x0000000000037941 */ /* 0x000fea0003800000 */
.L_x_19664:
        /* <DEDUP_REMOVED lines=16> */
.L_x_19670:
[----:B------:R-:W-:Y:S05]  /*9800*/  BSYNC B4 ;  /* 0x0000000000047941 */ /* 0x000fea0003800000 */
.L_x_19669:
        /* <DEDUP_REMOVED lines=44> */
.L_x_19668:
[----:B------:R-:W-:Y:S05]  /*9ad0*/  BSYNC B3 ;  /* 0x0000000000037941 */ /* 0x000fea0003800000 */
.L_x_19667:
        /* <DEDUP_REMOVED lines=10> */
.L_x_19663:
[----:B------:R-:W-:Y:S05]  /*9b80*/  BSYNC B2 ;  /* 0x0000000000027941 */ /* 0x000fea0003800000 */
.L_x_19662:
        /* <DEDUP_REMOVED lines=18> */
.L_x_19674:
[----:B------:R-:W-:-:S07]  /*9cb0*/  MOV R67, R126 ;  /* 0x0000007e00437202 */ /* 0x000fce0000000f00 */
.L_x_19675:
[----:B------:R-:W-:Y:S05]  /*9cc0*/  BSYNC B3 ;  /* 0x0000000000037941 */ /* 0x000fea0003800000 */
.L_x_19673:
        /* <DEDUP_REMOVED lines=16> */
.L_x_19679:
[----:B------:R-:W-:Y:S05]  /*9dd0*/  BSYNC B4 ;  /* 0x0000000000047941 */ /* 0x000fea0003800000 */
.L_x_19678:
        /* <DEDUP_REMOVED lines=44> */
.L_x_19677:
[----:B------:R-:W-:Y:S05]  /*a0a0*/  BSYNC B3 ;  /* 0x0000000000037941 */ /* 0x000fea0003800000 */
.L_x_19676:
        /* <DEDUP_REMOVED lines=10> */
.L_x_19672:
[----:B------:R-:W-:Y:S05]  /*a150*/  BSYNC B2 ;  /* 0x0000000000027941 */ /* 0x000fea0003800000 */
.L_x_19671:
        /* <DEDUP_REMOVED lines=26> */
.L_x_19681:
[----:B------:R-:W-:Y:S05]  /*a300*/  BSYNC B2 ;  /* 0x0000000000027941 */ /* 0x000fea0003800000 */
.L_x_19680:
[----:B------:R-:W-:Y:S01]  /*a310*/  VIADD R144, R144, 0x20 ;  /* 0x0000002090907836 */ /* 0x000fe20000000000 */
[----:B------:R-:W-:-:S07]  /*a320*/  IADD3 R145, R145, 0x20, RZ ;  /* 0x0000002091917810 */ /* 0x000fce0007ffe0ff */
.L_x_19607:
[----:B------:R-:W-:Y:S05]  /*a330*/  BSYNC B1 ;  /* 0x0000000000017941 */ /* 0x000fea0003800000 */
.L_x_19606:
        /* <DEDUP_REMOVED lines=31> */
.L_x_19687:
[----:B------:R-:W-:-:S07]  /*a530*/  MOV R78, R126 ;  /* 0x0000007e004e7202 */ /* 0x000fce0000000f00 */
.L_x_19688:
[----:B------:R-:W-:Y:S05]  /*a540*/  BSYNC B3 ;  /* 0x0000000000037941 */ /* 0x000fea0003800000 */
.L_x_19686:
        /* <DEDUP_REMOVED lines=16> */
.L_x_19692:
[----:B------:R-:W-:Y:S05]  /*a650*/  BSYNC B4 ;  /* 0x0000000000047941 */ /* 0x000fea0003800000 */
.L_x_19691:
        /* <DEDUP_REMOVED lines=43> */
.L_x_19690:
[----:B------:R-:W-:Y:S05]  /*a910*/  BSYNC B3 ;  /* 0x0000000000037941 */ /* 0x000fea0003800000 */
.L_x_19689:
        /* <DEDUP_REMOVED lines=10> */
.L_x_19685:
[----:B------:R-:W-:Y:S05]  /*a9c0*/  BSYNC B2 ;  /* 0x0000000000027941 */ /* 0x000fea0003800000 */
.L_x_19684:
        /* <DEDUP_REMOVED lines=18> */
.L_x_19696:
[----:B------:R-:W-:-:S07]  /*aaf0*/  MOV R69, R126 ;  /* 0x0000007e00457202 */ /* 0x000fce0000000f00 */
.L_x_19697:
[----:B------:R-:W-:Y:S05]  /*ab00*/  BSYNC B3 ;  /* 0x0000000000037941 */ /* 0x000fea0003800000 */
.L_x_19695:
        /* <DEDUP_REMOVED lines=16> */
.L_x_19701:
[----:B------:R-:W-:Y:S05]  /*ac10*/  BSYNC B4 ;  /* 0x0000000000047941 */ /* 0x000fea0003800000 */
.L_x_19700:
        /* <DEDUP_REMOVED lines=43> */
.L_x_19699:
[----:B------:R-:W-:Y:S05]  /*aed0*/  BSYNC B3 ;  /* 0x0000000000037941 */ /* 0x000fea0003800000 */
.L_x_19698:
        /* <DEDUP_REMOVED lines=10> */
.L_x_19694:
[----:B------:R-:W-:Y:S05]  /*af80*/  BSYNC B2 ;  /* 0x0000000000027941 */ /* 0x000fea0003800000 */
.L_x_19693:
        /* <DEDUP_REMOVED lines=18> */
.L_x_19705:
[----:B------:R-:W-:-:S07]  /*b0b0*/  MOV R124, R126 ;  /* 0x0000007e007c7202 */ /* 0x000fce0000000f00 */
.L_x_19706:
[----:B------:R-:W-:Y:S05]  /*b0c0*/  BSYNC B3 ;  /* 0x0000000000037941 */ /* 0x000fea0003800000 */
.L_x_19704:
        /* <DEDUP_REMOVED lines=16> */
.L_x_19710:
[----:B------:R-:W-:Y:S05]  /*b1d0*/  BSYNC B4 ;  /* 0x0000000000047941 */ /* 0x000fea0003800000 */
.L_x_19709:
        /* <DEDUP_REMOVED lines=44> */
.L_x_19708:
[----:B------:R-:W-:Y:S05]  /*b4a0*/  BSYNC B3 ;  /* 0x0000000000037941 */ /* 0x000fea0003800000 */
.L_x_19707:
        /* <DEDUP_REMOVED lines=10> */
.L_x_19703:
[----:B------:R-:W-:Y:S05]  /*b550*/  BSYNC B2 ;  /* 0x0000000000027941 */ /* 0x000fea0003800000 */
.L_x_19702:
        /* <DEDUP_REMOVED lines=18> */
.L_x_19714:
[----:B------:R-:W-:-:S07]  /*b680*/  IMAD.MOV.U32 R71, RZ, RZ, R126 ;  /* 0x000000ffff477224 */ /* 0x000fce00078e007e */
.L_x_19715:
[----:B------:R-:W-:Y:S05]  /*b690*/  BSYNC B3 ;  /* 0x0000000000037941 */ /* 0x000fea0003800000 */
.L_x_19713:
        /* <DEDUP_REMOVED lines=16> */
.L_x_19719:
[----:B------:R-:W-:Y:S05]  /*b7a0*/  BSYNC B4 ;  /* 0x0000000000047941 */ /* 0x000fea0003800000 */
.L_x_19718:
        /* <DEDUP_REMOVED lines=44> */
.L_x_19717:
[----:B------:R-:W-:Y:S05]  /*ba70*/  BSYNC B3 ;  /* 0x0000000000037941 */ /* 0x000fea0003800000 */
.L_x_19716:
        /* <DEDUP_REMOVED lines=10> */
.L_x_19712:
[----:B------:R-:W-:Y:S05]  /*bb20*/  BSYNC B2 ;  /* 0x0000000000027941 */ /* 0x000fea0003800000 */
.L_x_19711:
        /* <DEDUP_REMOVED lines=18> */
.L_x_19723:
[----:B------:R-:W-:-:S07]  /*bc50*/  MOV R124, R126 ;  /* 0x0000007e007c7202 */ /* 0x000fce0000000f00 */
.L_x_19724:
[----:B------:R-:W-:Y:S05]  /*bc60*/  BSYNC B3 ;  /* 0x0000000000037941 */ /* 0x000fea0003800000 */
.L_x_19722:
        /* <DEDUP_REMOVED lines=16> */
.L_x_19728:
[----:B------:R-:W-:Y:S05]  /*bd70*/  BSYNC B4 ;  /* 0x0000000000047941 */ /* 0x000fea0003800000 */
.L_x_19727:
        /* <DEDUP_REMOVED lines=44> */
.L_x_19726:
[----:B------:R-:W-:Y:S05]  /*c040*/  BSYNC B3 ;  /* 0x0000000000037941 */ /* 0x000fea0003800000 */
.L_x_19725:
        /* <DEDUP_REMOVED lines=10> */
.L_x_19721:
[----:B------:R-:W-:Y:S05]  /*c0f0*/  BSYNC B2 ;  /* 0x0000000000027941 */ /* 0x000fea0003800000 */
.L_x_19720:
        /* <DEDUP_REMOVED lines=18> */
.L_x_19732:
[----:B------:R-:W-:-:S07]  /*c220*/  IMAD.MOV.U32 R73, RZ, RZ, R126 ;  /* 0x000000ffff497224 */ /* 0x000fce00078e007e */
.L_x_19733:
[----:B------:R-:W-:Y:S05]  /*c230*/  BSYNC B3 ;  /* 0x0000000000037941 */ /* 0x000fea0003800000 */
.L_x_19731:
        /* <DEDUP_REMOVED lines=16> */
.L_x_19737:
[----:B------:R-:W-:Y:S05]  /*c340*/  BSYNC B4 ;  /* 0x0000000000047941 */ /* 0x000fea0003800000 */
.L_x_19736:
        /* <DEDUP_REMOVED lines=44> */
.L_x_19735:
[----:B------:R-:W-:Y:S05]  /*c610*/  BSYNC B3 ;  /* 0x0000000000037941 */ /* 0x000fea0003800000 */
.L_x_19734:
        /* <DEDUP_REMOVED lines=10> */
.L_x_19730:
[----:B------:R-:W-:Y:S05]  /*c6c0*/  BSYNC B2 ;  /* 0x0000000000027941 */ /* 0x000fea0003800000 */
.L_x_19729:
        /* <DEDUP_REMOVED lines=18> */
.L_x_19741:
[----:B------:R-:W-:-:S07]  /*c7f0*/  MOV R124, R126 ;  /* 0x0000007e007c7202 */ /* 0x000fce0000000f00 */
.L_x_19742:
[----:B------:R-:W-:Y:S05]  /*c800*/  BSYNC B3 ;  /* 0x0000000000037941 */ /* 0x000fea0003800000 */
.L_x_19740:
        /* <DEDUP_REMOVED lines=16> */
.L_x_19746:
[----:B------:R-:W-:Y:S05]  /*c910*/  BSYNC B4 ;  /* 0x0000000000047941 */ /* 0x000fea0003800000 */
.L_x_19745:
        /* <DEDUP_REMOVED lines=44> */
.L_x_19744:
[----:B------:R-:W-:Y:S05]  /*cbe0*/  BSYNC B3 ;  /* 0x0000000000037941 */ /* 0x000fea0003800000 */
.L_x_19743:
        /* <DEDUP_REMOVED lines=10> */
.L_x_19739:
[----:B------:R-:W-:Y:S05]  /*cc90*/  BSYNC B2 ;  /* 0x0000000000027941 */ /* 0x000fea0003800000 */
.L_x_19738:
        /* <DEDUP_REMOVED lines=18> */
.L_x_19750:
[----:B------:R-:W-:-:S07]  /*cdc0*/  IMAD.MOV.U32 R75, RZ, RZ, R126 ;  /* 0x000000ffff4b7224 */ /* 0x000fce00078e007e */
.L_x_19751:
[----:B------:R-:W-:Y:S05]  /*cdd0*/  BSYNC B3 ;  /* 0x0000000000037941 */ /* 0x000fea0003800000 */
.L_x_19749:
        /* <DEDUP_REMOVED lines=16> */
.L_x_19755:
[----:B------:R-:W-:Y:S05]  /*cee0*/  BSYNC B4 ;  /* 0x0000000000047941 */ /* 0x000fea0003800000 */
.L_x_19754:
        /* <DEDUP_REMOVED lines=44> */
.L_x_19753:
[----:B------:R-:W-:Y:S05]  /*d1b0*/  BSYNC B3 ;  /* 0x0000000000037941 */ /* 0x000fea0003800000 */
.L_x_19752:
        /* <DEDUP_REMOVED lines=10> */
.L_x_19748:
[----:B------:R-:W-:Y:S05]  /*d260*/  BSYNC B2 ;  /* 0x0000000000027941 */ /* 0x000fea0003800000 */
.L_x_19747:
        /* <DEDUP_REMOVED lines=25> */
.L_x_19683:
[----:B------:R-:W-:Y:S05]  /*d400*/  BSYNC B1 ;  /* 0x0000000000017941 */ /* 0x000fea0003800000 */
.L_x_19682:
        /* <DEDUP_REMOVED lines=125> */
.L_x_19777:
        /* <DEDUP_REMOVED lines=60> */
.L_x_19760:
[----:B------:R-:W-:Y:S05]  /*dfa0*/  BSYNC B2 ;  /* 0x0000000000027941 */ /* 0x000fea0003800000 */
.L_x_19759:
        /* <DEDUP_REMOVED lines=35> */
.L_x_19762:
[----:B------:R-:W-:Y:S05]  /*e1e0*/  BSYNC B2 ;  /* 0x0000000000027941 */ /* 0x000fea0003800000 */
.L_x_19761:
        /* <DEDUP_REMOVED lines=35> */
.L_x_19764:
[----:B------:R-:W-:Y:S05]  /*e420*/  BSYNC B2 ;  /* 0x0000000000027941 */ /* 0x000fea0003800000 */
.L_x_19763:
        /* <DEDUP_REMOVED lines=32> */
.L_x_19758:
[----:B------:R-:W-:Y:S05]  /*e630*/  BSYNC B1 ;  /* 0x0000000000017941 */ /* 0x000fea0003800000 */
.L_x_19757:
[----:B0123--:R-:W0:Y:S02]  /*e640*/  LDC.64 R76, c[0x0][0x210] ;  /* 0x00008400ff4c7b82 */ /* 0x00fe240000000a00 */
[----:B0-----:R-:W-:-:S04]  /*e650*/  LEA R26, R76, R26, 0x2 ;  /* 0x0000001a4c1a7211 */ /* 0x001fc800078e10ff */
[----:B------:R-:W-:-:S13]  /*e660*/  ISETP.GE.AND P2, PT, R26, R77, PT ;  /* 0x0000004d1a00720c */ /* 0x000fda0003f46270 */
[----:B------:R-:W-:Y:S05]  /*e670*/  @!P2 BRA `(.L_x_19765) ;  /* 0xffffff28000ca947 */ /* 0x000fea000383ffff */
[----:B------:R-:W-:Y:S05]  /*e680*/  BSYNC B0 ;  /* 0x0000000000007941 */ /* 0x000fea0003800000 */
.L_x_19453:
[----:B------:R-:W-:Y:S05]  /*e690*/  EXIT ;  /* 0x000000000000794d */ /* 0x000fea0003800000 */
.L_x_19756:
        /* <DEDUP_REMOVED lines=8> */
.L_x_19767:
[----:B------:R-:W-:Y:S05]  /*e720*/  BSYNC B1 ;  /* 0x0000000000017941 */ /* 0x000fea0003800000 */
.L_x_19766:
        /* <DEDUP_REMOVED lines=10> */
.L_x_19768:
[----:B------:R-:W-:Y:S01]  /*e7d0*/  HFMA2.MMA R145, -RZ, RZ, 0, 2.384185791015625e-07 ;  /* 0x00000004ff917435 */ /* 0x000fe200000001ff */
[----:B------:R-:W-:-:S05]  /*e7e0*/  MOV R79, R144 ;  /* 0x00000090004f7202 */ /* 0x000fca0000000f00 */
[----:B------:R-:W-:-:S04]  /*e7f0*/  FADD.FTZ R79, R78, R79 ;  /* 0x0000004f4e4f7221 */ /* 0x000fc80000010000 */
[----:B------:R-:W-:-:S07]  /*e800*/  IMAD.MOV.U32 R146, RZ, RZ, R79 ;  /* 0x000000ffff927224 */ /* 0x000fce00078e004f */
[----:B------:R-:W-:Y:S05]  /*e810*/  WARPSYNC.COLLECTIVE R143, `(.L_x_19769) ;  /* 0x000000008f087348 */ /* 0x000fea0003c00000 */
[----:B------:R0:W1:Y:S02]  /*e820*/  SHFL.BFLY P6, R144, R146, R145, R148 ;  /* 0x0c00009192907389 */ /* 0x00006400000c0094 */
[----:B01----:R-:W-:Y:S01]  /*e830*/  ENDCOLLECTIVE ;  /* 0x000000000000791b */ /* 0x003fe20003800000 */
.L_x_19769:
[----:B------:R-:W-:Y:S02]  /*e840*/  IMAD.MOV.U32 R145, RZ, RZ, 0x8 ;  /* 0x00000008ff917424 */ /* 0x000fe400078e00ff */
[----:B------:R-:W-:-:S04]  /*e850*/  IMAD.MOV.U32 R76, RZ, RZ, R144 ;  /* 0x000000ffff4c7224 */ /* 0x000fc800078e0090 */
[----:B------:R-:W-:-:S05]  /*e860*/  FADD.FTZ R138, R79, R76 ;  /* 0x0000004c4f8a7221 */ /* 0x000fca0000010000 */
[----:B------:R-:W-:-:S07]  /*e870*/  MOV R146, R138 ;  /* 0x0000008a00927202 */ /* 0x000fce0000000f00 */
[----:B------:R-:W-:Y:S05]  /*e880*/  WARPSYNC.COLLECTIVE R143, `(.L_x_19770) ;  /* 0x000000008f087348 */ /* 0x000fea0003c00000 */
[----:B------:R0:W1:Y:S02]  /*e890*/  SHFL.BFLY P6, R144, R146, R145, R148 ;  /* 0x0c00009192907389 */ /* 0x00006400000c0094 */
[----:B01----:R-:W-:Y:S01]  /*e8a0*/  ENDCOLLECTIVE ;  /* 0x000000000000791b */ /* 0x003fe20003800000 */
.L_x_19770:
[----:B------:R-:W-:Y:S01]  /*e8b0*/  HFMA2.MMA R145, -RZ, RZ, 0, 9.5367431640625e-07 ;  /* 0x00000010ff917435 */ /* 0x000fe200000001ff */
[----:B------:R-:W-:-:S05]  /*e8c0*/  MOV R137, R144 ;  /* 0x0000009000897202 */ /* 0x000fca0000000f00 */
[----:B------:R-:W-:-:S04]  /*e8d0*/  FADD.FTZ R139, R138, R137 ;  /* 0x000000898a8b7221 */ /* 0x000fc80000010000 */
[----:B------:R-:W-:-:S07]  /*e8e0*/  IMAD.MOV.U32 R146, RZ, RZ, R139 ;  /* 0x000000ffff927224 */ /* 0x000fce00078e008b */
[----:B------:R-:W-:Y:S05]  /*e8f0*/  WARPSYNC.COLLECTIVE R143, `(.L_x_19771) ;  /* 0x000000008f087348 */ /* 0x000fea0003c00000 */
[----:B------:R0:W1:Y:S02]  /*e900*/  SHFL.BFLY P6, R144, R146, R145, R148 ;  /* 0x0c00009192907389 */ /* 0x00006400000c0094 */
[----:B01----:R-:W-:Y:S01]  /*e910*/  ENDCOLLECTIVE ;  /* 0x000000000000791b */ /* 0x003fe20003800000 */
.L_x_19771:
        /* <DEDUP_REMOVED lines=73> */
.L_x_19772:
[----:B------:R-:W-:Y:S01]  /*edb0*/  HFMA2.MMA R145, -RZ, RZ, 0, 1.1920928955078125e-07 ;  /* 0x00000002ff917435 */ /* 0x000fe200000001ff */
[----:B------:R-:W-:-:S05]  /*edc0*/  MOV R77, R144 ;  /* 0x00000090004d7202 */ /* 0x000fca0000000f00 */
[----:B------:R-:W-:-:S04]  /*edd0*/  FADD.FTZ R77, R76, R77 ;  /* 0x0000004d4c4d7221 */ /* 0x000fc80000010000 */
[----:B------:R-:W-:-:S07]  /*ede0*/  IMAD.MOV.U32 R146, RZ, RZ, R77 ;  /* 0x000000ffff927224 */ /* 0x000fce00078e004d */
[----:B------:R-:W-:Y:S05]  /*edf0*/  WARPSYNC.COLLECTIVE R143, `(.L_x_19773) ;  /* 0x000000008f087348 */ /* 0x000fea0003c00000 */
[----:B------:R0:W1:Y:S02]  /*ee00*/  SHFL.BFLY P6, R144, R146, R145, R148 ;  /* 0x0c00009192907389 */ /* 0x00006400000c0094 */
[----:B01----:R-:W-:Y:S01]  /*ee10*/  ENDCOLLECTIVE ;  /* 0x000000000000791b */ /* 0x003fe20003800000 */
.L_x_19773:
[----:B------:R-:W-:Y:S01]  /*ee20*/  HFMA2.MMA R145, -RZ, RZ, 0, 2.384185791015625e-07 ;  /* 0x00000004ff917435 */ /* 0x000fe200000001ff */
[----:B------:R-:W-:-:S05]  /*ee30*/  MOV R78, R144 ;  /* 0x00000090004e7202 */ /* 0x000fca0000000f00 */
[----:B------:R-:W-:-:S04]  /*ee40*/  FADD.FTZ R78, R77, R78 ;  /* 0x0000004e4d4e7221 */ /* 0x000fc80000010000 */
[----:B------:R-:W-:-:S07]  /*ee50*/  IMAD.MOV.U32 R146, RZ, RZ, R78 ;  /* 0x000000ffff927224 */ /* 0x000fce00078e004e */
[----:B------:R-:W-:Y:S05]  /*ee60*/  WARPSYNC.COLLECTIVE R143, `(.L_x_19774) ;  /* 0x000000008f087348 */ /* 0x000fea0003c00000 */
[----:B------:R0:W1:Y:S02]  /*ee70*/  SHFL.BFLY P6, R144, R146, R145, R148 ;  /* 0x0c00009192907389 */ /* 0x00006400000c0094 */
[----:B01----:R-:W-:Y:S01]  /*ee80*/  ENDCOLLECTIVE ;  /* 0x000000000000791b */ /* 0x003fe20003800000 */
.L_x_19774:
[----:B------:R-:W-:Y:S01]  /*ee90*/  HFMA2.MMA R145, -RZ, RZ, 0, 4.76837158203125e-07 ;  /* 0x00000008ff917435 */ /* 0x000fe200000001ff */
[----:B------:R-:W-:-:S05]  /*eea0*/  MOV R79, R144 ;  /* 0x00000090004f7202 */ /* 0x000fca0000000f00 */
[----:B------:R-:W-:-:S04]  /*eeb0*/  FADD.FTZ R79, R78, R79 ;  /* 0x0000004f4e4f7221 */ /* 0x000fc80000010000 */
[----:B------:R-:W-:-:S07]  /*eec0*/  IMAD.MOV.U32 R146, RZ, RZ, R79 ;  /* 0x000000ffff927224 */ /* 0x000fce00078e004f */
[----:B------:R-:W-:Y:S05]  /*eed0*/  WARPSYNC.COLLECTIVE R143, `(.L_x_19775) ;  /* 0x000000008f087348 */ /* 0x000fea0003c00000 */
[----:B------:R0:W1:Y:S02]  /*eee0*/  SHFL.BFLY P6, R144, R146, R145, R148 ;  /* 0x0c00009192907389 */ /* 0x00006400000c0094 */
[----:B01----:R-:W-:Y:S01]  /*eef0*/  ENDCOLLECTIVE ;  /* 0x000000000000791b */ /* 0x003fe20003800000 */
.L_x_19775:
[----:B------:R-:W-:Y:S01]  /*ef00*/  HFMA2.MMA R145, -RZ, RZ, 0, 9.5367431640625e-07 ;  /* 0x00000010ff917435 */ /* 0x000fe200000001ff */
[----:B------:R-:W-:-:S05]  /*ef10*/  MOV R138, R144 ;  /* 0x00000090008a7202 */ /* 0x000fca0000000f00 */
[----:B------:R-:W-:-:S04]  /*ef20*/  FADD.FTZ R138, R79, R138 ;  /* 0x0000008a4f8a7221 */ /* 0x000fc80000010000 */
[----:B------:R-:W-:-:S07]  /*ef30*/  IMAD.MOV.U32 R146, RZ, RZ, R138 ;  /* 0x000000ffff927224 */ /* 0x000fce00078e008a */
[----:B------:R-:W-:Y:S05]  /*ef40*/  WARPSYNC.COLLECTIVE R143, `(.L_x_19776) ;  /* 0x000000008f087348 */ /* 0x000fea0003c00000 */
[----:B------:R0:W1:Y:S02]  /*ef50*/  SHFL.BFLY P6, R144, R146, R145, R148 ;  /* 0x0c00009192907389 */ /* 0x00006400000c0094 */
[----:B01----:R-:W-:Y:S01]  /*ef60*/  ENDCOLLECTIVE ;  /* 0x000000000000791b */ /* 0x003fe20003800000 */
.L_x_19776:
[----:B------:R-:W-:Y:S01]  /*ef70*/  MOV R139, R144 ;  /* 0x00000090008b7202 */ /* 0x000fe20000000f00 */
[----:B------:R-:W-:Y:S06]  /*ef80*/  BRA `(.L_x_19777) ;  /* 0xffffffec00147947 */ /* 0x000fec000383ffff */
.L_x_19778:
        /* <DEDUP_REMOVED lines=15> */
.L_x_30520:


//--------------------- .text._ZN10layer_norm13ln_fwd_kernelINS_13Kernel_traitsI6__halfS2_fS2_fjLj1024ELj1ELj4ELj1ELj16ENS_18Kernel_traits_baseILj1024ES2_S2_fS2_fjLj128EEEEELb1ELb0ELb1ELb1EEEvNS_9FwdParamsE --------------------------
	.section	.text._ZN10layer_norm13ln_fwd_kernelINS_13Kernel_traitsI6__halfS2_fS2_fjLj1024ELj1ELj4ELj1ELj16ENS_18Kernel_traits_baseILj1024ES2_S2_fS2_fjLj128EEEEELb1ELb0ELb1ELb1EEEvNS_9FwdParamsE,"ax",@progbits
	.align	128
        .global         _ZN10layer_norm13ln_fwd_kernelINS_13Kernel_traitsI6__halfS2_fS2_fjLj1024ELj1ELj4ELj1ELj16ENS_18Kernel_traits_baseILj1024ES2_S2_fS2_fjLj128EEEEELb1ELb0ELb1ELb1EEEvNS_9FwdParamsE
        .type           _ZN10layer_norm13ln_fwd_kernelINS_13Kernel_traitsI6__halfS2_fS2_fjLj1024ELj1ELj4ELj1ELj16ENS_18Kernel_traits_baseILj1024ES2_S2_fS2_fjLj128EEEEELb1ELb0ELb1ELb1EEEvNS_9FwdParamsE,@function
        .size           _ZN10layer_norm13ln_fwd_kernelINS_13Kernel_traitsI6__halfS2_fS2_fjLj1024ELj1ELj4ELj1ELj16ENS_18Kernel_traits_baseILj1024ES2_S2_fS2_fjLj128EEEEELb1ELb0ELb1ELb1EEEvNS_9FwdParamsE,(.L_x_30521 - _ZN10layer_norm13ln_fwd_kernelINS_13Kernel_traitsI6__halfS2_fS2_fjLj1024ELj1ELj4ELj1ELj16ENS_18Kernel_traits_baseILj1024ES2_S2_fS2_fjLj128EEEEELb1ELb0ELb1ELb1EEEvNS_9FwdParamsE)
        .other          _ZN10layer_norm13ln_fwd_kernelINS_13Kernel_traitsI6__halfS2_fS2_fjLj1024ELj1ELj4ELj1ELj16ENS_18Kernel_traits_baseILj1024ES2_S2_fS2_fjLj128EEEEELb1ELb0ELb1ELb1EEEvNS_9FwdParamsE,@"STO_CUDA_ENTRY STV_DEFAULT"
_ZN10layer_norm13ln_fwd_kernelINS_13Kernel_traitsI6__halfS2_fS2_fjLj1024ELj1ELj4ELj1ELj16ENS_18Kernel_traits_baseILj1024ES2_S2_fS2_fjLj128EEEEELb1ELb0ELb1ELb1EEEvNS_9FwdParamsE:
.text._ZN10layer_norm13ln_fwd_kernelINS_13Kernel_traitsI6__halfS2_fS2_fjLj1024ELj1ELj4ELj1ELj16ENS_18Kernel_traits_baseILj1024ES2_S2_fS2_fjLj128EEEEELb1ELb0ELb1ELb1EEEvNS_9FwdParamsE:
        /* <DEDUP_REMOVED lines=101> */
[----:B------:R-:W-:Y:S01]  /*0650*/  @!P0 CS2R R36, SRZ ;  /* 0x0000000000248805 */ /* 0x000fe2000001ff00 */
[--C-:B------:R-:W-:Y:S01]  /*0660*/  HADD2.F32 R78, -RZ, R32.reuse.H0_H0 ;  /* 0x20000020ff4e7230 */ /* 0x100fe20000004100 */
[----:B------:R-:W-:Y:S01]  /*0670*/  @!P0 CS2R R38, SRZ ;  /* 0x0000000000268805 */ /* 0x000fe2000001ff00 */
[----:B------:R-:W-:Y:S01]  /*0680*/  HADD2.F32 R80, -RZ, R32.H1_H1 ;  /* 0x30000020ff507230 */ /* 0x000fe20000004100 */
[----:B------:R-:W-:Y:S01]  /*0690*/  UIADD3 UR28, UR4, -0x700cb87f, URZ ;  /* 0x8ff34781041c7890 */ /* 0x000fe2000fffe03f */
[--C-:B------:R-:W-:Y:S01]  /*06a0*/  HADD2.F32 R81, -RZ, R33.reuse.H0_H0 ;  /* 0x20000021ff517230 */ /* 0x100fe20000004100 */
[----:B------:R-:W-:Y:S01]  /*06b0*/  UIADD3 UR29, UR5, -0x695add53, URZ ;  /* 0x96a522ad051d7890 */ /* 0x000fe2000fffe03f */
[----:B------:R-:W-:Y:S01]  /*06c0*/  HADD2.F32 R82, -RZ, R33.H1_H1 ;  /* 0x30000021ff527230 */ /* 0x000fe20000004100 */
[----:B------:R-:W5:Y:S01]  /*06d0*/  LDG.E.128 R28, desc[UR6][R12.64] ;  /* 0x000000060c1c7981 */ /* 0x000f62000c1e1d00 */
[----:B------:R-:W-:Y:S01]  /*06e0*/  IMAD R110, R110, -0x2daee0ad, RZ ;  /* 0xd2511f536e6e7824 */ /* 0x000fe200078e02ff */
[----:B------:R-:W-:Y:S01]  /*06f0*/  ULDC.U8 UR8, c[0x0][0x2a0] ;  /* 0x0000a80000087ab9 */ /* 0x000fe20000000000 */
[----:B------:R-:W-:Y:S01]  /*0700*/  IMAD R109, R109, -0x326172a9, RZ ;  /* 0xcd9e8d576d6d7824 */ /* 0x000fe200078e02ff */
[----:B------:R-:W5:Y:S01]  /*0710*/  LDG.E.128 R24, desc[UR6][R12.64+0x200] ;  /* 0x000200060c187981 */ /* 0x000f62000c1e1d00 */
[----:B------:R-:W-:Y:S01]  /*0720*/  IMAD.HI.U32 R32, R114, -0x326172a9, RZ ;  /* 0xcd9e8d5772207827 */ /* 0x000fe200078e00ff */
[----:B------:R-:W-:Y:S01]  /*0730*/  BSSY B0, `(.L_x_19779) ;  /* 0x0000d9f000007945 */ /* 0x000fe20003800000 */
[----:B------:R-:W-:Y:S01]  /*0740*/  LOP3.LUT R111, R44, 0x3, RZ, 0xc0, !PT ;  /* 0x000000032c6f7812 */ /* 0x000fe200078ec0ff */
[----:B------:R-:W5:Y:S01]  /*0750*/  LDG.E.128 R20, desc[UR6][R12.64+0x400] ;  /* 0x000400060c147981 */ /* 0x000f62000c1e1d00 */
[----:B------:R-:W-:Y:S01]  /*0760*/  IMAD.HI.U32 R33, R112, -0x2daee0ad, RZ ;  /* 0xd2511f5370217827 */ /* 0x000fe200078e00ff */
[----:B------:R-:W-:Y:S01]  /*0770*/  LOP3.LUT R109, R32, UR28, R109, 0x96, !PT ;  /* 0x0000001c206d7c12 */ /* 0x000fe2000f8e966d */
[----:B------:R-:W-:Y:S01]  /*0780*/  ULDC UR9, c[0x0][0x2d8] ;  /* 0x0000b60000097ab9 */ /* 0x000fe20000000800 */
[----:B------:R0:W5:Y:S01]  /*0790*/  LDG.E.128 R16, desc[UR6][R12.64+0x600] ;  /* 0x000600060c107981 */ /* 0x000162000c1e1d00 */
[--C-:B------:R-:W-:Y:S01]  /*07a0*/  HADD2.F32 R2, -RZ, R8.reuse.H0_H0 ;  /* 0x20000008ff027230 */ /* 0x100fe20000004100 */
[----:B------:R-:W-:Y:S01]  /*07b0*/  LOP3.LUT R110, R33, UR29, R110, 0x96, !PT ;  /* 0x0000001d216e7c12 */ /* 0x000fe2000f8e966e */
[----:B------:R-:W-:Y:S01]  /*07c0*/  HADD2.F32 R3, -RZ, R8.H1_H1 ;  /* 0x30000008ff037230 */ /* 0x000fe20000004100 */
[----:B------:R-:W-:Y:S01]  /*07d0*/  LOP3.LUT R99, R0, 0x1f, RZ, 0xc0, !PT ;  /* 0x0000001f00637812 */ /* 0x000fe200078ec0ff */
[--C-:B------:R-:W-:Y:S01]  /*07e0*/  HADD2.F32 R4, -RZ, R9.reuse.H0_H0 ;  /* 0x20000009ff047230 */ /* 0x100fe20000004100 */
[----:B------:R-:W-:Y:S01]  /*07f0*/  ISETP.NE.AND P2, PT, RZ, UR8, PT ;  /* 0x00000008ff007c0c */ /* 0x000fe2000bf45270 */
        /* <DEDUP_REMOVED lines=30> */
.L_x_20079:
        /* <DEDUP_REMOVED lines=21> */
[----:B------:R-:W-:Y:S02]  /*0b30*/  @P3 IADD3 R53, R54, -0x1, RZ ;  /* 0xffffffff36353810 */ /* 0x000fe40007ffe0ff */
        /* <DEDUP_REMOVED lines=27> */
.L_x_19783:
[----:B------:R-:W-:-:S07]  /*0cf0*/  IMAD.MOV.U32 R52, RZ, RZ, R114 ;  /* 0x000000ffff347224 */ /* 0x000fce00078e0072 */
.L_x_19784:
[----:B------:R-:W-:Y:S05]  /*0d00*/  BSYNC B2 ;  /* 0x0000000000027941 */ /* 0x000fea0003800000 */
.L_x_19782:
        /* <DEDUP_REMOVED lines=16> */
.L_x_19788:
[----:B------:R-:W-:Y:S05]  /*0e10*/  BSYNC B3 ;  /* 0x0000000000037941 */ /* 0x000fea0003800000 */
.L_x_19787:
        /* <DEDUP_REMOVED lines=44> */
.L_x_19786:
[----:B------:R-:W-:Y:S05]  /*10e0*/  BSYNC B2 ;  /* 0x0000000000027941 */ /* 0x000fea0003800000 */
.L_x_19785:
        /* <DEDUP_REMOVED lines=10> */
.L_x_19781:
[----:B------:R-:W-:Y:S05]  /*1190*/  BSYNC B1 ;  /* 0x0000000000017941 */ /* 0x000fea0003800000 */
.L_x_19780:
        /* <DEDUP_REMOVED lines=18> */
.L_x_19792:
[----:B------:R-:W-:-:S07]  /*12c0*/  MOV R45, R114 ;  /* 0x00000072002d7202 */ /* 0x000fce0000000f00 */
.L_x_19793:
[----:B------:R-:W-:Y:S05]  /*12d0*/  BSYNC B2 ;  /* 0x0000000000027941 */ /* 0x000fea0003800000 */
.L_x_19791:
        /* <DEDUP_REMOVED lines=16> */
.L_x_19797:
[----:B------:R-:W-:Y:S05]  /*13e0*/  BSYNC B3 ;  /* 0x0000000000037941 */ /* 0x000fea0003800000 */
.L_x_19796:
        /* <DEDUP_REMOVED lines=44> */
.L_x_19795:
[----:B------:R-:W-:Y:S05]  /*16b0*/  BSYNC B2 ;  /* 0x0000000000027941 */ /* 0x000fea0003800000 */
.L_x_19794:
        /* <DEDUP_REMOVED lines=10> */
.L_x_19790:
[----:B------:R-:W-:Y:S05]  /*1760*/  BSYNC B1 ;  /* 0x0000000000017941 */ /* 0x000fea0003800000 */
.L_x_19789:
        /* <DEDUP_REMOVED lines=18> */
.L_x_19801:
[----:B------:R-:W-:-:S07]  /*1890*/  IMAD.MOV.U32 R54, RZ, RZ, R114 ;  /* 0x000000ffff367224 */ /* 0x000fce00078e0072 */
.L_x_19802:
[----:B------:R-:W-:Y:S05]  /*18a0*/  BSYNC B2 ;  /* 0x0000000000027941 */ /* 0x000fea0003800000 */
.L_x_19800:
        /* <DEDUP_REMOVED lines=16> */
.L_x_19806:
[----:B------:R-:W-:Y:S05]  /*19b0*/  BSYNC B3 ;  /* 0x0000000000037941 */ /* 0x000fea0003800000 */
.L_x_19805:
        /* <DEDUP_REMOVED lines=44> */
.L_x_19804:
[----:B------:R-:W-:Y:S05]  /*1c80*/  BSYNC B2 ;  /* 0x0000000000027941 */ /* 0x000fea0003800000 */
.L_x_19803:
        /* <DEDUP_REMOVED lines=10> */
.L_x_19799:
[----:B------:R-:W-:Y:S05]  /*1d30*/  BSYNC B1 ;  /* 0x0000000000017941 */ /* 0x000fea0003800000 */
.L_x_19798:
        /* <DEDUP_REMOVED lines=18> */
.L_x_19810:
[----:B------:R-:W-:-:S07]  /*1e60*/  MOV R47, R114 ;  /* 0x00000072002f7202 */ /* 0x000fce0000000f00 */
.L_x_19811:
[----:B------:R-:W-:Y:S05]  /*1e70*/  BSYNC B2 ;  /* 0x0000000000027941 */ /* 0x000fea0003800000 */
.L_x_19809:
        /* <DEDUP_REMOVED lines=16> */
.L_x_19815:
[----:B------:R-:W-:Y:S05]  /*1f80*/  BSYNC B3 ;  /* 0x0000000000037941 */ /* 0x000fea0003800000 */
.L_x_19814:
        /* <DEDUP_REMOVED lines=44> */
.L_x_19813:
[----:B------:R-:W-:Y:S05]  /*2250*/  BSYNC B2 ;  /* 0x0000000000027941 */ /* 0x000fea0003800000 */
.L_x_19812:
        /* <DEDUP_REMOVED lines=10> */
.L_x_19808:
[----:B------:R-:W-:Y:S05]  /*2300*/  BSYNC B1 ;  /* 0x0000000000017941 */ /* 0x000fea0003800000 */
.L_x_19807:
        /* <DEDUP_REMOVED lines=18> */
.L_x_19819:
[----:B------:R-:W-:-:S07]  /*2430*/  IMAD.MOV.U32 R56, RZ, RZ, R114 ;  /* 0x000000ffff387224 */ /* 0x000fce00078e0072 */
.L_x_19820:
[----:B------:R-:W-:Y:S05]  /*2440*/  BSYNC B2 ;  /* 0x0000000000027941 */ /* 0x000fea0003800000 */
.L_x_19818:
        /* <DEDUP_REMOVED lines=16> */
.L_x_19824:
[----:B------:R-:W-:Y:S05]  /*2550*/  BSYNC B3 ;  /* 0x0000000000037941 */ /* 0x000fea0003800000 */
.L_x_19823:
        /* <DEDUP_REMOVED lines=44> */
.L_x_19822:
[----:B------:R-:W-:Y:S05]  /*2820*/  BSYNC B2 ;  /* 0x0000000000027941 */ /* 0x000fea0003800000 */
.L_x_19821:
        /* <DEDUP_REMOVED lines=10> */
.L_x_19817:
[----:B------:R-:W-:Y:S05]  /*28d0*/  BSYNC B1 ;  /* 0x0000000000017941 */ /* 0x000fea0003800000 */
.L_x_19816:
        /* <DEDUP_REMOVED lines=18> */
.L_x_19828:
[----:B------:R-:W-:-:S07]  /*2a00*/  MOV R49, R114 ;  /* 0x0000007200317202 */ /* 0x000fce0000000f00 */
.L_x_19829:
[----:B------:R-:W-:Y:S05]  /*2a10*/  BSYNC B2 ;  /* 0x0000000000027941 */ /* 0x000fea0003800000 */
.L_x_19827:
        /* <DEDUP_REMOVED lines=16> */
.L_x_19833:
[----:B------:R-:W-:Y:S05]  /*2b20*/  BSYNC B3 ;  /* 0x0000000000037941 */ /* 0x000fea0003800000 */
.L_x_19832:
        /* <DEDUP_REMOVED lines=44> */
.L_x_19831:
[----:B------:R-:W-:Y:S05]  /*2df0*/  BSYNC B2 ;  /* 0x0000000000027941 */ /* 0x000fea0003800000 */
.L_x_19830:
        /* <DEDUP_REMOVED lines=10> */
.L_x_19826:
[----:B------:R-:W-:Y:S05]  /*2ea0*/  BSYNC B1 ;  /* 0x0000000000017941 */ /* 0x000fea0003800000 */
.L_x_19825:
        /* <DEDUP_REMOVED lines=18> */
.L_x_19837:
[----:B------:R-:W-:-:S07]  /*2fd0*/  IMAD.MOV.U32 R58, RZ, RZ, R114 ;  /* 0x000000ffff3a7224 */ /* 0x000fce00078e0072 */
.L_x_19838:
[----:B------:R-:W-:Y:S05]  /*2fe0*/  BSYNC B2 ;  /* 0x0000000000027941 */ /* 0x000fea0003800000 */
.L_x_19836:
        /* <DEDUP_REMOVED lines=16> */
.L_x_19842:
[----:B------:R-:W-:Y:S05]  /*30f0*/  BSYNC B3 ;  /* 0x0000000000037941 */ /* 0x000fea0003800000 */
.L_x_19841:
        /* <DEDUP_REMOVED lines=44> */
.L_x_19840:
[----:B------:R-:W-:Y:S05]  /*33c0*/  BSYNC B2 ;  /* 0x0000000000027941 */ /* 0x000fea0003800000 */
.L_x_19839:
        /* <DEDUP_REMOVED lines=10> */
.L_x_19835:
[----:B------:R-:W-:Y:S05]  /*3470*/  BSYNC B1 ;  /* 0x0000000000017941 */ /* 0x000fea0003800000 */
.L_x_19834:
        /* <DEDUP_REMOVED lines=18> */
.L_x_19846:
[----:B------:R-:W-:-:S07]  /*35a0*/  MOV R51, R114 ;  /* 0x0000007200337202 */ /* 0x000fce0000000f00 */
.L_x_19847:
[----:B------:R-:W-:Y:S05]  /*35b0*/  BSYNC B2 ;  /* 0x0000000000027941 */ /* 0x000fea0003800000 */
.L_x_19845:
        /* <DEDUP_REMOVED lines=16> */
.L_x_19851:
[----:B------:R-:W-:Y:S05]  /*36c0*/  BSYNC B3 ;  /* 0x0000000000037941 */ /* 0x000fea0003800000 */
.L_x_19850:
        /* <DEDUP_REMOVED lines=44> */
.L_x_19849:
[----:B------:R-:W-:Y:S05]  /*3990*/  BSYNC B2 ;  /* 0x0000000000027941 */ /* 0x000fea0003800000 */
.L_x_19848:
        /* <DEDUP_REMOVED lines=10> */
.L_x_19844:
[----:B------:R-:W-:Y:S05]  /*3a40*/  BSYNC B1 ;  /* 0x0000000000017941 */ /* 0x000fea0003800000 */
.L_x_19843:
        /* <DEDUP_REMOVED lines=31> */
.L_x_19853:
[----:B------:R-:W-:Y:S05]  /*3c40*/  BSYNC B1 ;  /* 0x0000000000017941 */ /* 0x000fea0003800000 */
.L_x_19852:
[----:B012---:R-:W-:Y:S01]  /*3c50*/  @P3 IMAD.WIDE.U32 R54, R111, 0x10, R52 ;  /* 0x000000106f363825 */ /* 0x007fe200078e0034 */
        /* <DEDUP_REMOVED lines=21> */
.L_x_19857:
[----:B------:R-:W-:-:S07]  /*3db0*/  MOV R60, R114 ;  /* 0x00000072003c7202 */ /* 0x000fce0000000f00 */
.L_x_19858:
[----:B------:R-:W-:Y:S05]  /*3dc0*/  BSYNC B2 ;  /* 0x0000000000027941 */ /* 0x000fea0003800000 */
.L_x_19856:
        /* <DEDUP_REMOVED lines=16> */
.L_x_19862:
[----:B------:R-:W-:Y:S05]  /*3ed0*/  BSYNC B3 ;  /* 0x0000000000037941 */ /* 0x000fea0003800000 */
.L_x_19861:
        /* <DEDUP_REMOVED lines=44> */
.L_x_19860:
[----:B------:R-:W-:Y:S05]  /*41a0*/  BSYNC B2 ;  /* 0x0000000000027941 */ /* 0x000fea0003800000 */
.L_x_19859:
        /* <DEDUP_REMOVED lines=10> */
.L_x_19855:
[----:B------:R-:W-:Y:S05]  /*4250*/  BSYNC B1 ;  /* 0x0000000000017941 */ /* 0x000fea0003800000 */
.L_x_19854:
        /* <DEDUP_REMOVED lines=18> */
.L_x_19866:
[----:B------:R-:W-:-:S07]  /*4380*/  IMAD.MOV.U32 R53, RZ, RZ, R114 ;  /* 0x000000ffff357224 */ /* 0x000fce00078e0072 */
.L_x_19867:
[----:B------:R-:W-:Y:S05]  /*4390*/  BSYNC B2 ;  /* 0x0000000000027941 */ /* 0x000fea0003800000 */
.L_x_19865:
        /* <DEDUP_REMOVED lines=16> */
.L_x_19871:
[----:B------:R-:W-:Y:S05]  /*44a0*/  BSYNC B3 ;  /* 0x0000000000037941 */ /* 0x000fea0003800000 */
.L_x_19870:
        /* <DEDUP_REMOVED lines=44> */
.L_x_19869:
[----:B------:R-:W-:Y:S05]  /*4770*/  BSYNC B2 ;  /* 0x0000000000027941 */ /* 0x000fea0003800000 */
.L_x_19868:
        /* <DEDUP_REMOVED lines=10> */
.L_x_19864:
[----:B------:R-:W-:Y:S05]  /*4820*/  BSYNC B1 ;  /* 0x0000000000017941 */ /* 0x000fea0003800000 */
.L_x_19863:
        /* <DEDUP_REMOVED lines=18> */
.L_x_19875:
[----:B------:R-:W-:-:S07]  /*4950*/  MOV R62, R114 ;  /* 0x00000072003e7202 */ /* 0x000fce0000000f00 */
.L_x_19876:
[----:B------:R-:W-:Y:S05]  /*4960*/  BSYNC B2 ;  /* 0x0000000000027941 */ /* 0x000fea0003800000 */
.L_x_19874:
        /* <DEDUP_REMOVED lines=16> */
.L_x_19880:
[----:B------:R-:W-:Y:S05]  /*4a70*/  BSYNC B3 ;  /* 0x0000000000037941 */ /* 0x000fea0003800000 */
.L_x_19879:
        /* <DEDUP_REMOVED lines=44> */
.L_x_19878:
[----:B------:R-:W-:Y:S05]  /*4d40*/  BSYNC B2 ;  /* 0x0000000000027941 */ /* 0x000fea0003800000 */
.L_x_19877:
        /* <DEDUP_REMOVED lines=10> */
.L_x_19873:
[----:B------:R-:W-:Y:S05]  /*4df0*/  BSYNC B1 ;  /* 0x0000000000017941 */ /* 0x000fea0003800000 */
.L_x_19872:
        /* <DEDUP_REMOVED lines=18> */
.L_x_19884:
[----:B------:R-:W-:-:S07]  /*4f20*/  IMAD.MOV.U32 R55, RZ, RZ, R114 ;  /* 0x000000ffff377224 */ /* 0x000fce00078e0072 */
.L_x_19885:
[----:B------:R-:W-:Y:S05]  /*4f30*/  BSYNC B2 ;  /* 0x0000000000027941 */ /* 0x000fea0003800000 */
.L_x_19883:
        /* <DEDUP_REMOVED lines=16> */
.L_x_19889:
[----:B------:R-:W-:Y:S05]  /*5040*/  BSYNC B3 ;  /* 0x0000000000037941 */ /* 0x000fea0003800000 */
.L_x_19888:
        /* <DEDUP_REMOVED lines=44> */
.L_x_19887:
[----:B------:R-:W-:Y:S05]  /*5310*/  BSYNC B2 ;  /* 0x0000000000027941 */ /* 0x000fea0003800000 */
.L_x_19886:
        /* <DEDUP_REMOVED lines=10> */
.L_x_19882:
[----:B------:R-:W-:Y:S05]  /*53c0*/  BSYNC B1 ;  /* 0x0000000000017941 */ /* 0x000fea0003800000 */
.L_x_19881:
        /* <DEDUP_REMOVED lines=18> */
.L_x_19893:
[----:B------:R-:W-:-:S07]  /*54f0*/  MOV R64, R114 ;  /* 0x0000007200407202 */ /* 0x000fce0000000f00 */
.L_x_19894:
[----:B------:R-:W-:Y:S05]  /*5500*/  BSYNC B2 ;  /* 0x0000000000027941 */ /* 0x000fea0003800000 */
.L_x_19892:
        /* <DEDUP_REMOVED lines=16> */
.L_x_19898:
[----:B------:R-:W-:Y:S05]  /*5610*/  BSYNC B3 ;  /* 0x0000000000037941 */ /* 0x000fea0003800000 */
.L_x_19897:
        /* <DEDUP_REMOVED lines=44> */
.L_x_19896:
[----:B------:R-:W-:Y:S05]  /*58e0*/  BSYNC B2 ;  /* 0x0000000000027941 */ /* 0x000fea0003800000 */
.L_x_19895:
        /* <DEDUP_REMOVED lines=10> */
.L_x_19891:
[----:B------:R-:W-:Y:S05]  /*5990*/  BSYNC B1 ;  /* 0x0000000000017941 */ /* 0x000fea0003800000 */
.L_x_19890:
        /* <DEDUP_REMOVED lines=18> */
.L_x_19902:
[----:B------:R-:W-:-:S07]  /*5ac0*/  IMAD.MOV.U32 R57, RZ, RZ, R114 ;  /* 0x000000ffff397224 */ /* 0x000fce00078e0072 */
.L_x_19903:
[----:B------:R-:W-:Y:S05]  /*5ad0*/  BSYNC B2 ;  /* 0x0000000000027941 */ /* 0x000fea0003800000 */
.L_x_19901:
        /* <DEDUP_REMOVED lines=16> */
.L_x_19907:
[----:B------:R-:W-:Y:S05]  /*5be0*/  BSYNC B3 ;  /* 0x0000000000037941 */ /* 0x000fea0003800000 */
.L_x_19906:
        /* <DEDUP_REMOVED lines=44> */
.L_x_19905:
[----:B------:R-:W-:Y:S05]  /*5eb0*/  BSYNC B2 ;  /* 0x0000000000027941 */ /* 0x000fea0003800000 */
.L_x_19904:
        /* <DEDUP_REMOVED lines=10> */
.L_x_19900:
[----:B------:R-:W-:Y:S05]  /*5f60*/  BSYNC B1 ;  /* 0x0000000000017941 */ /* 0x000fea0003800000 */
.L_x_19899:
        /* <DEDUP_REMOVED lines=18> */
.L_x_19911:
[----:B------:R-:W-:-:S07]  /*6090*/  MOV R64, R114 ;  /* 0x0000007200407202 */ /* 0x000fce0000000f00 */
.L_x_19912:
[----:B------:R-:W-:Y:S05]  /*60a0*/  BSYNC B2 ;  /* 0x0000000000027941 */ /* 0x000fea0003800000 */
.L_x_19910:
        /* <DEDUP_REMOVED lines=16> */
.L_x_19916:
[----:B------:R-:W-:Y:S05]  /*61b0*/  BSYNC B3 ;  /* 0x0000000000037941 */ /* 0x000fea0003800000 */
.L_x_19915:
        /* <DEDUP_REMOVED lines=44> */
.L_x_19914:
[----:B------:R-:W-:Y:S05]  /*6480*/  BSYNC B2 ;  /* 0x0000000000027941 */ /* 0x000fea0003800000 */
.L_x_19913:
        /* <DEDUP_REMOVED lines=10> */
.L_x_19909:
[----:B------:R-:W-:Y:S05]  /*6530*/  BSYNC B1 ;  /* 0x0000000000017941 */ /* 0x000fea0003800000 */
.L_x_19908:
        /* <DEDUP_REMOVED lines=18> */
.L_x_19920:
[----:B------:R-:W-:-:S07]  /*6660*/  IMAD.MOV.U32 R59, RZ, RZ, R114 ;  /* 0x000000ffff3b7224 */ /* 0x000fce00078e0072 */
.L_x_19921:
[----:B------:R-:W-:Y:S05]  /*6670*/  BSYNC B2 ;  /* 0x0000000000027941 */ /* 0x000fea0003800000 */
.L_x_19919:
        /* <DEDUP_REMOVED lines=16> */
.L_x_19925:
[----:B------:R-:W-:Y:S05]  /*6780*/  BSYNC B3 ;  /* 0x0000000000037941 */ /* 0x000fea0003800000 */
.L_x_19924:
        /* <DEDUP_REMOVED lines=44> */
.L_x_19923:
[----:B------:R-:W-:Y:S05]  /*6a50*/  BSYNC B2 ;  /* 0x0000000000027941 */ /* 0x000fea0003800000 */
.L_x_19922:
        /* <DEDUP_REMOVED lines=10> */
.L_x_19918:
[----:B------:R-:W-:Y:S05]  /*6b00*/  BSYNC B1 ;  /* 0x0000000000017941 */ /* 0x000fea0003800000 */
.L_x_19917:
        /* <DEDUP_REMOVED lines=30> */
.L_x_19927:
[----:B------:R-:W-:Y:S05]  /*6cf0*/  BSYNC B1 ;  /* 0x0000000000017941 */ /* 0x000fea0003800000 */
.L_x_19926:
        /* <DEDUP_REMOVED lines=22> */
.L_x_19931:
[----:B------:R-:W-:-:S07]  /*6e60*/  IMAD.MOV.U32 R68, RZ, RZ, R114 ;  /* 0x000000ffff447224 */ /* 0x000fce00078e0072 */
.L_x_19932:
[----:B------:R-:W-:Y:S05]  /*6e70*/  BSYNC B2 ;  /* 0x0000000000027941 */ /* 0x000fea0003800000 */
.L_x_19930:
        /* <DEDUP_REMOVED lines=16> */
.L_x_19936:
[----:B------:R-:W-:Y:S05]  /*6f80*/  BSYNC B3 ;  /* 0x0000000000037941 */ /* 0x000fea0003800000 */
.L_x_19935:
        /* <DEDUP_REMOVED lines=44> */
.L_x_19934:
[----:B------:R-:W-:Y:S05]  /*7250*/  BSYNC B2 ;  /* 0x0000000000027941 */ /* 0x000fea0003800000 */
.L_x_19933:
        /* <DEDUP_REMOVED lines=10> */
.L_x_19929:
[----:B------:R-:W-:Y:S05]  /*7300*/  BSYNC B1 ;  /* 0x0000000000017941 */ /* 0x000fea0003800000 */
.L_x_19928:
        /* <DEDUP_REMOVED lines=18> */
.L_x_19940:
[----:B------:R-:W-:-:S07]  /*7430*/  MOV R61, R114 ;  /* 0x00000072003d7202 */ /* 0x000fce0000000f00 */
.L_x_19941:
[----:B------:R-:W-:Y:S05]  /*7440*/  BSYNC B2 ;  /* 0x0000000000027941 */ /* 0x000fea0003800000 */
.L_x_19939:
        /* <DEDUP_REMOVED lines=16> */
.L_x_19945:
[----:B------:R-:W-:Y:S05]  /*7550*/  BSYNC B3 ;  /* 0x0000000000037941 */ /* 0x000fea0003800000 */
.L_x_19944:
        /* <DEDUP_REMOVED lines=44> */
.L_x_19943:
[----:B------:R-:W-:Y:S05]  /*7820*/  BSYNC B2 ;  /* 0x0000000000027941 */ /* 0x000fea0003800000 */
.L_x_19942:
        /* <DEDUP_REMOVED lines=10> */
.L_x_19938:
[----:B------:R-:W-:Y:S05]  /*78d0*/  BSYNC B1 ;  /* 0x0000000000017941 */ /* 0x000fea0003800000 */
.L_x_19937:
        /* <DEDUP_REMOVED lines=18> */
.L_x_19949:
[----:B------:R-:W-:-:S07]  /*7a00*/  IMAD.MOV.U32 R70, RZ, RZ, R114 ;  /* 0x000000ffff467224 */ /* 0x000fce00078e0072 */
.L_x_19950:
[----:B------:R-:W-:Y:S05]  /*7a10*/  BSYNC B2 ;  /* 0x0000000000027941 */ /* 0x000fea0003800000 */
.L_x_19948:
        /* <DEDUP_REMOVED lines=16> */
.L_x_19954:
[----:B------:R-:W-:Y:S05]  /*7b20*/  BSYNC B3 ;  /* 0x0000000000037941 */ /* 0x000fea0003800000 */
.L_x_19953:
        /* <DEDUP_REMOVED lines=44> */
.L_x_19952:
[----:B------:R-:W-:Y:S05]  /*7df0*/  BSYNC B2 ;  /* 0x0000000000027941 */ /* 0x000fea0003800000 */
.L_x_19951:
        /* <DEDUP_REMOVED lines=10> */
.L_x_19947:
[----:B------:R-:W-:Y:S05]  /*7ea0*/  BSYNC B1 ;  /* 0x0000000000017941 */ /* 0x000fea0003800000 */
.L_x_19946:
        /* <DEDUP_REMOVED lines=18> */
.L_x_19958:
[----:B------:R-:W-:-:S07]  /*7fd0*/  MOV R63, R114 ;  /* 0x00000072003f7202 */ /* 0x000fce0000000f00 */
.L_x_19959:
[----:B------:R-:W-:Y:S05]  /*7fe0*/  BSYNC B2 ;  /* 0x0000000000027941 */ /* 0x000fea0003800000 */
.L_x_19957:
        /* <DEDUP_REMOVED lines=16> */
.L_x_19963:
[----:B------:R-:W-:Y:S05]  /*80f0*/  BSYNC B3 ;  /* 0x0000000000037941 */ /* 0x000fea0003800000 */
.L_x_19962:
        /* <DEDUP_REMOVED lines=44> */
.L_x_19961:
[----:B------:R-:W-:Y:S05]  /*83c0*/  BSYNC B2 ;  /* 0x0000000000027941 */ /* 0x000fea0003800000 */
.L_x_19960:
        /* <DEDUP_REMOVED lines=10> */
.L_x_19956:
[----:B------:R-:W-:Y:S05]  /*8470*/  BSYNC B1 ;  /* 0x0000000000017941 */ /* 0x000fea0003800000 */
.L_x_19955:
        /* <DEDUP_REMOVED lines=18> */
.L_x_19967:
[----:B------:R-:W-:-:S07]  /*85a0*/  IMAD.MOV.U32 R70, RZ, RZ, R114 ;  /* 0x000000ffff467224 */ /* 0x000fce00078e0072 */
.L_x_19968:
[----:B------:R-:W-:Y:S05]  /*85b0*/  BSYNC B2 ;  /* 0x0000000000027941 */ /* 0x000fea0003800000 */
.L_x_19966:
        /* <DEDUP_REMOVED lines=16> */
.L_x_19972:
[----:B------:R-:W-:Y:S05]  /*86c0*/  BSYNC B3 ;  /* 0x0000000000037941 */ /* 0x000fea0003800000 */
.L_x_19971:
        /* <DEDUP_REMOVED lines=44> */
.L_x_19970:
[----:B------:R-:W-:Y:S05]  /*8990*/  BSYNC B2 ;  /* 0x0000000000027941 */ /* 0x000fea0003800000 */
.L_x_19969:
        /* <DEDUP_REMOVED lines=10> */
.L_x_19965:
[----:B------:R-:W-:Y:S05]  /*8a40*/  BSYNC B1 ;  /* 0x0000000000017941 */ /* 0x000fea0003800000 */
.L_x_19964:
        /* <DEDUP_REMOVED lines=18> */
.L_x_19976:
[----:B------:R-:W-:-:S07]  /*8b70*/  MOV R65, R114 ;  /* 0x0000007200417202 */ /* 0x000fce0000000f00 */
.L_x_19977:
[----:B------:R-:W-:Y:S05]  /*8b80*/  BSYNC B2 ;  /* 0x0000000000027941 */ /* 0x000fea0003800000 */
.L_x_19975:
        /* <DEDUP_REMOVED lines=16> */
.L_x_19981:
[----:B------:R-:W-:Y:S05]  /*8c90*/  BSYNC B3 ;  /* 0x0000000000037941 */ /* 0x000fea0003800000 */
.L_x_19980:
        /* <DEDUP_REMOVED lines=44> */
.L_x_19979:
[----:B------:R-:W-:Y:S05]  /*8f60*/  BSYNC B2 ;  /* 0x0000000000027941 */ /* 0x000fea0003800000 */
.L_x_19978:
        /* <DEDUP_REMOVED lines=10> */
.L_x_19974:
[----:B------:R-:W-:Y:S05]  /*9010*/  BSYNC B1 ;  /* 0x0000000000017941 */ /* 0x000fea0003800000 */
.L_x_19973:
        /* <DEDUP_REMOVED lines=18> */
.L_x_19985:
[----:B------:R-:W-:-:S07]  /*9140*/  IMAD.MOV.U32 R70, RZ, RZ, R114 ;  /* 0x000000ffff467224 */ /* 0x000fce00078e0072 */
.L_x_19986:
[----:B------:R-:W-:Y:S05]  /*9150*/  BSYNC B2 ;  /* 0x0000000000027941 */ /* 0x000fea0003800000 */
.L_x_19984:
        /* <DEDUP_REMOVED lines=16> */
.L_x_19990:
[----:B------:R-:W-:Y:S05]  /*9260*/  BSYNC B3 ;  /* 0x0000000000037941 */ /* 0x000fea0003800000 */
.L_x_19989:
        /* <DEDUP_REMOVED lines=44> */
.L_x_19988:
[----:B------:R-:W-:Y:S05]  /*9530*/  BSYNC B2 ;  /* 0x0000000000027941 */ /* 0x000fea0003800000 */
.L_x_19987:
        /* <DEDUP_REMOVED lines=10> */
.L_x_19983:
[----:B------:R-:W-:Y:S05]  /*95e0*/  BSYNC B1 ;  /* 0x0000000000017941 */ /* 0x000fea0003800000 */
.L_x_19982:
        /* <DEDUP_REMOVED lines=18> */
.L_x_19994:
[----:B------:R-:W-:-:S07]  /*9710*/  MOV R67, R114 ;  /* 0x0000007200437202 */ /* 0x000fce0000000f00 */
.L_x_19995:
[----:B------:R-:W-:Y:S05]  /*9720*/  BSYNC B2 ;  /* 0x0000000000027941 */ /* 0x000fea0003800000 */
.L_x_19993:
        /* <DEDUP_REMOVED lines=16> */
.L_x_19999:
[----:B------:R-:W-:Y:S05]  /*9830*/  BSYNC B3 ;  /* 0x0000000000037941 */ /* 0x000fea0003800000 */
.L_x_19998:
[----:B------:R-:W-:Y:S01]  /*9840*/  LOP3.LUT R69, R69, UR5, R108, 0x96, !PT ;  /* 0x0000000545457c12 */ /* 0x000fe2000f8e966c */
[----:B------:R-:W-:Y:S01]  /*9850*/  IMAD.HI.U32 R70, R116, -0x326172a9, RZ ;  /* 0xcd9e8d5774467827 */ /* 0x000fe200078e00ff */
[----:B------:R-:W-:-:S03]  /*9860*/  HFMA2.MMA R72, -RZ, RZ, 0, 0 ;  /* 0x00000000ff487435 */ /* 0x000fc600000001ff */
        /* <DEDUP_REMOVED lines=41> */
.L_x_19997:
[----:B------:R-:W-:Y:S05]  /*9b00*/  BSYNC B2 ;  /* 0x0000000000027941 */ /* 0x000fea0003800000 */
.L_x_19996:
[----:B------:R-:W-:Y:S01]  /*9b10*/  I2FP.F32.U32 R67, R67 ;  /* 0x0000004300437245 */ /* 0x000fe20000201000 */
[----:B------:R-:W-:-:S04]  /*9b20*/  IMAD.MOV.U32 R68, RZ, RZ, 0x2f800000 ;  /* 0x2f800000ff447424 */ /* 0x000fc800078e00ff */
[----:B------:R-:W-:Y:S01]  /*9b30*/  FFMA.FTZ R67, R67, R68, 1.1641532182693481445e-10 ;  /* 0x2f00000043437423 */ /* 0x000fe20000010044 */
[----:B------:R-:W-:-:S04]  /*9b40*/  HADD2.F32 R68, -RZ, R39.H1_H1 ;  /* 0x30000027ff447230 */ /* 0x000fc80000004100 */
[----:B------:R-:W-:Y:S01]  /*9b50*/  FSETP.GTU.FTZ.AND P1, PT, R67, UR8, PT ;  /* 0x0000000843007c0b */ /* 0x000fe2000bf3c000 */
[----:B------:R-:W-:-:S03]  /*9b60*/  FMUL.FTZ R68, R68, UR11 ;  /* 0x0000000b44447c20 */ /* 0x000fc60008410000 */
[----:B------:R-:W-:Y:S01]  /*9b70*/  SEL R107, RZ, 0x1, P1 ;  /* 0x00000001ff6b7807 */ /* 0x000fe20000800000 */
[----:B------:R-:W-:-:S05]  /*9b80*/  FMUL.FTZ R68, R68, UR10 ;  /* 0x0000000a44447c20 */ /* 0x000fca0008410000 */
[----:B------:R-:W-:-:S05]  /*9b90*/  FSEL R67, R68, RZ, !P1 ;  /* 0x000000ff44437208 */ /* 0x000fca0004800000 */
[----:B------:R-:W-:-:S07]  /*9ba0*/  @P0 FADD.FTZ R67, R43, R67 ;  /* 0x000000432b430221 */ /* 0x000fce0000010000 */
.L_x_19992:
[----:B------:R-:W-:Y:S05]  /*9bb0*/  BSYNC B1 ;  /* 0x0000000000017941 */ /* 0x000fea0003800000 */
.L_x_19991:
[----:B------:R-:W-:Y:S01]  /*9bc0*/  IMAD.WIDE.U32 R68, R71, 0x20, R94 ;  /* 0x0000002047447825 */ /* 0x000fe200078e005e */
[----:B------:R-:W-:Y:S04]  /*9bd0*/  BSSY B1, `(.L_x_20000) ;  /* 0x0000018000017945 */ /* 0x000fe80003800000 */
[----:B------:R0:W-:Y:S04]  /*9be0*/  STG.E.128 desc[UR6][R68.64], R60 ;  /* 0x0000003c44007986 */ /* 0x0001e8000c101d06 */
        /* <DEDUP_REMOVED lines=22> */
.L_x_20001:
[----:B------:R-:W-:Y:S05]  /*9d50*/  BSYNC B1 ;  /* 0x0000000000017941 */ /* 0x000fea0003800000 */
.L_x_20000:
[----:B-1----:R-:W1:Y:S01]  /*9d60*/  @P0 LDC.64 R70, c[0x0][0x230] ;  /* 0x00008c00ff460b82 */ /* 0x002e620000000a00 */
[----:B------:R-:W-:Y:S01]  /*9d70*/  VIADD R121, R121, 0x60 ;  /* 0x0000006079797836 */ /* 0x000fe20000000000 */
[----:B------:R-:W-:-:S06]  /*9d80*/  IADD3 R117, R117, 0x60, RZ ;  /* 0x0000006075757810 */ /* 0x000fcc0007ffe0ff */
[----:B0-----:R-:W0:Y:S01]  /*9d90*/  @P3 LDC.64 R68, c[0x0][0x220] ;  /* 0x00008800ff443b82 */ /* 0x001e220000000a00 */
[----:B-1----:R-:W-:-:S05]  /*9da0*/  @P0 IMAD.WIDE.U32 R70, R121, 0x20, R70 ;  /* 0x0000002079460825 */ /* 0x002fca00078e0046 */
[----:B------:R-:W2:Y:S01]  /*9db0*/  @P0 LDG.E.128 R32, desc[UR6][R70.64] ;  /* 0x0000000646200981 */ /* 0x000ea2000c1e1d00 */
[----:B0-----:R-:W-:-:S03]  /*9dc0*/  @P3 IMAD.WIDE.U32 R74, R117, 0x10, R68 ;  /* 0x00000010754a3825 */ /* 0x001fc600078e0044 */
[----:B------:R0:W5:Y:S04]  /*9dd0*/  @P0 LDG.E.128 R40, desc[UR6][R70.64+0x10] ;  /* 0x0000100646280981 */ /* 0x000168000c1e1d00 */
[----:B------:R0:W5:Y:S01]  /*9de0*/  @P3 LDG.E.128 R36, desc[UR6][R74.64] ;  /* 0x000000064a243981 */ /* 0x000162000c1e1d00 */
[----:B------:R-:W-:Y:S01]  /*9df0*/  @!P4 ISETP.NE.U32.AND P1, PT, R92, RZ, PT ;  /* 0x000000ff5c00c20c */ /* 0x000fe20003f25070 */
[----:B------:R-:W-:Y:S03]  /*9e00*/  BSSY B1, `(.L_x_20002) ;  /* 0x000005b000017945 */ /* 0x000fe60003800000 */
        /* <DEDUP_REMOVED lines=16> */
.L_x_20005:
[----:B------:R-:W-:-:S07]  /*9f10*/  MOV R73, R114 ;  /* 0x0000007200497202 */ /* 0x000fce0000000f00 */
.L_x_20006:
[----:B------:R-:W-:Y:S05]  /*9f20*/  BSYNC B2 ;  /* 0x0000000000027941 */ /* 0x000fea0003800000 */
.L_x_20004:
        /* <DEDUP_REMOVED lines=16> */
.L_x_20010:
[----:B------:R-:W-:Y:S05]  /*a030*/  BSYNC B3 ;  /* 0x0000000000037941 */ /* 0x000fea0003800000 */
.L_x_20009:
        /* <DEDUP_REMOVED lines=44> */
.L_x_20008:
[----:B------:R-:W-:Y:S05]  /*a300*/  BSYNC B2 ;  /* 0x0000000000027941 */ /* 0x000fea0003800000 */
.L_x_20007:
        /* <DEDUP_REMOVED lines=10> */
.L_x_20003:
[----:B------:R-:W-:Y:S05]  /*a3b0*/  BSYNC B1 ;  /* 0x0000000000017941 */ /* 0x000fea0003800000 */
.L_x_20002:
        /* <DEDUP_REMOVED lines=18> */
.L_x_20014:
[----:B------:R-:W-:-:S07]  /*a4e0*/  IMAD.MOV.U32 R69, RZ, RZ, R114 ;  /* 0x000000ffff457224 */ /* 0x000fce00078e0072 */
.L_x_20015:
[----:B------:R-:W-:Y:S05]  /*a4f0*/  BSYNC B2 ;  /* 0x0000000000027941 */ /* 0x000fea0003800000 */
.L_x_20013:
        /* <DEDUP_REMOVED lines=16> */
.L_x_20019:
[----:B------:R-:W-:Y:S05]  /*a600*/  BSYNC B3 ;  /* 0x0000000000037941 */ /* 0x000fea0003800000 */
.L_x_20018:
        /* <DEDUP_REMOVED lines=44> */
.L_x_20017:
[----:B------:R-:W-:Y:S05]  /*a8d0*/  BSYNC B2 ;  /* 0x0000000000027941 */ /* 0x000fea0003800000 */
.L_x_20016:
[----:B------:R-:W-:Y:S01]  /*a8e0*/  I2FP.F32.U32 R69, R69 ;  /* 0x0000004500457245 */ /* 0x000fe20000201000 */
[----:B------:R-:W-:-:S04]  /*a8f0*/  IMAD.MOV.U32 R70, RZ, RZ, 0x2f800000 ;  /* 0x2f800000ff467424 */ /* 0x000fc800078e00ff */
[----:B------:R-:W-:Y:S01]  /*a900*/  FFMA.FTZ R69, R69, R70, 1.1641532182693481445e-10 ;  /* 0x2f00000045457423 */ /* 0x000fe20000010046 */
[----:B-----5:R-:W-:-:S04]  /*a910*/  HADD2.F32 R70, -RZ, R36.H1_H1 ;  /* 0x30000024ff467230 */ /* 0x020fc80000004100 */
[----:B------:R-:W-:Y:S01]  /*a920*/  FSETP.GTU.FTZ.AND P1, PT, R69, UR8, PT ;  /* 0x0000000845007c0b */ /* 0x000fe2000bf3c000 */
[----:B------:R-:W-:-:S03]  /*a930*/  FMUL.FTZ R70, R70, UR11 ;  /* 0x0000000b46467c20 */ /* 0x000fc60008410000 */
[----:B------:R-:W-:Y:S01]  /*a940*/  SEL R101, RZ, 0x1, P1 ;  /* 0x00000001ff657807 */ /* 0x000fe20000800000 */
[----:B------:R-:W-:-:S05]  /*a950*/  FMUL.FTZ R70, R70, UR10 ;  /* 0x0000000a46467c20 */ /* 0x000fca0008410000 */
[----:B------:R-:W-:-:S05]  /*a960*/  FSEL R69, R70, RZ, !P1 ;  /* 0x000000ff46457208 */ /* 0x000fca0004800000 */
[----:B------:R-:W-:-:S07]  /*a970*/  @P0 FADD.FTZ R69, R33, R69 ;  /* 0x0000004521450221 */ /* 0x000fce0000010000 */
.L_x_20012:
[----:B------:R-:W-:Y:S05]  /*a980*/  BSYNC B1 ;  /* 0x0000000000017941 */ /* 0x000fea0003800000 */
.L_x_20011:
        /* <DEDUP_REMOVED lines=18> */
.L_x_20023:
[----:B------:R-:W-:-:S07]  /*aab0*/  IMAD.MOV.U32 R74, RZ, RZ, R114 ;  /* 0x000000ffff4a7224 */ /* 0x000fce00078e0072 */
.L_x_20024:
[----:B------:R-:W-:Y:S05]  /*aac0*/  BSYNC B2 ;  /* 0x0000000000027941 */ /* 0x000fea0003800000 */
.L_x_20022:
        /* <DEDUP_REMOVED lines=16> */
.L_x_20028:
[----:B------:R-:W-:Y:S05]  /*abd0*/  BSYNC B3 ;  /* 0x0000000000037941 */ /* 0x000fea0003800000 */
.L_x_20027:
        /* <DEDUP_REMOVED lines=40> */
[----:B------:R-:W-:Y:S01]  /*ae60*/  MOV R114, R70 ;  /* 0x0000004600727202 */ /* 0x000fe20000000f00 */
[----:B------:R-:W-:-:S04]  /*ae70*/  IMAD.WIDE.U32 R70, R73, -0x2daee0ad, RZ ;  /* 0xd2511f5349467825 */ /* 0x000fc800078e00ff */
[----:B------:R-:W-:Y:S01]  /*ae80*/  IMAD.MOV.U32 R112, RZ, RZ, R70 ;  /* 0x000000ffff707224 */ /* 0x000fe200078e0046 */
[----:B------:R-:W-:-:S07]  /*ae90*/  LOP3.LUT R110, R71, UR29, R110, 0x96, !PT ;  /* 0x0000001d476e7c12 */ /* 0x000fce000f8e966e */
.L_x_20026:
[----:B------:R-:W-:Y:S05]  /*aea0*/  BSYNC B2 ;  /* 0x0000000000027941 */ /* 0x000fea0003800000 */
.L_x_20025:
[----:B------:R-:W-:Y:S02]  /*aeb0*/  I2FP.F32.U32 R70, R74 ;  /* 0x0000004a00467245 */ /* 0x000fe40000201000 */
[----:B------:R-:W-:-:S05]  /*aec0*/  MOV R71, 0x2f800000 ;  /* 0x2f80000000477802 */ /* 0x000fca0000000f00 */
[----:B------:R-:W-:Y:S01]  /*aed0*/  FFMA.FTZ R70, R70, R71, 1.1641532182693481445e-10 ;  /* 0x2f00000046467423 */ /* 0x000fe20000010047 */
[----:B-----5:R-:W-:-:S04]  /*aee0*/  HADD2.F32 R71, -RZ, R37.H0_H0 ;  /* 0x20000025ff477230 */ /* 0x020fc80000004100 */
[----:B------:R-:W-:Y:S01]  /*aef0*/  FSETP.GTU.FTZ.AND P1, PT, R70, UR8, PT ;  /* 0x0000000846007c0b */ /* 0x000fe2000bf3c000 */
[----:B------:R-:W-:-:S03]  /*af00*/  FMUL.FTZ R71, R71, UR11 ;  /* 0x0000000b47477c20 */ /* 0x000fc60008410000 */
[----:B------:R-:W-:Y:S01]  /*af10*/  SEL R102, RZ, 0x1, P1 ;  /* 0x00000001ff667807 */ /* 0x000fe20000800000 */
[----:B------:R-:W-:-:S05]  /*af20*/  FMUL.FTZ R71, R71, UR10 ;  /* 0x0000000a47477c20 */ /* 0x000fca0008410000 */
[----:B------:R-:W-:-:S05]  /*af30*/  FSEL R70, R71, RZ, !P1 ;  /* 0x000000ff47467208 */ /* 0x000fca0004800000 */
[----:B------:R-:W-:-:S07]  /*af40*/  @P0 FADD.FTZ R70, R34, R70 ;  /* 0x0000004622460221 */ /* 0x000fce0000010000 */
.L_x_20021:
[----:B------:R-:W-:Y:S05]  /*af50*/  BSYNC B1 ;  /* 0x0000000000017941 */ /* 0x000fea0003800000 */
.L_x_20020:
        /* <DEDUP_REMOVED lines=18> */
.L_x_20032:
[----:B------:R-:W-:-:S07]  /*b080*/  MOV R71, R114 ;  /* 0x0000007200477202 */ /* 0x000fce0000000f00 */
.L_x_20033:
[----:B------:R-:W-:Y:S05]  /*b090*/  BSYNC B2 ;  /* 0x0000000000027941 */ /* 0x000fea0003800000 */
.L_x_20031:
        /* <DEDUP_REMOVED lines=16> */
.L_x_20037:
[----:B------:R-:W-:Y:S05]  /*b1a0*/  BSYNC B3 ;  /* 0x0000000000037941 */ /* 0x000fea0003800000 */
.L_x_20036:
        /* <DEDUP_REMOVED lines=44> */
.L_x_20035:
[----:B------:R-:W-:Y:S05]  /*b470*/  BSYNC B2 ;  /* 0x0000000000027941 */ /* 0x000fea0003800000 */
.L_x_20034:
        /* <DEDUP_REMOVED lines=10> */
.L_x_20030:
[----:B------:R-:W-:Y:S05]  /*b520*/  BSYNC B1 ;  /* 0x0000000000017941 */ /* 0x000fea0003800000 */
.L_x_20029:
        /* <DEDUP_REMOVED lines=18> */
.L_x_20041:
[----:B------:R-:W-:-:S07]  /*b650*/  MOV R104, R114 ;  /* 0x0000007200687202 */ /* 0x000fce0000000f00 */
.L_x_20042:
[----:B------:R-:W-:Y:S05]  /*b660*/  BSYNC B2 ;  /* 0x0000000000027941 */ /* 0x000fea0003800000 */
.L_x_20040:
        /* <DEDUP_REMOVED lines=16> */
.L_x_20046:
[----:B------:R-:W-:Y:S05]  /*b770*/  BSYNC B3 ;  /* 0x0000000000037941 */ /* 0x000fea0003800000 */
.L_x_20045:
        /* <DEDUP_REMOVED lines=42> */
[----:B------:R-:W-:Y:S02]  /*ba20*/  LOP3.LUT R110, R73, UR29, R110, 0x96, !PT ;  /* 0x0000001d496e7c12 */ /* 0x000fe4000f8e966e */
[----:B------:R-:W-:-:S07]  /*ba30*/  MOV R112, R72 ;  /* 0x0000004800707202 */ /* 0x000fce0000000f00 */
.L_x_20044:
[----:B------:R-:W-:Y:S05]  /*ba40*/  BSYNC B2 ;  /* 0x0000000000027941 */ /* 0x000fea0003800000 */
.L_x_20043:
[----:B------:R-:W-:Y:S01]  /*ba50*/  I2FP.F32.U32 R72, R104 ;  /* 0x0000006800487245 */ /* 0x000fe20000201000 */
[----:B------:R-:W-:-:S04]  /*ba60*/  IMAD.MOV.U32 R73, RZ, RZ, 0x2f800000 ;  /* 0x2f800000ff497424 */ /* 0x000fc800078e00ff */
[----:B------:R-:W-:Y:S01]  /*ba70*/  FFMA.FTZ R72, R72, R73, 1.1641532182693481445e-10 ;  /* 0x2f00000048487423 */ /* 0x000fe20000010049 */
[----:B------:R-:W-:-:S04]  /*ba80*/  HADD2.F32 R73, -RZ, R38.H0_H0 ;  /* 0x20000026ff497230 */ /* 0x000fc80000004100 */
[----:B------:R-:W-:Y:S01]  /*ba90*/  FSETP.GTU.FTZ.AND P1, PT, R72, UR8, PT ;  /* 0x0000000848007c0b */ /* 0x000fe2000bf3c000 */
[----:B------:R-:W-:-:S03]  /*baa0*/  FMUL.FTZ R73, R73, UR11 ;  /* 0x0000000b49497c20 */ /* 0x000fc60008410000 */
[----:B------:R-:W-:Y:S01]  /*bab0*/  SEL R104, RZ, 0x1, P1 ;  /* 0x00000001ff687807 */ /* 0x000fe20000800000 */
[----:B------:R-:W-:-:S05]  /*bac0*/  FMUL.FTZ R73, R73, UR10 ;  /* 0x0000000a49497c20 */ /* 0x000fca0008410000 */
[----:B------:R-:W-:-:S05]  /*bad0*/  FSEL R72, R73, RZ, !P1 ;  /* 0x000000ff49487208 */ /* 0x000fca0004800000 */
[----:B------:R-:W-:-:S07]  /*bae0*/  @P0 FADD.FTZ R72, R40, R72 ;  /* 0x0000004828480221 */ /* 0x000fce0000010000 */
.L_x_20039:
[----:B------:R-:W-:Y:S05]  /*baf0*/  BSYNC B1 ;  /* 0x0000000000017941 */ /* 0x000fea0003800000 */
.L_x_20038:
        /* <DEDUP_REMOVED lines=18> */
.L_x_20050:
[----:B------:R-:W-:-:S07]  /*bc20*/  IMAD.MOV.U32 R73, RZ, RZ, R114 ;  /* 0x000000ffff497224 */ /* 0x000fce00078e0072 */
.L_x_20051:
[----:B------:R-:W-:Y:S05]  /*bc30*/  BSYNC B2 ;  /* 0x0000000000027941 */ /* 0x000fea0003800000 */
.L_x_20049:
        /* <DEDUP_REMOVED lines=16> */
.L_x_20055:
[----:B------:R-:W-:Y:S05]  /*bd40*/  BSYNC B3 ;  /* 0x0000000000037941 */ /* 0x000fea0003800000 */
.L_x_20054:
        /* <DEDUP_REMOVED lines=44> */
.L_x_20053:
[----:B------:R-:W-:Y:S05]  /*c010*/  BSYNC B2 ;  /* 0x0000000000027941 */ /* 0x000fea0003800000 */
.L_x_20052:
[----:B------:R-:W-:Y:S02]  /*c020*/  I2FP.F32.U32 R73, R73 ;  /* 0x0000004900497245 */ /* 0x000fe40000201000 */
[----:B------:R-:W-:-:S05]  /*c030*/  MOV R74, 0x2f800000 ;  /* 0x2f800000004a7802 */ /* 0x000fca0000000f00 */
        /* <DEDUP_REMOVED lines=8> */
.L_x_20048:
[----:B------:R-:W-:Y:S05]  /*c0c0*/  BSYNC B1 ;  /* 0x0000000000017941 */ /* 0x000fea0003800000 */
.L_x_20047:
        /* <DEDUP_REMOVED lines=18> */
.L_x_20059:
[----:B------:R-:W-:-:S07]  /*c1f0*/  MOV R106, R114 ;  /* 0x00000072006a7202 */ /* 0x000fce0000000f00 */
.L_x_20060:
[----:B------:R-:W-:Y:S05]  /*c200*/  BSYNC B2 ;  /* 0x0000000000027941 */ /* 0x000fea0003800000 */
.L_x_20058:
        /* <DEDUP_REMOVED lines=16> */
.L_x_20064:
[----:B------:R-:W-:Y:S05]  /*c310*/  BSYNC B3 ;  /* 0x0000000000037941 */ /* 0x000fea0003800000 */
.L_x_20063:
        /* <DEDUP_REMOVED lines=40> */
[----:B------:R-:W-:Y:S02]  /*c5a0*/  MOV R112, R74 ;  /* 0x0000004a00707202 */ /* 0x000fe40000000f00 */
[----:B------:R-:W-:Y:S01]  /*c5b0*/  MOV R114, R122 ;  /* 0x0000007a00727202 */ /* 0x000fe20000000f00 */
[----:B------:R-:W-:Y:S01]  /*c5c0*/  IMAD.MOV.U32 R122, RZ, RZ, RZ ;  /* 0x000000ffff7a7224 */ /* 0x000fe200078e00ff */
[----:B------:R-:W-:-:S07]  /*c5d0*/  LOP3.LUT R109, R123, UR28, R124, 0x96, !PT ;  /* 0x0000001c7b6d7c12 */ /* 0x000fce000f8e967c */
.L_x_20062:
[----:B------:R-:W-:Y:S05]  /*c5e0*/  BSYNC B2 ;  /* 0x0000000000027941 */ /* 0x000fea0003800000 */
.L_x_20061:
[----:B------:R-:W-:Y:S01]  /*c5f0*/  HFMA2.MMA R75, -RZ, RZ, 0.1171875, 0 ;  /* 0x2f800000ff4b7435 */ /* 0x000fe200000001ff */
[----:B------:R-:W-:-:S09]  /*c600*/  I2FP.F32.U32 R74, R106 ;  /* 0x0000006a004a7245 */ /* 0x000fd20000201000 */
        /* <DEDUP_REMOVED lines=8> */
.L_x_20057:
[----:B------:R-:W-:Y:S05]  /*c690*/  BSYNC B1 ;  /* 0x0000000000017941 */ /* 0x000fea0003800000 */
.L_x_20056:
        /* <DEDUP_REMOVED lines=18> */
.L_x_20068:
[----:B------:R-:W-:-:S07]  /*c7c0*/  MOV R75, R114 ;  /* 0x00000072004b7202 */ /* 0x000fce0000000f00 */
.L_x_20069:
[----:B------:R-:W-:Y:S05]  /*c7d0*/  BSYNC B2 ;  /* 0x0000000000027941 */ /* 0x000fea0003800000 */
.L_x_20067:
        /* <DEDUP_REMOVED lines=16> */
.L_x_20073:
[----:B------:R-:W-:Y:S05]  /*c8e0*/  BSYNC B3 ;  /* 0x0000000000037941 */ /* 0x000fea0003800000 */
.L_x_20072:
        /* <DEDUP_REMOVED lines=41> */
[----:B------:R-:W-:-:S05]  /*cb80*/  IMAD.WIDE.U32 R92, R107, -0x2daee0ad, RZ ;  /* 0xd2511f536b5c7825 */ /* 0x000fca00078e00ff */
[----:B------:R-:W-:Y:S02]  /*cb90*/  LOP3.LUT R110, R93, UR29, R110, 0x96, !PT ;  /* 0x0000001d5d6e7c12 */ /* 0x000fe4000f8e966e */
[----:B------:R-:W-:-:S07]  /*cba0*/  MOV R112, R92 ;  /* 0x0000005c00707202 */ /* 0x000fce0000000f00 */
.L_x_20071:
[----:B------:R-:W-:Y:S05]  /*cbb0*/  BSYNC B2 ;  /* 0x0000000000027941 */ /* 0x000fea0003800000 */
.L_x_20070:
        /* <DEDUP_REMOVED lines=10> */
.L_x_20066:
[----:B------:R-:W-:Y:S05]  /*cc60*/  BSYNC B1 ;  /* 0x0000000000017941 */ /* 0x000fea0003800000 */
.L_x_20065:
        /* <DEDUP_REMOVED lines=25> */
.L_x_20075:
[----:B------:R-:W-:Y:S05]  /*ce00*/  BSYNC B1 ;  /* 0x0000000000017941 */ /* 0x000fea0003800000 */
.L_x_20074:
        /* <DEDUP_REMOVED lines=120> */
.L_x_20091:
        /* <DEDUP_REMOVED lines=18> */
[----:B------:R-:W-:Y:S02]  /*d6b0*/  IADD3 R119, R119, -0x1, RZ ;  /* 0xffffffff77777810 */ /* 0x000fe40007ffe0ff */
[----:B------:R-:W-:Y:S01]  /*d6c0*/  LOP3.LUT R99, R0, 0x1f, RZ, 0xc0, !PT ;  /* 0x0000001f00637812 */ /* 0x000fe200078ec0ff */
[C---:B------:R-:W-:Y:S01]  /*d6d0*/  FADD.FTZ R44, -R93.reuse, R44 ;  /* 0x0000002c5d2c7221 */ /* 0x040fe20000010100 */
[C---:B------:R-:W-:Y:S01]  /*d6e0*/  FADD.FTZ R48, -R93.reuse, R48 ;  /* 0x000000305d307221 */ /* 0x040fe20000010100 */
[C---:B------:R-:W-:Y:S01]  /*d6f0*/  FADD.FTZ R55, -R93.reuse, R55 ;  /* 0x000000375d377221 */ /* 0x040fe20000010100 */
[C---:B------:R-:W-:Y:S01]  /*d700*/  FADD.FTZ R57, -R93.reuse, R57 ;  /* 0x000000395d397221 */ /* 0x040fe20000010100 */
[C---:B------:R-:W-:Y:S01]  /*d710*/  FADD.FTZ R60, -R93.reuse, R60 ;  /* 0x0000003c5d3c7221 */ /* 0x040fe20000010100 */
[----:B------:R-:W-:Y:S01]  /*d720*/  FADD.FTZ R61, -R93, R61 ;  /* 0x0000003d5d3d7221 */ /* 0x000fe20000010100 */
[----:B------:R-:W-:-:S02]  /*d730*/  IMAD R92, R119, R118, RZ ;  /* 0x00000076775c7224 */ /* 0x000fc400078e02ff */
[C---:B------:R-:W-:Y:S01]  /*d740*/  FADD.FTZ R94, -R93.reuse, R45 ;  /* 0x0000002d5d5e7221 */ /* 0x040fe20000010100 */
[----:B------:R-:W-:Y:S01]  /*d750*/  FADD.FTZ R118, -R93, R47 ;  /* 0x0000002f5d767221 */ /* 0x000fe20000010100 */
[C---:B------:R-:W-:Y:S01]  /*d760*/  FMUL.FTZ R45, R117.reuse, R44 ;  /* 0x0000002c752d7220 */ /* 0x040fe20000410000 */
[C---:B------:R-:W-:Y:S01]  /*d770*/  FMUL.FTZ R47, R117.reuse, R48 ;  /* 0x00000030752f7220 */ /* 0x040fe20000410000 */
[C---:B------:R-:W-:Y:S01]  /*d780*/  FMUL.FTZ R44, R117.reuse, R55 ;  /* 0x00000037752c7220 */ /* 0x040fe20000410000 */
[C---:B------:R-:W-:Y:S01]  /*d790*/  FMUL.FTZ R48, R117.reuse, R57 ;  /* 0x0000003975307220 */ /* 0x040fe20000410000 */
[C---:B------:R-:W-:Y:S01]  /*d7a0*/  FMUL.FTZ R55, R117.reuse, R60 ;  /* 0x0000003c75377220 */ /* 0x040fe20000410000 */
[----:B------:R-:W-:Y:S01]  /*d7b0*/  FMUL.FTZ R57, R117, R61 ;  /* 0x0000003d75397220 */ /* 0x000fe20000410000 */
[C---:B------:R-:W-:Y:S01]  /*d7c0*/  FADD.FTZ R50, -R93.reuse, R50 ;  /* 0x000000325d327221 */ /* 0x040fe20000010100 */
[----:B------:R-:W1:Y:S01]  /*d7d0*/  LDC.64 R60, c[0x0][0x2b8] ;  /* 0x0000ae00ff3c7b82 */ /* 0x000e620000000a00 */
[C---:B------:R-:W-:Y:S01]  /*d7e0*/  FADD.FTZ R59, -R93.reuse, R59 ;  /* 0x0000003b5d3b7221 */ /* 0x040fe20000010100 */
[C---:B------:R-:W-:Y:S01]  /*d7f0*/  FADD.FTZ R46, -R93.reuse, R46 ;  /* 0x0000002e5d2e7221 */ /* 0x040fe20000010100 */
[C---:B------:R-:W-:Y:S01]  /*d800*/  FADD.FTZ R63, -R93.reuse, R63 ;  /* 0x0000003f5d3f7221 */ /* 0x040fe20000010100 */
[----:B------:R-:W-:Y:S01]  /*d810*/  FADD.FTZ R54, -R93, R54 ;  /* 0x000000365d367221 */ /* 0x000fe20000010100 */
[----:B------:R-:W-:Y:S01]  /*d820*/  FMUL.FTZ R95, R117, R50 ;  /* 0x00000032755f7220 */ /* 0x000fe20000410000 */
[C---:B------:R-:W-:Y:S01]  /*d830*/  FADD.FTZ R120, -R93.reuse, R49 ;  /* 0x000000315d787221 */ /* 0x040fe20000010100 */
[----:B------:R-:W-:Y:S01]  /*d840*/  FADD.FTZ R122, -R93, R51 ;  /* 0x000000335d7a7221 */ /* 0x000fe20000010100 */
[C---:B------:R-:W-:Y:S01]  /*d850*/  FMUL.FTZ R50, R117.reuse, R59 ;  /* 0x0000003b75327220 */ /* 0x040fe20000410000 */
[C---:B------:R-:W-:Y:S01]  /*d860*/  FMUL.FTZ R49, R117.reuse, R46 ;  /* 0x0000002e75317220 */ /* 0x040fe20000410000 */
[C---:B------:R-:W-:Y:S01]  /*d870*/  FMUL.FTZ R59, R117.reuse, R63 ;  /* 0x0000003f753b7220 */ /* 0x040fe20000410000 */
[----:B------:R-:W-:Y:S01]  /*d880*/  FMUL.FTZ R51, R117, R54 ;  /* 0x0000003675337220 */ /* 0x000fe20000410000 */
[--C-:B------:R-:W-:Y:S01]  /*d890*/  HADD2.F32 R46, -RZ, R31.reuse.H0_H0 ;  /* 0x2000001fff2e7230 */ /* 0x100fe20000004100 */
[----:B------:R-:W-:Y:S01]  /*d8a0*/  SHF.R.S32.HI R63, RZ, 0x1f, R92 ;  /* 0x0000001fff3f7819 */ /* 0x000fe2000001145c */
[----:B------:R-:W-:-:S02]  /*d8b0*/  HADD2.F32 R54, -RZ, R31.H1_H1 ;  /* 0x3000001fff367230 */ /* 0x000fc40000004100 */
[----:B------:R-:W-:Y:S01]  /*d8c0*/  FMUL.FTZ R122, R117, R122 ;  /* 0x0000007a757a7220 */ /* 0x000fe20000410000 */
        /* <DEDUP_REMOVED lines=19> */
[----:B------:R-:W-:Y:S01]  /*da00*/  FFMA.FTZ R46, R122, R54, R9 ;  /* 0x000000367a2e7223 */ /* 0x000fe20000010009 */
[----:B------:R-:W-:-:S02]  /*da10*/  HADD2.F32 R54, -RZ, R30.H0_H0 ;  /* 0x2000001eff367230 */ /* 0x000fc40000004100 */
        /* <DEDUP_REMOVED lines=21> */
[----:B------:R-:W-:-:S02]  /*db70*/  HADD2.F32 R117, -RZ, R30.H1_H1 ;  /* 0x3000001eff757230 */ /* 0x000fc40000004100 */
[----:B------:R-:W-:Y:S01]  /*db80*/  FFMA.FTZ R54, R47, R54, R6 ;  /* 0x000000362f367223 */ /* 0x000fe20000010006 */
[C---:B------:R-:W-:Y:S01]  /*db90*/  IADD3 R63, R123.reuse, 0x40, RZ ;  /* 0x000000407b3f7810 */ /* 0x040fe20007ffe0ff */
[C---:B------:R-:W-:Y:S01]  /*dba0*/  VIADD R121, R123.reuse, 0x20 ;  /* 0x000000207b797836 */ /* 0x040fe20000000000 */
[C---:B------:R-:W-:Y:S01]  /*dbb0*/  IADD3 R47, R123.reuse, 0x60, RZ ;  /* 0x000000607b2f7810 */ /* 0x040fe20007ffe0ff */
[----:B------:R-:W-:Y:S01]  /*dbc0*/  FFMA.FTZ R117, R120, R117, R7 ;  /* 0x0000007578757223 */ /* 0x000fe20000010007 */
[----:B------:R-:W-:Y:S02]  /*dbd0*/  HADD2.F32 R56, -RZ, R29.H1_H1 ;  /* 0x3000001dff387230 */ /* 0x000fe40000004100 */
[----:B-1----:R-:W-:-:S04]  /*dbe0*/  IMAD.WIDE.U32 R122, R123, 0x10, R60 ;  /* 0x000000107b7a7825 */ /* 0x002fc800078e003c */
[----:B------:R-:W-:Y:S01]  /*dbf0*/  FFMA.FTZ R118, R118, R56, R5 ;  /* 0x0000003876767223 */ /* 0x000fe20000010005 */
[----:B------:R-:W-:-:S04]  /*dc00*/  IMAD.WIDE.U32 R120, R121, 0x10, R60 ;  /* 0x0000001079787825 */ /* 0x000fc800078e003c */
[----:B------:R-:W-:-:S04]  /*dc10*/  IMAD.WIDE.U32 R62, R63, 0x10, R60 ;  /* 0x000000103f3e7825 */ /* 0x000fc800078e003c */
[----:B------:R-:W-:Y:S01]  /*dc20*/  IMAD.WIDE.U32 R60, R47, 0x10, R60 ;  /* 0x000000102f3c7825 */ /* 0x000fe200078e003c */
[----:B------:R-:W-:Y:S02]  /*dc30*/  F2FP.F16.F32.PACK_AB R47, R46, R95 ;  /* 0x0000005f2e2f723e */ /* 0x000fe400000000ff */
[----:B------:R-:W-:Y:S01]  /*dc40*/  F2FP.F16.F32.PACK_AB R46, R117, R54 ;  /* 0x00000036752e723e */ /* 0x000fe200000000ff */
[----:B------:R-:W-:Y:S02]  /*dc50*/  HADD2.F32 R54, -RZ, R29.H0_H0 ;  /* 0x2000001dff367230 */ /* 0x000fe40000004100 */
[----:B------:R-:W-:Y:S02]  /*dc60*/  HADD2.F32 R56, -RZ, R27.H1_H1 ;  /* 0x3000001bff387230 */ /* 0x000fe40000004100 */
[--C-:B------:R-:W-:Y:S02]  /*dc70*/  HADD2.F32 R95, -RZ, R28.reuse.H1_H1 ;  /* 0x3000001cff5f7230 */ /* 0x100fe40000004100 */
[----:B------:R-:W-:Y:S01]  /*dc80*/  FFMA.FTZ R49, R49, R54, R4 ;  /* 0x0000003631317223 */ /* 0x000fe20000010004 */
[----:B------:R-:W-:-:S02]  /*dc90*/  HADD2.F32 R54, -RZ, R28.H0_H0 ;  /* 0x2000001cff367230 */ /* 0x000fc40000004100 */
[----:B------:R-:W-:Y:S01]  /*dca0*/  FFMA.FTZ R50, R50, R56, R77 ;  /* 0x0000003832327223 */ /* 0x000fe2000001004d */
[--C-:B------:R-:W-:Y:S02]  /*dcb0*/  HADD2.F32 R56, -RZ, R26.reuse.H1_H1 ;  /* 0x3000001aff387230 */ /* 0x100fe40000004100 */
[----:B------:R-:W-:Y:S01]  /*dcc0*/  FFMA.FTZ R95, R94, R95, R3 ;  /* 0x0000005f5e5f7223 */ /* 0x000fe20000010003 */
[----:B------:R-:W-:Y:S01]  /*dcd0*/  FFMA.FTZ R54, R45, R54, R2 ;  /* 0x000000362d367223 */ /* 0x000fe20000010002 */
[----:B------:R-:W-:Y:S02]  /*dce0*/  HADD2.F32 R45, -RZ, R27.H0_H0 ;  /* 0x2000001bff2d7230 */ /* 0x000fe40000004100 */
[----:B------:R-:W-:Y:S01]  /*dcf0*/  FFMA.FTZ R58, R48, R56, R15 ;  /* 0x00000038303a7223 */ /* 0x000fe2000001000f */
[----:B------:R-:W-:Y:S02]  /*dd00*/  HADD2.F32 R56, -RZ, R25.H1_H1 ;  /* 0x30000019ff387230 */ /* 0x000fe40000004100 */
[----:B------:R-:W-:Y:S01]  /*dd10*/  FFMA.FTZ R119, R119, R45, R76 ;  /* 0x0000002d77777223 */ /* 0x000fe2000001004c */
[----:B------:R-:W-:-:S02]  /*dd20*/  HADD2.F32 R45, -RZ, R26.H0_H0 ;  /* 0x2000001aff2d7230 */ /* 0x000fc40000004100 */
[----:B------:R-:W-:Y:S01]  /*dd30*/  FFMA.FTZ R117, R44, R56, R13 ;  /* 0x000000382c757223 */ /* 0x000fe2000001000d */
[----:B------:R-:W-:Y:S01]  /*dd40*/  HADD2.F32 R56, -RZ, R23.H1_H1 ;  /* 0x30000017ff387230 */ /* 0x000fe20000004100 */
[----:B------:R-:W-:Y:S01]  /*dd50*/  F2FP.F16.F32.PACK_AB R44, R95, R54 ;  /* 0x000000365f2c723e */ /* 0x000fe200000000ff */
[----:B------:R-:W-:Y:S02]  /*dd60*/  HADD2.F32 R54, -RZ, R24.H1_H1 ;  /* 0x30000018ff367230 */ /* 0x000fe40000004100 */
[----:B------:R-:W-:Y:S01]  /*dd70*/  FFMA.FTZ R93, R93, R45, R14 ;  /* 0x0000002d5d5d7223 */ /* 0x000fe2000001000e */
[----:B------:R-:W-:Y:S02]  /*dd80*/  HADD2.F32 R45, -RZ, R25.H0_H0 ;  /* 0x20000019ff2d7230 */ /* 0x000fe40000004100 */
[----:B------:R-:W-:Y:S01]  /*dd90*/  FFMA.FTZ R67, R67, R56, R86 ;  /* 0x0000003843437223 */ /* 0x000fe20000010056 */
[----:B------:R-:W-:Y:S02]  /*dda0*/  HADD2.F32 R56, -RZ, R22.H1_H1 ;  /* 0x30000016ff387230 */ /* 0x000fe40000004100 */
[----:B------:R-:W-:Y:S01]  /*ddb0*/  FFMA.FTZ R48, R51, R45, R12 ;  /* 0x0000002d33307223 */ /* 0x000fe2000001000c */
[----:B------:R-:W-:-:S02]  /*ddc0*/  F2FP.F16.F32.PACK_AB R45, R118, R49 ;  /* 0x00000031762d723e */ /* 0x000fc400000000ff */
[----:B------:R-:W-:Y:S01]  /*ddd0*/  FFMA.FTZ R65, R65, R56, R84 ;  /* 0x0000003841417223 */ /* 0x000fe20000010054 */
[--C-:B------:R-:W-:Y:S01]  /*dde0*/  HADD2.F32 R56, -RZ, R21.reuse.H0_H0 ;  /* 0x20000015ff387230 */ /* 0x100fe20000004100 */
[----:B------:R-:W-:Y:S02]  /*ddf0*/  F2FP.F16.F32.PACK_AB R51, R50, R119 ;  /* 0x000000773233723e */ /* 0x000fe400000000ff */
[----:B------:R-:W-:Y:S01]  /*de00*/  F2FP.F16.F32.PACK_AB R49, R117, R48 ;  /* 0x000000307531723e */ /* 0x000fe200000000ff */
[----:B------:R-:W-:Y:S02]  /*de10*/  HADD2.F32 R48, -RZ, R24.H0_H0 ;  /* 0x20000018ff307230 */ /* 0x000fe40000004100 */
[----:B------:R-:W-:Y:S01]  /*de20*/  FFMA.FTZ R52, R52, R56, R81 ;  /* 0x0000003834347223 */ /* 0x000fe20000010051 */
[----:B------:R-:W-:Y:S01]  /*de30*/  HADD2.F32 R56, -RZ, R20.H0_H0 ;  /* 0x20000014ff387230 */ /* 0x000fe20000004100 */
[----:B------:R-:W-:Y:S01]  /*de40*/  F2FP.F16.F32.PACK_AB R50, R58, R93 ;  /* 0x0000005d3a32723e */ /* 0x000fe200000000ff */
[----:B------:R-:W-:-:S02]  /*de50*/  HADD2.F32 R58, -RZ, R21.H1_H1 ;  /* 0x30000015ff3a7230 */ /* 0x000fc40000004100 */
[----:B------:R-:W-:Y:S01]  /*de60*/  FFMA.FTZ R48, R53, R48, R10 ;  /* 0x0000003035307223 */ /* 0x000fe2000001000a */
[----:B------:R-:W-:Y:S01]  /*de70*/  FFMA.FTZ R53, R124, R54, R11 ;  /* 0x000000367c357223 */ /* 0x000fe2000001000b */
[----:B------:R-:W-:Y:S01]  /*de80*/  FFMA.FTZ R56, R55, R56, R78 ;  /* 0x0000003837387223 */ /* 0x000fe2000001004e */
[----:B------:R-:W-:Y:S02]  /*de90*/  HADD2.F32 R54, -RZ, R23.H0_H0 ;  /* 0x20000017ff367230 */ /* 0x000fe40000004100 */
[----:B------:R-:W-:Y:S01]  /*dea0*/  FFMA.FTZ R59, R59, R58, R82 ;  /* 0x0000003a3b3b7223 */ /* 0x000fe20000010052 */
[----:B------:R-:W-:Y:S01]  /*deb0*/  HADD2.F32 R55, -RZ, R19.H0_H0 ;  /* 0x20000013ff377230 */ /* 0x000fe20000004100 */
[----:B------:R-:W-:Y:S01]  /*dec0*/  F2FP.F16.F32.PACK_AB R48, R53, R48 ;  /* 0x000000303530723e */ /* 0x000fe200000000ff */
[----:B------:R-:W-:Y:S02]  /*ded0*/  HADD2.F32 R58, -RZ, R20.H1_H1 ;  /* 0x30000014ff3a7230 */ /* 0x000fe40000004100 */
[----:B------:R-:W-:Y:S01]  /*dee0*/  FFMA.FTZ R66, R66, R54, R85 ;  /* 0x0000003642427223 */ /* 0x000fe20000010055 */
[----:B------:R-:W-:-:S02]  /*def0*/  HADD2.F32 R54, -RZ, R22.H0_H0 ;  /* 0x20000016ff367230 */ /* 0x000fc40000004100 */
[----:B------:R-:W-:Y:S01]  /*df00*/  FFMA.FTZ R74, R74, R55, R97 ;  /* 0x000000374a4a7223 */ /* 0x000fe20000010061 */
[----:B------:R-:W-:Y:S02]  /*df10*/  HADD2.F32 R55, -RZ, R18.H1_H1 ;  /* 0x30000012ff377230 */ /* 0x000fe40000004100 */
[----:B------:R-:W-:Y:S01]  /*df20*/  FFMA.FTZ R57, R57, R58, R80 ;  /* 0x0000003a39397223 */ /* 0x000fe20000010050 */
[----:B------:R-:W-:Y:S02]  /*df30*/  HADD2.F32 R58, -RZ, R19.H1_H1 ;  /* 0x30000013ff3a7230 */ /* 0x000fe40000004100 */
[----:B------:R-:W-:Y:S01]  /*df40*/  FFMA.FTZ R54, R64, R54, R83 ;  /* 0x0000003640367223 */ /* 0x000fe20000010053 */
[--C-:B------:R-:W-:Y:S02]  /*df50*/  HADD2.F32 R64, -RZ, R17.reuse.H1_H1 ;  /* 0x30000011ff407230 */ /* 0x100fe40000004100 */
[----:B------:R-:W-:Y:S01]  /*df60*/  FFMA.FTZ R73, R73, R55, R96 ;  /* 0x0000003749497223 */ /* 0x000fe20000010060 */
[----:B------:R-:W-:-:S02]  /*df70*/  HADD2.F32 R55, -RZ, R17.H0_H0 ;  /* 0x20000011ff377230 */ /* 0x000fc40000004100 */
[----:B------:R-:W-:Y:S01]  /*df80*/  FFMA.FTZ R75, R75, R58, R98 ;  /* 0x0000003a4b4b7223 */ /* 0x000fe20000010062 */
[----:B------:R-:W-:Y:S02]  /*df90*/  HADD2.F32 R58, -RZ, R18.H0_H0 ;  /* 0x20000012ff3a7230 */ /* 0x000fe40000004100 */
[----:B------:R-:W-:Y:S01]  /*dfa0*/  FFMA.FTZ R71, R71, R64, R90 ;  /* 0x0000004047477223 */ /* 0x000fe2000001005a */
[--C-:B------:R-:W-:Y:S02]  /*dfb0*/  HADD2.F32 R64, -RZ, R16.reuse.H1_H1 ;  /* 0x30000010ff407230 */ /* 0x100fe40000004100 */
[----:B------:R-:W-:Y:S01]  /*dfc0*/  FFMA.FTZ R70, R70, R55, R89 ;  /* 0x0000003746467223 */ /* 0x000fe20000010059 */
[----:B------:R-:W-:Y:S02]  /*dfd0*/  HADD2.F32 R55, -RZ, R16.H0_H0 ;  /* 0x20000010ff377230 */ /* 0x000fe40000004100 */
[----:B------:R-:W-:Y:S01]  /*dfe0*/  FFMA.FTZ R58, R72, R58, R91 ;  /* 0x0000003a483a7223 */ /* 0x000fe2000001005b */
[----:B------:R-:W-:Y:S01]  /*dff0*/  F2FP.F16.F32.PACK_AB R53, R59, R52 ;  /* 0x000000343b35723e */ /* 0x000fe200000000ff */
[----:B------:R-:W-:Y:S01]  /*e000*/  FFMA.FTZ R69, R69, R64, R88 ;  /* 0x0000004045457223 */ /* 0x000fe20000010058 */
[----:B------:R-:W-:Y:S01]  /*e010*/  F2FP.F16.F32.PACK_AB R54, R65, R54 ;  /* 0x000000364136723e */ /* 0x000fe200000000ff */
        /* <DEDUP_REMOVED lines=11> */
.L_x_20078:
[----:B------:R-:W-:Y:S05]  /*e0d0*/  BSYNC B1 ;  /* 0x0000000000017941 */ /* 0x000fea0003800000 */
.L_x_20077:
[----:B-1----:R-:W1:Y:S02]  /*e0e0*/  LDC.64 R44, c[0x0][0x210] ;  /* 0x00008400ff2c7b82 */ /* 0x002e640000000a00 */
[----:B-1----:R-:W-:-:S05]  /*e0f0*/  IMAD R79, R44, 0x4, R79 ;  /* 0x000000042c4f7824 */ /* 0x002fca00078e024f */
[----:B------:R-:W-:-:S13]  /*e100*/  ISETP.GE.AND P0, PT, R79, R45, PT ;  /* 0x0000002d4f00720c */ /* 0x000fda0003f06270 */
[----:B------:R-:W-:Y:S05]  /*e110*/  @!P0 BRA `(.L_x_20079) ;  /* 0xffffff2800308947 */ /* 0x000fea000383ffff */
[----:B------:R-:W-:Y:S05]  /*e120*/  BSYNC B0 ;  /* 0x0000000000007941 */ /* 0x000fea0003800000 */
.L_x_19779:
[----:B------:R-:W-:Y:S05]  /*e130*/  EXIT ;  /* 0x000000000000794d */ /* 0x000fea0003800000 */
.L_x_20076:
[----:B------:R-:W-:Y:S01]  /*e140*/  HFMA2.MMA R117, -RZ, RZ, 0, 5.9604644775390625e-08 ;  /* 0x00000001ff757435 */ /* 0x000fe200000001ff */
[----:B------:R-:W-:Y:S01]  /*e150*/  BSSY B1, `(.L_x_20080) ;  /* 0x0000007000017945 */ /* 0x000fe20003800000 */
[----:B------:R-:W-:Y:S01]  /*e160*/  MOV R122, R121 ;  /* 0x00000079007a7202 */ /* 0x000fe20000000f00 */
[----:B0-----:R-:W-:Y:S01]  /*e170*/  IMAD.MOV.U32 R95, RZ, RZ, 0x1f ;  /* 0x0000001fff5f7424 */ /* 0x001fe200078e00ff */
[----:B------:R-:W-:-:S07]  /*e180*/  MOV R94, 0xffffffff ;  /* 0xffffffff005e7802 */ /* 0x000fce0000000f00 */
[----:B------:R-:W-:Y:S05]  /*e190*/  WARPSYNC.COLLECTIVE R94, `(.L_x_20081) ;  /* 0x000000005e087348 */ /* 0x000fea0003c00000 */
[----:B------:R0:W1:Y:S02]  /*e1a0*/  SHFL.BFLY P1, R92, R122, R117, R95 ;  /* 0x0c0000757a5c7389 */ /* 0x000064000002005f */
[----:B01----:R-:W-:Y:S01]  /*e1b0*/  ENDCOLLECTIVE ;  /* 0x000000000000791b */ /* 0x003fe20003800000 */
.L_x_20081:
[----:B------:R-:W-:Y:S05]  /*e1c0*/  BSYNC B1 ;  /* 0x0000000000017941 */ /* 0x000fea0003800000 */
.L_x_20080:
[----:B------:R-:W-:Y:S01]  /*e1d0*/  HFMA2.MMA R117, -RZ, RZ, 0, 1.1920928955078125e-07 ;  /* 0x00000002ff757435 */ /* 0x000fe200000001ff */
[----:B------:R-:W-:Y:S01]  /*e1e0*/  FADD.FTZ R122, R121, R92 ;  /* 0x0000005c797a7221 */ /* 0x000fe20000010000 */
[----:B------:R-:W-:Y:S01]  /*e1f0*/  IMAD.MOV.U32 R95, RZ, RZ, 0x1f ;  /* 0x0000001fff5f7424 */ /* 0x000fe200078e00ff */
[----:B------:R-:W-:Y:S01]  /*e200*/  MOV R94, 0xffffffff ;  /* 0xffffffff005e7802 */ /* 0x000fe20000000f00 */
[----:B------:R-:W0:Y:S07]  /*e210*/  LDC R93, c[0x0][0x290] ;  /* 0x0000a400ff5d7b82 */ /* 0x000e2e0000000800 */
[----:B0-----:R-:W-:Y:S05]  /*e220*/  WARPSYNC.COLLECTIVE R94, `(.L_x_20082) ;  /* 0x000000005e087348 */ /* 0x001fea0003c00000 */
[----:B------:R1:W2:Y:S02]  /*e230*/  SHFL.BFLY P1, R92, R122, R117, R95 ;  /* 0x0c0000757a5c7389 */ /* 0x0002a4000002005f */
[----:B012---:R-:W-:Y:S01]  /*e240*/  ENDCOLLECTIVE ;  /* 0x000000000000791b */ /* 0x007fe20003800000 */
.L_x_20082:
[----:B------:R-:W-:Y:S02]  /*e250*/  IMAD.MOV.U32 R117, RZ, RZ, 0x4 ;  /* 0x00000004ff757424 */ /* 0x000fe400078e00ff */
[----:B------:R-:W-:-:S05]  /*e260*/  FADD.FTZ R123, R122, R92 ;  /* 0x0000005c7a7b7221 */ /* 0x000fca0000010000 */
[----:B------:R-:W-:-:S07]  /*e270*/  MOV R122, R123 ;  /* 0x0000007b007a7202 */ /* 0x000fce0000000f00 */
[----:B------:R-:W-:Y:S05]  /*e280*/  WARPSYNC.COLLECTIVE R94, `(.L_x_20083) ;  /* 0x000000005e087348 */ /* 0x000fea0003c00000 */
[----:B------:R0:W1:Y:S02]  /*e290*/  SHFL.BFLY P1, R92, R122, R117, R95 ;  /* 0x0c0000757a5c7389 */ /* 0x000064000002005f */
[----:B01----:R-:W-:Y:S01]  /*e2a0*/  ENDCOLLECTIVE ;  /* 0x000000000000791b */ /* 0x003fe20003800000 */
.L_x_20083:
[----:B------:R-:W-:Y:S01]  /*e2b0*/  HFMA2.MMA R117, -RZ, RZ, 0, 4.76837158203125e-07 ;  /* 0x00000008ff757435 */ /* 0x000fe200000001ff */
[----:B------:R-:W-:-:S05]  /*e2c0*/  FADD.FTZ R124, R123, R92 ;  /* 0x0000005c7b7c7221 */ /* 0x000fca0000010000 */
[----:B------:R-:W-:-:S07]  /*e2d0*/  MOV R122, R124 ;  /* 0x0000007c007a7202 */ /* 0x000fce0000000f00 */
[----:B------:R-:W-:Y:S05]  /*e2e0*/  WARPSYNC.COLLECTIVE R94, `(.L_x_20084) ;  /* 0x000000005e087348 */ /* 0x000fea0003c00000 */
[----:B------:R0:W1:Y:S02]  /*e2f0*/  SHFL.BFLY P1, R92, R122, R117, R95 ;  /* 0x0c0000757a5c7389 */ /* 0x000064000002005f */
[----:B01----:R-:W-:Y:S01]  /*e300*/  ENDCOLLECTIVE ;  /* 0x000000000000791b */ /* 0x003fe20003800000 */
.L_x_20084:
[----:B------:R-:W-:Y:S01]  /*e310*/  MOV R117, 0x10 ;  /* 0x0000001000757802 */ /* 0x000fe20000000f00 */
[----:B------:R-:W-:-:S04]  /*e320*/  FADD.FTZ R125, R124, R92 ;  /* 0x0000005c7c7d7221 */ /* 0x000fc80000010000 */
[----:B------:R-:W-:-:S07]  /*e330*/  IMAD.MOV.U32 R122, RZ, RZ, R125 ;  /* 0x000000ffff7a7224 */ /* 0x000fce00078e007d */
[----:B------:R-:W-:Y:S05]  /*e340*/  WARPSYNC.COLLECTIVE R94, `(.L_x_20085) ;  /* 0x000000005e087348 */ /* 0x000fea0003c00000 */
[----:B------:R0:W1:Y:S02]  /*e350*/  SHFL.BFLY P1, R92, R122, R117, R95 ;  /* 0x0c0000757a5c7389 */ /* 0x000064000002005f */
[----:B01----:R-:W-:Y:S01]  /*e360*/  ENDCOLLECTIVE ;  /* 0x000000000000791b */ /* 0x003fe20003800000 */
.L_x_20085:
        /* <DEDUP_REMOVED lines=67> */
[----:B------:R-:W-:-:S07]  /*e7a0*/  IMAD.MOV.U32 R95, RZ, RZ, 0x1f ;  /* 0x0000001fff5f7424 */ /* 0x000fce00078e00ff */
[----:B------:R-:W-:Y:S05]  /*e7b0*/  WARPSYNC.COLLECTIVE R94, `(.L_x_20086) ;  /* 0x000000005e087348 */ /* 0x000fea0003c00000 */
[----:B------:R0:W1:Y:S02]  /*e7c0*/  SHFL.BFLY P1, R92, R122, R117, R95 ;  /* 0x0c0000757a5c7389 */ /* 0x000064000002005f */
[----:B01----:R-:W-:Y:S01]  /*e7d0*/  ENDCOLLECTIVE ;  /* 0x000000000000791b */ /* 0x003fe20003800000 */
.L_x_20086:
[----:B------:R-:W-:Y:S01]  /*e7e0*/  HFMA2.MMA R117, -RZ, RZ, 0, 1.1920928955078125e-07 ;  /* 0x00000002ff757435 */ /* 0x000fe200000001ff */
[----:B------:R-:W-:-:S05]  /*e7f0*/  FADD.FTZ R123, R122, R92 ;  /* 0x0000005c7a7b7221 */ /* 0x000fca0000010000 */
[----:B------:R-:W-:-:S07]  /*e800*/  MOV R122, R123 ;  /* 0x0000007b007a7202 */ /* 0x000fce0000000f00 */
[----:B------:R-:W-:Y:S05]  /*e810*/  WARPSYNC.COLLECTIVE R94, `(.L_x_20087) ;  /* 0x000000005e087348 */ /* 0x000fea0003c00000 */
[----:B------:R0:W1:Y:S02]  /*e820*/  SHFL.BFLY P1, R92, R122, R117, R95 ;  /* 0x0c0000757a5c7389 */ /* 0x000064000002005f */
[----:B01----:R-:W-:Y:S01]  /*e830*/  ENDCOLLECTIVE ;  /* 0x000000000000791b */ /* 0x003fe20003800000 */
.L_x_20087:
[----:B------:R-:W-:Y:S01]  /*e840*/  MOV R117, 0x4 ;  /* 0x0000000400757802 */ /* 0x000fe20000000f00 */
[----:B------:R-:W-:-:S04]  /*e850*/  FADD.FTZ R124, R123, R92 ;  /* 0x0000005c7b7c7221 */ /* 0x000fc80000010000 */
[----:B------:R-:W-:-:S07]  /*e860*/  IMAD.MOV.U32 R122, RZ, RZ, R124 ;  /* 0x000000ffff7a7224 */ /* 0x000fce00078e007c */
[----:B------:R-:W-:Y:S05]  /*e870*/  WARPSYNC.COLLECTIVE R94, `(.L_x_20088) ;  /* 0x000000005e087348 */ /* 0x000fea0003c00000 */
[----:B------:R0:W1:Y:S02]  /*e880*/  SHFL.BFLY P1, R92, R122, R117, R95 ;  /* 0x0c0000757a5c7389 */ /* 0x000064000002005f */
[----:B01----:R-:W-:Y:S01]  /*e890*/  ENDCOLLECTIVE ;  /* 0x000000000000791b */ /* 0x003fe20003800000 */
.L_x_20088:
[----:B------:R-:W-:Y:S02]  /*e8a0*/  IMAD.MOV.U32 R117, RZ, RZ, 0x8 ;  /* 0x00000008ff757424 */ /* 0x000fe400078e00ff */
[----:B------:R-:W-:-:S05]  /*e8b0*/  FADD.FTZ R125, R124, R92 ;  /* 0x0000005c7c7d7221 */ /* 0x000fca0000010000 */
[----:B------:R-:W-:-:S07]  /*e8c0*/  MOV R122, R125 ;  /* 0x0000007d007a7202 */ /* 0x000fce0000000f00 */
[----:B------:R-:W-:Y:S05]  /*e8d0*/  WARPSYNC.COLLECTIVE R94, `(.L_x_20089) ;  /* 0x000000005e087348 */ /* 0x000fea0003c00000 */
[----:B------:R0:W1:Y:S02]  /*e8e0*/  SHFL.BFLY P1, R92, R122, R117, R95 ;  /* 0x0c0000757a5c7389 */ /* 0x000064000002005f */
[----:B01----:R-:W-:Y:S01]  /*e8f0*/  ENDCOLLECTIVE ;  /* 0x000000000000791b */ /* 0x003fe20003800000 */
.L_x_20089:
[----:B------:R-:W-:Y:S01]  /*e900*/  HFMA2.MMA R117, -RZ, RZ, 0, 9.5367431640625e-07 ;  /* 0x00000010ff757435 */ /* 0x000fe200000001ff */
[----:B------:R-:W-:-:S05]  /*e910*/  FADD.FTZ R125, R125, R92 ;  /* 0x0000005c7d7d7221 */ /* 0x000fca0000010000 */
[----:B------:R-:W-:-:S07]  /*e920*/  MOV R122, R125 ;  /* 0x0000007d007a7202 */ /* 0x000fce0000000f00 */
[----:B------:R-:W-:Y:S05]  /*e930*/  WARPSYNC.COLLECTIVE R94, `(.L_x_20090) ;  /* 0x000000005e087348 */ /* 0x000fea0003c00000 */
[----:B------:R0:W1:Y:S02]  /*e940*/  SHFL.BFLY P1, R92, R122, R117, R95 ;  /* 0x0c0000757a5c7389 */ /* 0x000064000002005f */
[----:B01----:R-:W-:Y:S01]  /*e950*/  ENDCOLLECTIVE ;  /* 0x000000000000791b */ /* 0x003fe20003800000 */
.L_x_20090:
[----:B------:R-:W-:Y:S05]  /*e960*/  BRA `(.L_x_20091) ;  /* 0xffffffec00087947 */ /* 0x000fea000383ffff */
.L_x_20092:
        /* <DEDUP_REMOVED lines=9> */
.L_x_30521:


//--------------------- .text._ZN10layer_norm13ln_fwd_kernelINS_13Kernel_traitsI6__halfS2_fS2_fjLj1024ELj1ELj4ELj1ELj16ENS_18Kernel_traits_baseILj1024ES2_S2_fS2_fjLj128EEEEELb1ELb1ELb0ELb0EEEvNS_9FwdParamsE --------------------------
	.section	.text._ZN10layer_norm13ln_fwd_kernelINS_13Kernel_traitsI6__halfS2_fS2_fjLj1024ELj1ELj4ELj1ELj16ENS_18Kernel_traits_baseILj1024ES2_S2_fS2_fjLj128EEEEELb1ELb1ELb0ELb0EEEvNS_9FwdParamsE,"ax",@progbits
	.align	128
        .global         _ZN10layer_norm13ln_fwd_kernelINS_13Kernel_traitsI6__halfS2_fS2_fjLj1024ELj1ELj4ELj1ELj16ENS_18Kernel_traits_baseILj1024ES2_S2_fS2_fjLj128EEEEELb1ELb1ELb0ELb0EEEvNS_9FwdParamsE
        .type           _ZN10layer_norm13ln_fwd_kernelINS_13Kernel_traitsI6__halfS2_fS2_fjLj1024ELj1ELj4ELj1ELj16ENS_18Kernel_traits_baseILj1024ES2_S2_fS2_fjLj128EEEEELb1ELb1ELb0ELb0EEEvNS_9FwdParamsE,@function
        .size           _ZN10layer_norm13ln_fwd_kernelINS_13Kernel_traitsI6__halfS2_fS2_fjLj1024ELj1ELj4ELj1ELj16ENS_18Kernel_traits_baseILj1024ES2_S2_fS2_fjLj128EEEEELb1ELb1ELb0ELb0EEEvNS_9FwdParamsE,(.L_x_30522 - _ZN10layer_norm13ln_fwd_kernelINS_13Kernel_traitsI6__halfS2_fS2_fjLj1024ELj1ELj4ELj1ELj16ENS_18Kernel_traits_baseILj1024ES2_S2_fS2_fjLj128EEEEELb1ELb1ELb0ELb0EEEvNS_9FwdParamsE)
        .other          _ZN10layer_norm13ln_fwd_kernelINS_13Kernel_traitsI6__halfS2_fS2_fjLj1024ELj1ELj4ELj1ELj16ENS_18Kernel_traits_baseILj1024ES2_S2_fS2_fjLj128EEEEELb1ELb1ELb0ELb0EEEvNS_9FwdParamsE,@"STO_CUDA_ENTRY STV_DEFAULT"
_ZN10layer_norm13ln_fwd_kernelINS_13Kernel_traitsI6__halfS2_fS2_fjLj1024ELj1ELj4ELj1ELj16ENS_18Kernel_traits_baseILj1024ES2_S2_fS2_fjLj128EEEEELb1ELb1ELb0ELb0EEEvNS_9FwdParamsE:
.text._ZN10layer_norm13ln_fwd_kernelINS_13Kernel_traitsI6__halfS2_fS2_fjLj1024ELj1ELj4ELj1ELj16ENS_18Kernel_traits_baseILj1024ES2_S2_fS2_fjLj128EEEEELb1ELb1ELb0ELb0EEEvNS_9FwdParamsE:
        /* <DEDUP_REMOVED lines=111> */
.L_x_20094:
[----:B------:R-:W-:Y:S05]  /*06f0*/  BSYNC B0 ;  /* 0x0000000000007941 */ /* 0x000fea0003800000 */
.L_x_20093:
        /* <DEDUP_REMOVED lines=18> */
.L_x_20096:
[----:B------:R-:W-:Y:S05]  /*0820*/  BSYNC B0 ;  /* 0x0000000000007941 */ /* 0x000fea0003800000 */
.L_x_20095:
        /* <DEDUP_REMOVED lines=18> */
.L_x_20098:
[----:B------:R-:W-:Y:S05]  /*0950*/  BSYNC B0 ;  /* 0x0000000000007941 */ /* 0x000fea0003800000 */
.L_x_20097:
        /* <DEDUP_REMOVED lines=17> */
.L_x_20100:
[----:B------:R-:W-:Y:S05]  /*0a70*/  BSYNC B0 ;  /* 0x0000000000007941 */ /* 0x000fea0003800000 */
.L_x_20099:
[----:B------:R-:W-:Y:S01]  /*0a80*/  ULDC UR8, c[0x0][0x214] ;  /* 0x0000850000087ab9 */ /* 0x000fe20000000800 */
[----:B------:R-:W-:Y:S02]  /*0a90*/  LOP3.LUT R156, R15, UR30, R8, 0x96, !PT ;  /* 0x0000001e0f9c7c12 */ /* 0x000fe4000f8e9608 */
[----:B------:R-:W-:-:S13]  /*0aa0*/  ISETP.GE.AND P0, PT, R18, UR8, PT ;  /* 0x0000000812007c0c */ /* 0x000fda000bf06270 */
[----:B------:R-:W-:Y:S05]  /*0ab0*/  @P0 EXIT ;  /* 0x000000000000094d */ /* 0x000fea0003800000 */
[----:B------:R-:W-:Y:S01]  /*0ac0*/  IMAD R74, R74, -0x2daee0ad, RZ ;  /* 0xd2511f534a4a7824 */ /* 0x000fe200078e02ff */
[----:B------:R-:W-:Y:S01]  /*0ad0*/  ULDC.64 UR8, c[0x0][0x270] ;  /* 0x00009c0000087ab9 */ /* 0x000fe20000000a00 */
[----:B------:R-:W-:Y:S01]  /*0ae0*/  IMAD R73, R73, -0x326172a9, RZ ;  /* 0xcd9e8d5749497824 */ /* 0x000fe200078e02ff */
[----:B------:R-:W-:Y:S01]  /*0af0*/  HFMA2.MMA R152, -RZ, RZ, 0, 0 ;  /* 0x00000000ff987435 */ /* 0x000fe200000001ff */
[----:B------:R-:W-:Y:S01]  /*0b00*/  IMAD.HI.U32 R150, R156, -0x326172a9, RZ ;  /* 0xcd9e8d579c967827 */ /* 0x000fe200078e00ff */
[----:B------:R-:W-:Y:S01]  /*0b10*/  BSSY B0, `(.L_x_20101) ;  /* 0x0000cfd000007945 */ /* 0x000fe20003800000 */
[----:B------:R-:W-:Y:S01]  /*0b20*/  UISETP.NE.U32.AND UP0, UPT, UR8, URZ, UPT ;  /* 0x0000003f0800728c */ /* 0x000fe2000bf05070 */
[----:B------:R-:W-:Y:S01]  /*0b30*/  LOP3.LUT R153, R72, 0x3, RZ, 0xc0, !PT ;  /* 0x0000000348997812 */ /* 0x000fe200078ec0ff */
[----:B------:R-:W-:Y:S01]  /*0b40*/  IMAD.HI.U32 R151, R154, -0x2daee0ad, RZ ;  /* 0xd2511f539a977827 */ /* 0x000fe200078e00ff */
[----:B------:R-:W-:Y:S01]  /*0b50*/  LOP3.LUT R150, R150, UR31, R73, 0x96, !PT ;  /* 0x0000001f96967c12 */ /* 0x000fe2000f8e9649 */
[----:B------:R-:W-:Y:S01]  /*0b60*/  ULDC.U8 UR8, c[0x0][0x2a0] ;  /* 0x0000a80000087ab9 */ /* 0x000fe20000000000 */
[----:B------:R-:W-:Y:S01]  /*0b70*/  UISETP.NE.AND.EX UP0, UPT, UR9, URZ, UPT, UP0 ;  /* 0x0000003f0900728c */ /* 0x000fe2000bf05300 */
[--C-:B-----5:R-:W-:Y:S01]  /*0b80*/  HADD2.F32 R17, -RZ, R4.reuse.H0_H0 ;  /* 0x20000004ff117230 */ /* 0x120fe20000004100 */
[----:B------:R-:W-:Y:S01]  /*0b90*/  LOP3.LUT R151, R151, UR32, R74, 0x96, !PT ;  /* 0x0000002097977c12 */ /* 0x000fe2000f8e964a */
        /* <DEDUP_REMOVED lines=100> */
[----:B------:R-:W-:-:S02]  /*11e0*/  IMAD R156, R156, -0x326172a9, RZ ;  /* 0xcd9e8d579c9c7824 */ /* 0x000fc400078e02ff */
[----:B------:R-:W-:-:S07]  /*11f0*/  IMAD R154, R154, -0x2daee0ad, RZ ;  /* 0xd2511f539a9a7824 */ /* 0x000fce00078e02ff */
.L_x_20343:
        /* <DEDUP_REMOVED lines=15> */
[----:B------:R-:W-:-:S05]  /*12f0*/  LEA.HI.SX32 R155, R155, R72, 0x1d ;  /* 0x000000489b9b7211 */ /* 0x000fca00078feaff */
[----:B------:R-:W-:Y:S02]  /*1300*/  IMAD.MOV.U32 R74, RZ, RZ, R155 ;  /* 0x000000ffff4a7224 */ /* 0x000fe400078e009b */
[----:B--2---:R-:W-:Y:S01]  /*1310*/  @P0 HADD2.F32 R73, -RZ, R158.H0_H0 ;  /* 0x2000009eff490230 */ /* 0x004fe20000004100 */
        /* <DEDUP_REMOVED lines=23> */
.L_x_20105:
[----:B------:R-:W-:-:S07]  /*1490*/  MOV R158, R156 ;  /* 0x0000009c009e7202 */ /* 0x000fce0000000f00 */
.L_x_20106:
[----:B------:R-:W-:Y:S05]  /*14a0*/  BSYNC B2 ;  /* 0x0000000000027941 */ /* 0x000fea0003800000 */
.L_x_20104:
        /* <DEDUP_REMOVED lines=16> */
.L_x_20110:
[----:B------:R-:W-:Y:S05]  /*15b0*/  BSYNC B3 ;  /* 0x0000000000037941 */ /* 0x000fea0003800000 */
.L_x_20109:
        /* <DEDUP_REMOVED lines=43> */
.L_x_20108:
[----:B------:R-:W-:Y:S05]  /*1870*/  BSYNC B2 ;  /* 0x0000000000027941 */ /* 0x000fea0003800000 */
.L_x_20107:
[----:B------:R-:W0:Y:S01]  /*1880*/  LDC R157, c[0x0][0x298] ;  /* 0x0000a600ff9d7b82 */ /* 0x000e220000000800 */
[----:B------:R-:W-:Y:S01]  /*1890*/  ISETP.NE.U32.AND P0, PT, R40, RZ, PT ;  /* 0x000000ff2800720c */ /* 0x000fe20003f05070 */
[----:B------:R-:W-:Y:S01]  /*18a0*/  HFMA2.MMA R162, -RZ, RZ, 0.1171875, 0 ;  /* 0x2f800000ffa27435 */ /* 0x000fe200000001ff */
[----:B-----5:R-:W-:Y:S01]  /*18b0*/  HADD2.F32 R40, -RZ, R44.H0_H0 ;  /* 0x2000002cff287230 */ /* 0x020fe20000004100 */
[----:B------:R-:W-:Y:S01]  /*18c0*/  BSSY B2, `(.L_x_20111) ;  /* 0x0000018000027945 */ /* 0x000fe20003800000 */
[----:B------:R-:W-:Y:S01]  /*18d0*/  ISETP.NE.AND.EX P0, PT, R41, RZ, PT, P0 ;  /* 0x000000ff2900720c */ /* 0x000fe20003f05300 */
[----:B------:R-:W-:Y:S01]  /*18e0*/  VIADD R42, R159, 0x1 ;  /* 0x000000019f2a7836 */ /* 0x000fe20000000000 */
[----:B------:R-:W-:Y:S01]  /*18f0*/  I2FP.F32.U32 R41, R158 ;  /* 0x0000009e00297245 */ /* 0x000fe20000201000 */
[----:B------:R-:W1:Y:S01]  /*1900*/  LDC R160, c[0x0][0x294] ;  /* 0x0000a500ffa07b82 */ /* 0x000e620000000800 */
[----:B------:R-:W-:-:S03]  /*1910*/  FMUL.FTZ R40, R40, R73 ;  /* 0x0000004928287220 */ /* 0x000fc60000410000 */
        /* <DEDUP_REMOVED lines=17> */
.L_x_20112:
[----:B------:R-:W-:-:S07]  /*1a30*/  IMAD.MOV.U32 R41, RZ, RZ, R156 ;  /* 0x000000ffff297224 */ /* 0x000fce00078e009c */
.L_x_20113:
[----:B------:R-:W-:Y:S05]  /*1a40*/  BSYNC B2 ;  /* 0x0000000000027941 */ /* 0x000fea0003800000 */
.L_x_20111:
        /* <DEDUP_REMOVED lines=16> */
.L_x_20117:
[----:B------:R-:W-:Y:S05]  /*1b50*/  BSYNC B3 ;  /* 0x0000000000037941 */ /* 0x000fea0003800000 */
.L_x_20116:
        /* <DEDUP_REMOVED lines=44> */
.L_x_20115:
[----:B------:R-:W-:Y:S05]  /*1e20*/  BSYNC B2 ;  /* 0x0000000000027941 */ /* 0x000fea0003800000 */
.L_x_20114:
        /* <DEDUP_REMOVED lines=22> */
.L_x_20119:
[----:B------:R-:W-:-:S07]  /*1f90*/  MOV R44, R156 ;  /* 0x0000009c002c7202 */ /* 0x000fce0000000f00 */
.L_x_20120:
[----:B------:R-:W-:Y:S05]  /*1fa0*/  BSYNC B2 ;  /* 0x0000000000027941 */ /* 0x000fea0003800000 */
.L_x_20118:
        /* <DEDUP_REMOVED lines=16> */
.L_x_20124:
[----:B------:R-:W-:Y:S05]  /*20b0*/  BSYNC B3 ;  /* 0x0000000000037941 */ /* 0x000fea0003800000 */
.L_x_20123:
        /* <DEDUP_REMOVED lines=44> */
.L_x_20122:
[----:B------:R-:W-:Y:S05]  /*2380*/  BSYNC B2 ;  /* 0x0000000000027941 */ /* 0x000fea0003800000 */
.L_x_20121:
        /* <DEDUP_REMOVED lines=21> */
.L_x_20126:
[----:B------:R-:W-:-:S07]  /*24e0*/  IMAD.MOV.U32 R43, RZ, RZ, R156 ;  /* 0x000000ffff2b7224 */ /* 0x000fce00078e009c */
.L_x_20127:
[----:B------:R-:W-:Y:S05]  /*24f0*/  BSYNC B2 ;  /* 0x0000000000027941 */ /* 0x000fea0003800000 */
.L_x_20125:
        /* <DEDUP_REMOVED lines=16> */
.L_x_20131:
[----:B------:R-:W-:Y:S05]  /*2600*/  BSYNC B3 ;  /* 0x0000000000037941 */ /* 0x000fea0003800000 */
.L_x_20130:
        /* <DEDUP_REMOVED lines=44> */
.L_x_20129:
[----:B------:R-:W-:Y:S05]  /*28d0*/  BSYNC B2 ;  /* 0x0000000000027941 */ /* 0x000fea0003800000 */
.L_x_20128:
        /* <DEDUP_REMOVED lines=21> */
.L_x_20133:
[----:B------:R-:W-:-:S07]  /*2a30*/  MOV R153, R156 ;  /* 0x0000009c00997202 */ /* 0x000fce0000000f00 */
.L_x_20134:
[----:B------:R-:W-:Y:S05]  /*2a40*/  BSYNC B2 ;  /* 0x0000000000027941 */ /* 0x000fea0003800000 */
.L_x_20132:
        /* <DEDUP_REMOVED lines=16> */
.L_x_20138:
[----:B------:R-:W-:Y:S05]  /*2b50*/  BSYNC B3 ;  /* 0x0000000000037941 */ /* 0x000fea0003800000 */
.L_x_20137:
        /* <DEDUP_REMOVED lines=44> */
.L_x_20136:
[----:B------:R-:W-:Y:S05]  /*2e20*/  BSYNC B2 ;  /* 0x0000000000027941 */ /* 0x000fea0003800000 */
.L_x_20135:
        /* <DEDUP_REMOVED lines=21> */
.L_x_20140:
[----:B------:R-:W-:-:S07]  /*2f80*/  IMAD.MOV.U32 R45, RZ, RZ, R156 ;  /* 0x000000ffff2d7224 */ /* 0x000fce00078e009c */
.L_x_20141:
[----:B------:R-:W-:Y:S05]  /*2f90*/  BSYNC B2 ;  /* 0x0000000000027941 */ /* 0x000fea0003800000 */
.L_x_20139:
        /* <DEDUP_REMOVED lines=16> */
.L_x_20145:
[----:B------:R-:W-:Y:S05]  /*30a0*/  BSYNC B3 ;  /* 0x0000000000037941 */ /* 0x000fea0003800000 */
.L_x_20144:
        /* <DEDUP_REMOVED lines=44> */
.L_x_20143:
[----:B------:R-:W-:Y:S05]  /*3370*/  BSYNC B2 ;  /* 0x0000000000027941 */ /* 0x000fea0003800000 */
.L_x_20142:
        /* <DEDUP_REMOVED lines=21> */
.L_x_20147:
[----:B------:R-:W-:-:S07]  /*34d0*/  MOV R46, R156 ;  /* 0x0000009c002e7202 */ /* 0x000fce0000000f00 */
.L_x_20148:
[----:B------:R-:W-:Y:S05]  /*34e0*/  BSYNC B2 ;  /* 0x0000000000027941 */ /* 0x000fea0003800000 */
.L_x_20146:
        /* <DEDUP_REMOVED lines=16> */
.L_x_20152:
[----:B------:R-:W-:Y:S05]  /*35f0*/  BSYNC B3 ;  /* 0x0000000000037941 */ /* 0x000fea0003800000 */
.L_x_20151:
        /* <DEDUP_REMOVED lines=44> */
.L_x_20150:
[----:B------:R-:W-:Y:S05]  /*38c0*/  BSYNC B2 ;  /* 0x0000000000027941 */ /* 0x000fea0003800000 */
.L_x_20149:
        /* <DEDUP_REMOVED lines=21> */
.L_x_20154:
[----:B------:R-:W-:-:S07]  /*3a20*/  IMAD.MOV.U32 R164, RZ, RZ, R156 ;  /* 0x000000ffffa47224 */ /* 0x000fce00078e009c */
.L_x_20155:
[----:B------:R-:W-:Y:S05]  /*3a30*/  BSYNC B2 ;  /* 0x0000000000027941 */ /* 0x000fea0003800000 */
.L_x_20153:
        /* <DEDUP_REMOVED lines=18> */
.L_x_20159:
[----:B------:R-:W-:Y:S05]  /*3b60*/  BSYNC B3 ;  /* 0x0000000000037941 */ /* 0x000fea0003800000 */
.L_x_20158:
        /* <DEDUP_REMOVED lines=44> */
.L_x_20157:
[----:B------:R-:W-:Y:S05]  /*3e30*/  BSYNC B2 ;  /* 0x0000000000027941 */ /* 0x000fea0003800000 */
.L_x_20156:
        /* <DEDUP_REMOVED lines=17> */
[----:B------:R-:W-:Y:S01]  /*3f50*/  LOP3.LUT R160, R74, R160, R158, 0xfe, !PT ;  /* 0x000000a04aa07212 */ /* 0x000fe200078efe9e */
[----:B------:R-:W-:Y:S01]  /*3f60*/  HADD2.F32 R74, -RZ, R47.H1_H1 ;  /* 0x3000002fff4a7230 */ /* 0x000fe20000004100 */
[----:B------:R-:W-:Y:S02]  /*3f70*/  LOP3.LUT R159, R75, R161, R159, 0xfe, !PT ;  /* 0x000000a14b9f7212 */ /* 0x000fe400078efe9f */
[----:B------:R-:W-:Y:S02]  /*3f80*/  SEL R75, RZ, 0x1, P6 ;  /* 0x00000001ff4b7807 */ /* 0x000fe40003000000 */
[----:B------:R-:W-:Y:S02]  /*3f90*/  FMUL.FTZ R74, R74, R73 ;  /* 0x000000494a4a7220 */ /* 0x000fe40000410000 */
[----:B------:R-:W-:Y:S02]  /*3fa0*/  LOP3.LUT R158, R160, R75, RZ, 0xfc, !PT ;  /* 0x0000004ba09e7212 */ /* 0x000fe400078efcff */
[----:B------:R-:W-:-:S05]  /*3fb0*/  FMUL.FTZ R74, R74, R157 ;  /* 0x0000009d4a4a7220 */ /* 0x000fca0000410000 */
[----:B------:R-:W-:Y:S02]  /*3fc0*/  FSEL R47, R74, RZ, !P1 ;  /* 0x000000ff4a2f7208 */ /* 0x000fe40004800000 */
[C---:B------:R-:W-:Y:S02]  /*3fd0*/  LEA R162, P1, R155.reuse, UR10, 0x5 ;  /* 0x0000000a9ba27c11 */ /* 0x040fe4000f8228ff */
[C---:B------:R-:W-:Y:S01]  /*3fe0*/  IADD3 R74, R155.reuse, 0x20, RZ ;  /* 0x000000209b4a7810 */ /* 0x040fe20007ffe0ff */
        /* <DEDUP_REMOVED lines=8> */
.L_x_20103:
[----:B------:R-:W-:Y:S05]  /*4070*/  BSYNC B1 ;  /* 0x0000000000017941 */ /* 0x000fea0003800000 */
.L_x_20102:
        /* <DEDUP_REMOVED lines=25> */
.L_x_20163:
[----:B------:R-:W-:-:S07]  /*4210*/  IMAD.MOV.U32 R160, RZ, RZ, R156 ;  /* 0x000000ffffa07224 */ /* 0x000fce00078e009c */
.L_x_20164:
[----:B------:R-:W-:Y:S05]  /*4220*/  BSYNC B2 ;  /* 0x0000000000027941 */ /* 0x000fea0003800000 */
.L_x_20162:
        /* <DEDUP_REMOVED lines=16> */
.L_x_20168:
[----:B------:R-:W-:Y:S05]  /*4330*/  BSYNC B3 ;  /* 0x0000000000037941 */ /* 0x000fea0003800000 */
.L_x_20167:
        /* <DEDUP_REMOVED lines=43> */
.L_x_20166:
[----:B------:R-:W-:Y:S05]  /*45f0*/  BSYNC B2 ;  /* 0x0000000000027941 */ /* 0x000fea0003800000 */
.L_x_20165:
[----:B------:R-:W0:Y:S01]  /*4600*/  LDC R75, c[0x0][0x298] ;  /* 0x0000a600ff4b7b82 */ /* 0x000e220000000800 */
[----:B------:R-:W-:Y:S01]  /*4610*/  ISETP.NE.U32.AND P0, PT, R48, RZ, PT ;  /* 0x000000ff3000720c */ /* 0x000fe20003f05070 */
[----:B-----5:R-:W-:Y:S01]  /*4620*/  HADD2.F32 R50, -RZ, R52.H0_H0 ;  /* 0x20000034ff327230 */ /* 0x020fe20000004100 */
[----:B------:R-:W-:Y:S01]  /*4630*/  BSSY B2, `(.L_x_20169) ;  /* 0x0000019000027945 */ /* 0x000fe20003800000 */
[----:B------:R-:W-:Y:S02]  /*4640*/  IADD3 R51, R162, 0x1, RZ ;  /* 0x00000001a2337810 */ /* 0x000fe40007ffe0ff */
[----:B------:R-:W-:Y:S01]  /*4650*/  ISETP.NE.AND.EX P0, PT, R49, RZ, PT, P0 ;  /* 0x000000ff3100720c */ /* 0x000fe20003f05300 */
[----:B------:R-:W-:Y:S01]  /*4660*/  FMUL.FTZ R50, R50, R73 ;  /* 0x0000004932327220 */ /* 0x000fe20000410000 */
[----:B------:R-:W1:Y:S01]  /*4670*/  LDC R157, c[0x0][0x294] ;  /* 0x0000a500ff9d7b82 */ /* 0x000e620000000800 */
[----:B------:R-:W-:Y:S01]  /*4680*/  I2FP.F32.U32 R49, R160 ;  /* 0x000000a000317245 */ /* 0x000fe20000201000 */
[----:B------:R-:W-:-:S04]  /*4690*/  IMAD.MOV.U32 R160, RZ, RZ, 0x2f800000 ;  /* 0x2f800000ffa07424 */ /* 0x000fc800078e00ff */
        /* <DEDUP_REMOVED lines=17> */
.L_x_20170:
[----:B------:R-:W-:-:S07]  /*47b0*/  MOV R49, R156 ;  /* 0x0000009c00317202 */ /* 0x000fce0000000f00 */
.L_x_20171:
[----:B------:R-:W-:Y:S05]  /*47c0*/  BSYNC B2 ;  /* 0x0000000000027941 */ /* 0x000fea0003800000 */
.L_x_20169:
        /* <DEDUP_REMOVED lines=16> */
.L_x_20175:
[----:B------:R-:W-:Y:S05]  /*48d0*/  BSYNC B3 ;  /* 0x0000000000037941 */ /* 0x000fea0003800000 */
.L_x_20174:
        /* <DEDUP_REMOVED lines=44> */
.L_x_20173:
[----:B------:R-:W-:Y:S05]  /*4ba0*/  BSYNC B2 ;  /* 0x0000000000027941 */ /* 0x000fea0003800000 */
.L_x_20172:
        /* <DEDUP_REMOVED lines=22> */
.L_x_20177:
[----:B------:R-:W-:-:S07]  /*4d10*/  MOV R52, R156 ;  /* 0x0000009c00347202 */ /* 0x000fce0000000f00 */
.L_x_20178:
[----:B------:R-:W-:Y:S05]  /*4d20*/  BSYNC B2 ;  /* 0x0000000000027941 */ /* 0x000fea0003800000 */
.L_x_20176:
        /* <DEDUP_REMOVED lines=16> */
.L_x_20182:
[----:B------:R-:W-:Y:S05]  /*4e30*/  BSYNC B3 ;  /* 0x0000000000037941 */ /* 0x000fea0003800000 */
.L_x_20181:
        /* <DEDUP_REMOVED lines=44> */
.L_x_20180:
[----:B------:R-:W-:Y:S05]  /*5100*/  BSYNC B2 ;  /* 0x0000000000027941 */ /* 0x000fea0003800000 */
.L_x_20179:
        /* <DEDUP_REMOVED lines=21> */
.L_x_20184:
[----:B------:R-:W-:-:S07]  /*5260*/  MOV R51, R156 ;  /* 0x0000009c00337202 */ /* 0x000fce0000000f00 */
.L_x_20185:
[----:B------:R-:W-:Y:S05]  /*5270*/  BSYNC B2 ;  /* 0x0000000000027941 */ /* 0x000fea0003800000 */
.L_x_20183:
        /* <DEDUP_REMOVED lines=16> */
.L_x_20189:
[----:B------:R-:W-:Y:S05]  /*5380*/  BSYNC B3 ;  /* 0x0000000000037941 */ /* 0x000fea0003800000 */
.L_x_20188:
        /* <DEDUP_REMOVED lines=44> */
.L_x_20187:
[----:B------:R-:W-:Y:S05]  /*5650*/  BSYNC B2 ;  /* 0x0000000000027941 */ /* 0x000fea0003800000 */
.L_x_20186:
        /* <DEDUP_REMOVED lines=21> */
.L_x_20191:
[----:B------:R-:W-:-:S07]  /*57b0*/  MOV R153, R156 ;  /* 0x0000009c00997202 */ /* 0x000fce0000000f00 */
.L_x_20192:
[----:B------:R-:W-:Y:S05]  /*57c0*/  BSYNC B2 ;  /* 0x0000000000027941 */ /* 0x000fea0003800000 */
.L_x_20190:
        /* <DEDUP_REMOVED lines=16> */
.L_x_20196:
[----:B------:R-:W-:Y:S05]  /*58d0*/  BSYNC B3 ;  /* 0x0000000000037941 */ /* 0x000fea0003800000 */
.L_x_20195:
        /* <DEDUP_REMOVED lines=44> */
.L_x_20194:
[----:B------:R-:W-:Y:S05]  /*5ba0*/  BSYNC B2 ;  /* 0x0000000000027941 */ /* 0x000fea0003800000 */
.L_x_20193:
        /* <DEDUP_REMOVED lines=21> */
.L_x_20198:
[----:B------:R-:W-:-:S07]  /*5d00*/  MOV R53, R156 ;  /* 0x0000009c00357202 */ /* 0x000fce0000000f00 */
.L_x_20199:
[----:B------:R-:W-:Y:S05]  /*5d10*/  BSYNC B2 ;  /* 0x0000000000027941 */ /* 0x000fea0003800000 */
.L_x_20197:
        /* <DEDUP_REMOVED lines=16> */
.L_x_20203:
[----:B------:R-:W-:Y:S05]  /*5e20*/  BSYNC B3 ;  /* 0x0000000000037941 */ /* 0x000fea0003800000 */
.L_x_20202:
        /* <DEDUP_REMOVED lines=44> */
.L_x_20201:
[----:B------:R-:W-:Y:S05]  /*60f0*/  BSYNC B2 ;  /* 0x0000000000027941 */ /* 0x000fea0003800000 */
.L_x_20200:
[----:B------:R-:W-:Y:S01]  /*6100*/  I2FP.F32.U32 R53, R53 ;  /* 0x0000003500357245 */ /* 0x000fe20000201000 */
[----:B------:R-:W-:Y:S01]  /*6110*/  HADD2.F32 R158, -RZ, R54.H1_H1 ;  /* 0x30000036ff9e7230 */ /* 0x000fe20000004100 */
        /* <DEDUP_REMOVED lines=19> */
.L_x_20205:
[----:B------:R-:W-:-:S07]  /*6250*/  MOV R54, R156 ;  /* 0x0000009c00367202 */ /* 0x000fce0000000f00 */
.L_x_20206:
[----:B------:R-:W-:Y:S05]  /*6260*/  BSYNC B2 ;  /* 0x0000000000027941 */ /* 0x000fea0003800000 */
.L_x_20204:
        /* <DEDUP_REMOVED lines=16> */
.L_x_20210:
[----:B------:R-:W-:Y:S05]  /*6370*/  BSYNC B3 ;  /* 0x0000000000037941 */ /* 0x000fea0003800000 */
.L_x_20209:
        /* <DEDUP_REMOVED lines=40> */
[----:B------:R-:W-:-:S03]  /*6600*/  IMAD.WIDE.U32 R158, R151, -0x2daee0ad, RZ ;  /* 0xd2511f53979e7825 */ /* 0x000fc600078e00ff */
[----:B------:R-:W-:Y:S01]  /*6610*/  MOV R154, R158 ;  /* 0x0000009e009a7202 */ /* 0x000fe20000000f00 */
[----:B------:R-:W-:Y:S01]  /*6620*/  IMAD.MOV.U32 R158, RZ, RZ, RZ ;  /* 0x000000ffff9e7224 */ /* 0x000fe200078e00ff */
[----:B------:R-:W-:-:S07]  /*6630*/  LOP3.LUT R151, R159, UR32, R164, 0x96, !PT ;  /* 0x000000209f977c12 */ /* 0x000fce000f8e96a4 */
.L_x_20208:
[----:B------:R-:W-:Y:S05]  /*6640*/  BSYNC B2 ;  /* 0x0000000000027941 */ /* 0x000fea0003800000 */
.L_x_20207:
        /* <DEDUP_REMOVED lines=21> */
.L_x_20212:
[----:B------:R-:W-:-:S07]  /*67a0*/  MOV R163, R156 ;  /* 0x0000009c00a37202 */ /* 0x000fce0000000f00 */
.L_x_20213:
[----:B------:R-:W-:Y:S05]  /*67b0*/  BSYNC B2 ;  /* 0x0000000000027941 */ /* 0x000fea0003800000 */
.L_x_20211:
        /* <DEDUP_REMOVED lines=18> */
.L_x_20217:
[----:B------:R-:W-:Y:S05]  /*68e0*/  BSYNC B3 ;  /* 0x0000000000037941 */ /* 0x000fea0003800000 */
.L_x_20216:
        /* <DEDUP_REMOVED lines=44> */
.L_x_20215:
[----:B------:R-:W-:Y:S05]  /*6bb0*/  BSYNC B2 ;  /* 0x0000000000027941 */ /* 0x000fea0003800000 */
.L_x_20214:
        /* <DEDUP_REMOVED lines=18> */
[----:B------:R-:W-:Y:S01]  /*6ce0*/  HADD2.F32 R158, -RZ, R55.H1_H1 ;  /* 0x30000037ff9e7230 */ /* 0x000fe20000004100 */
[----:B------:R-:W-:-:S04]  /*6cf0*/  LOP3.LUT R159, R159, R157, R161, 0xfe, !PT ;  /* 0x0000009d9f9f7212 */ /* 0x000fc800078efea1 */
        /* <DEDUP_REMOVED lines=15> */
.L_x_20161:
[----:B------:R-:W-:Y:S05]  /*6df0*/  BSYNC B1 ;  /* 0x0000000000017941 */ /* 0x000fea0003800000 */
.L_x_20160:
        /* <DEDUP_REMOVED lines=25> */
.L_x_20221:
[----:B------:R-:W-:-:S07]  /*6f90*/  IMAD.MOV.U32 R160, RZ, RZ, R156 ;  /* 0x000000ffffa07224 */ /* 0x000fce00078e009c */
.L_x_20222:
[----:B------:R-:W-:Y:S05]  /*6fa0*/  BSYNC B2 ;  /* 0x0000000000027941 */ /* 0x000fea0003800000 */
.L_x_20220:
        /* <DEDUP_REMOVED lines=16> */
.L_x_20226:
[----:B------:R-:W-:Y:S05]  /*70b0*/  BSYNC B3 ;  /* 0x0000000000037941 */ /* 0x000fea0003800000 */
.L_x_20225:
        /* <DEDUP_REMOVED lines=41> */
[----:B------:R-:W-:Y:S01]  /*7350*/  IMAD.MOV.U32 R158, RZ, RZ, RZ ;  /* 0x000000ffff9e7224 */ /* 0x000fe200078e00ff */
[----:B------:R-:W-:-:S07]  /*7360*/  MOV R154, R58 ;  /* 0x0000003a009a7202 */ /* 0x000fce0000000f00 */
.L_x_20224:
[----:B------:R-:W-:Y:S05]  /*7370*/  BSYNC B2 ;  /* 0x0000000000027941 */ /* 0x000fea0003800000 */
.L_x_20223:
        /* <DEDUP_REMOVED lines=9> */
[----:B------:R-:W-:-:S10]  /*7410*/  HFMA2.MMA R160, -RZ, RZ, 0.1171875, 0 ;  /* 0x2f800000ffa07435 */ /* 0x000fd400000001ff */
        /* <DEDUP_REMOVED lines=17> */
.L_x_20228:
[----:B------:R-:W-:-:S07]  /*7530*/  IMAD.MOV.U32 R57, RZ, RZ, R156 ;  /* 0x000000ffff397224 */ /* 0x000fce00078e009c */
.L_x_20229:
[----:B------:R-:W-:Y:S05]  /*7540*/  BSYNC B2 ;  /* 0x0000000000027941 */ /* 0x000fea0003800000 */
.L_x_20227:
        /* <DEDUP_REMOVED lines=16> */
.L_x_20233:
[----:B------:R-:W-:Y:S05]  /*7650*/  BSYNC B3 ;  /* 0x0000000000037941 */ /* 0x000fea0003800000 */
.L_x_20232:
        /* <DEDUP_REMOVED lines=44> */
.L_x_20231:
[----:B------:R-:W-:Y:S05]  /*7920*/  BSYNC B2 ;  /* 0x0000000000027941 */ /* 0x000fea0003800000 */
.L_x_20230:
        /* <DEDUP_REMOVED lines=22> */
.L_x_20235:
[----:B------:R-:W-:-:S07]  /*7a90*/  IMAD.MOV.U32 R60, RZ, RZ, R156 ;  /* 0x000000ffff3c7224 */ /* 0x000fce00078e009c */
.L_x_20236:
[----:B------:R-:W-:Y:S05]  /*7aa0*/  BSYNC B2 ;  /* 0x0000000000027941 */ /* 0x000fea0003800000 */
.L_x_20234:
        /* <DEDUP_REMOVED lines=16> */
.L_x_20240:
[----:B------:R-:W-:Y:S05]  /*7bb0*/  BSYNC B3 ;  /* 0x0000000000037941 */ /* 0x000fea0003800000 */
.L_x_20239:
        /* <DEDUP_REMOVED lines=44> */
.L_x_20238:
[----:B------:R-:W-:Y:S05]  /*7e80*/  BSYNC B2 ;  /* 0x0000000000027941 */ /* 0x000fea0003800000 */
.L_x_20237:
        /* <DEDUP_REMOVED lines=21> */
.L_x_20242:
[----:B------:R-:W-:-:S07]  /*7fe0*/  IMAD.MOV.U32 R59, RZ, RZ, R156 ;  /* 0x000000ffff3b7224 */ /* 0x000fce00078e009c */
.L_x_20243:
[----:B------:R-:W-:Y:S05]  /*7ff0*/  BSYNC B2 ;  /* 0x0000000000027941 */ /* 0x000fea0003800000 */
.L_x_20241:
        /* <DEDUP_REMOVED lines=16> */
.L_x_20247:
[----:B------:R-:W-:Y:S05]  /*8100*/  BSYNC B3 ;  /* 0x0000000000037941 */ /* 0x000fea0003800000 */
.L_x_20246:
        /* <DEDUP_REMOVED lines=44> */
.L_x_20245:
[----:B------:R-:W-:Y:S05]  /*83d0*/  BSYNC B2 ;  /* 0x0000000000027941 */ /* 0x000fea0003800000 */
.L_x_20244:
        /* <DEDUP_REMOVED lines=21> */
.L_x_20249:
[----:B------:R-:W-:-:S07]  /*8530*/  IMAD.MOV.U32 R153, RZ, RZ, R156 ;  /* 0x000000ffff997224 */ /* 0x000fce00078e009c */
.L_x_20250:
[----:B------:R-:W-:Y:S05]  /*8540*/  BSYNC B2 ;  /* 0x0000000000027941 */ /* 0x000fea0003800000 */
.L_x_20248:
        /* <DEDUP_REMOVED lines=16> */
.L_x_20254:
[----:B------:R-:W-:Y:S05]  /*8650*/  BSYNC B3 ;  /* 0x0000000000037941 */ /* 0x000fea0003800000 */
.L_x_20253:
        /* <DEDUP_REMOVED lines=44> */
.L_x_20252:
[----:B------:R-:W-:Y:S05]  /*8920*/  BSYNC B2 ;  /* 0x0000000000027941 */ /* 0x000fea0003800000 */
.L_x_20251:
        /* <DEDUP_REMOVED lines=21> */
.L_x_20256:
[----:B------:R-:W-:-:S07]  /*8a80*/  IMAD.MOV.U32 R61, RZ, RZ, R156 ;  /* 0x000000ffff3d7224 */ /* 0x000fce00078e009c */
.L_x_20257:
[----:B------:R-:W-:Y:S05]  /*8a90*/  BSYNC B2 ;  /* 0x0000000000027941 */ /* 0x000fea0003800000 */
.L_x_20255:
        /* <DEDUP_REMOVED lines=16> */
.L_x_20261:
[----:B------:R-:W-:Y:S05]  /*8ba0*/  BSYNC B3 ;  /* 0x0000000000037941 */ /* 0x000fea0003800000 */
.L_x_20260:
        /* <DEDUP_REMOVED lines=44> */
.L_x_20259:
[----:B------:R-:W-:Y:S05]  /*8e70*/  BSYNC B2 ;  /* 0x0000000000027941 */ /* 0x000fea0003800000 */
.L_x_20258:
        /* <DEDUP_REMOVED lines=21> */
.L_x_20263:
[----:B------:R-:W-:-:S07]  /*8fd0*/  IMAD.MOV.U32 R62, RZ, RZ, R156 ;  /* 0x000000ffff3e7224 */ /* 0x000fce00078e009c */
.L_x_20264:
[----:B------:R-:W-:Y:S05]  /*8fe0*/  BSYNC B2 ;  /* 0x0000000000027941 */ /* 0x000fea0003800000 */
.L_x_20262:
        /* <DEDUP_REMOVED lines=16> */
.L_x_20268:
[----:B------:R-:W-:Y:S05]  /*90f0*/  BSYNC B3 ;  /* 0x0000000000037941 */ /* 0x000fea0003800000 */
.L_x_20267:
        /* <DEDUP_REMOVED lines=44> */
.L_x_20266:
[----:B------:R-:W-:Y:S05]  /*93c0*/  BSYNC B2 ;  /* 0x0000000000027941 */ /* 0x000fea0003800000 */
.L_x_20265:
        /* <DEDUP_REMOVED lines=21> */
.L_x_20270:
[----:B------:R-:W-:-:S07]  /*9520*/  IMAD.MOV.U32 R163, RZ, RZ, R156 ;  /* 0x000000ffffa37224 */ /* 0x000fce00078e009c */
.L_x_20271:
[----:B------:R-:W-:Y:S05]  /*9530*/  BSYNC B2 ;  /* 0x0000000000027941 */ /* 0x000fea0003800000 */
.L_x_20269:
        /* <DEDUP_REMOVED lines=18> */
.L_x_20275:
[----:B------:R-:W-:Y:S05]  /*9660*/  BSYNC B3 ;  /* 0x0000000000037941 */ /* 0x000fea0003800000 */
.L_x_20274:
        /* <DEDUP_REMOVED lines=44> */
.L_x_20273:
[----:B------:R-:W-:Y:S05]  /*9930*/  BSYNC B2 ;  /* 0x0000000000027941 */ /* 0x000fea0003800000 */
.L_x_20272:
        /* <DEDUP_REMOVED lines=35> */
.L_x_20219:
[----:B------:R-:W-:Y:S05]  /*9b70*/  BSYNC B1 ;  /* 0x0000000000017941 */ /* 0x000fea0003800000 */
.L_x_20218:
        /* <DEDUP_REMOVED lines=25> */
.L_x_20279:
[----:B------:R-:W-:-:S07]  /*9d10*/  MOV R160, R156 ;  /* 0x0000009c00a07202 */ /* 0x000fce0000000f00 */
.L_x_20280:
[----:B------:R-:W-:Y:S05]  /*9d20*/  BSYNC B2 ;  /* 0x0000000000027941 */ /* 0x000fea0003800000 */
.L_x_20278:
        /* <DEDUP_REMOVED lines=16> */
.L_x_20284:
[----:B------:R-:W-:Y:S05]  /*9e30*/  BSYNC B3 ;  /* 0x0000000000037941 */ /* 0x000fea0003800000 */
.L_x_20283:
        /* <DEDUP_REMOVED lines=43> */
.L_x_20282:
[----:B------:R-:W-:Y:S05]  /*a0f0*/  BSYNC B2 ;  /* 0x0000000000027941 */ /* 0x000fea0003800000 */
.L_x_20281:
[----:B------:R-:W0:Y:S01]  /*a100*/  LDC R75, c[0x0][0x298] ;  /* 0x0000a600ff4b7b82 */ /* 0x000e220000000800 */
[----:B------:R-:W-:Y:S01]  /*a110*/  ISETP.NE.U32.AND P0, PT, R64, RZ, PT ;  /* 0x000000ff4000720c */ /* 0x000fe20003f05070 */
[----:B-----5:R-:W-:Y:S01]  /*a120*/  HADD2.F32 R66, -RZ, R68.H0_H0 ;  /* 0x20000044ff427230 */ /* 0x020fe20000004100 */
[----:B------:R-:W-:Y:S01]  /*a130*/  I2FP.F32.U32 R64, R160 ;  /* 0x000000a000407245 */ /* 0x000fe20000201000 */
[----:B------:R-:W-:Y:S01]  /*a140*/  BSSY B2, `(.L_x_20285) ;  /* 0x0000018000027945 */ /* 0x000fe20003800000 */
[----:B------:R-:W-:Y:S01]  /*a150*/  MOV R161, 0x2f800000 ;  /* 0x2f80000000a17802 */ /* 0x000fe20000000f00 */
[----:B------:R-:W-:Y:S02]  /*a160*/  VIADD R67, R162, 0x1 ;  /* 0x00000001a2437836 */ /* 0x000fe40000000000 */
[----:B------:R-:W-:Y:S01]  /*a170*/  FMUL.FTZ R66, R66, R73 ;  /* 0x0000004942427220 */ /* 0x000fe20000410000 */
[----:B------:R-:W1:Y:S01]  /*a180*/  LDC R157, c[0x0][0x294] ;  /* 0x0000a500ff9d7b82 */ /* 0x000e620000000800 */
[----:B------:R-:W-:Y:S01]  /*a190*/  ISETP.NE.AND.EX P0, PT, R65, RZ, PT, P0 ;  /* 0x000000ff4100720c */ /* 0x000fe20003f05300 */
        /* <DEDUP_REMOVED lines=17> */
.L_x_20286:
[----:B------:R-:W-:-:S07]  /*a2b0*/  MOV R65, R156 ;  /* 0x0000009c00417202 */ /* 0x000fce0000000f00 */
.L_x_20287:
[----:B------:R-:W-:Y:S05]  /*a2c0*/  BSYNC B2 ;  /* 0x0000000000027941 */ /* 0x000fea0003800000 */
.L_x_20285:
        /* <DEDUP_REMOVED lines=16> */
.L_x_20291:
[----:B------:R-:W-:Y:S05]  /*a3d0*/  BSYNC B3 ;  /* 0x0000000000037941 */ /* 0x000fea0003800000 */
.L_x_20290:
        /* <DEDUP_REMOVED lines=44> */
.L_x_20289:
[----:B------:R-:W-:Y:S05]  /*a6a0*/  BSYNC B2 ;  /* 0x0000000000027941 */ /* 0x000fea0003800000 */
.L_x_20288:
        /* <DEDUP_REMOVED lines=22> */
.L_x_20293:
[----:B------:R-:W-:-:S07]  /*a810*/  MOV R68, R156 ;  /* 0x0000009c00447202 */ /* 0x000fce0000000f00 */
.L_x_20294:
[----:B------:R-:W-:Y:S05]  /*a820*/  BSYNC B2 ;  /* 0x0000000000027941 */ /* 0x000fea0003800000 */
.L_x_20292:
        /* <DEDUP_REMOVED lines=16> */
.L_x_20298:
[----:B------:R-:W-:Y:S05]  /*a930*/  BSYNC B3 ;  /* 0x0000000000037941 */ /* 0x000fea0003800000 */
.L_x_20297:
        /* <DEDUP_REMOVED lines=44> */
.L_x_20296:
[----:B------:R-:W-:Y:S05]  /*ac00*/  BSYNC B2 ;  /* 0x0000000000027941 */ /* 0x000fea0003800000 */
.L_x_20295:
        /* <DEDUP_REMOVED lines=21> */
.L_x_20300:
[----:B------:R-:W-:-:S07]  /*ad60*/  MOV R67, R156 ;  /* 0x0000009c00437202 */ /* 0x000fce0000000f00 */
.L_x_20301:
[----:B------:R-:W-:Y:S05]  /*ad70*/  BSYNC B2 ;  /* 0x0000000000027941 */ /* 0x000fea0003800000 */
.L_x_20299:
        /* <DEDUP_REMOVED lines=16> */
.L_x_20305:
[----:B------:R-:W-:Y:S05]  /*ae80*/  BSYNC B3 ;  /* 0x0000000000037941 */ /* 0x000fea0003800000 */
.L_x_20304:
        /* <DEDUP_REMOVED lines=44> */
.L_x_20303:
[----:B------:R-:W-:Y:S05]  /*b150*/  BSYNC B2 ;  /* 0x0000000000027941 */ /* 0x000fea0003800000 */
.L_x_20302:
        /* <DEDUP_REMOVED lines=21> */
.L_x_20307:
[----:B------:R-:W-:-:S07]  /*b2b0*/  MOV R153, R156 ;  /* 0x0000009c00997202 */ /* 0x000fce0000000f00 */
.L_x_20308:
[----:B------:R-:W-:Y:S05]  /*b2c0*/  BSYNC B2 ;  /* 0x0000000000027941 */ /* 0x000fea0003800000 */
.L_x_20306:
        /* <DEDUP_REMOVED lines=16> */
.L_x_20312:
[----:B------:R-:W-:Y:S05]  /*b3d0*/  BSYNC B3 ;  /* 0x0000000000037941 */ /* 0x000fea0003800000 */
.L_x_20311:
        /* <DEDUP_REMOVED lines=44> */
.L_x_20310:
[----:B------:R-:W-:Y:S05]  /*b6a0*/  BSYNC B2 ;  /* 0x0000000000027941 */ /* 0x000fea0003800000 */
.L_x_20309:
        /* <DEDUP_REMOVED lines=21> */
.L_x_20314:
[----:B------:R-:W-:-:S07]  /*b800*/  MOV R69, R156 ;  /* 0x0000009c00457202 */ /* 0x000fce0000000f00 */
.L_x_20315:
[----:B------:R-:W-:Y:S05]  /*b810*/  BSYNC B2 ;  /* 0x0000000000027941 */ /* 0x000fea0003800000 */
.L_x_20313:
        /* <DEDUP_REMOVED lines=16> */
.L_x_20319:
[----:B------:R-:W-:Y:S05]  /*b920*/  BSYNC B3 ;  /* 0x0000000000037941 */ /* 0x000fea0003800000 */
.L_x_20318:
        /* <DEDUP_REMOVED lines=44> */
.L_x_20317:
[----:B------:R-:W-:Y:S05]  /*bbf0*/  BSYNC B2 ;  /* 0x0000000000027941 */ /* 0x000fea0003800000 */
.L_x_20316:
        /* <DEDUP_REMOVED lines=21> */
.L_x_20321:
[----:B------:R-:W-:-:S07]  /*bd50*/  MOV R70, R156 ;  /* 0x0000009c00467202 */ /* 0x000fce0000000f00 */
.L_x_20322:
[----:B------:R-:W-:Y:S05]  /*bd60*/  BSYNC B2 ;  /* 0x0000000000027941 */ /* 0x000fea0003800000 */
.L_x_20320:
        /* <DEDUP_REMOVED lines=16> */
.L_x_20326:
[----:B------:R-:W-:Y:S05]  /*be70*/  BSYNC B3 ;  /* 0x0000000000037941 */ /* 0x000fea0003800000 */
.L_x_20325:
        /* <DEDUP_REMOVED lines=42> */
[----:B------:R-:W-:Y:S01]  /*c120*/  HFMA2.MMA R158, -RZ, RZ, 0, 0 ;  /* 0x00000000ff9e7435 */ /* 0x000fe200000001ff */
[----:B------:R-:W-:-:S10]  /*c130*/  LOP3.LUT R151, R159, UR32, R164, 0x96, !PT ;  /* 0x000000209f977c12 */ /* 0x000fd4000f8e96a4 */
.L_x_20324:
[----:B------:R-:W-:Y:S05]  /*c140*/  BSYNC B2 ;  /* 0x0000000000027941 */ /* 0x000fea0003800000 */
.L_x_20323:
        /* <DEDUP_REMOVED lines=21> */
.L_x_20328:
[----:B------:R-:W-:-:S07]  /*c2a0*/  MOV R163, R156 ;  /* 0x0000009c00a37202 */ /* 0x000fce0000000f00 */
.L_x_20329:
[----:B------:R-:W-:Y:S05]  /*c2b0*/  BSYNC B2 ;  /* 0x0000000000027941 */ /* 0x000fea0003800000 */
.L_x_20327:
        /* <DEDUP_REMOVED lines=18> */
.L_x_20333:
[----:B------:R-:W-:Y:S05]  /*c3e0*/  BSYNC B3 ;  /* 0x0000000000037941 */ /* 0x000fea0003800000 */
.L_x_20332:
        /* <DEDUP_REMOVED lines=44> */
.L_x_20331:
[----:B------:R-:W-:Y:S05]  /*c6b0*/  BSYNC B2 ;  /* 0x0000000000027941 */ /* 0x000fea0003800000 */
.L_x_20330:
        /* <DEDUP_REMOVED lines=20> */
[----:B------:R-:W-:Y:S01]  /*c800*/  FMUL.FTZ R158, R158, R73 ;  /* 0x000000499e9e7220 */ /* 0x000fe20000410000 */
[----:B------:R-:W-:-:S03]  /*c810*/  SEL R73, RZ, 0x1, P6 ;  /* 0x00000001ff497807 */ /* 0x000fc60003000000 */
        /* <DEDUP_REMOVED lines=12> */
.L_x_20277:
[----:B------:R-:W-:Y:S05]  /*c8e0*/  BSYNC B1 ;  /* 0x0000000000017941 */ /* 0x000fea0003800000 */
.L_x_20276:
        /* <DEDUP_REMOVED lines=126> */
.L_x_20355:
        /* <DEDUP_REMOVED lines=30> */
[----:B------:R-:W-:Y:S01]  /*d2b0*/  F2FP.F16.F32.PACK_AB R72, R75, R72 ;  /* 0x000000484b48723e */ /* 0x000fe200000000ff */
        /* <DEDUP_REMOVED lines=12> */
[----:B------:R-:W-:Y:S01]  /*d380*/  F2FP.F16.F32.PACK_AB R73, R162, R159 ;  /* 0x0000009fa249723e */ /* 0x000fe200000000ff */
[----:B-1----:R-:W-:-:S02]  /*d390*/  IMAD.WIDE.U32 R160, R155, 0x10, R160 ;  /* 0x000000109ba07825 */ /* 0x002fc400078e00a0 */
[----:B------:R-:W-:Y:S02]  /*d3a0*/  F2FP.F16.F32.PACK_AB R74, R164, R163 ;  /* 0x000000a3a44a723e */ /* 0x000fe400000000ff */
[----:B------:R-:W-:Y:S01]  /*d3b0*/  F2FP.F16.F32.PACK_AB R75, R75, R165 ;  /* 0x000000a54b4b723e */ /* 0x000fe200000000ff */
[----:B------:R-:W-:-:S04]  /*d3c0*/  VIADD R155, R155, 0x20 ;  /* 0x000000209b9b7836 */ /* 0x000fc80000000000 */
[----:B------:R2:W-:Y:S03]  /*d3d0*/  STG.E.128 desc[UR4][R160.64], R72 ;  /* 0x00000048a0007986 */ /* 0x0005e6000c101d04 */
.L_x_20336:
[----:B------:R-:W-:Y:S05]  /*d3e0*/  BSYNC B1 ;  /* 0x0000000000017941 */ /* 0x000fea0003800000 */
.L_x_20335:
        /* <DEDUP_REMOVED lines=30> */
[C---:B-1----:R-:W-:Y:S01]  /*d5d0*/  IMAD.WIDE.U32 R160, R155.reuse, 0x10, R160 ;  /* 0x000000109ba07825 */ /* 0x042fe200078e00a0 */
[----:B------:R-:W-:-:S02]  /*d5e0*/  IADD3 R155, R155, 0x20, RZ ;  /* 0x000000209b9b7810 */ /* 0x000fc40007ffe0ff */
[----:B------:R-:W-:Y:S02]  /*d5f0*/  F2FP.F16.F32.PACK_AB R74, R164, R163 ;  /* 0x000000a3a44a723e */ /* 0x000fe400000000ff */
[----:B------:R-:W-:-:S05]  /*d600*/  F2FP.F16.F32.PACK_AB R75, R75, R165 ;  /* 0x000000a54b4b723e */ /* 0x000fca00000000ff */
[----:B------:R3:W-:Y:S02]  /*d610*/  STG.E.128 desc[UR4][R160.64], R72 ;  /* 0x00000048a0007986 */ /* 0x0007e4000c101d04 */
.L_x_20338:
[----:B------:R-:W-:Y:S05]  /*d620*/  BSYNC B1 ;  /* 0x0000000000017941 */ /* 0x000fea0003800000 */
.L_x_20337:
        /* <DEDUP_REMOVED lines=35> */
.L_x_20340:
[----:B------:R-:W-:Y:S05]  /*d860*/  BSYNC B1 ;  /* 0x0000000000017941 */ /* 0x000fea0003800000 */
.L_x_20339:
        /* <DEDUP_REMOVED lines=14> */
[C---:B------:R-:W-:Y:S01]  /*d950*/  FMUL.FTZ R72, R158.reuse, R159 ;  /* 0x0000009f9e487220 */ /* 0x040fe20000410000 */
[----:B------:R-:W-:Y:S01]  /*d960*/  FFMA.FTZ R159, R139, R74, R146 ;  /* 0x0000004a8b9f7223 */ /* 0x000fe20000010092 */
[----:B------:R-:W-:Y:S01]  /*d970*/  FFMA.FTZ R162, R141, R162, R148 ;  /* 0x000000a28da27223 */ /* 0x000fe20000010094 */
        /* <DEDUP_REMOVED lines=11> */
[----:B------:R-:W-:-:S03]  /*da30*/  FFMA.FTZ R72, R136, R72, R145 ;  /* 0x0000004888487223 */ /* 0x000fc60000010091 */
[----:B------:R-:W-:Y:S02]  /*da40*/  F2FP.F16.F32.PACK_AB R74, R159, R74 ;  /* 0x0000004a9f4a723e */ /* 0x000fe400000000ff */
[----:B------:R-:W-:Y:S01]  /*da50*/  F2FP.F16.F32.PACK_AB R73, R158, R73 ;  /* 0x000000499e49723e */ /* 0x000fe200000000ff */
[----:B0-----:R-:W-:Y:S01]  /*da60*/  IMAD.WIDE.U32 R160, R155, 0x10, R160 ;  /* 0x000000109ba07825 */ /* 0x001fe200078e00a0 */
[----:B------:R-:W-:-:S05]  /*da70*/  F2FP.F16.F32.PACK_AB R72, R72, R157 ;  /* 0x0000009d4848723e */ /* 0x000fca00000000ff */
[----:B------:R0:W-:Y:S02]  /*da80*/  STG.E.128 desc[UR4][R160.64], R72 ;  /* 0x00000048a0007986 */ /* 0x0001e4000c101d04 */
.L_x_20342:
[----:B------:R-:W-:Y:S05]  /*da90*/  BSYNC B1 ;  /* 0x0000000000017941 */ /* 0x000fea0003800000 */
.L_x_20341:
[----:B01234-:R-:W0:Y:S02]  /*daa0*/  LDC.64 R72, c[0x0][0x210] ;  /* 0x00008400ff487b82 */ /* 0x01fe240000000a00 */
[----:B0-----:R-:W-:-:S05]  /*dab0*/  IMAD R18, R72, 0x4, R18 ;  /* 0x0000000448127824 */ /* 0x001fca00078e0212 */
[----:B------:R-:W-:-:S13]  /*dac0*/  ISETP.GE.AND P0, PT, R18, R73, PT ;  /* 0x000000491200720c */ /* 0x000fda0003f06270 */
[----:B------:R-:W-:Y:S05]  /*dad0*/  @!P0 BRA `(.L_x_20343) ;  /* 0xffffff3400c88947 */ /* 0x000fea000383ffff */
[----:B------:R-:W-:Y:S05]  /*dae0*/  BSYNC B0 ;  /* 0x0000000000007941 */ /* 0x000fea0003800000 */
.L_x_20101:
[----:B------:R-:W-:Y:S05]  /*daf0*/  EXIT ;  /* 0x000000000000794d */ /* 0x000fea0003800000 */
.L_x_20334:
[----:B------:R-:W-:Y:S01]  /*db00*/  HFMA2.MMA R157, -RZ, RZ, 0, 5.9604644775390625e-08 ;  /* 0x00000001ff9d7435 */ /* 0x000fe200000001ff */
[----:B------:R-:W-:Y:S01]  /*db10*/  BSSY B1, `(.L_x_20344) ;  /* 0x0000007000017945 */ /* 0x000fe20003800000 */
[----:B------:R-:W-:Y:S01]  /*db20*/  MOV R165, R73 ;  /* 0x0000004900a57202 */ /* 0x000fe20000000f00 */
[----:B0123--:R-:W-:Y:S01]  /*db30*/  IMAD.MOV.U32 R158, RZ, RZ, 0x1f ;  /* 0x0000001fff9e7424 */ /* 0x00ffe200078e00ff */
[----:B------:R-:W-:-:S07]  /*db40*/  MOV R75, 0xffffffff ;  /* 0xffffffff004b7802 */ /* 0x000fce0000000f00 */
[----:B------:R-:W-:Y:S05]  /*db50*/  WARPSYNC.COLLECTIVE R75, `(.L_x_20345) ;  /* 0x000000004b087348 */ /* 0x000fea0003c00000 */
[----:B------:R0:W1:Y:S02]  /*db60*/  SHFL.BFLY P4, R164, R165, R157, R158 ;  /* 0x0c00009da5a47389 */ /* 0x000064000008009e */
[----:B01----:R-:W-:Y:S01]  /*db70*/  ENDCOLLECTIVE ;  /* 0x000000000000791b */ /* 0x003fe20003800000 */
.L_x_20345:
[----:B------:R-:W-:Y:S05]  /*db80*/  BSYNC B1 ;  /* 0x0000000000017941 */ /* 0x000fea0003800000 */
.L_x_20344:
        /* <DEDUP_REMOVED lines=10> */
.L_x_20346:
[----:B------:R-:W-:Y:S01]  /*dc30*/  IMAD.MOV.U32 R157, RZ, RZ, 0x4 ;  /* 0x00000004ff9d7424 */ /* 0x000fe200078e00ff */
[----:B------:R-:W-:-:S05]  /*dc40*/  MOV R159, R164 ;  /* 0x000000a4009f7202 */ /* 0x000fca0000000f00 */
[----:B------:R-:W-:-:S05]  /*dc50*/  FADD.FTZ R161, R160, R159 ;  /* 0x0000009fa0a17221 */ /* 0x000fca0000010000 */
[----:B------:R-:W-:-:S07]  /*dc60*/  MOV R165, R161 ;  /* 0x000000a100a57202 */ /* 0x000fce0000000f00 */
[----:B------:R-:W-:Y:S05]  /*dc70*/  WARPSYNC.COLLECTIVE R75, `(.L_x_20347) ;  /* 0x000000004b087348 */ /* 0x000fea0003c00000 */
[----:B------:R0:W1:Y:S02]  /*dc80*/  SHFL.BFLY P4, R164, R165, R157, R158 ;  /* 0x0c00009da5a47389 */ /* 0x000064000008009e */
[----:B01----:R-:W-:Y:S01]  /*dc90*/  ENDCOLLECTIVE ;  /* 0x000000000000791b */ /* 0x003fe20003800000 */
.L_x_20347:
[----:B------:R-:W-:Y:S01]  /*dca0*/  IMAD.MOV.U32 R157, RZ, RZ, 0x8 ;  /* 0x00000008ff9d7424 */ /* 0x000fe200078e00ff */
[----:B------:R-:W-:-:S05]  /*dcb0*/  MOV R72, R164 ;  /* 0x000000a400487202 */ /* 0x000fca0000000f00 */
[----:B------:R-:W-:-:S05]  /*dcc0*/  FADD.FTZ R162, R161, R72 ;  /* 0x00000048a1a27221 */ /* 0x000fca0000010000 */
[----:B------:R-:W-:-:S07]  /*dcd0*/  MOV R165, R162 ;  /* 0x000000a200a57202 */ /* 0x000fce0000000f00 */
[----:B------:R-:W-:Y:S05]  /*dce0*/  WARPSYNC.COLLECTIVE R75, `(.L_x_20348) ;  /* 0x000000004b087348 */ /* 0x000fea0003c00000 */
[----:B------:R0:W1:Y:S02]  /*dcf0*/  SHFL.BFLY P4, R164, R165, R157, R158 ;  /* 0x0c00009da5a47389 */ /* 0x000064000008009e */
[----:B01----:R-:W-:Y:S01]  /*dd00*/  ENDCOLLECTIVE ;  /* 0x000000000000791b */ /* 0x003fe20003800000 */
.L_x_20348:
[----:B------:R-:W-:Y:S01]  /*dd10*/  IMAD.MOV.U32 R157, RZ, RZ, 0x10 ;  /* 0x00000010ff9d7424 */ /* 0x000fe200078e00ff */
[----:B------:R-:W-:-:S05]  /*dd20*/  MOV R159, R164 ;  /* 0x000000a4009f7202 */ /* 0x000fca0000000f00 */
[----:B------:R-:W-:-:S05]  /*dd30*/  FADD.FTZ R163, R162, R159 ;  /* 0x0000009fa2a37221 */ /* 0x000fca0000010000 */
[----:B------:R-:W-:-:S07]  /*dd40*/  MOV R165, R163 ;  /* 0x000000a300a57202 */ /* 0x000fce0000000f00 */
[----:B------:R-:W-:Y:S05]  /*dd50*/  WARPSYNC.COLLECTIVE R75, `(.L_x_20349) ;  /* 0x000000004b087348 */ /* 0x000fea0003c00000 */
[----:B------:R0:W1:Y:S02]  /*dd60*/  SHFL.BFLY P4, R164, R165, R157, R158 ;  /* 0x0c00009da5a47389 */ /* 0x000064000008009e */
[----:B01----:R-:W-:Y:S01]  /*dd70*/  ENDCOLLECTIVE ;  /* 0x000000000000791b */ /* 0x003fe20003800000 */
.L_x_20349:
[----:B------:R-:W-:Y:S01]  /*dd80*/  IMAD.MOV.U32 R157, RZ, RZ, 0x1 ;  /* 0x00000001ff9d7424 */ /* 0x000fe200078e00ff */
        /* <DEDUP_REMOVED lines=68> */
[----:B------:R-:W-:-:S04]  /*e1d0*/  HFMA2.MMA R158, -RZ, RZ, 0, 1.847743988037109375e-06 ;  /* 0x0000001fff9e7435 */ /* 0x000fc800000001ff */
[----:B------:R-:W-:-:S07]  /*e1e0*/  MOV R165, R72 ;  /* 0x0000004800a57202 */ /* 0x000fce0000000f00 */
[----:B------:R-:W-:Y:S05]  /*e1f0*/  WARPSYNC.COLLECTIVE R75, `(.L_x_20350) ;  /* 0x000000004b087348 */ /* 0x000fea0003c00000 */
[----:B------:R0:W1:Y:S02]  /*e200*/  SHFL.BFLY P4, R164, R165, R157, R158 ;  /* 0x0c00009da5a47389 */ /* 0x000064000008009e */
[----:B01----:R-:W-:Y:S01]  /*e210*/  ENDCOLLECTIVE ;  /* 0x000000000000791b */ /* 0x003fe20003800000 */
.L_x_20350:
[----:B------:R-:W-:Y:S01]  /*e220*/  HFMA2.MMA R157, -RZ, RZ, 0, 1.1920928955078125e-07 ;  /* 0x00000002ff9d7435 */ /* 0x000fe200000001ff */
[----:B------:R-:W-:-:S05]  /*e230*/  MOV R73, R164 ;  /* 0x000000a400497202 */ /* 0x000fca0000000f00 */
[----:B------:R-:W-:-:S04]  /*e240*/  FADD.FTZ R73, R72, R73 ;  /* 0x0000004948497221 */ /* 0x000fc80000010000 */
[----:B------:R-:W-:-:S07]  /*e250*/  IMAD.MOV.U32 R165, RZ, RZ, R73 ;  /* 0x000000ffffa57224 */ /* 0x000fce00078e0049 */
[----:B------:R-:W-:Y:S05]  /*e260*/  WARPSYNC.COLLECTIVE R75, `(.L_x_20351) ;  /* 0x000000004b087348 */ /* 0x000fea0003c00000 */
[----:B------:R0:W1:Y:S02]  /*e270*/  SHFL.BFLY P4, R164, R165, R157, R158 ;  /* 0x0c00009da5a47389 */ /* 0x000064000008009e */
[----:B01----:R-:W-:Y:S01]  /*e280*/  ENDCOLLECTIVE ;  /* 0x000000000000791b */ /* 0x003fe20003800000 */
.L_x_20351:
[----:B------:R-:W-:Y:S01]  /*e290*/  HFMA2.MMA R157, -RZ, RZ, 0, 2.384185791015625e-07 ;  /* 0x00000004ff9d7435 */ /* 0x000fe200000001ff */
[----:B------:R-:W-:-:S05]  /*e2a0*/  MOV R160, R164 ;  /* 0x000000a400a07202 */ /* 0x000fca0000000f00 */
[----:B------:R-:W-:-:S04]  /*e2b0*/  FADD.FTZ R160, R73, R160 ;  /* 0x000000a049a07221 */ /* 0x000fc80000010000 */
[----:B------:R-:W-:-:S07]  /*e2c0*/  IMAD.MOV.U32 R165, RZ, RZ, R160 ;  /* 0x000000ffffa57224 */ /* 0x000fce00078e00a0 */
[----:B------:R-:W-:Y:S05]  /*e2d0*/  WARPSYNC.COLLECTIVE R75, `(.L_x_20352) ;  /* 0x000000004b087348 */ /* 0x000fea0003c00000 */
[----:B------:R0:W1:Y:S02]  /*e2e0*/  SHFL.BFLY P4, R164, R165, R157, R158 ;  /* 0x0c00009da5a47389 */ /* 0x000064000008009e */
[----:B01----:R-:W-:Y:S01]  /*e2f0*/  ENDCOLLECTIVE ;  /* 0x000000000000791b */ /* 0x003fe20003800000 */
.L_x_20352:
[----:B------:R-:W-:Y:S01]  /*e300*/  HFMA2.MMA R157, -RZ, RZ, 0, 4.76837158203125e-07 ;  /* 0x00000008ff9d7435 */ /* 0x000fe200000001ff */
[----:B------:R-:W-:-:S05]  /*e310*/  MOV R161, R164 ;  /* 0x000000a400a17202 */ /* 0x000fca0000000f00 */
[----:B------:R-:W-:-:S04]  /*e320*/  FADD.FTZ R161, R160, R161 ;  /* 0x000000a1a0a17221 */ /* 0x000fc80000010000 */
[----:B------:R-:W-:-:S07]  /*e330*/  IMAD.MOV.U32 R165, RZ, RZ, R161 ;  /* 0x000000ffffa57224 */ /* 0x000fce00078e00a1 */
[----:B------:R-:W-:Y:S05]  /*e340*/  WARPSYNC.COLLECTIVE R75, `(.L_x_20353) ;  /* 0x000000004b087348 */ /* 0x000fea0003c00000 */
[----:B------:R0:W1:Y:S02]  /*e350*/  SHFL.BFLY P4, R164, R165, R157, R158 ;  /* 0x0c00009da5a47389 */ /* 0x000064000008009e */
[----:B01----:R-:W-:Y:S01]  /*e360*/  ENDCOLLECTIVE ;  /* 0x000000000000791b */ /* 0x003fe20003800000 */
.L_x_20353:
[----:B------:R-:W-:Y:S01]  /*e370*/  HFMA2.MMA R157, -RZ, RZ, 0, 9.5367431640625e-07 ;  /* 0x00000010ff9d7435 */ /* 0x000fe200000001ff */
[----:B------:R-:W-:-:S05]  /*e380*/  MOV R162, R164 ;  /* 0x000000a400a27202 */ /* 0x000fca0000000f00 */
[----:B------:R-:W-:-:S04]  /*e390*/  FADD.FTZ R162, R161, R162 ;  /* 0x000000a2a1a27221 */ /* 0x000fc80000010000 */
[----:B------:R-:W-:-:S07]  /*e3a0*/  IMAD.MOV.U32 R165, RZ, RZ, R162 ;  /* 0x000000ffffa57224 */ /* 0x000fce00078e00a2 */
[----:B------:R-:W-:Y:S05]  /*e3b0*/  WARPSYNC.COLLECTIVE R75, `(.L_x_20354) ;  /* 0x000000004b087348 */ /* 0x000fea0003c00000 */
[----:B------:R0:W1:Y:S02]  /*e3c0*/  SHFL.BFLY P4, R164, R165, R157, R158 ;  /* 0x0c00009da5a47389 */ /* 0x000064000008009e */
[----:B01----:R-:W-:Y:S01]  /*e3d0*/  ENDCOLLECTIVE ;  /* 0x000000000000791b */ /* 0x003fe20003800000 */
.L_x_20354:
[----:B------:R-:W-:Y:S01]  /*e3e0*/  MOV R163, R164 ;  /* 0x000000a400a37202 */ /* 0x000fe20000000f00 */
[----:B------:R-:W-:Y:S06]  /*e3f0*/  BRA `(.L_x_20355) ;  /* 0xffffffec00347947 */ /* 0x000fec000383ffff */
.L_x_20356:
        /* <DEDUP_REMOVED lines=16> */
.L_x_30522:


//--------------------- .text._ZN10layer_norm13ln_fwd_kernelINS_13Kernel_traitsI6__halfS2_fS2_fjLj1024ELj1ELj4ELj1ELj16ENS_18Kernel_traits_baseILj1024ES2_S2_fS2_fjLj128EEEEELb1ELb1ELb0ELb1EEEvNS_9FwdParamsE --------------------------
	.section	.text._ZN10layer_norm13ln_fwd_kernelINS_13Kernel_traitsI6__halfS2_fS2_fjLj1024ELj1ELj4ELj1ELj16ENS_18Kernel_traits_baseILj1024ES2_S2_fS2_fjLj128EEEEELb1ELb1ELb0ELb1EEEvNS_9FwdParamsE,"ax",@progbits
	.align	128
        .global         _ZN10layer_norm13ln_fwd_kernelINS_13Kernel_traitsI6__halfS2_fS2_fjLj1024ELj1ELj4ELj1ELj16ENS_18Kernel_traits_baseILj1024ES2_S2_fS2_fjLj128EEEEELb1ELb1ELb0ELb1EEEvNS_9FwdParamsE
        .type           _ZN10layer_norm13ln_fwd_kernelINS_13Kernel_traitsI6__halfS2_fS2_fjLj1024ELj1ELj4ELj1ELj16ENS_18Kernel_traits_baseILj1024ES2_S2_fS2_fjLj128EEEEELb1ELb1ELb0ELb1EEEvNS_9FwdParamsE,@function
        .size           _ZN10layer_norm13ln_fwd_kernelINS_13Kernel_traitsI6__halfS2_fS2_fjLj1024ELj1ELj4ELj1ELj16ENS_18Kernel_traits_baseILj1024ES2_S2_fS2_fjLj128EEEEELb1ELb1ELb0ELb1EEEvNS_9FwdParamsE,(.L_x_30523 - _ZN10layer_norm13ln_fwd_kernelINS_13Kernel_traitsI6__halfS2_fS2_fjLj1024ELj1ELj4ELj1ELj16ENS_18Kernel_traits_baseILj1024ES2_S2_fS2_fjLj128EEEEELb1ELb1ELb0ELb1EEEvNS_9FwdParamsE)
        .other          _ZN10layer_norm13ln_fwd_kernelINS_13Kernel_traitsI6__halfS2_fS2_fjLj1024ELj1ELj4ELj1ELj16ENS_18Kernel_traits_baseILj1024ES2_S2_fS2_fjLj128EEEEELb1ELb1ELb0ELb1EEEvNS_9FwdParamsE,@"STO_CUDA_ENTRY STV_DEFAULT"
_ZN10layer_norm13ln_fwd_kernelINS_13Kernel_traitsI6__halfS2_fS2_fjLj1024ELj1ELj4ELj1ELj16ENS_18Kernel_traits_baseILj1024ES2_S2_fS2_fjLj128EEEEELb1ELb1ELb0ELb1EEEvNS_9FwdParamsE:
.text._ZN10layer_norm13ln_fwd_kernelINS_13Kernel_traitsI6__halfS2_fS2_fjLj1024ELj1ELj4ELj1ELj16ENS_18Kernel_traits_baseILj1024ES2_S2_fS2_fjLj128EEEEELb1ELb1ELb0ELb1EEEvNS_9FwdParamsE:
        /* <DEDUP_REMOVED lines=19> */
[--C-:B--2---:R-:W-:Y:S01]  /*0130*/  IMAD R134, R20, UR8, R26.reuse ;  /* 0x0000000814867c24 */ /* 0x104fe2000f8e021a */
[----:B------:R-:W-:Y:S01]  /*0140*/  ULDC.64 UR8, c[0x0][0x2c8] ;  /* 0x0000b20000087ab9 */ /* 0x000fe20000000a00 */
[----:B------:R-:W-:Y:S01]  /*0150*/  IMAD.SHL.U32 R0, R26, 0x10, RZ ;  /* 0x000000101a007824 */ /* 0x000fe200078e00ff */
[----:B------:R-:W-:-:S04]  /*0160*/  SHF.R.U32.HI R27, RZ, 0x5, R26 ;  /* 0x00000005ff1b7819 */ /* 0x000fc8000001161a */
[----:B------:R-:W-:Y:S02]  /*0170*/  LOP3.LUT R0, R0, 0x1f0, RZ, 0xc0, !PT ;  /* 0x000001f000007812 */ /* 0x000fe400078ec0ff */
[----:B------:R-:W-:Y:S02]  /*0180*/  LEA R27, R20, R27, 0x2 ;  /* 0x0000001b141b7211 */ /* 0x000fe400078e10ff */
        /* <DEDUP_REMOVED lines=46> */
[----:B------:R-:W-:Y:S02]  /*0470*/  LOP3.LUT R17, R15, UR24, R18, 0x96, !PT ;  /* 0x000000180f117c12 */ /* 0x000fe4000f8e9612 */
[----:B------:R-:W-:Y:S02]  /*0480*/  ISETP.NE.AND.EX P0, PT, RZ, UR9, PT, P0 ;  /* 0x00000009ff007c0c */ /* 0x000fe4000bf05300 */
[----:B------:R-:W-:Y:S01]  /*0490*/  LOP3.LUT R18, R13, UR25, R16, 0x96, !PT ;  /* 0x000000190d127c12 */ /* 0x000fe2000f8e9610 */
[----:B------:R-:W-:Y:S01]  /*04a0*/  UIADD3 UR26, UR6, 0x5384540f, URZ ;  /* 0x5384540f061a7890 */ /* 0x000fe2000fffe03f */
[----:B------:R-:W-:Y:S01]  /*04b0*/  IADD3 R2, P1, R0, UR8, RZ ;  /* 0x0000000800027c10 */ /* 0x000fe2000ff3e0ff */
[----:B------:R-:W-:Y:S01]  /*04c0*/  UIADD3 UR27, UR7, 0x1fd5c5a3, URZ ;  /* 0x1fd5c5a3071b7890 */ /* 0x000fe2000fffe03f */
[----:B------:R-:W-:-:S04]  /*04d0*/  IMAD.WIDE.U32 R16, R17, -0x2daee0ad, RZ ;  /* 0xd2511f5311107825 */ /* 0x000fc800078e00ff */
[----:B------:R-:W-:Y:S01]  /*04e0*/  IMAD.WIDE.U32 R18, R18, -0x326172a9, RZ ;  /* 0xcd9e8d5712127825 */ /* 0x000fe200078e00ff */
[----:B------:R-:W-:Y:S01]  /*04f0*/  IADD3.X R3, RZ, UR9, RZ, P1, !PT ;  /* 0x00000009ff037c10 */ /* 0x000fe20008ffe4ff */
[----:B------:R-:W-:Y:S01]  /*0500*/  UIADD3 UR29, UR7, -0x24c28bd8, URZ ;  /* 0xdb3d7428071d7890 */ /* 0x000fe2000fffe03f */
[----:B------:R-:W-:Y:S01]  /*0510*/  ISETP.GE.AND P1, PT, R27, UR12, PT ;  /* 0x0000000c1b007c0c */ /* 0x000fe2000bf26270 */
[----:B------:R-:W-:Y:S01]  /*0520*/  ULDC.64 UR8, c[0x0][0x260] ;  /* 0x0000980000087ab9 */ /* 0x000fe20000000a00 */
[----:B------:R-:W-:Y:S01]  /*0530*/  LOP3.LUT R88, R17, UR27, R12, 0x96, !PT ;  /* 0x0000001b11587c12 */ /* 0x000fe2000f8e960c */
[----:B------:R-:W5:Y:S01]  /*0540*/  @P0 LDG.E.128 R8, desc[UR4][R2.64] ;  /* 0x0000000402080981 */ /* 0x000f62000c1e1d00 */
[----:B------:R-:W-:Y:S02]  /*0550*/  LOP3.LUT R87, R19, UR26, R14, 0x96, !PT ;  /* 0x0000001a13577c12 */ /* 0x000fe4000f8e960e */
[----:B------:R-:W-:Y:S01]  /*0560*/  LEA R12, P2, R26, UR10, 0x4 ;  /* 0x0000000a1a0c7c11 */ /* 0x000fe2000f8420ff */
[----:B------:R-:W5:Y:S04]  /*0570*/  @P0 LDG.E.128 R4, desc[UR4][R2.64+0x200] ;  /* 0x0002000402040981 */ /* 0x000f68000c1e1d00 */
[----:B------:R-:W5:Y:S01]  /*0580*/  @P0 LDG.E.128 R52, desc[UR4][R2.64+0x400] ;  /* 0x0004000402340981 */ /* 0x000f62000c1e1d00 */
[----:B------:R-:W-:-:S03]  /*0590*/  IMAD.X R13, RZ, RZ, UR11, P2 ;  /* 0x0000000bff0d7e24 */ /* 0x000fc600090e06ff */
[----:B------:R0:W5:Y:S01]  /*05a0*/  @P0 LDG.E.128 R28, desc[UR4][R2.64+0x600] ;  /* 0x00060004021c0981 */ /* 0x000162000c1e1d00 */
[----:B------:R-:W-:Y:S01]  /*05b0*/  UIADD3 UR28, UR6, -0xe443238, URZ ;  /* 0xf1bbcdc8061c7890 */ /* 0x000fe2000fffe03f */
[----:B------:R-:W-:-:S04]  /*05c0*/  IMAD.HI.U32 R15, R88, -0x326172a9, RZ ;  /* 0xcd9e8d57580f7827 */ /* 0x000fc800078e00ff */
[----:B0-----:R-:W-:Y:S01]  /*05d0*/  IMAD.HI.U32 R3, R87, -0x2daee0ad, RZ ;  /* 0xd2511f5357037827 */ /* 0x001fe200078e00ff */
[----:B------:R-:W-:-:S04]  /*05e0*/  IADD3 R2, P2, R0, UR8, RZ ;  /* 0x0000000800027c10 */ /* 0x000fc8000ff5e0ff */
[----:B------:R-:W-:Y:S02]  /*05f0*/  LOP3.LUT R130, R3, UR29, R16, 0x96, !PT ;  /* 0x0000001d03827c12 */ /* 0x000fe4000f8e9610 */
[----:B------:R-:W-:Y:S02]  /*0600*/  IADD3.X R3, RZ, UR9, RZ, P2, !PT ;  /* 0x00000009ff037c10 */ /* 0x000fe400097fe4ff */
[----:B------:R-:W-:Y:S01]  /*0610*/  LOP3.LUT R128, R15, UR28, R18, 0x96, !PT ;  /* 0x0000001c0f807c12 */ /* 0x000fe2000f8e9612 */
[----:B------:R-:W-:Y:S06]  /*0620*/  @P1 EXIT ;  /* 0x000000000000194d */ /* 0x000fec0003800000 */
        /* <DEDUP_REMOVED lines=20> */
[----:B------:R-:W5:Y:S01]  /*0770*/  LDG.E.128 R72, desc[UR4][R12.64] ;  /* 0x000000040c487981 */ /* 0x000f62000c1e1d00 */
[----:B------:R-:W-:Y:S02]  /*0780*/  IMAD R87, R87, -0x2daee0ad, RZ ;  /* 0xd2511f5357577824 */ /* 0x000fe400078e02ff */
[----:B------:R-:W-:Y:S01]  /*0790*/  IMAD R88, R88, -0x326172a9, RZ ;  /* 0xcd9e8d5758587824 */ /* 0x000fe200078e02ff */
[----:B------:R-:W5:Y:S01]  /*07a0*/  LDG.E.128 R68, desc[UR4][R12.64+0x200] ;  /* 0x000200040c447981 */ /* 0x000f62000c1e1d00 */
[----:B------:R-:W-:Y:S01]  /*07b0*/  IMAD.HI.U32 R29, R130, -0x326172a9, RZ ;  /* 0xcd9e8d57821d7827 */ /* 0x000fe200078e00ff */
[----:B------:R-:W-:-:S02]  /*07c0*/  HFMA2.MMA R131, -RZ, RZ, 0, 0 ;  /* 0x00000000ff837435 */ /* 0x000fc400000001ff */
[----:B------:R0:W5:Y:S01]  /*07d0*/  LDG.E.128 R64, desc[UR4][R12.64+0x400] ;  /* 0x000400040c407981 */ /* 0x000162000c1e1d00 */
[----:B------:R-:W-:Y:S01]  /*07e0*/  IMAD.HI.U32 R28, R128, -0x2daee0ad, RZ ;  /* 0xd2511f53801c7827 */ /* 0x000fe200078e00ff */
[----:B------:R-:W-:Y:S01]  /*07f0*/  BSSY B0, `(.L_x_20357) ;  /* 0x0000cb4000007945 */ /* 0x000fe20003800000 */
[----:B------:R-:W-:Y:S01]  /*0800*/  UISETP.NE.U32.AND UP0, UPT, UR8, URZ, UPT ;  /* 0x0000003f0800728c */ /* 0x000fe2000bf05070 */
[----:B------:R-:W-:Y:S01]  /*0810*/  LOP3.LUT R88, R29, UR30, R88, 0x96, !PT ;  /* 0x0000001e1d587c12 */ /* 0x000fe2000f8e9658 */
[--C-:B------:R-:W-:Y:S01]  /*0820*/  HADD2.F32 R21, -RZ, R10.reuse.H0_H0 ;  /* 0x2000000aff157230 */ /* 0x100fe20000004100 */
[----:B------:R-:W-:Y:S01]  /*0830*/  LOP3.LUT R87, R28, UR31, R87, 0x96, !PT ;  /* 0x0000001f1c577c12 */ /* 0x000fe2000f8e9657 */
        /* <DEDUP_REMOVED lines=14> */
[----:B------:R-:W-:-:S02]  /*0920*/  HADD2.F32 R17, -RZ, R4.H0_H0 ;  /* 0x20000004ff117230 */ /* 0x000fc40000004100 */
[----:B------:R-:W-:Y:S02]  /*0930*/  HADD2.F32 R16, -RZ, R4.H1_H1 ;  /* 0x30000004ff107230 */ /* 0x000fe40000004100 */
[--C-:B------:R-:W-:Y:S02]  /*0940*/  HADD2.F32 R15, -RZ, R5.reuse.H0_H0 ;  /* 0x20000005ff0f7230 */ /* 0x100fe40000004100 */
[----:B------:R-:W-:Y:S02]  /*0950*/  HADD2.F32 R14, -RZ, R5.H1_H1 ;  /* 0x30000005ff0e7230 */ /* 0x000fe40000004100 */
[--C-:B0-----:R-:W-:Y:S02]  /*0960*/  HADD2.F32 R13, -RZ, R6.reuse.H0_H0 ;  /* 0x20000006ff0d7230 */ /* 0x101fe40000004100 */
        /* <DEDUP_REMOVED lines=16> */
[----:B------:R-:W-:Y:S02]  /*0a70*/  IMAD R128, R128, -0x2daee0ad, RZ ;  /* 0xd2511f5380807824 */ /* 0x000fe400078e02ff */
        /* <DEDUP_REMOVED lines=40> */
.L_x_20583:
        /* <DEDUP_REMOVED lines=35> */
.L_x_20359:
[----:B------:R-:W-:-:S07]  /*0f30*/  IMAD.MOV.U32 R42, RZ, RZ, R130 ;  /* 0x000000ffff2a7224 */ /* 0x000fce00078e0082 */
.L_x_20360:
[----:B------:R-:W-:Y:S05]  /*0f40*/  BSYNC B1 ;  /* 0x0000000000017941 */ /* 0x000fea0003800000 */
.L_x_20358:
        /* <DEDUP_REMOVED lines=16> */
.L_x_20364:
[----:B------:R-:W-:Y:S05]  /*1050*/  BSYNC B2 ;  /* 0x0000000000027941 */ /* 0x000fea0003800000 */
.L_x_20363:
        /* <DEDUP_REMOVED lines=44> */
.L_x_20362:
[----:B------:R-:W-:Y:S05]  /*1320*/  BSYNC B1 ;  /* 0x0000000000017941 */ /* 0x000fea0003800000 */
.L_x_20361:
[----:B------:R-:W0:Y:S01]  /*1330*/  LDC R143, c[0x0][0x298] ;  /* 0x0000a600ff8f7b82 */ /* 0x000e220000000800 */
[----:B------:R-:W-:Y:S01]  /*1340*/  I2FP.F32.U32 R34, R42 ;  /* 0x0000002a00227245 */ /* 0x000fe20000201000 */
[----:B-----5:R-:W-:Y:S01]  /*1350*/  HADD2.F32 R37, -RZ, R28.H0_H0 ;  /* 0x2000001cff257230 */ /* 0x020fe20000004100 */
[----:B------:R-:W-:Y:S01]  /*1360*/  MOV R145, 0x2f800000 ;  /* 0x2f80000000917802 */ /* 0x000fe20000000f00 */
[----:B------:R-:W-:Y:S01]  /*1370*/  BSSY B1, `(.L_x_20365) ;  /* 0x0000019000017945 */ /* 0x000fe20003800000 */
[----:B------:R-:W-:Y:S02]  /*1380*/  ISETP.NE.U32.AND P0, PT, R32, RZ, PT ;  /* 0x000000ff2000720c */ /* 0x000fe40003f05070 */
[----:B------:R-:W-:Y:S01]  /*1390*/  FMUL.FTZ R32, R37, R142 ;  /* 0x0000008e25207220 */ /* 0x000fe20000410000 */
[----:B------:R-:W1:Y:S01]  /*13a0*/  LDC R144, c[0x0][0x294] ;  /* 0x0000a500ff907b82 */ /* 0x000e620000000800 */
[----:B------:R-:W-:Y:S01]  /*13b0*/  FFMA.FTZ R35, R34, R145, 1.1641532182693481445e-10 ;  /* 0x2f00000022237423 */ /* 0x000fe20000010091 */
[----:B------:R-:W-:Y:S01]  /*13c0*/  ISETP.NE.AND.EX P0, PT, R33, RZ, PT, P0 ;  /* 0x000000ff2100720c */ /* 0x000fe20003f05300 */
[----:B------:R-:W-:-:S02]  /*13d0*/  HADD2.F32 R33, -RZ, R72.H0_H0 ;  /* 0x20000048ff217230 */ /* 0x000fc40000004100 */
[----:B------:R-:W-:Y:S02]  /*13e0*/  VIADD R34, R40, 0x1 ;  /* 0x0000000128227836 */ /* 0x000fe40000000000 */
        /* <DEDUP_REMOVED lines=16> */
.L_x_20366:
[----:B------:R-:W-:-:S07]  /*14f0*/  MOV R39, R130 ;  /* 0x0000008200277202 */ /* 0x000fce0000000f00 */
.L_x_20367:
[----:B------:R-:W-:Y:S05]  /*1500*/  BSYNC B1 ;  /* 0x0000000000017941 */ /* 0x000fea0003800000 */
.L_x_20365:
        /* <DEDUP_REMOVED lines=16> */
.L_x_20371:
[----:B------:R-:W-:Y:S05]  /*1610*/  BSYNC B2 ;  /* 0x0000000000027941 */ /* 0x000fea0003800000 */
.L_x_20370:
        /* <DEDUP_REMOVED lines=44> */
.L_x_20369:
[----:B------:R-:W-:Y:S05]  /*18e0*/  BSYNC B1 ;  /* 0x0000000000017941 */ /* 0x000fea0003800000 */
.L_x_20368:
[----:B------:R-:W-:Y:S01]  /*18f0*/  I2FP.F32.U32 R32, R39 ;  /* 0x0000002700207245 */ /* 0x000fe20000201000 */
[----:B------:R-:W-:Y:S01]  /*1900*/  HADD2.F32 R35, -RZ, R28.H1_H1 ;  /* 0x3000001cff237230 */ /* 0x000fe20000004100 */
[----:B------:R-:W-:Y:S01]  /*1910*/  BSSY B1, `(.L_x_20372) ;  /* 0x0000016000017945 */ /* 0x000fe20003800000 */
[----:B------:R-:W-:Y:S02]  /*1920*/  HADD2.F32 R53, -RZ, R72.H1_H1 ;  /* 0x30000048ff357230 */ /* 0x000fe40000004100 */
        /* <DEDUP_REMOVED lines=19> */
.L_x_20373:
[----:B------:R-:W-:-:S07]  /*1a60*/  MOV R28, R130 ;  /* 0x00000082001c7202 */ /* 0x000fce0000000f00 */
.L_x_20374:
[----:B------:R-:W-:Y:S05]  /*1a70*/  BSYNC B1 ;  /* 0x0000000000017941 */ /* 0x000fea0003800000 */
.L_x_20372:
        /* <DEDUP_REMOVED lines=16> */
.L_x_20378:
[----:B------:R-:W-:Y:S05]  /*1b80*/  BSYNC B2 ;  /* 0x0000000000027941 */ /* 0x000fea0003800000 */
.L_x_20377:
        /* <DEDUP_REMOVED lines=44> */
.L_x_20376:
[----:B------:R-:W-:Y:S05]  /*1e50*/  BSYNC B1 ;  /* 0x0000000000017941 */ /* 0x000fea0003800000 */
.L_x_20375:
[----:B------:R-:W-:Y:S01]  /*1e60*/  I2FP.F32.U32 R28, R28 ;  /* 0x0000001c001c7245 */ /* 0x000fe20000201000 */
[----:B------:R-:W-:Y:S01]  /*1e70*/  HADD2.F32 R35, -RZ, R29.H0_H0 ;  /* 0x2000001dff237230 */ /* 0x000fe20000004100 */
[----:B------:R-:W-:Y:S01]  /*1e80*/  BSSY B1, `(.L_x_20379) ;  /* 0x0000016000017945 */ /* 0x000fe20003800000 */
[----:B------:R-:W-:Y:S02]  /*1e90*/  VIADD R34, R32, 0x1 ;  /* 0x0000000120227836 */ /* 0x000fe40000000000 */
[----:B------:R-:W-:Y:S01]  /*1ea0*/  FFMA.FTZ R33, R28, R145, 1.1641532182693481445e-10 ;  /* 0x2f0000001c217423 */ /* 0x000fe20000010091 */
[----:B------:R-:W-:-:S04]  /*1eb0*/  FMUL.FTZ R28, R35, R142 ;  /* 0x0000008e231c7220 */ /* 0x000fc80000410000 */
[----:B------:R-:W-:Y:S01]  /*1ec0*/  FMUL.FTZ R28, R28, R143 ;  /* 0x0000008f1c1c7220 */ /* 0x000fe20000410000 */
[----:B------:R-:W-:Y:S01]  /*1ed0*/  FSETP.GTU.FTZ.AND P2, PT, R33, R144, PT ;  /* 0x000000902100720b */ /* 0x000fe20003f5c000 */
[----:B------:R-:W-:-:S03]  /*1ee0*/  HADD2.F32 R33, -RZ, R73.H0_H0 ;  /* 0x20000049ff217230 */ /* 0x000fc60000004100 */
        /* <DEDUP_REMOVED lines=14> */
.L_x_20380:
[----:B------:R-:W-:-:S07]  /*1fd0*/  MOV R28, R130 ;  /* 0x00000082001c7202 */ /* 0x000fce0000000f00 */
.L_x_20381:
[----:B------:R-:W-:Y:S05]  /*1fe0*/  BSYNC B1 ;  /* 0x0000000000017941 */ /* 0x000fea0003800000 */
.L_x_20379:
        /* <DEDUP_REMOVED lines=16> */
.L_x_20385:
[----:B------:R-:W-:Y:S05]  /*20f0*/  BSYNC B2 ;  /* 0x0000000000027941 */ /* 0x000fea0003800000 */
.L_x_20384:
        /* <DEDUP_REMOVED lines=44> */
.L_x_20383:
[----:B------:R-:W-:Y:S05]  /*23c0*/  BSYNC B1 ;  /* 0x0000000000017941 */ /* 0x000fea0003800000 */
.L_x_20382:
[----:B------:R-:W-:Y:S01]  /*23d0*/  I2FP.F32.U32 R28, R28 ;  /* 0x0000001c001c7245 */ /* 0x000fe20000201000 */
[----:B------:R-:W-:Y:S01]  /*23e0*/  HADD2.F32 R33, -RZ, R29.H1_H1 ;  /* 0x3000001dff217230 */ /* 0x000fe20000004100 */
[----:B------:R-:W-:Y:S01]  /*23f0*/  ISETP.NE.AND P3, PT, R34, 0x1, PT ;  /* 0x000000012200780c */ /* 0x000fe20003f65270 */
[----:B------:R-:W-:Y:S01]  /*2400*/  HADD2.F32 R55, -RZ, R73.H1_H1 ;  /* 0x30000049ff377230 */ /* 0x000fe20000004100 */
        /* <DEDUP_REMOVED lines=18> */
.L_x_20387:
[----:B------:R-:W-:-:S07]  /*2530*/  MOV R41, R130 ;  /* 0x0000008200297202 */ /* 0x000fce0000000f00 */
.L_x_20388:
[----:B------:R-:W-:Y:S05]  /*2540*/  BSYNC B1 ;  /* 0x0000000000017941 */ /* 0x000fea0003800000 */
.L_x_20386:
        /* <DEDUP_REMOVED lines=16> */
.L_x_20392:
[----:B------:R-:W-:Y:S05]  /*2650*/  BSYNC B2 ;  /* 0x0000000000027941 */ /* 0x000fea0003800000 */
.L_x_20391:
        /* <DEDUP_REMOVED lines=44> */
.L_x_20390:
[----:B------:R-:W-:Y:S05]  /*2920*/  BSYNC B1 ;  /* 0x0000000000017941 */ /* 0x000fea0003800000 */
.L_x_20389:
        /* <DEDUP_REMOVED lines=22> */
.L_x_20394:
[----:B------:R-:W-:-:S07]  /*2a90*/  MOV R41, R130 ;  /* 0x0000008200297202 */ /* 0x000fce0000000f00 */
.L_x_20395:
[----:B------:R-:W-:Y:S05]  /*2aa0*/  BSYNC B1 ;  /* 0x0000000000017941 */ /* 0x000fea0003800000 */
.L_x_20393:
        /* <DEDUP_REMOVED lines=16> */
.L_x_20399:
[----:B------:R-:W-:Y:S05]  /*2bb0*/  BSYNC B2 ;  /* 0x0000000000027941 */ /* 0x000fea0003800000 */
.L_x_20398:
        /* <DEDUP_REMOVED lines=44> */
.L_x_20397:
[----:B------:R-:W-:Y:S05]  /*2e80*/  BSYNC B1 ;  /* 0x0000000000017941 */ /* 0x000fea0003800000 */
.L_x_20396:
        /* <DEDUP_REMOVED lines=22> */
.L_x_20401:
[----:B------:R-:W-:-:S07]  /*2ff0*/  MOV R30, R130 ;  /* 0x00000082001e7202 */ /* 0x000fce0000000f00 */
.L_x_20402:
[----:B------:R-:W-:Y:S05]  /*3000*/  BSYNC B1 ;  /* 0x0000000000017941 */ /* 0x000fea0003800000 */
.L_x_20400:
        /* <DEDUP_REMOVED lines=16> */
.L_x_20406:
[----:B------:R-:W-:Y:S05]  /*3110*/  BSYNC B2 ;  /* 0x0000000000027941 */ /* 0x000fea0003800000 */
.L_x_20405:
        /* <DEDUP_REMOVED lines=44> */
.L_x_20404:
[----:B------:R-:W-:Y:S05]  /*33e0*/  BSYNC B1 ;  /* 0x0000000000017941 */ /* 0x000fea0003800000 */
.L_x_20403:
[----:B------:R-:W-:Y:S01]  /*33f0*/  I2FP.F32.U32 R28, R30 ;  /* 0x0000001e001c7245 */ /* 0x000fe20000201000 */
[----:B------:R-:W-:Y:S01]  /*3400*/  HADD2.F32 R33, -RZ, R31.H0_H0 ;  /* 0x2000001fff217230 */ /* 0x000fe20000004100 */
[C---:B------:R-:W-:Y:S01]  /*3410*/  ISETP.NE.AND P6, PT, R32.reuse, 0x1, PT ;  /* 0x000000012000780c */ /* 0x040fe20003fc5270 */
[----:B------:R-:W-:Y:S01]  /*3420*/  BSSY B1, `(.L_x_20407) ;  /* 0x0000014000017945 */ /* 0x000fe20003800000 */
[----:B------:R-:W-:Y:S02]  /*3430*/  VIADD R42, R32, 0x1 ;  /* 0x00000001202a7836 */ /* 0x000fe40000000000 */
[----:B------:R-:W-:Y:S01]  /*3440*/  FFMA.FTZ R29, R28, R145, 1.1641532182693481445e-10 ;  /* 0x2f0000001c1d7423 */ /* 0x000fe20000010091 */
[----:B------:R-:W-:Y:S01]  /*3450*/  FMUL.FTZ R28, R33, R142 ;  /* 0x0000008e211c7220 */ /* 0x000fe20000410000 */
[----:B------:R-:W-:-:S03]  /*3460*/  HADD2.F32 R33, -RZ, R75.H0_H0 ;  /* 0x2000004bff217230 */ /* 0x000fc60000004100 */
        /* <DEDUP_REMOVED lines=14> */
.L_x_20408:
[----:B------:R-:W-:-:S07]  /*3550*/  MOV R30, R130 ;  /* 0x00000082001e7202 */ /* 0x000fce0000000f00 */
.L_x_20409:
[----:B------:R-:W-:Y:S05]  /*3560*/  BSYNC B1 ;  /* 0x0000000000017941 */ /* 0x000fea0003800000 */
.L_x_20407:
        /* <DEDUP_REMOVED lines=18> */
.L_x_20413:
[----:B------:R-:W-:Y:S05]  /*3690*/  BSYNC B2 ;  /* 0x0000000000027941 */ /* 0x000fea0003800000 */
.L_x_20412:
        /* <DEDUP_REMOVED lines=44> */
.L_x_20411:
[----:B------:R-:W-:Y:S05]  /*3960*/  BSYNC B1 ;  /* 0x0000000000017941 */ /* 0x000fea0003800000 */
.L_x_20410:
[----:B------:R-:W-:Y:S01]  /*3970*/  I2FP.F32.U32 R28, R30 ;  /* 0x0000001e001c7245 */ /* 0x000fe20000201000 */
[----:B------:R-:W0:Y:S01]  /*3980*/  LDC.64 R138, c[0x0][0x238] ;  /* 0x00008e00ff8a7b82 */ /* 0x000e220000000a00 */
[----:B------:R-:W-:Y:S01]  /*3990*/  SEL R34, RZ, 0x1, P2 ;  /* 0x00000001ff227807 */ /* 0x000fe20001000000 */
[----:B------:R-:W-:Y:S01]  /*39a0*/  HADD2.F32 R31, -RZ, R31.H1_H1 ;  /* 0x3000001fff1f7230 */ /* 0x000fe20000004100 */
[----:B------:R-:W-:Y:S01]  /*39b0*/  ISETP.NE.AND P2, PT, R40, RZ, PT ;  /* 0x000000ff2800720c */ /* 0x000fe20003f45270 */
[----:B------:R-:W-:Y:S01]  /*39c0*/  FFMA.FTZ R29, R28, R145, 1.1641532182693481445e-10 ;  /* 0x2f0000001c1d7423 */ /* 0x000fe20000010091 */
[----:B------:R-:W-:Y:S01]  /*39d0*/  ISETP.NE.AND P6, PT, R38, RZ, PT ;  /* 0x000000ff2600720c */ /* 0x000fe20003fc5270 */
[----:B------:R-:W-:Y:S01]  /*39e0*/  IMAD.WIDE.U32 R34, R34, 0x1000000, RZ ;  /* 0x0100000022227825 */ /* 0x000fe200078e00ff */
[----:B------:R-:W-:Y:S01]  /*39f0*/  SEL R32, RZ, 0x1, P2 ;  /* 0x00000001ff207807 */ /* 0x000fe20001000000 */
[----:B------:R-:W1:Y:S01]  /*3a00*/  LDC.64 R136, c[0x0][0x240] ;  /* 0x00009000ff887b82 */ /* 0x000e620000000a00 */
[----:B------:R-:W-:Y:S01]  /*3a10*/  FSETP.GTU.FTZ.AND P2, PT, R29, R144, PT ;  /* 0x000000901d00720b */ /* 0x000fe20003f5c000 */
[----:B------:R-:W-:Y:S01]  /*3a20*/  FMUL.FTZ R36, R31, R142 ;  /* 0x0000008e1f247220 */ /* 0x000fe20000410000 */
[----:B------:R-:W-:Y:S01]  /*3a30*/  SEL R38, RZ, 0x10000, P5 ;  /* 0x00010000ff267807 */ /* 0x000fe20002800000 */
[----:B------:R-:W-:Y:S01]  /*3a40*/  IMAD.WIDE.U32 R32, R32, 0x10000, RZ ;  /* 0x0001000020207825 */ /* 0x000fe200078e00ff */
[----:B------:R-:W-:-:S03]  /*3a50*/  ISETP.NE.AND P5, PT, R39, RZ, PT ;  /* 0x000000ff2700720c */ /* 0x000fc60003fa5270 */
[----:B------:R-:W-:Y:S01]  /*3a60*/  FMUL.FTZ R36, R36, R143 ;  /* 0x0000008f24247220 */ /* 0x000fe20000410000 */
[----:B------:R-:W-:Y:S01]  /*3a70*/  SEL R39, RZ, 0x100, P4 ;  /* 0x00000100ff277807 */ /* 0x000fe20002000000 */
[----:B------:R-:W2:Y:S01]  /*3a80*/  @P1 LDC.64 R28, c[0x0][0x230] ;  /* 0x00008c00ff1c1b82 */ /* 0x000ea20000000a00 */
[----:B------:R-:W-:Y:S01]  /*3a90*/  SEL R30, RZ, 0x1, P5 ;  /* 0x00000001ff1e7807 */ /* 0x000fe20002800000 */
[----:B------:R-:W-:Y:S01]  /*3aa0*/  HADD2.F32 R51, -RZ, R75.H1_H1 ;  /* 0x3000004bff337230 */ /* 0x000fe20000004100 */
[----:B------:R-:W-:Y:S01]  /*3ab0*/  SEL R40, RZ, 0x1000000, P2 ;  /* 0x01000000ff287807 */ /* 0x000fe20001000000 */
[----:B------:R-:W-:Y:S01]  /*3ac0*/  VIADD R151, R135, 0x20 ;  /* 0x0000002087977836 */ /* 0x000fe20000000000 */
[----:B------:R-:W-:Y:S01]  /*3ad0*/  FSEL R36, R36, RZ, !P2 ;  /* 0x000000ff24247208 */ /* 0x000fe20005000000 */
[----:B------:R-:W-:Y:S01]  /*3ae0*/  IMAD.WIDE.U32 R30, R30, 0x100, RZ ;  /* 0x000001001e1e7825 */ /* 0x000fe200078e00ff */
[----:B------:R-:W-:Y:S02]  /*3af0*/  LOP3.LUT R39, R39, R40, R38, 0xfe, !PT ;  /* 0x0000002827277212 */ /* 0x000fe400078efe26 */
[----:B------:R-:W-:Y:S01]  /*3b00*/  SEL R37, RZ, 0x1, P6 ;  /* 0x00000001ff257807 */ /* 0x000fe20003000000 */
[----:B------:R-:W-:Y:S01]  /*3b10*/  FMUL.FTZ R51, R36, R51 ;  /* 0x0000003324337220 */ /* 0x000fe20000410000 */
[----:B------:R-:W-:-:S02]  /*3b20*/  LOP3.LUT R32, R30, R34, R32, 0xfe, !PT ;  /* 0x000000221e207212 */ /* 0x000fc400078efe20 */
[----:B------:R-:W-:Y:S01]  /*3b30*/  SEL R34, RZ, 0x1, P3 ;  /* 0x00000001ff227807 */ /* 0x000fe20001800000 */
[----:B------:R-:W-:Y:S01]  /*3b40*/  @P0 FADD.FTZ R51, R59, R51 ;  /* 0x000000333b330221 */ /* 0x000fe20000010000 */
[----:B------:R-:W-:Y:S01]  /*3b50*/  LOP3.LUT R32, R32, R37, RZ, 0xfc, !PT ;  /* 0x0000002520207212 */ /* 0x000fe200078efcff */
[----:B0-----:R-:W-:Y:S01]  /*3b60*/  IMAD.WIDE.U32 R36, R135, 0x20, R138 ;  /* 0x0000002087247825 */ /* 0x001fe200078e008a */
[----:B------:R-:W-:-:S04]  /*3b70*/  LOP3.LUT R35, R35, R39, R34, 0xfe, !PT ;  /* 0x0000002723237212 */ /* 0x000fc800078efe22 */
[----:B------:R-:W-:Y:S01]  /*3b80*/  LOP3.LUT R33, R31, R35, R33, 0xfe, !PT ;  /* 0x000000231f217212 */ /* 0x000fe200078efe21 */
[----:B-1----:R-:W-:Y:S01]  /*3b90*/  IMAD.WIDE.U32 R34, R135, 0x8, R136 ;  /* 0x0000000887227825 */ /* 0x002fe200078e0088 */
[----:B------:R0:W-:Y:S03]  /*3ba0*/  STG.E.128 desc[UR4][R36.64], R52 ;  /* 0x0000003424007986 */ /* 0x0001e6000c101d04 */
[C---:B--2---:R-:W-:Y:S01]  /*3bb0*/  @P1 IMAD.WIDE.U32 R38, R151.reuse, 0x20, R28 ;  /* 0x0000002097261825 */ /* 0x044fe200078e001c */
[----:B------:R0:W-:Y:S03]  /*3bc0*/  STG.E.128 desc[UR4][R36.64+0x10], R48 ;  /* 0x0000103024007986 */ /* 0x0001e6000c101d04 */
        /* <DEDUP_REMOVED lines=17> */
.L_x_20415:
[----:B------:R-:W-:-:S07]  /*3ce0*/  MOV R40, R130 ;  /* 0x0000008200287202 */ /* 0x000fce0000000f00 */
.L_x_20416:
[----:B------:R-:W-:Y:S05]  /*3cf0*/  BSYNC B1 ;  /* 0x0000000000017941 */ /* 0x000fea0003800000 */
.L_x_20414:
        /* <DEDUP_REMOVED lines=16> */
.L_x_20420:
[----:B------:R-:W-:Y:S05]  /*3e00*/  BSYNC B2 ;  /* 0x0000000000027941 */ /* 0x000fea0003800000 */
.L_x_20419:
        /* <DEDUP_REMOVED lines=44> */
.L_x_20418:
[----:B------:R-:W-:Y:S05]  /*40d0*/  BSYNC B1 ;  /* 0x0000000000017941 */ /* 0x000fea0003800000 */
.L_x_20417:
[----:B------:R-:W-:Y:S01]  /*40e0*/  I2FP.F32.U32 R32, R40 ;  /* 0x0000002800207245 */ /* 0x000fe20000201000 */
[----:B-----5:R-:W-:Y:S01]  /*40f0*/  HADD2.F32 R35, -RZ, R28.H0_H0 ;  /* 0x2000001cff237230 */ /* 0x020fe20000004100 */
[----:B------:R-:W-:Y:S01]  /*4100*/  BSSY B1, `(.L_x_20421) ;  /* 0x0000016000017945 */ /* 0x000fe20003800000 */
[----:B------:R-:W-:Y:S02]  /*4110*/  IADD3 R34, R41, 0x1, RZ ;  /* 0x0000000129227810 */ /* 0x000fe40007ffe0ff */
        /* <DEDUP_REMOVED lines=19> */
.L_x_20422:
[----:B------:R-:W-:-:S07]  /*4250*/  MOV R39, R130 ;  /* 0x0000008200277202 */ /* 0x000fce0000000f00 */
.L_x_20423:
[----:B------:R-:W-:Y:S05]  /*4260*/  BSYNC B1 ;  /* 0x0000000000017941 */ /* 0x000fea0003800000 */
.L_x_20421:
        /* <DEDUP_REMOVED lines=16> */
.L_x_20427:
[----:B------:R-:W-:Y:S05]  /*4370*/  BSYNC B2 ;  /* 0x0000000000027941 */ /* 0x000fea0003800000 */
.L_x_20426:
        /* <DEDUP_REMOVED lines=44> */
.L_x_20425:
[----:B------:R-:W-:Y:S05]  /*4640*/  BSYNC B1 ;  /* 0x0000000000017941 */ /* 0x000fea0003800000 */
.L_x_20424:
[----:B------:R-:W-:Y:S01]  /*4650*/  I2FP.F32.U32 R32, R39 ;  /* 0x0000002700207245 */ /* 0x000fe20000201000 */
[----:B------:R-:W-:Y:S01]  /*4660*/  HADD2.F32 R35, -RZ, R28.H1_H1 ;  /* 0x3000001cff237230 */ /* 0x000fe20000004100 */
[----:B------:R-:W-:Y:S01]  /*4670*/  BSSY B1, `(.L_x_20428) ;  /* 0x0000016000017945 */ /* 0x000fe20003800000 */
[----:B------:R-:W-:Y:S02]  /*4680*/  HADD2.F32 R45, -RZ, R68.H1_H1 ;  /* 0x30000044ff2d7230 */ /* 0x000fe40000004100 */
        /* <DEDUP_REMOVED lines=19> */
.L_x_20429:
[----:B------:R-:W-:-:S07]  /*47c0*/  MOV R28, R130 ;  /* 0x00000082001c7202 */ /* 0x000fce0000000f00 */
.L_x_20430:
[----:B------:R-:W-:Y:S05]  /*47d0*/  BSYNC B1 ;  /* 0x0000000000017941 */ /* 0x000fea0003800000 */
.L_x_20428:
        /* <DEDUP_REMOVED lines=16> */
.L_x_20434:
[----:B------:R-:W-:Y:S05]  /*48e0*/  BSYNC B2 ;  /* 0x0000000000027941 */ /* 0x000fea0003800000 */
.L_x_20433:
        /* <DEDUP_REMOVED lines=44> */
.L_x_20432:
[----:B------:R-:W-:Y:S05]  /*4bb0*/  BSYNC B1 ;  /* 0x0000000000017941 */ /* 0x000fea0003800000 */
.L_x_20431:
[----:B------:R-:W-:Y:S01]  /*4bc0*/  I2FP.F32.U32 R28, R28 ;  /* 0x0000001c001c7245 */ /* 0x000fe20000201000 */
[----:B------:R-:W-:Y:S01]  /*4bd0*/  HADD2.F32 R35, -RZ, R29.H0_H0 ;  /* 0x2000001dff237230 */ /* 0x000fe20000004100 */
        /* <DEDUP_REMOVED lines=21> */
.L_x_20436:
[----:B------:R-:W-:-:S07]  /*4d30*/  MOV R28, R130 ;  /* 0x00000082001c7202 */ /* 0x000fce0000000f00 */
.L_x_20437:
[----:B------:R-:W-:Y:S05]  /*4d40*/  BSYNC B1 ;  /* 0x0000000000017941 */ /* 0x000fea0003800000 */
.L_x_20435:
        /* <DEDUP_REMOVED lines=16> */
.L_x_20441:
[----:B------:R-:W-:Y:S05]  /*4e50*/  BSYNC B2 ;  /* 0x0000000000027941 */ /* 0x000fea0003800000 */
.L_x_20440:
        /* <DEDUP_REMOVED lines=44> */
.L_x_20439:
[----:B------:R-:W-:Y:S05]  /*5120*/  BSYNC B1 ;  /* 0x0000000000017941 */ /* 0x000fea0003800000 */
.L_x_20438:
[----:B------:R-:W-:Y:S01]  /*5130*/  I2FP.F32.U32 R28, R28 ;  /* 0x0000001c001c7245 */ /* 0x000fe20000201000 */
[----:B------:R-:W-:Y:S01]  /*5140*/  HADD2.F32 R33, -RZ, R29.H1_H1 ;  /* 0x3000001dff217230 */ /* 0x000fe20000004100 */
[----:B------:R-:W-:Y:S01]  /*5150*/  ISETP.NE.AND P3, PT, R34, 0x1, PT ;  /* 0x000000012200780c */ /* 0x000fe20003f65270 */
[----:B------:R-:W-:Y:S01]  /*5160*/  HADD2.F32 R47, -RZ, R69.H1_H1 ;  /* 0x30000045ff2f7230 */ /* 0x000fe20000004100 */
        /* <DEDUP_REMOVED lines=18> */
.L_x_20443:
[----:B------:R-:W-:-:S07]  /*5290*/  MOV R40, R130 ;  /* 0x0000008200287202 */ /* 0x000fce0000000f00 */
.L_x_20444:
[----:B------:R-:W-:Y:S05]  /*52a0*/  BSYNC B1 ;  /* 0x0000000000017941 */ /* 0x000fea0003800000 */
.L_x_20442:
        /* <DEDUP_REMOVED lines=16> */
.L_x_20448:
[----:B------:R-:W-:Y:S05]  /*53b0*/  BSYNC B2 ;  /* 0x0000000000027941 */ /* 0x000fea0003800000 */
.L_x_20447:
        /* <DEDUP_REMOVED lines=44> */
.L_x_20446:
[----:B------:R-:W-:Y:S05]  /*5680*/  BSYNC B1 ;  /* 0x0000000000017941 */ /* 0x000fea0003800000 */
.L_x_20445:
        /* <DEDUP_REMOVED lines=22> */
.L_x_20450:
[----:B------:R-:W-:-:S07]  /*57f0*/  MOV R41, R130 ;  /* 0x0000008200297202 */ /* 0x000fce0000000f00 */
.L_x_20451:
[----:B------:R-:W-:Y:S05]  /*5800*/  BSYNC B1 ;  /* 0x0000000000017941 */ /* 0x000fea0003800000 */
.L_x_20449:
        /* <DEDUP_REMOVED lines=16> */
.L_x_20455:
[----:B------:R-:W-:Y:S05]  /*5910*/  BSYNC B2 ;  /* 0x0000000000027941 */ /* 0x000fea0003800000 */
.L_x_20454:
        /* <DEDUP_REMOVED lines=44> */
.L_x_20453:
[----:B------:R-:W-:Y:S05]  /*5be0*/  BSYNC B1 ;  /* 0x0000000000017941 */ /* 0x000fea0003800000 */
.L_x_20452:
        /* <DEDUP_REMOVED lines=22> */
.L_x_20457:
[----:B------:R-:W-:-:S07]  /*5d50*/  MOV R30, R130 ;  /* 0x00000082001e7202 */ /* 0x000fce0000000f00 */
.L_x_20458:
[----:B------:R-:W-:Y:S05]  /*5d60*/  BSYNC B1 ;  /* 0x0000000000017941 */ /* 0x000fea0003800000 */
.L_x_20456:
        /* <DEDUP_REMOVED lines=16> */
.L_x_20462:
[----:B------:R-:W-:Y:S05]  /*5e70*/  BSYNC B2 ;  /* 0x0000000000027941 */ /* 0x000fea0003800000 */
.L_x_20461:
        /* <DEDUP_REMOVED lines=44> */
.L_x_20460:
[----:B------:R-:W-:Y:S05]  /*6140*/  BSYNC B1 ;  /* 0x0000000000017941 */ /* 0x000fea0003800000 */
.L_x_20459:
        /* <DEDUP_REMOVED lines=22> */
.L_x_20464:
[----:B------:R-:W-:-:S07]  /*62b0*/  MOV R30, R130 ;  /* 0x00000082001e7202 */ /* 0x000fce0000000f00 */
.L_x_20465:
[----:B------:R-:W-:Y:S05]  /*62c0*/  BSYNC B1 ;  /* 0x0000000000017941 */ /* 0x000fea0003800000 */
.L_x_20463:
        /* <DEDUP_REMOVED lines=18> */
.L_x_20469:
[----:B------:R-:W-:Y:S05]  /*63f0*/  BSYNC B2 ;  /* 0x0000000000027941 */ /* 0x000fea0003800000 */
.L_x_20468:
        /* <DEDUP_REMOVED lines=44> */
.L_x_20467:
[----:B------:R-:W-:Y:S05]  /*66c0*/  BSYNC B1 ;  /* 0x0000000000017941 */ /* 0x000fea0003800000 */
.L_x_20466:
[----:B------:R-:W-:Y:S01]  /*66d0*/  I2FP.F32.U32 R28, R30 ;  /* 0x0000001e001c7245 */ /* 0x000fe20000201000 */
[----:B------:R-:W-:Y:S01]  /*66e0*/  HADD2.F32 R31, -RZ, R31.H1_H1 ;  /* 0x3000001fff1f7230 */ /* 0x000fe20000004100 */
[----:B------:R-:W-:Y:S02]  /*66f0*/  SEL R34, RZ, 0x1, P2 ;  /* 0x00000001ff227807 */ /* 0x000fe40001000000 */
[----:B------:R-:W-:Y:S01]  /*6700*/  ISETP.NE.AND P2, PT, R43, RZ, PT ;  /* 0x000000ff2b00720c */ /* 0x000fe20003f45270 */
[----:B------:R-:W-:Y:S01]  /*6710*/  FFMA.FTZ R29, R28, R145, 1.1641532182693481445e-10 ;  /* 0x2f0000001c1d7423 */ /* 0x000fe20000010091 */
[----:B------:R-:W-:Y:S01]  /*6720*/  ISETP.NE.AND P6, PT, R38, RZ, PT ;  /* 0x000000ff2600720c */ /* 0x000fe20003fc5270 */
[----:B------:R-:W-:Y:S01]  /*6730*/  FMUL.FTZ R36, R31, R142 ;  /* 0x0000008e1f247220 */ /* 0x000fe20000410000 */
[----:B------:R-:W-:Y:S01]  /*6740*/  SEL R32, RZ, 0x1, P2 ;  /* 0x00000001ff207807 */ /* 0x000fe20001000000 */
[----:B------:R-:W-:Y:S01]  /*6750*/  IMAD.WIDE.U32 R34, R34, 0x1000000, RZ ;  /* 0x0100000022227825 */ /* 0x000fe200078e00ff */
[----:B------:R-:W-:-:S03]  /*6760*/  FSETP.GTU.FTZ.AND P2, PT, R29, R144, PT ;  /* 0x000000901d00720b */ /* 0x000fc60003f5c000 */
[----:B------:R-:W-:Y:S01]  /*6770*/  FMUL.FTZ R36, R36, R143 ;  /* 0x0000008f24247220 */ /* 0x000fe20000410000 */
[----:B------:R-:W-:Y:S01]  /*6780*/  SEL R38, RZ, 0x10000, P5 ;  /* 0x00010000ff267807 */ /* 0x000fe20002800000 */
[----:B------:R-:W0:Y:S01]  /*6790*/  @P1 LDC.64 R28, c[0x0][0x230] ;  /* 0x00008c00ff1c1b82 */ /* 0x000e220000000a00 */
[----:B------:R-:W-:Y:S01]  /*67a0*/  ISETP.NE.AND P5, PT, R39, RZ, PT ;  /* 0x000000ff2700720c */ /* 0x000fe20003fa5270 */
[----:B------:R-:W-:Y:S01]  /*67b0*/  IMAD.WIDE.U32 R32, R32, 0x10000, RZ ;  /* 0x0001000020207825 */ /* 0x000fe200078e00ff */
[----:B------:R-:W-:Y:S02]  /*67c0*/  SEL R39, RZ, 0x100, P4 ;  /* 0x00000100ff277807 */ /* 0x000fe40002000000 */
[----:B------:R-:W-:Y:S01]  /*67d0*/  SEL R30, RZ, 0x1, P5 ;  /* 0x00000001ff1e7807 */ /* 0x000fe20002800000 */
[----:B------:R-:W-:Y:S01]  /*67e0*/  HADD2.F32 R43, -RZ, R71.H1_H1 ;  /* 0x30000047ff2b7230 */ /* 0x000fe20000004100 */
[----:B------:R-:W-:Y:S02]  /*67f0*/  SEL R78, RZ, 0x1000000, P2 ;  /* 0x01000000ff4e7807 */ /* 0x000fe40001000000 */
[----:B------:R-:W-:Y:S01]  /*6800*/  FSEL R36, R36, RZ, !P2 ;  /* 0x000000ff24247208 */ /* 0x000fe20005000000 */
[----:B------:R-:W-:Y:S01]  /*6810*/  IMAD.WIDE.U32 R30, R30, 0x100, RZ ;  /* 0x000001001e1e7825 */ /* 0x000fe200078e00ff */
[----:B------:R-:W-:-:S02]  /*6820*/  LOP3.LUT R39, R39, R78, R38, 0xfe, !PT ;  /* 0x0000004e27277212 */ /* 0x000fc400078efe26 */
[----:B------:R-:W-:Y:S01]  /*6830*/  SEL R37, RZ, 0x1, P6 ;  /* 0x00000001ff257807 */ /* 0x000fe20003000000 */
[----:B------:R-:W-:Y:S01]  /*6840*/  FMUL.FTZ R43, R36, R43 ;  /* 0x0000002b242b7220 */ /* 0x000fe20000410000 */
[----:B------:R-:W-:Y:S02]  /*6850*/  LOP3.LUT R32, R30, R34, R32, 0xfe, !PT ;  /* 0x000000221e207212 */ /* 0x000fe400078efe20 */
[----:B------:R-:W-:Y:S01]  /*6860*/  SEL R34, RZ, 0x1, P3 ;  /* 0x00000001ff227807 */ /* 0x000fe20001800000 */
[----:B------:R-:W-:Y:S01]  /*6870*/  @P0 FADD.FTZ R43, R59, R43 ;  /* 0x0000002b3b2b0221 */ /* 0x000fe20000010000 */
[----:B------:R-:W-:Y:S02]  /*6880*/  IADD3 R157, R135, 0x40, RZ ;  /* 0x00000040879d7810 */ /* 0x000fe40007ffe0ff */
[----:B------:R-:W-:Y:S02]  /*6890*/  LOP3.LUT R35, R35, R39, R34, 0xfe, !PT ;  /* 0x0000002723237212 */ /* 0x000fe400078efe22 */
[----:B------:R-:W-:Y:S01]  /*68a0*/  LOP3.LUT R32, R32, R37, RZ, 0xfc, !PT ;  /* 0x0000002520207212 */ /* 0x000fe200078efcff */
[----:B------:R-:W-:Y:S01]  /*68b0*/  IMAD.WIDE.U32 R36, R151, 0x20, R138 ;  /* 0x0000002097247825 */ /* 0x000fe200078e008a */
[----:B------:R-:W-:-:S03]  /*68c0*/  LOP3.LUT R33, R31, R35, R33, 0xfe, !PT ;  /* 0x000000231f217212 */ /* 0x000fc600078efe21 */
[----:B0-----:R-:W-:Y:S01]  /*68d0*/  @P1 IMAD.WIDE.U32 R38, R157, 0x20, R28 ;  /* 0x000000209d261825 */ /* 0x001fe200078e001c */
[----:B------:R0:W-:Y:S03]  /*68e0*/  STG.E.128 desc[UR4][R36.64], R44 ;  /* 0x0000002c24007986 */ /* 0x0001e6000c101d04 */
[----:B------:R-:W-:Y:S01]  /*68f0*/  IMAD.WIDE.U32 R34, R151, 0x8, R136 ;  /* 0x0000000897227825 */ /* 0x000fe200078e0088 */
        /* <DEDUP_REMOVED lines=18> */
.L_x_20471:
[----:B------:R-:W-:-:S07]  /*6a20*/  IMAD.MOV.U32 R78, RZ, RZ, R130 ;  /* 0x000000ffff4e7224 */ /* 0x000fce00078e0082 */
.L_x_20472:
[----:B------:R-:W-:Y:S05]  /*6a30*/  BSYNC B1 ;  /* 0x0000000000017941 */ /* 0x000fea0003800000 */
.L_x_20470:
        /* <DEDUP_REMOVED lines=16> */
.L_x_20476:
[----:B------:R-:W-:Y:S05]  /*6b40*/  BSYNC B2 ;  /* 0x0000000000027941 */ /* 0x000fea0003800000 */
.L_x_20475:
        /* <DEDUP_REMOVED lines=44> */
.L_x_20474:
[----:B------:R-:W-:Y:S05]  /*6e10*/  BSYNC B1 ;  /* 0x0000000000017941 */ /* 0x000fea0003800000 */
.L_x_20473:
        /* <DEDUP_REMOVED lines=23> */
.L_x_20478:
[----:B------:R-:W-:-:S07]  /*6f90*/  IMAD.MOV.U32 R34, RZ, RZ, R130 ;  /* 0x000000ffff227224 */ /* 0x000fce00078e0082 */
.L_x_20479:
[----:B------:R-:W-:Y:S05]  /*6fa0*/  BSYNC B1 ;  /* 0x0000000000017941 */ /* 0x000fea0003800000 */
.L_x_20477:
        /* <DEDUP_REMOVED lines=16> */
.L_x_20483:
[----:B------:R-:W-:Y:S05]  /*70b0*/  BSYNC B2 ;  /* 0x0000000000027941 */ /* 0x000fea0003800000 */
.L_x_20482:
        /* <DEDUP_REMOVED lines=44> */
.L_x_20481:
[----:B------:R-:W-:Y:S05]  /*7380*/  BSYNC B1 ;  /* 0x0000000000017941 */ /* 0x000fea0003800000 */
.L_x_20480:
[----:B------:R-:W-:Y:S01]  /*7390*/  I2FP.F32.U32 R32, R34 ;  /* 0x0000002200207245 */ /* 0x000fe20000201000 */
[----:B------:R-:W-:Y:S01]  /*73a0*/  HADD2.F32 R37, -RZ, R28.H1_H1 ;  /* 0x3000001cff257230 */ /* 0x000fe20000004100 */
[----:B------:R-:W-:Y:S03]  /*73b0*/  BSSY B1, `(.L_x_20484) ;  /* 0x0000016000017945 */ /* 0x000fe60003800000 */
[----:B------:R-:W-:Y:S01]  /*73c0*/  FFMA.FTZ R33, R32, R145, 1.1641532182693481445e-10 ;  /* 0x2f00000020217423 */ /* 0x000fe20000010091 */
[----:B------:R-:W-:Y:S01]  /*73d0*/  FMUL.FTZ R28, R37, R142 ;  /* 0x0000008e251c7220 */ /* 0x000fe20000410000 */
[----:B------:R-:W-:Y:S01]  /*73e0*/  HADD2.F32 R37, -RZ, R64.H1_H1 ;  /* 0x30000040ff257230 */ /* 0x000fe20000004100 */
        /* <DEDUP_REMOVED lines=17> */
.L_x_20485:
[----:B------:R-:W-:-:S07]  /*7500*/  IMAD.MOV.U32 R28, RZ, RZ, R130 ;  /* 0x000000ffff1c7224 */ /* 0x000fce00078e0082 */
.L_x_20486:
[----:B------:R-:W-:Y:S05]  /*7510*/  BSYNC B1 ;  /* 0x0000000000017941 */ /* 0x000fea0003800000 */
.L_x_20484:
        /* <DEDUP_REMOVED lines=16> */
.L_x_20490:
[----:B------:R-:W-:Y:S05]  /*7620*/  BSYNC B2 ;  /* 0x0000000000027941 */ /* 0x000fea0003800000 */
.L_x_20489:
        /* <DEDUP_REMOVED lines=44> */
.L_x_20488:
[----:B------:R-:W-:Y:S05]  /*78f0*/  BSYNC B1 ;  /* 0x0000000000017941 */ /* 0x000fea0003800000 */
.L_x_20487:
        /* <DEDUP_REMOVED lines=23> */
.L_x_20492:
[----:B------:R-:W-:-:S07]  /*7a70*/  IMAD.MOV.U32 R28, RZ, RZ, R130 ;  /* 0x000000ffff1c7224 */ /* 0x000fce00078e0082 */
.L_x_20493:
[----:B------:R-:W-:Y:S05]  /*7a80*/  BSYNC B1 ;  /* 0x0000000000017941 */ /* 0x000fea0003800000 */
.L_x_20491:
        /* <DEDUP_REMOVED lines=16> */
.L_x_20497:
[----:B------:R-:W-:Y:S05]  /*7b90*/  BSYNC B2 ;  /* 0x0000000000027941 */ /* 0x000fea0003800000 */
.L_x_20496:
        /* <DEDUP_REMOVED lines=44> */
.L_x_20495:
[----:B------:R-:W-:Y:S05]  /*7e60*/  BSYNC B1 ;  /* 0x0000000000017941 */ /* 0x000fea0003800000 */
.L_x_20494:
        /* <DEDUP_REMOVED lines=22> */
.L_x_20499:
[----:B------:R-:W-:-:S07]  /*7fd0*/  IMAD.MOV.U32 R34, RZ, RZ, R130 ;  /* 0x000000ffff227224 */ /* 0x000fce00078e0082 */
.L_x_20500:
[----:B------:R-:W-:Y:S05]  /*7fe0*/  BSYNC B1 ;  /* 0x0000000000017941 */ /* 0x000fea0003800000 */
.L_x_20498:
        /* <DEDUP_REMOVED lines=16> */
.L_x_20504:
[----:B------:R-:W-:Y:S05]  /*80f0*/  BSYNC B2 ;  /* 0x0000000000027941 */ /* 0x000fea0003800000 */
.L_x_20503:
        /* <DEDUP_REMOVED lines=44> */
.L_x_20502:
[----:B------:R-:W-:Y:S05]  /*83c0*/  BSYNC B1 ;  /* 0x0000000000017941 */ /* 0x000fea0003800000 */
.L_x_20501:
        /* <DEDUP_REMOVED lines=22> */
.L_x_20506:
[----:B------:R-:W-:-:S07]  /*8530*/  IMAD.MOV.U32 R33, RZ, RZ, R130 ;  /* 0x000000ffff217224 */ /* 0x000fce00078e0082 */
.L_x_20507:
[----:B------:R-:W-:Y:S05]  /*8540*/  BSYNC B1 ;  /* 0x0000000000017941 */ /* 0x000fea0003800000 */
.L_x_20505:
        /* <DEDUP_REMOVED lines=16> */
.L_x_20511:
[----:B------:R-:W-:Y:S05]  /*8650*/  BSYNC B2 ;  /* 0x0000000000027941 */ /* 0x000fea0003800000 */
.L_x_20510:
        /* <DEDUP_REMOVED lines=44> */
.L_x_20509:
[----:B------:R-:W-:Y:S05]  /*8920*/  BSYNC B1 ;  /* 0x0000000000017941 */ /* 0x000fea0003800000 */
.L_x_20508:
[----:B------:R-:W-:Y:S01]  /*8930*/  I2FP.F32.U32 R28, R33 ;  /* 0x00000021001c7245 */ /* 0x000fe20000201000 */
[----:B------:R-:W-:Y:S01]  /*8940*/  HADD2.F32 R33, -RZ, R30.H1_H1 ;  /* 0x3000001eff217230 */ /* 0x000fe20000004100 */
[C---:B------:R-:W-:Y:S01]  /*8950*/  ISETP.NE.AND P5, PT, R34.reuse, 0x1, PT ;  /* 0x000000012200780c */ /* 0x040fe20003fa5270 */
[----:B------:R-:W-:Y:S01]  /*8960*/  BSSY B1, `(.L_x_20512) ;  /* 0x0000014000017945 */ /* 0x000fe20003800000 */
[----:B------:R-:W-:Y:S01]  /*8970*/  IADD3 R78, R34, 0x1, RZ ;  /* 0x00000001224e7810 */ /* 0x000fe20007ffe0ff */
[----:B------:R-:W-:Y:S01]  /*8980*/  FFMA.FTZ R29, R28, R145, 1.1641532182693481445e-10 ;  /* 0x2f0000001c1d7423 */ /* 0x000fe20000010091 */
[----:B------:R-:W-:Y:S01]  /*8990*/  FMUL.FTZ R28, R33, R142 ;  /* 0x0000008e211c7220 */ /* 0x000fe20000410000 */
[----:B------:R-:W-:-:S03]  /*89a0*/  HADD2.F32 R33, -RZ, R66.H1_H1 ;  /* 0x30000042ff217230 */ /* 0x000fc60000004100 */
        /* <DEDUP_REMOVED lines=14> */
.L_x_20513:
[----:B------:R-:W-:-:S07]  /*8a90*/  MOV R30, R130 ;  /* 0x00000082001e7202 */ /* 0x000fce0000000f00 */
.L_x_20514:
[----:B------:R-:W-:Y:S05]  /*8aa0*/  BSYNC B1 ;  /* 0x0000000000017941 */ /* 0x000fea0003800000 */
.L_x_20512:
        /* <DEDUP_REMOVED lines=16> */
.L_x_20518:
[----:B------:R-:W-:Y:S05]  /*8bb0*/  BSYNC B2 ;  /* 0x0000000000027941 */ /* 0x000fea0003800000 */
.L_x_20517:
        /* <DEDUP_REMOVED lines=44> */
.L_x_20516:
[----:B------:R-:W-:Y:S05]  /*8e80*/  BSYNC B1 ;  /* 0x0000000000017941 */ /* 0x000fea0003800000 */
.L_x_20515:
        /* <DEDUP_REMOVED lines=22> */
.L_x_20520:
[----:B------:R-:W-:-:S07]  /*8ff0*/  MOV R30, R130 ;  /* 0x00000082001e7202 */ /* 0x000fce0000000f00 */
.L_x_20521:
[----:B------:R-:W-:Y:S05]  /*9000*/  BSYNC B1 ;  /* 0x0000000000017941 */ /* 0x000fea0003800000 */
.L_x_20519:
        /* <DEDUP_REMOVED lines=18> */
.L_x_20525:
[----:B------:R-:W-:Y:S05]  /*9130*/  BSYNC B2 ;  /* 0x0000000000027941 */ /* 0x000fea0003800000 */
.L_x_20524:
        /* <DEDUP_REMOVED lines=44> */
.L_x_20523:
[----:B------:R-:W-:Y:S05]  /*9400*/  BSYNC B1 ;  /* 0x0000000000017941 */ /* 0x000fea0003800000 */
.L_x_20522:
[----:B------:R-:W-:Y:S01]  /*9410*/  I2FP.F32.U32 R28, R30 ;  /* 0x0000001e001c7245 */ /* 0x000fe20000201000 */
[----:B------:R-:W-:Y:S01]  /*9420*/  HADD2.F32 R31, -RZ, R31.H1_H1 ;  /* 0x3000001fff1f7230 */ /* 0x000fe20000004100 */
[----:B------:R-:W-:Y:S02]  /*9430*/  SEL R141, RZ, 0x1, P3 ;  /* 0x00000001ff8d7807 */ /* 0x000fe40001800000 */
[----:B------:R-:W-:Y:S01]  /*9440*/  SEL R146, RZ, 0x1, P2 ;  /* 0x00000001ff927807 */ /* 0x000fe20001000000 */
[----:B------:R-:W-:Y:S01]  /*9450*/  FFMA.FTZ R29, R28, R145, 1.1641532182693481445e-10 ;  /* 0x2f0000001c1d7423 */ /* 0x000fe20000010091 */
[----:B------:R-:W-:Y:S01]  /*9460*/  SEL R78, RZ, 0x10000, P5 ;  /* 0x00010000ff4e7807 */ /* 0x000fe20002800000 */
[----:B------:R-:W-:Y:S01]  /*9470*/  FMUL.FTZ R30, R31, R142 ;  /* 0x0000008e1f1e7220 */ /* 0x000fe20000410000 */
[----:B------:R-:W-:Y:S01]  /*9480*/  SEL R79, RZ, 0x100, P4 ;  /* 0x00000100ff4f7807 */ /* 0x000fe20002000000 */
[----:B------:R-:W-:Y:S01]  /*9490*/  IMAD.WIDE.U32 R146, R146, 0x1000000, RZ ;  /* 0x0100000092927825 */ /* 0x000fe200078e00ff */
[----:B------:R-:W-:-:S02]  /*94a0*/  FSETP.GTU.FTZ.AND P3, PT, R29, R144, PT ;  /* 0x000000901d00720b */ /* 0x000fc40003f7c000 */
[----:B------:R-:W-:Y:S01]  /*94b0*/  ISETP.NE.AND P5, PT, R148, RZ, PT ;  /* 0x000000ff9400720c */ /* 0x000fe20003fa5270 */
[----:B------:R-:W-:Y:S01]  /*94c0*/  HADD2.F32 R148, -RZ, R67.H1_H1 ;  /* 0x30000043ff947230 */ /* 0x000fe20000004100 */
[----:B------:R-:W-:Y:S02]  /*94d0*/  SEL R28, RZ, 0x1000000, P3 ;  /* 0x01000000ff1c7807 */ /* 0x000fe40001800000 */
[----:B------:R-:W-:Y:S02]  /*94e0*/  ISETP.NE.AND P4, PT, R149, RZ, PT ;  /* 0x000000ff9500720c */ /* 0x000fe40003f85270 */
[----:B------:R-:W-:Y:S02]  /*94f0*/  LOP3.LUT R79, R79, R28, R78, 0xfe, !PT ;  /* 0x0000001c4f4f7212 */ /* 0x000fe400078efe4e */
[----:B------:R-:W-:Y:S01]  /*9500*/  ISETP.NE.AND P6, PT, R35, RZ, PT ;  /* 0x000000ff2300720c */ /* 0x000fe20003fc5270 */
[----:B------:R-:W-:Y:S01]  /*9510*/  FMUL.FTZ R35, R30, R143 ;  /* 0x0000008f1e237220 */ /* 0x000fe20000410000 */
[----:B------:R-:W-:Y:S01]  /*9520*/  SEL R78, RZ, 0x1, P4 ;  /* 0x00000001ff4e7807 */ /* 0x000fe20002000000 */
[----:B------:R-:W0:Y:S01]  /*9530*/  @P1 LDC.64 R28, c[0x0][0x230] ;  /* 0x00008c00ff1c1b82 */ /* 0x000e220000000a00 */
[----:B------:R-:W-:-:S02]  /*9540*/  SEL R31, RZ, 0x1, P5 ;  /* 0x00000001ff1f7807 */ /* 0x000fc40002800000 */
[----:B------:R-:W-:Y:S01]  /*9550*/  LOP3.LUT R141, R147, R79, R141, 0xfe, !PT ;  /* 0x0000004f938d7212 */ /* 0x000fe200078efe8d */
[----:B------:R-:W-:Y:S01]  /*9560*/  IMAD.WIDE.U32 R78, R78, 0x10000, RZ ;  /* 0x000100004e4e7825 */ /* 0x000fe200078e00ff */
[----:B------:R-:W-:-:S03]  /*9570*/  FSEL R35, R35, RZ, !P3 ;  /* 0x000000ff23237208 */ /* 0x000fc60005800000 */
[----:B------:R-:W-:-:S04]  /*9580*/  IMAD.WIDE.U32 R30, R31, 0x100, RZ ;  /* 0x000001001f1e7825 */ /* 0x000fc800078e00ff */
[----:B------:R-:W-:Y:S01]  /*9590*/  FMUL.FTZ R35, R35, R148 ;  /* 0x0000009423237220 */ /* 0x000fe20000410000 */
[----:B------:R-:W-:Y:S01]  /*95a0*/  IMAD.WIDE.U32 R148, R157, 0x20, R138 ;  /* 0x000000209d947825 */ /* 0x000fe200078e008a */
[----:B------:R-:W-:-:S03]  /*95b0*/  LOP3.LUT R31, R31, R141, R79, 0xfe, !PT ;  /* 0x0000008d1f1f7212 */ /* 0x000fc600078efe4f */
[----:B------:R-:W-:Y:S01]  /*95c0*/  @P0 FADD.FTZ R35, R59, R35 ;  /* 0x000000233b230221 */ /* 0x000fe20000010000 */
[----:B------:R-:W-:Y:S02]  /*95d0*/  LOP3.LUT R146, R30, R146, R78, 0xfe, !PT ;  /* 0x000000921e927212 */ /* 0x000fe400078efe4e */
[----:B------:R-:W-:Y:S01]  /*95e0*/  SEL R79, RZ, 0x1, P6 ;  /* 0x00000001ff4f7807 */ /* 0x000fe20003000000 */
[----:B------:R1:W-:Y:S01]  /*95f0*/  STG.E.128 desc[UR4][R148.64], R36 ;  /* 0x0000002494007986 */ /* 0x0003e2000c101d04 */
[----:B------:R-:W-:Y:S02]  /*9600*/  IADD3 R141, R135, 0x60, RZ ;  /* 0x00000060878d7810 */ /* 0x000fe40007ffe0ff */
[----:B------:R-:W-:Y:S01]  /*9610*/  LOP3.LUT R30, R146, R79, RZ, 0xfc, !PT ;  /* 0x0000004f921e7212 */ /* 0x000fe200078efcff */
[----:B------:R-:W-:Y:S01]  /*9620*/  IMAD.WIDE.U32 R146, R157, 0x8, R136 ;  /* 0x000000089d927825 */ /* 0x000fe200078e0088 */
[----:B------:R1:W-:Y:S03]  /*9630*/  STG.E.128 desc[UR4][R148.64+0x10], R32 ;  /* 0x0000102094007986 */ /* 0x0003e6000c101d04 */
[C---:B------:R-:W-:Y:S01]  /*9640*/  IMAD.WIDE.U32 R76, R141.reuse, 0x10, R76 ;  /* 0x000000108d4c7825 */ /* 0x040fe200078e004c */
[----:B------:R1:W-:Y:S03]  /*9650*/  STG.E.64 desc[UR4][R146.64], R30 ;  /* 0x0000001e92007986 */ /* 0x0003e6000c101b04 */
[----:B0-----:R-:W-:-:S02]  /*9660*/  @P1 IMAD.WIDE.U32 R28, R141, 0x20, R28 ;  /* 0x000000208d1c1825 */ /* 0x001fc400078e001c */
[----:B------:R-:W5:Y:S04]  /*9670*/  LDG.E.128 R76, desc[UR4][R76.64] ;  /* 0x000000044c4c7981 */ /* 0x000f68000c1e1d00 */
[----:B------:R1:W5:Y:S04]  /*9680*/  @P1 LDG.E.128 R60, desc[UR4][R28.64] ;  /* 0x000000041c3c1981 */ /* 0x000368000c1e1d00 */
[----:B------:R1:W5:Y:S01]  /*9690*/  @P1 LDG.E.128 R56, desc[UR4][R28.64+0x10] ;  /* 0x000010041c381981 */ /* 0x000362000c1e1d00 */
[C---:B------:R-:W-:Y:S01]  /*96a0*/  ISETP.NE.AND P1, PT, R140.reuse, 0x1, PT ;  /* 0x000000018c00780c */ /* 0x040fe20003f25270 */
[----:B------:R-:W-:Y:S01]  /*96b0*/  BSSY B1, `(.L_x_20526) ;  /* 0x000000c000017945 */ /* 0x000fe20003800000 */
[----:B------:R-:W-:-:S11]  /*96c0*/  IADD3 R152, R140, 0x1, RZ ;  /* 0x000000018c987810 */ /* 0x000fd60007ffe0ff */
        /* <DEDUP_REMOVED lines=9> */
.L_x_20527:
[----:B------:R-:W-:-:S07]  /*9760*/  MOV R150, R130 ;  /* 0x0000008200967202 */ /* 0x000fce0000000f00 */
.L_x_20528:
[----:B------:R-:W-:Y:S05]  /*9770*/  BSYNC B1 ;  /* 0x0000000000017941 */ /* 0x000fea0003800000 */
.L_x_20526:
        /* <DEDUP_REMOVED lines=16> */
.L_x_20532:
[----:B------:R-:W-:Y:S05]  /*9880*/  BSYNC B2 ;  /* 0x0000000000027941 */ /* 0x000fea0003800000 */
.L_x_20531:
        /* <DEDUP_REMOVED lines=44> */
.L_x_20530:
[----:B------:R-:W-:Y:S05]  /*9b50*/  BSYNC B1 ;  /* 0x0000000000017941 */ /* 0x000fea0003800000 */
.L_x_20529:
        /* <DEDUP_REMOVED lines=22> */
.L_x_20534:
[----:B------:R-:W-:-:S07]  /*9cc0*/  MOV R29, R130 ;  /* 0x00000082001d7202 */ /* 0x000fce0000000f00 */
.L_x_20535:
[----:B------:R-:W-:Y:S05]  /*9cd0*/  BSYNC B1 ;  /* 0x0000000000017941 */ /* 0x000fea0003800000 */
.L_x_20533:
        /* <DEDUP_REMOVED lines=16> */
.L_x_20539:
[----:B------:R-:W-:Y:S05]  /*9de0*/  BSYNC B2 ;  /* 0x0000000000027941 */ /* 0x000fea0003800000 */
.L_x_20538:
        /* <DEDUP_REMOVED lines=44> */
.L_x_20537:
[----:B------:R-:W-:Y:S05]  /*a0b0*/  BSYNC B1 ;  /* 0x0000000000017941 */ /* 0x000fea0003800000 */
.L_x_20536:
        /* <DEDUP_REMOVED lines=22> */
.L_x_20541:
[----:B------:R-:W-:-:S07]  /*a220*/  IMAD.MOV.U32 R76, RZ, RZ, R130 ;  /* 0x000000ffff4c7224 */ /* 0x000fce00078e0082 */
.L_x_20542:
[----:B------:R-:W-:Y:S05]  /*a230*/  BSYNC B1 ;  /* 0x0000000000017941 */ /* 0x000fea0003800000 */
.L_x_20540:
        /* <DEDUP_REMOVED lines=16> */
.L_x_20546:
[----:B------:R-:W-:Y:S05]  /*a340*/  BSYNC B2 ;  /* 0x0000000000027941 */ /* 0x000fea0003800000 */
.L_x_20545:
        /* <DEDUP_REMOVED lines=44> */
.L_x_20544:
[----:B------:R-:W-:Y:S05]  /*a610*/  BSYNC B1 ;  /* 0x0000000000017941 */ /* 0x000fea0003800000 */
.L_x_20543:
        /* <DEDUP_REMOVED lines=21> */
.L_x_20548:
[----:B------:R-:W-:-:S07]  /*a770*/  MOV R31, R130 ;  /* 0x00000082001f7202 */ /* 0x000fce0000000f00 */
.L_x_20549:
[----:B------:R-:W-:Y:S05]  /*a780*/  BSYNC B1 ;  /* 0x0000000000017941 */ /* 0x000fea0003800000 */
.L_x_20547:
        /* <DEDUP_REMOVED lines=16> */
.L_x_20553:
[----:B------:R-:W-:Y:S05]  /*a890*/  BSYNC B2 ;  /* 0x0000000000027941 */ /* 0x000fea0003800000 */
.L_x_20552:
        /* <DEDUP_REMOVED lines=44> */
.L_x_20551:
[----:B------:R-:W-:Y:S05]  /*ab60*/  BSYNC B1 ;  /* 0x0000000000017941 */ /* 0x000fea0003800000 */
.L_x_20550:
        /* <DEDUP_REMOVED lines=21> */
.L_x_20555:
[----:B------:R-:W-:-:S07]  /*acc0*/  MOV R140, R130 ;  /* 0x00000082008c7202 */ /* 0x000fce0000000f00 */
.L_x_20556:
[----:B------:R-:W-:Y:S05]  /*acd0*/  BSYNC B1 ;  /* 0x0000000000017941 */ /* 0x000fea0003800000 */
.L_x_20554:
        /* <DEDUP_REMOVED lines=16> */
.L_x_20560:
[----:B------:R-:W-:Y:S05]  /*ade0*/  BSYNC B2 ;  /* 0x0000000000027941 */ /* 0x000fea0003800000 */
.L_x_20559:
        /* <DEDUP_REMOVED lines=44> */
.L_x_20558:
[----:B------:R-:W-:Y:S05]  /*b0b0*/  BSYNC B1 ;  /* 0x0000000000017941 */ /* 0x000fea0003800000 */
.L_x_20557:
        /* <DEDUP_REMOVED lines=21> */
.L_x_20562:
[----:B------:R-:W-:-:S07]  /*b210*/  MOV R77, R130 ;  /* 0x00000082004d7202 */ /* 0x000fce0000000f00 */
.L_x_20563:
[----:B------:R-:W-:Y:S05]  /*b220*/  BSYNC B1 ;  /* 0x0000000000017941 */ /* 0x000fea0003800000 */
.L_x_20561:
        /* <DEDUP_REMOVED lines=16> */
.L_x_20567:
[----:B------:R-:W-:Y:S05]  /*b330*/  BSYNC B2 ;  /* 0x0000000000027941 */ /* 0x000fea0003800000 */
.L_x_20566:
        /* <DEDUP_REMOVED lines=44> */
.L_x_20565:
[----:B------:R-:W-:Y:S05]  /*b600*/  BSYNC B1 ;  /* 0x0000000000017941 */ /* 0x000fea0003800000 */
.L_x_20564:
        /* <DEDUP_REMOVED lines=21> */
.L_x_20569:
[----:B------:R-:W-:-:S07]  /*b760*/  IMAD.MOV.U32 R78, RZ, RZ, R130 ;  /* 0x000000ffff4e7224 */ /* 0x000fce00078e0082 */
.L_x_20570:
[----:B------:R-:W-:Y:S05]  /*b770*/  BSYNC B1 ;  /* 0x0000000000017941 */ /* 0x000fea0003800000 */
.L_x_20568:
        /* <DEDUP_REMOVED lines=16> */
.L_x_20574:
[----:B------:R-:W-:Y:S05]  /*b880*/  BSYNC B2 ;  /* 0x0000000000027941 */ /* 0x000fea0003800000 */
.L_x_20573:
        /* <DEDUP_REMOVED lines=44> */
.L_x_20572:
[----:B------:R-:W-:Y:S05]  /*bb50*/  BSYNC B1 ;  /* 0x0000000000017941 */ /* 0x000fea0003800000 */
.L_x_20571:
        /* <DEDUP_REMOVED lines=21> */
.L_x_20576:
[----:B------:R-:W-:-:S07]  /*bcb0*/  MOV R158, R130 ;  /* 0x00000082009e7202 */ /* 0x000fce0000000f00 */
.L_x_20577:
[----:B------:R-:W-:Y:S05]  /*bcc0*/  BSYNC B1 ;  /* 0x0000000000017941 */ /* 0x000fea0003800000 */
.L_x_20575:
        /* <DEDUP_REMOVED lines=18> */
.L_x_20581:
[----:B------:R-:W-:Y:S05]  /*bdf0*/  BSYNC B2 ;  /* 0x0000000000027941 */ /* 0x000fea0003800000 */
.L_x_20580:
        /* <DEDUP_REMOVED lines=44> */
.L_x_20579:
[----:B------:R-:W-:Y:S05]  /*c0c0*/  BSYNC B1 ;  /* 0x0000000000017941 */ /* 0x000fea0003800000 */
.L_x_20578:
        /* <DEDUP_REMOVED lines=152> */
.L_x_20595:
        /* <DEDUP_REMOVED lines=13> */
[----:B------:R-:W1:Y:S01]  /*cb20*/  MUFU.RSQ R145, R142 ;  /* 0x0000008e00917308 */ /* 0x000e620000001400 */
[--C-:B------:R-:W-:Y:S01]  /*cb30*/  FADD.FTZ R48, R48, -R138.reuse ;  /* 0x8000008a30307221 */ /* 0x100fe20000010000 */
[--C-:B------:R-:W-:Y:S01]  /*cb40*/  FADD.FTZ R49, R49, -R138.reuse ;  /* 0x8000008a31317221 */ /* 0x100fe20000010000 */
        /* <DEDUP_REMOVED lines=13> */
[----:B------:R-:W-:Y:S01]  /*cc20*/  FADD.FTZ R32, R32, -R138 ;  /* 0x8000008a20207221 */ /* 0x000fe20000010000 */
[C---:B-1----:R-:W-:Y:S01]  /*cc30*/  FMUL.FTZ R156, R145.reuse, R48 ;  /* 0x00000030919c7220 */ /* 0x042fe20000410000 */
[C---:B------:R-:W-:Y:S01]  /*cc40*/  FMUL.FTZ R49, R145.reuse, R49 ;  /* 0x0000003191317220 */ /* 0x040fe20000410000 */
[C---:B------:R-:W-:Y:S01]  /*cc50*/  FMUL.FTZ R158, R145.reuse, R50 ;  /* 0x00000032919e7220 */ /* 0x040fe20000410000 */
[C---:B------:R-:W-:Y:S01]  /*cc60*/  FMUL.FTZ R31, R145.reuse, R51 ;  /* 0x00000033911f7220 */ /* 0x040fe20000410000 */
[----:B------:R-:W-:Y:S01]  /*cc70*/  FMUL.FTZ R50, R145, R46 ;  /* 0x0000002e91327220 */ /* 0x000fe20000410000 */
[----:B0-----:R-:W-:-:S04]  /*cc80*/  @!P0 IMAD.WIDE R52, R27, 0x4, R52 ;  /* 0x000000041b348825 */ /* 0x001fc800078e0234 */
[C---:B------:R-:W-:Y:S01]  /*cc90*/  FMUL.FTZ R35, R145.reuse, R47 ;  /* 0x0000002f91237220 */ /* 0x040fe20000410000 */
[----:B------:R-:W-:Y:S01]  /*cca0*/  FMUL.FTZ R51, R145, R30 ;  /* 0x0000001e91337220 */ /* 0x000fe20000410000 */
[----:B------:R-:W-:Y:S01]  /*ccb0*/  FFMA.FTZ R30, R156, R100, R21 ;  /* 0x000000649c1e7223 */ /* 0x000fe20000010015 */
[----:B------:R-:W-:Y:S01]  /*ccc0*/  FFMA.FTZ R49, R49, R103, R20 ;  /* 0x0000006731317223 */ /* 0x000fe20000010014 */
[----:B------:R-:W-:Y:S01]  /*ccd0*/  @!P0 STG.E desc[UR4][R52.64], R139 ;  /* 0x0000008b34008986 */ /* 0x000fe2000c101904 */
[C---:B------:R-:W-:Y:S01]  /*cce0*/  FMUL.FTZ R43, R145.reuse, R43 ;  /* 0x0000002b912b7220 */ /* 0x040fe20000410000 */
[----:B------:R-:W-:Y:S01]  /*ccf0*/  FMUL.FTZ R33, R145, R144 ;  /* 0x0000009091217220 */ /* 0x000fe20000410000 */
[----:B--2---:R-:W-:-:S04]  /*cd00*/  @!P0 IMAD.WIDE R44, R27, 0x4, R44 ;  /* 0x000000041b2c8825 */ /* 0x004fc800078e022c */
[----:B------:R-:W-:Y:S01]  /*cd10*/  FFMA.FTZ R50, R50, R106, R15 ;  /* 0x0000006a32327223 */ /* 0x000fe2000001000f */
[----:B------:R-:W-:Y:S01]  /*cd20*/  FMUL.FTZ R48, R145, R143 ;  /* 0x0000008f91307220 */ /* 0x000fe20000410000 */
[----:B------:R-:W-:Y:S01]  /*cd30*/  F2FP.F16.F32.PACK_AB R30, R49, R30 ;  /* 0x0000001e311e723e */ /* 0x000fe200000000ff */
[--C-:B------:R-:W-:Y:S01]  /*cd40*/  FADD.FTZ R40, R40, -R138.reuse ;  /* 0x8000008a28287221 */ /* 0x100fe20000010000 */
[----:B------:R0:W-:Y:S01]  /*cd50*/  @!P0 STG.E desc[UR4][R44.64], R145 ;  /* 0x000000912c008986 */ /* 0x0001e2000c101904 */
[----:B------:R-:W-:Y:S01]  /*cd60*/  FADD.FTZ R37, R37, -R138 ;  /* 0x8000008a25257221 */ /* 0x000fe20000010000 */
[----:B------:R-:W-:Y:S01]  /*cd70*/  FFMA.FTZ R49, R43, R113, R10 ;  /* 0x000000712b317223 */ /* 0x000fe2000001000a */
[--C-:B------:R-:W-:Y:S01]  /*cd80*/  FADD.FTZ R42, R42, -R138.reuse ;  /* 0x8000008a2a2a7221 */ /* 0x100fe20000010000 */
[--C-:B------:R-:W-:Y:S01]  /*cd90*/  FADD.FTZ R38, R38, -R138.reuse ;  /* 0x8000008a26267221 */ /* 0x100fe20000010000 */
[----:B------:R-:W-:Y:S01]  /*cda0*/  FADD.FTZ R39, R39, -R138 ;  /* 0x8000008a27277221 */ /* 0x000fe20000010000 */
[----:B------:R-:W-:Y:S01]  /*cdb0*/  FMUL.FTZ R144, R145, R32 ;  /* 0x0000002091907220 */ /* 0x000fe20000410000 */
[----:B------:R-:W-:Y:S01]  /*cdc0*/  FFMA.FTZ R43, R33, R107, R16 ;  /* 0x0000006b212b7223 */ /* 0x000fe20000010010 */
[--C-:B------:R-:W-:Y:S01]  /*cdd0*/  FADD.FTZ R54, R54, -R138.reuse ;  /* 0x8000008a36367221 */ /* 0x100fe20000010000 */
[--C-:B------:R-:W-:Y:S01]  /*cde0*/  FADD.FTZ R55, R55, -R138.reuse ;  /* 0x8000008a37377221 */ /* 0x100fe20000010000 */
[----:B------:R-:W-:Y:S01]  /*cdf0*/  FFMA.FTZ R32, R48, R104, R17 ;  /* 0x0000006830207223 */ /* 0x000fe20000010011 */
[----:B------:R-:W-:Y:S01]  /*ce00*/  FADD.FTZ R34, R34, -R138 ;  /* 0x8000008a22227221 */ /* 0x000fe20000010000 */
[----:B0-----:R-:W-:Y:S01]  /*ce10*/  FFMA.FTZ R45, R35, R109, R14 ;  /* 0x0000006d232d7223 */ /* 0x001fe2000001000e */
[C---:B------:R-:W-:Y:S01]  /*ce20*/  FMUL.FTZ R40, R145.reuse, R40 ;  /* 0x0000002891287220 */ /* 0x040fe20000410000 */
[C---:B------:R-:W-:Y:S01]  /*ce30*/  FMUL.FTZ R37, R145.reuse, R37 ;  /* 0x0000002591257220 */ /* 0x040fe20000410000 */
[C---:B------:R-:W-:Y:S01]  /*ce40*/  FMUL.FTZ R42, R145.reuse, R42 ;  /* 0x0000002a912a7220 */ /* 0x040fe20000410000 */
[----:B------:R-:W-:Y:S01]  /*ce50*/  FMUL.FTZ R38, R145, R38 ;  /* 0x0000002691267220 */ /* 0x000fe20000410000 */
[----:B------:R-:W-:Y:S01]  /*ce60*/  F2FP.F16.F32.PACK_AB R33, R45, R50 ;  /* 0x000000322d21723e */ /* 0x000fe200000000ff */
[----:B------:R-:W-:Y:S01]  /*ce70*/  FMUL.FTZ R39, R145, R39 ;  /* 0x0000002791277220 */ /* 0x000fe20000410000 */
[----:B------:R-:W0:Y:S01]  /*ce80*/  LDC.64 R44, c[0x0][0x210] ;  /* 0x00008400ff2c7b82 */ /* 0x000e220000000a00 */
[--C-:B------:R-:W-:Y:S01]  /*ce90*/  FADD.FTZ R41, R41, -R138.reuse ;  /* 0x8000008a29297221 */ /* 0x100fe20000010000 */
[C---:B------:R-:W-:Y:S01]  /*cea0*/  FMUL.FTZ R54, R145.reuse, R54 ;  /* 0x0000003691367220 */ /* 0x040fe20000410000 */
[C---:B------:R-:W-:Y:S01]  /*ceb0*/  FMUL.FTZ R55, R145.reuse, R55 ;  /* 0x0000003791377220 */ /* 0x040fe20000410000 */
[----:B------:R-:W-:Y:S01]  /*cec0*/  FMUL.FTZ R139, R145, R146 ;  /* 0x00000092918b7220 */ /* 0x000fe20000410000 */
[--C-:B------:R-:W-:Y:S01]  /*ced0*/  FADD.FTZ R36, R36, -R138.reuse ;  /* 0x8000008a24247221 */ /* 0x100fe20000010000 */
[--C-:B------:R-:W-:Y:S01]  /*cee0*/  FADD.FTZ R76, R76, -R138.reuse ;  /* 0x8000008a4c4c7221 */ /* 0x100fe20000010000 */
[--C-:B------:R-:W-:Y:S01]  /*cef0*/  FADD.FTZ R142, R77, -R138.reuse ;  /* 0x8000008a4d8e7221 */ /* 0x100fe20000010000 */
[--C-:B------:R-:W-:Y:S01]  /*cf00*/  FADD.FTZ R78, R78, -R138.reuse ;  /* 0x8000008a4e4e7221 */ /* 0x100fe20000010000 */
[----:B------:R-:W-:Y:S01]  /*cf10*/  FMUL.FTZ R146, R145, R34 ;  /* 0x0000002291927220 */ /* 0x000fe20000410000 */
[----:B------:R-:W-:Y:S01]  /*cf20*/  F2FP.F16.F32.PACK_AB R32, R43, R32 ;  /* 0x000000202b20723e */ /* 0x000fe200000000ff */
[----:B------:R-:W-:Y:S01]  /*cf30*/  FADD.FTZ R138, R79, -R138 ;  /* 0x8000008a4f8a7221 */ /* 0x000fe20000010000 */
[----:B------:R-:W-:Y:S01]  /*cf40*/  FFMA.FTZ R34, R40, R108, R13 ;  /* 0x0000006c28227223 */ /* 0x000fe2000001000d */
[----:B------:R-:W-:Y:S01]  /*cf50*/  FFMA.FTZ R43, R37, R115, R8 ;  /* 0x00000073252b7223 */ /* 0x000fe20000010008 */
[C---:B------:R-:W-:Y:S01]  /*cf60*/  FMUL.FTZ R136, R145.reuse, R136 ;  /* 0x0000008891887220 */ /* 0x040fe20000410000 */
[----:B------:R-:W-:Y:S01]  /*cf70*/  FMUL.FTZ R137, R145, R137 ;  /* 0x0000008991897220 */ /* 0x000fe20000410000 */
        /* <DEDUP_REMOVED lines=15> */
[----:B---3--:R-:W-:-:S04]  /*d070*/  IMAD.WIDE.U32 R46, R151, 0x10, R28 ;  /* 0x00000010972e7825 */ /* 0x008fc800078e001c */
[----:B------:R-:W-:Y:S01]  /*d080*/  FFMA.FTZ R158, R158, R102, R19 ;  /* 0x000000669e9e7223 */ /* 0x000fe20000010013 */
[----:B------:R-:W-:Y:S01]  /*d090*/  FFMA.FTZ R31, R31, R105, R18 ;  /* 0x000000691f1f7223 */ /* 0x000fe20000010012 */
[----:B------:R-:W-:Y:S01]  /*d0a0*/  FFMA.FTZ R137, R137, R99, R24 ;  /* 0x0000006389897223 */ /* 0x000fe20000010018 */
[----:B------:R-:W-:-:S04]  /*d0b0*/  IMAD.WIDE.U32 R52, R157, 0x10, R28 ;  /* 0x000000109d347825 */ /* 0x000fc800078e001c */
        /* <DEDUP_REMOVED lines=32> */
[----:B------:R-:W-:Y:S02]  /*d2c0*/  F2FP.F16.F32.PACK_AB R42, R55, R42 ;  /* 0x0000002a372a723e */ /* 0x000fe400000000ff */
[----:B------:R-:W-:Y:S02]  /*d2d0*/  F2FP.F16.F32.PACK_AB R41, R154, R41 ;  /* 0x000000299a29723e */ /* 0x000fe400000000ff */
[----:B------:R-:W-:-:S02]  /*d2e0*/  LEA.HI.X R49, R141, UR13, RZ, 0x4, P1 ;  /* 0x0000000d8d317c11 */ /* 0x000fc400088f24ff */
[----:B0-----:R-:W-:-:S03]  /*d2f0*/  LEA R27, R44, R27, 0x2 ;  /* 0x0000001b2c1b7211 */ /* 0x001fc600078e10ff */
[----:B------:R1:W-:Y:S01]  /*d300*/  STG.E.128 desc[UR4][R48.64], R40 ;  /* 0x0000002830007986 */ /* 0x0003e2000c101d04 */
[----:B------:R-:W-:-:S13]  /*d310*/  ISETP.GE.AND P0, PT, R27, R45, PT ;  /* 0x0000002d1b00720c */ /* 0x000fda0003f06270 */
[----:B------:R-:W-:Y:S05]  /*d320*/  @!P0 BRA `(.L_x_20583) ;  /* 0xffffff3800748947 */ /* 0x000fea000383ffff */
[----:B------:R-:W-:Y:S05]  /*d330*/  BSYNC B0 ;  /* 0x0000000000007941 */ /* 0x000fea0003800000 */
.L_x_20357:
[----:B------:R-:W-:Y:S05]  /*d340*/  EXIT ;  /* 0x000000000000794d */ /* 0x000fea0003800000 */
.L_x_20582:
        /* <DEDUP_REMOVED lines=8> */
.L_x_20585:
[----:B------:R-:W-:Y:S05]  /*d3d0*/  BSYNC B1 ;  /* 0x0000000000017941 */ /* 0x000fea0003800000 */
.L_x_20584:
        /* <DEDUP_REMOVED lines=9> */
.L_x_20586:
[----:B------:R-:W-:Y:S01]  /*d470*/  HFMA2.MMA R148, -RZ, RZ, 0, 2.384185791015625e-07 ;  /* 0x00000004ff947435 */ /* 0x000fe200000001ff */
[----:B------:R-:W-:-:S04]  /*d480*/  IMAD.MOV.U32 R137, RZ, RZ, R147 ;  /* 0x000000ffff897224 */ /* 0x000fc800078e0093 */
[----:B------:R-:W-:-:S05]  /*d490*/  FADD.FTZ R142, R138, R137 ;  /* 0x000000898a8e7221 */ /* 0x000fca0000010000 */
[----:B------:R-:W-:-:S07]  /*d4a0*/  MOV R149, R142 ;  /* 0x0000008e00957202 */ /* 0x000fce0000000f00 */
[----:B------:R-:W-:Y:S05]  /*d4b0*/  WARPSYNC.COLLECTIVE R146, `(.L_x_20587) ;  /* 0x0000000092087348 */ /* 0x000fea0003c00000 */
[----:B------:R0:W1:Y:S02]  /*d4c0*/  SHFL.BFLY P1, R147, R149, R148, R153 ;  /* 0x0c00009495937389 */ /* 0x0000640000020099 */
[----:B01----:R-:W-:Y:S01]  /*d4d0*/  ENDCOLLECTIVE ;  /* 0x000000000000791b */ /* 0x003fe20003800000 */
.L_x_20587:
        /* <DEDUP_REMOVED lines=8> */
.L_x_20588:
[----:B------:R-:W-:Y:S01]  /*d560*/  IMAD.MOV.U32 R148, RZ, RZ, 0x10 ;  /* 0x00000010ff947424 */ /* 0x000fe200078e00ff */
[----:B------:R-:W-:-:S05]  /*d570*/  MOV R136, R147 ;  /* 0x0000009300887202 */ /* 0x000fca0000000f00 */
[----:B------:R-:W-:-:S05]  /*d580*/  FADD.FTZ R145, R143, R136 ;  /* 0x000000888f917221 */ /* 0x000fca0000010000 */
[----:B------:R-:W-:-:S07]  /*d590*/  MOV R149, R145 ;  /* 0x0000009100957202 */ /* 0x000fce0000000f00 */
[----:B------:R-:W-:Y:S05]  /*d5a0*/  WARPSYNC.COLLECTIVE R146, `(.L_x_20589) ;  /* 0x0000000092087348 */ /* 0x000fea0003c00000 */
[----:B------:R0:W1:Y:S02]  /*d5b0*/  SHFL.BFLY P1, R147, R149, R148, R153 ;  /* 0x0c00009495937389 */ /* 0x0000640000020099 */
[----:B01----:R-:W-:Y:S01]  /*d5c0*/  ENDCOLLECTIVE ;  /* 0x000000000000791b */ /* 0x003fe20003800000 */
.L_x_20589:
        /* <DEDUP_REMOVED lines=72> */
.L_x_20590:
[----:B------:R-:W-:Y:S01]  /*da50*/  HFMA2.MMA R148, -RZ, RZ, 0, 1.1920928955078125e-07 ;  /* 0x00000002ff947435 */ /* 0x000fe200000001ff */
[----:B------:R-:W-:-:S04]  /*da60*/  IMAD.MOV.U32 R143, RZ, RZ, R147 ;  /* 0x000000ffff8f7224 */ /* 0x000fc800078e0093 */
[----:B------:R-:W-:-:S05]  /*da70*/  FADD.FTZ R143, R136, R143 ;  /* 0x0000008f888f7221 */ /* 0x000fca0000010000 */
[----:B------:R-:W-:-:S07]  /*da80*/  MOV R149, R143 ;  /* 0x0000008f00957202 */ /* 0x000fce0000000f00 */
[----:B------:R-:W-:Y:S05]  /*da90*/  WARPSYNC.COLLECTIVE R146, `(.L_x_20591) ;  /* 0x0000000092087348 */ /* 0x000fea0003c00000 */
[----:B------:R0:W1:Y:S02]  /*daa0*/  SHFL.BFLY P1, R147, R149, R148, R153 ;  /* 0x0c00009495937389 */ /* 0x0000640000020099 */
[----:B01----:R-:W-:Y:S01]  /*dab0*/  ENDCOLLECTIVE ;  /* 0x000000000000791b */ /* 0x003fe20003800000 */
.L_x_20591:
[----:B------:R-:W-:Y:S01]  /*dac0*/  HFMA2.MMA R148, -RZ, RZ, 0, 2.384185791015625e-07 ;  /* 0x00000004ff947435 */ /* 0x000fe200000001ff */
[----:B------:R-:W-:-:S05]  /*dad0*/  MOV R138, R147 ;  /* 0x00000093008a7202 */ /* 0x000fca0000000f00 */
[----:B------:R-:W-:-:S04]  /*dae0*/  FADD.FTZ R138, R143, R138 ;  /* 0x0000008a8f8a7221 */ /* 0x000fc80000010000 */
[----:B------:R-:W-:-:S07]  /*daf0*/  IMAD.MOV.U32 R149, RZ, RZ, R138 ;  /* 0x000000ffff957224 */ /* 0x000fce00078e008a */
[----:B------:R-:W-:Y:S05]  /*db00*/  WARPSYNC.COLLECTIVE R146, `(.L_x_20592) ;  /* 0x0000000092087348 */ /* 0x000fea0003c00000 */
[----:B------:R0:W1:Y:S02]  /*db10*/  SHFL.BFLY P1, R147, R149, R148, R153 ;  /* 0x0c00009495937389 */ /* 0x0000640000020099 */
[----:B01----:R-:W-:Y:S01]  /*db20*/  ENDCOLLECTIVE ;  /* 0x000000000000791b */ /* 0x003fe20003800000 */
.L_x_20592:
[----:B------:R-:W-:Y:S01]  /*db30*/  IMAD.MOV.U32 R148, RZ, RZ, 0x8 ;  /* 0x00000008ff947424 */ /* 0x000fe200078e00ff */
[----:B------:R-:W-:-:S05]  /*db40*/  MOV R145, R147 ;  /* 0x0000009300917202 */ /* 0x000fca0000000f00 */
[----:B------:R-:W-:-:S05]  /*db50*/  FADD.FTZ R145, R138, R145 ;  /* 0x000000918a917221 */ /* 0x000fca0000010000 */
[----:B------:R-:W-:-:S07]  /*db60*/  MOV R149, R145 ;  /* 0x0000009100957202 */ /* 0x000fce0000000f00 */
[----:B------:R-:W-:Y:S05]  /*db70*/  WARPSYNC.COLLECTIVE R146, `(.L_x_20593) ;  /* 0x0000000092087348 */ /* 0x000fea0003c00000 */
[----:B------:R0:W1:Y:S02]  /*db80*/  SHFL.BFLY P1, R147, R149, R148, R153 ;  /* 0x0c00009495937389 */ /* 0x0000640000020099 */
[----:B01----:R-:W-:Y:S01]  /*db90*/  ENDCOLLECTIVE ;  /* 0x000000000000791b */ /* 0x003fe20003800000 */
.L_x_20593:
[----:B------:R-:W-:Y:S01]  /*dba0*/  HFMA2.MMA R148, -RZ, RZ, 0, 9.5367431640625e-07 ;  /* 0x00000010ff947435 */ /* 0x000fe200000001ff */
[----:B------:R-:W-:-:S05]  /*dbb0*/  MOV R142, R147 ;  /* 0x00000093008e7202 */ /* 0x000fca0000000f00 */
[----:B------:R-:W-:-:S05]  /*dbc0*/  FADD.FTZ R142, R145, R142 ;  /* 0x0000008e918e7221 */ /* 0x000fca0000010000 */
[----:B------:R-:W-:-:S07]  /*dbd0*/  MOV R149, R142 ;  /* 0x0000008e00957202 */ /* 0x000fce0000000f00 */
[----:B------:R-:W-:Y:S05]  /*dbe0*/  WARPSYNC.COLLECTIVE R146, `(.L_x_20594) ;  /* 0x0000000092087348 */ /* 0x000fea0003c00000 */
[----:B------:R0:W1:Y:S02]  /*dbf0*/  SHFL.BFLY P1, R147, R149, R148, R153 ;  /* 0x0c00009495937389 */ /* 0x0000640000020099 */
[----:B01----:R-:W-:Y:S01]  /*dc00*/  ENDCOLLECTIVE ;  /* 0x000000000000791b */ /* 0x003fe20003800000 */
.L_x_20594:
[----:B------:R-:W-:Y:S05]  /*dc10*/  BRA `(.L_x_20595) ;  /* 0xffffffec008c7947 */ /* 0x000fea000383ffff */
.L_x_20596:
        /* <DEDUP_REMOVED lines=14> */
.L_x_30523:


//--------------------- .text._ZN10layer_norm13ln_fwd_kernelINS_13Kernel_traitsI6__halfS2_fS2_fjLj1024ELj1ELj4ELj1ELj16ENS_18Kernel_traits_baseILj1024ES2_S2_fS2_fjLj128EEEEELb1ELb1ELb1ELb0EEEvNS_9FwdParamsE --------------------------
	.section	.text._ZN10layer_norm13ln_fwd_kernelINS_13Kernel_traitsI6__halfS2_fS2_fjLj1024ELj1ELj4ELj1ELj16ENS_18Kernel_traits_baseILj1024ES2_S2_fS2_fjLj128EEEEELb1ELb1ELb1ELb0EEEvNS_9FwdParamsE,"ax",@progbits
	.align	128
        .global         _ZN10layer_norm13ln_fwd_kernelINS_13Kernel_traitsI6__halfS2_fS2_fjLj1024ELj1ELj4ELj1ELj16ENS_18Kernel_traits_baseILj1024ES2_S2_fS2_fjLj128EEEEELb1ELb1ELb1ELb0EEEvNS_9FwdParamsE
        .type           _ZN10layer_norm13ln_fwd_kernelINS_13Kernel_traitsI6__halfS2_fS2_fjLj1024ELj1ELj4ELj1ELj16ENS_18Kernel_traits_baseILj1024ES2_S2_fS2_fjLj128EEEEELb1ELb1ELb1ELb0EEEvNS_9FwdParamsE,@function
        .size           _ZN10layer_norm13ln_fwd_kernelINS_13Kernel_traitsI6__halfS2_fS2_fjLj1024ELj1ELj4ELj1ELj16ENS_18Kernel_traits_baseILj1024ES2_S2_fS2_fjLj128EEEEELb1ELb1ELb1ELb0EEEvNS_9FwdParamsE,(.L_x_30524 - _ZN10layer_norm13ln_fwd_kernelINS_13Kernel_traitsI6__halfS2_fS2_fjLj1024ELj1ELj4ELj1ELj16ENS_18Kernel_traits_baseILj1024ES2_S2_fS2_fjLj128EEEEELb1ELb1ELb1ELb0EEEvNS_9FwdParamsE)
        .other          _ZN10layer_norm13ln_fwd_kernelINS_13Kernel_traitsI6__halfS2_fS2_fjLj1024ELj1ELj4ELj1ELj16ENS_18Kernel_traits_baseILj1024ES2_S2_fS2_fjLj128EEEEELb1ELb1ELb1ELb0EEEvNS_9FwdParamsE,@"STO_CUDA_ENTRY STV_DEFAULT"
_ZN10layer_norm13ln_fwd_kernelINS_13Kernel_traitsI6__halfS2_fS2_fjLj1024ELj1ELj4ELj1ELj16ENS_18Kernel_traits_baseILj1024ES2_S2_fS2_fjLj128EEEEELb1ELb1ELb1ELb0EEEvNS_9FwdParamsE:
.text._ZN10layer_norm13ln_fwd_kernelINS_13Kernel_traitsI6__halfS2_fS2_fjLj1024ELj1ELj4ELj1ELj16ENS_18Kernel_traits_baseILj1024ES2_S2_fS2_fjLj128EEEEELb1ELb1ELb1ELb0EEEvNS_9FwdParamsE:
        /* <DEDUP_REMOVED lines=20> */
[----:B0-----:R-:W-:Y:S01]  /*0140*/  SHF.R.S32.HI R0, RZ, 0x1f, R11 ;  /* 0x0000001fff007819 */ /* 0x001fe2000001140b */
[----:B------:R-:W-:Y:S01]  /*0150*/  BSSY B0, `(.L_x_20597) ;  /* 0x000004d000007945 */ /* 0x000fe20003800000 */
[----:B------:R-:W-:Y:S02]  /*0160*/  MOV R19, R36 ;  /* 0x0000002400137202 */ /* 0x000fe40000000f00 */
[----:B------:R-:W-:Y:S02]  /*0170*/  LEA.HI R0, R0, R11, RZ, 0x3 ;  /* 0x0000000b00007211 */ /* 0x000fe400078f18ff */
[----:B------:R-:W-:-:S05]  /*0180*/  SHF.R.U32.HI R29, RZ, 0x5, R48 ;  /* 0x00000005ff1d7819 */ /* 0x000fca0000011630 */
[----:B------:R-:W-:Y:S01]  /*0190*/  IMAD R29, R10, 0x4, R29 ;  /* 0x000000040a1d7824 */ /* 0x000fe200078e021d */
[----:B----4-:R-:W-:Y:S01]  /*01a0*/  @P0 IADD3 R180, P1, R2, R5, RZ ;  /* 0x0000000502b40210 */ /* 0x010fe20007f3e0ff */
[----:B------:R-:W-:-:S03]  /*01b0*/  IMAD.WIDE.U32 R4, R47, -0x326172a9, RZ ;  /* 0xcd9e8d572f047825 */ /* 0x000fc600078e00ff */
[----:B------:R-:W-:-:S04]  /*01c0*/  @P0 IADD3.X R181, RZ, R3, RZ, P1, !PT ;  /* 0x00000003ffb50210 */ /* 0x000fc80000ffe4ff */
[--C-:B------:R-:W-:Y:S01]  /*01d0*/  SHF.R.U64 R46, R180, 0x2, R181.reuse ;  /* 0x00000002b42e7819 */ /* 0x100fe200000012b5 */
[----:B-----5:R-:W-:Y:S01]  /*01e0*/  VIADD R44, R127, 0xbb67ae85 ;  /* 0xbb67ae857f2c7836 */ /* 0x020fe20000000000 */
[----:B------:R-:W-:Y:S01]  /*01f0*/  SHF.R.U32.HI R45, RZ, 0x2, R181 ;  /* 0x00000002ff2d7819 */ /* 0x000fe200000116b5 */
[C---:B------:R-:W-:Y:S01]  /*0200*/  VIADD R42, R126.reuse, 0x3c6ef372 ;  /* 0x3c6ef3727e2a7836 */ /* 0x040fe20000000000 */
[----:B------:R-:W-:Y:S01]  /*0210*/  IADD3 R43, R126, -0x61c88647, RZ ;  /* 0x9e3779b97e2b7810 */ /* 0x000fe20007ffe0ff */
[----:B------:R-:W-:Y:S01]  /*0220*/  IMAD.WIDE.U32 R2, R46, -0x2daee0ad, RZ ;  /* 0xd2511f532e027825 */ /* 0x000fe200078e00ff */
[----:B------:R-:W-:Y:S02]  /*0230*/  LOP3.LUT R6, R5, R45, R126, 0x96, !PT ;  /* 0x0000002d05067212 */ /* 0x000fe400078e967e */
[C---:B------:R-:W-:Y:S01]  /*0240*/  IADD3 R41, R127.reuse, 0x76cf5d0a, RZ ;  /* 0x76cf5d0a7f297810 */ /* 0x040fe20007ffe0ff */
[----:B------:R-:W-:Y:S01]  /*0250*/  VIADD R40, R127, 0x32370b8f ;  /* 0x32370b8f7f287836 */ /* 0x000fe20000000000 */
[----:B------:R-:W-:Y:S01]  /*0260*/  LOP3.LUT R8, R3, R127, RZ, 0x3c, !PT ;  /* 0x0000007f03087212 */ /* 0x000fe200078e3cff */
[----:B------:R-:W-:Y:S01]  /*0270*/  IMAD.WIDE.U32 R6, R6, -0x2daee0ad, RZ ;  /* 0xd2511f5306067825 */ /* 0x000fe200078e00ff */
[----:B------:R-:W-:-:S02]  /*0280*/  IADD3 R39, R126, -0x255992d5, RZ ;  /* 0xdaa66d2b7e277810 */ /* 0x000fc40007ffe0ff */
[----:B------:R-:W-:Y:S01]  /*0290*/  IADD3 R37, R127, -0x126145ec, RZ ;  /* 0xed9eba147f257810 */ /* 0x000fe20007ffe0ff */
[----:B------:R-:W-:Y:S01]  /*02a0*/  IMAD.WIDE.U32 R8, R8, -0x326172a9, RZ ;  /* 0xcd9e8d5708087825 */ /* 0x000fe200078e00ff */
[----:B------:R-:W-:Y:S02]  /*02b0*/  LOP3.LUT R5, R7, R2, R44, 0x96, !PT ;  /* 0x0000000207057212 */ /* 0x000fe400078e962c */
[C---:B------:R-:W-:Y:S01]  /*02c0*/  IADD3 R33, R126.reuse, -0x4ab325aa, RZ ;  /* 0xb54cda567e217810 */ /* 0x040fe20007ffe0ff */
        /* <DEDUP_REMOVED lines=16> */
[----:B------:R-:W-:Y:S01]  /*03d0*/  LOP3.LUT R5, R19, 0x1f, RZ, 0x3c, !PT ;  /* 0x0000001f13057812 */ /* 0x000fe200078e3cff */
[----:B------:R-:W-:Y:S01]  /*03e0*/  VIADD R31, R127, 0x646e171e ;  /* 0x646e171e7f1f7836 */ /* 0x000fe20000000000 */
[----:B------:R-:W-:Y:S01]  /*03f0*/  LOP3.LUT R3, R3, R6, R37, 0x96, !PT ;  /* 0x0000000603037212 */ /* 0x000fe200078e9625 */
[----:B------:R-:W-:Y:S01]  /*0400*/  IMAD.WIDE.U32 R6, R7, -0x2daee0ad, RZ ;  /* 0xd2511f5307067825 */ /* 0x000fe200078e00ff */
[----:B------:R-:W-:-:S04]  /*0410*/  LEA.HI.SX32 R32, R0, R5, 0x1d ;  /* 0x0000000500207211 */ /* 0x000fc800078feaff */
[----:B------:R-:W-:Y:S01]  /*0420*/  LOP3.LUT R12, R7, R2, R35, 0x96, !PT ;  /* 0x00000002070c7212 */ /* 0x000fe200078e9623 */
[----:B------:R-:W-:Y:S01]  /*0430*/  IMAD.WIDE.U32 R2, R3, -0x326172a9, RZ ;  /* 0xcd9e8d5703027825 */ /* 0x000fe200078e00ff */
[C---:B------:R-:W-:Y:S02]  /*0440*/  LOP3.LUT P1, RZ, R32.reuse, 0xffffffe0, RZ, 0xc0, !PT ;  /* 0xffffffe020ff7812 */ /* 0x040fe4000782c0ff */
[----:B------:R-:W-:Y:S01]  /*0450*/  ISETP.GE.U32.AND P5, PT, R32, 0x40, PT ;  /* 0x000000402000780c */ /* 0x000fe20003fa6070 */
[----:B------:R-:W-:Y:S01]  /*0460*/  IMAD.WIDE.U32 R12, R12, -0x326172a9, RZ ;  /* 0xcd9e8d570c0c7825 */ /* 0x000fe200078e00ff */
[----:B------:R-:W-:Y:S02]  /*0470*/  LOP3.LUT R3, R3, R4, R34, 0x96, !PT ;  /* 0x0000000403037212 */ /* 0x000fe400078e9622 */
[C---:B------:R-:W-:Y:S02]  /*0480*/  ISETP.GE.U32.AND P4, PT, R32.reuse, 0x60, PT ;  /* 0x000000602000780c */ /* 0x040fe40003f86070 */
[----:B------:R-:W-:Y:S01]  /*0490*/  LOP3.LUT R14, R13, R2, R33, 0x96, !PT ;  /* 0x000000020d0e7212 */ /* 0x000fe200078e9621 */
[----:B------:R-:W-:Y:S01]  /*04a0*/  IMAD.WIDE.U32 R2, R3, -0x2daee0ad, RZ ;  /* 0xd2511f5303027825 */ /* 0x000fe200078e00ff */
[----:B------:R-:W-:-:S02]  /*04b0*/  ISETP.GE.U32.AND P0, PT, R32, 0x80, PT ;  /* 0x000000802000780c */ /* 0x000fc40003f06070 */
[----:B------:R-:W-:Y:S01]  /*04c0*/  P2R R49, PR, RZ, 0x20 ;  /* 0x00000020ff317803 */ /* 0x000fe20000000000 */
[----:B------:R-:W-:Y:S01]  /*04d0*/  IMAD.WIDE.U32 R14, R14, -0x2daee0ad, RZ ;  /* 0xd2511f530e0e7825 */ /* 0x000fe200078e00ff */
        /* <DEDUP_REMOVED lines=20> */
.L_x_20598:
[----:B------:R-:W-:Y:S05]  /*0620*/  BSYNC B0 ;  /* 0x0000000000007941 */ /* 0x000fea0003800000 */
.L_x_20597:
        /* <DEDUP_REMOVED lines=18> */
.L_x_20600:
[----:B------:R-:W-:Y:S05]  /*0750*/  BSYNC B0 ;  /* 0x0000000000007941 */ /* 0x000fea0003800000 */
.L_x_20599:
        /* <DEDUP_REMOVED lines=18> */
.L_x_20602:
[----:B------:R-:W-:Y:S05]  /*0880*/  BSYNC B0 ;  /* 0x0000000000007941 */ /* 0x000fea0003800000 */
.L_x_20601:
        /* <DEDUP_REMOVED lines=17> */
.L_x_20604:
[----:B------:R-:W-:Y:S05]  /*09a0*/  BSYNC B0 ;  /* 0x0000000000007941 */ /* 0x000fea0003800000 */
.L_x_20603:
[----:B------:R-:W-:Y:S01]  /*09b0*/  ULDC UR6, c[0x0][0x214] ;  /* 0x0000850000067ab9 */ /* 0x000fe20000000800 */
[----:B------:R-:W-:Y:S01]  /*09c0*/  IMAD.WIDE.U32 R2, R0, -0x326172a9, RZ ;  /* 0xcd9e8d5700027825 */ /* 0x000fe200078e00ff */
[----:B------:R-:W-:Y:S02]  /*09d0*/  ISETP.GE.AND P2, PT, R29, UR6, PT ;  /* 0x000000061d007c0c */ /* 0x000fe4000bf46270 */
[----:B------:R-:W-:Y:S01]  /*09e0*/  IADD3 R28, R126, 0x5384540f, RZ ;  /* 0x5384540f7e1c7810 */ /* 0x000fe20007ffe0ff */
[----:B------:R-:W-:Y:S01]  /*09f0*/  IMAD.HI.U32 R0, R88, -0x326172a9, RZ ;  /* 0xcd9e8d5758007827 */ /* 0x000fe200078e00ff */
[----:B------:R-:W-:Y:S02]  /*0a00*/  IADD3 R26, R127, -0x24c28bd8, RZ ;  /* 0xdb3d74287f1a7810 */ /* 0x000fe40007ffe0ff */
[----:B------:R-:W-:Y:S01]  /*0a10*/  LOP3.LUT R178, R3, R12, R28, 0x96, !PT ;  /* 0x0000000c03b27212 */ /* 0x000fe200078e961c */
[----:B------:R-:W-:-:S04]  /*0a20*/  VIADD R27, R126, 0xf1bbcdc8 ;  /* 0xf1bbcdc87e1b7836 */ /* 0x000fc80000000000 */
[----:B------:R-:W-:Y:S01]  /*0a30*/  IMAD.HI.U32 R3, R178, -0x2daee0ad, RZ ;  /* 0xd2511f53b2037827 */ /* 0x000fe200078e00ff */
[----:B------:R-:W-:Y:S01]  /*0a40*/  LOP3.LUT R182, R0, R2, R27, 0x96, !PT ;  /* 0x0000000200b67212 */ /* 0x000fe200078e961b */
[----:B------:R-:W-:Y:S06]  /*0a50*/  @P2 EXIT ;  /* 0x000000000000294d */ /* 0x000fec0003800000 */
[----:B------:R-:W-:Y:S01]  /*0a60*/  LOP3.LUT R184, R3, R14, R26, 0x96, !PT ;  /* 0x0000000e03b87212 */ /* 0x000fe200078e961a */
[--C-:B-----5:R-:W-:Y:S01]  /*0a70*/  HADD2.F32 R159, -RZ, R52.reuse.H0_H0 ;  /* 0x20000034ff9f7230 */ /* 0x120fe20000004100 */
[----:B------:R-:W-:Y:S01]  /*0a80*/  ULDC.U8 UR6, c[0x0][0x2a0] ;  /* 0x0000a80000067ab9 */ /* 0x000fe20000000000 */
[----:B------:R-:W-:Y:S01]  /*0a90*/  HADD2.F32 R161, -RZ, R52.H1_H1 ;  /* 0x30000034ffa17230 */ /* 0x000fe20000004100 */
[----:B------:R-:W-:Y:S01]  /*0aa0*/  IADD3 R177, R126, -0x700cb87f, RZ ;  /* 0x8ff347817eb17810 */ /* 0x000fe20007ffe0ff */
[--C-:B------:R-:W-:Y:S01]  /*0ab0*/  HADD2.F32 R164, -RZ, R54.reuse.H0_H0 ;  /* 0x20000036ffa47230 */ /* 0x100fe20000004100 */
[----:B------:R-:W-:Y:S01]  /*0ac0*/  ISETP.NE.AND P2, PT, RZ, UR6, PT ;  /* 0x00000006ff007c0c */ /* 0x000fe2000bf45270 */
[----:B------:R-:W-:Y:S01]  /*0ad0*/  HADD2.F32 R165, -RZ, R54.H1_H1 ;  /* 0x30000036ffa57230 */ /* 0x000fe20000004100 */
[----:B------:R-:W-:Y:S01]  /*0ae0*/  LOP3.LUT R180, R180, 0x3, RZ, 0xc0, !PT ;  /* 0x00000003b4b47812 */ /* 0x000fe200078ec0ff */
[----:B------:R-:W-:Y:S01]  /*0af0*/  VIADD R175, R127, 0x96a522ad ;  /* 0x96a522ad7faf7836 */ /* 0x000fe20000000000 */
[----:B------:R-:W-:Y:S01]  /*0b00*/  P2R R192, PR, RZ, 0x4 ;  /* 0x00000004ffc07803 */ /* 0x000fe20000000000 */
[----:B------:R-:W-:Y:S01]  /*0b10*/  IMAD R178, R178, -0x2daee0ad, RZ ;  /* 0xd2511f53b2b27824 */ /* 0x000fe200078e02ff */
[----:B------:R-:W-:Y:S01]  /*0b20*/  ULDC UR6, c[0x0][0x294] ;  /* 0x0000a50000067ab9 */ /* 0x000fe20000000800 */
[----:B------:R-:W-:Y:S01]  /*0b30*/  IMAD.HI.U32 R52, R182, -0x2daee0ad, RZ ;  /* 0xd2511f53b6347827 */ /* 0x000fe200078e00ff */
[----:B------:R-:W-:Y:S01]  /*0b40*/  ULDC UR7, c[0x0][0x2d8] ;  /* 0x0000b60000077ab9 */ /* 0x000fe20000000800 */
[----:B------:R-:W-:-:S02]  /*0b50*/  ULDC.64 UR8, c[0x0][0x298] ;  /* 0x0000a60000087ab9 */ /* 0x000fc40000000a00 */
        /* <DEDUP_REMOVED lines=99> */
.L_x_20916:
        /* <DEDUP_REMOVED lines=51> */
.L_x_20610:
[----:B------:R-:W-:-:S07]  /*14c0*/  IMAD.MOV.U32 R98, RZ, RZ, R184 ;  /* 0x000000ffff627224 */ /* 0x000fce00078e00b8 */
.L_x_20611:
[----:B------:R-:W-:Y:S05]  /*14d0*/  BSYNC B2 ;  /* 0x0000000000027941 */ /* 0x000fea0003800000 */
.L_x_20609:
        /* <DEDUP_REMOVED lines=16> */
.L_x_20615:
[----:B------:R-:W-:Y:S05]  /*15e0*/  BSYNC B3 ;  /* 0x0000000000037941 */ /* 0x000fea0003800000 */
.L_x_20614:
        /* <DEDUP_REMOVED lines=43> */
.L_x_20613:
[----:B------:R-:W-:Y:S05]  /*18a0*/  BSYNC B2 ;  /* 0x0000000000027941 */ /* 0x000fea0003800000 */
.L_x_20612:
        /* <DEDUP_REMOVED lines=11> */
.L_x_20608:
[----:B------:R-:W-:Y:S05]  /*1960*/  BSYNC B1 ;  /* 0x0000000000017941 */ /* 0x000fea0003800000 */
.L_x_20607:
        /* <DEDUP_REMOVED lines=18> */
.L_x_20619:
[----:B------:R-:W-:-:S07]  /*1a90*/  IMAD.MOV.U32 R57, RZ, RZ, R184 ;  /* 0x000000ffff397224 */ /* 0x000fce00078e00b8 */
.L_x_20620:
[----:B------:R-:W-:Y:S05]  /*1aa0*/  BSYNC B2 ;  /* 0x0000000000027941 */ /* 0x000fea0003800000 */
.L_x_20618:
        /* <DEDUP_REMOVED lines=16> */
.L_x_20624:
[----:B------:R-:W-:Y:S05]  /*1bb0*/  BSYNC B3 ;  /* 0x0000000000037941 */ /* 0x000fea0003800000 */
.L_x_20623:
        /* <DEDUP_REMOVED lines=43> */
.L_x_20622:
[----:B------:R-:W-:Y:S05]  /*1e70*/  BSYNC B2 ;  /* 0x0000000000027941 */ /* 0x000fea0003800000 */
.L_x_20621:
        /* <DEDUP_REMOVED lines=11> */
.L_x_20617:
[----:B------:R-:W-:Y:S05]  /*1f30*/  BSYNC B1 ;  /* 0x0000000000017941 */ /* 0x000fea0003800000 */
.L_x_20616:
        /* <DEDUP_REMOVED lines=18> */
.L_x_20628:
[----:B------:R-:W-:-:S07]  /*2060*/  IMAD.MOV.U32 R150, RZ, RZ, R184 ;  /* 0x000000ffff967224 */ /* 0x000fce00078e00b8 */
.L_x_20629:
[----:B------:R-:W-:Y:S05]  /*2070*/  BSYNC B2 ;  /* 0x0000000000027941 */ /* 0x000fea0003800000 */
.L_x_20627:
        /* <DEDUP_REMOVED lines=16> */
.L_x_20633:
[----:B------:R-:W-:Y:S05]  /*2180*/  BSYNC B3 ;  /* 0x0000000000037941 */ /* 0x000fea0003800000 */
.L_x_20632:
        /* <DEDUP_REMOVED lines=44> */
.L_x_20631:
[----:B------:R-:W-:Y:S05]  /*2450*/  BSYNC B2 ;  /* 0x0000000000027941 */ /* 0x000fea0003800000 */
.L_x_20630:
        /* <DEDUP_REMOVED lines=11> */
.L_x_20626:
[----:B------:R-:W-:Y:S05]  /*2510*/  BSYNC B1 ;  /* 0x0000000000017941 */ /* 0x000fea0003800000 */
.L_x_20625:
        /* <DEDUP_REMOVED lines=18> */
.L_x_20637:
[----:B------:R-:W-:-:S07]  /*2640*/  MOV R59, R184 ;  /* 0x000000b8003b7202 */ /* 0x000fce0000000f00 */
.L_x_20638:
[----:B------:R-:W-:Y:S05]  /*2650*/  BSYNC B2 ;  /* 0x0000000000027941 */ /* 0x000fea0003800000 */
.L_x_20636:
        /* <DEDUP_REMOVED lines=16> */
.L_x_20642:
[----:B------:R-:W-:Y:S05]  /*2760*/  BSYNC B3 ;  /* 0x0000000000037941 */ /* 0x000fea0003800000 */
.L_x_20641:
        /* <DEDUP_REMOVED lines=44> */
.L_x_20640:
[----:B------:R-:W-:Y:S05]  /*2a30*/  BSYNC B2 ;  /* 0x0000000000027941 */ /* 0x000fea0003800000 */
.L_x_20639:
        /* <DEDUP_REMOVED lines=11> */
.L_x_20635:
[----:B------:R-:W-:Y:S05]  /*2af0*/  BSYNC B1 ;  /* 0x0000000000017941 */ /* 0x000fea0003800000 */
.L_x_20634:
        /* <DEDUP_REMOVED lines=18> */
.L_x_20646:
[----:B------:R-:W-:-:S07]  /*2c20*/  IMAD.MOV.U32 R152, RZ, RZ, R184 ;  /* 0x000000ffff987224 */ /* 0x000fce00078e00b8 */
.L_x_20647:
[----:B------:R-:W-:Y:S05]  /*2c30*/  BSYNC B2 ;  /* 0x0000000000027941 */ /* 0x000fea0003800000 */
.L_x_20645:
        /* <DEDUP_REMOVED lines=16> */
.L_x_20651:
[----:B------:R-:W-:Y:S05]  /*2d40*/  BSYNC B3 ;  /* 0x0000000000037941 */ /* 0x000fea0003800000 */
.L_x_20650:
        /* <DEDUP_REMOVED lines=44> */
.L_x_20649:
[----:B------:R-:W-:Y:S05]  /*3010*/  BSYNC B2 ;  /* 0x0000000000027941 */ /* 0x000fea0003800000 */
.L_x_20648:
        /* <DEDUP_REMOVED lines=11> */
.L_x_20644:
[----:B------:R-:W-:Y:S05]  /*30d0*/  BSYNC B1 ;  /* 0x0000000000017941 */ /* 0x000fea0003800000 */
.L_x_20643:
        /* <DEDUP_REMOVED lines=18> */
.L_x_20655:
[----:B------:R-:W-:-:S07]  /*3200*/  MOV R69, R184 ;  /* 0x000000b800457202 */ /* 0x000fce0000000f00 */
.L_x_20656:
[----:B------:R-:W-:Y:S05]  /*3210*/  BSYNC B2 ;  /* 0x0000000000027941 */ /* 0x000fea0003800000 */
.L_x_20654:
        /* <DEDUP_REMOVED lines=16> */
.L_x_20660:
[----:B------:R-:W-:Y:S05]  /*3320*/  BSYNC B3 ;  /* 0x0000000000037941 */ /* 0x000fea0003800000 */
.L_x_20659:
        /* <DEDUP_REMOVED lines=44> */
.L_x_20658:
[----:B------:R-:W-:Y:S05]  /*35f0*/  BSYNC B2 ;  /* 0x0000000000027941 */ /* 0x000fea0003800000 */
.L_x_20657:
        /* <DEDUP_REMOVED lines=11> */
.L_x_20653:
[----:B------:R-:W-:Y:S05]  /*36b0*/  BSYNC B1 ;  /* 0x0000000000017941 */ /* 0x000fea0003800000 */
.L_x_20652:
        /* <DEDUP_REMOVED lines=18> */
.L_x_20664:
[----:B------:R-:W-:-:S07]  /*37e0*/  IMAD.MOV.U32 R180, RZ, RZ, R184 ;  /* 0x000000ffffb47224 */ /* 0x000fce00078e00b8 */
.L_x_20665:
[----:B------:R-:W-:Y:S05]  /*37f0*/  BSYNC B2 ;  /* 0x0000000000027941 */ /* 0x000fea0003800000 */
.L_x_20663:
        /* <DEDUP_REMOVED lines=16> */
.L_x_20669:
[----:B------:R-:W-:Y:S05]  /*3900*/  BSYNC B3 ;  /* 0x0000000000037941 */ /* 0x000fea0003800000 */
.L_x_20668:
        /* <DEDUP_REMOVED lines=44> */
.L_x_20667:
[----:B------:R-:W-:Y:S05]  /*3bd0*/  BSYNC B2 ;  /* 0x0000000000027941 */ /* 0x000fea0003800000 */
.L_x_20666:
        /* <DEDUP_REMOVED lines=11> */
.L_x_20662:
[----:B------:R-:W-:Y:S05]  /*3c90*/  BSYNC B1 ;  /* 0x0000000000017941 */ /* 0x000fea0003800000 */
.L_x_20661:
        /* <DEDUP_REMOVED lines=18> */
.L_x_20673:
[----:B------:R-:W-:-:S07]  /*3dc0*/  MOV R71, R184 ;  /* 0x000000b800477202 */ /* 0x000fce0000000f00 */
.L_x_20674:
[----:B------:R-:W-:Y:S05]  /*3dd0*/  BSYNC B2 ;  /* 0x0000000000027941 */ /* 0x000fea0003800000 */
.L_x_20672:
        /* <DEDUP_REMOVED lines=16> */
.L_x_20678:
[----:B------:R-:W-:Y:S05]  /*3ee0*/  BSYNC B3 ;  /* 0x0000000000037941 */ /* 0x000fea0003800000 */
.L_x_20677:
        /* <DEDUP_REMOVED lines=44> */
.L_x_20676:
[----:B------:R-:W-:Y:S05]  /*41b0*/  BSYNC B2 ;  /* 0x0000000000027941 */ /* 0x000fea0003800000 */
.L_x_20675:
        /* <DEDUP_REMOVED lines=11> */
.L_x_20671:
[----:B------:R-:W-:Y:S05]  /*4270*/  BSYNC B1 ;  /* 0x0000000000017941 */ /* 0x000fea0003800000 */
.L_x_20670:
        /* <DEDUP_REMOVED lines=26> */
.L_x_20680:
[----:B------:R-:W-:Y:S05]  /*4420*/  BSYNC B1 ;  /* 0x0000000000017941 */ /* 0x000fea0003800000 */
.L_x_20679:
[----:B------:R-:W-:Y:S01]  /*4430*/  VIADD R197, R197, 0x20 ;  /* 0x00000020c5c57836 */ /* 0x000fe20000000000 */
[----:B------:R-:W-:-:S07]  /*4440*/  IADD3 R195, R195, 0x20, RZ ;  /* 0x00000020c3c37810 */ /* 0x000fce0007ffe0ff */
.L_x_20606:
[----:B------:R-:W-:Y:S05]  /*4450*/  BSYNC B0 ;  /* 0x0000000000007941 */ /* 0x000fea0003800000 */
.L_x_20605:
        /* <DEDUP_REMOVED lines=32> */
.L_x_20686:
[----:B------:R-:W-:-:S07]  /*4660*/  MOV R98, R184 ;  /* 0x000000b800627202 */ /* 0x000fce0000000f00 */
.L_x_20687:
[----:B------:R-:W-:Y:S05]  /*4670*/  BSYNC B2 ;  /* 0x0000000000027941 */ /* 0x000fea0003800000 */
.L_x_20685:
        /* <DEDUP_REMOVED lines=16> */
.L_x_20691:
[----:B------:R-:W-:Y:S05]  /*4780*/  BSYNC B3 ;  /* 0x0000000000037941 */ /* 0x000fea0003800000 */
.L_x_20690:
        /* <DEDUP_REMOVED lines=43> */
.L_x_20689:
[----:B------:R-:W-:Y:S05]  /*4a40*/  BSYNC B2 ;  /* 0x0000000000027941 */ /* 0x000fea0003800000 */
.L_x_20688:
        /* <DEDUP_REMOVED lines=11> */
.L_x_20684:
[----:B------:R-:W-:Y:S05]  /*4b00*/  BSYNC B1 ;  /* 0x0000000000017941 */ /* 0x000fea0003800000 */
.L_x_20683:
        /* <DEDUP_REMOVED lines=18> */
.L_x_20695:
[----:B------:R-:W-:-:S07]  /*4c30*/  MOV R73, R184 ;  /* 0x000000b800497202 */ /* 0x000fce0000000f00 */
.L_x_20696:
[----:B------:R-:W-:Y:S05]  /*4c40*/  BSYNC B2 ;  /* 0x0000000000027941 */ /* 0x000fea0003800000 */
.L_x_20694:
        /* <DEDUP_REMOVED lines=16> */
.L_x_20700:
[----:B------:R-:W-:Y:S05]  /*4d50*/  BSYNC B3 ;  /* 0x0000000000037941 */ /* 0x000fea0003800000 */
.L_x_20699:
        /* <DEDUP_REMOVED lines=43> */
.L_x_20698:
[----:B------:R-:W-:Y:S05]  /*5010*/  BSYNC B2 ;  /* 0x0000000000027941 */ /* 0x000fea0003800000 */
.L_x_20697:
        /* <DEDUP_REMOVED lines=11> */
.L_x_20693:
[----:B------:R-:W-:Y:S05]  /*50d0*/  BSYNC B1 ;  /* 0x0000000000017941 */ /* 0x000fea0003800000 */
.L_x_20692:
        /* <DEDUP_REMOVED lines=18> */
.L_x_20704:
[----:B------:R-:W-:-:S07]  /*5200*/  MOV R150, R184 ;  /* 0x000000b800967202 */ /* 0x000fce0000000f00 */
.L_x_20705:
[----:B------:R-:W-:Y:S05]  /*5210*/  BSYNC B2 ;  /* 0x0000000000027941 */ /* 0x000fea0003800000 */
.L_x_20703:
        /* <DEDUP_REMOVED lines=16> */
.L_x_20709:
[----:B------:R-:W-:Y:S05]  /*5320*/  BSYNC B3 ;  /* 0x0000000000037941 */ /* 0x000fea0003800000 */
.L_x_20708:
        /* <DEDUP_REMOVED lines=44> */
.L_x_20707:
[----:B------:R-:W-:Y:S05]  /*55f0*/  BSYNC B2 ;  /* 0x0000000000027941 */ /* 0x000fea0003800000 */
.L_x_20706:
        /* <DEDUP_REMOVED lines=11> */
.L_x_20702:
[----:B------:R-:W-:Y:S05]  /*56b0*/  BSYNC B1 ;  /* 0x0000000000017941 */ /* 0x000fea0003800000 */
.L_x_20701:
        /* <DEDUP_REMOVED lines=18> */
.L_x_20713:
[----:B------:R-:W-:-:S07]  /*57e0*/  IMAD.MOV.U32 R75, RZ, RZ, R184 ;  /* 0x000000ffff4b7224 */ /* 0x000fce00078e00b8 */
.L_x_20714:
[----:B------:R-:W-:Y:S05]  /*57f0*/  BSYNC B2 ;  /* 0x0000000000027941 */ /* 0x000fea0003800000 */
.L_x_20712:
        /* <DEDUP_REMOVED lines=16> */
.L_x_20718:
[----:B------:R-:W-:Y:S05]  /*5900*/  BSYNC B3 ;  /* 0x0000000000037941 */ /* 0x000fea0003800000 */
.L_x_20717:
        /* <DEDUP_REMOVED lines=44> */
.L_x_20716:
[----:B------:R-:W-:Y:S05]  /*5bd0*/  BSYNC B2 ;  /* 0x0000000000027941 */ /* 0x000fea0003800000 */
.L_x_20715:
        /* <DEDUP_REMOVED lines=11> */
.L_x_20711:
[----:B------:R-:W-:Y:S05]  /*5c90*/  BSYNC B1 ;  /* 0x0000000000017941 */ /* 0x000fea0003800000 */
.L_x_20710:
        /* <DEDUP_REMOVED lines=18> */
.L_x_20722:
[----:B------:R-:W-:-:S07]  /*5dc0*/  MOV R152, R184 ;  /* 0x000000b800987202 */ /* 0x000fce0000000f00 */
.L_x_20723:
[----:B------:R-:W-:Y:S05]  /*5dd0*/  BSYNC B2 ;  /* 0x0000000000027941 */ /* 0x000fea0003800000 */
.L_x_20721:
        /* <DEDUP_REMOVED lines=16> */
.L_x_20727:
[----:B------:R-:W-:Y:S05]  /*5ee0*/  BSYNC B3 ;  /* 0x0000000000037941 */ /* 0x000fea0003800000 */
.L_x_20726:
        /* <DEDUP_REMOVED lines=44> */
.L_x_20725:
[----:B------:R-:W-:Y:S05]  /*61b0*/  BSYNC B2 ;  /* 0x0000000000027941 */ /* 0x000fea0003800000 */
.L_x_20724:
        /* <DEDUP_REMOVED lines=11> */
.L_x_20720:
[----:B------:R-:W-:Y:S05]  /*6270*/  BSYNC B1 ;  /* 0x0000000000017941 */ /* 0x000fea0003800000 */
.L_x_20719:
        /* <DEDUP_REMOVED lines=18> */
.L_x_20731:
[----:B------:R-:W-:-:S07]  /*63a0*/  IMAD.MOV.U32 R77, RZ, RZ, R184 ;  /* 0x000000ffff4d7224 */ /* 0x000fce00078e00b8 */
.L_x_20732:
[----:B------:R-:W-:Y:S05]  /*63b0*/  BSYNC B2 ;  /* 0x0000000000027941 */ /* 0x000fea0003800000 */
.L_x_20730:
        /* <DEDUP_REMOVED lines=16> */
.L_x_20736:
[----:B------:R-:W-:Y:S05]  /*64c0*/  BSYNC B3 ;  /* 0x0000000000037941 */ /* 0x000fea0003800000 */
.L_x_20735:
        /* <DEDUP_REMOVED lines=44> */
.L_x_20734:
[----:B------:R-:W-:Y:S05]  /*6790*/  BSYNC B2 ;  /* 0x0000000000027941 */ /* 0x000fea0003800000 */
.L_x_20733:
        /* <DEDUP_REMOVED lines=11> */
.L_x_20729:
[----:B------:R-:W-:Y:S05]  /*6850*/  BSYNC B1 ;  /* 0x0000000000017941 */ /* 0x000fea0003800000 */
.L_x_20728:
        /* <DEDUP_REMOVED lines=18> */
.L_x_20740:
[----:B------:R-:W-:-:S07]  /*6980*/  MOV R180, R184 ;  /* 0x000000b800b47202 */ /* 0x000fce0000000f00 */
.L_x_20741:
[----:B------:R-:W-:Y:S05]  /*6990*/  BSYNC B2 ;  /* 0x0000000000027941 */ /* 0x000fea0003800000 */
.L_x_20739:
        /* <DEDUP_REMOVED lines=16> */
.L_x_20745:
[----:B------:R-:W-:Y:S05]  /*6aa0*/  BSYNC B3 ;  /* 0x0000000000037941 */ /* 0x000fea0003800000 */
.L_x_20744:
        /* <DEDUP_REMOVED lines=44> */
.L_x_20743:
[----:B------:R-:W-:Y:S05]  /*6d70*/  BSYNC B2 ;  /* 0x0000000000027941 */ /* 0x000fea0003800000 */
.L_x_20742:
        /* <DEDUP_REMOVED lines=11> */
.L_x_20738:
[----:B------:R-:W-:Y:S05]  /*6e30*/  BSYNC B1 ;  /* 0x0000000000017941 */ /* 0x000fea0003800000 */
.L_x_20737:
        /* <DEDUP_REMOVED lines=18> */
.L_x_20749:
[----:B------:R-:W-:-:S07]  /*6f60*/  IMAD.MOV.U32 R79, RZ, RZ, R184 ;  /* 0x000000ffff4f7224 */ /* 0x000fce00078e00b8 */
.L_x_20750:
[----:B------:R-:W-:Y:S05]  /*6f70*/  BSYNC B2 ;  /* 0x0000000000027941 */ /* 0x000fea0003800000 */
.L_x_20748:
        /* <DEDUP_REMOVED lines=16> */
.L_x_20754:
[----:B------:R-:W-:Y:S05]  /*7080*/  BSYNC B3 ;  /* 0x0000000000037941 */ /* 0x000fea0003800000 */
.L_x_20753:
        /* <DEDUP_REMOVED lines=44> */
.L_x_20752:
[----:B------:R-:W-:Y:S05]  /*7350*/  BSYNC B2 ;  /* 0x0000000000027941 */ /* 0x000fea0003800000 */
.L_x_20751:
        /* <DEDUP_REMOVED lines=11> */
.L_x_20747:
[----:B------:R-:W-:Y:S05]  /*7410*/  BSYNC B1 ;  /* 0x0000000000017941 */ /* 0x000fea0003800000 */
.L_x_20746:
        /* <DEDUP_REMOVED lines=26> */
.L_x_20756:
[----:B------:R-:W-:Y:S05]  /*75c0*/  BSYNC B1 ;  /* 0x0000000000017941 */ /* 0x000fea0003800000 */
.L_x_20755:
[----:B------:R-:W-:Y:S01]  /*75d0*/  IADD3 R197, R197, 0x20, RZ ;  /* 0x00000020c5c57810 */ /* 0x000fe20007ffe0ff */
[----:B------:R-:W-:-:S07]  /*75e0*/  VIADD R195, R195, 0x20 ;  /* 0x00000020c3c37836 */ /* 0x000fce0000000000 */
.L_x_20682:
[----:B------:R-:W-:Y:S05]  /*75f0*/  BSYNC B0 ;  /* 0x0000000000007941 */ /* 0x000fea0003800000 */
.L_x_20681:
        /* <DEDUP_REMOVED lines=32> */
.L_x_20762:
[----:B------:R-:W-:-:S07]  /*7800*/  IMAD.MOV.U32 R98, RZ, RZ, R184 ;  /* 0x000000ffff627224 */ /* 0x000fce00078e00b8 */
.L_x_20763:
[----:B------:R-:W-:Y:S05]  /*7810*/  BSYNC B2 ;  /* 0x0000000000027941 */ /* 0x000fea0003800000 */
.L_x_20761:
        /* <DEDUP_REMOVED lines=16> */
.L_x_20767:
[----:B------:R-:W-:Y:S05]  /*7920*/  BSYNC B3 ;  /* 0x0000000000037941 */ /* 0x000fea0003800000 */
.L_x_20766:
        /* <DEDUP_REMOVED lines=43> */
.L_x_20765:
[----:B------:R-:W-:Y:S05]  /*7be0*/  BSYNC B2 ;  /* 0x0000000000027941 */ /* 0x000fea0003800000 */
.L_x_20764:
        /* <DEDUP_REMOVED lines=11> */
.L_x_20760:
[----:B------:R-:W-:Y:S05]  /*7ca0*/  BSYNC B1 ;  /* 0x0000000000017941 */ /* 0x000fea0003800000 */
.L_x_20759:
        /* <DEDUP_REMOVED lines=18> */
.L_x_20771:
[----:B------:R-:W-:-:S07]  /*7dd0*/  IMAD.MOV.U32 R81, RZ, RZ, R184 ;  /* 0x000000ffff517224 */ /* 0x000fce00078e00b8 */
.L_x_20772:
[----:B------:R-:W-:Y:S05]  /*7de0*/  BSYNC B2 ;  /* 0x0000000000027941 */ /* 0x000fea0003800000 */
.L_x_20770:
        /* <DEDUP_REMOVED lines=16> */
.L_x_20776:
[----:B------:R-:W-:Y:S05]  /*7ef0*/  BSYNC B3 ;  /* 0x0000000000037941 */ /* 0x000fea0003800000 */
.L_x_20775:
        /* <DEDUP_REMOVED lines=43> */
.L_x_20774:
[----:B------:R-:W-:Y:S05]  /*81b0*/  BSYNC B2 ;  /* 0x0000000000027941 */ /* 0x000fea0003800000 */
.L_x_20773:
        /* <DEDUP_REMOVED lines=11> */
.L_x_20769:
[----:B------:R-:W-:Y:S05]  /*8270*/  BSYNC B1 ;  /* 0x0000000000017941 */ /* 0x000fea0003800000 */
.L_x_20768:
        /* <DEDUP_REMOVED lines=18> */
.L_x_20780:
[----:B------:R-:W-:-:S07]  /*83a0*/  IMAD.MOV.U32 R150, RZ, RZ, R184 ;  /* 0x000000ffff967224 */ /* 0x000fce00078e00b8 */
.L_x_20781:
[----:B------:R-:W-:Y:S05]  /*83b0*/  BSYNC B2 ;  /* 0x0000000000027941 */ /* 0x000fea0003800000 */
.L_x_20779:
        /* <DEDUP_REMOVED lines=16> */
.L_x_20785:
[----:B------:R-:W-:Y:S05]  /*84c0*/  BSYNC B3 ;  /* 0x0000000000037941 */ /* 0x000fea0003800000 */
.L_x_20784:
        /* <DEDUP_REMOVED lines=44> */
.L_x_20783:
[----:B------:R-:W-:Y:S05]  /*8790*/  BSYNC B2 ;  /* 0x0000000000027941 */ /* 0x000fea0003800000 */
.L_x_20782:
        /* <DEDUP_REMOVED lines=11> */
.L_x_20778:
[----:B------:R-:W-:Y:S05]  /*8850*/  BSYNC B1 ;  /* 0x0000000000017941 */ /* 0x000fea0003800000 */
.L_x_20777:
        /* <DEDUP_REMOVED lines=18> */
.L_x_20789:
[----:B------:R-:W-:-:S07]  /*8980*/  MOV R83, R184 ;  /* 0x000000b800537202 */ /* 0x000fce0000000f00 */
.L_x_20790:
[----:B------:R-:W-:Y:S05]  /*8990*/  BSYNC B2 ;  /* 0x0000000000027941 */ /* 0x000fea0003800000 */
.L_x_20788:
        /* <DEDUP_REMOVED lines=16> */
.L_x_20794:
[----:B------:R-:W-:Y:S05]  /*8aa0*/  BSYNC B3 ;  /* 0x0000000000037941 */ /* 0x000fea0003800000 */
.L_x_20793:
        /* <DEDUP_REMOVED lines=44> */
.L_x_20792:
[----:B------:R-:W-:Y:S05]  /*8d70*/  BSYNC B2 ;  /* 0x0000000000027941 */ /* 0x000fea0003800000 */
.L_x_20791:
        /* <DEDUP_REMOVED lines=11> */
.L_x_20787:
[----:B------:R-:W-:Y:S05]  /*8e30*/  BSYNC B1 ;  /* 0x0000000000017941 */ /* 0x000fea0003800000 */
.L_x_20786:
        /* <DEDUP_REMOVED lines=18> */
.L_x_20798:
[----:B------:R-:W-:-:S07]  /*8f60*/  IMAD.MOV.U32 R152, RZ, RZ, R184 ;  /* 0x000000ffff987224 */ /* 0x000fce00078e00b8 */
.L_x_20799:
[----:B------:R-:W-:Y:S05]  /*8f70*/  BSYNC B2 ;  /* 0x0000000000027941 */ /* 0x000fea0003800000 */
.L_x_20797:
        /* <DEDUP_REMOVED lines=16> */
.L_x_20803:
[----:B------:R-:W-:Y:S05]  /*9080*/  BSYNC B3 ;  /* 0x0000000000037941 */ /* 0x000fea0003800000 */
.L_x_20802:
        /* <DEDUP_REMOVED lines=44> */
.L_x_20801:
[----:B------:R-:W-:Y:S05]  /*9350*/  BSYNC B2 ;  /* 0x0000000000027941 */ /* 0x000fea0003800000 */
.L_x_20800:
        /* <DEDUP_REMOVED lines=11> */
.L_x_20796:
[----:B------:R-:W-:Y:S05]  /*9410*/  BSYNC B1 ;  /* 0x0000000000017941 */ /* 0x000fea0003800000 */
.L_x_20795:
        /* <DEDUP_REMOVED lines=18> */
.L_x_20807:
[----:B------:R-:W-:-:S07]  /*9540*/  MOV R85, R184 ;  /* 0x000000b800557202 */ /* 0x000fce0000000f00 */
.L_x_20808:
[----:B------:R-:W-:Y:S05]  /*9550*/  BSYNC B2 ;  /* 0x0000000000027941 */ /* 0x000fea0003800000 */
.L_x_20806:
        /* <DEDUP_REMOVED lines=16> */
.L_x_20812:
[----:B------:R-:W-:Y:S05]  /*9660*/  BSYNC B3 ;  /* 0x0000000000037941 */ /* 0x000fea0003800000 */
.L_x_20811:
        /* <DEDUP_REMOVED lines=44> */
.L_x_20810:
[----:B------:R-:W-:Y:S05]  /*9930*/  BSYNC B2 ;  /* 0x0000000000027941 */ /* 0x000fea0003800000 */
.L_x_20809:
        /* <DEDUP_REMOVED lines=11> */
.L_x_20805:
[----:B------:R-:W-:Y:S05]  /*99f0*/  BSYNC B1 ;  /* 0x0000000000017941 */ /* 0x000fea0003800000 */
.L_x_20804:
        /* <DEDUP_REMOVED lines=18> */
.L_x_20816:
[----:B------:R-:W-:-:S07]  /*9b20*/  IMAD.MOV.U32 R180, RZ, RZ, R184 ;  /* 0x000000ffffb47224 */ /* 0x000fce00078e00b8 */
.L_x_20817:
[----:B------:R-:W-:Y:S05]  /*9b30*/  BSYNC B2 ;  /* 0x0000000000027941 */ /* 0x000fea0003800000 */
.L_x_20815:
        /* <DEDUP_REMOVED lines=16> */
.L_x_20821:
[----:B------:R-:W-:Y:S05]  /*9c40*/  BSYNC B3 ;  /* 0x0000000000037941 */ /* 0x000fea0003800000 */
.L_x_20820:
        /* <DEDUP_REMOVED lines=44> */
.L_x_20819:
[----:B------:R-:W-:Y:S05]  /*9f10*/  BSYNC B2 ;  /* 0x0000000000027941 */ /* 0x000fea0003800000 */
.L_x_20818:
        /* <DEDUP_REMOVED lines=11> */
.L_x_20814:
[----:B------:R-:W-:Y:S05]  /*9fd0*/  BSYNC B1 ;  /* 0x0000000000017941 */ /* 0x000fea0003800000 */
.L_x_20813:
        /* <DEDUP_REMOVED lines=18> */
.L_x_20825:
[----:B------:R-:W-:-:S07]  /*a100*/  IMAD.MOV.U32 R87, RZ, RZ, R184 ;  /* 0x000000ffff577224 */ /* 0x000fce00078e00b8 */
.L_x_20826:
[----:B------:R-:W-:Y:S05]  /*a110*/  BSYNC B2 ;  /* 0x0000000000027941 */ /* 0x000fea0003800000 */
.L_x_20824:
        /* <DEDUP_REMOVED lines=16> */
.L_x_20830:
[----:B------:R-:W-:Y:S05]  /*a220*/  BSYNC B3 ;  /* 0x0000000000037941 */ /* 0x000fea0003800000 */
.L_x_20829:
        /* <DEDUP_REMOVED lines=44> */
.L_x_20828:
[----:B------:R-:W-:Y:S05]  /*a4f0*/  BSYNC B2 ;  /* 0x0000000000027941 */ /* 0x000fea0003800000 */
.L_x_20827:
[----:B------:R-:W-:Y:S01]  /*a500*/  I2FP.F32.U32 R87, R87 ;  /* 0x0000005700577245 */ /* 0x000fe20000201000 */
[----:B------:R-:W-:Y:S01]  /*a510*/  HADD2.F32 R97, -RZ, R63.H1_H1 ;  /* 0x3000003fff617230 */ /* 0x000fe20000004100 */
[----:B------:R-:W-:-:S04]  /*a520*/  MOV R96, 0x2f800000 ;  /* 0x2f80000000607802 */ /* 0x000fc80000000f00 */
        /* <DEDUP_REMOVED lines=8> */
.L_x_20823:
[----:B------:R-:W-:Y:S05]  /*a5b0*/  BSYNC B1 ;  /* 0x0000000000017941 */ /* 0x000fea0003800000 */
.L_x_20822:
        /* <DEDUP_REMOVED lines=26> */
.L_x_20832:
[----:B------:R-:W-:Y:S05]  /*a760*/  BSYNC B1 ;  /* 0x0000000000017941 */ /* 0x000fea0003800000 */
.L_x_20831:
[----:B------:R-:W-:Y:S02]  /*a770*/  IADD3 R197, R197, 0x20, RZ ;  /* 0x00000020c5c57810 */ /* 0x000fe40007ffe0ff */
[----:B------:R-:W-:-:S07]  /*a780*/  IADD3 R195, R195, 0x20, RZ ;  /* 0x00000020c3c37810 */ /* 0x000fce0007ffe0ff */
.L_x_20758:
[----:B------:R-:W-:Y:S05]  /*a790*/  BSYNC B0 ;  /* 0x0000000000007941 */ /* 0x000fea0003800000 */
.L_x_20757:
        /* <DEDUP_REMOVED lines=31> */
.L_x_20838:
[----:B------:R-:W-:-:S07]  /*a990*/  MOV R98, R184 ;  /* 0x000000b800627202 */ /* 0x000fce0000000f00 */
.L_x_20839:
[----:B------:R-:W-:Y:S05]  /*a9a0*/  BSYNC B2 ;  /* 0x0000000000027941 */ /* 0x000fea0003800000 */
.L_x_20837:
        /* <DEDUP_REMOVED lines=16> */
.L_x_20843:
[----:B------:R-:W-:Y:S05]  /*aab0*/  BSYNC B3 ;  /* 0x0000000000037941 */ /* 0x000fea0003800000 */
.L_x_20842:
        /* <DEDUP_REMOVED lines=40> */
[----:B------:R-:W-:Y:S02]  /*ad40*/  LOP3.LUT R179, R89, R90, R177, 0x96, !PT ;  /* 0x0000005a59b37212 */ /* 0x000fe400078e96b1 */
[----:B------:R-:W-:Y:S02]  /*ad50*/  MOV R184, R88 ;  /* 0x0000005800b87202 */ /* 0x000fe40000000f00 */
[----:B------:R-:W-:-:S07]  /*ad60*/  LOP3.LUT R178, R183, R178, R175, 0x96, !PT ;  /* 0x000000b2b7b27212 */ /* 0x000fce00078e96af */
.L_x_20841:
[----:B------:R-:W-:Y:S05]  /*ad70*/  BSYNC B2 ;  /* 0x0000000000027941 */ /* 0x000fea0003800000 */
.L_x_20840:
        /* <DEDUP_REMOVED lines=11> */
.L_x_20836:
[----:B------:R-:W-:Y:S05]  /*ae30*/  BSYNC B1 ;  /* 0x0000000000017941 */ /* 0x000fea0003800000 */
.L_x_20835:
        /* <DEDUP_REMOVED lines=18> */
.L_x_20847:
[----:B------:R-:W-:-:S07]  /*af60*/  IMAD.MOV.U32 R89, RZ, RZ, R184 ;  /* 0x000000ffff597224 */ /* 0x000fce00078e00b8 */
.L_x_20848:
[----:B------:R-:W-:Y:S05]  /*af70*/  BSYNC B2 ;  /* 0x0000000000027941 */ /* 0x000fea0003800000 */
.L_x_20846:
        /* <DEDUP_REMOVED lines=16> */
.L_x_20852:
[----:B------:R-:W-:Y:S05]  /*b080*/  BSYNC B3 ;  /* 0x0000000000037941 */ /* 0x000fea0003800000 */
.L_x_20851:
        /* <DEDUP_REMOVED lines=43> */
.L_x_20850:
[----:B------:R-:W-:Y:S05]  /*b340*/  BSYNC B2 ;  /* 0x0000000000027941 */ /* 0x000fea0003800000 */
.L_x_20849:
        /* <DEDUP_REMOVED lines=11> */
.L_x_20845:
[----:B------:R-:W-:Y:S05]  /*b400*/  BSYNC B1 ;  /* 0x0000000000017941 */ /* 0x000fea0003800000 */
.L_x_20844:
        /* <DEDUP_REMOVED lines=18> */
.L_x_20856:
[----:B------:R-:W-:-:S07]  /*b530*/  MOV R150, R184 ;  /* 0x000000b800967202 */ /* 0x000fce0000000f00 */
.L_x_20857:
[----:B------:R-:W-:Y:S05]  /*b540*/  BSYNC B2 ;  /* 0x0000000000027941 */ /* 0x000fea0003800000 */
.L_x_20855:
        /* <DEDUP_REMOVED lines=16> */
.L_x_20861:
[----:B------:R-:W-:Y:S05]  /*b650*/  BSYNC B3 ;  /* 0x0000000000037941 */ /* 0x000fea0003800000 */
.L_x_20860:
        /* <DEDUP_REMOVED lines=42> */
[----:B------:R-:W-:Y:S02]  /*b900*/  LOP3.LUT R178, R91, R178, R175, 0x96, !PT ;  /* 0x000000b25bb27212 */ /* 0x000fe400078e96af */
[----:B------:R-:W-:-:S08]  /*b910*/  MOV R182, R90 ;  /* 0x0000005a00b67202 */ /* 0x000fd00000000f00 */
.L_x_20859:
[----:B------:R-:W-:Y:S05]  /*b920*/  BSYNC B2 ;  /* 0x0000000000027941 */ /* 0x000fea0003800000 */
.L_x_20858:
        /* <DEDUP_REMOVED lines=11> */
.L_x_20854:
[----:B------:R-:W-:Y:S05]  /*b9e0*/  BSYNC B1 ;  /* 0x0000000000017941 */ /* 0x000fea0003800000 */
.L_x_20853:
        /* <DEDUP_REMOVED lines=18> */
.L_x_20865:
[----:B------:R-:W-:-:S07]  /*bb10*/  IMAD.MOV.U32 R91, RZ, RZ, R184 ;  /* 0x000000ffff5b7224 */ /* 0x000fce00078e00b8 */
.L_x_20866:
[----:B------:R-:W-:Y:S05]  /*bb20*/  BSYNC B2 ;  /* 0x0000000000027941 */ /* 0x000fea0003800000 */
.L_x_20864:
        /* <DEDUP_REMOVED lines=16> */
.L_x_20870:
[----:B------:R-:W-:Y:S05]  /*bc30*/  BSYNC B3 ;  /* 0x0000000000037941 */ /* 0x000fea0003800000 */
.L_x_20869:
        /* <DEDUP_REMOVED lines=44> */
.L_x_20868:
[----:B------:R-:W-:Y:S05]  /*bf00*/  BSYNC B2 ;  /* 0x0000000000027941 */ /* 0x000fea0003800000 */
.L_x_20867:
[----:B------:R-:W-:Y:S01]  /*bf10*/  I2FP.F32.U32 R91, R91 ;  /* 0x0000005b005b7245 */ /* 0x000fe20000201000 */
[----:B-----5:R-:W-:Y:S01]  /*bf20*/  HADD2.F32 R94, -RZ, R61.H1_H1 ;  /* 0x3000003dff5e7230 */ /* 0x020fe20000004100 */
        /* <DEDUP_REMOVED lines=9> */
.L_x_20863:
[----:B------:R-:W-:Y:S05]  /*bfc0*/  BSYNC B1 ;  /* 0x0000000000017941 */ /* 0x000fea0003800000 */
.L_x_20862:
        /* <DEDUP_REMOVED lines=18> */
.L_x_20874:
[----:B------:R-:W-:-:S07]  /*c0f0*/  MOV R152, R184 ;  /* 0x000000b800987202 */ /* 0x000fce0000000f00 */
.L_x_20875:
[----:B------:R-:W-:Y:S05]  /*c100*/  BSYNC B2 ;  /* 0x0000000000027941 */ /* 0x000fea0003800000 */
.L_x_20873:
        /* <DEDUP_REMOVED lines=16> */
.L_x_20879:
[----:B------:R-:W-:Y:S05]  /*c210*/  BSYNC B3 ;  /* 0x0000000000037941 */ /* 0x000fea0003800000 */
.L_x_20878:
        /* <DEDUP_REMOVED lines=41> */
[----:B------:R-:W-:Y:S01]  /*c4b0*/  IMAD.MOV.U32 R94, RZ, RZ, RZ ;  /* 0x000000ffff5e7224 */ /* 0x000fe200078e00ff */
[----:B------:R-:W-:Y:S02]  /*c4c0*/  LOP3.LUT R178, R93, R178, R175, 0x96, !PT ;  /* 0x000000b25db27212 */ /* 0x000fe400078e96af */
[----:B------:R-:W-:-:S07]  /*c4d0*/  MOV R182, R92 ;  /* 0x0000005c00b67202 */ /* 0x000fce0000000f00 */
.L_x_20877:
[----:B------:R-:W-:Y:S05]  /*c4e0*/  BSYNC B2 ;  /* 0x0000000000027941 */ /* 0x000fea0003800000 */
.L_x_20876:
        /* <DEDUP_REMOVED lines=11> */
.L_x_20872:
[----:B------:R-:W-:Y:S05]  /*c5a0*/  BSYNC B1 ;  /* 0x0000000000017941 */ /* 0x000fea0003800000 */
.L_x_20871:
        /* <DEDUP_REMOVED lines=18> */
.L_x_20883:
[----:B------:R-:W-:-:S07]  /*c6d0*/  MOV R93, R184 ;  /* 0x000000b8005d7202 */ /* 0x000fce0000000f00 */
.L_x_20884:
[----:B------:R-:W-:Y:S05]  /*c6e0*/  BSYNC B2 ;  /* 0x0000000000027941 */ /* 0x000fea0003800000 */
.L_x_20882:
        /* <DEDUP_REMOVED lines=16> */
.L_x_20888:
[----:B------:R-:W-:Y:S05]  /*c7f0*/  BSYNC B3 ;  /* 0x0000000000037941 */ /* 0x000fea0003800000 */
.L_x_20887:
        /* <DEDUP_REMOVED lines=44> */
.L_x_20886:
[----:B------:R-:W-:Y:S05]  /*cac0*/  BSYNC B2 ;  /* 0x0000000000027941 */ /* 0x000fea0003800000 */
.L_x_20885:
        /* <DEDUP_REMOVED lines=11> */
.L_x_20881:
[----:B------:R-:W-:Y:S05]  /*cb80*/  BSYNC B1 ;  /* 0x0000000000017941 */ /* 0x000fea0003800000 */
.L_x_20880:
        /* <DEDUP_REMOVED lines=18> */
.L_x_20892:
[----:B------:R-:W-:-:S07]  /*ccb0*/  IMAD.MOV.U32 R180, RZ, RZ, R184 ;  /* 0x000000ffffb47224 */ /* 0x000fce00078e00b8 */
.L_x_20893:
[----:B------:R-:W-:Y:S05]  /*ccc0*/  BSYNC B2 ;  /* 0x0000000000027941 */ /* 0x000fea0003800000 */
.L_x_20891:
        /* <DEDUP_REMOVED lines=16> */
.L_x_20897:
[----:B------:R-:W-:Y:S05]  /*cdd0*/  BSYNC B3 ;  /* 0x0000000000037941 */ /* 0x000fea0003800000 */
.L_x_20896:
        /* <DEDUP_REMOVED lines=44> */
.L_x_20895:
[----:B------:R-:W-:Y:S05]  /*d0a0*/  BSYNC B2 ;  /* 0x0000000000027941 */ /* 0x000fea0003800000 */
.L_x_20894:
[----:B------:R-:W-:Y:S01]  /*d0b0*/  I2FP.F32.U32 R94, R180 ;  /* 0x000000b4005e7245 */ /* 0x000fe20000201000 */
[----:B------:R-:W-:Y:S01]  /*d0c0*/  HADD2.F32 R99, -RZ, R63.H0_H0 ;  /* 0x2000003fff637230 */ /* 0x000fe20000004100 */
        /* <DEDUP_REMOVED lines=9> */
.L_x_20890:
[----:B------:R-:W-:Y:S05]  /*d160*/  BSYNC B1 ;  /* 0x0000000000017941 */ /* 0x000fea0003800000 */
.L_x_20889:
        /* <DEDUP_REMOVED lines=18> */
.L_x_20901:
[----:B------:R-:W-:-:S07]  /*d290*/  MOV R95, R184 ;  /* 0x000000b8005f7202 */ /* 0x000fce0000000f00 */
.L_x_20902:
[----:B------:R-:W-:Y:S05]  /*d2a0*/  BSYNC B2 ;  /* 0x0000000000027941 */ /* 0x000fea0003800000 */
.L_x_20900:
        /* <DEDUP_REMOVED lines=16> */
.L_x_20906:
[----:B------:R-:W-:Y:S05]  /*d3b0*/  BSYNC B3 ;  /* 0x0000000000037941 */ /* 0x000fea0003800000 */
.L_x_20905:
        /* <DEDUP_REMOVED lines=44> */
.L_x_20904:
[----:B------:R-:W-:Y:S05]  /*d680*/  BSYNC B2 ;  /* 0x0000000000027941 */ /* 0x000fea0003800000 */
.L_x_20903:
        /* <DEDUP_REMOVED lines=11> */
.L_x_20899:
[----:B------:R-:W-:Y:S05]  /*d740*/  BSYNC B1 ;  /* 0x0000000000017941 */ /* 0x000fea0003800000 */
.L_x_20898:
        /* <DEDUP_REMOVED lines=25> */
.L_x_20834:
[----:B------:R-:W-:Y:S05]  /*d8e0*/  BSYNC B0 ;  /* 0x0000000000007941 */ /* 0x000fea0003800000 */
.L_x_20833:
        /* <DEDUP_REMOVED lines=125> */
.L_x_20928:
        /* <DEDUP_REMOVED lines=59> */
.L_x_20911:
[----:B------:R-:W-:Y:S05]  /*e470*/  BSYNC B1 ;  /* 0x0000000000017941 */ /* 0x000fea0003800000 */
.L_x_20910:
        /* <DEDUP_REMOVED lines=35> */
.L_x_20913:
[----:B------:R-:W-:Y:S05]  /*e6b0*/  BSYNC B1 ;  /* 0x0000000000017941 */ /* 0x000fea0003800000 */
.L_x_20912:
        /* <DEDUP_REMOVED lines=35> */
.L_x_20915:
[----:B------:R-:W-:Y:S05]  /*e8f0*/  BSYNC B1 ;  /* 0x0000000000017941 */ /* 0x000fea0003800000 */
.L_x_20914:
        /* <DEDUP_REMOVED lines=32> */
.L_x_20909:
[----:B------:R-:W-:Y:S05]  /*eb00*/  BSYNC B0 ;  /* 0x0000000000007941 */ /* 0x000fea0003800000 */
.L_x_20908:
[----:B0123--:R-:W0:Y:S02]  /*eb10*/  LDC.64 R96, c[0x0][0x210] ;  /* 0x00008400ff607b82 */ /* 0x00fe240000000a00 */
[----:B0-----:R-:W-:-:S04]  /*eb20*/  LEA R29, R96, R29, 0x2 ;  /* 0x0000001d601d7211 */ /* 0x001fc800078e10ff */
[----:B------:R-:W-:-:S13]  /*eb30*/  ISETP.GE.AND P2, PT, R29, R97, PT ;  /* 0x000000611d00720c */ /* 0x000fda0003f46270 */
[----:B------:R-:W-:Y:S05]  /*eb40*/  @!P2 BRA `(.L_x_20916) ;  /* 0xffffff240090a947 */ /* 0x000fea000383ffff */
[----:B------:R-:W-:Y:S05]  /*eb50*/  EXIT ;  /* 0x000000000000794d */ /* 0x000fea0003800000 */
.L_x_20907:
        /* <DEDUP_REMOVED lines=8> */
.L_x_20918:
[----:B------:R-:W-:Y:S05]  /*ebe0*/  BSYNC B0 ;  /* 0x0000000000007941 */ /* 0x000fea0003800000 */
.L_x_20917:
        /* <DEDUP_REMOVED lines=10> */
.L_x_20919:
[----:B------:R-:W-:Y:S01]  /*ec90*/  HFMA2.MMA R199, -RZ, RZ, 0, 2.384185791015625e-07 ;  /* 0x00000004ffc77435 */ /* 0x000fe200000001ff */
[----:B------:R-:W-:-:S05]  /*eca0*/  MOV R99, R197 ;  /* 0x000000c500637202 */ /* 0x000fca0000000f00 */
[----:B------:R-:W-:-:S04]  /*ecb0*/  FADD.FTZ R99, R98, R99 ;  /* 0x0000006362637221 */ /* 0x000fc80000010000 */
[----:B------:R-:W-:-:S07]  /*ecc0*/  IMAD.MOV.U32 R198, RZ, RZ, R99 ;  /* 0x000000ffffc67224 */ /* 0x000fce00078e0063 */
[----:B------:R-:W-:Y:S05]  /*ecd0*/  WARPSYNC.COLLECTIVE R195, `(.L_x_20920) ;  /* 0x00000000c3087348 */ /* 0x000fea0003c00000 */
[----:B------:R0:W1:Y:S02]  /*ece0*/  SHFL.BFLY P6, R197, R198, R199, R200 ;  /* 0x0c0000c7c6c57389 */ /* 0x00006400000c00c8 */
[----:B01----:R-:W-:Y:S01]  /*ecf0*/  ENDCOLLECTIVE ;  /* 0x000000000000791b */ /* 0x003fe20003800000 */
.L_x_20920:
[----:B------:R-:W-:Y:S01]  /*ed00*/  HFMA2.MMA R199, -RZ, RZ, 0, 4.76837158203125e-07 ;  /* 0x00000008ffc77435 */ /* 0x000fe200000001ff */
[----:B------:R-:W-:-:S05]  /*ed10*/  MOV R96, R197 ;  /* 0x000000c500607202 */ /* 0x000fca0000000f00 */
[----:B------:R-:W-:-:S04]  /*ed20*/  FADD.FTZ R152, R99, R96 ;  /* 0x0000006063987221 */ /* 0x000fc80000010000 */
[----:B------:R-:W-:-:S07]  /*ed30*/  IMAD.MOV.U32 R198, RZ, RZ, R152 ;  /* 0x000000ffffc67224 */ /* 0x000fce00078e0098 */
[----:B------:R-:W-:Y:S05]  /*ed40*/  WARPSYNC.COLLECTIVE R195, `(.L_x_20921) ;  /* 0x00000000c3087348 */ /* 0x000fea0003c00000 */
[----:B------:R0:W1:Y:S02]  /*ed50*/  SHFL.BFLY P6, R197, R198, R199, R200 ;  /* 0x0c0000c7c6c57389 */ /* 0x00006400000c00c8 */
[----:B01----:R-:W-:Y:S01]  /*ed60*/  ENDCOLLECTIVE ;  /* 0x000000000000791b */ /* 0x003fe20003800000 */
.L_x_20921:
[----:B------:R-:W-:Y:S01]  /*ed70*/  HFMA2.MMA R199, -RZ, RZ, 0, 9.5367431640625e-07 ;  /* 0x00000010ffc77435 */ /* 0x000fe200000001ff */
[----:B------:R-:W-:-:S05]  /*ed80*/  MOV R151, R197 ;  /* 0x000000c500977202 */ /* 0x000fca0000000f00 */
[----:B------:R-:W-:-:S04]  /*ed90*/  FADD.FTZ R153, R152, R151 ;  /* 0x0000009798997221 */ /* 0x000fc80000010000 */
[----:B------:R-:W-:-:S07]  /*eda0*/  IMAD.MOV.U32 R198, RZ, RZ, R153 ;  /* 0x000000ffffc67224 */ /* 0x000fce00078e0099 */
[----:B------:R-:W-:Y:S05]  /*edb0*/  WARPSYNC.COLLECTIVE R195, `(.L_x_20922) ;  /* 0x00000000c3087348 */ /* 0x000fea0003c00000 */
[----:B------:R0:W1:Y:S02]  /*edc0*/  SHFL.BFLY P6, R197, R198, R199, R200 ;  /* 0x0c0000c7c6c57389 */ /* 0x00006400000c00c8 */
[----:B01----:R-:W-:Y:S01]  /*edd0*/  ENDCOLLECTIVE ;  /* 0x000000000000791b */ /* 0x003fe20003800000 */
.L_x_20922:
        /* <DEDUP_REMOVED lines=73> */
.L_x_20923:
[----:B------:R-:W-:Y:S01]  /*f270*/  HFMA2.MMA R199, -RZ, RZ, 0, 1.1920928955078125e-07 ;  /* 0x00000002ffc77435 */ /* 0x000fe200000001ff */
[----:B------:R-:W-:-:S05]  /*f280*/  MOV R97, R197 ;  /* 0x000000c500617202 */ /* 0x000fca0000000f00 */
[----:B------:R-:W-:-:S04]  /*f290*/  FADD.FTZ R97, R96, R97 ;  /* 0x0000006160617221 */ /* 0x000fc80000010000 */
[----:B------:R-:W-:-:S07]  /*f2a0*/  IMAD.MOV.U32 R198, RZ, RZ, R97 ;  /* 0x000000ffffc67224 */ /* 0x000fce00078e0061 */
[----:B------:R-:W-:Y:S05]  /*f2b0*/  WARPSYNC.COLLECTIVE R195, `(.L_x_20924) ;  /* 0x00000000c3087348 */ /* 0x000fea0003c00000 */
[----:B------:R0:W1:Y:S02]  /*f2c0*/  SHFL.BFLY P6, R197, R198, R199, R200 ;  /* 0x0c0000c7c6c57389 */ /* 0x00006400000c00c8 */
[----:B01----:R-:W-:Y:S01]  /*f2d0*/  ENDCOLLECTIVE ;  /* 0x000000000000791b */ /* 0x003fe20003800000 */
.L_x_20924:
[----:B------:R-:W-:Y:S01]  /*f2e0*/  HFMA2.MMA R199, -RZ, RZ, 0, 2.384185791015625e-07 ;  /* 0x00000004ffc77435 */ /* 0x000fe200000001ff */
[----:B------:R-:W-:-:S05]  /*f2f0*/  MOV R98, R197 ;  /* 0x000000c500627202 */ /* 0x000fca0000000f00 */
[----:B------:R-:W-:-:S04]  /*f300*/  FADD.FTZ R98, R97, R98 ;  /* 0x0000006261627221 */ /* 0x000fc80000010000 */
[----:B------:R-:W-:-:S07]  /*f310*/  IMAD.MOV.U32 R198, RZ, RZ, R98 ;  /* 0x000000ffffc67224 */ /* 0x000fce00078e0062 */
[----:B------:R-:W-:Y:S05]  /*f320*/  WARPSYNC.COLLECTIVE R195, `(.L_x_20925) ;  /* 0x00000000c3087348 */ /* 0x000fea0003c00000 */
[----:B------:R0:W1:Y:S02]  /*f330*/  SHFL.BFLY P6, R197, R198, R199, R200 ;  /* 0x0c0000c7c6c57389 */ /* 0x00006400000c00c8 */
[----:B01----:R-:W-:Y:S01]  /*f340*/  ENDCOLLECTIVE ;  /* 0x000000000000791b */ /* 0x003fe20003800000 */
.L_x_20925:
[----:B------:R-:W-:Y:S01]  /*f350*/  HFMA2.MMA R199, -RZ, RZ, 0, 4.76837158203125e-07 ;  /* 0x00000008ffc77435 */ /* 0x000fe200000001ff */
[----:B------:R-:W-:-:S05]  /*f360*/  MOV R99, R197 ;  /* 0x000000c500637202 */ /* 0x000fca0000000f00 */
[----:B------:R-:W-:-:S04]  /*f370*/  FADD.FTZ R99, R98, R99 ;  /* 0x0000006362637221 */ /* 0x000fc80000010000 */
[----:B------:R-:W-:-:S07]  /*f380*/  IMAD.MOV.U32 R198, RZ, RZ, R99 ;  /* 0x000000ffffc67224 */ /* 0x000fce00078e0063 */
[----:B------:R-:W-:Y:S05]  /*f390*/  WARPSYNC.COLLECTIVE R195, `(.L_x_20926) ;  /* 0x00000000c3087348 */ /* 0x000fea0003c00000 */
[----:B------:R0:W1:Y:S02]  /*f3a0*/  SHFL.BFLY P6, R197, R198, R199, R200 ;  /* 0x0c0000c7c6c57389 */ /* 0x00006400000c00c8 */
[----:B01----:R-:W-:Y:S01]  /*f3b0*/  ENDCOLLECTIVE ;  /* 0x000000000000791b */ /* 0x003fe20003800000 */
.L_x_20926:
[----:B------:R-:W-:Y:S01]  /*f3c0*/  HFMA2.MMA R199, -RZ, RZ, 0, 9.5367431640625e-07 ;  /* 0x00000010ffc77435 */ /* 0x000fe200000001ff */
[----:B------:R-:W-:-:S05]  /*f3d0*/  MOV R152, R197 ;  /* 0x000000c500987202 */ /* 0x000fca0000000f00 */
[----:B------:R-:W-:-:S04]  /*f3e0*/  FADD.FTZ R152, R99, R152 ;  /* 0x0000009863987221 */ /* 0x000fc80000010000 */
[----:B------:R-:W-:-:S07]  /*f3f0*/  IMAD.MOV.U32 R198, RZ, RZ, R152 ;  /* 0x000000ffffc67224 */ /* 0x000fce00078e0098 */
[----:B------:R-:W-:Y:S05]  /*f400*/  WARPSYNC.COLLECTIVE R195, `(.L_x_20927) ;  /* 0x00000000c3087348 */ /* 0x000fea0003c00000 */
[----:B------:R0:W1:Y:S02]  /*f410*/  SHFL.BFLY P6, R197, R198, R199, R200 ;  /* 0x0c0000c7c6c57389 */ /* 0x00006400000c00c8 */
[----:B01----:R-:W-:Y:S01]  /*f420*/  ENDCOLLECTIVE ;  /* 0x000000000000791b */ /* 0x003fe20003800000 */
.L_x_20927:
[----:B------:R-:W-:Y:S01]  /*f430*/  MOV R153, R197 ;  /* 0x000000c500997202 */ /* 0x000fe20000000f00 */
[----:B------:R-:W-:Y:S06]  /*f440*/  BRA `(.L_x_20928) ;  /* 0xffffffec001c7947 */ /* 0x000fec000383ffff */
.L_x_20929:
        /* <DEDUP_REMOVED lines=11> */
.L_x_30524:


//--------------------- .text._ZN10layer_norm13ln_fwd_kernelINS_13Kernel_traitsI6__halfS2_fS2_fjLj1024ELj1ELj4ELj1ELj16ENS_18Kernel_traits_baseILj1024ES2_S2_fS2_fjLj128EEEEELb1ELb1ELb1ELb1EEEvNS_9FwdParamsE --------------------------
	.section	.text._ZN10layer_norm13ln_fwd_kernelINS_13Kernel_traitsI6__halfS2_fS2_fjLj1024ELj1ELj4ELj1ELj16ENS_18Kernel_traits_baseILj1024ES2_S2_fS2_fjLj128EEEEELb1ELb1ELb1ELb1EEEvNS_9FwdParamsE,"ax",@progbits
	.align	128
        .global         _ZN10layer_norm13ln_fwd_kernelINS_13Kernel_traitsI6__halfS2_fS2_fjLj1024ELj1ELj4ELj1ELj16ENS_18Kernel_traits_baseILj1024ES2_S2_fS2_fjLj128EEEEELb1ELb1ELb1ELb1EEEvNS_9FwdParamsE
        .type           _ZN10layer_norm13ln_fwd_kernelINS_13Kernel_traitsI6__halfS2_fS2_fjLj1024ELj1ELj4ELj1ELj16ENS_18Kernel_traits_baseILj1024ES2_S2_fS2_fjLj128EEEEELb1ELb1ELb1ELb1EEEvNS_9FwdParamsE,@function
        .size           _ZN10layer_norm13ln_fwd_kernelINS_13Kernel_traitsI6__halfS2_fS2_fjLj1024ELj1ELj4ELj1ELj16ENS_18Kernel_traits_baseILj1024ES2_S2_fS2_fjLj128EEEEELb1ELb1ELb1ELb1EEEvNS_9FwdParamsE,(.L_x_30525 - _ZN10layer_norm13ln_fwd_kernelINS_13Kernel_traitsI6__halfS2_fS2_fjLj1024ELj1ELj4ELj1ELj16ENS_18Kernel_traits_baseILj1024ES2_S2_fS2_fjLj128EEEEELb1ELb1ELb1ELb1EEEvNS_9FwdParamsE)
        .other          _ZN10layer_norm13ln_fwd_kernelINS_13Kernel_traitsI6__halfS2_fS2_fjLj1024ELj1ELj4ELj1ELj16ENS_18Kernel_traits_baseILj1024ES2_S2_fS2_fjLj128EEEEELb1ELb1ELb1ELb1EEEvNS_9FwdParamsE,@"STO_CUDA_ENTRY STV_DEFAULT"
_ZN10layer_norm13ln_fwd_kernelINS_13Kernel_traitsI6__halfS2_fS2_fjLj1024ELj1ELj4ELj1ELj16ENS_18Kernel_traits_baseILj1024ES2_S2_fS2_fjLj128EEEEELb1ELb1ELb1ELb1EEEvNS_9FwdParamsE:
.text._ZN10layer_norm13ln_fwd_kernelINS_13Kernel_traitsI6__halfS2_fS2_fjLj1024ELj1ELj4ELj1ELj16ENS_18Kernel_traits_baseILj1024ES2_S2_fS2_fjLj128EEEEELb1ELb1ELb1ELb1EEEvNS_9FwdParamsE:
        /* <DEDUP_REMOVED lines=15> */
[----:B------:R-:W-:Y:S01]  /*00f0*/  ULDC.64 UR10, c[0x0][0x278] ;  /* 0x00009e00000a7ab9 */ /* 0x000fe20000000a00 */
        /* <DEDUP_REMOVED lines=70> */
[----:B------:R-:W-:Y:S01]  /*0560*/  LEA R12, P3, R0, UR10, 0x4 ;  /* 0x0000000a000c7c11 */ /* 0x000fe2000f8620ff */
[----:B------:R-:W-:Y:S01]  /*0570*/  UIADD3 UR27, UR4, -0xe443238, URZ ;  /* 0xf1bbcdc8041b7890 */ /* 0x000fe2000fffe03f */
[----:B------:R-:W-:Y:S01]  /*0580*/  IMAD.HI.U32 R7, R111, -0x326172a9, RZ ;  /* 0xcd9e8d576f077827 */ /* 0x000fe200078e00ff */
[----:B------:R-:W5:Y:S01]  /*0590*/  @P0 LDG.E.128 R16, desc[UR6][R2.64+0x200] ;  /* 0x0002000602100981 */ /* 0x000f62000c1e1d00 */
[----:B------:R-:W-:-:S03]  /*05a0*/  UIADD3 UR12, UR5, -0x24c28bd8, URZ ;  /* 0xdb3d7428050c7890 */ /* 0x000fc6000fffe03f */
[----:B------:R-:W5:Y:S01]  /*05b0*/  @P0 LDG.E.128 R60, desc[UR6][R2.64+0x400] ;  /* 0x00040006023c0981 */ /* 0x000f62000c1e1d00 */
[----:B------:R-:W-:-:S03]  /*05c0*/  IADD3.X R13, RZ, UR11, RZ, P3, !PT ;  /* 0x0000000bff0d7c10 */ /* 0x000fc60009ffe4ff */
[----:B------:R0:W5:Y:S01]  /*05d0*/  @P0 LDG.E.128 R56, desc[UR6][R2.64+0x600] ;  /* 0x0006000602380981 */ /* 0x000162000c1e1d00 */
[----:B------:R-:W-:Y:S01]  /*05e0*/  IMAD.X R5, RZ, RZ, UR9, P2 ;  /* 0x00000009ff057e24 */ /* 0x000fe200090e06ff */
[----:B------:R-:W-:Y:S01]  /*05f0*/  LOP3.LUT R126, R7, UR27, R20, 0x96, !PT ;  /* 0x0000001b077e7c12 */ /* 0x000fe2000f8e9614 */
[----:B0-----:R-:W-:-:S05]  /*0600*/  IMAD.HI.U32 R3, R112, -0x2daee0ad, RZ ;  /* 0xd2511f5370037827 */ /* 0x001fca00078e00ff */
        /* <DEDUP_REMOVED lines=16> */
[----:B------:R-:W-:Y:S02]  /*0710*/  HADD2.F32 R106, -RZ, R57.H1_H1 ;  /* 0x30000039ff6a7230 */ /* 0x000fe40000004100 */
[----:B------:R-:W-:Y:S01]  /*0720*/  IMAD R112, R112, -0x2daee0ad, RZ ;  /* 0xd2511f5370707824 */ /* 0x000fe200078e02ff */
[----:B------:R-:W5:Y:S01]  /*0730*/  LDG.E.128 R48, desc[UR6][R4.64+0x200] ;  /* 0x0002000604307981 */ /* 0x000f62000c1e1d00 */
[----:B------:R-:W-:-:S03]  /*0740*/  IMAD R111, R111, -0x326172a9, RZ ;  /* 0xcd9e8d576f6f7824 */ /* 0x000fc600078e02ff */
[----:B------:R-:W5:Y:S01]  /*0750*/  LDG.E.128 R44, desc[UR6][R4.64+0x400] ;  /* 0x00040006042c7981 */ /* 0x000f62000c1e1d00 */
[----:B------:R-:W-:-:S03]  /*0760*/  IMAD.HI.U32 R56, R116, -0x326172a9, RZ ;  /* 0xcd9e8d5774387827 */ /* 0x000fc600078e00ff */
[----:B------:R0:W5:Y:S01]  /*0770*/  LDG.E.128 R40, desc[UR6][R4.64+0x600] ;  /* 0x0006000604287981 */ /* 0x000162000c1e1d00 */
[----:B------:R-:W-:Y:S01]  /*0780*/  IMAD.HI.U32 R57, R126, -0x2daee0ad, RZ ;  /* 0xd2511f537e397827 */ /* 0x000fe200078e00ff */
[----:B------:R-:W-:Y:S01]  /*0790*/  HFMA2.MMA R117, -RZ, RZ, 0, 0 ;  /* 0x00000000ff757435 */ /* 0x000fe200000001ff */
[----:B------:R-:W-:Y:S01]  /*07a0*/  BSSY B0, `(.L_x_20930) ;  /* 0x0000dd9000007945 */ /* 0x000fe20003800000 */
[----:B------:R-:W5:Y:S01]  /*07b0*/  LDG.E.128 R36, desc[UR6][R12.64] ;  /* 0x000000060c247981 */ /* 0x000f62000c1e1d00 */
[--C-:B------:R-:W-:Y:S01]  /*07c0*/  HADD2.F32 R2, -RZ, R8.reuse.H0_H0 ;  /* 0x20000008ff027230 */ /* 0x100fe20000004100 */
[----:B------:R-:W-:Y:S01]  /*07d0*/  ULDC.U8 UR8, c[0x0][0x2a0] ;  /* 0x0000a80000087ab9 */ /* 0x000fe20000000000 */
[----:B------:R-:W-:Y:S01]  /*07e0*/  HADD2.F32 R3, -RZ, R8.H1_H1 ;  /* 0x30000008ff037230 */ /* 0x000fe20000004100 */
[----:B------:R-:W5:Y:S01]  /*07f0*/  LDG.E.128 R32, desc[UR6][R12.64+0x200] ;  /* 0x000200060c207981 */ /* 0x000f62000c1e1d00 */
[----:B------:R-:W-:-:S03]  /*0800*/  HADD2.F32 R6, -RZ, R10.H0_H0 ;  /* 0x2000000aff067230 */ /* 0x000fc60000004100 */
[----:B------:R-:W5:Y:S01]  /*0810*/  LDG.E.128 R28, desc[UR6][R12.64+0x400] ;  /* 0x000400060c1c7981 */ /* 0x000f62000c1e1d00 */
[----:B0-----:R-:W-:-:S03]  /*0820*/  HADD2.F32 R4, -RZ, R9.H0_H0 ;  /* 0x20000009ff047230 */ /* 0x001fc60000004100 */
[----:B------:R0:W5:Y:S01]  /*0830*/  LDG.E.128 R24, desc[UR6][R12.64+0x600] ;  /* 0x000600060c187981 */ /* 0x000162000c1e1d00 */
[----:B------:R-:W-:Y:S01]  /*0840*/  HADD2.F32 R5, -RZ, R9.H1_H1 ;  /* 0x30000009ff057230 */ /* 0x000fe20000004100 */
[----:B------:R-:W-:Y:S01]  /*0850*/  LOP3.LUT R111, R56, UR28, R111, 0x96, !PT ;  /* 0x0000001c386f7c12 */ /* 0x000fe2000f8e966f */
[----:B------:R-:W-:Y:S01]  /*0860*/  HADD2.F32 R7, -RZ, R10.H1_H1 ;  /* 0x3000000aff077230 */ /* 0x000fe20000004100 */
[----:B------:R-:W-:Y:S01]  /*0870*/  LOP3.LUT R112, R57, UR29, R112, 0x96, !PT ;  /* 0x0000001d39707c12 */ /* 0x000fe2000f8e9670 */
[--C-:B------:R-:W-:Y:S01]  /*0880*/  HADD2.F32 R8, -RZ, R11.reuse.H0_H0 ;  /* 0x2000000bff087230 */ /* 0x100fe20000004100 */
[----:B------:R-:W-:Y:S01]  /*0890*/  LOP3.LUT R135, R64, 0x3, RZ, 0xc0, !PT ;  /* 0x0000000340877812 */ /* 0x000fe200078ec0ff */
[----:B------:R-:W-:Y:S01]  /*08a0*/  HADD2.F32 R9, -RZ, R11.H1_H1 ;  /* 0x3000000bff097230 */ /* 0x000fe20000004100 */
[----:B------:R-:W-:Y:S01]  /*08b0*/  ISETP.NE.AND P2, PT, RZ, UR8, PT ;  /* 0x00000008ff007c0c */ /* 0x000fe2000bf45270 */
[--C-:B------:R-:W-:Y:S01]  /*08c0*/  HADD2.F32 R10, -RZ, R16.reuse.H0_H0 ;  /* 0x20000010ff0a7230 */ /* 0x100fe20000004100 */
[----:B------:R-:W-:Y:S01]  /*08d0*/  ULDC UR8, c[0x0][0x294] ;  /* 0x0000a50000087ab9 */ /* 0x000fe20000000800 */
[----:B------:R-:W-:Y:S01]  /*08e0*/  HADD2.F32 R11, -RZ, R16.H1_H1 ;  /* 0x30000010ff0b7230 */ /* 0x000fe20000004100 */
[----:B------:R-:W-:Y:S01]  /*08f0*/  ULDC UR9, c[0x0][0x2d8] ;  /* 0x0000b60000097ab9 */ /* 0x000fe20000000800 */
[--C-:B0-----:R-:W-:Y:S01]  /*0900*/  HADD2.F32 R12, -RZ, R17.reuse.H0_H0 ;  /* 0x20000011ff0c7230 */ /* 0x101fe20000004100 */
        /* <DEDUP_REMOVED lines=19> */
[----:B------:R-:W-:-:S07]  /*0a40*/  IMAD R126, R126, -0x2daee0ad, RZ ;  /* 0xd2511f537e7e7824 */ /* 0x000fce00078e02ff */
.L_x_21230:
        /* <DEDUP_REMOVED lines=48> */
.L_x_20934:
[----:B------:R-:W-:-:S07]  /*0d50*/  MOV R77, R116 ;  /* 0x00000074004d7202 */ /* 0x000fce0000000f00 */
.L_x_20935:
[----:B------:R-:W-:Y:S05]  /*0d60*/  BSYNC B2 ;  /* 0x0000000000027941 */ /* 0x000fea0003800000 */
.L_x_20933:
        /* <DEDUP_REMOVED lines=16> */
.L_x_20939:
[----:B------:R-:W-:Y:S05]  /*0e70*/  BSYNC B3 ;  /* 0x0000000000037941 */ /* 0x000fea0003800000 */
.L_x_20938:
        /* <DEDUP_REMOVED lines=43> */
.L_x_20937:
[----:B------:R-:W-:Y:S05]  /*1130*/  BSYNC B2 ;  /* 0x0000000000027941 */ /* 0x000fea0003800000 */
.L_x_20936:
        /* <DEDUP_REMOVED lines=8> */
[----:B------:R-:W-:Y:S02]  /*11c0*/  FSEL R69, R69, RZ, !P1 ;  /* 0x000000ff45457208 */ /* 0x000fe40004800000 */
[----:B------:R-:W-:-:S03]  /*11d0*/  SEL R127, RZ, 0x1, P1 ;  /* 0x00000001ff7f7807 */ /* 0x000fc60000800000 */
[----:B------:R-:W-:-:S04]  /*11e0*/  FMUL.FTZ R68, R69, R68 ;  /* 0x0000004445447220 */ /* 0x000fc80000410000 */
[----:B------:R-:W-:-:S07]  /*11f0*/  @P0 FADD.FTZ R68, R56, R68 ;  /* 0x0000004438440221 */ /* 0x000fce0000010000 */
.L_x_20932:
[----:B------:R-:W-:Y:S05]  /*1200*/  BSYNC B1 ;  /* 0x0000000000017941 */ /* 0x000fea0003800000 */
.L_x_20931:
        /* <DEDUP_REMOVED lines=18> */
.L_x_20943:
[----:B------:R-:W-:-:S07]  /*1330*/  MOV R69, R116 ;  /* 0x0000007400457202 */ /* 0x000fce0000000f00 */
.L_x_20944:
[----:B------:R-:W-:Y:S05]  /*1340*/  BSYNC B2 ;  /* 0x0000000000027941 */ /* 0x000fea0003800000 */
.L_x_20942:
        /* <DEDUP_REMOVED lines=16> */
.L_x_20948:
[----:B------:R-:W-:Y:S05]  /*1450*/  BSYNC B3 ;  /* 0x0000000000037941 */ /* 0x000fea0003800000 */
.L_x_20947:
        /* <DEDUP_REMOVED lines=44> */
.L_x_20946:
[----:B------:R-:W-:Y:S05]  /*1720*/  BSYNC B2 ;  /* 0x0000000000027941 */ /* 0x000fea0003800000 */
.L_x_20945:
        /* <DEDUP_REMOVED lines=8> */
[----:B------:R-:W-:Y:S02]  /*17b0*/  FSEL R70, R70, RZ, !P1 ;  /* 0x000000ff46467208 */ /* 0x000fe40004800000 */
[----:B------:R-:W-:-:S03]  /*17c0*/  SEL R128, RZ, 0x1, P1 ;  /* 0x00000001ff807807 */ /* 0x000fc60000800000 */
[----:B------:R-:W-:-:S04]  /*17d0*/  FMUL.FTZ R69, R70, R69 ;  /* 0x0000004546457220 */ /* 0x000fc80000410000 */
[----:B------:R-:W-:-:S07]  /*17e0*/  @P0 FADD.FTZ R69, R57, R69 ;  /* 0x0000004539450221 */ /* 0x000fce0000010000 */
.L_x_20941:
[----:B------:R-:W-:Y:S05]  /*17f0*/  BSYNC B1 ;  /* 0x0000000000017941 */ /* 0x000fea0003800000 */
.L_x_20940:
        /* <DEDUP_REMOVED lines=18> */
.L_x_20952:
[----:B------:R-:W-:-:S07]  /*1920*/  IMAD.MOV.U32 R80, RZ, RZ, R116 ;  /* 0x000000ffff507224 */ /* 0x000fce00078e0074 */
.L_x_20953:
[----:B------:R-:W-:Y:S05]  /*1930*/  BSYNC B2 ;  /* 0x0000000000027941 */ /* 0x000fea0003800000 */
.L_x_20951:
        /* <DEDUP_REMOVED lines=16> */
.L_x_20957:
[----:B------:R-:W-:Y:S05]  /*1a40*/  BSYNC B3 ;  /* 0x0000000000037941 */ /* 0x000fea0003800000 */
.L_x_20956:
        /* <DEDUP_REMOVED lines=44> */
.L_x_20955:
[----:B------:R-:W-:Y:S05]  /*1d10*/  BSYNC B2 ;  /* 0x0000000000027941 */ /* 0x000fea0003800000 */
.L_x_20954:
        /* <DEDUP_REMOVED lines=12> */
.L_x_20950:
[----:B------:R-:W-:Y:S05]  /*1de0*/  BSYNC B1 ;  /* 0x0000000000017941 */ /* 0x000fea0003800000 */
.L_x_20949:
        /* <DEDUP_REMOVED lines=18> */
.L_x_20961:
[----:B------:R-:W-:-:S07]  /*1f10*/  MOV R71, R116 ;  /* 0x0000007400477202 */ /* 0x000fce0000000f00 */
.L_x_20962:
[----:B------:R-:W-:Y:S05]  /*1f20*/  BSYNC B2 ;  /* 0x0000000000027941 */ /* 0x000fea0003800000 */
.L_x_20960:
        /* <DEDUP_REMOVED lines=16> */
.L_x_20966:
[----:B------:R-:W-:Y:S05]  /*2030*/  BSYNC B3 ;  /* 0x0000000000037941 */ /* 0x000fea0003800000 */
.L_x_20965:
        /* <DEDUP_REMOVED lines=44> */
.L_x_20964:
[----:B------:R-:W-:Y:S05]  /*2300*/  BSYNC B2 ;  /* 0x0000000000027941 */ /* 0x000fea0003800000 */
.L_x_20963:
        /* <DEDUP_REMOVED lines=12> */
.L_x_20959:
[----:B------:R-:W-:Y:S05]  /*23d0*/  BSYNC B1 ;  /* 0x0000000000017941 */ /* 0x000fea0003800000 */
.L_x_20958:
        /* <DEDUP_REMOVED lines=18> */
.L_x_20970:
[----:B------:R-:W-:-:S07]  /*2500*/  IMAD.MOV.U32 R82, RZ, RZ, R116 ;  /* 0x000000ffff527224 */ /* 0x000fce00078e0074 */
.L_x_20971:
[----:B------:R-:W-:Y:S05]  /*2510*/  BSYNC B2 ;  /* 0x0000000000027941 */ /* 0x000fea0003800000 */
.L_x_20969:
        /* <DEDUP_REMOVED lines=16> */
.L_x_20975:
[----:B------:R-:W-:Y:S05]  /*2620*/  BSYNC B3 ;  /* 0x0000000000037941 */ /* 0x000fea0003800000 */
.L_x_20974:
        /* <DEDUP_REMOVED lines=44> */
.L_x_20973:
[----:B------:R-:W-:Y:S05]  /*28f0*/  BSYNC B2 ;  /* 0x0000000000027941 */ /* 0x000fea0003800000 */
.L_x_20972:
[----:B------:R-:W-:Y:S01]  /*2900*/  HFMA2.MMA R75, -RZ, RZ, 0.1171875, 0 ;  /* 0x2f800000ff4b7435 */ /* 0x000fe200000001ff */
[----:B------:R-:W-:Y:S01]  /*2910*/  I2FP.F32.U32 R72, R82 ;  /* 0x0000005200487245 */ /* 0x000fe20000201000 */
[----:B------:R-:W-:-:S05]  /*2920*/  HADD2.F32 R73, -RZ, R62.H0_H0 ;  /* 0x2000003eff497230 */ /* 0x000fca0000004100 */
        /* <DEDUP_REMOVED lines=9> */
.L_x_20968:
[----:B------:R-:W-:Y:S05]  /*29c0*/  BSYNC B1 ;  /* 0x0000000000017941 */ /* 0x000fea0003800000 */
.L_x_20967:
        /* <DEDUP_REMOVED lines=18> */
.L_x_20979:
[----:B------:R-:W-:-:S07]  /*2af0*/  MOV R73, R116 ;  /* 0x0000007400497202 */ /* 0x000fce0000000f00 */
.L_x_20980:
[----:B------:R-:W-:Y:S05]  /*2b00*/  BSYNC B2 ;  /* 0x0000000000027941 */ /* 0x000fea0003800000 */
.L_x_20978:
        /* <DEDUP_REMOVED lines=16> */
.L_x_20984:
[----:B------:R-:W-:Y:S05]  /*2c10*/  BSYNC B3 ;  /* 0x0000000000037941 */ /* 0x000fea0003800000 */
.L_x_20983:
        /* <DEDUP_REMOVED lines=44> */
.L_x_20982:
[----:B------:R-:W-:Y:S05]  /*2ee0*/  BSYNC B2 ;  /* 0x0000000000027941 */ /* 0x000fea0003800000 */
.L_x_20981:
[----:B------:R-:W-:Y:S01]  /*2ef0*/  I2FP.F32.U32 R73, R73 ;  /* 0x0000004900497245 */ /* 0x000fe20000201000 */
[----:B------:R-:W-:Y:S02]  /*2f00*/  HADD2.F32 R74, -RZ, R62.H1_H1 ;  /* 0x3000003eff4a7230 */ /* 0x000fe40000004100 */
        /* <DEDUP_REMOVED lines=10> */
.L_x_20977:
[----:B------:R-:W-:Y:S05]  /*2fb0*/  BSYNC B1 ;  /* 0x0000000000017941 */ /* 0x000fea0003800000 */
.L_x_20976:
        /* <DEDUP_REMOVED lines=18> */
.L_x_20988:
[----:B------:R-:W-:-:S07]  /*30e0*/  IMAD.MOV.U32 R84, RZ, RZ, R116 ;  /* 0x000000ffff547224 */ /* 0x000fce00078e0074 */
.L_x_20989:
[----:B------:R-:W-:Y:S05]  /*30f0*/  BSYNC B2 ;  /* 0x0000000000027941 */ /* 0x000fea0003800000 */
.L_x_20987:
        /* <DEDUP_REMOVED lines=16> */
.L_x_20993:
[----:B------:R-:W-:Y:S05]  /*3200*/  BSYNC B3 ;  /* 0x0000000000037941 */ /* 0x000fea0003800000 */
.L_x_20992:
        /* <DEDUP_REMOVED lines=44> */
.L_x_20991:
[----:B------:R-:W-:Y:S05]  /*34d0*/  BSYNC B2 ;  /* 0x0000000000027941 */ /* 0x000fea0003800000 */
.L_x_20990:
        /* <DEDUP_REMOVED lines=12> */
.L_x_20986:
[----:B------:R-:W-:Y:S05]  /*35a0*/  BSYNC B1 ;  /* 0x0000000000017941 */ /* 0x000fea0003800000 */
.L_x_20985:
        /* <DEDUP_REMOVED lines=18> */
.L_x_20997:
[----:B------:R-:W-:-:S07]  /*36d0*/  MOV R75, R116 ;  /* 0x00000074004b7202 */ /* 0x000fce0000000f00 */
.L_x_20998:
[----:B------:R-:W-:Y:S05]  /*36e0*/  BSYNC B2 ;  /* 0x0000000000027941 */ /* 0x000fea0003800000 */
.L_x_20996:
        /* <DEDUP_REMOVED lines=16> */
.L_x_21002:
[----:B------:R-:W-:Y:S05]  /*37f0*/  BSYNC B3 ;  /* 0x0000000000037941 */ /* 0x000fea0003800000 */
.L_x_21001:
        /* <DEDUP_REMOVED lines=44> */
.L_x_21000:
[----:B------:R-:W-:Y:S05]  /*3ac0*/  BSYNC B2 ;  /* 0x0000000000027941 */ /* 0x000fea0003800000 */
.L_x_20999:
        /* <DEDUP_REMOVED lines=12> */
.L_x_20995:
[----:B------:R-:W-:Y:S05]  /*3b90*/  BSYNC B1 ;  /* 0x0000000000017941 */ /* 0x000fea0003800000 */
.L_x_20994:
        /* <DEDUP_REMOVED lines=31> */
.L_x_21004:
[----:B------:R-:W-:Y:S05]  /*3d90*/  BSYNC B1 ;  /* 0x0000000000017941 */ /* 0x000fea0003800000 */
.L_x_21003:
        /* <DEDUP_REMOVED lines=22> */
.L_x_21008:
[----:B------:R-:W-:-:S07]  /*3f00*/  MOV R84, R116 ;  /* 0x0000007400547202 */ /* 0x000fce0000000f00 */
.L_x_21009:
[----:B------:R-:W-:Y:S05]  /*3f10*/  BSYNC B2 ;  /* 0x0000000000027941 */ /* 0x000fea0003800000 */
.L_x_21007:
        /* <DEDUP_REMOVED lines=16> */
.L_x_21013:
[----:B------:R-:W-:Y:S05]  /*4020*/  BSYNC B3 ;  /* 0x0000000000037941 */ /* 0x000fea0003800000 */
.L_x_21012:
        /* <DEDUP_REMOVED lines=43> */
.L_x_21011:
[----:B------:R-:W-:Y:S05]  /*42e0*/  BSYNC B2 ;  /* 0x0000000000027941 */ /* 0x000fea0003800000 */
.L_x_21010:
[----:B------:R-:W-:Y:S01]  /*42f0*/  HFMA2.MMA R77, -RZ, RZ, 0.1171875, 0 ;  /* 0x2f800000ff4d7435 */ /* 0x000fe200000001ff */
[----:B------:R-:W-:Y:S01]  /*4300*/  I2FP.F32.U32 R76, R84 ;  /* 0x00000054004c7245 */ /* 0x000fe20000201000 */
[----:B-----5:R-:W-:-:S05]  /*4310*/  HADD2.F32 R78, -RZ, R60.H0_H0 ;  /* 0x2000003cff4e7230 */ /* 0x020fca0000004100 */
        /* <DEDUP_REMOVED lines=9> */
.L_x_21006:
[----:B------:R-:W-:Y:S05]  /*43b0*/  BSYNC B1 ;  /* 0x0000000000017941 */ /* 0x000fea0003800000 */
.L_x_21005:
        /* <DEDUP_REMOVED lines=18> */
.L_x_21017:
[----:B------:R-:W-:-:S07]  /*44e0*/  MOV R77, R116 ;  /* 0x00000074004d7202 */ /* 0x000fce0000000f00 */
.L_x_21018:
[----:B------:R-:W-:Y:S05]  /*44f0*/  BSYNC B2 ;  /* 0x0000000000027941 */ /* 0x000fea0003800000 */
.L_x_21016:
        /* <DEDUP_REMOVED lines=16> */
.L_x_21022:
[----:B------:R-:W-:Y:S05]  /*4600*/  BSYNC B3 ;  /* 0x0000000000037941 */ /* 0x000fea0003800000 */
.L_x_21021:
        /* <DEDUP_REMOVED lines=44> */
.L_x_21020:
[----:B------:R-:W-:Y:S05]  /*48d0*/  BSYNC B2 ;  /* 0x0000000000027941 */ /* 0x000fea0003800000 */
.L_x_21019:
[----:B------:R-:W-:Y:S01]  /*48e0*/  I2FP.F32.U32 R77, R77 ;  /* 0x0000004d004d7245 */ /* 0x000fe20000201000 */
[----:B-----5:R-:W-:Y:S02]  /*48f0*/  HADD2.F32 R80, -RZ, R60.H1_H1 ;  /* 0x3000003cff507230 */ /* 0x020fe40000004100 */
[----:B------:R-:W-:-:S03]  /*4900*/  IMAD.MOV.U32 R78, RZ, RZ, 0x2f800000 ;  /* 0x2f800000ff4e7424 */ /* 0x000fc600078e00ff */
        /* <DEDUP_REMOVED lines=9> */
.L_x_21015:
[----:B------:R-:W-:Y:S05]  /*49a0*/  BSYNC B1 ;  /* 0x0000000000017941 */ /* 0x000fea0003800000 */
.L_x_21014:
        /* <DEDUP_REMOVED lines=18> */
.L_x_21026:
[----:B------:R-:W-:-:S07]  /*4ad0*/  IMAD.MOV.U32 R86, RZ, RZ, R116 ;  /* 0x000000ffff567224 */ /* 0x000fce00078e0074 */
.L_x_21027:
[----:B------:R-:W-:Y:S05]  /*4ae0*/  BSYNC B2 ;  /* 0x0000000000027941 */ /* 0x000fea0003800000 */
.L_x_21025:
        /* <DEDUP_REMOVED lines=16> */
.L_x_21031:
[----:B------:R-:W-:Y:S05]  /*4bf0*/  BSYNC B3 ;  /* 0x0000000000037941 */ /* 0x000fea0003800000 */
.L_x_21030:
        /* <DEDUP_REMOVED lines=44> */
.L_x_21029:
[----:B------:R-:W-:Y:S05]  /*4ec0*/  BSYNC B2 ;  /* 0x0000000000027941 */ /* 0x000fea0003800000 */
.L_x_21028:
        /* <DEDUP_REMOVED lines=12> */
.L_x_21024:
[----:B------:R-:W-:Y:S05]  /*4f90*/  BSYNC B1 ;  /* 0x0000000000017941 */ /* 0x000fea0003800000 */
.L_x_21023:
        /* <DEDUP_REMOVED lines=18> */
.L_x_21035:
[----:B------:R-:W-:-:S07]  /*50c0*/  MOV R79, R116 ;  /* 0x00000074004f7202 */ /* 0x000fce0000000f00 */
.L_x_21036:
[----:B------:R-:W-:Y:S05]  /*50d0*/  BSYNC B2 ;  /* 0x0000000000027941 */ /* 0x000fea0003800000 */
.L_x_21034:
        /* <DEDUP_REMOVED lines=16> */
.L_x_21040:
[----:B------:R-:W-:Y:S05]  /*51e0*/  BSYNC B3 ;  /* 0x0000000000037941 */ /* 0x000fea0003800000 */
.L_x_21039:
        /* <DEDUP_REMOVED lines=44> */
.L_x_21038:
[----:B------:R-:W-:Y:S05]  /*54b0*/  BSYNC B2 ;  /* 0x0000000000027941 */ /* 0x000fea0003800000 */
.L_x_21037:
        /* <DEDUP_REMOVED lines=12> */
.L_x_21033:
[----:B------:R-:W-:Y:S05]  /*5580*/  BSYNC B1 ;  /* 0x0000000000017941 */ /* 0x000fea0003800000 */
.L_x_21032:
        /* <DEDUP_REMOVED lines=18> */
.L_x_21044:
[----:B------:R-:W-:-:S07]  /*56b0*/  IMAD.MOV.U32 R88, RZ, RZ, R116 ;  /* 0x000000ffff587224 */ /* 0x000fce00078e0074 */
.L_x_21045:
[----:B------:R-:W-:Y:S05]  /*56c0*/  BSYNC B2 ;  /* 0x0000000000027941 */ /* 0x000fea0003800000 */
.L_x_21043:
        /* <DEDUP_REMOVED lines=16> */
.L_x_21049:
[----:B------:R-:W-:Y:S05]  /*57d0*/  BSYNC B3 ;  /* 0x0000000000037941 */ /* 0x000fea0003800000 */
.L_x_21048:
        /* <DEDUP_REMOVED lines=44> */
.L_x_21047:
[----:B------:R-:W-:Y:S05]  /*5aa0*/  BSYNC B2 ;  /* 0x0000000000027941 */ /* 0x000fea0003800000 */
.L_x_21046:
[----:B------:R-:W-:Y:S01]  /*5ab0*/  HFMA2.MMA R81, -RZ, RZ, 0.1171875, 0 ;  /* 0x2f800000ff517435 */ /* 0x000fe200000001ff */
[----:B------:R-:W-:Y:S01]  /*5ac0*/  I2FP.F32.U32 R80, R88 ;  /* 0x0000005800507245 */ /* 0x000fe20000201000 */
[----:B------:R-:W-:-:S05]  /*5ad0*/  HADD2.F32 R83, -RZ, R62.H0_H0 ;  /* 0x2000003eff537230 */ /* 0x000fca0000004100 */
        /* <DEDUP_REMOVED lines=9> */
.L_x_21042:
[----:B------:R-:W-:Y:S05]  /*5b70*/  BSYNC B1 ;  /* 0x0000000000017941 */ /* 0x000fea0003800000 */
.L_x_21041:
        /* <DEDUP_REMOVED lines=18> */
.L_x_21053:
[----:B------:R-:W-:-:S07]  /*5ca0*/  MOV R81, R116 ;  /* 0x0000007400517202 */ /* 0x000fce0000000f00 */
.L_x_21054:
[----:B------:R-:W-:Y:S05]  /*5cb0*/  BSYNC B2 ;  /* 0x0000000000027941 */ /* 0x000fea0003800000 */
.L_x_21052:
        /* <DEDUP_REMOVED lines=16> */
.L_x_21058:
[----:B------:R-:W-:Y:S05]  /*5dc0*/  BSYNC B3 ;  /* 0x0000000000037941 */ /* 0x000fea0003800000 */
.L_x_21057:
        /* <DEDUP_REMOVED lines=44> */
.L_x_21056:
[----:B------:R-:W-:Y:S05]  /*6090*/  BSYNC B2 ;  /* 0x0000000000027941 */ /* 0x000fea0003800000 */
.L_x_21055:
[----:B------:R-:W-:Y:S01]  /*60a0*/  I2FP.F32.U32 R81, R81 ;  /* 0x0000005100517245 */ /* 0x000fe20000201000 */
[----:B------:R-:W-:Y:S02]  /*60b0*/  HADD2.F32 R84, -RZ, R62.H1_H1 ;  /* 0x3000003eff547230 */ /* 0x000fe40000004100 */
        /* <DEDUP_REMOVED lines=10> */
.L_x_21051:
[----:B------:R-:W-:Y:S05]  /*6160*/  BSYNC B1 ;  /* 0x0000000000017941 */ /* 0x000fea0003800000 */
.L_x_21050:
        /* <DEDUP_REMOVED lines=18> */
.L_x_21062:
[----:B------:R-:W-:-:S07]  /*6290*/  IMAD.MOV.U32 R90, RZ, RZ, R116 ;  /* 0x000000ffff5a7224 */ /* 0x000fce00078e0074 */
.L_x_21063:
[----:B------:R-:W-:Y:S05]  /*62a0*/  BSYNC B2 ;  /* 0x0000000000027941 */ /* 0x000fea0003800000 */
.L_x_21061:
        /* <DEDUP_REMOVED lines=16> */
.L_x_21067:
[----:B------:R-:W-:Y:S05]  /*63b0*/  BSYNC B3 ;  /* 0x0000000000037941 */ /* 0x000fea0003800000 */
.L_x_21066:
        /* <DEDUP_REMOVED lines=44> */
.L_x_21065:
[----:B------:R-:W-:Y:S05]  /*6680*/  BSYNC B2 ;  /* 0x0000000000027941 */ /* 0x000fea0003800000 */
.L_x_21064:
        /* <DEDUP_REMOVED lines=12> */
.L_x_21060:
[----:B------:R-:W-:Y:S05]  /*6750*/  BSYNC B1 ;  /* 0x0000000000017941 */ /* 0x000fea0003800000 */
.L_x_21059:
        /* <DEDUP_REMOVED lines=18> */
.L_x_21071:
[----:B------:R-:W-:-:S07]  /*6880*/  IMAD.MOV.U32 R83, RZ, RZ, R116 ;  /* 0x000000ffff537224 */ /* 0x000fce00078e0074 */
.L_x_21072:
[----:B------:R-:W-:Y:S05]  /*6890*/  BSYNC B2 ;  /* 0x0000000000027941 */ /* 0x000fea0003800000 */
.L_x_21070:
        /* <DEDUP_REMOVED lines=16> */
.L_x_21076:
[----:B------:R-:W-:Y:S05]  /*69a0*/  BSYNC B3 ;  /* 0x0000000000037941 */ /* 0x000fea0003800000 */
.L_x_21075:
        /* <DEDUP_REMOVED lines=44> */
.L_x_21074:
[----:B------:R-:W-:Y:S05]  /*6c70*/  BSYNC B2 ;  /* 0x0000000000027941 */ /* 0x000fea0003800000 */
.L_x_21073:
[----:B------:R-:W-:Y:S01]  /*6c80*/  I2FP.F32.U32 R83, R83 ;  /* 0x0000005300537245 */ /* 0x000fe20000201000 */
[----:B------:R-:W-:Y:S01]  /*6c90*/  HADD2.F32 R85, -RZ, R63.H1_H1 ;  /* 0x3000003fff557230 */ /* 0x000fe20000004100 */
[----:B------:R-:W-:-:S04]  /*6ca0*/  MOV R84, 0x2f800000 ;  /* 0x2f80000000547802 */ /* 0x000fc80000000f00 */
        /* <DEDUP_REMOVED lines=9> */
.L_x_21069:
[----:B------:R-:W-:Y:S05]  /*6d40*/  BSYNC B1 ;  /* 0x0000000000017941 */ /* 0x000fea0003800000 */
.L_x_21068:
        /* <DEDUP_REMOVED lines=30> */
.L_x_21078:
[----:B------:R-:W-:Y:S05]  /*6f30*/  BSYNC B1 ;  /* 0x0000000000017941 */ /* 0x000fea0003800000 */
.L_x_21077:
        /* <DEDUP_REMOVED lines=22> */
.L_x_21082:
[----:B------:R-:W-:-:S07]  /*70a0*/  MOV R92, R116 ;  /* 0x00000074005c7202 */ /* 0x000fce0000000f00 */
.L_x_21083:
[----:B------:R-:W-:Y:S05]  /*70b0*/  BSYNC B2 ;  /* 0x0000000000027941 */ /* 0x000fea0003800000 */
.L_x_21081:
        /* <DEDUP_REMOVED lines=16> */
.L_x_21087:
[----:B------:R-:W-:Y:S05]  /*71c0*/  BSYNC B3 ;  /* 0x0000000000037941 */ /* 0x000fea0003800000 */
.L_x_21086:
        /* <DEDUP_REMOVED lines=43> */
.L_x_21085:
[----:B------:R-:W-:Y:S05]  /*7480*/  BSYNC B2 ;  /* 0x0000000000027941 */ /* 0x000fea0003800000 */
.L_x_21084:
[----:B------:R-:W-:Y:S01]  /*7490*/  I2FP.F32.U32 R84, R92 ;  /* 0x0000005c00547245 */ /* 0x000fe20000201000 */
[----:B-----5:R-:W-:Y:S02]  /*74a0*/  HADD2.F32 R86, -RZ, R60.H0_H0 ;  /* 0x2000003cff567230 */ /* 0x020fe40000004100 */
[----:B------:R-:W-:-:S03]  /*74b0*/  IMAD.MOV.U32 R85, RZ, RZ, 0x2f800000 ;  /* 0x2f800000ff557424 */ /* 0x000fc600078e00ff */
        /* <DEDUP_REMOVED lines=9> */
.L_x_21080:
[----:B------:R-:W-:Y:S05]  /*7550*/  BSYNC B1 ;  /* 0x0000000000017941 */ /* 0x000fea0003800000 */
.L_x_21079:
        /* <DEDUP_REMOVED lines=18> */
.L_x_21091:
[----:B------:R-:W-:-:S07]  /*7680*/  IMAD.MOV.U32 R85, RZ, RZ, R116 ;  /* 0x000000ffff557224 */ /* 0x000fce00078e0074 */
.L_x_21092:
[----:B------:R-:W-:Y:S05]  /*7690*/  BSYNC B2 ;  /* 0x0000000000027941 */ /* 0x000fea0003800000 */
.L_x_21090:
        /* <DEDUP_REMOVED lines=16> */
.L_x_21096:
[----:B------:R-:W-:Y:S05]  /*77a0*/  BSYNC B3 ;  /* 0x0000000000037941 */ /* 0x000fea0003800000 */
.L_x_21095:
        /* <DEDUP_REMOVED lines=44> */
.L_x_21094:
[----:B------:R-:W-:Y:S05]  /*7a70*/  BSYNC B2 ;  /* 0x0000000000027941 */ /* 0x000fea0003800000 */
.L_x_21093:
[----:B------:R-:W-:Y:S01]  /*7a80*/  I2FP.F32.U32 R85, R85 ;  /* 0x0000005500557245 */ /* 0x000fe20000201000 */
[----:B-----5:R-:W-:Y:S01]  /*7a90*/  HADD2.F32 R88, -RZ, R60.H1_H1 ;  /* 0x3000003cff587230 */ /* 0x020fe20000004100 */
        /* <DEDUP_REMOVED lines=10> */
.L_x_21089:
[----:B------:R-:W-:Y:S05]  /*7b40*/  BSYNC B1 ;  /* 0x0000000000017941 */ /* 0x000fea0003800000 */
.L_x_21088:
        /* <DEDUP_REMOVED lines=18> */
.L_x_21100:
[----:B------:R-:W-:-:S07]  /*7c70*/  MOV R94, R116 ;  /* 0x00000074005e7202 */ /* 0x000fce0000000f00 */
.L_x_21101:
[----:B------:R-:W-:Y:S05]  /*7c80*/  BSYNC B2 ;  /* 0x0000000000027941 */ /* 0x000fea0003800000 */
.L_x_21099:
        /* <DEDUP_REMOVED lines=16> */
.L_x_21105:
[----:B------:R-:W-:Y:S05]  /*7d90*/  BSYNC B3 ;  /* 0x0000000000037941 */ /* 0x000fea0003800000 */
.L_x_21104:
        /* <DEDUP_REMOVED lines=44> */
.L_x_21103:
[----:B------:R-:W-:Y:S05]  /*8060*/  BSYNC B2 ;  /* 0x0000000000027941 */ /* 0x000fea0003800000 */
.L_x_21102:
        /* <DEDUP_REMOVED lines=12> */
.L_x_21098:
[----:B------:R-:W-:Y:S05]  /*8130*/  BSYNC B1 ;  /* 0x0000000000017941 */ /* 0x000fea0003800000 */
.L_x_21097:
        /* <DEDUP_REMOVED lines=18> */
.L_x_21109:
[----:B------:R-:W-:-:S07]  /*8260*/  MOV R87, R116 ;  /* 0x0000007400577202 */ /* 0x000fce0000000f00 */
.L_x_21110:
[----:B------:R-:W-:Y:S05]  /*8270*/  BSYNC B2 ;  /* 0x0000000000027941 */ /* 0x000fea0003800000 */
.L_x_21108:
        /* <DEDUP_REMOVED lines=16> */
.L_x_21114:
[----:B------:R-:W-:Y:S05]  /*8380*/  BSYNC B3 ;  /* 0x0000000000037941 */ /* 0x000fea0003800000 */
.L_x_21113:
        /* <DEDUP_REMOVED lines=44> */
.L_x_21112:
[----:B------:R-:W-:Y:S05]  /*8650*/  BSYNC B2 ;  /* 0x0000000000027941 */ /* 0x000fea0003800000 */
.L_x_21111:
        /* <DEDUP_REMOVED lines=12> */
.L_x_21107:
[----:B------:R-:W-:Y:S05]  /*8720*/  BSYNC B1 ;  /* 0x0000000000017941 */ /* 0x000fea0003800000 */
.L_x_21106:
        /* <DEDUP_REMOVED lines=18> */
.L_x_21118:
[----:B------:R-:W-:-:S07]  /*8850*/  IMAD.MOV.U32 R96, RZ, RZ, R116 ;  /* 0x000000ffff607224 */ /* 0x000fce00078e0074 */
.L_x_21119:
[----:B------:R-:W-:Y:S05]  /*8860*/  BSYNC B2 ;  /* 0x0000000000027941 */ /* 0x000fea0003800000 */
.L_x_21117:
        /* <DEDUP_REMOVED lines=16> */
.L_x_21123:
[----:B------:R-:W-:Y:S05]  /*8970*/  BSYNC B3 ;  /* 0x0000000000037941 */ /* 0x000fea0003800000 */
.L_x_21122:
        /* <DEDUP_REMOVED lines=44> */
.L_x_21121:
[----:B------:R-:W-:Y:S05]  /*8c40*/  BSYNC B2 ;  /* 0x0000000000027941 */ /* 0x000fea0003800000 */
.L_x_21120:
[----:B------:R-:W-:Y:S01]  /*8c50*/  I2FP.F32.U32 R88, R96 ;  /* 0x0000006000587245 */ /* 0x000fe20000201000 */
[----:B------:R-:W-:Y:S01]  /*8c60*/  HADD2.F32 R91, -RZ, R62.H0_H0 ;  /* 0x2000003eff5b7230 */ /* 0x000fe20000004100 */
[----:B------:R-:W-:-:S04]  /*8c70*/  MOV R89, 0x2f800000 ;  /* 0x2f80000000597802 */ /* 0x000fc80000000f00 */
        /* <DEDUP_REMOVED lines=9> */
.L_x_21116:
[----:B------:R-:W-:Y:S05]  /*8d10*/  BSYNC B1 ;  /* 0x0000000000017941 */ /* 0x000fea0003800000 */
.L_x_21115:
        /* <DEDUP_REMOVED lines=18> */
.L_x_21127:
[----:B------:R-:W-:-:S07]  /*8e40*/  MOV R89, R116 ;  /* 0x0000007400597202 */ /* 0x000fce0000000f00 */
.L_x_21128:
[----:B------:R-:W-:Y:S05]  /*8e50*/  BSYNC B2 ;  /* 0x0000000000027941 */ /* 0x000fea0003800000 */
.L_x_21126:
        /* <DEDUP_REMOVED lines=16> */
.L_x_21132:
[----:B------:R-:W-:Y:S05]  /*8f60*/  BSYNC B3 ;  /* 0x0000000000037941 */ /* 0x000fea0003800000 */
.L_x_21131:
        /* <DEDUP_REMOVED lines=44> */
.L_x_21130:
[----:B------:R-:W-:Y:S05]  /*9230*/  BSYNC B2 ;  /* 0x0000000000027941 */ /* 0x000fea0003800000 */
.L_x_21129:
[----:B------:R-:W-:Y:S01]  /*9240*/  HFMA2.MMA R90, -RZ, RZ, 0.1171875, 0 ;  /* 0x2f800000ff5a7435 */ /* 0x000fe200000001ff */
[----:B------:R-:W-:Y:S01]  /*9250*/  I2FP.F32.U32 R89, R89 ;  /* 0x0000005900597245 */ /* 0x000fe20000201000 */
[----:B------:R-:W-:-:S05]  /*9260*/  HADD2.F32 R92, -RZ, R62.H1_H1 ;  /* 0x3000003eff5c7230 */ /* 0x000fca0000004100 */
        /* <DEDUP_REMOVED lines=9> */
.L_x_21125:
[----:B------:R-:W-:Y:S05]  /*9300*/  BSYNC B1 ;  /* 0x0000000000017941 */ /* 0x000fea0003800000 */
.L_x_21124:
        /* <DEDUP_REMOVED lines=18> */
.L_x_21136:
[----:B------:R-:W-:-:S07]  /*9430*/  MOV R98, R116 ;  /* 0x0000007400627202 */ /* 0x000fce0000000f00 */
.L_x_21137:
[----:B------:R-:W-:Y:S05]  /*9440*/  BSYNC B2 ;  /* 0x0000000000027941 */ /* 0x000fea0003800000 */
.L_x_21135:
        /* <DEDUP_REMOVED lines=16> */
.L_x_21141:
[----:B------:R-:W-:Y:S05]  /*9550*/  BSYNC B3 ;  /* 0x0000000000037941 */ /* 0x000fea0003800000 */
.L_x_21140:
        /* <DEDUP_REMOVED lines=44> */
.L_x_21139:
[----:B------:R-:W-:Y:S05]  /*9820*/  BSYNC B2 ;  /* 0x0000000000027941 */ /* 0x000fea0003800000 */
.L_x_21138:
[----:B------:R-:W-:Y:S01]  /*9830*/  I2FP.F32.U32 R90, R98 ;  /* 0x00000062005a7245 */ /* 0x000fe20000201000 */
[----:B------:R-:W-:Y:S02]  /*9840*/  HADD2.F32 R93, -RZ, R63.H0_H0 ;  /* 0x2000003fff5d7230 */ /* 0x000fe40000004100 */
        /* <DEDUP_REMOVED lines=10> */
.L_x_21134:
[----:B------:R-:W-:Y:S05]  /*98f0*/  BSYNC B1 ;  /* 0x0000000000017941 */ /* 0x000fea0003800000 */
.L_x_21133:
        /* <DEDUP_REMOVED lines=18> */
.L_x_21145:
[----:B------:R-:W-:-:S07]  /*9a20*/  IMAD.MOV.U32 R91, RZ, RZ, R116 ;  /* 0x000000ffff5b7224 */ /* 0x000fce00078e0074 */
.L_x_21146:
[----:B------:R-:W-:Y:S05]  /*9a30*/  BSYNC B2 ;  /* 0x0000000000027941 */ /* 0x000fea0003800000 */
.L_x_21144:
        /* <DEDUP_REMOVED lines=16> */
.L_x_21150:
[----:B------:R-:W-:Y:S05]  /*9b40*/  BSYNC B3 ;  /* 0x0000000000037941 */ /* 0x000fea0003800000 */
.L_x_21149:
        /* <DEDUP_REMOVED lines=44> */
.L_x_21148:
[----:B------:R-:W-:Y:S05]  /*9e10*/  BSYNC B2 ;  /* 0x0000000000027941 */ /* 0x000fea0003800000 */
.L_x_21147:
        /* <DEDUP_REMOVED lines=12> */
.L_x_21143:
[----:B------:R-:W-:Y:S05]  /*9ee0*/  BSYNC B1 ;  /* 0x0000000000017941 */ /* 0x000fea0003800000 */
.L_x_21142:
        /* <DEDUP_REMOVED lines=30> */
.L_x_21152:
[----:B------:R-:W-:Y:S05]  /*a0d0*/  BSYNC B1 ;  /* 0x0000000000017941 */ /* 0x000fea0003800000 */
.L_x_21151:
        /* <DEDUP_REMOVED lines=22> */
.L_x_21156:
[----:B------:R-:W-:-:S07]  /*a240*/  MOV R122, R116 ;  /* 0x00000074007a7202 */ /* 0x000fce0000000f00 */
.L_x_21157:
[----:B------:R-:W-:Y:S05]  /*a250*/  BSYNC B2 ;  /* 0x0000000000027941 */ /* 0x000fea0003800000 */
.L_x_21155:
        /* <DEDUP_REMOVED lines=16> */
.L_x_21161:
[----:B------:R-:W-:Y:S05]  /*a360*/  BSYNC B3 ;  /* 0x0000000000037941 */ /* 0x000fea0003800000 */
.L_x_21160:
        /* <DEDUP_REMOVED lines=43> */
.L_x_21159:
[----:B------:R-:W-:Y:S05]  /*a620*/  BSYNC B2 ;  /* 0x0000000000027941 */ /* 0x000fea0003800000 */
.L_x_21158:
        /* <DEDUP_REMOVED lines=12> */
.L_x_21154:
[----:B------:R-:W-:Y:S05]  /*a6f0*/  BSYNC B1 ;  /* 0x0000000000017941 */ /* 0x000fea0003800000 */
.L_x_21153:
        /* <DEDUP_REMOVED lines=18> */
.L_x_21165:
[----:B------:R-:W-:-:S07]  /*a820*/  IMAD.MOV.U32 R93, RZ, RZ, R116 ;  /* 0x000000ffff5d7224 */ /* 0x000fce00078e0074 */
.L_x_21166:
[----:B------:R-:W-:Y:S05]  /*a830*/  BSYNC B2 ;  /* 0x0000000000027941 */ /* 0x000fea0003800000 */
.L_x_21164:
        /* <DEDUP_REMOVED lines=16> */
.L_x_21170:
[----:B------:R-:W-:Y:S05]  /*a940*/  BSYNC B3 ;  /* 0x0000000000037941 */ /* 0x000fea0003800000 */
.L_x_21169:
        /* <DEDUP_REMOVED lines=44> */
.L_x_21168:
[----:B------:R-:W-:Y:S05]  /*ac10*/  BSYNC B2 ;  /* 0x0000000000027941 */ /* 0x000fea0003800000 */
.L_x_21167:
        /* <DEDUP_REMOVED lines=12> */
.L_x_21163:
[----:B------:R-:W-:Y:S05]  /*ace0*/  BSYNC B1 ;  /* 0x0000000000017941 */ /* 0x000fea0003800000 */
.L_x_21162:
        /* <DEDUP_REMOVED lines=18> */
.L_x_21174:
[----:B------:R-:W-:-:S07]  /*ae10*/  MOV R124, R116 ;  /* 0x00000074007c7202 */ /* 0x000fce0000000f00 */
.L_x_21175:
[----:B------:R-:W-:Y:S05]  /*ae20*/  BSYNC B2 ;  /* 0x0000000000027941 */ /* 0x000fea0003800000 */
.L_x_21173:
        /* <DEDUP_REMOVED lines=16> */
.L_x_21179:
[----:B------:R-:W-:Y:S05]  /*af30*/  BSYNC B3 ;  /* 0x0000000000037941 */ /* 0x000fea0003800000 */
.L_x_21178:
        /* <DEDUP_REMOVED lines=44> */
.L_x_21177:
[----:B------:R-:W-:Y:S05]  /*b200*/  BSYNC B2 ;  /* 0x0000000000027941 */ /* 0x000fea0003800000 */
.L_x_21176:
        /* <DEDUP_REMOVED lines=12> */
.L_x_21172:
[----:B------:R-:W-:Y:S05]  /*b2d0*/  BSYNC B1 ;  /* 0x0000000000017941 */ /* 0x000fea0003800000 */
.L_x_21171:
        /* <DEDUP_REMOVED lines=18> */
.L_x_21183:
[----:B------:R-:W-:-:S07]  /*b400*/  MOV R95, R116 ;  /* 0x00000074005f7202 */ /* 0x000fce0000000f00 */
.L_x_21184:
[----:B------:R-:W-:Y:S05]  /*b410*/  BSYNC B2 ;  /* 0x0000000000027941 */ /* 0x000fea0003800000 */
.L_x_21182:
        /* <DEDUP_REMOVED lines=16> */
.L_x_21188:
[----:B------:R-:W-:Y:S05]  /*b520*/  BSYNC B3 ;  /* 0x0000000000037941 */ /* 0x000fea0003800000 */
.L_x_21187:
        /* <DEDUP_REMOVED lines=44> */
.L_x_21186:
[----:B------:R-:W-:Y:S05]  /*b7f0*/  BSYNC B2 ;  /* 0x0000000000027941 */ /* 0x000fea0003800000 */
.L_x_21185:
        /* <DEDUP_REMOVED lines=12> */
.L_x_21181:
[----:B------:R-:W-:Y:S05]  /*b8c0*/  BSYNC B1 ;  /* 0x0000000000017941 */ /* 0x000fea0003800000 */
.L_x_21180:
        /* <DEDUP_REMOVED lines=18> */
.L_x_21192:
[----:B------:R-:W-:-:S07]  /*b9f0*/  IMAD.MOV.U32 R131, RZ, RZ, R116 ;  /* 0x000000ffff837224 */ /* 0x000fce00078e0074 */
.L_x_21193:
[----:B------:R-:W-:Y:S05]  /*ba00*/  BSYNC B2 ;  /* 0x0000000000027941 */ /* 0x000fea0003800000 */
.L_x_21191:
        /* <DEDUP_REMOVED lines=16> */
.L_x_21197:
[----:B------:R-:W-:Y:S05]  /*bb10*/  BSYNC B3 ;  /* 0x0000000000037941 */ /* 0x000fea0003800000 */
.L_x_21196:
        /* <DEDUP_REMOVED lines=44> */
.L_x_21195:
[----:B------:R-:W-:Y:S05]  /*bde0*/  BSYNC B2 ;  /* 0x0000000000027941 */ /* 0x000fea0003800000 */
.L_x_21194:
        /* <DEDUP_REMOVED lines=12> */
.L_x_21190:
[----:B------:R-:W-:Y:S05]  /*beb0*/  BSYNC B1 ;  /* 0x0000000000017941 */ /* 0x000fea0003800000 */
.L_x_21189:
        /* <DEDUP_REMOVED lines=18> */
.L_x_21201:
[----:B------:R-:W-:-:S07]  /*bfe0*/  MOV R97, R116 ;  /* 0x0000007400617202 */ /* 0x000fce0000000f00 */
.L_x_21202:
[----:B------:R-:W-:Y:S05]  /*bff0*/  BSYNC B2 ;  /* 0x0000000000027941 */ /* 0x000fea0003800000 */
.L_x_21200:
        /* <DEDUP_REMOVED lines=16> */
.L_x_21206:
[----:B------:R-:W-:Y:S05]  /*c100*/  BSYNC B3 ;  /* 0x0000000000037941 */ /* 0x000fea0003800000 */
.L_x_21205:
        /* <DEDUP_REMOVED lines=44> */
.L_x_21204:
[----:B------:R-:W-:Y:S05]  /*c3d0*/  BSYNC B2 ;  /* 0x0000000000027941 */ /* 0x000fea0003800000 */
.L_x_21203:
        /* <DEDUP_REMOVED lines=12> */
.L_x_21199:
[----:B------:R-:W-:Y:S05]  /*c4a0*/  BSYNC B1 ;  /* 0x0000000000017941 */ /* 0x000fea0003800000 */
.L_x_21198:
        /* <DEDUP_REMOVED lines=18> */
.L_x_21210:
[----:B------:R-:W-:-:S07]  /*c5d0*/  MOV R133, R116 ;  /* 0x0000007400857202 */ /* 0x000fce0000000f00 */
.L_x_21211:
[----:B------:R-:W-:Y:S05]  /*c5e0*/  BSYNC B2 ;  /* 0x0000000000027941 */ /* 0x000fea0003800000 */
.L_x_21209:
        /* <DEDUP_REMOVED lines=16> */
.L_x_21215:
[----:B------:R-:W-:Y:S05]  /*c6f0*/  BSYNC B3 ;  /* 0x0000000000037941 */ /* 0x000fea0003800000 */
.L_x_21214:
        /* <DEDUP_REMOVED lines=44> */
.L_x_21213:
[----:B------:R-:W-:Y:S05]  /*c9c0*/  BSYNC B2 ;  /* 0x0000000000027941 */ /* 0x000fea0003800000 */
.L_x_21212:
        /* <DEDUP_REMOVED lines=12> */
.L_x_21208:
[----:B------:R-:W-:Y:S05]  /*ca90*/  BSYNC B1 ;  /* 0x0000000000017941 */ /* 0x000fea0003800000 */
.L_x_21207:
        /* <DEDUP_REMOVED lines=18> */
.L_x_21219:
[----:B------:R-:W-:-:S07]  /*cbc0*/  IMAD.MOV.U32 R99, RZ, RZ, R116 ;  /* 0x000000ffff637224 */ /* 0x000fce00078e0074 */
.L_x_21220:
[----:B------:R-:W-:Y:S05]  /*cbd0*/  BSYNC B2 ;  /* 0x0000000000027941 */ /* 0x000fea0003800000 */
.L_x_21218:
        /* <DEDUP_REMOVED lines=16> */
.L_x_21224:
[----:B------:R-:W-:Y:S05]  /*cce0*/  BSYNC B3 ;  /* 0x0000000000037941 */ /* 0x000fea0003800000 */
.L_x_21223:
        /* <DEDUP_REMOVED lines=44> */
.L_x_21222:
[----:B------:R-:W-:Y:S05]  /*cfb0*/  BSYNC B2 ;  /* 0x0000000000027941 */ /* 0x000fea0003800000 */
.L_x_21221:
        /* <DEDUP_REMOVED lines=12> */
.L_x_21217:
[----:B------:R-:W-:Y:S05]  /*d080*/  BSYNC B1 ;  /* 0x0000000000017941 */ /* 0x000fea0003800000 */
.L_x_21216:
        /* <DEDUP_REMOVED lines=57> */
.L_x_21226:
[----:B------:R-:W-:Y:S05]  /*d420*/  BSYNC B1 ;  /* 0x0000000000017941 */ /* 0x000fea0003800000 */
.L_x_21225:
        /* <DEDUP_REMOVED lines=88> */
.L_x_21242:
        /* <DEDUP_REMOVED lines=54> */
[----:B------:R-:W-:-:S02]  /*dd10*/  HADD2.F32 R99, -RZ, R55.H0_H0 ;  /* 0x20000037ff637230 */ /* 0x000fc40000004100 */
[C---:B------:R-:W-:Y:S01]  /*dd20*/  FMUL.FTZ R92, R123.reuse, R118 ;  /* 0x000000767b5c7220 */ /* 0x040fe20000410000 */
[C---:B------:R-:W-:Y:S01]  /*dd30*/  FMUL.FTZ R81, R123.reuse, R70 ;  /* 0x000000467b517220 */ /* 0x040fe20000410000 */
[--C-:B------:R-:W-:Y:S02]  /*dd40*/  HADD2.F32 R68, -RZ, R53.reuse.H0_H0 ;  /* 0x20000035ff447230 */ /* 0x100fe40000004100 */
[C---:B------:R-:W-:Y:S01]  /*dd50*/  FMUL.FTZ R80, R123.reuse, R120 ;  /* 0x000000787b507220 */ /* 0x040fe20000410000 */
[C---:B------:R-:W-:Y:S01]  /*dd60*/  FMUL.FTZ R71, R123.reuse, R74 ;  /* 0x0000004a7b477220 */ /* 0x040fe20000410000 */
        /* <DEDUP_REMOVED lines=8> */
[----:B------:R-:W-:Y:S01]  /*ddf0*/  FFMA.FTZ R69, R69, R70, R6 ;  /* 0x0000004645457223 */ /* 0x000fe20000010006 */
[--C-:B------:R-:W-:Y:S02]  /*de00*/  HADD2.F32 R99, -RZ, R52.reuse.H0_H0 ;  /* 0x20000034ff637230 */ /* 0x100fe40000004100 */
[----:B------:R-:W-:Y:S01]  /*de10*/  FFMA.FTZ R81, R80, R118, R5 ;  /* 0x0000007650517223 */ /* 0x000fe20000010005 */
[----:B------:R-:W-:Y:S01]  /*de20*/  FFMA.FTZ R70, R122, R120, R7 ;  /* 0x000000787a467223 */ /* 0x000fe20000010007 */
[----:B------:R-:W-:Y:S02]  /*de30*/  HADD2.F32 R118, -RZ, R52.H1_H1 ;  /* 0x30000034ff767230 */ /* 0x000fe40000004100 */
[----:B------:R-:W-:Y:S01]  /*de40*/  FFMA.FTZ R71, R124, R121, R9 ;  /* 0x000000797c477223 */ /* 0x000fe20000010009 */
[----:B------:R-:W-:-:S02]  /*de50*/  HADD2.F32 R120, -RZ, R51.H0_H0 ;  /* 0x20000033ff787230 */ /* 0x000fc40000004100 */
[C---:B------:R-:W-:Y:S01]  /*de60*/  FMUL.FTZ R95, R123.reuse, R82 ;  /* 0x000000527b5f7220 */ /* 0x040fe20000410000 */
[----:B------:R-:W-:Y:S02]  /*de70*/  HADD2.F32 R121, -RZ, R51.H1_H1 ;  /* 0x30000033ff797230 */ /* 0x000fe40000004100 */
[----:B------:R-:W-:Y:S01]  /*de80*/  FMUL.FTZ R94, R123, R146 ;  /* 0x000000927b5e7220 */ /* 0x000fe20000410000 */
[----:B------:R-:W-:Y:S01]  /*de90*/  FFMA.FTZ R80, R93, R99, R2 ;  /* 0x000000635d507223 */ /* 0x000fe20000010002 */
[----:B------:R-:W-:Y:S01]  /*dea0*/  FFMA.FTZ R93, R92, R118, R3 ;  /* 0x000000765c5d7223 */ /* 0x000fe20000010003 */
[----:B------:R-:W-:Y:S01]  /*deb0*/  FFMA.FTZ R92, R95, R120, R16 ;  /* 0x000000785f5c7223 */ /* 0x000fe20000010010 */
[--C-:B------:R-:W-:Y:S02]  /*dec0*/  HADD2.F32 R99, -RZ, R50.reuse.H0_H0 ;  /* 0x20000032ff637230 */ /* 0x100fe40000004100 */
[----:B------:R-:W-:Y:S01]  /*ded0*/  FFMA.FTZ R95, R94, R121, R17 ;  /* 0x000000795e5f7223 */ /* 0x000fe20000010011 */
[----:B------:R-:W-:Y:S01]  /*dee0*/  FMUL.FTZ R97, R123, R142 ;  /* 0x0000008e7b617220 */ /* 0x000fe20000410000 */
[----:B------:R-:W-:-:S02]  /*def0*/  HADD2.F32 R121, -RZ, R50.H1_H1 ;  /* 0x30000032ff797230 */ /* 0x000fc40000004100 */
[C---:B------:R-:W-:Y:S01]  /*df00*/  FMUL.FTZ R96, R123.reuse, R144 ;  /* 0x000000907b607220 */ /* 0x040fe20000410000 */
[----:B------:R-:W-:Y:S01]  /*df10*/  FMUL.FTZ R84, R123, R138 ;  /* 0x0000008a7b547220 */ /* 0x000fe20000410000 */
[----:B------:R-:W-:Y:S01]  /*df20*/  FFMA.FTZ R94, R97, R99, R14 ;  /* 0x00000063615e7223 */ /* 0x000fe2000001000e */
[C---:B------:R-:W-:Y:S01]  /*df30*/  FMUL.FTZ R85, R123.reuse, R86 ;  /* 0x000000567b557220 */ /* 0x040fe20000410000 */
[----:B------:R-:W-:Y:S01]  /*df40*/  FFMA.FTZ R97, R96, R121, R15 ;  /* 0x0000007960617223 */ /* 0x000fe2000001000f */
[--C-:B------:R-:W-:Y:S02]  /*df50*/  HADD2.F32 R121, -RZ, R48.reuse.H1_H1 ;  /* 0x30000030ff797230 */ /* 0x100fe40000004100 */
[C---:B------:R-:W-:Y:S01]  /*df60*/  FMUL.FTZ R98, R123.reuse, R158 ;  /* 0x0000009e7b627220 */ /* 0x040fe20000410000 */
[----:B------:R-:W-:Y:S02]  /*df70*/  HADD2.F32 R122, -RZ, R45.H0_H0 ;  /* 0x2000002dff7a7230 */ /* 0x000fe40000004100 */
[----:B------:R-:W-:Y:S01]  /*df80*/  FMUL.FTZ R87, R123, R76 ;  /* 0x0000004c7b577220 */ /* 0x000fe20000410000 */
[----:B------:R-:W-:-:S02]  /*df90*/  HADD2.F32 R118, -RZ, R48.H0_H0 ;  /* 0x20000030ff767230 */ /* 0x000fc40000004100 */
[----:B------:R-:W-:Y:S01]  /*dfa0*/  FFMA.FTZ R121, R84, R121, R11 ;  /* 0x0000007954797223 */ /* 0x000fe2000001000b */
[--C-:B------:R-:W-:Y:S02]  /*dfb0*/  HADD2.F32 R84, -RZ, R47.reuse.H1_H1 ;  /* 0x3000002fff547230 */ /* 0x100fe40000004100 */
[----:B------:R-:W-:Y:S01]  /*dfc0*/  FFMA.FTZ R122, R85, R122, R20 ;  /* 0x0000007a557a7223 */ /* 0x000fe20000010014 */
[C---:B------:R-:W-:Y:S01]  /*dfd0*/  FMUL.FTZ R89, R123.reuse, R78 ;  /* 0x0000004e7b597220 */ /* 0x040fe20000410000 */
[----:B------:R-:W-:Y:S01]  /*dfe0*/  FMUL.FTZ R78, R123, R139 ;  /* 0x0000008b7b4e7220 */ /* 0x000fe20000410000 */
[----:B------:R-:W-:Y:S01]  /*dff0*/  FFMA.FTZ R118, R87, R118, R10 ;  /* 0x0000007657767223 */ /* 0x000fe2000001000a */
[----:B------:R-:W-:Y:S01]  /*e000*/  FFMA.FTZ R98, R98, R84, R101 ;  /* 0x0000005462627223 */ /* 0x000fe20000010065 */
[----:B------:R-:W-:Y:S01]  /*e010*/  HADD2.F32 R87, -RZ, R47.H0_H0 ;  /* 0x2000002fff577230 */ /* 0x000fe20000004100 */
[----:B------:R-:W0:Y:S01]  /*e020*/  LDC.64 R84, c[0x0][0x2b8] ;  /* 0x0000ae00ff547b82 */ /* 0x000e220000000a00 */
[----:B------:R-:W-:-:S02]  /*e030*/  HADD2.F32 R139, -RZ, R45.H1_H1 ;  /* 0x3000002dff8b7230 */ /* 0x000fc40000004100 */
[C---:B------:R-:W-:Y:S01]  /*e040*/  FMUL.FTZ R86, R123.reuse, R152 ;  /* 0x000000987b567220 */ /* 0x040fe20000410000 */
[C---:B------:R-:W-:Y:S01]  /*e050*/  FMUL.FTZ R119, R123.reuse, R156 ;  /* 0x0000009c7b777220 */ /* 0x040fe20000410000 */
[C---:B------:R-:W-:Y:S01]  /*e060*/  FMUL.FTZ R76, R123.reuse, R79 ;  /* 0x0000004f7b4c7220 */ /* 0x040fe20000410000 */
[----:B------:R-:W-:Y:S01]  /*e070*/  FMUL.FTZ R79, R123, R137 ;  /* 0x000000897b4f7220 */ /* 0x000fe20000410000 */
[----:B------:R-:W-:Y:S01]  /*e080*/  HADD2.F32 R124, -RZ, R43.H0_H0 ;  /* 0x2000002bff7c7230 */ /* 0x000fe20000004100 */
[----:B------:R-:W-:Y:S01]  /*e090*/  SHF.R.S32.HI R137, RZ, 0x1f, R136 ;  /* 0x0000001fff897819 */ /* 0x000fe20000011488 */
[----:B------:R-:W-:Y:S02]  /*e0a0*/  HADD2.F32 R99, -RZ, R49.H0_H0 ;  /* 0x20000031ff637230 */ /* 0x000fe40000004100 */
[----:B------:R-:W-:Y:S01]  /*e0b0*/  FFMA.FTZ R119, R119, R87, R100 ;  /* 0x0000005777777223 */ /* 0x000fe20000010064 */
[----:B------:R-:W-:Y:S01]  /*e0c0*/  FFMA.FTZ R139, R86, R139, R21 ;  /* 0x0000008b568b7223 */ /* 0x000fe20000010015 */
[----:B------:R-:W-:Y:S01]  /*e0d0*/  FMUL.FTZ R91, R123, R88 ;  /* 0x000000587b5b7220 */ /* 0x000fe20000410000 */
[----:B------:R-:W-:-:S02]  /*e0e0*/  HADD2.F32 R87, -RZ, R44.H0_H0 ;  /* 0x2000002cff577230 */ /* 0x000fc40000004100 */
[C---:B------:R-:W-:Y:S01]  /*e0f0*/  FMUL.FTZ R90, R123.reuse, R140 ;  /* 0x0000008c7b5a7220 */ /* 0x040fe20000410000 */
[----:B------:R-:W-:Y:S02]  /*e100*/  HADD2.F32 R86, -RZ, R42.H0_H0 ;  /* 0x2000002aff567230 */ /* 0x000fe40000004100 */
        /* <DEDUP_REMOVED lines=8> */
[----:B------:R-:W-:Y:S01]  /*e190*/  LEA.HI R137, R137, R136, RZ, 0x3 ;  /* 0x0000008889897211 */ /* 0x000fe200078f18ff */
[----:B------:R-:W-:-:S02]  /*e1a0*/  HADD2.F32 R120, -RZ, R49.H1_H1 ;  /* 0x30000031ff787230 */ /* 0x000fc40000004100 */
[----:B------:R-:W-:Y:S01]  /*e1b0*/  FFMA.FTZ R124, R78, R124, R109 ;  /* 0x0000007c4e7c7223 */ /* 0x000fe2000001006d */
[----:B------:R-:W-:Y:S02]  /*e1c0*/  HADD2.F32 R125, -RZ, R46.H1_H1 ;  /* 0x3000002eff7d7230 */ /* 0x000fe40000004100 */
[----:B------:R-:W-:Y:S01]  /*e1d0*/  FFMA.FTZ R96, R89, R99, R12 ;  /* 0x0000006359607223 */ /* 0x000fe2000001000c */
[----:B------:R-:W-:Y:S02]  /*e1e0*/  HADD2.F32 R78, -RZ, R41.H0_H0 ;  /* 0x20000029ff4e7230 */ /* 0x000fe40000004100 */
[----:B------:R-:W-:Y:S01]  /*e1f0*/  FFMA.FTZ R83, R83, R87, R18 ;  /* 0x0000005753537223 */ /* 0x000fe20000010012 */
[----:B------:R-:W-:Y:S02]  /*e200*/  HADD2.F32 R89, -RZ, R43.H1_H1 ;  /* 0x3000002bff597230 */ /* 0x000fe40000004100 */
[----:B------:R-:W-:Y:S01]  /*e210*/  FFMA.FTZ R140, R76, R86, R107 ;  /* 0x000000564c8c7223 */ /* 0x000fe2000001006b */
[----:B------:R-:W-:Y:S01]  /*e220*/  HADD2.F32 R87, -RZ, R42.H1_H1 ;  /* 0x3000002aff577230 */ /* 0x000fe20000004100 */
[----:B------:R-:W-:Y:S01]  /*e230*/  LEA.HI.SX32 R137, R137, R0, 0x1d ;  /* 0x0000000089897211 */ /* 0x000fe200078feaff */
[----:B------:R-:W-:-:S02]  /*e240*/  HADD2.F32 R76, -RZ, R40.H0_H0 ;  /* 0x20000028ff4c7230 */ /* 0x000fc40000004100 */
[----:B------:R-:W-:Y:S01]  /*e250*/  FFMA.FTZ R99, R90, R120, R13 ;  /* 0x000000785a637223 */ /* 0x000fe2000001000d */
[----:B------:R-:W-:Y:S01]  /*e260*/  FFMA.FTZ R125, R88, R125, R23 ;  /* 0x0000007d587d7223 */ /* 0x000fe20000010017 */
[----:B------:R-:W-:Y:S02]  /*e270*/  HADD2.F32 R120, -RZ, R46.H0_H0 ;  /* 0x2000002eff787230 */ /* 0x000fe40000004100 */
[----:B------:R-:W-:Y:S01]  /*e280*/  FFMA.FTZ R138, R74, R78, R105 ;  /* 0x0000004e4a8a7223 */ /* 0x000fe20000010069 */
[----:B------:R-:W-:Y:S02]  /*e290*/  HADD2.F32 R88, -RZ, R44.H1_H1 ;  /* 0x3000002cff587230 */ /* 0x000fe40000004100 */
[----:B------:R-:W-:Y:S01]  /*e2a0*/  FFMA.FTZ R123, R123, R89, R110 ;  /* 0x000000597b7b7223 */ /* 0x000fe2000001006e */
[----:B------:R-:W-:Y:S02]  /*e2b0*/  HADD2.F32 R86, -RZ, R41.H1_H1 ;  /* 0x30000029ff567230 */ /* 0x000fe40000004100 */
[----:B------:R-:W-:Y:S01]  /*e2c0*/  FFMA.FTZ R145, R79, R87, R108 ;  /* 0x000000574f917223 */ /* 0x000fe2000001006c */
[----:B------:R-:W-:-:S02]  /*e2d0*/  HADD2.F32 R74, -RZ, R40.H1_H1 ;  /* 0x30000028ff4a7230 */ /* 0x000fc40000004100 */
[----:B------:R-:W-:Y:S01]  /*e2e0*/  FFMA.FTZ R136, R73, R76, R102 ;  /* 0x0000004c49887223 */ /* 0x000fe20000010066 */
[C---:B------:R-:W-:Y:S01]  /*e2f0*/  IADD3 R89, R137.reuse, 0x20, RZ ;  /* 0x0000002089597810 */ /* 0x040fe20007ffe0ff */
[C---:B------:R-:W-:Y:S01]  /*e300*/  VIADD R87, R137.reuse, 0x40 ;  /* 0x0000004089577836 */ /* 0x040fe20000000000 */
[----:B------:R-:W-:Y:S01]  /*e310*/  IADD3 R73, R137, 0x60, RZ ;  /* 0x0000006089497810 */ /* 0x000fe20007ffe0ff */
        /* <DEDUP_REMOVED lines=8> */
[--C-:B------:R-:W-:Y:S01]  /*e3a0*/  IMAD.WIDE.U32 R88, R89, 0x10, R84.reuse ;  /* 0x0000001059587825 */ /* 0x100fe200078e0054 */
[----:B------:R-:W-:Y:S02]  /*e3b0*/  F2FP.F16.F32.PACK_AB R68, R93, R80 ;  /* 0x000000505d44723e */ /* 0x000fe400000000ff */
[----:B------:R-:W-:Y:S01]  /*e3c0*/  F2FP.F16.F32.PACK_AB R75, R95, R92 ;  /* 0x0000005c5f4b723e */ /* 0x000fe200000000ff */
[--C-:B------:R-:W-:Y:S01]  /*e3d0*/  IMAD.WIDE.U32 R86, R87, 0x10, R84.reuse ;  /* 0x0000001057567825 */ /* 0x100fe200078e0054 */
[----:B------:R-:W-:Y:S01]  /*e3e0*/  F2FP.F16.F32.PACK_AB R74, R97, R94 ;  /* 0x0000005e614a723e */ /* 0x000fe200000000ff */
[----:B------:R1:W-:Y:S01]  /*e3f0*/  STG.E.128 desc[UR6][R90.64], R68 ;  /* 0x000000445a007986 */ /* 0x0003e2000c101d06 */
[----:B------:R-:W-:Y:S01]  /*e400*/  F2FP.F16.F32.PACK_AB R72, R121, R118 ;  /* 0x000000767948723e */ /* 0x000fe200000000ff */
[----:B------:R-:W-:Y:S01]  /*e410*/  IMAD.WIDE.U32 R84, R73, 0x10, R84 ;  /* 0x0000001049547825 */ /* 0x000fe200078e0054 */
        /* <DEDUP_REMOVED lines=12> */
.L_x_21229:
[----:B------:R-:W-:Y:S05]  /*e4e0*/  BSYNC B1 ;  /* 0x0000000000017941 */ /* 0x000fea0003800000 */
.L_x_21228:
[----:B-1----:R-:W1:Y:S02]  /*e4f0*/  LDC.64 R68, c[0x0][0x210] ;  /* 0x00008400ff447b82 */ /* 0x002e640000000a00 */
[----:B-1----:R-:W-:-:S04]  /*e500*/  LEA R103, R68, R103, 0x2 ;  /* 0x0000006744677211 */ /* 0x002fc800078e10ff */
[----:B------:R-:W-:-:S13]  /*e510*/  ISETP.GE.AND P0, PT, R103, R69, PT ;  /* 0x000000456700720c */ /* 0x000fda0003f06270 */
[----:B------:R-:W-:Y:S05]  /*e520*/  @!P0 BRA `(.L_x_21230) ;  /* 0xffffff2400488947 */ /* 0x000fea000383ffff */
[----:B------:R-:W-:Y:S05]  /*e530*/  BSYNC B0 ;  /* 0x0000000000007941 */ /* 0x000fea0003800000 */
.L_x_20930:
[----:B------:R-:W-:Y:S05]  /*e540*/  EXIT ;  /* 0x000000000000794d */ /* 0x000fea0003800000 */
.L_x_21227:
[----:B------:R-:W-:Y:S01]  /*e550*/  HFMA2.MMA R143, -RZ, RZ, 0, 1.847743988037109375e-06 ;  /* 0x0000001fff8f7435 */ /* 0x000fe200000001ff */
[----:B------:R-:W-:Y:S01]  /*e560*/  BSSY B1, `(.L_x_21231) ;  /* 0x0000006000017945 */ /* 0x000fe20003800000 */
[----:B------:R-:W-:Y:S01]  /*e570*/  IMAD.MOV.U32 R142, RZ, RZ, 0x1 ;  /* 0x00000001ff8e7424 */ /* 0x000fe200078e00ff */
[----:B------:R-:W-:-:S08]  /*e580*/  MOV R139, 0xffffffff ;  /* 0xffffffff008b7802 */ /* 0x000fd00000000f00 */
[----:B0-----:R-:W-:Y:S05]  /*e590*/  WARPSYNC.COLLECTIVE R139, `(.L_x_21232) ;  /* 0x000000008b087348 */ /* 0x001fea0003c00000 */
[----:B------:R1:W2:Y:S02]  /*e5a0*/  SHFL.BFLY P1, R141, R140, R142, R143 ;  /* 0x0c00008e8c8d7389 */ /* 0x0002a4000002008f */
[----:B012---:R-:W-:Y:S01]  /*e5b0*/  ENDCOLLECTIVE ;  /* 0x000000000000791b */ /* 0x007fe20003800000 */
.L_x_21232:
[----:B------:R-:W-:Y:S05]  /*e5c0*/  BSYNC B1 ;  /* 0x0000000000017941 */ /* 0x000fea0003800000 */
.L_x_21231:
        /* <DEDUP_REMOVED lines=10> */
.L_x_21233:
[----:B------:R-:W-:Y:S01]  /*e670*/  HFMA2.MMA R142, -RZ, RZ, 0, 2.384185791015625e-07 ;  /* 0x00000004ff8e7435 */ /* 0x000fe200000001ff */
[----:B------:R-:W-:-:S05]  /*e680*/  MOV R118, R141 ;  /* 0x0000008d00767202 */ /* 0x000fca0000000f00 */
[----:B------:R-:W-:-:S04]  /*e690*/  FADD.FTZ R120, R119, R118 ;  /* 0x0000007677787221 */ /* 0x000fc80000010000 */
[----:B------:R-:W-:-:S07]  /*e6a0*/  IMAD.MOV.U32 R140, RZ, RZ, R120 ;  /* 0x000000ffff8c7224 */ /* 0x000fce00078e0078 */
[----:B------:R-:W-:Y:S05]  /*e6b0*/  WARPSYNC.COLLECTIVE R139, `(.L_x_21234) ;  /* 0x000000008b087348 */ /* 0x000fea0003c00000 */
[----:B------:R0:W1:Y:S02]  /*e6c0*/  SHFL.BFLY P1, R141, R140, R142, R143 ;  /* 0x0c00008e8c8d7389 */ /* 0x000064000002008f */
[----:B01----:R-:W-:Y:S01]  /*e6d0*/  ENDCOLLECTIVE ;  /* 0x000000000000791b */ /* 0x003fe20003800000 */
.L_x_21234:
[----:B------:R-:W-:Y:S01]  /*e6e0*/  HFMA2.MMA R142, -RZ, RZ, 0, 4.76837158203125e-07 ;  /* 0x00000008ff8e7435 */ /* 0x000fe200000001ff */
[----:B------:R-:W-:-:S05]  /*e6f0*/  MOV R121, R141 ;  /* 0x0000008d00797202 */ /* 0x000fca0000000f00 */
[----:B------:R-:W-:-:S04]  /*e700*/  FADD.FTZ R121, R120, R121 ;  /* 0x0000007978797221 */ /* 0x000fc80000010000 */
[----:B------:R-:W-:-:S07]  /*e710*/  IMAD.MOV.U32 R140, RZ, RZ, R121 ;  /* 0x000000ffff8c7224 */ /* 0x000fce00078e0079 */
[----:B------:R-:W-:Y:S05]  /*e720*/  WARPSYNC.COLLECTIVE R139, `(.L_x_21235) ;  /* 0x000000008b087348 */ /* 0x000fea0003c00000 */
[----:B------:R0:W1:Y:S02]  /*e730*/  SHFL.BFLY P1, R141, R140, R142, R143 ;  /* 0x0c00008e8c8d7389 */ /* 0x000064000002008f */
[----:B01----:R-:W-:Y:S01]  /*e740*/  ENDCOLLECTIVE ;  /* 0x000000000000791b */ /* 0x003fe20003800000 */
.L_x_21235:
[----:B------:R-:W-:Y:S01]  /*e750*/  HFMA2.MMA R142, -RZ, RZ, 0, 9.5367431640625e-07 ;  /* 0x00000010ff8e7435 */ /* 0x000fe200000001ff */
[----:B------:R-:W-:-:S05]  /*e760*/  MOV R118, R141 ;  /* 0x0000008d00767202 */ /* 0x000fca0000000f00 */
[----:B------:R-:W-:-:S04]  /*e770*/  FADD.FTZ R123, R121, R118 ;  /* 0x00000076797b7221 */ /* 0x000fc80000010000 */
[----:B------:R-:W-:-:S07]  /*e780*/  IMAD.MOV.U32 R140, RZ, RZ, R123 ;  /* 0x000000ffff8c7224 */ /* 0x000fce00078e007b */
[----:B------:R-:W-:Y:S05]  /*e790*/  WARPSYNC.COLLECTIVE R139, `(.L_x_21236) ;  /* 0x000000008b087348 */ /* 0x000fea0003c00000 */
[----:B------:R0:W1:Y:S02]  /*e7a0*/  SHFL.BFLY P1, R141, R140, R142, R143 ;  /* 0x0c00008e8c8d7389 */ /* 0x000064000002008f */
[----:B01----:R-:W-:Y:S01]  /*e7b0*/  ENDCOLLECTIVE ;  /* 0x000000000000791b */ /* 0x003fe20003800000 */
.L_x_21236:
        /* <DEDUP_REMOVED lines=72> */
.L_x_21237:
[----:B------:R-:W-:Y:S01]  /*ec40*/  HFMA2.MMA R142, -RZ, RZ, 0, 1.1920928955078125e-07 ;  /* 0x00000002ff8e7435 */ /* 0x000fe200000001ff */
[----:B------:R-:W-:-:S05]  /*ec50*/  MOV R119, R141 ;  /* 0x0000008d00777202 */ /* 0x000fca0000000f00 */
[----:B------:R-:W-:-:S04]  /*ec60*/  FADD.FTZ R119, R118, R119 ;  /* 0x0000007776777221 */ /* 0x000fc80000010000 */
[----:B------:R-:W-:-:S07]  /*ec70*/  IMAD.MOV.U32 R140, RZ, RZ, R119 ;  /* 0x000000ffff8c7224 */ /* 0x000fce00078e0077 */
[----:B------:R-:W-:Y:S05]  /*ec80*/  WARPSYNC.COLLECTIVE R139, `(.L_x_21238) ;  /* 0x000000008b087348 */ /* 0x000fea0003c00000 */
[----:B------:R0:W1:Y:S02]  /*ec90*/  SHFL.BFLY P1, R141, R140, R142, R143 ;  /* 0x0c00008e8c8d7389 */ /* 0x000064000002008f */
[----:B01----:R-:W-:Y:S01]  /*eca0*/  ENDCOLLECTIVE ;  /* 0x000000000000791b */ /* 0x003fe20003800000 */
.L_x_21238:
[----:B------:R-:W-:Y:S01]  /*ecb0*/  HFMA2.MMA R142, -RZ, RZ, 0, 2.384185791015625e-07 ;  /* 0x00000004ff8e7435 */ /* 0x000fe200000001ff */
[----:B------:R-:W-:-:S05]  /*ecc0*/  MOV R120, R141 ;  /* 0x0000008d00787202 */ /* 0x000fca0000000f00 */
[----:B------:R-:W-:-:S04]  /*ecd0*/  FADD.FTZ R120, R119, R120 ;  /* 0x0000007877787221 */ /* 0x000fc80000010000 */
[----:B------:R-:W-:-:S07]  /*ece0*/  IMAD.MOV.U32 R140, RZ, RZ, R120 ;  /* 0x000000ffff8c7224 */ /* 0x000fce00078e0078 */
[----:B------:R-:W-:Y:S05]  /*ecf0*/  WARPSYNC.COLLECTIVE R139, `(.L_x_21239) ;  /* 0x000000008b087348 */ /* 0x000fea0003c00000 */
[----:B------:R0:W1:Y:S02]  /*ed00*/  SHFL.BFLY P1, R141, R140, R142, R143 ;  /* 0x0c00008e8c8d7389 */ /* 0x000064000002008f */
[----:B01----:R-:W-:Y:S01]  /*ed10*/  ENDCOLLECTIVE ;  /* 0x000000000000791b */ /* 0x003fe20003800000 */
.L_x_21239:
[----:B------:R-:W-:Y:S01]  /*ed20*/  HFMA2.MMA R142, -RZ, RZ, 0, 4.76837158203125e-07 ;  /* 0x00000008ff8e7435 */ /* 0x000fe200000001ff */
[----:B------:R-:W-:-:S05]  /*ed30*/  MOV R121, R141 ;  /* 0x0000008d00797202 */ /* 0x000fca0000000f00 */
[----:B------:R-:W-:-:S04]  /*ed40*/  FADD.FTZ R121, R120, R121 ;  /* 0x0000007978797221 */ /* 0x000fc80000010000 */
[----:B------:R-:W-:-:S07]  /*ed50*/  IMAD.MOV.U32 R140, RZ, RZ, R121 ;  /* 0x000000ffff8c7224 */ /* 0x000fce00078e0079 */
[----:B------:R-:W-:Y:S05]  /*ed60*/  WARPSYNC.COLLECTIVE R139, `(.L_x_21240) ;  /* 0x000000008b087348 */ /* 0x000fea0003c00000 */
[----:B------:R0:W1:Y:S02]  /*ed70*/  SHFL.BFLY P1, R141, R140, R142, R143 ;  /* 0x0c00008e8c8d7389 */ /* 0x000064000002008f */
[----:B01----:R-:W-:Y:S01]  /*ed80*/  ENDCOLLECTIVE ;  /* 0x000000000000791b */ /* 0x003fe20003800000 */
.L_x_21240:
[----:B------:R-:W-:Y:S01]  /*ed90*/  HFMA2.MMA R142, -RZ, RZ, 0, 9.5367431640625e-07 ;  /* 0x00000010ff8e7435 */ /* 0x000fe200000001ff */
[----:B------:R-:W-:-:S05]  /*eda0*/  MOV R124, R141 ;  /* 0x0000008d007c7202 */ /* 0x000fca0000000f00 */
[----:B------:R-:W-:-:S04]  /*edb0*/  FADD.FTZ R124, R121, R124 ;  /* 0x0000007c797c7221 */ /* 0x000fc80000010000 */
[----:B------:R-:W-:-:S07]  /*edc0*/  IMAD.MOV.U32 R140, RZ, RZ, R124 ;  /* 0x000000ffff8c7224 */ /* 0x000fce00078e007c */
[----:B------:R-:W-:Y:S05]  /*edd0*/  WARPSYNC.COLLECTIVE R139, `(.L_x_21241) ;  /* 0x000000008b087348 */ /* 0x000fea0003c00000 */
[----:B------:R0:W1:Y:S02]  /*ede0*/  SHFL.BFLY P1, R141, R140, R142, R143 ;  /* 0x0c00008e8c8d7389 */ /* 0x000064000002008f */
[----:B01----:R-:W-:Y:S01]  /*edf0*/  ENDCOLLECTIVE ;  /* 0x000000000000791b */ /* 0x003fe20003800000 */
.L_x_21241:
[----:B------:R-:W-:Y:S01]  /*ee00*/  MOV R123, R141 ;  /* 0x0000008d007b7202 */ /* 0x000fe20000000f00 */
[----:B------:R-:W-:Y:S06]  /*ee10*/  BRA `(.L_x_21242) ;  /* 0xffffffe800e47947 */ /* 0x000fec000383ffff */
.L_x_21243:
        /* <DEDUP_REMOVED lines=14> */
.L_x_30525:


//--------------------- .text._ZN10layer_norm13ln_fwd_kernelINS_13Kernel_traitsIf6__halffS2_fjLj1024ELj1ELj4ELj1ELj16ENS_18Kernel_traits_baseILj1024EfS2_fS2_fjLj128EEEEELb0ELb0ELb0ELb0EEEvNS_9FwdParamsE --------------------------
	.section	.text._ZN10layer_norm13ln_fwd_kernelINS_13Kernel_traitsIf6__halffS2_fjLj1024ELj1ELj4ELj1ELj16ENS_18Kernel_traits_baseILj1024EfS2_fS2_fjLj128EEEEELb0ELb0ELb0ELb0EEEvNS_9FwdParamsE,"ax",@progbits
	.align	128
        .global         _ZN10layer_norm13ln_fwd_kernelINS_13Kernel_traitsIf6__halffS2_fjLj1024ELj1ELj4ELj1ELj16ENS_18Kernel_traits_baseILj1024EfS2_fS2_fjLj128EEEEELb0ELb0ELb0ELb0EEEvNS_9FwdParamsE
        .type           _ZN10layer_norm13ln_fwd_kernelINS_13Kernel_traitsIf6__halffS2_fjLj1024ELj1ELj4ELj1ELj16ENS_18Kernel_traits_baseILj1024EfS2_fS2_fjLj128EEEEELb0ELb0ELb0ELb0EEEvNS_9FwdParamsE,@function
        .size           _ZN10layer_norm13ln_fwd_kernelINS_13Kernel_traitsIf6__halffS2_fjLj1024ELj1ELj4ELj1ELj16ENS_18Kernel_traits_baseILj1024EfS2_fS2_fjLj128EEEEELb0ELb0ELb0ELb0EEEvNS_9FwdParamsE,(.L_x_30526 - _ZN10layer_norm13ln_fwd_kernelINS_13Kernel_traitsIf6__halffS2_fjLj1024ELj1ELj4ELj1ELj16ENS_18Kernel_traits_baseILj1024EfS2_fS2_fjLj128EEEEELb0ELb0ELb0ELb0EEEvNS_9FwdParamsE)
        .other          _ZN10layer_norm13ln_fwd_kernelINS_13Kernel_traitsIf6__halffS2_fjLj1024ELj1ELj4ELj1ELj16ENS_18Kernel_traits_baseILj1024EfS2_fS2_fjLj128EEEEELb0ELb0ELb0ELb0EEEvNS_9FwdParamsE,@"STO_CUDA_ENTRY STV_DEFAULT"
_ZN10layer_norm13ln_fwd_kernelINS_13Kernel_traitsIf6__halffS2_fjLj1024ELj1ELj4ELj1ELj16ENS_18Kernel_traits_baseILj1024EfS2_fS2_fjLj128EEEEELb0ELb0ELb0ELb0EEEvNS_9FwdParamsE:
.text._ZN10layer_norm13ln_fwd_kernelINS_13Kernel_traitsIf6__halffS2_fjLj1024ELj1ELj4ELj1ELj16ENS_18Kernel_traits_baseILj1024EfS2_fS2_fjLj128EEEEELb0ELb0ELb0ELb0EEEvNS_9FwdParamsE:
        /* <DEDUP_REMOVED lines=36> */
.L_x_21245:
[----:B------:R-:W-:Y:S05]  /*0240*/  BSYNC B0 ;  /* 0x0000000000007941 */ /* 0x000fea0003800000 */
.L_x_21244:
        /* <DEDUP_REMOVED lines=18> */
.L_x_21247:
[----:B------:R-:W-:Y:S05]  /*0370*/  BSYNC B0 ;  /* 0x0000000000007941 */ /* 0x000fea0003800000 */
.L_x_21246:
        /* <DEDUP_REMOVED lines=18> */
.L_x_21249:
[----:B------:R-:W-:Y:S05]  /*04a0*/  BSYNC B0 ;  /* 0x0000000000007941 */ /* 0x000fea0003800000 */
.L_x_21248:
        /* <DEDUP_REMOVED lines=17> */
.L_x_21251:
[----:B------:R-:W-:Y:S05]  /*05c0*/  BSYNC B0 ;  /* 0x0000000000007941 */ /* 0x000fea0003800000 */
.L_x_21250:
        /* <DEDUP_REMOVED lines=13> */
.L_x_21269:
        /* <DEDUP_REMOVED lines=16> */
[----:B----4-:R-:W-:Y:S01]  /*07a0*/  @P2 HADD2.F32 R0, -RZ, R112.H0_H0 ;  /* 0x20000070ff002230 */ /* 0x010fe20000004100 */
[----:B------:R-:W-:Y:S06]  /*07b0*/  @!P0 BRA `(.L_x_21253) ;  /* 0x0000000000a08947 */ /* 0x000fec0003800000 */
[----:B------:R-:W0:Y:S01]  /*07c0*/  LDC.64 R76, c[0x0][0x220] ;  /* 0x00008800ff4c7b82 */ /* 0x000e220000000a00 */
[----:B------:R-:W-:-:S04]  /*07d0*/  ISETP.NE.U32.AND P2, PT, RZ, UR8, PT ;  /* 0x00000008ff007c0c */ /* 0x000fc8000bf45070 */
[----:B------:R-:W-:Y:S01]  /*07e0*/  ISETP.NE.AND.EX P2, PT, RZ, UR9, PT, P2 ;  /* 0x00000009ff007c0c */ /* 0x000fe2000bf45320 */
[----:B0-----:R-:W-:-:S12]  /*07f0*/  IMAD.WIDE.U32 R76, R108, 0x10, R76 ;  /* 0x000000106c4c7825 */ /* 0x001fd800078e004c */
[C---:B------:R-:W-:Y:S01]  /*0800*/  @P2 LEA R80, P3, R108.reuse, UR8, 0x5 ;  /* 0x000000086c502c11 */ /* 0x040fe2000f8628ff */
[----:B------:R-:W4:Y:S03]  /*0810*/  LDG.E.128 R76, desc[UR4][R76.64] ;  /* 0x000000044c4c7981 */ /* 0x000f26000c1e1d00 */
[----:B------:R-:W-:-:S05]  /*0820*/  @P2 LEA.HI.X R81, R108, UR9, RZ, 0x5, P3 ;  /* 0x000000096c512c11 */ /* 0x000fca00098f2cff */
[----:B---3--:R-:W3:Y:S04]  /*0830*/  @P2 LDG.E.128 R68, desc[UR4][R80.64] ;  /* 0x0000000450442981 */ /* 0x008ee8000c1e1d00 */
[----:B------:R0:W2:Y:S01]  /*0840*/  @P2 LDG.E.128 R72, desc[UR4][R80.64+0x10] ;  /* 0x0000100450482981 */ /* 0x0000a2000c1e1d00 */
[----:B------:R-:W-:Y:S02]  /*0850*/  ISETP.NE.U32.AND P2, PT, RZ, UR8, PT ;  /* 0x00000008ff007c0c */ /* 0x000fe4000bf45070 */
[C---:B------:R-:W-:Y:S02]  /*0860*/  LEA R112, P3, R108.reuse, UR10, 0x5 ;  /* 0x0000000a6c707c11 */ /* 0x040fe4000f8628ff */
[----:B------:R-:W-:Y:S02]  /*0870*/  ISETP.NE.AND.EX P2, PT, RZ, UR9, PT, P2 ;  /* 0x00000009ff007c0c */ /* 0x000fe4000bf45320 */
[----:B------:R-:W-:-:S02]  /*0880*/  LEA.HI.X R113, R108, UR11, RZ, 0x5, P3 ;  /* 0x0000000b6c717c11 */ /* 0x000fc400098f2cff */
[----:B------:R-:W-:Y:S01]  /*0890*/  IADD3 R110, R108, 0x20, RZ ;  /* 0x000000206c6e7810 */ /* 0x000fe20007ffe0ff */
[--C-:B----4-:R-:W-:Y:S02]  /*08a0*/  HADD2.F32 R83, -RZ, R76.reuse.H0_H0 ;  /* 0x2000004cff537230 */ /* 0x110fe40000004100 */
        /* <DEDUP_REMOVED lines=19> */
[----:B--2---:R-:W-:Y:S01]  /*09e0*/  @P2 FADD.FTZ R80, R72, R80 ;  /* 0x0000005048502221 */ /* 0x004fe20000010000 */
[----:B------:R-:W-:Y:S01]  /*09f0*/  @P2 FADD.FTZ R81, R73, R81 ;  /* 0x0000005149512221 */ /* 0x000fe20000010000 */
[----:B------:R-:W-:Y:S01]  /*0a00*/  @P2 FADD.FTZ R82, R74, R82 ;  /* 0x000000524a522221 */ /* 0x000fe20000010000 */
[----:B------:R-:W-:Y:S01]  /*0a10*/  @P2 FADD.FTZ R83, R75, R83 ;  /* 0x000000534b532221 */ /* 0x000fe20000010000 */
[----:B------:R0:W-:Y:S04]  /*0a20*/  STG.E.128 desc[UR4][R112.64], R76 ;  /* 0x0000004c70007986 */ /* 0x0001e8000c101d04 */
[----:B------:R0:W-:Y:S02]  /*0a30*/  STG.E.128 desc[UR4][R112.64+0x10], R80 ;  /* 0x0000105070007986 */ /* 0x0001e4000c101d04 */
.L_x_21253:
[----:B------:R-:W-:Y:S05]  /*0a40*/  BSYNC B0 ;  /* 0x0000000000007941 */ /* 0x000fea0003800000 */
.L_x_21252:
[----:B------:R-:W-:Y:S01]  /*0a50*/  ISETP.GE.U32.AND P2, PT, R2, 0x40, PT ;  /* 0x000000400200780c */ /* 0x000fe20003f46070 */
[----:B------:R-:W-:-:S12]  /*0a60*/  BSSY B0, `(.L_x_21254) ;  /* 0x000002a000007945 */ /* 0x000fd80003800000 */
[----:B------:R-:W-:Y:S05]  /*0a70*/  @!P2 BRA `(.L_x_21255) ;  /* 0x0000000000a0a947 */ /* 0x000fea0003800000 */
[----:B------:R-:W4:Y:S01]  /*0a80*/  LDC.64 R84, c[0x0][0x220] ;  /* 0x00008800ff547b82 */ /* 0x000f220000000a00 */
[----:B------:R-:W-:-:S04]  /*0a90*/  ISETP.NE.U32.AND P2, PT, RZ, UR8, PT ;  /* 0x00000008ff007c0c */ /* 0x000fc8000bf45070 */
[----:B------:R-:W-:Y:S01]  /*0aa0*/  ISETP.NE.AND.EX P2, PT, RZ, UR9, PT, P2 ;  /* 0x00000009ff007c0c */ /* 0x000fe2000bf45320 */
[----:B----4-:R-:W-:-:S12]  /*0ab0*/  IMAD.WIDE.U32 R84, R110, 0x10, R84 ;  /* 0x000000106e547825 */ /* 0x010fd800078e0054 */
[C---:B------:R-:W-:Y:S01]  /*0ac0*/  @P2 LEA R88, P3, R110.reuse, UR8, 0x5 ;  /* 0x000000086e582c11 */ /* 0x040fe2000f8628ff */
[----:B------:R-:W4:Y:S03]  /*0ad0*/  LDG.E.128 R84, desc[UR4][R84.64] ;  /* 0x0000000454547981 */ /* 0x000f26000c1e1d00 */
[----:B------:R-:W-:-:S05]  /*0ae0*/  @P2 LEA.HI.X R89, R110, UR9, RZ, 0x5, P3 ;  /* 0x000000096e592c11 */ /* 0x000fca00098f2cff */
[----:B---3--:R-:W3:Y:S04]  /*0af0*/  @P2 LDG.E.128 R68, desc[UR4][R88.64] ;  /* 0x0000000458442981 */ /* 0x008ee8000c1e1d00 */
[----:B------:R1:W2:Y:S01]  /*0b00*/  @P2 LDG.E.128 R72, desc[UR4][R88.64+0x10] ;  /* 0x0000100458482981 */ /* 0x0002a2000c1e1d00 */
[----:B------:R-:W-:Y:S02]  /*0b10*/  ISETP.NE.U32.AND P2, PT, RZ, UR8, PT ;  /* 0x00000008ff007c0c */ /* 0x000fe4000bf45070 */
[C---:B0-----:R-:W-:Y:S02]  /*0b20*/  LEA R112, P3, R110.reuse, UR10, 0x5 ;  /* 0x0000000a6e707c11 */ /* 0x041fe4000f8628ff */
        /* <DEDUP_REMOVED lines=29> */
.L_x_21255:
[----:B------:R-:W-:Y:S05]  /*0d00*/  BSYNC B0 ;  /* 0x0000000000007941 */ /* 0x000fea0003800000 */
.L_x_21254:
[----:B------:R-:W-:Y:S01]  /*0d10*/  ISETP.GE.U32.AND P2, PT, R2, 0x60, PT ;  /* 0x000000600200780c */ /* 0x000fe20003f46070 */
[----:B------:R-:W-:-:S12]  /*0d20*/  BSSY B0, `(.L_x_21256) ;  /* 0x000002a000007945 */ /* 0x000fd80003800000 */
[----:B------:R-:W-:Y:S05]  /*0d30*/  @!P2 BRA `(.L_x_21257) ;  /* 0x0000000000a0a947 */ /* 0x000fea0003800000 */
[----:B------:R-:W0:Y:S01]  /*0d40*/  LDC.64 R92, c[0x0][0x220] ;  /* 0x00008800ff5c7b82 */ /* 0x000e220000000a00 */
[----:B------:R-:W-:-:S04]  /*0d50*/  ISETP.NE.U32.AND P2, PT, RZ, UR8, PT ;  /* 0x00000008ff007c0c */ /* 0x000fc8000bf45070 */
[----:B------:R-:W-:Y:S01]  /*0d60*/  ISETP.NE.AND.EX P2, PT, RZ, UR9, PT, P2 ;  /* 0x00000009ff007c0c */ /* 0x000fe2000bf45320 */
[----:B0-----:R-:W-:-:S12]  /*0d70*/  IMAD.WIDE.U32 R92, R110, 0x10, R92 ;  /* 0x000000106e5c7825 */ /* 0x001fd800078e005c */
[C---:B------:R-:W-:Y:S01]  /*0d80*/  @P2 LEA R96, P3, R110.reuse, UR8, 0x5 ;  /* 0x000000086e602c11 */ /* 0x040fe2000f8628ff */
[----:B------:R-:W2:Y:S03]  /*0d90*/  LDG.E.128 R92, desc[UR4][R92.64] ;  /* 0x000000045c5c7981 */ /* 0x000ea6000c1e1d00 */
[----:B------:R-:W-:-:S05]  /*0da0*/  @P2 LEA.HI.X R97, R110, UR9, RZ, 0x5, P3 ;  /* 0x000000096e612c11 */ /* 0x000fca00098f2cff */
[----:B---3--:R-:W3:Y:S04]  /*0db0*/  @P2 LDG.E.128 R68, desc[UR4][R96.64] ;  /* 0x0000000460442981 */ /* 0x008ee8000c1e1d00 */
[----:B------:R0:W3:Y:S01]  /*0dc0*/  @P2 LDG.E.128 R72, desc[UR4][R96.64+0x10] ;  /* 0x0000100460482981 */ /* 0x0000e2000c1e1d00 */
[----:B------:R-:W-:Y:S02]  /*0dd0*/  ISETP.NE.U32.AND P2, PT, RZ, UR8, PT ;  /* 0x00000008ff007c0c */ /* 0x000fe4000bf45070 */
[C---:B----4-:R-:W-:Y:S02]  /*0de0*/  LEA R112, P3, R110.reuse, UR10, 0x5 ;  /* 0x0000000a6e707c11 */ /* 0x050fe4000f8628ff */
        /* <DEDUP_REMOVED lines=29> */
.L_x_21257:
[----:B------:R-:W-:Y:S05]  /*0fc0*/  BSYNC B0 ;  /* 0x0000000000007941 */ /* 0x000fea0003800000 */
.L_x_21256:
        /* <DEDUP_REMOVED lines=13> */
[----:B------:R-:W-:Y:S01]  /*10a0*/  ISETP.NE.AND.EX P2, PT, RZ, UR9, PT, P2 ;  /* 0x00000009ff007c0c */ /* 0x000fe2000bf45320 */
        /* <DEDUP_REMOVED lines=11> */
[-C--:B-1----:R-:W-:Y:S01]  /*1160*/  FMUL.FTZ R104, R117, R0.reuse ;  /* 0x0000000075687220 */ /* 0x082fe20000410000 */
[----:B------:R-:W-:Y:S02]  /*1170*/  HADD2.F32 R123, -RZ, R103.H1_H1 ;  /* 0x30000067ff7b7230 */ /* 0x000fe40000004100 */
[-C--:B------:R-:W-:Y:S01]  /*1180*/  FMUL.FTZ R103, R115, R0.reuse ;  /* 0x0000000073677220 */ /* 0x080fe20000410000 */
[-C--:B------:R-:W-:Y:S01]  /*1190*/  FMUL.FTZ R105, R119, R0.reuse ;  /* 0x0000000077697220 */ /* 0x080fe20000410000 */
[-C--:B------:R-:W-:Y:S01]  /*11a0*/  FMUL.FTZ R106, R121, R0.reuse ;  /* 0x00000000796a7220 */ /* 0x080fe20000410000 */
[----:B------:R-:W-:Y:S01]  /*11b0*/  LEA.HI.X R113, R110, UR11, RZ, 0x5, P3 ;  /* 0x0000000b6e717c11 */ /* 0x000fe200098f2cff */
[----:B------:R-:W-:Y:S01]  /*11c0*/  FMUL.FTZ R107, R123, R0 ;  /* 0x000000007b6b7220 */ /* 0x000fe20000410000 */
        /* <DEDUP_REMOVED lines=9> */
.L_x_21259:
[----:B------:R-:W-:Y:S05]  /*1260*/  BSYNC B0 ;  /* 0x0000000000007941 */ /* 0x000fea0003800000 */
.L_x_21258:
        /* <DEDUP_REMOVED lines=125> */
.L_x_21281:
        /* <DEDUP_REMOVED lines=31> */
[----:B------:R-:W-:Y:S01]  /*1c30*/  F2FP.F16.F32.PACK_AB R112, R110, R111 ;  /* 0x0000006f6e70723e */ /* 0x000fe200000000ff */
        /* <DEDUP_REMOVED lines=14> */
[C---:B0-----:R-:W-:Y:S01]  /*1d20*/  IMAD.WIDE.U32 R110, R108.reuse, 0x10, R110 ;  /* 0x000000106c6e7825 */ /* 0x041fe200078e006e */
[----:B------:R-:W-:-:S04]  /*1d30*/  IADD3 R108, R108, 0x20, RZ ;  /* 0x000000206c6c7810 */ /* 0x000fc80007ffe0ff */
[----:B------:R1:W-:Y:S03]  /*1d40*/  STG.E.128 desc[UR4][R110.64], R112 ;  /* 0x000000706e007986 */ /* 0x0003e6000c101d04 */
.L_x_21262:
[----:B------:R-:W-:Y:S05]  /*1d50*/  BSYNC B0 ;  /* 0x0000000000007941 */ /* 0x000fea0003800000 */
.L_x_21261:
        /* <DEDUP_REMOVED lines=35> */
.L_x_21264:
[----:B------:R-:W-:Y:S05]  /*1f90*/  BSYNC B0 ;  /* 0x0000000000007941 */ /* 0x000fea0003800000 */
.L_x_21263:
        /* <DEDUP_REMOVED lines=35> */
.L_x_21266:
[----:B------:R-:W-:Y:S05]  /*21d0*/  BSYNC B0 ;  /* 0x0000000000007941 */ /* 0x000fea0003800000 */
.L_x_21265:
        /* <DEDUP_REMOVED lines=23> */
[----:B------:R-:W-:-:S02]  /*2350*/  F2FP.F16.F32.PACK_AB R111, R116, R123 ;  /* 0x0000007b746f723e */ /* 0x000fc400000000ff */
[----:B------:R-:W-:Y:S01]  /*2360*/  FFMA.FTZ R116, R10, R115, R18 ;  /* 0x000000730a747223 */ /* 0x000fe20000010012 */
[----:B------:R-:W-:Y:S01]  /*2370*/  FFMA.FTZ R117, R11, R0, R19 ;  /* 0x000000000b757223 */ /* 0x000fe20000010013 */
[----:B------:R-:W-:Y:S01]  /*2380*/  FFMA.FTZ R0, R8, R109, R16 ;  /* 0x0000006d08007223 */ /* 0x000fe20000010010 */
[----:B------:R-:W-:Y:S01]  /*2390*/  FFMA.FTZ R115, R9, R114, R17 ;  /* 0x0000007209737223 */ /* 0x000fe20000010011 */
[----:B------:R-:W-:Y:S02]  /*23a0*/  F2FP.F16.F32.PACK_AB R110, R119, R110 ;  /* 0x0000006e776e723e */ /* 0x000fe400000000ff */
[----:B------:R-:W-:Y:S01]  /*23b0*/  F2FP.F16.F32.PACK_AB R109, R117, R116 ;  /* 0x00000074756d723e */ /* 0x000fe200000000ff */
[----:B0-----:R-:W-:Y:S01]  /*23c0*/  IMAD.WIDE.U32 R112, R108, 0x10, R112 ;  /* 0x000000106c707825 */ /* 0x001fe200078e0070 */
[----:B------:R-:W-:-:S05]  /*23d0*/  F2FP.F16.F32.PACK_AB R108, R115, R0 ;  /* 0x00000000736c723e */ /* 0x000fca00000000ff */
[----:B------:R0:W-:Y:S02]  /*23e0*/  STG.E.128 desc[UR4][R112.64], R108 ;  /* 0x0000006c70007986 */ /* 0x0001e4000c101d04 */
.L_x_21268:
[----:B------:R-:W-:Y:S05]  /*23f0*/  BSYNC B0 ;  /* 0x0000000000007941 */ /* 0x000fea0003800000 */
.L_x_21267:
[----:B0-----:R-:W0:Y:S02]  /*2400*/  LDC.64 R108, c[0x0][0x210] ;  /* 0x00008400ff6c7b82 */ /* 0x001e240000000a00 */
[----:B0-----:R-:W-:-:S04]  /*2410*/  LEA R3, R108, R3, 0x2 ;  /* 0x000000036c037211 */ /* 0x001fc800078e10ff */
[----:B------:R-:W-:-:S13]  /*2420*/  ISETP.GE.AND P2, PT, R3, R109, PT ;  /* 0x0000006d0300720c */ /* 0x000fda0003f46270 */
[----:B------:R-:W-:Y:S05]  /*2430*/  @!P2 BRA `(.L_x_21269) ;  /* 0xffffffe00098a947 */ /* 0x000fea000383ffff */
[----:B------:R-:W-:Y:S05]  /*2440*/  EXIT ;  /* 0x000000000000794d */ /* 0x000fea0003800000 */
.L_x_21260:
        /* <DEDUP_REMOVED lines=8> */
.L_x_21271:
[----:B------:R-:W-:Y:S05]  /*24d0*/  BSYNC B0 ;  /* 0x0000000000007941 */ /* 0x000fea0003800000 */
.L_x_21270:
        /* <DEDUP_REMOVED lines=9> */
.L_x_21272:
[----:B------:R-:W-:Y:S01]  /*2570*/  HFMA2.MMA R118, -RZ, RZ, 0, 2.384185791015625e-07 ;  /* 0x00000004ff767435 */ /* 0x000fe200000001ff */
[----:B------:R-:W-:-:S05]  /*2580*/  MOV R109, R117 ;  /* 0x00000075006d7202 */ /* 0x000fca0000000f00 */
[----:B------:R-:W-:-:S05]  /*2590*/  FADD.FTZ R113, R112, R109 ;  /* 0x0000006d70717221 */ /* 0x000fca0000010000 */
[----:B------:R-:W-:-:S07]  /*25a0*/  MOV R119, R113 ;  /* 0x0000007100777202 */ /* 0x000fce0000000f00 */
[----:B------:R-:W-:Y:S05]  /*25b0*/  WARPSYNC.COLLECTIVE R116, `(.L_x_21273) ;  /* 0x0000000074087348 */ /* 0x000fea0003c00000 */
[----:B------:R0:W1:Y:S02]  /*25c0*/  SHFL.BFLY P6, R117, R119, R118, R121 ;  /* 0x0c00007677757389 */ /* 0x00006400000c0079 */
[----:B01----:R-:W-:Y:S01]  /*25d0*/  ENDCOLLECTIVE ;  /* 0x000000000000791b */ /* 0x003fe20003800000 */
.L_x_21273:
[----:B------:R-:W-:Y:S01]  /*25e0*/  HFMA2.MMA R118, -RZ, RZ, 0, 4.76837158203125e-07 ;  /* 0x00000008ff767435 */ /* 0x000fe200000001ff */
[----:B------:R-:W-:-:S05]  /*25f0*/  MOV R0, R117 ;  /* 0x0000007500007202 */ /* 0x000fca0000000f00 */
[----:B------:R-:W-:-:S05]  /*2600*/  FADD.FTZ R114, R113, R0 ;  /* 0x0000000071727221 */ /* 0x000fca0000010000 */
[----:B------:R-:W-:-:S07]  /*2610*/  MOV R119, R114 ;  /* 0x0000007200777202 */ /* 0x000fce0000000f00 */
[----:B------:R-:W-:Y:S05]  /*2620*/  WARPSYNC.COLLECTIVE R116, `(.L_x_21274) ;  /* 0x0000000074087348 */ /* 0x000fea0003c00000 */
[----:B------:R0:W1:Y:S02]  /*2630*/  SHFL.BFLY P6, R117, R119, R118, R121 ;  /* 0x0c00007677757389 */ /* 0x00006400000c0079 */
[----:B01----:R-:W-:Y:S01]  /*2640*/  ENDCOLLECTIVE ;  /* 0x000000000000791b */ /* 0x003fe20003800000 */
.L_x_21274:
        /* <DEDUP_REMOVED lines=8> */
.L_x_21275:
        /* <DEDUP_REMOVED lines=73> */
.L_x_21276:
[----:B------:R-:W-:Y:S01]  /*2b60*/  HFMA2.MMA R118, -RZ, RZ, 0, 1.1920928955078125e-07 ;  /* 0x00000002ff767435 */ /* 0x000fe200000001ff */
[----:B------:R-:W-:-:S05]  /*2b70*/  MOV R111, R117 ;  /* 0x00000075006f7202 */ /* 0x000fca0000000f00 */
[----:B------:R-:W-:-:S05]  /*2b80*/  FADD.FTZ R111, R0, R111 ;  /* 0x0000006f006f7221 */ /* 0x000fca0000010000 */
[----:B------:R-:W-:-:S07]  /*2b90*/  MOV R119, R111 ;  /* 0x0000006f00777202 */ /* 0x000fce0000000f00 */
[----:B------:R-:W-:Y:S05]  /*2ba0*/  WARPSYNC.COLLECTIVE R116, `(.L_x_21277) ;  /* 0x0000000074087348 */ /* 0x000fea0003c00000 */
[----:B------:R0:W1:Y:S02]  /*2bb0*/  SHFL.BFLY P6, R117, R119, R118, R121 ;  /* 0x0c00007677757389 */ /* 0x00006400000c0079 */
[----:B01----:R-:W-:Y:S01]  /*2bc0*/  ENDCOLLECTIVE ;  /* 0x000000000000791b */ /* 0x003fe20003800000 */
.L_x_21277:
[----:B------:R-:W-:Y:S01]  /*2bd0*/  HFMA2.MMA R118, -RZ, RZ, 0, 2.384185791015625e-07 ;  /* 0x00000004ff767435 */ /* 0x000fe200000001ff */
[----:B------:R-:W-:-:S05]  /*2be0*/  MOV R112, R117 ;  /* 0x0000007500707202 */ /* 0x000fca0000000f00 */
[----:B------:R-:W-:-:S05]  /*2bf0*/  FADD.FTZ R112, R111, R112 ;  /* 0x000000706f707221 */ /* 0x000fca0000010000 */
[----:B------:R-:W-:-:S07]  /*2c00*/  MOV R119, R112 ;  /* 0x0000007000777202 */ /* 0x000fce0000000f00 */
[----:B------:R-:W-:Y:S05]  /*2c10*/  WARPSYNC.COLLECTIVE R116, `(.L_x_21278) ;  /* 0x0000000074087348 */ /* 0x000fea0003c00000 */
[----:B------:R0:W1:Y:S02]  /*2c20*/  SHFL.BFLY P6, R117, R119, R118, R121 ;  /* 0x0c00007677757389 */ /* 0x00006400000c0079 */
[----:B01----:R-:W-:Y:S01]  /*2c30*/  ENDCOLLECTIVE ;  /* 0x000000000000791b */ /* 0x003fe20003800000 */
.L_x_21278:
[----:B------:R-:W-:Y:S01]  /*2c40*/  HFMA2.MMA R118, -RZ, RZ, 0, 4.76837158203125e-07 ;  /* 0x00000008ff767435 */ /* 0x000fe200000001ff */
[----:B------:R-:W-:-:S05]  /*2c50*/  MOV R113, R117 ;  /* 0x0000007500717202 */ /* 0x000fca0000000f00 */
[----:B------:R-:W-:-:S05]  /*2c60*/  FADD.FTZ R113, R112, R113 ;  /* 0x0000007170717221 */ /* 0x000fca0000010000 */
[----:B------:R-:W-:-:S07]  /*2c70*/  MOV R119, R113 ;  /* 0x0000007100777202 */ /* 0x000fce0000000f00 */
[----:B------:R-:W-:Y:S05]  /*2c80*/  WARPSYNC.COLLECTIVE R116, `(.L_x_21279) ;  /* 0x0000000074087348 */ /* 0x000fea0003c00000 */
[----:B------:R0:W1:Y:S02]  /*2c90*/  SHFL.BFLY P6, R117, R119, R118, R121 ;  /* 0x0c00007677757389 */ /* 0x00006400000c0079 */
[----:B01----:R-:W-:Y:S01]  /*2ca0*/  ENDCOLLECTIVE ;  /* 0x000000000000791b */ /* 0x003fe20003800000 */
.L_x_21279:
[----:B------:R-:W-:Y:S01]  /*2cb0*/  HFMA2.MMA R118, -RZ, RZ, 0, 9.5367431640625e-07 ;  /* 0x00000010ff767435 */ /* 0x000fe200000001ff */
[----:B------:R-:W-:-:S05]  /*2cc0*/  MOV R114, R117 ;  /* 0x0000007500727202 */ /* 0x000fca0000000f00 */
[----:B------:R-:W-:-:S05]  /*2cd0*/  FADD.FTZ R114, R113, R114 ;  /* 0x0000007271727221 */ /* 0x000fca0000010000 */
[----:B------:R-:W-:-:S07]  /*2ce0*/  MOV R119, R114 ;  /* 0x0000007200777202 */ /* 0x000fce0000000f00 */
[----:B------:R-:W-:Y:S05]  /*2cf0*/  WARPSYNC.COLLECTIVE R116, `(.L_x_21280) ;  /* 0x0000000074087348 */ /* 0x000fea0003c00000 */
[----:B------:R0:W1:Y:S02]  /*2d00*/  SHFL.BFLY P6, R117, R119, R118, R121 ;  /* 0x0c00007677757389 */ /* 0x00006400000c0079 */
[----:B01----:R-:W-:Y:S01]  /*2d10*/  ENDCOLLECTIVE ;  /* 0x000000000000791b */ /* 0x003fe20003800000 */
.L_x_21280:
[----:B------:R-:W-:Y:S01]  /*2d20*/  MOV R115, R117 ;  /* 0x0000007500737202 */ /* 0x000fe20000000f00 */
[----:B------:R-:W-:Y:S06]  /*2d30*/  BRA `(.L_x_21281) ;  /* 0xffffffec00407947 */ /* 0x000fec000383ffff */
.L_x_21282:
        /* <DEDUP_REMOVED lines=12> */
.L_x_30526:


//--------------------- .text._ZN10layer_norm13ln_fwd_kernelINS_13Kernel_traitsIf6__halffS2_fjLj1024ELj1ELj4ELj1ELj16ENS_18Kernel_traits_baseILj1024EfS2_fS2_fjLj128EEEEELb0ELb0ELb0ELb1EEEvNS_9FwdParamsE --------------------------
	.section	.text._ZN10layer_norm13ln_fwd_kernelINS_13Kernel_traitsIf6__halffS2_fjLj1024ELj1ELj4ELj1ELj16ENS_18Kernel_traits_baseILj1024EfS2_fS2_fjLj128EEEEELb0ELb0ELb0ELb1EEEvNS_9FwdParamsE,"ax",@progbits
	.align	128
        .global         _ZN10layer_norm13ln_fwd_kernelINS_13Kernel_traitsIf6__halffS2_fjLj1024ELj1ELj4ELj1ELj16ENS_18Kernel_traits_baseILj1024EfS2_fS2_fjLj128EEEEELb0ELb0ELb0ELb1EEEvNS_9FwdParamsE
        .type           _ZN10layer_norm13ln_fwd_kernelINS_13Kernel_traitsIf6__halffS2_fjLj1024ELj1ELj4ELj1ELj16ENS_18Kernel_traits_baseILj1024EfS2_fS2_fjLj128EEEEELb0ELb0ELb0ELb1EEEvNS_9FwdParamsE,@function
        .size           _ZN10layer_norm13ln_fwd_kernelINS_13Kernel_traitsIf6__halffS2_fjLj1024ELj1ELj4ELj1ELj16ENS_18Kernel_traits_baseILj1024EfS2_fS2_fjLj128EEEEELb0ELb0ELb0ELb1EEEvNS_9FwdParamsE,(.L_x_30527 - _ZN10layer_norm13ln_fwd_kernelINS_13Kernel_traitsIf6__halffS2_fjLj1024ELj1ELj4ELj1ELj16ENS_18Kernel_traits_baseILj1024EfS2_fS2_fjLj128EEEEELb0ELb0ELb0ELb1EEEvNS_9FwdParamsE)
        .other          _ZN10layer_norm13ln_fwd_kernelINS_13Kernel_traitsIf6__halffS2_fjLj1024ELj1ELj4ELj1ELj16ENS_18Kernel_traits_baseILj1024EfS2_fS2_fjLj128EEEEELb0ELb0ELb0ELb1EEEvNS_9FwdParamsE,@"STO_CUDA_ENTRY STV_DEFAULT"
_ZN10layer_norm13ln_fwd_kernelINS_13Kernel_traitsIf6__halffS2_fjLj1024ELj1ELj4ELj1ELj16ENS_18Kernel_traits_baseILj1024EfS2_fS2_fjLj128EEEEELb0ELb0ELb0ELb1EEEvNS_9FwdParamsE:
.text._ZN10layer_norm13ln_fwd_kernelINS_13Kernel_traitsIf6__halffS2_fjLj1024ELj1ELj4ELj1ELj16ENS_18Kernel_traits_baseILj1024EfS2_fS2_fjLj128EEEEELb0ELb0ELb0ELb1EEEvNS_9FwdParamsE:
        /* <DEDUP_REMOVED lines=56> */
[----:B------:R-:W-:Y:S01]  /*0380*/  MOV R3, R0 ;  /* 0x0000000000037202 */ /* 0x000fe20000000f00 */
[----:B------:R-:W-:Y:S01]  /*0390*/  ULDC.64 UR10, c[0x0][0x238] ;  /* 0x00008e00000a7ab9 */ /* 0x000fe20000000a00 */
[----:B------:R-:W-:Y:S01]  /*03a0*/  ISETP.NE.AND.EX P0, PT, RZ, UR7, PT, P0 ;  /* 0x00000007ff007c0c */ /* 0x000fe2000bf05300 */
[----:B------:R-:W-:Y:S01]  /*03b0*/  ULDC UR7, c[0x0][0x2d8] ;  /* 0x0000b60000077ab9 */ /* 0x000fe20000000800 */
[----:B------:R-:W-:Y:S01]  /*03c0*/  ISETP.NE.AND P3, PT, RZ, UR6, PT ;  /* 0x00000006ff007c0c */ /* 0x000fe2000bf65270 */
[----:B------:R-:W-:Y:S01]  /*03d0*/  ULDC UR6, c[0x0][0x218] ;  /* 0x0000860000067ab9 */ /* 0x000fe20000000800 */
[----:B-1----:R-:W-:-:S11]  /*03e0*/  ULDC.64 UR12, c[0x0][0x2b8] ;  /* 0x0000ae00000c7ab9 */ /* 0x002fd60000000a00 */
.L_x_21284:
[----:B0-2---:R-:W0:Y:S01]  /*03f0*/  @P0 LDC.64 R80, c[0x0][0x270] ;  /* 0x00009c00ff500b82 */ /* 0x005e220000000a00 */
        /* <DEDUP_REMOVED lines=14> */
[----:B------:R0:W4:Y:S01]  /*04e0*/  @P1 LDG.E.128 R4, desc[UR4][R82.64+0x10] ;  /* 0x0000100452041981 */ /* 0x000122000c1e1d00 */
[----:B------:R-:W-:Y:S01]  /*04f0*/  ISETP.NE.U32.AND P2, PT, RZ, UR8, PT ;  /* 0x00000008ff007c0c */ /* 0x000fe2000bf45070 */
[----:B------:R-:W-:-:S03]  /*0500*/  HFMA2.MMA R107, -RZ, RZ, 1.875, 0 ;  /* 0x3f800000ff6b7435 */ /* 0x000fc600000001ff */
[----:B------:R-:W-:Y:S02]  /*0510*/  ISETP.NE.AND.EX P2, PT, RZ, UR9, PT, P2 ;  /* 0x00000009ff007c0c */ /* 0x000fe4000bf45320 */
[C---:B------:R-:W-:Y:S02]  /*0520*/  IADD3 R117, R116.reuse, 0x20, RZ ;  /* 0x0000002074757810 */ /* 0x040fe40007ffe0ff */
[----:B------:R-:W-:-:S04]  /*0530*/  LEA R88, P4, R116, UR10, 0x5 ;  /* 0x0000000a74587c11 */ /* 0x000fc8000f8828ff */
[----:B------:R-:W-:Y:S01]  /*0540*/  LEA.HI.X R89, R116, UR11, RZ, 0x5, P4 ;  /* 0x0000000b74597c11 */ /* 0x000fe2000a0f2cff */
[----:B--2---:R-:W-:Y:S02]  /*0550*/  @P0 HADD2.F32 R107, -RZ, R80.H0_H0 ;  /* 0x20000050ff6b0230 */ /* 0x004fe40000004100 */
[----:B---3--:R-:W-:Y:S02]  /*0560*/  HADD2.F32 R80, -RZ, R76.H1_H1 ;  /* 0x3000004cff507230 */ /* 0x008fe40000004100 */
[----:B0-----:R-:W-:Y:S02]  /*0570*/  HADD2.F32 R82, -RZ, R78.H1_H1 ;  /* 0x3000004eff527230 */ /* 0x001fe40000004100 */
[----:B------:R-:W-:Y:S02]  /*0580*/  HADD2.F32 R0, -RZ, R76.H0_H0 ;  /* 0x2000004cff007230 */ /* 0x000fe40000004100 */
[--C-:B------:R-:W-:Y:S02]  /*0590*/  HADD2.F32 R84, -RZ, R77.reuse.H0_H0 ;  /* 0x2000004dff547230 */ /* 0x100fe40000004100 */
[----:B------:R-:W-:-:S02]  /*05a0*/  HADD2.F32 R86, -RZ, R77.H1_H1 ;  /* 0x3000004dff567230 */ /* 0x000fc40000004100 */
[----:B------:R-:W-:Y:S02]  /*05b0*/  HADD2.F32 R90, -RZ, R78.H0_H0 ;  /* 0x2000004eff5a7230 */ /* 0x000fe40000004100 */
        /* <DEDUP_REMOVED lines=37> */
[--C-:B0-----:R-:W-:Y:S02]  /*0810*/  HADD2.F32 R88, -RZ, R84.reuse.H1_H1 ;  /* 0x30000054ff587230 */ /* 0x101fe40000004100 */
[----:B------:R-:W-:Y:S02]  /*0820*/  HADD2.F32 R0, -RZ, R84.H0_H0 ;  /* 0x20000054ff007230 */ /* 0x000fe40000004100 */
        /* <DEDUP_REMOVED lines=12> */
[-C--:B-1----:R-:W-:Y:S01]  /*08f0*/  FMUL.FTZ R90, R104, R107.reuse ;  /* 0x0000006b685a7220 */ /* 0x082fe20000410000 */
        /* <DEDUP_REMOVED lines=80> */
[----:B------:R-:W-:Y:S01]  /*0e00*/  UMOV UR14, 0xffffffff ;  /* 0xffffffff000e7882 */ /* 0x000fe20000000000 */
[--C-:B--2---:R-:W-:Y:S02]  /*0e10*/  HADD2.F32 R105, -RZ, R100.reuse.H0_H0 ;  /* 0x20000064ff697230 */ /* 0x104fe40000004100 */
        /* <DEDUP_REMOVED lines=15> */
[----:B------:R-:W-:-:S04]  /*0f10*/  FADD.FTZ R0, R88, R121 ;  /* 0x0000007958007221 */ /* 0x000fc80000010000 */
[----:B------:R-:W-:-:S04]  /*0f20*/  FADD.FTZ R121, R89, R0 ;  /* 0x0000000059797221 */ /* 0x000fc80000010000 */
[----:B------:R-:W-:Y:S01]  /*0f30*/  FADD.FTZ R0, R90, R121 ;  /* 0x000000795a007221 */ /* 0x000fe20000010000 */
[----:B---3--:R-:W-:-:S03]  /*0f40*/  @P1 MOV R109, R9 ;  /* 0x00000009006d1202 */ /* 0x008fc60000000f00 */
[----:B------:R-:W-:-:S04]  /*0f50*/  FADD.FTZ R121, R91, R0 ;  /* 0x000000005b797221 */ /* 0x000fc80000010000 */
[----:B------:R-:W-:Y:S01]  /*0f60*/  FADD.FTZ R0, R92, R121 ;  /* 0x000000795c007221 */ /* 0x000fe20000010000 */
[----:B------:R-:W-:-:S03]  /*0f70*/  @P2 FADD.FTZ R101, R101, R109 ;  /* 0x0000006d65652221 */ /* 0x000fc60000010000 */
[----:B------:R-:W-:-:S04]  /*0f80*/  FADD.FTZ R109, R93, R0 ;  /* 0x000000005d6d7221 */ /* 0x000fc80000010000 */
[----:B------:R-:W-:-:S04]  /*0f90*/  FADD.FTZ R0, R94, R109 ;  /* 0x0000006d5e007221 */ /* 0x000fc80000010000 */
[----:B------:R-:W-:-:S04]  /*0fa0*/  FADD.FTZ R109, R95, R0 ;  /* 0x000000005f6d7221 */ /* 0x000fc80000010000 */
[----:B------:R-:W-:Y:S01]  /*0fb0*/  FADD.FTZ R0, R96, R109 ;  /* 0x0000006d60007221 */ /* 0x000fe20000010000 */
[----:B------:R-:W-:-:S03]  /*0fc0*/  @P1 MOV R108, R8 ;  /* 0x00000008006c1202 */ /* 0x000fc60000000f00 */
[----:B------:R-:W-:-:S04]  /*0fd0*/  FADD.FTZ R109, R97, R0 ;  /* 0x00000000616d7221 */ /* 0x000fc80000010000 */
[----:B------:R-:W-:Y:S01]  /*0fe0*/  FADD.FTZ R0, R98, R109 ;  /* 0x0000006d62007221 */ /* 0x000fe20000010000 */
[----:B------:R-:W-:Y:S01]  /*0ff0*/  @P2 FADD.FTZ R100, R100, R108 ;  /* 0x0000006c64642221 */ /* 0x000fe20000010000 */
[----:B------:R-:W-:Y:S02]  /*1000*/  @P1 MOV R110, R10 ;  /* 0x0000000a006e1202 */ /* 0x000fe40000000f00 */
[----:B------:R-:W-:Y:S01]  /*1010*/  FADD.FTZ R109, R99, R0 ;  /* 0x00000000636d7221 */ /* 0x000fe20000010000 */
[----:B------:R-:W-:Y:S02]  /*1020*/  @P1 MOV R111, R11 ;  /* 0x0000000b006f1202 */ /* 0x000fe40000000f00 */
[----:B----4-:R-:W-:Y:S02]  /*1030*/  @P1 MOV R112, R4 ;  /* 0x0000000400701202 */ /* 0x010fe40000000f00 */
[----:B------:R-:W-:Y:S02]  /*1040*/  @P1 MOV R113, R5 ;  /* 0x0000000500711202 */ /* 0x000fe40000000f00 */
[----:B------:R-:W-:-:S02]  /*1050*/  @P1 MOV R114, R6 ;  /* 0x0000000600721202 */ /* 0x000fc40000000f00 */
[----:B------:R-:W-:Y:S01]  /*1060*/  @P1 MOV R115, R7 ;  /* 0x0000000700731202 */ /* 0x000fe20000000f00 */
[----:B------:R-:W-:Y:S01]  /*1070*/  FADD.FTZ R0, R100, R109 ;  /* 0x0000006d64007221 */ /* 0x000fe20000010000 */
[----:B------:R-:W-:Y:S01]  /*1080*/  LEA R108, P4, R119, UR10, 0x5 ;  /* 0x0000000a776c7c11 */ /* 0x000fe2000f8828ff */
[----:B------:R-:W-:Y:S01]  /*1090*/  @P2 FADD.FTZ R102, R102, R110 ;  /* 0x0000006e66662221 */ /* 0x000fe20000010000 */
        /* <DEDUP_REMOVED lines=102> */
.L_x_21296:
[----:B------:R-:W2:Y:S01]  /*1700*/  @!P1 LDC.64 R110, c[0x0][0x250] ;  /* 0x00009400ff6e9b82 */ /* 0x000ea20000000a00 */
[----:B------:R-:W-:Y:S01]  /*1710*/  FMUL.FTZ R113, R108, R108 ;  /* 0x0000006c6c717220 */ /* 0x000fe20000410000 */
[----:B-1----:R-:W-:Y:S01]  /*1720*/  FADD.FTZ R112, R120, R121 ;  /* 0x0000007978707221 */ /* 0x002fe20000010000 */
[----:B------:R-:W-:-:S03]  /*1730*/  FSEL R0, R108, RZ, !P3 ;  /* 0x000000ff6c007208 */ /* 0x000fc60005800000 */
[----:B------:R-:W-:Y:S01]  /*1740*/  FSEL R113, R113, RZ, P3 ;  /* 0x000000ff71717208 */ /* 0x000fe20001800000 */
[----:B------:R-:W-:Y:S01]  /*1750*/  FFMA.FTZ R112, R112, R109, UR7 ;  /* 0x0000000770707e23 */ /* 0x000fe2000801006d */
        /* <DEDUP_REMOVED lines=31> */
[----:B-1----:R-:W-:Y:S01]  /*1950*/  FADD.FTZ R110, R112, R113 ;  /* 0x00000071706e7221 */ /* 0x002fe20000010000 */
[--C-:B------:R-:W-:Y:S01]  /*1960*/  FADD.FTZ R108, R82, -R0.reuse ;  /* 0x80000000526c7221 */ /* 0x100fe20000010000 */
[--C-:B------:R-:W-:Y:S01]  /*1970*/  FADD.FTZ R111, R94, -R0.reuse ;  /* 0x800000005e6f7221 */ /* 0x100fe20000010000 */
[----:B------:R-:W1:Y:S01]  /*1980*/  @!P1 LDC.64 R82, c[0x0][0x258] ;  /* 0x00009600ff529b82 */ /* 0x000e620000000a00 */
[----:B------:R-:W-:-:S02]  /*1990*/  FADD.FTZ R113, R96, -R0 ;  /* 0x8000000060717221 */ /* 0x000fc40000010000 */
[----:B------:R-:W2:Y:S02]  /*19a0*/  MUFU.RSQ R110, R110 ;  /* 0x0000006e006e7308 */ /* 0x000ea40000001400 */
[C---:B--2---:R-:W-:Y:S01]  /*19b0*/  FMUL.FTZ R0, R110.reuse, R77 ;  /* 0x0000004d6e007220 */ /* 0x044fe20000410000 */
        /* <DEDUP_REMOVED lines=8> */
[C---:B------:R-:W-:Y:S01]  /*1a40*/  FMUL.FTZ R81, R110.reuse, R108 ;  /* 0x0000006c6e517220 */ /* 0x040fe20000410000 */
[----:B------:R-:W-:Y:S01]  /*1a50*/  FMUL.FTZ R76, R110, R76 ;  /* 0x0000004c6e4c7220 */ /* 0x000fe20000410000 */
[----:B------:R-:W-:Y:S01]  /*1a60*/  FFMA.FTZ R96, R48, R79, R16 ;  /* 0x0000004f30607223 */ /* 0x000fe20000010010 */
[----:B------:R-:W-:Y:S01]  /*1a70*/  FFMA.FTZ R109, R49, R80, R17 ;  /* 0x00000050316d7223 */ /* 0x000fe20000010011 */
[----:B------:R-:W-:Y:S01]  /*1a80*/  F2FP.F16.F32.PACK_AB R77, R94, R77 ;  /* 0x0000004d5e4d723e */ /* 0x000fe200000000ff */
[----:B------:R-:W-:Y:S01]  /*1a90*/  FFMA.FTZ R98, R50, R81, R18 ;  /* 0x0000005132627223 */ /* 0x000fe20000010012 */
[----:B------:R-:W-:Y:S01]  /*1aa0*/  FMUL.FTZ R94, R110, R89 ;  /* 0x000000596e5e7220 */ /* 0x000fe20000410000 */
[----:B------:R-:W-:Y:S01]  /*1ab0*/  FFMA.FTZ R76, R44, R76, R12 ;  /* 0x0000004c2c4c7223 */ /* 0x000fe2000001000c */
[----:B------:R-:W-:Y:S01]  /*1ac0*/  FFMA.FTZ R81, R45, R0, R13 ;  /* 0x000000002d517223 */ /* 0x000fe2000001000d */
[C---:B------:R-:W-:Y:S01]  /*1ad0*/  FMUL.FTZ R89, R110.reuse, R90 ;  /* 0x0000005a6e597220 */ /* 0x040fe20000410000 */
[----:B------:R-:W-:Y:S01]  /*1ae0*/  F2FP.F16.F32.PACK_AB R78, R109, R96 ;  /* 0x000000606d4e723e */ /* 0x000fe200000000ff */
[----:B------:R-:W-:Y:S01]  /*1af0*/  FMUL.FTZ R0, R110, R85 ;  /* 0x000000556e007220 */ /* 0x000fe20000410000 */
[----:B------:R-:W-:Y:S01]  /*1b00*/  LEA R80, P2, R116, UR12, 0x4 ;  /* 0x0000000c74507c11 */ /* 0x000fe2000f8420ff */
[C---:B------:R-:W-:Y:S01]  /*1b10*/  FMUL.FTZ R109, R110.reuse, R84 ;  /* 0x000000546e6d7220 */ /* 0x040fe20000410000 */
[C---:B------:R-:W-:Y:S01]  /*1b20*/  FMUL.FTZ R85, R110.reuse, R86 ;  /* 0x000000566e557220 */ /* 0x040fe20000410000 */
[C---:B------:R-:W-:Y:S01]  /*1b30*/  FMUL.FTZ R84, R110.reuse, R87 ;  /* 0x000000576e547220 */ /* 0x040fe20000410000 */
[----:B------:R-:W-:Y:S01]  /*1b40*/  FMUL.FTZ R86, R110, R93 ;  /* 0x0000005d6e567220 */ /* 0x000fe20000410000 */
[----:B------:R-:W-:Y:S01]  /*1b50*/  FFMA.FTZ R93, R58, R89, R26 ;  /* 0x000000593a5d7223 */ /* 0x000fe2000001001a */
[----:B------:R-:W-:Y:S01]  /*1b60*/  F2FP.F16.F32.PACK_AB R76, R81, R76 ;  /* 0x0000004c514c723e */ /* 0x000fe200000000ff */
[----:B-1----:R-:W-:-:S04]  /*1b70*/  @!P1 IMAD.WIDE R82, R3, 0x4, R82 ;  /* 0x0000000403529825 */ /* 0x002fc800078e0252 */
[----:B------:R-:W-:Y:S01]  /*1b80*/  FMUL.FTZ R90, R110, R95 ;  /* 0x0000005f6e5a7220 */ /* 0x000fe20000410000 */
[----:B------:R-:W-:Y:S01]  /*1b90*/  FFMA.FTZ R89, R57, R94, R25 ;  /* 0x0000005e39597223 */ /* 0x000fe20000010019 */
[----:B------:R-:W-:Y:S01]  /*1ba0*/  F2FP.F16.F32.PACK_AB R79, R100, R98 ;  /* 0x00000062644f723e */ /* 0x000fe200000000ff */
[----:B------:R-:W-:Y:S01]  /*1bb0*/  FMUL.FTZ R88, R110, R88 ;  /* 0x000000586e587220 */ /* 0x000fe20000410000 */
[----:B------:R-:W-:Y:S01]  /*1bc0*/  LEA.HI.X R81, R116, UR13, RZ, 0x4, P2 ;  /* 0x0000000d74517c11 */ /* 0x000fe200090f24ff */
[----:B------:R-:W1:Y:S01]  /*1bd0*/  LDC.64 R94, c[0x0][0x210] ;  /* 0x00008400ff5e7b82 */ /* 0x000e620000000a00 */
[----:B------:R-:W-:Y:S01]  /*1be0*/  FFMA.FTZ R85, R54, R85, R22 ;  /* 0x0000005536557223 */ /* 0x000fe20000010016 */
[----:B------:R-:W-:Y:S01]  /*1bf0*/  FFMA.FTZ R84, R55, R84, R23 ;  /* 0x0000005437547223 */ /* 0x000fe20000010017 */
[C---:B------:R-:W-:Y:S01]  /*1c00*/  FMUL.FTZ R96, R110.reuse, R91 ;  /* 0x0000005b6e607220 */ /* 0x040fe20000410000 */
[C---:B------:R-:W-:Y:S01]  /*1c10*/  FMUL.FTZ R87, R110.reuse, R92 ;  /* 0x0000005c6e577220 */ /* 0x040fe20000410000 */
[----:B------:R-:W-:Y:S01]  /*1c20*/  FMUL.FTZ R111, R110, R111 ;  /* 0x0000006f6e6f7220 */ /* 0x000fe20000410000 */
        /* <DEDUP_REMOVED lines=8> */
[----:B------:R-:W-:Y:S01]  /*1cb0*/  FFMA.FTZ R96, R59, R96, R27 ;  /* 0x000000603b607223 */ /* 0x000fe2000001001b */
[C---:B------:R-:W-:Y:S01]  /*1cc0*/  FMUL.FTZ R106, R110.reuse, R107 ;  /* 0x0000006b6e6a7220 */ /* 0x040fe20000410000 */
[----:B------:R-:W-:Y:S01]  /*1cd0*/  FFMA.FTZ R90, R63, R90, R31 ;  /* 0x0000005a3f5a7223 */ /* 0x000fe2000001001f */
        /* <DEDUP_REMOVED lines=9> */
[----:B------:R-:W-:Y:S01]  /*1d70*/  FFMA.FTZ R91, R74, R91, R42 ;  /* 0x0000005b4a5b7223 */ /* 0x000fe2000001002a */
[----:B------:R-:W-:Y:S01]  /*1d80*/  FFMA.FTZ R106, R75, R106, R43 ;  /* 0x0000006a4b6a7223 */ /* 0x000fe2000001002b */
[----:B---3--:R-:W-:Y:S01]  /*1d90*/  F2FP.F16.F32.PACK_AB R77, R84, R85 ;  /* 0x00000055544d723e */ /* 0x008fe200000000ff */
[----:B------:R-:W-:Y:S01]  /*1da0*/  FFMA.FTZ R80, R60, R87, R28 ;  /* 0x000000573c507223 */ /* 0x000fe2000001001c */
[----:B------:R-:W-:Y:S01]  /*1db0*/  FFMA.FTZ R85, R61, R86, R29 ;  /* 0x000000563d557223 */ /* 0x000fe2000001001d */
[----:B------:R-:W-:Y:S01]  /*1dc0*/  FFMA.FTZ R81, R62, R111, R30 ;  /* 0x0000006f3e517223 */ /* 0x000fe2000001001e */
[----:B------:R-:W-:Y:S01]  /*1dd0*/  F2FP.F16.F32.PACK_AB R78, R89, R88 ;  /* 0x00000058594e723e */ /* 0x000fe200000000ff */
        /* <DEDUP_REMOVED lines=16> */
[----:B------:R-:W-:Y:S02]  /*1ee0*/  F2FP.F16.F32.PACK_AB R86, R89, R86 ;  /* 0x000000565956723e */ /* 0x000fe400000000ff */
[----:B------:R-:W-:Y:S02]  /*1ef0*/  F2FP.F16.F32.PACK_AB R76, R0, R109 ;  /* 0x0000006d004c723e */ /* 0x000fe400000000ff */
[----:B------:R-:W-:Y:S02]  /*1f00*/  F2FP.F16.F32.PACK_AB R87, R106, R91 ;  /* 0x0000005b6a57723e */ /* 0x000fe400000000ff */
[----:B------:R-:W-:Y:S02]  /*1f10*/  LEA.HI.X R89, R117, UR13, RZ, 0x4, P1 ;  /* 0x0000000d75597c11 */ /* 0x000fe400088f24ff */
[----:B------:R-:W-:-:S02]  /*1f20*/  F2FP.F16.F32.PACK_AB R83, R102, R115 ;  /* 0x000000736653723e */ /* 0x000fc400000000ff */
[----:B------:R-:W-:Y:S01]  /*1f30*/  LEA.HI.X R91, R118, UR13, RZ, 0x4, P2 ;  /* 0x0000000d765b7c11 */ /* 0x000fe200090f24ff */
[----:B------:R2:W-:Y:S01]  /*1f40*/  STG.E.128 desc[UR4][R88.64], R76 ;  /* 0x0000004c58007986 */ /* 0x0005e2000c101d04 */
[----:B------:R-:W-:Y:S02]  /*1f50*/  F2FP.F16.F32.PACK_AB R84, R93, R84 ;  /* 0x000000545d54723e */ /* 0x000fe400000000ff */
[----:B------:R-:W-:Y:S01]  /*1f60*/  F2FP.F16.F32.PACK_AB R85, R98, R85 ;  /* 0x000000556255723e */ /* 0x000fe200000000ff */
[----:B------:R2:W-:Y:S01]  /*1f70*/  STG.E.128 desc[UR4][R90.64], R80 ;  /* 0x000000505a007986 */ /* 0x0005e2000c101d04 */
[----:B------:R-:W-:Y:S02]  /*1f80*/  LEA.HI.X R93, R119, UR13, RZ, 0x4, P4 ;  /* 0x0000000d775d7c11 */ /* 0x000fe4000a0f24ff */
[----:B-1----:R-:W-:-:S03]  /*1f90*/  LEA R3, R94, R3, 0x2 ;  /* 0x000000035e037211 */ /* 0x002fc600078e10ff */
[----:B------:R2:W-:Y:S01]  /*1fa0*/  STG.E.128 desc[UR4][R92.64], R84 ;  /* 0x000000545c007986 */ /* 0x0005e2000c101d04 */
[----:B------:R-:W-:-:S13]  /*1fb0*/  ISETP.GE.AND P1, PT, R3, R95, PT ;  /* 0x0000005f0300720c */ /* 0x000fda0003f26270 */
[----:B------:R-:W-:Y:S05]  /*1fc0*/  @!P1 BRA `(.L_x_21284) ;  /* 0xffffffe400089947 */ /* 0x000fea000383ffff */
[----:B------:R-:W-:Y:S05]  /*1fd0*/  EXIT ;  /* 0x000000000000794d */ /* 0x000fea0003800000 */
.L_x_21283:
        /* <DEDUP_REMOVED lines=8> */
.L_x_21286:
[----:B------:R-:W-:Y:S05]  /*2060*/  BSYNC B0 ;  /* 0x0000000000007941 */ /* 0x000fea0003800000 */
.L_x_21285:
        /* <DEDUP_REMOVED lines=9> */
.L_x_21287:
[----:B------:R-:W-:Y:S01]  /*2100*/  HFMA2.MMA R110, -RZ, RZ, 0, 2.384185791015625e-07 ;  /* 0x00000004ff6e7435 */ /* 0x000fe200000001ff */
[----:B------:R-:W-:-:S05]  /*2110*/  MOV R108, R121 ;  /* 0x00000079006c7202 */ /* 0x000fca0000000f00 */
[----:B------:R-:W-:-:S05]  /*2120*/  FADD.FTZ R114, R113, R108 ;  /* 0x0000006c71727221 */ /* 0x000fca0000010000 */
[----:B------:R-:W-:-:S07]  /*2130*/  MOV R123, R114 ;  /* 0x00000072007b7202 */ /* 0x000fce0000000f00 */
[----:B------:R-:W-:Y:S05]  /*2140*/  WARPSYNC.COLLECTIVE R112, `(.L_x_21288) ;  /* 0x0000000070087348 */ /* 0x000fea0003c00000 */
[----:B------:R0:W1:Y:S02]  /*2150*/  SHFL.BFLY P2, R121, R123, R110, R111 ;  /* 0x0c00006e7b797389 */ /* 0x000064000004006f */
[----:B01----:R-:W-:Y:S01]  /*2160*/  ENDCOLLECTIVE ;  /* 0x000000000000791b */ /* 0x003fe20003800000 */
.L_x_21288:
        /* <DEDUP_REMOVED lines=8> */
.L_x_21289:
[----:B------:R-:W-:Y:S01]  /*21f0*/  HFMA2.MMA R110, -RZ, RZ, 0, 9.5367431640625e-07 ;  /* 0x00000010ff6e7435 */ /* 0x000fe200000001ff */
[----:B------:R-:W-:-:S05]  /*2200*/  MOV R108, R121 ;  /* 0x00000079006c7202 */ /* 0x000fca0000000f00 */
[----:B------:R-:W-:-:S05]  /*2210*/  FADD.FTZ R120, R115, R108 ;  /* 0x0000006c73787221 */ /* 0x000fca0000010000 */
[----:B------:R-:W-:-:S07]  /*2220*/  MOV R123, R120 ;  /* 0x00000078007b7202 */ /* 0x000fce0000000f00 */
[----:B------:R-:W-:Y:S05]  /*2230*/  WARPSYNC.COLLECTIVE R112, `(.L_x_21290) ;  /* 0x0000000070087348 */ /* 0x000fea0003c00000 */
[----:B------:R0:W1:Y:S02]  /*2240*/  SHFL.BFLY P2, R121, R123, R110, R111 ;  /* 0x0c00006e7b797389 */ /* 0x000064000004006f */
[----:B01----:R-:W-:Y:S01]  /*2250*/  ENDCOLLECTIVE ;  /* 0x000000000000791b */ /* 0x003fe20003800000 */
.L_x_21290:
        /* <DEDUP_REMOVED lines=67> */
[----:B------:R-:W-:-:S04]  /*2690*/  MOV R111, 0x1f ;  /* 0x0000001f006f7802 */ /* 0x000fc80000000f00 */
[----:B------:R-:W-:-:S07]  /*26a0*/  MOV R123, R0 ;  /* 0x00000000007b7202 */ /* 0x000fce0000000f00 */
[----:B------:R-:W-:Y:S05]  /*26b0*/  WARPSYNC.COLLECTIVE R112, `(.L_x_21291) ;  /* 0x0000000070087348 */ /* 0x000fea0003c00000 */
[----:B------:R0:W1:Y:S02]  /*26c0*/  SHFL.BFLY P2, R121, R123, R110, R111 ;  /* 0x0c00006e7b797389 */ /* 0x000064000004006f */
[----:B01----:R-:W-:Y:S01]  /*26d0*/  ENDCOLLECTIVE ;  /* 0x000000000000791b */ /* 0x003fe20003800000 */
.L_x_21291:
[----:B------:R-:W-:Y:S01]  /*26e0*/  HFMA2.MMA R110, -RZ, RZ, 0, 1.1920928955078125e-07 ;  /* 0x00000002ff6e7435 */ /* 0x000fe200000001ff */
[----:B------:R-:W-:-:S05]  /*26f0*/  MOV R113, R121 ;  /* 0x0000007900717202 */ /* 0x000fca0000000f00 */
[----:B------:R-:W-:-:S05]  /*2700*/  FADD.FTZ R113, R0, R113 ;  /* 0x0000007100717221 */ /* 0x000fca0000010000 */
[----:B------:R-:W-:-:S07]  /*2710*/  MOV R123, R113 ;  /* 0x00000071007b7202 */ /* 0x000fce0000000f00 */
[----:B------:R-:W-:Y:S05]  /*2720*/  WARPSYNC.COLLECTIVE R112, `(.L_x_21292) ;  /* 0x0000000070087348 */ /* 0x000fea0003c00000 */
[----:B------:R0:W1:Y:S02]  /*2730*/  SHFL.BFLY P2, R121, R123, R110, R111 ;  /* 0x0c00006e7b797389 */ /* 0x000064000004006f */
[----:B01----:R-:W-:Y:S01]  /*2740*/  ENDCOLLECTIVE ;  /* 0x000000000000791b */ /* 0x003fe20003800000 */
.L_x_21292:
[----:B------:R-:W-:Y:S01]  /*2750*/  HFMA2.MMA R110, -RZ, RZ, 0, 2.384185791015625e-07 ;  /* 0x00000004ff6e7435 */ /* 0x000fe200000001ff */
[----:B------:R-:W-:-:S05]  /*2760*/  MOV R114, R121 ;  /* 0x0000007900727202 */ /* 0x000fca0000000f00 */
[----:B------:R-:W-:-:S05]  /*2770*/  FADD.FTZ R114, R113, R114 ;  /* 0x0000007271727221 */ /* 0x000fca0000010000 */
[----:B------:R-:W-:-:S07]  /*2780*/  MOV R123, R114 ;  /* 0x00000072007b7202 */ /* 0x000fce0000000f00 */
[----:B------:R-:W-:Y:S05]  /*2790*/  WARPSYNC.COLLECTIVE R112, `(.L_x_21293) ;  /* 0x0000000070087348 */ /* 0x000fea0003c00000 */
[----:B------:R0:W1:Y:S02]  /*27a0*/  SHFL.BFLY P2, R121, R123, R110, R111 ;  /* 0x0c00006e7b797389 */ /* 0x000064000004006f */
[----:B01----:R-:W-:Y:S01]  /*27b0*/  ENDCOLLECTIVE ;  /* 0x000000000000791b */ /* 0x003fe20003800000 */
.L_x_21293:
[----:B------:R-:W-:Y:S01]  /*27c0*/  HFMA2.MMA R110, -RZ, RZ, 0, 4.76837158203125e-07 ;  /* 0x00000008ff6e7435 */ /* 0x000fe200000001ff */
[----:B------:R-:W-:-:S05]  /*27d0*/  MOV R115, R121 ;  /* 0x0000007900737202 */ /* 0x000fca0000000f00 */
[----:B------:R-:W-:-:S05]  /*27e0*/  FADD.FTZ R115, R114, R115 ;  /* 0x0000007372737221 */ /* 0x000fca0000010000 */
[----:B------:R-:W-:-:S07]  /*27f0*/  MOV R123, R115 ;  /* 0x00000073007b7202 */ /* 0x000fce0000000f00 */
[----:B------:R-:W-:Y:S05]  /*2800*/  WARPSYNC.COLLECTIVE R112, `(.L_x_21294) ;  /* 0x0000000070087348 */ /* 0x000fea0003c00000 */
[----:B------:R0:W1:Y:S02]  /*2810*/  SHFL.BFLY P2, R121, R123, R110, R111 ;  /* 0x0c00006e7b797389 */ /* 0x000064000004006f */
[----:B01----:R-:W-:Y:S01]  /*2820*/  ENDCOLLECTIVE ;  /* 0x000000000000791b */ /* 0x003fe20003800000 */
.L_x_21294:
[----:B------:R-:W-:Y:S01]  /*2830*/  HFMA2.MMA R110, -RZ, RZ, 0, 9.5367431640625e-07 ;  /* 0x00000010ff6e7435 */ /* 0x000fe200000001ff */
[----:B------:R-:W-:-:S05]  /*2840*/  MOV R120, R121 ;  /* 0x0000007900787202 */ /* 0x000fca0000000f00 */
[----:B------:R-:W-:-:S05]  /*2850*/  FADD.FTZ R120, R115, R120 ;  /* 0x0000007873787221 */ /* 0x000fca0000010000 */
[----:B------:R-:W-:-:S07]  /*2860*/  MOV R123, R120 ;  /* 0x00000078007b7202 */ /* 0x000fce0000000f00 */
[----:B------:R-:W-:Y:S05]  /*2870*/  WARPSYNC.COLLECTIVE R112, `(.L_x_21295) ;  /* 0x0000000070087348 */ /* 0x000fea0003c00000 */
[----:B------:R0:W1:Y:S02]  /*2880*/  SHFL.BFLY P2, R121, R123, R110, R111 ;  /* 0x0c00006e7b797389 */ /* 0x000064000004006f */
[----:B01----:R-:W-:Y:S01]  /*2890*/  ENDCOLLECTIVE ;  /* 0x000000000000791b */ /* 0x003fe20003800000 */
.L_x_21295:
[----:B------:R-:W-:Y:S05]  /*28a0*/  BRA `(.L_x_21296) ;  /* 0xffffffec00947947 */ /* 0x000fea000383ffff */
.L_x_21297:
        /* <DEDUP_REMOVED lines=13> */
.L_x_30527:


//--------------------- .text._ZN10layer_norm13ln_fwd_kernelINS_13Kernel_traitsIf6__halffS2_fjLj1024ELj1ELj4ELj1ELj16ENS_18Kernel_traits_baseILj1024EfS2_fS2_fjLj128EEEEELb0ELb0ELb1ELb0EEEvNS_9FwdParamsE --------------------------
	.section	.text._ZN10layer_norm13ln_fwd_kernelINS_13Kernel_traitsIf6__halffS2_fjLj1024ELj1ELj4ELj1ELj16ENS_18Kernel_traits_baseILj1024EfS2_fS2_fjLj128EEEEELb0ELb0ELb1ELb0EEEvNS_9FwdParamsE,"ax",@progbits
	.align	128
        .global         _ZN10layer_norm13ln_fwd_kernelINS_13Kernel_traitsIf6__halffS2_fjLj1024ELj1ELj4ELj1ELj16ENS_18Kernel_traits_baseILj1024EfS2_fS2_fjLj128EEEEELb0ELb0ELb1ELb0EEEvNS_9FwdParamsE
        .type           _ZN10layer_norm13ln_fwd_kernelINS_13Kernel_traitsIf6__halffS2_fjLj1024ELj1ELj4ELj1ELj16ENS_18Kernel_traits_baseILj1024EfS2_fS2_fjLj128EEEEELb0ELb0ELb1ELb0EEEvNS_9FwdParamsE,@function
        .size           _ZN10layer_norm13ln_fwd_kernelINS_13Kernel_traitsIf6__halffS2_fjLj1024ELj1ELj4ELj1ELj16ENS_18Kernel_traits_baseILj1024EfS2_fS2_fjLj128EEEEELb0ELb0ELb1ELb0EEEvNS_9FwdParamsE,(.L_x_30528 - _ZN10layer_norm13ln_fwd_kernelINS_13Kernel_traitsIf6__halffS2_fjLj1024ELj1ELj4ELj1ELj16ENS_18Kernel_traits_baseILj1024EfS2_fS2_fjLj128EEEEELb0ELb0ELb1ELb0EEEvNS_9FwdParamsE)
        .other          _ZN10layer_norm13ln_fwd_kernelINS_13Kernel_traitsIf6__halffS2_fjLj1024ELj1ELj4ELj1ELj16ENS_18Kernel_traits_baseILj1024EfS2_fS2_fjLj128EEEEELb0ELb0ELb1ELb0EEEvNS_9FwdParamsE,@"STO_CUDA_ENTRY STV_DEFAULT"
_ZN10layer_norm13ln_fwd_kernelINS_13Kernel_traitsIf6__halffS2_fjLj1024ELj1ELj4ELj1ELj16ENS_18Kernel_traits_baseILj1024EfS2_fS2_fjLj128EEEEELb0ELb0ELb1ELb0EEEvNS_9FwdParamsE:
.text._ZN10layer_norm13ln_fwd_kernelINS_13Kernel_traitsIf6__halffS2_fjLj1024ELj1ELj4ELj1ELj16ENS_18Kernel_traits_baseILj1024EfS2_fS2_fjLj128EEEEELb0ELb0ELb1ELb0EEEvNS_9FwdParamsE:
        /* <DEDUP_REMOVED lines=37> */
.L_x_21299:
[----:B------:R-:W-:Y:S05]  /*0250*/  BSYNC B0 ;  /* 0x0000000000007941 */ /* 0x000fea0003800000 */
.L_x_21298:
        /* <DEDUP_REMOVED lines=18> */
.L_x_21301:
[----:B------:R-:W-:Y:S05]  /*0380*/  BSYNC B0 ;  /* 0x0000000000007941 */ /* 0x000fea0003800000 */
.L_x_21300:
        /* <DEDUP_REMOVED lines=18> */
.L_x_21303:
[----:B------:R-:W-:Y:S05]  /*04b0*/  BSYNC B0 ;  /* 0x0000000000007941 */ /* 0x000fea0003800000 */
.L_x_21302:
        /* <DEDUP_REMOVED lines=17> */
.L_x_21305:
[----:B------:R-:W-:Y:S05]  /*05d0*/  BSYNC B0 ;  /* 0x0000000000007941 */ /* 0x000fea0003800000 */
.L_x_21304:
[----:B------:R-:W-:Y:S02]  /*05e0*/  ULDC UR6, c[0x0][0x214] ;  /* 0x0000850000067ab9 */ /* 0x000fe40000000800 */
[----:B------:R-:W-:-:S13]  /*05f0*/  ISETP.GE.AND P2, PT, R2, UR6, PT ;  /* 0x0000000602007c0c */ /* 0x000fda000bf46270 */
[----:B------:R-:W-:Y:S05]  /*0600*/  @P2 EXIT ;  /* 0x000000000000294d */ /* 0x000fea0003800000 */
[----:B------:R-:W-:Y:S01]  /*0610*/  ULDC.U8 UR6, c[0x0][0x2a0] ;  /* 0x0000a80000067ab9 */ /* 0x000fe20000000000 */
[----:B------:R-:W-:Y:S01]  /*0620*/  ULDC UR7, c[0x0][0x2d8] ;  /* 0x0000b60000077ab9 */ /* 0x000fe20000000800 */
[----:B------:R-:W-:-:S03]  /*0630*/  UISETP.NE.AND UP0, UPT, UR6, URZ, UPT ;  /* 0x0000003f0600728c */ /* 0x000fc6000bf05270 */
[----:B------:R-:W-:-:S08]  /*0640*/  ULDC UR6, c[0x0][0x29c] ;  /* 0x0000a70000067ab9 */ /* 0x000fd00000000800 */
.L_x_21387:
        /* <DEDUP_REMOVED lines=64> */
.L_x_21309:
[----:B------:R-:W-:Y:S05]  /*0a50*/  BSYNC B1 ;  /* 0x0000000000017941 */ /* 0x000fea0003800000 */
.L_x_21308:
[----:B------:R-:W-:Y:S04]  /*0a60*/  BSSY B1, `(.L_x_21310) ;  /* 0x0000005000017945 */ /* 0x000fe80003800000 */
[----:B------:R-:W-:Y:S05]  /*0a70*/  @!P5 BRA `(.L_x_21311) ;  /* 0x00000000000cd947 */ /* 0x000fea0003800000 */
[----:B-----5:R-:W-:-:S05]  /*0a80*/  HADD2.F32 R73, -RZ, R84.H1_H1 ;  /* 0x30000054ff497230 */ /* 0x020fca0000004100 */
[----:B------:R-:W-:-:S04]  /*0a90*/  FMUL.FTZ R73, R73, UR6 ;  /* 0x0000000649497c20 */ /* 0x000fc80008410000 */
[----:B------:R-:W-:-:S07]  /*0aa0*/  @P4 FADD.FTZ R73, R69, R73 ;  /* 0x0000004945494221 */ /* 0x000fce0000010000 */
.L_x_21311:
[----:B------:R-:W-:Y:S05]  /*0ab0*/  BSYNC B1 ;  /* 0x0000000000017941 */ /* 0x000fea0003800000 */
.L_x_21310:
[----:B------:R-:W-:Y:S04]  /*0ac0*/  BSSY B1, `(.L_x_21312) ;  /* 0x0000005000017945 */ /* 0x000fe80003800000 */
[----:B------:R-:W-:Y:S05]  /*0ad0*/  @!P5 BRA `(.L_x_21313) ;  /* 0x00000000000cd947 */ /* 0x000fea0003800000 */
[----:B-----5:R-:W-:-:S05]  /*0ae0*/  HADD2.F32 R74, -RZ, R85.H0_H0 ;  /* 0x20000055ff4a7230 */ /* 0x020fca0000004100 */
[----:B------:R-:W-:-:S04]  /*0af0*/  FMUL.FTZ R74, R74, UR6 ;  /* 0x000000064a4a7c20 */ /* 0x000fc80008410000 */
[----:B------:R-:W-:-:S07]  /*0b00*/  @P4 FADD.FTZ R74, R70, R74 ;  /* 0x0000004a464a4221 */ /* 0x000fce0000010000 */
.L_x_21313:
[----:B------:R-:W-:Y:S05]  /*0b10*/  BSYNC B1 ;  /* 0x0000000000017941 */ /* 0x000fea0003800000 */
.L_x_21312:
[----:B------:R-:W-:Y:S04]  /*0b20*/  BSSY B1, `(.L_x_21314) ;  /* 0x0000005000017945 */ /* 0x000fe80003800000 */
[----:B------:R-:W-:Y:S05]  /*0b30*/  @!P5 BRA `(.L_x_21315) ;  /* 0x00000000000cd947 */ /* 0x000fea0003800000 */
[----:B-----5:R-:W-:-:S05]  /*0b40*/  HADD2.F32 R75, -RZ, R85.H1_H1 ;  /* 0x30000055ff4b7230 */ /* 0x020fca0000004100 */
[----:B------:R-:W-:-:S04]  /*0b50*/  FMUL.FTZ R75, R75, UR6 ;  /* 0x000000064b4b7c20 */ /* 0x000fc80008410000 */
[----:B------:R-:W-:-:S07]  /*0b60*/  @P4 FADD.FTZ R75, R71, R75 ;  /* 0x0000004b474b4221 */ /* 0x000fce0000010000 */
.L_x_21315:
[----:B------:R-:W-:Y:S05]  /*0b70*/  BSYNC B1 ;  /* 0x0000000000017941 */ /* 0x000fea0003800000 */
.L_x_21314:
[----:B------:R-:W-:Y:S04]  /*0b80*/  BSSY B1, `(.L_x_21316) ;  /* 0x0000005000017945 */ /* 0x000fe80003800000 */
[----:B------:R-:W-:Y:S05]  /*0b90*/  @!P5 BRA `(.L_x_21317) ;  /* 0x00000000000cd947 */ /* 0x000fea0003800000 */
[----:B-----5:R-:W-:-:S05]  /*0ba0*/  HADD2.F32 R80, -RZ, R86.H0_H0 ;  /* 0x20000056ff507230 */ /* 0x020fca0000004100 */
[----:B------:R-:W-:-:S04]  /*0bb0*/  FMUL.FTZ R80, R80, UR6 ;  /* 0x0000000650507c20 */ /* 0x000fc80008410000 */
[----:B------:R-:W-:-:S07]  /*0bc0*/  @P4 FADD.FTZ R80, R76, R80 ;  /* 0x000000504c504221 */ /* 0x000fce0000010000 */
.L_x_21317:
[----:B------:R-:W-:Y:S05]  /*0bd0*/  BSYNC B1 ;  /* 0x0000000000017941 */ /* 0x000fea0003800000 */
.L_x_21316:
[----:B------:R-:W-:Y:S04]  /*0be0*/  BSSY B1, `(.L_x_21318) ;  /* 0x0000005000017945 */ /* 0x000fe80003800000 */
[----:B------:R-:W-:Y:S05]  /*0bf0*/  @!P5 BRA `(.L_x_21319) ;  /* 0x00000000000cd947 */ /* 0x000fea0003800000 */
[----:B-----5:R-:W-:-:S05]  /*0c00*/  HADD2.F32 R81, -RZ, R86.H1_H1 ;  /* 0x30000056ff517230 */ /* 0x020fca0000004100 */
[----:B------:R-:W-:-:S04]  /*0c10*/  FMUL.FTZ R81, R81, UR6 ;  /* 0x0000000651517c20 */ /* 0x000fc80008410000 */
[----:B------:R-:W-:-:S07]  /*0c20*/  @P4 FADD.FTZ R81, R77, R81 ;  /* 0x000000514d514221 */ /* 0x000fce0000010000 */
.L_x_21319:
[----:B------:R-:W-:Y:S05]  /*0c30*/  BSYNC B1 ;  /* 0x0000000000017941 */ /* 0x000fea0003800000 */
.L_x_21318:
[----:B------:R-:W-:Y:S04]  /*0c40*/  BSSY B1, `(.L_x_21320) ;  /* 0x0000005000017945 */ /* 0x000fe80003800000 */
[----:B------:R-:W-:Y:S05]  /*0c50*/  @!P5 BRA `(.L_x_21321) ;  /* 0x00000000000cd947 */ /* 0x000fea0003800000 */
[----:B-----5:R-:W-:-:S05]  /*0c60*/  HADD2.F32 R82, -RZ, R87.H0_H0 ;  /* 0x20000057ff527230 */ /* 0x020fca0000004100 */
[----:B------:R-:W-:-:S04]  /*0c70*/  FMUL.FTZ R82, R82, UR6 ;  /* 0x0000000652527c20 */ /* 0x000fc80008410000 */
[----:B------:R-:W-:-:S07]  /*0c80*/  @P4 FADD.FTZ R82, R78, R82 ;  /* 0x000000524e524221 */ /* 0x000fce0000010000 */
.L_x_21321:
[----:B------:R-:W-:Y:S05]  /*0c90*/  BSYNC B1 ;  /* 0x0000000000017941 */ /* 0x000fea0003800000 */
.L_x_21320:
[----:B------:R-:W-:Y:S04]  /*0ca0*/  BSSY B1, `(.L_x_21322) ;  /* 0x0000005000017945 */ /* 0x000fe80003800000 */
[----:B------:R-:W-:Y:S05]  /*0cb0*/  @!P5 BRA `(.L_x_21323) ;  /* 0x00000000000cd947 */ /* 0x000fea0003800000 */
[----:B-----5:R-:W-:-:S05]  /*0cc0*/  HADD2.F32 R83, -RZ, R87.H1_H1 ;  /* 0x30000057ff537230 */ /* 0x020fca0000004100 */
[----:B------:R-:W-:-:S04]  /*0cd0*/  FMUL.FTZ R83, R83, UR6 ;  /* 0x0000000653537c20 */ /* 0x000fc80008410000 */
[----:B------:R-:W-:-:S07]  /*0ce0*/  @P4 FADD.FTZ R83, R79, R83 ;  /* 0x000000534f534221 */ /* 0x000fce0000010000 */
.L_x_21323:
[----:B------:R-:W-:Y:S05]  /*0cf0*/  BSYNC B1 ;  /* 0x0000000000017941 */ /* 0x000fea0003800000 */
.L_x_21322:
[----:B------:R0:W-:Y:S01]  /*0d00*/  STG.E.128 desc[UR4][R112.64], R72 ;  /* 0x0000004870007986 */ /* 0x0001e2000c101d04 */
[----:B------:R-:W-:Y:S02]  /*0d10*/  IADD3 R119, R119, 0x20, RZ ;  /* 0x0000002077777810 */ /* 0x000fe40007ffe0ff */
[----:B------:R-:W-:Y:S01]  /*0d20*/  IADD3 R115, R115, 0x20, RZ ;  /* 0x0000002073737810 */ /* 0x000fe20007ffe0ff */
[----:B------:R0:W-:Y:S06]  /*0d30*/  STG.E.128 desc[UR4][R112.64+0x10], R80 ;  /* 0x0000105070007986 */ /* 0x0001ec000c101d04 */
.L_x_21307:
[----:B------:R-:W-:Y:S05]  /*0d40*/  BSYNC B0 ;  /* 0x0000000000007941 */ /* 0x000fea0003800000 */
.L_x_21306:
        /* <DEDUP_REMOVED lines=45> */
.L_x_21327:
[----:B------:R-:W-:Y:S05]  /*1020*/  BSYNC B1 ;  /* 0x0000000000017941 */ /* 0x000fea0003800000 */
.L_x_21326:
[----:B------:R-:W-:Y:S04]  /*1030*/  BSSY B1, `(.L_x_21328) ;  /* 0x0000005000017945 */ /* 0x000fe80003800000 */
[----:B------:R-:W-:Y:S05]  /*1040*/  @!P5 BRA `(.L_x_21329) ;  /* 0x00000000000cd947 */ /* 0x000fea0003800000 */
[----:B-----5:R-:W-:-:S05]  /*1050*/  HADD2.F32 R89, -RZ, R84.H1_H1 ;  /* 0x30000054ff597230 */ /* 0x020fca0000004100 */
[----:B------:R-:W-:-:S04]  /*1060*/  FMUL.FTZ R89, R89, UR6 ;  /* 0x0000000659597c20 */ /* 0x000fc80008410000 */
[----:B------:R-:W-:-:S07]  /*1070*/  @P4 FADD.FTZ R89, R69, R89 ;  /* 0x0000005945594221 */ /* 0x000fce0000010000 */
.L_x_21329:
[----:B------:R-:W-:Y:S05]  /*1080*/  BSYNC B1 ;  /* 0x0000000000017941 */ /* 0x000fea0003800000 */
.L_x_21328:
[----:B------:R-:W-:Y:S04]  /*1090*/  BSSY B1, `(.L_x_21330) ;  /* 0x0000005000017945 */ /* 0x000fe80003800000 */
[----:B------:R-:W-:Y:S05]  /*10a0*/  @!P5 BRA `(.L_x_21331) ;  /* 0x00000000000cd947 */ /* 0x000fea0003800000 */
[----:B-----5:R-:W-:-:S05]  /*10b0*/  HADD2.F32 R90, -RZ, R85.H0_H0 ;  /* 0x20000055ff5a7230 */ /* 0x020fca0000004100 */
[----:B------:R-:W-:-:S04]  /*10c0*/  FMUL.FTZ R90, R90, UR6 ;  /* 0x000000065a5a7c20 */ /* 0x000fc80008410000 */
[----:B------:R-:W-:-:S07]  /*10d0*/  @P4 FADD.FTZ R90, R70, R90 ;  /* 0x0000005a465a4221 */ /* 0x000fce0000010000 */
.L_x_21331:
[----:B------:R-:W-:Y:S05]  /*10e0*/  BSYNC B1 ;  /* 0x0000000000017941 */ /* 0x000fea0003800000 */
.L_x_21330:
[----:B------:R-:W-:Y:S04]  /*10f0*/  BSSY B1, `(.L_x_21332) ;  /* 0x0000005000017945 */ /* 0x000fe80003800000 */
[----:B------:R-:W-:Y:S05]  /*1100*/  @!P5 BRA `(.L_x_21333) ;  /* 0x00000000000cd947 */ /* 0x000fea0003800000 */
[----:B-----5:R-:W-:-:S05]  /*1110*/  HADD2.F32 R91, -RZ, R85.H1_H1 ;  /* 0x30000055ff5b7230 */ /* 0x020fca0000004100 */
[----:B------:R-:W-:-:S04]  /*1120*/  FMUL.FTZ R91, R91, UR6 ;  /* 0x000000065b5b7c20 */ /* 0x000fc80008410000 */
[----:B------:R-:W-:-:S07]  /*1130*/  @P4 FADD.FTZ R91, R71, R91 ;  /* 0x0000005b475b4221 */ /* 0x000fce0000010000 */
.L_x_21333:
[----:B------:R-:W-:Y:S05]  /*1140*/  BSYNC B1 ;  /* 0x0000000000017941 */ /* 0x000fea0003800000 */
.L_x_21332:
[----:B------:R-:W-:Y:S04]  /*1150*/  BSSY B1, `(.L_x_21334) ;  /* 0x0000005000017945 */ /* 0x000fe80003800000 */
[----:B------:R-:W-:Y:S05]  /*1160*/  @!P5 BRA `(.L_x_21335) ;  /* 0x00000000000cd947 */ /* 0x000fea0003800000 */
[----:B-----5:R-:W-:-:S05]  /*1170*/  HADD2.F32 R92, -RZ, R86.H0_H0 ;  /* 0x20000056ff5c7230 */ /* 0x020fca0000004100 */
[----:B------:R-:W-:-:S04]  /*1180*/  FMUL.FTZ R92, R92, UR6 ;  /* 0x000000065c5c7c20 */ /* 0x000fc80008410000 */
[----:B------:R-:W-:-:S07]  /*1190*/  @P4 FADD.FTZ R92, R76, R92 ;  /* 0x0000005c4c5c4221 */ /* 0x000fce0000010000 */
.L_x_21335:
[----:B------:R-:W-:Y:S05]  /*11a0*/  BSYNC B1 ;  /* 0x0000000000017941 */ /* 0x000fea0003800000 */
.L_x_21334:
[----:B------:R-:W-:Y:S04]  /*11b0*/  BSSY B1, `(.L_x_21336) ;  /* 0x0000005000017945 */ /* 0x000fe80003800000 */
[----:B------:R-:W-:Y:S05]  /*11c0*/  @!P5 BRA `(.L_x_21337) ;  /* 0x00000000000cd947 */ /* 0x000fea0003800000 */
[----:B-----5:R-:W-:-:S05]  /*11d0*/  HADD2.F32 R93, -RZ, R86.H1_H1 ;  /* 0x30000056ff5d7230 */ /* 0x020fca0000004100 */
[----:B------:R-:W-:-:S04]  /*11e0*/  FMUL.FTZ R93, R93, UR6 ;  /* 0x000000065d5d7c20 */ /* 0x000fc80008410000 */
[----:B------:R-:W-:-:S07]  /*11f0*/  @P4 FADD.FTZ R93, R77, R93 ;  /* 0x0000005d4d5d4221 */ /* 0x000fce0000010000 */
.L_x_21337:
[----:B------:R-:W-:Y:S05]  /*1200*/  BSYNC B1 ;  /* 0x0000000000017941 */ /* 0x000fea0003800000 */
.L_x_21336:
[----:B------:R-:W-:Y:S04]  /*1210*/  BSSY B1, `(.L_x_21338) ;  /* 0x0000005000017945 */ /* 0x000fe80003800000 */
[----:B------:R-:W-:Y:S05]  /*1220*/  @!P5 BRA `(.L_x_21339) ;  /* 0x00000000000cd947 */ /* 0x000fea0003800000 */
[----:B-----5:R-:W-:-:S05]  /*1230*/  HADD2.F32 R94, -RZ, R87.H0_H0 ;  /* 0x20000057ff5e7230 */ /* 0x020fca0000004100 */
[----:B------:R-:W-:-:S04]  /*1240*/  FMUL.FTZ R94, R94, UR6 ;  /* 0x000000065e5e7c20 */ /* 0x000fc80008410000 */
[----:B------:R-:W-:-:S07]  /*1250*/  @P4 FADD.FTZ R94, R78, R94 ;  /* 0x0000005e4e5e4221 */ /* 0x000fce0000010000 */
.L_x_21339:
[----:B------:R-:W-:Y:S05]  /*1260*/  BSYNC B1 ;  /* 0x0000000000017941 */ /* 0x000fea0003800000 */
.L_x_21338:
[----:B------:R-:W-:Y:S04]  /*1270*/  BSSY B1, `(.L_x_21340) ;  /* 0x0000005000017945 */ /* 0x000fe80003800000 */
[----:B------:R-:W-:Y:S05]  /*1280*/  @!P5 BRA `(.L_x_21341) ;  /* 0x00000000000cd947 */ /* 0x000fea0003800000 */
[----:B-----5:R-:W-:-:S05]  /*1290*/  HADD2.F32 R95, -RZ, R87.H1_H1 ;  /* 0x30000057ff5f7230 */ /* 0x020fca0000004100 */
[----:B------:R-:W-:-:S04]  /*12a0*/  FMUL.FTZ R95, R95, UR6 ;  /* 0x000000065f5f7c20 */ /* 0x000fc80008410000 */
[----:B------:R-:W-:-:S07]  /*12b0*/  @P4 FADD.FTZ R95, R79, R95 ;  /* 0x0000005f4f5f4221 */ /* 0x000fce0000010000 */
.L_x_21341:
[----:B------:R-:W-:Y:S05]  /*12c0*/  BSYNC B1 ;  /* 0x0000000000017941 */ /* 0x000fea0003800000 */
.L_x_21340:
[----:B------:R1:W-:Y:S01]  /*12d0*/  STG.E.128 desc[UR4][R112.64], R88 ;  /* 0x0000005870007986 */ /* 0x0003e2000c101d04 */
[----:B------:R-:W-:Y:S02]  /*12e0*/  IADD3 R119, R119, 0x20, RZ ;  /* 0x0000002077777810 */ /* 0x000fe40007ffe0ff */
[----:B------:R-:W-:Y:S01]  /*12f0*/  IADD3 R115, R115, 0x20, RZ ;  /* 0x0000002073737810 */ /* 0x000fe20007ffe0ff */
[----:B------:R1:W-:Y:S06]  /*1300*/  STG.E.128 desc[UR4][R112.64+0x10], R92 ;  /* 0x0000105c70007986 */ /* 0x0003ec000c101d04 */
.L_x_21325:
[----:B------:R-:W-:Y:S05]  /*1310*/  BSYNC B0 ;  /* 0x0000000000007941 */ /* 0x000fea0003800000 */
.L_x_21324:
        /* <DEDUP_REMOVED lines=45> */
.L_x_21345:
[----:B------:R-:W-:Y:S05]  /*15f0*/  BSYNC B1 ;  /* 0x0000000000017941 */ /* 0x000fea0003800000 */
.L_x_21344:
[----:B------:R-:W-:Y:S04]  /*1600*/  BSSY B1, `(.L_x_21346) ;  /* 0x0000005000017945 */ /* 0x000fe80003800000 */
[----:B------:R-:W-:Y:S05]  /*1610*/  @!P5 BRA `(.L_x_21347) ;  /* 0x00000000000cd947 */ /* 0x000fea0003800000 */
[----:B-----5:R-:W-:-:S05]  /*1620*/  HADD2.F32 R97, -RZ, R84.H1_H1 ;  /* 0x30000054ff617230 */ /* 0x020fca0000004100 */
[----:B------:R-:W-:-:S04]  /*1630*/  FMUL.FTZ R97, R97, UR6 ;  /* 0x0000000661617c20 */ /* 0x000fc80008410000 */
[----:B------:R-:W-:-:S07]  /*1640*/  @P4 FADD.FTZ R97, R69, R97 ;  /* 0x0000006145614221 */ /* 0x000fce0000010000 */
.L_x_21347:
[----:B------:R-:W-:Y:S05]  /*1650*/  BSYNC B1 ;  /* 0x0000000000017941 */ /* 0x000fea0003800000 */
.L_x_21346:
[----:B------:R-:W-:Y:S04]  /*1660*/  BSSY B1, `(.L_x_21348) ;  /* 0x0000005000017945 */ /* 0x000fe80003800000 */
[----:B------:R-:W-:Y:S05]  /*1670*/  @!P5 BRA `(.L_x_21349) ;  /* 0x00000000000cd947 */ /* 0x000fea0003800000 */
[----:B-----5:R-:W-:-:S05]  /*1680*/  HADD2.F32 R98, -RZ, R85.H0_H0 ;  /* 0x20000055ff627230 */ /* 0x020fca0000004100 */
[----:B------:R-:W-:-:S04]  /*1690*/  FMUL.FTZ R98, R98, UR6 ;  /* 0x0000000662627c20 */ /* 0x000fc80008410000 */
[----:B------:R-:W-:-:S07]  /*16a0*/  @P4 FADD.FTZ R98, R70, R98 ;  /* 0x0000006246624221 */ /* 0x000fce0000010000 */
.L_x_21349:
[----:B------:R-:W-:Y:S05]  /*16b0*/  BSYNC B1 ;  /* 0x0000000000017941 */ /* 0x000fea0003800000 */
.L_x_21348:
[----:B------:R-:W-:Y:S04]  /*16c0*/  BSSY B1, `(.L_x_21350) ;  /* 0x0000005000017945 */ /* 0x000fe80003800000 */
[----:B------:R-:W-:Y:S05]  /*16d0*/  @!P5 BRA `(.L_x_21351) ;  /* 0x00000000000cd947 */ /* 0x000fea0003800000 */
[----:B-----5:R-:W-:-:S05]  /*16e0*/  HADD2.F32 R99, -RZ, R85.H1_H1 ;  /* 0x30000055ff637230 */ /* 0x020fca0000004100 */
[----:B------:R-:W-:-:S04]  /*16f0*/  FMUL.FTZ R99, R99, UR6 ;  /* 0x0000000663637c20 */ /* 0x000fc80008410000 */
[----:B------:R-:W-:-:S07]  /*1700*/  @P4 FADD.FTZ R99, R71, R99 ;  /* 0x0000006347634221 */ /* 0x000fce0000010000 */
.L_x_21351:
[----:B------:R-:W-:Y:S05]  /*1710*/  BSYNC B1 ;  /* 0x0000000000017941 */ /* 0x000fea0003800000 */
.L_x_21350:
[----:B------:R-:W-:Y:S04]  /*1720*/  BSSY B1, `(.L_x_21352) ;  /* 0x0000005000017945 */ /* 0x000fe80003800000 */
[----:B------:R-:W-:Y:S05]  /*1730*/  @!P5 BRA `(.L_x_21353) ;  /* 0x00000000000cd947 */ /* 0x000fea0003800000 */
[----:B-----5:R-:W-:-:S05]  /*1740*/  HADD2.F32 R100, -RZ, R86.H0_H0 ;  /* 0x20000056ff647230 */ /* 0x020fca0000004100 */
[----:B------:R-:W-:-:S04]  /*1750*/  FMUL.FTZ R100, R100, UR6 ;  /* 0x0000000664647c20 */ /* 0x000fc80008410000 */
[----:B------:R-:W-:-:S07]  /*1760*/  @P4 FADD.FTZ R100, R76, R100 ;  /* 0x000000644c644221 */ /* 0x000fce0000010000 */
.L_x_21353:
[----:B------:R-:W-:Y:S05]  /*1770*/  BSYNC B1 ;  /* 0x0000000000017941 */ /* 0x000fea0003800000 */
.L_x_21352:
[----:B------:R-:W-:Y:S04]  /*1780*/  BSSY B1, `(.L_x_21354) ;  /* 0x0000005000017945 */ /* 0x000fe80003800000 */
[----:B------:R-:W-:Y:S05]  /*1790*/  @!P5 BRA `(.L_x_21355) ;  /* 0x00000000000cd947 */ /* 0x000fea0003800000 */
[----:B-----5:R-:W-:-:S05]  /*17a0*/  HADD2.F32 R101, -RZ, R86.H1_H1 ;  /* 0x30000056ff657230 */ /* 0x020fca0000004100 */
[----:B------:R-:W-:-:S04]  /*17b0*/  FMUL.FTZ R101, R101, UR6 ;  /* 0x0000000665657c20 */ /* 0x000fc80008410000 */
[----:B------:R-:W-:-:S07]  /*17c0*/  @P4 FADD.FTZ R101, R77, R101 ;  /* 0x000000654d654221 */ /* 0x000fce0000010000 */
.L_x_21355:
[----:B------:R-:W-:Y:S05]  /*17d0*/  BSYNC B1 ;  /* 0x0000000000017941 */ /* 0x000fea0003800000 */
.L_x_21354:
[----:B------:R-:W-:Y:S04]  /*17e0*/  BSSY B1, `(.L_x_21356) ;  /* 0x0000005000017945 */ /* 0x000fe80003800000 */
[----:B------:R-:W-:Y:S05]  /*17f0*/  @!P5 BRA `(.L_x_21357) ;  /* 0x00000000000cd947 */ /* 0x000fea0003800000 */
[----:B-----5:R-:W-:-:S05]  /*1800*/  HADD2.F32 R102, -RZ, R87.H0_H0 ;  /* 0x20000057ff667230 */ /* 0x020fca0000004100 */
[----:B------:R-:W-:-:S04]  /*1810*/  FMUL.FTZ R102, R102, UR6 ;  /* 0x0000000666667c20 */ /* 0x000fc80008410000 */
[----:B------:R-:W-:-:S07]  /*1820*/  @P4 FADD.FTZ R102, R78, R102 ;  /* 0x000000664e664221 */ /* 0x000fce0000010000 */
.L_x_21357:
[----:B------:R-:W-:Y:S05]  /*1830*/  BSYNC B1 ;  /* 0x0000000000017941 */ /* 0x000fea0003800000 */
.L_x_21356:
[----:B------:R-:W-:Y:S04]  /*1840*/  BSSY B1, `(.L_x_21358) ;  /* 0x0000005000017945 */ /* 0x000fe80003800000 */
[----:B------:R-:W-:Y:S05]  /*1850*/  @!P5 BRA `(.L_x_21359) ;  /* 0x00000000000cd947 */ /* 0x000fea0003800000 */
[----:B-----5:R-:W-:-:S05]  /*1860*/  HADD2.F32 R103, -RZ, R87.H1_H1 ;  /* 0x30000057ff677230 */ /* 0x020fca0000004100 */
[----:B------:R-:W-:-:S04]  /*1870*/  FMUL.FTZ R103, R103, UR6 ;  /* 0x0000000667677c20 */ /* 0x000fc80008410000 */
[----:B------:R-:W-:-:S07]  /*1880*/  @P4 FADD.FTZ R103, R79, R103 ;  /* 0x000000674f674221 */ /* 0x000fce0000010000 */
.L_x_21359:
[----:B------:R-:W-:Y:S05]  /*1890*/  BSYNC B1 ;  /* 0x0000000000017941 */ /* 0x000fea0003800000 */
.L_x_21358:
[----:B------:R4:W-:Y:S01]  /*18a0*/  STG.E.128 desc[UR4][R112.64], R96 ;  /* 0x0000006070007986 */ /* 0x0009e2000c101d04 */
[----:B------:R-:W-:Y:S02]  /*18b0*/  IADD3 R119, R119, 0x20, RZ ;  /* 0x0000002077777810 */ /* 0x000fe40007ffe0ff */
[----:B------:R-:W-:Y:S01]  /*18c0*/  IADD3 R115, R115, 0x20, RZ ;  /* 0x0000002073737810 */ /* 0x000fe20007ffe0ff */
[----:B------:R4:W-:Y:S06]  /*18d0*/  STG.E.128 desc[UR4][R112.64+0x10], R100 ;  /* 0x0000106470007986 */ /* 0x0009ec000c101d04 */
.L_x_21343:
[----:B------:R-:W-:Y:S05]  /*18e0*/  BSYNC B0 ;  /* 0x0000000000007941 */ /* 0x000fea0003800000 */
.L_x_21342:
        /* <DEDUP_REMOVED lines=43> */
.L_x_21363:
[----:B------:R-:W-:Y:S05]  /*1ba0*/  BSYNC B1 ;  /* 0x0000000000017941 */ /* 0x000fea0003800000 */
.L_x_21362:
[----:B------:R-:W-:Y:S04]  /*1bb0*/  BSSY B1, `(.L_x_21364) ;  /* 0x0000005000017945 */ /* 0x000fe80003800000 */
[----:B------:R-:W-:Y:S05]  /*1bc0*/  @!P4 BRA `(.L_x_21365) ;  /* 0x00000000000cc947 */ /* 0x000fea0003800000 */
[----:B-----5:R-:W-:-:S05]  /*1bd0*/  HADD2.F32 R105, -RZ, R84.H1_H1 ;  /* 0x30000054ff697230 */ /* 0x020fca0000004100 */
[----:B------:R-:W-:-:S04]  /*1be0*/  FMUL.FTZ R105, R105, UR6 ;  /* 0x0000000669697c20 */ /* 0x000fc80008410000 */
[----:B------:R-:W-:-:S07]  /*1bf0*/  @P2 FADD.FTZ R105, R69, R105 ;  /* 0x0000006945692221 */ /* 0x000fce0000010000 */
.L_x_21365:
[----:B------:R-:W-:Y:S05]  /*1c00*/  BSYNC B1 ;  /* 0x0000000000017941 */ /* 0x000fea0003800000 */
.L_x_21364:
[----:B------:R-:W-:Y:S04]  /*1c10*/  BSSY B1, `(.L_x_21366) ;  /* 0x0000005000017945 */ /* 0x000fe80003800000 */
[----:B------:R-:W-:Y:S05]  /*1c20*/  @!P4 BRA `(.L_x_21367) ;  /* 0x00000000000cc947 */ /* 0x000fea0003800000 */
[----:B-----5:R-:W-:-:S05]  /*1c30*/  HADD2.F32 R106, -RZ, R85.H0_H0 ;  /* 0x20000055ff6a7230 */ /* 0x020fca0000004100 */
[----:B------:R-:W-:-:S04]  /*1c40*/  FMUL.FTZ R106, R106, UR6 ;  /* 0x000000066a6a7c20 */ /* 0x000fc80008410000 */
[----:B------:R-:W-:-:S07]  /*1c50*/  @P2 FADD.FTZ R106, R70, R106 ;  /* 0x0000006a466a2221 */ /* 0x000fce0000010000 */
.L_x_21367:
[----:B------:R-:W-:Y:S05]  /*1c60*/  BSYNC B1 ;  /* 0x0000000000017941 */ /* 0x000fea0003800000 */
.L_x_21366:
[----:B------:R-:W-:Y:S04]  /*1c70*/  BSSY B1, `(.L_x_21368) ;  /* 0x0000005000017945 */ /* 0x000fe80003800000 */
[----:B------:R-:W-:Y:S05]  /*1c80*/  @!P4 BRA `(.L_x_21369) ;  /* 0x00000000000cc947 */ /* 0x000fea0003800000 */
[----:B-----5:R-:W-:-:S05]  /*1c90*/  HADD2.F32 R107, -RZ, R85.H1_H1 ;  /* 0x30000055ff6b7230 */ /* 0x020fca0000004100 */
[----:B------:R-:W-:-:S04]  /*1ca0*/  FMUL.FTZ R107, R107, UR6 ;  /* 0x000000066b6b7c20 */ /* 0x000fc80008410000 */
[----:B------:R-:W-:-:S07]  /*1cb0*/  @P2 FADD.FTZ R107, R71, R107 ;  /* 0x0000006b476b2221 */ /* 0x000fce0000010000 */
.L_x_21369:
[----:B------:R-:W-:Y:S05]  /*1cc0*/  BSYNC B1 ;  /* 0x0000000000017941 */ /* 0x000fea0003800000 */
.L_x_21368:
[----:B------:R-:W-:Y:S04]  /*1cd0*/  BSSY B1, `(.L_x_21370) ;  /* 0x0000005000017945 */ /* 0x000fe80003800000 */
[----:B------:R-:W-:Y:S05]  /*1ce0*/  @!P4 BRA `(.L_x_21371) ;  /* 0x00000000000cc947 */ /* 0x000fea0003800000 */
[----:B-----5:R-:W-:-:S05]  /*1cf0*/  HADD2.F32 R108, -RZ, R86.H0_H0 ;  /* 0x20000056ff6c7230 */ /* 0x020fca0000004100 */
[----:B------:R-:W-:-:S04]  /*1d00*/  FMUL.FTZ R108, R108, UR6 ;  /* 0x000000066c6c7c20 */ /* 0x000fc80008410000 */
[----:B------:R-:W-:-:S07]  /*1d10*/  @P2 FADD.FTZ R108, R76, R108 ;  /* 0x0000006c4c6c2221 */ /* 0x000fce0000010000 */
.L_x_21371:
[----:B------:R-:W-:Y:S05]  /*1d20*/  BSYNC B1 ;  /* 0x0000000000017941 */ /* 0x000fea0003800000 */
.L_x_21370:
[----:B------:R-:W-:Y:S04]  /*1d30*/  BSSY B1, `(.L_x_21372) ;  /* 0x0000005000017945 */ /* 0x000fe80003800000 */
[----:B------:R-:W-:Y:S05]  /*1d40*/  @!P4 BRA `(.L_x_21373) ;  /* 0x00000000000cc947 */ /* 0x000fea0003800000 */
[----:B-----5:R-:W-:-:S05]  /*1d50*/  HADD2.F32 R109, -RZ, R86.H1_H1 ;  /* 0x30000056ff6d7230 */ /* 0x020fca0000004100 */
[----:B------:R-:W-:-:S04]  /*1d60*/  FMUL.FTZ R109, R109, UR6 ;  /* 0x000000066d6d7c20 */ /* 0x000fc80008410000 */
[----:B------:R-:W-:-:S07]  /*1d70*/  @P2 FADD.FTZ R109, R77, R109 ;  /* 0x0000006d4d6d2221 */ /* 0x000fce0000010000 */
.L_x_21373:
[----:B------:R-:W-:Y:S05]  /*1d80*/  BSYNC B1 ;  /* 0x0000000000017941 */ /* 0x000fea0003800000 */
.L_x_21372:
[----:B------:R-:W-:Y:S04]  /*1d90*/  BSSY B1, `(.L_x_21374) ;  /* 0x0000005000017945 */ /* 0x000fe80003800000 */
[----:B------:R-:W-:Y:S05]  /*1da0*/  @!P4 BRA `(.L_x_21375) ;  /* 0x00000000000cc947 */ /* 0x000fea0003800000 */
[----:B-----5:R-:W-:-:S05]  /*1db0*/  HADD2.F32 R110, -RZ, R87.H0_H0 ;  /* 0x20000057ff6e7230 */ /* 0x020fca0000004100 */
[----:B------:R-:W-:-:S04]  /*1dc0*/  FMUL.FTZ R110, R110, UR6 ;  /* 0x000000066e6e7c20 */ /* 0x000fc80008410000 */
[----:B------:R-:W-:-:S07]  /*1dd0*/  @P2 FADD.FTZ R110, R78, R110 ;  /* 0x0000006e4e6e2221 */ /* 0x000fce0000010000 */
.L_x_21375:
[----:B------:R-:W-:Y:S05]  /*1de0*/  BSYNC B1 ;  /* 0x0000000000017941 */ /* 0x000fea0003800000 */
.L_x_21374:
[----:B------:R-:W-:Y:S01]  /*1df0*/  BSSY B1, `(.L_x_21376) ;  /* 0x0000006000017945 */ /* 0x000fe20003800000 */
[----:B------:R-:W-:-:S03]  /*1e00*/  @!P4 FSEL R111, R79, RZ, P3 ;  /* 0x000000ff4f6fc208 */ /* 0x000fc60001800000 */
[----:B------:R-:W-:Y:S05]  /*1e10*/  @!P4 BRA `(.L_x_21377) ;  /* 0x00000000000cc947 */ /* 0x000fea0003800000 */
[----:B-----5:R-:W-:-:S05]  /*1e20*/  HADD2.F32 R111, -RZ, R87.H1_H1 ;  /* 0x30000057ff6f7230 */ /* 0x020fca0000004100 */
[----:B------:R-:W-:-:S04]  /*1e30*/  FMUL.FTZ R111, R111, UR6 ;  /* 0x000000066f6f7c20 */ /* 0x000fc80008410000 */
[----:B------:R-:W-:-:S07]  /*1e40*/  @P2 FADD.FTZ R111, R79, R111 ;  /* 0x0000006f4f6f2221 */ /* 0x000fce0000010000 */
.L_x_21377:
[----:B------:R-:W-:Y:S05]  /*1e50*/  BSYNC B1 ;  /* 0x0000000000017941 */ /* 0x000fea0003800000 */
.L_x_21376:
[----:B------:R0:W-:Y:S04]  /*1e60*/  STG.E.128 desc[UR4][R124.64], R104 ;  /* 0x000000687c007986 */ /* 0x0001e8000c101d04 */
[----:B------:R0:W-:Y:S02]  /*1e70*/  STG.E.128 desc[UR4][R124.64+0x10], R108 ;  /* 0x0000106c7c007986 */ /* 0x0001e4000c101d04 */
.L_x_21361:
[----:B------:R-:W-:Y:S05]  /*1e80*/  BSYNC B0 ;  /* 0x0000000000007941 */ /* 0x000fea0003800000 */
.L_x_21360:
        /* <DEDUP_REMOVED lines=125> */
.L_x_21399:
        /* <DEDUP_REMOVED lines=43> */
[----:B------:R-:W-:Y:S01]  /*2910*/  F2FP.F16.F32.PACK_AB R112, R113, R112 ;  /* 0x000000707170723e */ /* 0x000fe200000000ff */
[----:B------:R-:W-:Y:S01]  /*2920*/  FFMA.FTZ R122, R17, R122, R9 ;  /* 0x0000007a117a7223 */ /* 0x000fe20000010009 */
[----:B------:R-:W-:Y:S01]  /*2930*/  F2FP.F16.F32.PACK_AB R113, R124, R115 ;  /* 0x000000737c71723e */ /* 0x000fe200000000ff */
        /* <DEDUP_REMOVED lines=8> */
[----:B------:R-:W-:-:S04]  /*29c0*/  F2FP.F16.F32.PACK_AB R114, R122, R115 ;  /* 0x000000737a72723e */ /* 0x000fc800000000ff */
[----:B------:R-:W-:Y:S02]  /*29d0*/  F2FP.F16.F32.PACK_AB R115, R124, R123 ;  /* 0x0000007b7c73723e */ /* 0x000fe400000000ff */
[----:B------:R-:W0:Y:S02]  /*29e0*/  LDC.64 R122, c[0x0][0x2b8] ;  /* 0x0000ae00ff7a7b82 */ /* 0x000e240000000a00 */
[C---:B0-----:R-:W-:Y:S01]  /*29f0*/  IMAD.WIDE.U32 R122, R120.reuse, 0x10, R122 ;  /* 0x00000010787a7825 */ /* 0x041fe200078e007a */
[----:B------:R-:W-:-:S04]  /*2a00*/  IADD3 R120, R120, 0x20, RZ ;  /* 0x0000002078787810 */ /* 0x000fc80007ffe0ff */
[----:B------:R0:W-:Y:S03]  /*2a10*/  STG.E.128 desc[UR4][R122.64], R112 ;  /* 0x000000707a007986 */ /* 0x0001e6000c101d04 */
.L_x_21382:
[----:B------:R-:W-:Y:S05]  /*2a20*/  BSYNC B1 ;  /* 0x0000000000017941 */ /* 0x000fea0003800000 */
.L_x_21381:
        /* <DEDUP_REMOVED lines=35> */
.L_x_21384:
[----:B------:R-:W-:Y:S05]  /*2c60*/  BSYNC B1 ;  /* 0x0000000000017941 */ /* 0x000fea0003800000 */
.L_x_21383:
        /* <DEDUP_REMOVED lines=35> */
.L_x_21386:
[----:B------:R-:W-:Y:S05]  /*2ea0*/  BSYNC B1 ;  /* 0x0000000000017941 */ /* 0x000fea0003800000 */
.L_x_21385:
        /* <DEDUP_REMOVED lines=27> */
[----:B------:R-:W-:-:S03]  /*3060*/  F2FP.F16.F32.PACK_AB R114, R114, R125 ;  /* 0x0000007d7272723e */ /* 0x000fc600000000ff */
[----:B------:R-:W-:Y:S02]  /*3070*/  F2FP.F16.F32.PACK_AB R113, R124, R113 ;  /* 0x000000717c71723e */ /* 0x000fe400000000ff */
[----:B------:R-:W-:Y:S01]  /*3080*/  F2FP.F16.F32.PACK_AB R112, R112, R119 ;  /* 0x000000777070723e */ /* 0x000fe200000000ff */
[----:B0-----:R-:W-:-:S05]  /*3090*/  IMAD.WIDE.U32 R122, R120, 0x10, R122 ;  /* 0x00000010787a7825 */ /* 0x001fca00078e007a */
[----:B------:R0:W-:Y:S02]  /*30a0*/  STG.E.128 desc[UR4][R122.64], R112 ;  /* 0x000000707a007986 */ /* 0x0001e4000c101d04 */
.L_x_21380:
[----:B------:R-:W-:Y:S05]  /*30b0*/  BSYNC B0 ;  /* 0x0000000000007941 */ /* 0x000fea0003800000 */
.L_x_21379:
[----:B01--4-:R-:W0:Y:S02]  /*30c0*/  LDC.64 R112, c[0x0][0x210] ;  /* 0x00008400ff707b82 */ /* 0x013e240000000a00 */
[----:B0-----:R-:W-:-:S04]  /*30d0*/  LEA R2, R112, R2, 0x2 ;  /* 0x0000000270027211 */ /* 0x001fc800078e10ff */
[----:B------:R-:W-:-:S13]  /*30e0*/  ISETP.GE.AND P2, PT, R2, R113, PT ;  /* 0x000000710200720c */ /* 0x000fda0003f46270 */
[----:B------:R-:W-:Y:S05]  /*30f0*/  @!P2 BRA `(.L_x_21387) ;  /* 0xffffffd40054a947 */ /* 0x000fea000383ffff */
[----:B------:R-:W-:Y:S05]  /*3100*/  EXIT ;  /* 0x000000000000794d */ /* 0x000fea0003800000 */
.L_x_21378:
        /* <DEDUP_REMOVED lines=8> */
.L_x_21389:
[----:B------:R-:W-:Y:S05]  /*3190*/  BSYNC B0 ;  /* 0x0000000000007941 */ /* 0x000fea0003800000 */
.L_x_21388:
[----:B------:R-:W-:Y:S01]  /*31a0*/  HFMA2.MMA R124, -RZ, RZ, 0, 1.1920928955078125e-07 ;  /* 0x00000002ff7c7435 */ /* 0x000fe200000001ff */
[----:B------:R-:W-:Y:S01]  /*31b0*/  FADD.FTZ R125, R115, R112 ;  /* 0x00000070737d7221 */ /* 0x000fe20000010000 */
[----:B------:R-:W-:Y:S02]  /*31c0*/  MOV R119, 0x1f ;  /* 0x0000001f00777802 */ /* 0x000fe40000000f00 */
[----:B------:R-:W-:-:S07]  /*31d0*/  MOV R114, 0xffffffff ;  /* 0xffffffff00727802 */ /* 0x000fce0000000f00 */
[----:B------:R-:W-:Y:S05]  /*31e0*/  WARPSYNC.COLLECTIVE R114, `(.L_x_21390) ;  /* 0x0000000072087348 */ /* 0x000fea0003c00000 */
[----:B------:R0:W1:Y:S02]  /*31f0*/  SHFL.BFLY P6, R112, R125, R124, R119 ;  /* 0x0c00007c7d707389 */ /* 0x00006400000c0077 */
[----:B01----:R-:W-:Y:S01]  /*3200*/  ENDCOLLECTIVE ;  /* 0x000000000000791b */ /* 0x003fe20003800000 */
.L_x_21390:
[----:B------:R-:W-:Y:S01]  /*3210*/  HFMA2.MMA R124, -RZ, RZ, 0, 2.384185791015625e-07 ;  /* 0x00000004ff7c7435 */ /* 0x000fe200000001ff */
[----:B------:R-:W-:-:S10]  /*3220*/  FADD.FTZ R125, R125, R112 ;  /* 0x000000707d7d7221 */ /* 0x000fd40000010000 */
[----:B------:R-:W-:Y:S05]  /*3230*/  WARPSYNC.COLLECTIVE R114, `(.L_x_21391) ;  /* 0x0000000072087348 */ /* 0x000fea0003c00000 */
[----:B------:R0:W1:Y:S02]  /*3240*/  SHFL.BFLY P6, R112, R125, R124, R119 ;  /* 0x0c00007c7d707389 */ /* 0x00006400000c0077 */
[----:B01----:R-:W-:Y:S01]  /*3250*/  ENDCOLLECTIVE ;  /* 0x000000000000791b */ /* 0x003fe20003800000 */
.L_x_21391:
[----:B------:R-:W-:Y:S01]  /*3260*/  HFMA2.MMA R124, -RZ, RZ, 0, 4.76837158203125e-07 ;  /* 0x00000008ff7c7435 */ /* 0x000fe200000001ff */
[----:B------:R-:W-:-:S05]  /*3270*/  FADD.FTZ R113, R125, R112 ;  /* 0x000000707d717221 */ /* 0x000fca0000010000 */
[----:B------:R-:W-:-:S07]  /*3280*/  MOV R125, R113 ;  /* 0x00000071007d7202 */ /* 0x000fce0000000f00 */
[----:B------:R-:W-:Y:S05]  /*3290*/  WARPSYNC.COLLECTIVE R114, `(.L_x_21392) ;  /* 0x0000000072087348 */ /* 0x000fea0003c00000 */
[----:B------:R0:W1:Y:S02]  /*32a0*/  SHFL.BFLY P6, R112, R125, R124, R119 ;  /* 0x0c00007c7d707389 */ /* 0x00006400000c0077 */
[----:B01----:R-:W-:Y:S01]  /*32b0*/  ENDCOLLECTIVE ;  /* 0x000000000000791b */ /* 0x003fe20003800000 */
.L_x_21392:
[----:B------:R-:W-:Y:S01]  /*32c0*/  HFMA2.MMA R124, -RZ, RZ, 0, 9.5367431640625e-07 ;  /* 0x00000010ff7c7435 */ /* 0x000fe200000001ff */
[----:B------:R-:W-:Y:S02]  /*32d0*/  FADD.FTZ R115, R113, R112 ;  /* 0x0000007071737221 */ /* 0x000fe40000010000 */
[----:B------:R-:W0:Y:S03]  /*32e0*/  LDC R113, c[0x0][0x290] ;  /* 0x0000a400ff717b82 */ /* 0x000e260000000800 */
[----:B------:R-:W-:-:S07]  /*32f0*/  MOV R125, R115 ;  /* 0x00000073007d7202 */ /* 0x000fce0000000f00 */
[----:B0-----:R-:W-:Y:S05]  /*3300*/  WARPSYNC.COLLECTIVE R114, `(.L_x_21393) ;  /* 0x0000000072087348 */ /* 0x001fea0003c00000 */
[----:B------:R1:W2:Y:S02]  /*3310*/  SHFL.BFLY P6, R112, R125, R124, R119 ;  /* 0x0c00007c7d707389 */ /* 0x0002a400000c0077 */
[----:B012---:R-:W-:Y:S01]  /*3320*/  ENDCOLLECTIVE ;  /* 0x000000000000791b */ /* 0x007fe20003800000 */
.L_x_21393:
        /* <DEDUP_REMOVED lines=73> */
.L_x_21394:
[----:B------:R-:W-:Y:S01]  /*37c0*/  HFMA2.MMA R124, -RZ, RZ, 0, 1.1920928955078125e-07 ;  /* 0x00000002ff7c7435 */ /* 0x000fe200000001ff */
[----:B------:R-:W-:-:S10]  /*37d0*/  FADD.FTZ R125, R115, R112 ;  /* 0x00000070737d7221 */ /* 0x000fd40000010000 */
[----:B------:R-:W-:Y:S05]  /*37e0*/  WARPSYNC.COLLECTIVE R114, `(.L_x_21395) ;  /* 0x0000000072087348 */ /* 0x000fea0003c00000 */
[----:B------:R0:W1:Y:S02]  /*37f0*/  SHFL.BFLY P6, R112, R125, R124, R119 ;  /* 0x0c00007c7d707389 */ /* 0x00006400000c0077 */
[----:B01----:R-:W-:Y:S01]  /*3800*/  ENDCOLLECTIVE ;  /* 0x000000000000791b */ /* 0x003fe20003800000 */
.L_x_21395:
[----:B------:R-:W-:Y:S01]  /*3810*/  MOV R124, 0x4 ;  /* 0x00000004007c7802 */ /* 0x000fe20000000f00 */
[----:B------:R-:W-:-:S07]  /*3820*/  FADD.FTZ R125, R125, R112 ;  /* 0x000000707d7d7221 */ /* 0x000fce0000010000 */
[----:B------:R-:W-:Y:S05]  /*3830*/  WARPSYNC.COLLECTIVE R114, `(.L_x_21396) ;  /* 0x0000000072087348 */ /* 0x000fea0003c00000 */
[----:B------:R0:W1:Y:S02]  /*3840*/  SHFL.BFLY P6, R112, R125, R124, R119 ;  /* 0x0c00007c7d707389 */ /* 0x00006400000c0077 */
[----:B01----:R-:W-:Y:S01]  /*3850*/  ENDCOLLECTIVE ;  /* 0x000000000000791b */ /* 0x003fe20003800000 */
.L_x_21396:
[----:B------:R-:W-:Y:S01]  /*3860*/  HFMA2.MMA R124, -RZ, RZ, 0, 4.76837158203125e-07 ;  /* 0x00000008ff7c7435 */ /* 0x000fe200000001ff */
[----:B------:R-:W-:-:S05]  /*3870*/  FADD.FTZ R115, R125, R112 ;  /* 0x000000707d737221 */ /* 0x000fca0000010000 */
[----:B------:R-:W-:-:S07]  /*3880*/  MOV R125, R115 ;  /* 0x00000073007d7202 */ /* 0x000fce0000000f00 */
[----:B------:R-:W-:Y:S05]  /*3890*/  WARPSYNC.COLLECTIVE R114, `(.L_x_21397) ;  /* 0x0000000072087348 */ /* 0x000fea0003c00000 */
[----:B------:R0:W1:Y:S02]  /*38a0*/  SHFL.BFLY P6, R112, R125, R124, R119 ;  /* 0x0c00007c7d707389 */ /* 0x00006400000c0077 */
[----:B01----:R-:W-:Y:S01]  /*38b0*/  ENDCOLLECTIVE ;  /* 0x000000000000791b */ /* 0x003fe20003800000 */
.L_x_21397:
[----:B------:R-:W-:Y:S01]  /*38c0*/  HFMA2.MMA R124, -RZ, RZ, 0, 9.5367431640625e-07 ;  /* 0x00000010ff7c7435 */ /* 0x000fe200000001ff */
[----:B------:R-:W-:-:S05]  /*38d0*/  FADD.FTZ R115, R115, R112 ;  /* 0x0000007073737221 */ /* 0x000fca0000010000 */
[----:B------:R-:W-:-:S07]  /*38e0*/  MOV R125, R115 ;  /* 0x00000073007d7202 */ /* 0x000fce0000000f00 */
[----:B------:R-:W-:Y:S05]  /*38f0*/  WARPSYNC.COLLECTIVE R114, `(.L_x_21398) ;  /* 0x0000000072087348 */ /* 0x000fea0003c00000 */
[----:B------:R0:W1:Y:S02]  /*3900*/  SHFL.BFLY P6, R112, R125, R124, R119 ;  /* 0x0c00007c7d707389 */ /* 0x00006400000c0077 */
[----:B01----:R-:W-:Y:S01]  /*3910*/  ENDCOLLECTIVE ;  /* 0x000000000000791b */ /* 0x003fe20003800000 */
.L_x_21398:
[----:B------:R-:W-:Y:S05]  /*3920*/  BRA `(.L_x_21399) ;  /* 0xffffffec004c7947 */ /* 0x000fea000383ffff */
.L_x_21400:
        /* <DEDUP_REMOVED lines=13> */
.L_x_30528:


//--------------------- .text._ZN10layer_norm13ln_fwd_kernelINS_13Kernel_traitsIf6__halffS2_fjLj1024ELj1ELj4ELj1ELj16ENS_18Kernel_traits_baseILj1024EfS2_fS2_fjLj128EEEEELb0ELb0ELb1ELb1EEEvNS_9FwdParamsE --------------------------
	.section	.text._ZN10layer_norm13ln_fwd_kernelINS_13Kernel_traitsIf6__halffS2_fjLj1024ELj1ELj4ELj1ELj16ENS_18Kernel_traits_baseILj1024EfS2_fS2_fjLj128EEEEELb0ELb0ELb1ELb1EEEvNS_9FwdParamsE,"ax",@progbits
	.align	128
        .global         _ZN10layer_norm13ln_fwd_kernelINS_13Kernel_traitsIf6__halffS2_fjLj1024ELj1ELj4ELj1ELj16ENS_18Kernel_traits_baseILj1024EfS2_fS2_fjLj128EEEEELb0ELb0ELb1ELb1EEEvNS_9FwdParamsE
        .type           _ZN10layer_norm13ln_fwd_kernelINS_13Kernel_traitsIf6__halffS2_fjLj1024ELj1ELj4ELj1ELj16ENS_18Kernel_traits_baseILj1024EfS2_fS2_fjLj128EEEEELb0ELb0ELb1ELb1EEEvNS_9FwdParamsE,@function
        .size           _ZN10layer_norm13ln_fwd_kernelINS_13Kernel_traitsIf6__halffS2_fjLj1024ELj1ELj4ELj1ELj16ENS_18Kernel_traits_baseILj1024EfS2_fS2_fjLj128EEEEELb0ELb0ELb1ELb1EEEvNS_9FwdParamsE,(.L_x_30529 - _ZN10layer_norm13ln_fwd_kernelINS_13Kernel_traitsIf6__halffS2_fjLj1024ELj1ELj4ELj1ELj16ENS_18Kernel_traits_baseILj1024EfS2_fS2_fjLj128EEEEELb0ELb0ELb1ELb1EEEvNS_9FwdParamsE)
        .other          _ZN10layer_norm13ln_fwd_kernelINS_13Kernel_traitsIf6__halffS2_fjLj1024ELj1ELj4ELj1ELj16ENS_18Kernel_traits_baseILj1024EfS2_fS2_fjLj128EEEEELb0ELb0ELb1ELb1EEEvNS_9FwdParamsE,@"STO_CUDA_ENTRY STV_DEFAULT"
_ZN10layer_norm13ln_fwd_kernelINS_13Kernel_traitsIf6__halffS2_fjLj1024ELj1ELj4ELj1ELj16ENS_18Kernel_traits_baseILj1024EfS2_fS2_fjLj128EEEEELb0ELb0ELb1ELb1EEEvNS_9FwdParamsE:
.text._ZN10layer_norm13ln_fwd_kernelINS_13Kernel_traitsIf6__halffS2_fjLj1024ELj1ELj4ELj1ELj16ENS_18Kernel_traits_baseILj1024EfS2_fS2_fjLj128EEEEELb0ELb0ELb1ELb1EEEvNS_9FwdParamsE:
        /* <DEDUP_REMOVED lines=57> */
.L_x_21468:
        /* <DEDUP_REMOVED lines=20> */
[----:B------:R-:W-:Y:S04]  /*04d0*/  BSSY B0, `(.L_x_21401) ;  /* 0x000002c000007945 */ /* 0x000fe80003800000 */
[----:B0-----:R-:W-:Y:S01]  /*04e0*/  @P0 IMAD.WIDE.U32 R12, R19, 0x20, R12 ;  /* 0x00000020130c0825 */ /* 0x001fe200078e000c */
[----:B---3--:R-:W-:-:S02]  /*04f0*/  ISETP.GE.AND P5, PT, R6, 0x1, PT ;  /* 0x000000010600780c */ /* 0x008fc40003fa6270 */
[----:B------:R-:W-:-:S11]  /*0500*/  ISETP.GT.AND P6, PT, R6, RZ, PT ;  /* 0x000000ff0600720c */ /* 0x000fd60003fc4270 */
[----:B------:R-:W-:Y:S01]  /*0510*/  @P5 IADD3 R4, R6, -0x1, RZ ;  /* 0xffffffff06045810 */ /* 0x000fe20007ffe0ff */
[----:B------:R-:W0:Y:S04]  /*0520*/  @P5 LDC.64 R10, c[0x0][0x220] ;  /* 0x00008800ff0a5b82 */ /* 0x000e280000000a00 */
        /* <DEDUP_REMOVED lines=8> */
[----:B------:R-:W1:Y:S01]  /*05b0*/  LDC.64 R6, c[0x0][0x238] ;  /* 0x00008e00ff067b82 */ /* 0x000e620000000a00 */
        /* <DEDUP_REMOVED lines=16> */
[----:B0-----:R-:W-:Y:S01]  /*06c0*/  @P5 IMAD.WIDE.U32 R8, R4, 0x10, R10 ;  /* 0x0000001004085825 */ /* 0x001fe200078e000a */
[C---:B------:R-:W-:Y:S02]  /*06d0*/  @!P6 ISETP.NE.AND.EX P2, PT, R115.reuse, RZ, PT, P2 ;  /* 0x000000ff7300e20c */ /* 0x040fe40003f45320 */
[C---:B------:R-:W-:Y:S02]  /*06e0*/  @!P6 ISETP.NE.AND.EX P1, PT, R115.reuse, RZ, PT, P1 ;  /* 0x000000ff7300e20c */ /* 0x040fe40003f25310 */
[----:B------:R-:W-:Y:S01]  /*06f0*/  @!P6 ISETP.NE.AND.EX P3, PT, R115, RZ, PT, P3 ;  /* 0x000000ff7300e20c */ /* 0x000fe20003f65330 */
[----:B------:R1:W5:Y:S01]  /*0700*/  @P5 LDG.E.128 R32, desc[UR4][R8.64] ;  /* 0x0000000408205981 */ /* 0x000362000c1e1d00 */
[----:B------:R-:W-:-:S02]  /*0710*/  @!P6 FSEL R30, R42, RZ, P1 ;  /* 0x000000ff2a1ee208 */ /* 0x000fc40000800000 */
[----:B------:R-:W-:Y:S02]  /*0720*/  @!P6 FSEL R31, R43, RZ, P3 ;  /* 0x000000ff2b1fe208 */ /* 0x000fe40001800000 */
[----:B------:R-:W-:Y:S01]  /*0730*/  @!P6 FSEL R36, R44, RZ, P2 ;  /* 0x000000ff2c24e208 */ /* 0x000fe20001000000 */
[----:B-1----:R-:W-:Y:S01]  /*0740*/  IMAD.WIDE.U32 R8, R5, 0x20, R6 ;  /* 0x0000002005087825 */ /* 0x002fe200078e0006 */
[----:B------:R-:W-:Y:S06]  /*0750*/  @!P6 BRA `(.L_x_21402) ;  /* 0x00000000000ce947 */ /* 0x000fec0003800000 */
[----:B-----5:R-:W-:-:S05]  /*0760*/  HADD2.F32 R36, -RZ, R32.H0_H0 ;  /* 0x20000020ff247230 */ /* 0x020fca0000004100 */
[----:B------:R-:W-:-:S04]  /*0770*/  FMUL.FTZ R36, R36, UR6 ;  /* 0x0000000624247c20 */ /* 0x000fc80008410000 */
[----:B------:R-:W-:-:S07]  /*0780*/  @P0 FADD.FTZ R36, R44, R36 ;  /* 0x000000242c240221 */ /* 0x000fce0000010000 */
.L_x_21402:
[----:B------:R-:W-:Y:S05]  /*0790*/  BSYNC B0 ;  /* 0x0000000000007941 */ /* 0x000fea0003800000 */
.L_x_21401:
[----:B------:R-:W-:Y:S04]  /*07a0*/  BSSY B0, `(.L_x_21403) ;  /* 0x0000005000007945 */ /* 0x000fe80003800000 */
[----:B------:R-:W-:Y:S05]  /*07b0*/  @!P6 BRA `(.L_x_21404) ;  /* 0x00000000000ce947 */ /* 0x000fea0003800000 */
[----:B-----5:R-:W-:-:S05]  /*07c0*/  HADD2.F32 R37, -RZ, R32.H1_H1 ;  /* 0x30000020ff257230 */ /* 0x020fca0000004100 */
[----:B------:R-:W-:-:S04]  /*07d0*/  FMUL.FTZ R37, R37, UR6 ;  /* 0x0000000625257c20 */ /* 0x000fc80008410000 */
[----:B------:R-:W-:-:S07]  /*07e0*/  @P0 FADD.FTZ R37, R45, R37 ;  /* 0x000000252d250221 */ /* 0x000fce0000010000 */
.L_x_21404:
[----:B------:R-:W-:Y:S05]  /*07f0*/  BSYNC B0 ;  /* 0x0000000000007941 */ /* 0x000fea0003800000 */
.L_x_21403:
[----:B------:R-:W-:Y:S04]  /*0800*/  BSSY B0, `(.L_x_21405) ;  /* 0x0000005000007945 */ /* 0x000fe80003800000 */
[----:B------:R-:W-:Y:S05]  /*0810*/  @!P6 BRA `(.L_x_21406) ;  /* 0x00000000000ce947 */ /* 0x000fea0003800000 */
[----:B-----5:R-:W-:-:S05]  /*0820*/  HADD2.F32 R38, -RZ, R33.H0_H0 ;  /* 0x20000021ff267230 */ /* 0x020fca0000004100 */
[----:B------:R-:W-:-:S04]  /*0830*/  FMUL.FTZ R38, R38, UR6 ;  /* 0x0000000626267c20 */ /* 0x000fc80008410000 */
[----:B------:R-:W-:-:S07]  /*0840*/  @P0 FADD.FTZ R38, R46, R38 ;  /* 0x000000262e260221 */ /* 0x000fce0000010000 */
.L_x_21406:
[----:B------:R-:W-:Y:S05]  /*0850*/  BSYNC B0 ;  /* 0x0000000000007941 */ /* 0x000fea0003800000 */
.L_x_21405:
[----:B------:R-:W-:Y:S04]  /*0860*/  BSSY B0, `(.L_x_21407) ;  /* 0x0000005000007945 */ /* 0x000fe80003800000 */
[----:B------:R-:W-:Y:S05]  /*0870*/  @!P6 BRA `(.L_x_21408) ;  /* 0x00000000000ce947 */ /* 0x000fea0003800000 */
[----:B-----5:R-:W-:-:S05]  /*0880*/  HADD2.F32 R39, -RZ, R33.H1_H1 ;  /* 0x30000021ff277230 */ /* 0x020fca0000004100 */
[----:B------:R-:W-:-:S04]  /*0890*/  FMUL.FTZ R39, R39, UR6 ;  /* 0x0000000627277c20 */ /* 0x000fc80008410000 */
[----:B------:R-:W-:-:S07]  /*08a0*/  @P0 FADD.FTZ R39, R47, R39 ;  /* 0x000000272f270221 */ /* 0x000fce0000010000 */
.L_x_21408:
[----:B------:R-:W-:Y:S05]  /*08b0*/  BSYNC B0 ;  /* 0x0000000000007941 */ /* 0x000fea0003800000 */
.L_x_21407:
[----:B------:R-:W-:Y:S04]  /*08c0*/  BSSY B0, `(.L_x_21409) ;  /* 0x0000005000007945 */ /* 0x000fe80003800000 */
[----:B------:R-:W-:Y:S05]  /*08d0*/  @!P6 BRA `(.L_x_21410) ;  /* 0x00000000000ce947 */ /* 0x000fea0003800000 */
[----:B-----5:R-:W-:-:S05]  /*08e0*/  HADD2.F32 R28, -RZ, R34.H0_H0 ;  /* 0x20000022ff1c7230 */ /* 0x020fca0000004100 */
[----:B------:R-:W-:-:S04]  /*08f0*/  FMUL.FTZ R28, R28, UR6 ;  /* 0x000000061c1c7c20 */ /* 0x000fc80008410000 */
[----:B------:R-:W-:-:S07]  /*0900*/  @P0 FADD.FTZ R28, R40, R28 ;  /* 0x0000001c281c0221 */ /* 0x000fce0000010000 */
.L_x_21410:
[----:B------:R-:W-:Y:S05]  /*0910*/  BSYNC B0 ;  /* 0x0000000000007941 */ /* 0x000fea0003800000 */
.L_x_21409:
[----:B------:R-:W-:Y:S04]  /*0920*/  BSSY B0, `(.L_x_21411) ;  /* 0x0000005000007945 */ /* 0x000fe80003800000 */
[----:B------:R-:W-:Y:S05]  /*0930*/  @!P6 BRA `(.L_x_21412) ;  /* 0x00000000000ce947 */ /* 0x000fea0003800000 */
[----:B-----5:R-:W-:-:S05]  /*0940*/  HADD2.F32 R29, -RZ, R34.H1_H1 ;  /* 0x30000022ff1d7230 */ /* 0x020fca0000004100 */
[----:B------:R-:W-:-:S04]  /*0950*/  FMUL.FTZ R29, R29, UR6 ;  /* 0x000000061d1d7c20 */ /* 0x000fc80008410000 */
[----:B------:R-:W-:-:S07]  /*0960*/  @P0 FADD.FTZ R29, R41, R29 ;  /* 0x0000001d291d0221 */ /* 0x000fce0000010000 */
.L_x_21412:
[----:B------:R-:W-:Y:S05]  /*0970*/  BSYNC B0 ;  /* 0x0000000000007941 */ /* 0x000fea0003800000 */
.L_x_21411:
[----:B------:R-:W-:Y:S04]  /*0980*/  BSSY B0, `(.L_x_21413) ;  /* 0x0000005000007945 */ /* 0x000fe80003800000 */
[----:B------:R-:W-:Y:S05]  /*0990*/  @!P6 BRA `(.L_x_21414) ;  /* 0x00000000000ce947 */ /* 0x000fea0003800000 */
[----:B-----5:R-:W-:-:S05]  /*09a0*/  HADD2.F32 R30, -RZ, R35.H0_H0 ;  /* 0x20000023ff1e7230 */ /* 0x020fca0000004100 */
[----:B------:R-:W-:-:S04]  /*09b0*/  FMUL.FTZ R30, R30, UR6 ;  /* 0x000000061e1e7c20 */ /* 0x000fc80008410000 */
[----:B------:R-:W-:-:S07]  /*09c0*/  @P0 FADD.FTZ R30, R42, R30 ;  /* 0x0000001e2a1e0221 */ /* 0x000fce0000010000 */
.L_x_21414:
[----:B------:R-:W-:Y:S05]  /*09d0*/  BSYNC B0 ;  /* 0x0000000000007941 */ /* 0x000fea0003800000 */
.L_x_21413:
[----:B------:R-:W-:Y:S04]  /*09e0*/  BSSY B0, `(.L_x_21415) ;  /* 0x0000005000007945 */ /* 0x000fe80003800000 */
[----:B------:R-:W-:Y:S05]  /*09f0*/  @!P6 BRA `(.L_x_21416) ;  /* 0x00000000000ce947 */ /* 0x000fea0003800000 */
[----:B-----5:R-:W-:-:S05]  /*0a00*/  HADD2.F32 R31, -RZ, R35.H1_H1 ;  /* 0x30000023ff1f7230 */ /* 0x020fca0000004100 */
[----:B------:R-:W-:-:S04]  /*0a10*/  FMUL.FTZ R31, R31, UR6 ;  /* 0x000000061f1f7c20 */ /* 0x000fc80008410000 */
[----:B------:R-:W-:-:S07]  /*0a20*/  @P0 FADD.FTZ R31, R43, R31 ;  /* 0x0000001f2b1f0221 */ /* 0x000fce0000010000 */
.L_x_21416:
[----:B------:R-:W-:Y:S05]  /*0a30*/  BSYNC B0 ;  /* 0x0000000000007941 */ /* 0x000fea0003800000 */
.L_x_21415:
        /* <DEDUP_REMOVED lines=8> */
[C---:B------:R-:W-:Y:S02]  /*0ac0*/  @!P6 ISETP.NE.AND.EX P2, PT, R115.reuse, RZ, PT, P2 ;  /* 0x000000ff7300e20c */ /* 0x040fe40003f45320 */
[C---:B------:R-:W-:Y:S02]  /*0ad0*/  @!P6 ISETP.NE.AND.EX P3, PT, R115.reuse, RZ, PT, P3 ;  /* 0x000000ff7300e20c */ /* 0x040fe40003f65330 */
[----:B------:R-:W-:Y:S02]  /*0ae0*/  @!P6 ISETP.NE.U32.AND P1, PT, R114, RZ, PT ;  /* 0x000000ff7200e20c */ /* 0x000fe40003f25070 */
[----:B------:R-:W-:Y:S02]  /*0af0*/  @P5 IADD3 R17, R4, 0x20, RZ ;  /* 0x0000002004115810 */ /* 0x000fe40007ffe0ff */
[----:B------:R-:W-:Y:S02]  /*0b00*/  @!P6 ISETP.NE.AND.EX P1, PT, R115, RZ, PT, P1 ;  /* 0x000000ff7300e20c */ /* 0x000fe40003f25310 */
[----:B-1----:R-:W-:Y:S01]  /*0b10*/  IADD3 R9, R5, 0x40, RZ ;  /* 0x0000004005097810 */ /* 0x002fe20007ffe0ff */
[----:B0-----:R-:W-:Y:S01]  /*0b20*/  @P5 IMAD.WIDE.U32 R10, R17, 0x10, R10 ;  /* 0x00000010110a5825 */ /* 0x001fe200078e000a */
[----:B------:R-:W-:Y:S04]  /*0b30*/  BSSY B0, `(.L_x_21417) ;  /* 0x000001a000007945 */ /* 0x000fe80003800000 */
[----:B-----5:R0:W5:Y:S01]  /*0b40*/  @P5 LDG.E.128 R32, desc[UR4][R10.64] ;  /* 0x000000040a205981 */ /* 0x020162000c1e1d00 */
        /* <DEDUP_REMOVED lines=21> */
[----:B-----5:R-:W-:-:S05]  /*0ca0*/  HADD2.F32 R24, -RZ, R32.H0_H0 ;  /* 0x20000020ff187230 */ /* 0x020fca0000004100 */
[----:B------:R-:W-:-:S04]  /*0cb0*/  FMUL.FTZ R24, R24, UR6 ;  /* 0x0000000618187c20 */ /* 0x000fc80008410000 */
[----:B------:R-:W-:-:S07]  /*0cc0*/  @P0 FADD.FTZ R24, R44, R24 ;  /* 0x000000182c180221 */ /* 0x000fce0000010000 */
.L_x_21418:
[----:B------:R-:W-:Y:S05]  /*0cd0*/  BSYNC B0 ;  /* 0x0000000000007941 */ /* 0x000fea0003800000 */
.L_x_21417:
[----:B------:R-:W-:Y:S04]  /*0ce0*/  BSSY B0, `(.L_x_21419) ;  /* 0x0000005000007945 */ /* 0x000fe80003800000 */
[----:B------:R-:W-:Y:S05]  /*0cf0*/  @!P6 BRA `(.L_x_21420) ;  /* 0x00000000000ce947 */ /* 0x000fea0003800000 */
[----:B-----5:R-:W-:-:S05]  /*0d00*/  HADD2.F32 R25, -RZ, R32.H1_H1 ;  /* 0x30000020ff197230 */ /* 0x020fca0000004100 */
[----:B------:R-:W-:-:S04]  /*0d10*/  FMUL.FTZ R25, R25, UR6 ;  /* 0x0000000619197c20 */ /* 0x000fc80008410000 */
[----:B------:R-:W-:-:S07]  /*0d20*/  @P0 FADD.FTZ R25, R45, R25 ;  /* 0x000000192d190221 */ /* 0x000fce0000010000 */
.L_x_21420:
[----:B------:R-:W-:Y:S05]  /*0d30*/  BSYNC B0 ;  /* 0x0000000000007941 */ /* 0x000fea0003800000 */
.L_x_21419:
[----:B------:R-:W-:Y:S04]  /*0d40*/  BSSY B0, `(.L_x_21421) ;  /* 0x0000005000007945 */ /* 0x000fe80003800000 */
[----:B------:R-:W-:Y:S05]  /*0d50*/  @!P6 BRA `(.L_x_21422) ;  /* 0x00000000000ce947 */ /* 0x000fea0003800000 */
[----:B-----5:R-:W-:-:S05]  /*0d60*/  HADD2.F32 R26, -RZ, R33.H0_H0 ;  /* 0x20000021ff1a7230 */ /* 0x020fca0000004100 */
[----:B------:R-:W-:-:S04]  /*0d70*/  FMUL.FTZ R26, R26, UR6 ;  /* 0x000000061a1a7c20 */ /* 0x000fc80008410000 */
[----:B------:R-:W-:-:S07]  /*0d80*/  @P0 FADD.FTZ R26, R46, R26 ;  /* 0x0000001a2e1a0221 */ /* 0x000fce0000010000 */
.L_x_21422:
[----:B------:R-:W-:Y:S05]  /*0d90*/  BSYNC B0 ;  /* 0x0000000000007941 */ /* 0x000fea0003800000 */
.L_x_21421:
[----:B------:R-:W-:Y:S04]  /*0da0*/  BSSY B0, `(.L_x_21423) ;  /* 0x0000005000007945 */ /* 0x000fe80003800000 */
[----:B------:R-:W-:Y:S05]  /*0db0*/  @!P6 BRA `(.L_x_21424) ;  /* 0x00000000000ce947 */ /* 0x000fea0003800000 */
[----:B-----5:R-:W-:-:S05]  /*0dc0*/  HADD2.F32 R27, -RZ, R33.H1_H1 ;  /* 0x30000021ff1b7230 */ /* 0x020fca0000004100 */
[----:B------:R-:W-:-:S04]  /*0dd0*/  FMUL.FTZ R27, R27, UR6 ;  /* 0x000000061b1b7c20 */ /* 0x000fc80008410000 */
[----:B------:R-:W-:-:S07]  /*0de0*/  @P0 FADD.FTZ R27, R47, R27 ;  /* 0x0000001b2f1b0221 */ /* 0x000fce0000010000 */
.L_x_21424:
[----:B------:R-:W-:Y:S05]  /*0df0*/  BSYNC B0 ;  /* 0x0000000000007941 */ /* 0x000fea0003800000 */
.L_x_21423:
[----:B------:R-:W-:Y:S04]  /*0e00*/  BSSY B0, `(.L_x_21425) ;  /* 0x0000005000007945 */ /* 0x000fe80003800000 */
[----:B------:R-:W-:Y:S05]  /*0e10*/  @!P6 BRA `(.L_x_21426) ;  /* 0x00000000000ce947 */ /* 0x000fea0003800000 */
[----:B-----5:R-:W-:-:S05]  /*0e20*/  HADD2.F32 R20, -RZ, R34.H0_H0 ;  /* 0x20000022ff147230 */ /* 0x020fca0000004100 */
[----:B------:R-:W-:-:S04]  /*0e30*/  FMUL.FTZ R20, R20, UR6 ;  /* 0x0000000614147c20 */ /* 0x000fc80008410000 */
[----:B------:R-:W-:-:S07]  /*0e40*/  @P0 FADD.FTZ R20, R40, R20 ;  /* 0x0000001428140221 */ /* 0x000fce0000010000 */
.L_x_21426:
[----:B------:R-:W-:Y:S05]  /*0e50*/  BSYNC B0 ;  /* 0x0000000000007941 */ /* 0x000fea0003800000 */
.L_x_21425:
[----:B------:R-:W-:Y:S04]  /*0e60*/  BSSY B0, `(.L_x_21427) ;  /* 0x0000005000007945 */ /* 0x000fe80003800000 */
[----:B------:R-:W-:Y:S05]  /*0e70*/  @!P6 BRA `(.L_x_21428) ;  /* 0x00000000000ce947 */ /* 0x000fea0003800000 */
[----:B-----5:R-:W-:-:S05]  /*0e80*/  HADD2.F32 R21, -RZ, R34.H1_H1 ;  /* 0x30000022ff157230 */ /* 0x020fca0000004100 */
[----:B------:R-:W-:-:S04]  /*0e90*/  FMUL.FTZ R21, R21, UR6 ;  /* 0x0000000615157c20 */ /* 0x000fc80008410000 */
[----:B------:R-:W-:-:S07]  /*0ea0*/  @P0 FADD.FTZ R21, R41, R21 ;  /* 0x0000001529150221 */ /* 0x000fce0000010000 */
.L_x_21428:
[----:B------:R-:W-:Y:S05]  /*0eb0*/  BSYNC B0 ;  /* 0x0000000000007941 */ /* 0x000fea0003800000 */
.L_x_21427:
[----:B------:R-:W-:Y:S04]  /*0ec0*/  BSSY B0, `(.L_x_21429) ;  /* 0x0000005000007945 */ /* 0x000fe80003800000 */
[----:B------:R-:W-:Y:S05]  /*0ed0*/  @!P6 BRA `(.L_x_21430) ;  /* 0x00000000000ce947 */ /* 0x000fea0003800000 */
[----:B-----5:R-:W-:-:S05]  /*0ee0*/  HADD2.F32 R22, -RZ, R35.H0_H0 ;  /* 0x20000023ff167230 */ /* 0x020fca0000004100 */
[----:B------:R-:W-:-:S04]  /*0ef0*/  FMUL.FTZ R22, R22, UR6 ;  /* 0x0000000616167c20 */ /* 0x000fc80008410000 */
[----:B------:R-:W-:-:S07]  /*0f00*/  @P0 FADD.FTZ R22, R42, R22 ;  /* 0x000000162a160221 */ /* 0x000fce0000010000 */
.L_x_21430:
[----:B------:R-:W-:Y:S05]  /*0f10*/  BSYNC B0 ;  /* 0x0000000000007941 */ /* 0x000fea0003800000 */
.L_x_21429:
[----:B------:R-:W-:Y:S04]  /*0f20*/  BSSY B0, `(.L_x_21431) ;  /* 0x0000005000007945 */ /* 0x000fe80003800000 */
[----:B------:R-:W-:Y:S05]  /*0f30*/  @!P6 BRA `(.L_x_21432) ;  /* 0x00000000000ce947 */ /* 0x000fea0003800000 */
[----:B-----5:R-:W-:-:S05]  /*0f40*/  HADD2.F32 R23, -RZ, R35.H1_H1 ;  /* 0x30000023ff177230 */ /* 0x020fca0000004100 */
[----:B------:R-:W-:-:S04]  /*0f50*/  FMUL.FTZ R23, R23, UR6 ;  /* 0x0000000617177c20 */ /* 0x000fc80008410000 */
[----:B------:R-:W-:-:S07]  /*0f60*/  @P0 FADD.FTZ R23, R43, R23 ;  /* 0x000000172b170221 */ /* 0x000fce0000010000 */
.L_x_21432:
[----:B------:R-:W-:Y:S05]  /*0f70*/  BSYNC B0 ;  /* 0x0000000000007941 */ /* 0x000fea0003800000 */
.L_x_21431:
        /* <DEDUP_REMOVED lines=36> */
[----:B-----5:R-:W-:-:S05]  /*11c0*/  HADD2.F32 R16, -RZ, R32.H0_H0 ;  /* 0x20000020ff107230 */ /* 0x020fca0000004100 */
[----:B------:R-:W-:-:S04]  /*11d0*/  FMUL.FTZ R16, R16, UR6 ;  /* 0x0000000610107c20 */ /* 0x000fc80008410000 */
[----:B------:R-:W-:-:S07]  /*11e0*/  @P0 FADD.FTZ R16, R44, R16 ;  /* 0x000000102c100221 */ /* 0x000fce0000010000 */
.L_x_21434:
[----:B------:R-:W-:Y:S05]  /*11f0*/  BSYNC B0 ;  /* 0x0000000000007941 */ /* 0x000fea0003800000 */
.L_x_21433:
[----:B------:R-:W-:Y:S04]  /*1200*/  BSSY B0, `(.L_x_21435) ;  /* 0x0000005000007945 */ /* 0x000fe80003800000 */
[----:B------:R-:W-:Y:S05]  /*1210*/  @!P6 BRA `(.L_x_21436) ;  /* 0x00000000000ce947 */ /* 0x000fea0003800000 */
[----:B-----5:R-:W-:-:S05]  /*1220*/  HADD2.F32 R17, -RZ, R32.H1_H1 ;  /* 0x30000020ff117230 */ /* 0x020fca0000004100 */
[----:B------:R-:W-:-:S04]  /*1230*/  FMUL.FTZ R17, R17, UR6 ;  /* 0x0000000611117c20 */ /* 0x000fc80008410000 */
[----:B------:R-:W-:-:S07]  /*1240*/  @P0 FADD.FTZ R17, R45, R17 ;  /* 0x000000112d110221 */ /* 0x000fce0000010000 */
.L_x_21436:
[----:B------:R-:W-:Y:S05]  /*1250*/  BSYNC B0 ;  /* 0x0000000000007941 */ /* 0x000fea0003800000 */
.L_x_21435:
[----:B------:R-:W-:Y:S04]  /*1260*/  BSSY B0, `(.L_x_21437) ;  /* 0x0000005000007945 */ /* 0x000fe80003800000 */
[----:B------:R-:W-:Y:S05]  /*1270*/  @!P6 BRA `(.L_x_21438) ;  /* 0x00000000000ce947 */ /* 0x000fea0003800000 */
[----:B-----5:R-:W-:-:S05]  /*1280*/  HADD2.F32 R18, -RZ, R33.H0_H0 ;  /* 0x20000021ff127230 */ /* 0x020fca0000004100 */
[----:B------:R-:W-:-:S04]  /*1290*/  FMUL.FTZ R18, R18, UR6 ;  /* 0x0000000612127c20 */ /* 0x000fc80008410000 */
[----:B------:R-:W-:-:S07]  /*12a0*/  @P0 FADD.FTZ R18, R46, R18 ;  /* 0x000000122e120221 */ /* 0x000fce0000010000 */
.L_x_21438:
[----:B------:R-:W-:Y:S05]  /*12b0*/  BSYNC B0 ;  /* 0x0000000000007941 */ /* 0x000fea0003800000 */
.L_x_21437:
[----:B------:R-:W-:Y:S04]  /*12c0*/  BSSY B0, `(.L_x_21439) ;  /* 0x0000005000007945 */ /* 0x000fe80003800000 */
[----:B------:R-:W-:Y:S05]  /*12d0*/  @!P6 BRA `(.L_x_21440) ;  /* 0x00000000000ce947 */ /* 0x000fea0003800000 */
[----:B-----5:R-:W-:-:S05]  /*12e0*/  HADD2.F32 R19, -RZ, R33.H1_H1 ;  /* 0x30000021ff137230 */ /* 0x020fca0000004100 */
[----:B------:R-:W-:-:S04]  /*12f0*/  FMUL.FTZ R19, R19, UR6 ;  /* 0x0000000613137c20 */ /* 0x000fc80008410000 */
[----:B------:R-:W-:-:S07]  /*1300*/  @P0 FADD.FTZ R19, R47, R19 ;  /* 0x000000132f130221 */ /* 0x000fce0000010000 */
.L_x_21440:
[----:B------:R-:W-:Y:S05]  /*1310*/  BSYNC B0 ;  /* 0x0000000000007941 */ /* 0x000fea0003800000 */
.L_x_21439:
[----:B------:R-:W-:Y:S04]  /*1320*/  BSSY B0, `(.L_x_21441) ;  /* 0x0000005000007945 */ /* 0x000fe80003800000 */
[----:B------:R-:W-:Y:S05]  /*1330*/  @!P6 BRA `(.L_x_21442) ;  /* 0x00000000000ce947 */ /* 0x000fea0003800000 */
[----:B-----5:R-:W-:-:S05]  /*1340*/  HADD2.F32 R12, -RZ, R34.H0_H0 ;  /* 0x20000022ff0c7230 */ /* 0x020fca0000004100 */
[----:B------:R-:W-:-:S04]  /*1350*/  FMUL.FTZ R12, R12, UR6 ;  /* 0x000000060c0c7c20 */ /* 0x000fc80008410000 */
[----:B------:R-:W-:-:S07]  /*1360*/  @P0 FADD.FTZ R12, R40, R12 ;  /* 0x0000000c280c0221 */ /* 0x000fce0000010000 */
.L_x_21442:
[----:B------:R-:W-:Y:S05]  /*1370*/  BSYNC B0 ;  /* 0x0000000000007941 */ /* 0x000fea0003800000 */
.L_x_21441:
[----:B------:R-:W-:Y:S04]  /*1380*/  BSSY B0, `(.L_x_21443) ;  /* 0x0000005000007945 */ /* 0x000fe80003800000 */
[----:B------:R-:W-:Y:S05]  /*1390*/  @!P6 BRA `(.L_x_21444) ;  /* 0x00000000000ce947 */ /* 0x000fea0003800000 */
[----:B-----5:R-:W-:-:S05]  /*13a0*/  HADD2.F32 R13, -RZ, R34.H1_H1 ;  /* 0x30000022ff0d7230 */ /* 0x020fca0000004100 */
[----:B------:R-:W-:-:S04]  /*13b0*/  FMUL.FTZ R13, R13, UR6 ;  /* 0x000000060d0d7c20 */ /* 0x000fc80008410000 */
[----:B------:R-:W-:-:S07]  /*13c0*/  @P0 FADD.FTZ R13, R41, R13 ;  /* 0x0000000d290d0221 */ /* 0x000fce0000010000 */
.L_x_21444:
[----:B------:R-:W-:Y:S05]  /*13d0*/  BSYNC B0 ;  /* 0x0000000000007941 */ /* 0x000fea0003800000 */
.L_x_21443:
[----:B------:R-:W-:Y:S04]  /*13e0*/  BSSY B0, `(.L_x_21445) ;  /* 0x0000005000007945 */ /* 0x000fe80003800000 */
[----:B------:R-:W-:Y:S05]  /*13f0*/  @!P6 BRA `(.L_x_21446) ;  /* 0x00000000000ce947 */ /* 0x000fea0003800000 */
[----:B-----5:R-:W-:-:S05]  /*1400*/  HADD2.F32 R14, -RZ, R35.H0_H0 ;  /* 0x20000023ff0e7230 */ /* 0x020fca0000004100 */
[----:B------:R-:W-:-:S04]  /*1410*/  FMUL.FTZ R14, R14, UR6 ;  /* 0x000000060e0e7c20 */ /* 0x000fc80008410000 */
[----:B------:R-:W-:-:S07]  /*1420*/  @P0 FADD.FTZ R14, R42, R14 ;  /* 0x0000000e2a0e0221 */ /* 0x000fce0000010000 */
.L_x_21446:
[----:B------:R-:W-:Y:S05]  /*1430*/  BSYNC B0 ;  /* 0x0000000000007941 */ /* 0x000fea0003800000 */
.L_x_21445:
[----:B------:R-:W-:Y:S01]  /*1440*/  BSSY B0, `(.L_x_21447) ;  /* 0x0000007000007945 */ /* 0x000fe20003800000 */
[----:B------:R-:W-:Y:S01]  /*1450*/  IMAD.WIDE.U32 R8, R9, 0x20, R6 ;  /* 0x0000002009087825 */ /* 0x000fe200078e0006 */
[----:B------:R-:W-:Y:S02]  /*1460*/  @!P6 FSEL R15, R43, RZ, P2 ;  /* 0x000000ff2b0fe208 */ /* 0x000fe40001000000 */
[----:B------:R-:W-:Y:S05]  /*1470*/  @!P6 BRA `(.L_x_21448) ;  /* 0x00000000000ce947 */ /* 0x000fea0003800000 */
[----:B-----5:R-:W-:-:S05]  /*1480*/  HADD2.F32 R15, -RZ, R35.H1_H1 ;  /* 0x30000023ff0f7230 */ /* 0x020fca0000004100 */
[----:B------:R-:W-:-:S04]  /*1490*/  FMUL.FTZ R15, R15, UR6 ;  /* 0x000000060f0f7c20 */ /* 0x000fc80008410000 */
[----:B------:R-:W-:-:S07]  /*14a0*/  @P0 FADD.FTZ R15, R43, R15 ;  /* 0x0000000f2b0f0221 */ /* 0x000fce0000010000 */
.L_x_21448:
[----:B------:R-:W-:Y:S05]  /*14b0*/  BSYNC B0 ;  /* 0x0000000000007941 */ /* 0x000fea0003800000 */
.L_x_21447:
        /* <DEDUP_REMOVED lines=33> */
[----:B-----5:R-:W-:-:S05]  /*16d0*/  HADD2.F32 R8, -RZ, R32.H0_H0 ;  /* 0x20000020ff087230 */ /* 0x020fca0000004100 */
[----:B------:R-:W-:-:S04]  /*16e0*/  FMUL.FTZ R8, R8, UR6 ;  /* 0x0000000608087c20 */ /* 0x000fc80008410000 */
[----:B------:R-:W-:-:S07]  /*16f0*/  @P0 FADD.FTZ R8, R44, R8 ;  /* 0x000000082c080221 */ /* 0x000fce0000010000 */
.L_x_21450:
[----:B------:R-:W-:Y:S05]  /*1700*/  BSYNC B0 ;  /* 0x0000000000007941 */ /* 0x000fea0003800000 */
.L_x_21449:
[----:B------:R-:W-:Y:S04]  /*1710*/  BSSY B0, `(.L_x_21451) ;  /* 0x0000005000007945 */ /* 0x000fe80003800000 */
[----:B------:R-:W-:Y:S05]  /*1720*/  @!P6 BRA `(.L_x_21452) ;  /* 0x00000000000ce947 */ /* 0x000fea0003800000 */
[----:B-----5:R-:W-:-:S05]  /*1730*/  HADD2.F32 R9, -RZ, R32.H1_H1 ;  /* 0x30000020ff097230 */ /* 0x020fca0000004100 */
[----:B------:R-:W-:-:S04]  /*1740*/  FMUL.FTZ R9, R9, UR6 ;  /* 0x0000000609097c20 */ /* 0x000fc80008410000 */
[----:B------:R-:W-:-:S07]  /*1750*/  @P0 FADD.FTZ R9, R45, R9 ;  /* 0x000000092d090221 */ /* 0x000fce0000010000 */
.L_x_21452:
[----:B------:R-:W-:Y:S05]  /*1760*/  BSYNC B0 ;  /* 0x0000000000007941 */ /* 0x000fea0003800000 */
.L_x_21451:
[----:B------:R-:W-:Y:S04]  /*1770*/  BSSY B0, `(.L_x_21453) ;  /* 0x0000005000007945 */ /* 0x000fe80003800000 */
[----:B------:R-:W-:Y:S05]  /*1780*/  @!P6 BRA `(.L_x_21454) ;  /* 0x00000000000ce947 */ /* 0x000fea0003800000 */
[----:B-----5:R-:W-:-:S05]  /*1790*/  HADD2.F32 R10, -RZ, R33.H0_H0 ;  /* 0x20000021ff0a7230 */ /* 0x020fca0000004100 */
[----:B------:R-:W-:-:S04]  /*17a0*/  FMUL.FTZ R10, R10, UR6 ;  /* 0x000000060a0a7c20 */ /* 0x000fc80008410000 */
[----:B------:R-:W-:-:S07]  /*17b0*/  @P0 FADD.FTZ R10, R46, R10 ;  /* 0x0000000a2e0a0221 */ /* 0x000fce0000010000 */
.L_x_21454:
[----:B------:R-:W-:Y:S05]  /*17c0*/  BSYNC B0 ;  /* 0x0000000000007941 */ /* 0x000fea0003800000 */
.L_x_21453:
[----:B------:R-:W-:Y:S04]  /*17d0*/  BSSY B0, `(.L_x_21455) ;  /* 0x0000005000007945 */ /* 0x000fe80003800000 */
[----:B------:R-:W-:Y:S05]  /*17e0*/  @!P6 BRA `(.L_x_21456) ;  /* 0x00000000000ce947 */ /* 0x000fea0003800000 */
[----:B-----5:R-:W-:-:S05]  /*17f0*/  HADD2.F32 R11, -RZ, R33.H1_H1 ;  /* 0x30000021ff0b7230 */ /* 0x020fca0000004100 */
[----:B------:R-:W-:-:S04]  /*1800*/  FMUL.FTZ R11, R11, UR6 ;  /* 0x000000060b0b7c20 */ /* 0x000fc80008410000 */
[----:B------:R-:W-:-:S07]  /*1810*/  @P0 FADD.FTZ R11, R47, R11 ;  /* 0x0000000b2f0b0221 */ /* 0x000fce0000010000 */
.L_x_21456:
[----:B------:R-:W-:Y:S05]  /*1820*/  BSYNC B0 ;  /* 0x0000000000007941 */ /* 0x000fea0003800000 */
.L_x_21455:
[----:B------:R-:W-:Y:S04]  /*1830*/  BSSY B0, `(.L_x_21457) ;  /* 0x0000005000007945 */ /* 0x000fe80003800000 */
[----:B------:R-:W-:Y:S05]  /*1840*/  @!P6 BRA `(.L_x_21458) ;  /* 0x00000000000ce947 */ /* 0x000fea0003800000 */
[----:B-----5:R-:W-:-:S05]  /*1850*/  HADD2.F32 R4, -RZ, R34.H0_H0 ;  /* 0x20000022ff047230 */ /* 0x020fca0000004100 */
[----:B------:R-:W-:-:S04]  /*1860*/  FMUL.FTZ R4, R4, UR6 ;  /* 0x0000000604047c20 */ /* 0x000fc80008410000 */
[----:B------:R-:W-:-:S07]  /*1870*/  @P0 FADD.FTZ R4, R40, R4 ;  /* 0x0000000428040221 */ /* 0x000fce0000010000 */
.L_x_21458:
[----:B------:R-:W-:Y:S05]  /*1880*/  BSYNC B0 ;  /* 0x0000000000007941 */ /* 0x000fea0003800000 */
.L_x_21457:
[----:B------:R-:W-:Y:S04]  /*1890*/  BSSY B0, `(.L_x_21459) ;  /* 0x0000005000007945 */ /* 0x000fe80003800000 */
[----:B------:R-:W-:Y:S05]  /*18a0*/  @!P6 BRA `(.L_x_21460) ;  /* 0x00000000000ce947 */ /* 0x000fea0003800000 */
[----:B-----5:R-:W-:-:S05]  /*18b0*/  HADD2.F32 R5, -RZ, R34.H1_H1 ;  /* 0x30000022ff057230 */ /* 0x020fca0000004100 */
[----:B------:R-:W-:-:S04]  /*18c0*/  FMUL.FTZ R5, R5, UR6 ;  /* 0x0000000605057c20 */ /* 0x000fc80008410000 */
[----:B------:R-:W-:-:S07]  /*18d0*/  @P0 FADD.FTZ R5, R41, R5 ;  /* 0x0000000529050221 */ /* 0x000fce0000010000 */
.L_x_21460:
[----:B------:R-:W-:Y:S05]  /*18e0*/  BSYNC B0 ;  /* 0x0000000000007941 */ /* 0x000fea0003800000 */
.L_x_21459:
[----:B------:R-:W-:Y:S01]  /*18f0*/  BSSY B0, `(.L_x_21461) ;  /* 0x0000006000007945 */ /* 0x000fe20003800000 */
[----:B------:R-:W-:-:S03]  /*1900*/  @!P6 FSEL R6, R42, RZ, P1 ;  /* 0x000000ff2a06e208 */ /* 0x000fc60000800000 */
[----:B------:R-:W-:Y:S05]  /*1910*/  @!P6 BRA `(.L_x_21462) ;  /* 0x00000000000ce947 */ /* 0x000fea0003800000 */
[----:B-----5:R-:W-:-:S05]  /*1920*/  HADD2.F32 R6, -RZ, R35.H0_H0 ;  /* 0x20000023ff067230 */ /* 0x020fca0000004100 */
[----:B------:R-:W-:-:S04]  /*1930*/  FMUL.FTZ R6, R6, UR6 ;  /* 0x0000000606067c20 */ /* 0x000fc80008410000 */
[----:B------:R-:W-:-:S07]  /*1940*/  @P0 FADD.FTZ R6, R42, R6 ;  /* 0x000000062a060221 */ /* 0x000fce0000010000 */
.L_x_21462:
[----:B------:R-:W-:Y:S05]  /*1950*/  BSYNC B0 ;  /* 0x0000000000007941 */ /* 0x000fea0003800000 */
.L_x_21461:
[----:B------:R-:W-:Y:S01]  /*1960*/  BSSY B0, `(.L_x_21463) ;  /* 0x0000006000007945 */ /* 0x000fe20003800000 */
[----:B------:R-:W-:-:S03]  /*1970*/  @!P6 FSEL R7, R43, RZ, P5 ;  /* 0x000000ff2b07e208 */ /* 0x000fc60002800000 */
[----:B------:R-:W-:Y:S05]  /*1980*/  @!P6 BRA `(.L_x_21464) ;  /* 0x00000000000ce947 */ /* 0x000fea0003800000 */
[----:B-----5:R-:W-:-:S05]  /*1990*/  HADD2.F32 R7, -RZ, R35.H1_H1 ;  /* 0x30000023ff077230 */ /* 0x020fca0000004100 */
[----:B------:R-:W-:-:S04]  /*19a0*/  FMUL.FTZ R7, R7, UR6 ;  /* 0x0000000607077c20 */ /* 0x000fc80008410000 */
[----:B------:R-:W-:-:S07]  /*19b0*/  @P0 FADD.FTZ R7, R43, R7 ;  /* 0x000000072b070221 */ /* 0x000fce0000010000 */
.L_x_21464:
[----:B------:R-:W-:Y:S05]  /*19c0*/  BSYNC B0 ;  /* 0x0000000000007941 */ /* 0x000fea0003800000 */
.L_x_21463:
        /* <DEDUP_REMOVED lines=123> */
.L_x_21480:
        /* <DEDUP_REMOVED lines=146> */
[----:B------:R-:W-:-:S05]  /*2aa0*/  F2FP.F16.F32.PACK_AB R12, R19, R12 ;  /* 0x0000000c130c723e */ /* 0x000fca00000000ff */
[----:B------:R0:W-:Y:S02]  /*2ab0*/  STG.E.128 desc[UR4][R120.64], R12 ;  /* 0x0000000c78007986 */ /* 0x0001e4000c101d04 */
.L_x_21467:
[----:B------:R-:W-:Y:S05]  /*2ac0*/  BSYNC B0 ;  /* 0x0000000000007941 */ /* 0x000fea0003800000 */
.L_x_21466:
[----:B0-----:R-:W0:Y:S02]  /*2ad0*/  LDC.64 R4, c[0x0][0x210] ;  /* 0x00008400ff047b82 */ /* 0x001e240000000a00 */
[----:B0-----:R-:W-:-:S04]  /*2ae0*/  LEA R2, R4, R2, 0x2 ;  /* 0x0000000204027211 */ /* 0x001fc800078e10ff */
[----:B------:R-:W-:-:S13]  /*2af0*/  ISETP.GE.AND P0, PT, R2, R5, PT ;  /* 0x000000050200720c */ /* 0x000fda0003f06270 */
[----:B------:R-:W-:Y:S05]  /*2b00*/  @!P0 BRA `(.L_x_21468) ;  /* 0xffffffd800208947 */ /* 0x000fea000383ffff */
[----:B------:R-:W-:Y:S05]  /*2b10*/  EXIT ;  /* 0x000000000000794d */ /* 0x000fea0003800000 */
.L_x_21465:
[----:B------:R-:W-:Y:S01]  /*2b20*/  HFMA2.MMA R117, -RZ, RZ, 0, 5.9604644775390625e-08 ;  /* 0x00000001ff757435 */ /* 0x000fe200000001ff */
[----:B------:R-:W-:Y:S01]  /*2b30*/  BSSY B0, `(.L_x_21469) ;  /* 0x0000006000007945 */ /* 0x000fe20003800000 */
[----:B------:R-:W-:Y:S02]  /*2b40*/  MOV R116, 0x1f ;  /* 0x0000001f00747802 */ /* 0x000fe40000000f00 */
[----:B------:R-:W-:-:S07]  /*2b50*/  MOV R115, 0xffffffff ;  /* 0xffffffff00737802 */ /* 0x000fce0000000f00 */
[----:B-----5:R-:W-:Y:S05]  /*2b60*/  WARPSYNC.COLLECTIVE R115, `(.L_x_21470) ;  /* 0x0000000073087348 */ /* 0x020fea0003c00000 */
[----:B------:R0:W1:Y:S02]  /*2b70*/  SHFL.BFLY P1, R112, R120, R117, R116 ;  /* 0x0c00007578707389 */ /* 0x0000640000020074 */
[----:B01---5:R-:W-:Y:S01]  /*2b80*/  ENDCOLLECTIVE ;  /* 0x000000000000791b */ /* 0x023fe20003800000 */
.L_x_21470:
[----:B------:R-:W-:Y:S05]  /*2b90*/  BSYNC B0 ;  /* 0x0000000000007941 */ /* 0x000fea0003800000 */
.L_x_21469:
        /* <DEDUP_REMOVED lines=9> */
.L_x_21471:
[----:B------:R-:W-:Y:S01]  /*2c30*/  HFMA2.MMA R117, -RZ, RZ, 0, 2.384185791015625e-07 ;  /* 0x00000004ff757435 */ /* 0x000fe200000001ff */
[----:B------:R-:W-:-:S05]  /*2c40*/  FADD.FTZ R123, R122, R112 ;  /* 0x000000707a7b7221 */ /* 0x000fca0000010000 */
[----:B------:R-:W-:-:S07]  /*2c50*/  MOV R120, R123 ;  /* 0x0000007b00787202 */ /* 0x000fce0000000f00 */
[----:B------:R-:W-:Y:S05]  /*2c60*/  WARPSYNC.COLLECTIVE R115, `(.L_x_21472) ;  /* 0x0000000073087348 */ /* 0x000fea0003c00000 */
[----:B------:R0:W1:Y:S02]  /*2c70*/  SHFL.BFLY P1, R112, R120, R117, R116 ;  /* 0x0c00007578707389 */ /* 0x0000640000020074 */
[----:B01----:R-:W-:Y:S01]  /*2c80*/  ENDCOLLECTIVE ;  /* 0x000000000000791b */ /* 0x003fe20003800000 */
.L_x_21472:
[----:B------:R-:W-:Y:S01]  /*2c90*/  HFMA2.MMA R117, -RZ, RZ, 0, 4.76837158203125e-07 ;  /* 0x00000008ff757435 */ /* 0x000fe200000001ff */
[----:B------:R-:W-:-:S05]  /*2ca0*/  FADD.FTZ R124, R123, R112 ;  /* 0x000000707b7c7221 */ /* 0x000fca0000010000 */
[----:B------:R-:W-:-:S07]  /*2cb0*/  MOV R120, R124 ;  /* 0x0000007c00787202 */ /* 0x000fce0000000f00 */
[----:B------:R-:W-:Y:S05]  /*2cc0*/  WARPSYNC.COLLECTIVE R115, `(.L_x_21473) ;  /* 0x0000000073087348 */ /* 0x000fea0003c00000 */
[----:B------:R0:W1:Y:S02]  /*2cd0*/  SHFL.BFLY P1, R112, R120, R117, R116 ;  /* 0x0c00007578707389 */ /* 0x0000640000020074 */
[----:B01----:R-:W-:Y:S01]  /*2ce0*/  ENDCOLLECTIVE ;  /* 0x000000000000791b */ /* 0x003fe20003800000 */
.L_x_21473:
[----:B------:R-:W-:Y:S01]  /*2cf0*/  HFMA2.MMA R117, -RZ, RZ, 0, 9.5367431640625e-07 ;  /* 0x00000010ff757435 */ /* 0x000fe200000001ff */
[----:B------:R-:W-:-:S05]  /*2d00*/  FADD.FTZ R125, R124, R112 ;  /* 0x000000707c7d7221 */ /* 0x000fca0000010000 */
[----:B------:R-:W-:-:S07]  /*2d10*/  MOV R120, R125 ;  /* 0x0000007d00787202 */ /* 0x000fce0000000f00 */
[----:B------:R-:W-:Y:S05]  /*2d20*/  WARPSYNC.COLLECTIVE R115, `(.L_x_21474) ;  /* 0x0000000073087348 */ /* 0x000fea0003c00000 */
[----:B------:R0:W1:Y:S02]  /*2d30*/  SHFL.BFLY P1, R112, R120, R117, R116 ;  /* 0x0c00007578707389 */ /* 0x0000640000020074 */
[----:B01----:R-:W-:Y:S01]  /*2d40*/  ENDCOLLECTIVE ;  /* 0x000000000000791b */ /* 0x003fe20003800000 */
.L_x_21474:
        /* <DEDUP_REMOVED lines=71> */
.L_x_21475:
[----:B------:R-:W-:Y:S01]  /*31c0*/  HFMA2.MMA R117, -RZ, RZ, 0, 1.1920928955078125e-07 ;  /* 0x00000002ff757435 */ /* 0x000fe200000001ff */
[----:B------:R-:W-:-:S05]  /*31d0*/  FADD.FTZ R122, R120, R112 ;  /* 0x00000070787a7221 */ /* 0x000fca0000010000 */
[----:B------:R-:W-:-:S07]  /*31e0*/  MOV R120, R122 ;  /* 0x0000007a00787202 */ /* 0x000fce0000000f00 */
[----:B------:R-:W-:Y:S05]  /*31f0*/  WARPSYNC.COLLECTIVE R115, `(.L_x_21476) ;  /* 0x0000000073087348 */ /* 0x000fea0003c00000 */
[----:B------:R0:W1:Y:S02]  /*3200*/  SHFL.BFLY P1, R112, R120, R117, R116 ;  /* 0x0c00007578707389 */ /* 0x0000640000020074 */
[----:B01----:R-:W-:Y:S01]  /*3210*/  ENDCOLLECTIVE ;  /* 0x000000000000791b */ /* 0x003fe20003800000 */
.L_x_21476:
[----:B------:R-:W-:Y:S01]  /*3220*/  HFMA2.MMA R117, -RZ, RZ, 0, 2.384185791015625e-07 ;  /* 0x00000004ff757435 */ /* 0x000fe200000001ff */
[----:B------:R-:W-:-:S05]  /*3230*/  FADD.FTZ R123, R122, R112 ;  /* 0x000000707a7b7221 */ /* 0x000fca0000010000 */
[----:B------:R-:W-:-:S07]  /*3240*/  MOV R120, R123 ;  /* 0x0000007b00787202 */ /* 0x000fce0000000f00 */
[----:B------:R-:W-:Y:S05]  /*3250*/  WARPSYNC.COLLECTIVE R115, `(.L_x_21477) ;  /* 0x0000000073087348 */ /* 0x000fea0003c00000 */
[----:B------:R0:W1:Y:S02]  /*3260*/  SHFL.BFLY P1, R112, R120, R117, R116 ;  /* 0x0c00007578707389 */ /* 0x0000640000020074 */
[----:B01----:R-:W-:Y:S01]  /*3270*/  ENDCOLLECTIVE ;  /* 0x000000000000791b */ /* 0x003fe20003800000 */
.L_x_21477:
[----:B------:R-:W-:Y:S01]  /*3280*/  HFMA2.MMA R117, -RZ, RZ, 0, 4.76837158203125e-07 ;  /* 0x00000008ff757435 */ /* 0x000fe200000001ff */
[----:B------:R-:W-:-:S05]  /*3290*/  FADD.FTZ R124, R123, R112 ;  /* 0x000000707b7c7221 */ /* 0x000fca0000010000 */
[----:B------:R-:W-:-:S07]  /*32a0*/  MOV R120, R124 ;  /* 0x0000007c00787202 */ /* 0x000fce0000000f00 */
[----:B------:R-:W-:Y:S05]  /*32b0*/  WARPSYNC.COLLECTIVE R115, `(.L_x_21478) ;  /* 0x0000000073087348 */ /* 0x000fea0003c00000 */
[----:B------:R0:W1:Y:S02]  /*32c0*/  SHFL.BFLY P1, R112, R120, R117, R116 ;  /* 0x0c00007578707389 */ /* 0x0000640000020074 */
[----:B01----:R-:W-:Y:S01]  /*32d0*/  ENDCOLLECTIVE ;  /* 0x000000000000791b */ /* 0x003fe20003800000 */
.L_x_21478:
[----:B------:R-:W-:Y:S01]  /*32e0*/  HFMA2.MMA R117, -RZ, RZ, 0, 9.5367431640625e-07 ;  /* 0x00000010ff757435 */ /* 0x000fe200000001ff */
[----:B------:R-:W-:-:S05]  /*32f0*/  FADD.FTZ R125, R124, R112 ;  /* 0x000000707c7d7221 */ /* 0x000fca0000010000 */
[----:B------:R-:W-:-:S07]  /*3300*/  MOV R120, R125 ;  /* 0x0000007d00787202 */ /* 0x000fce0000000f00 */
[----:B------:R-:W-:Y:S05]  /*3310*/  WARPSYNC.COLLECTIVE R115, `(.L_x_21479) ;  /* 0x0000000073087348 */ /* 0x000fea0003c00000 */
[----:B------:R0:W1:Y:S02]  /*3320*/  SHFL.BFLY P1, R112, R120, R117, R116 ;  /* 0x0c00007578707389 */ /* 0x0000640000020074 */
[----:B01----:R-:W-:Y:S01]  /*3330*/  ENDCOLLECTIVE ;  /* 0x000000000000791b */ /* 0x003fe20003800000 */
.L_x_21479:
[----:B------:R-:W-:Y:S05]  /*3340*/  BRA `(.L_x_21480) ;  /* 0xffffffec008c7947 */ /* 0x000fea000383ffff */
.L_x_21481:
        /* <DEDUP_REMOVED lines=11> */
.L_x_30529:


//--------------------- .text._ZN10layer_norm13ln_fwd_kernelINS_13Kernel_traitsIf6__halffS2_fjLj1024ELj1ELj4ELj1ELj16ENS_18Kernel_traits_baseILj1024EfS2_fS2_fjLj128EEEEELb0ELb1ELb0ELb0EEEvNS_9FwdParamsE --------------------------
	.section	.text._ZN10layer_norm13ln_fwd_kernelINS_13Kernel_traitsIf6__halffS2_fjLj1024ELj1ELj4ELj1ELj16ENS_18Kernel_traits_baseILj1024EfS2_fS2_fjLj128EEEEELb0ELb1ELb0ELb0EEEvNS_9FwdParamsE,"ax",@progbits
	.align	128
        .global         _ZN10layer_norm13ln_fwd_kernelINS_13Kernel_traitsIf6__halffS2_fjLj1024ELj1ELj4ELj1ELj16ENS_18Kernel_traits_baseILj1024EfS2_fS2_fjLj128EEEEELb0ELb1ELb0ELb0EEEvNS_9FwdParamsE
        .type           _ZN10layer_norm13ln_fwd_kernelINS_13Kernel_traitsIf6__halffS2_fjLj1024ELj1ELj4ELj1ELj16ENS_18Kernel_traits_baseILj1024EfS2_fS2_fjLj128EEEEELb0ELb1ELb0ELb0EEEvNS_9FwdParamsE,@function
        .size           _ZN10layer_norm13ln_fwd_kernelINS_13Kernel_traitsIf6__halffS2_fjLj1024ELj1ELj4ELj1ELj16ENS_18Kernel_traits_baseILj1024EfS2_fS2_fjLj128EEEEELb0ELb1ELb0ELb0EEEvNS_9FwdParamsE,(.L_x_30530 - _ZN10layer_norm13ln_fwd_kernelINS_13Kernel_traitsIf6__halffS2_fjLj1024ELj1ELj4ELj1ELj16ENS_18Kernel_traits_baseILj1024EfS2_fS2_fjLj128EEEEELb0ELb1ELb0ELb0EEEvNS_9FwdParamsE)
        .other          _ZN10layer_norm13ln_fwd_kernelINS_13Kernel_traitsIf6__halffS2_fjLj1024ELj1ELj4ELj1ELj16ENS_18Kernel_traits_baseILj1024EfS2_fS2_fjLj128EEEEELb0ELb1ELb0ELb0EEEvNS_9FwdParamsE,@"STO_CUDA_ENTRY STV_DEFAULT"
_ZN10layer_norm13ln_fwd_kernelINS_13Kernel_traitsIf6__halffS2_fjLj1024ELj1ELj4ELj1ELj16ENS_18Kernel_traits_baseILj1024EfS2_fS2_fjLj128EEEEELb0ELb1ELb0ELb0EEEvNS_9FwdParamsE:
.text._ZN10layer_norm13ln_fwd_kernelINS_13Kernel_traitsIf6__halffS2_fjLj1024ELj1ELj4ELj1ELj16ENS_18Kernel_traits_baseILj1024EfS2_fS2_fjLj128EEEEELb0ELb1ELb0ELb0EEEvNS_9FwdParamsE:
        /* <DEDUP_REMOVED lines=41> */
.L_x_21483:
[----:B------:R-:W-:Y:S05]  /*0290*/  BSYNC B0 ;  /* 0x0000000000007941 */ /* 0x000fea0003800000 */
.L_x_21482:
        /* <DEDUP_REMOVED lines=23> */
.L_x_21485:
[----:B------:R-:W-:Y:S05]  /*0410*/  BSYNC B0 ;  /* 0x0000000000007941 */ /* 0x000fea0003800000 */
.L_x_21484:
        /* <DEDUP_REMOVED lines=23> */
.L_x_21487:
[----:B------:R-:W-:Y:S05]  /*0590*/  BSYNC B0 ;  /* 0x0000000000007941 */ /* 0x000fea0003800000 */
.L_x_21486:
        /* <DEDUP_REMOVED lines=22> */
.L_x_21489:
[----:B------:R-:W-:Y:S05]  /*0700*/  BSYNC B0 ;  /* 0x0000000000007941 */ /* 0x000fea0003800000 */
.L_x_21488:
        /* <DEDUP_REMOVED lines=13> */
.L_x_21507:
        /* <DEDUP_REMOVED lines=34> */
[----:B------:R-:W-:Y:S02]  /*0a00*/  HADD2.F32 R108, -RZ, R109.H1_H1 ;  /* 0x3000006dff6c7230 */ /* 0x000fe40000004100 */
[-C--:B------:R-:W-:Y:S01]  /*0a10*/  FMUL.FTZ R109, R114, R141.reuse ;  /* 0x0000008d726d7220 */ /* 0x080fe20000410000 */
[--C-:B------:R-:W-:Y:S02]  /*0a20*/  HADD2.F32 R148, -RZ, R110.reuse.H0_H0 ;  /* 0x2000006eff947230 */ /* 0x100fe40000004100 */
[----:B------:R-:W-:Y:S01]  /*0a30*/  FMUL.FTZ R142, R142, R141 ;  /* 0x0000008d8e8e7220 */ /* 0x000fe20000410000 */
[----:B------:R-:W-:-:S02]  /*0a40*/  HADD2.F32 R110, -RZ, R110.H1_H1 ;  /* 0x3000006eff6e7230 */ /* 0x000fc40000004100 */
[-C--:B0-----:R-:W-:Y:S01]  /*0a50*/  FMUL.FTZ R112, R108, R141.reuse ;  /* 0x0000008d6c707220 */ /* 0x081fe20000410000 */
[--C-:B------:R-:W-:Y:S02]  /*0a60*/  HADD2.F32 R150, -RZ, R111.reuse.H0_H0 ;  /* 0x2000006fff967230 */ /* 0x100fe40000004100 */
[-C--:B------:R-:W-:Y:S01]  /*0a70*/  FMUL.FTZ R113, R148, R141.reuse ;  /* 0x0000008d94717220 */ /* 0x080fe20000410000 */
[----:B------:R-:W-:Y:S02]  /*0a80*/  HADD2.F32 R152, -RZ, R111.H1_H1 ;  /* 0x3000006fff987230 */ /* 0x000fe40000004100 */
[-C--:B------:R-:W-:Y:S01]  /*0a90*/  FMUL.FTZ R111, R146, R141.reuse ;  /* 0x0000008d926f7220 */ /* 0x080fe20000410000 */
[-C--:B------:R-:W-:Y:S01]  /*0aa0*/  FMUL.FTZ R114, R110, R141.reuse ;  /* 0x0000008d6e727220 */ /* 0x080fe20000410000 */
        /* <DEDUP_REMOVED lines=21> */
.L_x_21491:
[----:B------:R-:W-:Y:S05]  /*0c00*/  BSYNC B0 ;  /* 0x0000000000007941 */ /* 0x000fea0003800000 */
.L_x_21490:
        /* <DEDUP_REMOVED lines=20> */
[----:B------:R-:W-:Y:S02]  /*0d50*/  HADD2.F32 R116, -RZ, R117.H1_H1 ;  /* 0x30000075ff747230 */ /* 0x000fe40000004100 */
[----:B------:R-:W-:Y:S01]  /*0d60*/  FMUL.FTZ R117, R122, R141 ;  /* 0x0000008d7a757220 */ /* 0x000fe20000410000 */
[----:B------:R-:W-:-:S02]  /*0d70*/  HADD2.F32 R150, -RZ, R118.H0_H0 ;  /* 0x20000076ff967230 */ /* 0x000fc40000004100 */
[-C--:B------:R-:W-:Y:S01]  /*0d80*/  FMUL.FTZ R146, R146, R141.reuse ;  /* 0x0000008d92927220 */ /* 0x080fe20000410000 */
[----:B------:R-:W-:Y:S02]  /*0d90*/  HADD2.F32 R118, -RZ, R118.H1_H1 ;  /* 0x30000076ff767230 */ /* 0x000fe40000004100 */
[-C--:B-1----:R-:W-:Y:S01]  /*0da0*/  FMUL.FTZ R120, R116, R141.reuse ;  /* 0x0000008d74787220 */ /* 0x082fe20000410000 */
        /* <DEDUP_REMOVED lines=25> */
.L_x_21493:
[----:B------:R-:W-:Y:S05]  /*0f40*/  BSYNC B0 ;  /* 0x0000000000007941 */ /* 0x000fea0003800000 */
.L_x_21492:
        /* <DEDUP_REMOVED lines=25> */
[-C--:B----4-:R-:W-:Y:S01]  /*10e0*/  FMUL.FTZ R128, R124, R141.reuse ;  /* 0x0000008d7c807220 */ /* 0x090fe20000410000 */
        /* <DEDUP_REMOVED lines=25> */
.L_x_21495:
[----:B------:R-:W-:Y:S05]  /*1280*/  BSYNC B0 ;  /* 0x0000000000007941 */ /* 0x000fea0003800000 */
.L_x_21494:
        /* <DEDUP_REMOVED lines=17> */
[--C-:B------:R-:W-:Y:S02]  /*13a0*/  HADD2.F32 R132, -RZ, R134.reuse.H0_H0 ;  /* 0x20000086ff847230 */ /* 0x100fe40000004100 */
[----:B------:R-:W-:Y:S02]  /*13b0*/  HADD2.F32 R134, -RZ, R134.H1_H1 ;  /* 0x30000086ff867230 */ /* 0x000fe40000004100 */
[-C--:B------:R-:W-:Y:S01]  /*13c0*/  FMUL.FTZ R146, R146, R141.reuse ;  /* 0x0000008d92927220 */ /* 0x080fe20000410000 */
[----:B------:R-:W-:Y:S02]  /*13d0*/  HADD2.F32 R148, -RZ, R133.H0_H0 ;  /* 0x20000085ff947230 */ /* 0x000fe40000004100 */
[----:B------:R-:W-:Y:S01]  /*13e0*/  FMUL.FTZ R137, R132, R141 ;  /* 0x0000008d84897220 */ /* 0x000fe20000410000 */
[----:B------:R-:W-:-:S02]  /*13f0*/  HADD2.F32 R152, -RZ, R135.H0_H0 ;  /* 0x20000087ff987230 */ /* 0x000fc40000004100 */
[----:B------:R-:W-:Y:S02]  /*1400*/  HADD2.F32 R150, -RZ, R133.H1_H1 ;  /* 0x30000085ff967230 */ /* 0x000fe40000004100 */
[-C--:B------:R-:W-:Y:S01]  /*1410*/  FMUL.FTZ R133, R138, R141.reuse ;  /* 0x0000008d8a857220 */ /* 0x080fe20000410000 */
[----:B------:R-:W-:Y:S02]  /*1420*/  HADD2.F32 R154, -RZ, R135.H1_H1 ;  /* 0x30000087ff9a7230 */ /* 0x000fe40000004100 */
[-C--:B------:R-:W-:Y:S01]  /*1430*/  FMUL.FTZ R138, R134, R141.reuse ;  /* 0x0000008d868a7220 */ /* 0x080fe20000410000 */
[-C--:B------:R-:W-:Y:S01]  /*1440*/  FMUL.FTZ R135, R148, R141.reuse ;  /* 0x0000008d94877220 */ /* 0x080fe20000410000 */
        /* <DEDUP_REMOVED lines=21> */
.L_x_21497:
[----:B------:R-:W-:Y:S05]  /*15a0*/  BSYNC B0 ;  /* 0x0000000000007941 */ /* 0x000fea0003800000 */
.L_x_21496:
        /* <DEDUP_REMOVED lines=125> */
.L_x_21519:
        /* <DEDUP_REMOVED lines=31> */
[----:B------:R-:W-:Y:S01]  /*1f70*/  F2FP.F16.F32.PACK_AB R144, R145, R144 ;  /* 0x000000909190723e */ /* 0x000fe200000000ff */
        /* <DEDUP_REMOVED lines=11> */
[----:B------:R-:W-:Y:S02]  /*2030*/  F2FP.F16.F32.PACK_AB R145, R146, R145 ;  /* 0x000000919291723e */ /* 0x000fe400000000ff */
[----:B------:R-:W-:Y:S02]  /*2040*/  F2FP.F16.F32.PACK_AB R146, R148, R149 ;  /* 0x000000959492723e */ /* 0x000fe400000000ff */
[----:B------:R-:W-:Y:S01]  /*2050*/  F2FP.F16.F32.PACK_AB R147, R150, R147 ;  /* 0x000000939693723e */ /* 0x000fe200000000ff */
[C---:B0-----:R-:W-:Y:S01]  /*2060*/  IMAD.WIDE.U32 R142, R2.reuse, 0x10, R142 ;  /* 0x00000010028e7825 */ /* 0x041fe200078e008e */
[----:B------:R-:W-:-:S04]  /*2070*/  IADD3 R2, R2, 0x20, RZ ;  /* 0x0000002002027810 */ /* 0x000fc80007ffe0ff */
[----:B------:R0:W-:Y:S03]  /*2080*/  STG.E.128 desc[UR4][R142.64], R144 ;  /* 0x000000908e007986 */ /* 0x0001e6000c101d04 */
.L_x_21500:
[----:B------:R-:W-:Y:S05]  /*2090*/  BSYNC B0 ;  /* 0x0000000000007941 */ /* 0x000fea0003800000 */
.L_x_21499:
        /* <DEDUP_REMOVED lines=35> */
.L_x_21502:
[----:B------:R-:W-:Y:S05]  /*22d0*/  BSYNC B0 ;  /* 0x0000000000007941 */ /* 0x000fea0003800000 */
.L_x_21501:
        /* <DEDUP_REMOVED lines=35> */
.L_x_21504:
[----:B------:R-:W-:Y:S05]  /*2510*/  BSYNC B0 ;  /* 0x0000000000007941 */ /* 0x000fea0003800000 */
.L_x_21503:
        /* <DEDUP_REMOVED lines=33> */
.L_x_21506:
[----:B------:R-:W-:Y:S05]  /*2730*/  BSYNC B0 ;  /* 0x0000000000007941 */ /* 0x000fea0003800000 */
.L_x_21505:
[----:B01234-:R-:W0:Y:S02]  /*2740*/  LDC.64 R142, c[0x0][0x210] ;  /* 0x00008400ff8e7b82 */ /* 0x01fe240000000a00 */
[----:B0-----:R-:W-:-:S04]  /*2750*/  LEA R3, R142, R3, 0x2 ;  /* 0x000000038e037211 */ /* 0x001fc800078e10ff */
[----:B------:R-:W-:-:S13]  /*2760*/  ISETP.GE.AND P2, PT, R3, R143, PT ;  /* 0x0000008f0300720c */ /* 0x000fda0003f46270 */
[----:B------:R-:W-:Y:S05]  /*2770*/  @!P2 BRA `(.L_x_21507) ;  /* 0xffffffe00018a947 */ /* 0x000fea000383ffff */
[----:B------:R-:W-:Y:S05]  /*2780*/  EXIT ;  /* 0x000000000000794d */ /* 0x000fea0003800000 */
.L_x_21498:
        /* <DEDUP_REMOVED lines=8> */
.L_x_21509:
[----:B------:R-:W-:Y:S05]  /*2810*/  BSYNC B0 ;  /* 0x0000000000007941 */ /* 0x000fea0003800000 */
.L_x_21508:
        /* <DEDUP_REMOVED lines=9> */
.L_x_21510:
[----:B------:R-:W-:Y:S01]  /*28b0*/  HFMA2.MMA R150, -RZ, RZ, 0, 2.384185791015625e-07 ;  /* 0x00000004ff967435 */ /* 0x000fe200000001ff */
[----:B------:R-:W-:-:S05]  /*28c0*/  MOV R141, R149 ;  /* 0x00000095008d7202 */ /* 0x000fca0000000f00 */
[----:B------:R-:W-:-:S05]  /*28d0*/  FADD.FTZ R145, R144, R141 ;  /* 0x0000008d90917221 */ /* 0x000fca0000010000 */
[----:B------:R-:W-:-:S07]  /*28e0*/  MOV R151, R145 ;  /* 0x0000009100977202 */ /* 0x000fce0000000f00 */
[----:B------:R-:W-:Y:S05]  /*28f0*/  WARPSYNC.COLLECTIVE R148, `(.L_x_21511) ;  /* 0x0000000094087348 */ /* 0x000fea0003c00000 */
[----:B------:R0:W1:Y:S02]  /*2900*/  SHFL.BFLY P6, R149, R151, R150, R153 ;  /* 0x0c00009697957389 */ /* 0x00006400000c0099 */
[----:B01----:R-:W-:Y:S01]  /*2910*/  ENDCOLLECTIVE ;  /* 0x000000000000791b */ /* 0x003fe20003800000 */
.L_x_21511:
[----:B------:R-:W-:Y:S01]  /*2920*/  HFMA2.MMA R150, -RZ, RZ, 0, 4.76837158203125e-07 ;  /* 0x00000008ff967435 */ /* 0x000fe200000001ff */
[----:B------:R-:W-:-:S05]  /*2930*/  MOV R0, R149 ;  /* 0x0000009500007202 */ /* 0x000fca0000000f00 */
[----:B------:R-:W-:-:S05]  /*2940*/  FADD.FTZ R146, R145, R0 ;  /* 0x0000000091927221 */ /* 0x000fca0000010000 */
[----:B------:R-:W-:-:S07]  /*2950*/  MOV R151, R146 ;  /* 0x0000009200977202 */ /* 0x000fce0000000f00 */
[----:B------:R-:W-:Y:S05]  /*2960*/  WARPSYNC.COLLECTIVE R148, `(.L_x_21512) ;  /* 0x0000000094087348 */ /* 0x000fea0003c00000 */
[----:B------:R0:W1:Y:S02]  /*2970*/  SHFL.BFLY P6, R149, R151, R150, R153 ;  /* 0x0c00009697957389 */ /* 0x00006400000c0099 */
[----:B01----:R-:W-:Y:S01]  /*2980*/  ENDCOLLECTIVE ;  /* 0x000000000000791b */ /* 0x003fe20003800000 */
.L_x_21512:
        /* <DEDUP_REMOVED lines=8> */
.L_x_21513:
        /* <DEDUP_REMOVED lines=73> */
.L_x_21514:
[----:B------:R-:W-:Y:S01]  /*2ea0*/  HFMA2.MMA R150, -RZ, RZ, 0, 1.1920928955078125e-07 ;  /* 0x00000002ff967435 */ /* 0x000fe200000001ff */
[----:B------:R-:W-:-:S05]  /*2eb0*/  MOV R143, R149 ;  /* 0x00000095008f7202 */ /* 0x000fca0000000f00 */
[----:B------:R-:W-:-:S05]  /*2ec0*/  FADD.FTZ R143, R0, R143 ;  /* 0x0000008f008f7221 */ /* 0x000fca0000010000 */
[----:B------:R-:W-:-:S07]  /*2ed0*/  MOV R151, R143 ;  /* 0x0000008f00977202 */ /* 0x000fce0000000f00 */
[----:B------:R-:W-:Y:S05]  /*2ee0*/  WARPSYNC.COLLECTIVE R148, `(.L_x_21515) ;  /* 0x0000000094087348 */ /* 0x000fea0003c00000 */
[----:B------:R0:W1:Y:S02]  /*2ef0*/  SHFL.BFLY P6, R149, R151, R150, R153 ;  /* 0x0c00009697957389 */ /* 0x00006400000c0099 */
[----:B01----:R-:W-:Y:S01]  /*2f00*/  ENDCOLLECTIVE ;  /* 0x000000000000791b */ /* 0x003fe20003800000 */
.L_x_21515:
[----:B------:R-:W-:Y:S01]  /*2f10*/  HFMA2.MMA R150, -RZ, RZ, 0, 2.384185791015625e-07 ;  /* 0x00000004ff967435 */ /* 0x000fe200000001ff */
[----:B------:R-:W-:-:S05]  /*2f20*/  MOV R144, R149 ;  /* 0x0000009500907202 */ /* 0x000fca0000000f00 */
[----:B------:R-:W-:-:S05]  /*2f30*/  FADD.FTZ R144, R143, R144 ;  /* 0x000000908f907221 */ /* 0x000fca0000010000 */
[----:B------:R-:W-:-:S07]  /*2f40*/  MOV R151, R144 ;  /* 0x0000009000977202 */ /* 0x000fce0000000f00 */
[----:B------:R-:W-:Y:S05]  /*2f50*/  WARPSYNC.COLLECTIVE R148, `(.L_x_21516) ;  /* 0x0000000094087348 */ /* 0x000fea0003c00000 */
[----:B------:R0:W1:Y:S02]  /*2f60*/  SHFL.BFLY P6, R149, R151, R150, R153 ;  /* 0x0c00009697957389 */ /* 0x00006400000c0099 */
[----:B01----:R-:W-:Y:S01]  /*2f70*/  ENDCOLLECTIVE ;  /* 0x000000000000791b */ /* 0x003fe20003800000 */
.L_x_21516:
[----:B------:R-:W-:Y:S01]  /*2f80*/  HFMA2.MMA R150, -RZ, RZ, 0, 4.76837158203125e-07 ;  /* 0x00000008ff967435 */ /* 0x000fe200000001ff */
[----:B------:R-:W-:-:S05]  /*2f90*/  MOV R145, R149 ;  /* 0x0000009500917202 */ /* 0x000fca0000000f00 */
[----:B------:R-:W-:-:S05]  /*2fa0*/  FADD.FTZ R145, R144, R145 ;  /* 0x0000009190917221 */ /* 0x000fca0000010000 */
[----:B------:R-:W-:-:S07]  /*2fb0*/  MOV R151, R145 ;  /* 0x0000009100977202 */ /* 0x000fce0000000f00 */
[----:B------:R-:W-:Y:S05]  /*2fc0*/  WARPSYNC.COLLECTIVE R148, `(.L_x_21517) ;  /* 0x0000000094087348 */ /* 0x000fea0003c00000 */
[----:B------:R0:W1:Y:S02]  /*2fd0*/  SHFL.BFLY P6, R149, R151, R150, R153 ;  /* 0x0c00009697957389 */ /* 0x00006400000c0099 */
[----:B01----:R-:W-:Y:S01]  /*2fe0*/  ENDCOLLECTIVE ;  /* 0x000000000000791b */ /* 0x003fe20003800000 */
.L_x_21517:
[----:B------:R-:W-:Y:S01]  /*2ff0*/  HFMA2.MMA R150, -RZ, RZ, 0, 9.5367431640625e-07 ;  /* 0x00000010ff967435 */ /* 0x000fe200000001ff */
[----:B------:R-:W-:-:S05]  /*3000*/  MOV R146, R149 ;  /* 0x0000009500927202 */ /* 0x000fca0000000f00 */
[----:B------:R-:W-:-:S05]  /*3010*/  FADD.FTZ R146, R145, R146 ;  /* 0x0000009291927221 */ /* 0x000fca0000010000 */
[----:B------:R-:W-:-:S07]  /*3020*/  MOV R151, R146 ;  /* 0x0000009200977202 */ /* 0x000fce0000000f00 */
[----:B------:R-:W-:Y:S05]  /*3030*/  WARPSYNC.COLLECTIVE R148, `(.L_x_21518) ;  /* 0x0000000094087348 */ /* 0x000fea0003c00000 */
[----:B------:R0:W1:Y:S02]  /*3040*/  SHFL.BFLY P6, R149, R151, R150, R153 ;  /* 0x0c00009697957389 */ /* 0x00006400000c0099 */
[----:B01----:R-:W-:Y:S01]  /*3050*/  ENDCOLLECTIVE ;  /* 0x000000000000791b */ /* 0x003fe20003800000 */
.L_x_21518:
[----:B------:R-:W-:Y:S01]  /*3060*/  MOV R147, R149 ;  /* 0x0000009500937202 */ /* 0x000fe20000000f00 */
[----:B------:R-:W-:Y:S06]  /*3070*/  BRA `(.L_x_21519) ;  /* 0xffffffec00407947 */ /* 0x000fec000383ffff */
.L_x_21520:
        /* <DEDUP_REMOVED lines=16> */
.L_x_30530:


//--------------------- .text._ZN10layer_norm13ln_fwd_kernelINS_13Kernel_traitsIf6__halffS2_fjLj1024ELj1ELj4ELj1ELj16ENS_18Kernel_traits_baseILj1024EfS2_fS2_fjLj128EEEEELb0ELb1ELb0ELb1EEEvNS_9FwdParamsE --------------------------
	.section	.text._ZN10layer_norm13ln_fwd_kernelINS_13Kernel_traitsIf6__halffS2_fjLj1024ELj1ELj4ELj1ELj16ENS_18Kernel_traits_baseILj1024EfS2_fS2_fjLj128EEEEELb0ELb1ELb0ELb1EEEvNS_9FwdParamsE,"ax",@progbits
	.align	128
        .global         _ZN10layer_norm13ln_fwd_kernelINS_13Kernel_traitsIf6__halffS2_fjLj1024ELj1ELj4ELj1ELj16ENS_18Kernel_traits_baseILj1024EfS2_fS2_fjLj128EEEEELb0ELb1ELb0ELb1EEEvNS_9FwdParamsE
        .type           _ZN10layer_norm13ln_fwd_kernelINS_13Kernel_traitsIf6__halffS2_fjLj1024ELj1ELj4ELj1ELj16ENS_18Kernel_traits_baseILj1024EfS2_fS2_fjLj128EEEEELb0ELb1ELb0ELb1EEEvNS_9FwdParamsE,@function
        .size           _ZN10layer_norm13ln_fwd_kernelINS_13Kernel_traitsIf6__halffS2_fjLj1024ELj1ELj4ELj1ELj16ENS_18Kernel_traits_baseILj1024EfS2_fS2_fjLj128EEEEELb0ELb1ELb0ELb1EEEvNS_9FwdParamsE,(.L_x_30531 - _ZN10layer_norm13ln_fwd_kernelINS_13Kernel_traitsIf6__halffS2_fjLj1024ELj1ELj4ELj1ELj16ENS_18Kernel_traits_baseILj1024EfS2_fS2_fjLj128EEEEELb0ELb1ELb0ELb1EEEvNS_9FwdParamsE)
        .other          _ZN10layer_norm13ln_fwd_kernelINS_13Kernel_traitsIf6__halffS2_fjLj1024ELj1ELj4ELj1ELj16ENS_18Kernel_traits_baseILj1024EfS2_fS2_fjLj128EEEEELb0ELb1ELb0ELb1EEEvNS_9FwdParamsE,@"STO_CUDA_ENTRY STV_DEFAULT"
_ZN10layer_norm13ln_fwd_kernelINS_13Kernel_traitsIf6__halffS2_fjLj1024ELj1ELj4ELj1ELj16ENS_18Kernel_traits_baseILj1024EfS2_fS2_fjLj128EEEEELb0ELb1ELb0ELb1EEEvNS_9FwdParamsE:
.text._ZN10layer_norm13ln_fwd_kernelINS_13Kernel_traitsIf6__halffS2_fjLj1024ELj1ELj4ELj1ELj16ENS_18Kernel_traits_baseILj1024EfS2_fS2_fjLj128EEEEELb0ELb1ELb0ELb1EEEvNS_9FwdParamsE:
        /* <DEDUP_REMOVED lines=72> */
.L_x_21522:
[----:B------:R-:W-:Y:S01]  /*0480*/  ISETP.NE.U32.AND P1, PT, RZ, UR8, PT ;  /* 0x00000008ff007c0c */ /* 0x000fe2000bf25070 */
[----:B0-2---:R-:W0:Y:S01]  /*0490*/  @P0 LDC.64 R4, c[0x0][0x270] ;  /* 0x00009c00ff040b82 */ /* 0x005e220000000a00 */
[----:B------:R-:W-:Y:S02]  /*04a0*/  IMAD R3, R2, UR6, RZ ;  /* 0x0000000602037c24 */ /* 0x000fe4000f8e02ff */
[----:B------:R-:W-:-:S03]  /*04b0*/  ISETP.NE.AND.EX P1, PT, RZ, UR9, PT, P1 ;  /* 0x00000009ff007c0c */ /* 0x000fc6000bf25310 */
[----:B------:R-:W-:Y:S02]  /*04c0*/  SHF.R.S32.HI R6, RZ, 0x1f, R3 ;  /* 0x0000001fff067819 */ /* 0x000fe40000011403 */
[----:B------:R-:W1:Y:S02]  /*04d0*/  LDC.64 R12, c[0x0][0x220] ;  /* 0x00008800ff0c7b82 */ /* 0x000e640000000a00 */
[----:B------:R-:W-:-:S04]  /*04e0*/  LEA.HI R3, R6, R3, RZ, 0x3 ;  /* 0x0000000306037211 */ /* 0x000fc800078f18ff */
[----:B------:R-:W-:Y:S02]  /*04f0*/  LEA.HI.SX32 R6, R3, R0, 0x1d ;  /* 0x0000000003067211 */ /* 0x000fe400078feaff */
[----:B------:R-:W2:Y:S01]  /*0500*/  @P1 LDC.64 R14, c[0x0][0x230] ;  /* 0x00008c00ff0e1b82 */ /* 0x000ea20000000a00 */
[----:B0-----:R-:W-:-:S07]  /*0510*/  @P0 IMAD.WIDE R4, R2, 0x2, R4 ;  /* 0x0000000202040825 */ /* 0x001fce00078e0204 */
[----:B------:R-:W0:Y:S01]  /*0520*/  LDC.64 R148, c[0x0][0x238] ;  /* 0x00008e00ff947b82 */ /* 0x000e220000000a00 */
[----:B------:R-:W3:Y:S01]  /*0530*/  @P0 LDG.E.U16 R4, desc[UR4][R4.64] ;  /* 0x0000000404040981 */ /* 0x000ee2000c1e1500 */
[----:B-1----:R-:W-:-:S06]  /*0540*/  IMAD.WIDE.U32 R8, R6, 0x10, R12 ;  /* 0x0000001006087825 */ /* 0x002fcc00078e000c */
[----:B------:R-:W4:Y:S01]  /*0550*/  LDG.E.128 R8, desc[UR4][R8.64] ;  /* 0x0000000408087981 */ /* 0x000f22000c1e1d00 */
[----:B--2---:R-:W-:-:S05]  /*0560*/  @P1 IMAD.WIDE.U32 R14, R6, 0x20, R14 ;  /* 0x00000020060e1825 */ /* 0x004fca00078e000e */
[----:B------:R-:W2:Y:S04]  /*0570*/  @P1 LDG.E.128 R44, desc[UR4][R14.64] ;  /* 0x000000040e2c1981 */ /* 0x000ea8000c1e1d00 */
[----:B------:R1:W2:Y:S01]  /*0580*/  @P1 LDG.E.128 R40, desc[UR4][R14.64+0x10] ;  /* 0x000010040e281981 */ /* 0x0002a2000c1e1d00 */
[----:B------:R-:W-:Y:S01]  /*0590*/  HFMA2.MMA R7, -RZ, RZ, 1.875, 0 ;  /* 0x3f800000ff077435 */ /* 0x000fe200000001ff */
[----:B------:R-:W-:-:S04]  /*05a0*/  ISETP.NE.U32.AND P2, PT, RZ, UR8, PT ;  /* 0x00000008ff007c0c */ /* 0x000fc8000bf45070 */
[----:B------:R-:W-:Y:S01]  /*05b0*/  ISETP.NE.AND.EX P2, PT, RZ, UR9, PT, P2 ;  /* 0x00000009ff007c0c */ /* 0x000fe2000bf45320 */
[----:B---3--:R-:W-:Y:S02]  /*05c0*/  @P0 HADD2.F32 R7, -RZ, R4.H0_H0 ;  /* 0x20000004ff070230 */ /* 0x008fe40000004100 */
[--C-:B----4-:R-:W-:Y:S02]  /*05d0*/  HADD2.F32 R16, -RZ, R8.reuse.H0_H0 ;  /* 0x20000008ff107230 */ /* 0x110fe40000004100 */
[----:B------:R-:W-:Y:S02]  /*05e0*/  HADD2.F32 R18, -RZ, R8.H1_H1 ;  /* 0x30000008ff127230 */ /* 0x000fe40000004100 */
[--C-:B------:R-:W-:Y:S02]  /*05f0*/  HADD2.F32 R20, -RZ, R9.reuse.H0_H0 ;  /* 0x20000009ff147230 */ /* 0x100fe40000004100 */
[----:B------:R-:W-:Y:S02]  /*0600*/  HADD2.F32 R22, -RZ, R9.H1_H1 ;  /* 0x30000009ff167230 */ /* 0x000fe40000004100 */
[----:B------:R-:W-:-:S02]  /*0610*/  HADD2.F32 R24, -RZ, R10.H0_H0 ;  /* 0x2000000aff187230 */ /* 0x000fc40000004100 */
[----:B------:R-:W-:Y:S02]  /*0620*/  HADD2.F32 R26, -RZ, R10.H1_H1 ;  /* 0x3000000aff1a7230 */ /* 0x000fe40000004100 */
[--C-:B-1----:R-:W-:Y:S02]  /*0630*/  HADD2.F32 R14, -RZ, R11.reuse.H0_H0 ;  /* 0x2000000bff0e7230 */ /* 0x102fe40000004100 */
        /* <DEDUP_REMOVED lines=19> */
[----:B0-----:R-:W-:-:S04]  /*0770*/  IMAD.WIDE.U32 R10, R6, 0x20, R148 ;  /* 0x00000020060a7825 */ /* 0x001fc800078e0094 */
[----:B--2---:R-:W-:Y:S01]  /*0780*/  @P2 FADD.FTZ R36, R44, R36 ;  /* 0x000000242c242221 */ /* 0x004fe20000010000 */
[----:B------:R-:W-:Y:S01]  /*0790*/  @P2 FADD.FTZ R37, R45, R37 ;  /* 0x000000252d252221 */ /* 0x000fe20000010000 */
[----:B------:R-:W-:Y:S01]  /*07a0*/  @P2 FADD.FTZ R38, R46, R38 ;  /* 0x000000262e262221 */ /* 0x000fe20000010000 */
[----:B------:R-:W-:Y:S01]  /*07b0*/  @P2 FADD.FTZ R39, R47, R39 ;  /* 0x000000272f272221 */ /* 0x000fe20000010000 */
[----:B------:R-:W-:Y:S01]  /*07c0*/  @P2 FADD.FTZ R32, R40, R32 ;  /* 0x0000002028202221 */ /* 0x000fe20000010000 */
[----:B------:R-:W-:Y:S01]  /*07d0*/  @P2 FADD.FTZ R33, R41, R33 ;  /* 0x0000002129212221 */ /* 0x000fe20000010000 */
[----:B------:R-:W-:Y:S01]  /*07e0*/  @P2 FADD.FTZ R34, R42, R34 ;  /* 0x000000222a222221 */ /* 0x000fe20000010000 */
[----:B------:R-:W-:Y:S01]  /*07f0*/  @P2 FADD.FTZ R35, R43, R35 ;  /* 0x000000232b232221 */ /* 0x000fe20000010000 */
[----:B------:R-:W-:Y:S01]  /*0800*/  IMAD.WIDE.U32 R16, R4, 0x10, R12 ;  /* 0x0000001004107825 */ /* 0x000fe200078e000c */
[----:B------:R-:W-:Y:S04]  /*0810*/  STG.E.128 desc[UR4][R10.64], R36 ;  /* 0x000000240a007986 */ /* 0x000fe8000c101d04 */
[----:B------:R0:W-:Y:S04]  /*0820*/  STG.E.128 desc[UR4][R10.64+0x10], R32 ;  /* 0x000010200a007986 */ /* 0x0001e8000c101d04 */
[----:B------:R-:W0:Y:S01]  /*0830*/  LDG.E.128 R16, desc[UR4][R16.64] ;  /* 0x0000000410107981 */ /* 0x000e22000c1e1d00 */
[----:B------:R-:W-:-:S02]  /*0840*/  MOV R144, R44 ;  /* 0x0000002c00907202 */ /* 0x000fc40000000f00 */
[----:B------:R-:W-:Y:S02]  /*0850*/  MOV R145, R45 ;  /* 0x0000002d00917202 */ /* 0x000fe40000000f00 */
[----:B------:R-:W-:Y:S01]  /*0860*/  MOV R146, R46 ;  /* 0x0000002e00927202 */ /* 0x000fe20000000f00 */
[----:B-1----:R-:W-:Y:S01]  /*0870*/  @P1 IMAD.WIDE.U32 R8, R4, 0x20, R8 ;  /* 0x0000002004081825 */ /* 0x002fe200078e0008 */
[----:B------:R-:W-:Y:S02]  /*0880*/  MOV R147, R47 ;  /* 0x0000002f00937202 */ /* 0x000fe40000000f00 */
[----:B------:R-:W-:Y:S02]  /*0890*/  MOV R28, R40 ;  /* 0x00000028001c7202 */ /* 0x000fe40000000f00 */
[----:B------:R-:W-:Y:S02]  /*08a0*/  MOV R29, R41 ;  /* 0x00000029001d7202 */ /* 0x000fe40000000f00 */
[----:B------:R-:W-:Y:S01]  /*08b0*/  MOV R30, R42 ;  /* 0x0000002a001e7202 */ /* 0x000fe20000000f00 */
[----:B------:R-:W2:Y:S01]  /*08c0*/  @P1 LDG.E.128 R144, desc[UR4][R8.64] ;  /* 0x0000000408901981 */ /* 0x000ea2000c1e1d00 */
[----:B------:R-:W-:-:S06]  /*08d0*/  MOV R31, R43 ;  /* 0x0000002b001f7202 */ /* 0x000fcc0000000f00 */
[----:B------:R1:W3:Y:S01]  /*08e0*/  @P1 LDG.E.128 R28, desc[UR4][R8.64+0x10] ;  /* 0x00001004081c1981 */ /* 0x0002e2000c1e1d00 */
[----:B------:R-:W-:Y:S01]  /*08f0*/  IADD3 R3, R6, 0x40, RZ ;  /* 0x0000004006037810 */ /* 0x000fe20007ffe0ff */
[----:B------:R-:W-:-:S04]  /*0900*/  IMAD.WIDE.U32 R14, R4, 0x20, R148 ;  /* 0x00000020040e7825 */ /* 0x000fc800078e0094 */
[--C-:B0-----:R-:W-:Y:S02]  /*0910*/  HADD2.F32 R10, -RZ, R16.reuse.H0_H0 ;  /* 0x20000010ff0a7230 */ /* 0x101fe40000004100 */
[----:B------:R-:W-:Y:S02]  /*0920*/  HADD2.F32 R16, -RZ, R16.H1_H1 ;  /* 0x30000010ff107230 */ /* 0x000fe40000004100 */
[----:B------:R-:W-:Y:S02]  /*0930*/  HADD2.F32 R22, -RZ, R17.H1_H1 ;  /* 0x30000011ff167230 */ /* 0x000fe40000004100 */
[----:B------:R-:W-:Y:S02]  /*0940*/  HADD2.F32 R26, -RZ, R19.H0_H0 ;  /* 0x20000013ff1a7230 */ /* 0x000fe40000004100 */
[-C--:B------:R-:W-:Y:S01]  /*0950*/  FMUL.FTZ R16, R16, R7.reuse ;  /* 0x0000000710107220 */ /* 0x080fe20000410000 */
[----:B------:R-:W-:Y:S02]  /*0960*/  HADD2.F32 R20, -RZ, R17.H0_H0 ;  /* 0x20000011ff147230 */ /* 0x000fe40000004100 */
[----:B------:R-:W-:Y:S01]  /*0970*/  FMUL.FTZ R22, R22, R7 ;  /* 0x0000000716167220 */ /* 0x000fe20000410000 */
[----:B------:R-:W-:-:S02]  /*0980*/  HADD2.F32 R24, -RZ, R18.H0_H0 ;  /* 0x20000012ff187230 */ /* 0x000fc40000004100 */
[----:B------:R-:W-:Y:S01]  /*0990*/  FMUL.FTZ R17, R26, R7 ;  /* 0x000000071a117220 */ /* 0x000fe20000410000 */
[----:B------:R-:W-:Y:S02]  /*09a0*/  HADD2.F32 R18, -RZ, R18.H1_H1 ;  /* 0x30000012ff127230 */ /* 0x000fe40000004100 */
[----:B------:R-:W-:Y:S02]  /*09b0*/  HADD2.F32 R150, -RZ, R19.H1_H1 ;  /* 0x30000013ff967230 */ /* 0x000fe40000004100 */
[----:B------:R-:W-:Y:S01]  /*09c0*/  FMUL.FTZ R27, R71, R22 ;  /* 0x00000016471b7220 */ /* 0x000fe20000410000 */
[----:B------:R-:W-:Y:S01]  /*09d0*/  FMUL.FTZ R25, R69, R16 ;  /* 0x0000001045197220 */ /* 0x000fe20000410000 */
[----:B------:R-:W-:Y:S01]  /*09e0*/  FMUL.FTZ R22, R66, R17 ;  /* 0x0000001142167220 */ /* 0x000fe20000410000 */
[-C--:B------:R-:W-:Y:S01]  /*09f0*/  FMUL.FTZ R5, R10, R7.reuse ;  /* 0x000000070a057220 */ /* 0x080fe20000410000 */
[-C--:B-1----:R-:W-:Y:S01]  /*0a00*/  FMUL.FTZ R9, R20, R7.reuse ;  /* 0x0000000714097220 */ /* 0x082fe20000410000 */
[-C--:B------:R-:W-:Y:S01]  /*0a10*/  FMUL.FTZ R11, R24, R7.reuse ;  /* 0x00000007180b7220 */ /* 0x080fe20000410000 */
[-C--:B------:R-:W-:Y:S01]  /*0a20*/  FMUL.FTZ R18, R18, R7.reuse ;  /* 0x0000000712127220 */ /* 0x080fe20000410000 */
[----:B------:R-:W-:Y:S01]  /*0a30*/  FMUL.FTZ R150, R150, R7 ;  /* 0x0000000796967220 */ /* 0x000fe20000410000 */
[----:B------:R-:W0:Y:S01]  /*0a40*/  @P1 LDC.64 R16, c[0x0][0x230] ;  /* 0x00008c00ff101b82 */ /* 0x000e220000000a00 */
[----:B------:R-:W-:Y:S01]  /*0a50*/  FMUL.FTZ R24, R68, R5 ;  /* 0x0000000544187220 */ /* 0x000fe20000410000 */
[----:B------:R-:W-:Y:S01]  /*0a60*/  FMUL.FTZ R26, R70, R9 ;  /* 0x00000009461a7220 */ /* 0x000fe20000410000 */
[----:B------:R-:W-:Y:S01]  /*0a70*/  FMUL.FTZ R20, R64, R11 ;  /* 0x0000000b40147220 */ /* 0x000fe20000410000 */
[----:B------:R-:W-:Y:S01]  /*0a80*/  FMUL.FTZ R21, R65, R18 ;  /* 0x0000001241157220 */ /* 0x000fe20000410000 */
        /* <DEDUP_REMOVED lines=11> */
[----:B------:R-:W-:Y:S01]  /*0b40*/  @P1 MOV R44, R144 ;  /* 0x00000090002c1202 */ /* 0x000fe20000000f00 */
[----:B------:R-:W1:Y:S02]  /*0b50*/  @P1 LDC.64 R150, c[0x0][0x230] ;  /* 0x00008c00ff961b82 */ /* 0x000e640000000a00 */
[----:B------:R2:W-:Y:S04]  /*0b60*/  STG.E.128 desc[UR4][R14.64+0x10], R20 ;  /* 0x000010140e007986 */ /* 0x0005e8000c101d04 */
[----:B------:R-:W3:Y:S01]  /*0b70*/  LDG.E.128 R8, desc[UR4][R8.64] ;  /* 0x0000000408087981 */ /* 0x000ee2000c1e1d00 */
[----:B0-----:R-:W-:Y:S01]  /*0b80*/  @P1 IMAD.WIDE.U32 R16, R3, 0x20, R16 ;  /* 0x0000002003101825 */ /* 0x001fe200078e0010 */
        /* <DEDUP_REMOVED lines=10> */
[----:B-1----:R-:W-:-:S04]  /*0c30*/  @P1 IMAD.WIDE.U32 R150, R5, 0x20, R150 ;  /* 0x0000002005961825 */ /* 0x002fc800078e0096 */
[----:B---3--:R-:W-:Y:S02]  /*0c40*/  HADD2.F32 R18, -RZ, R8.H1_H1 ;  /* 0x30000008ff127230 */ /* 0x008fe40000004100 */
[--C-:B------:R-:W-:Y:S02]  /*0c50*/  HADD2.F32 R152, -RZ, R9.reuse.H0_H0 ;  /* 0x20000009ff987230 */ /* 0x100fe40000004100 */
[----:B------:R-:W-:Y:S02]  /*0c60*/  HADD2.F32 R156, -RZ, R10.H0_H0 ;  /* 0x2000000aff9c7230 */ /* 0x000fe40000004100 */
[----:B--2---:R-:W-:Y:S02]  /*0c70*/  HADD2.F32 R14, -RZ, R8.H0_H0 ;  /* 0x20000008ff0e7230 */ /* 0x004fe40000004100 */
[----:B------:R-:W-:Y:S02]  /*0c80*/  HADD2.F32 R154, -RZ, R9.H1_H1 ;  /* 0x30000009ff9a7230 */ /* 0x000fe40000004100 */
[----:B------:R-:W-:-:S02]  /*0c90*/  HADD2.F32 R10, -RZ, R10.H1_H1 ;  /* 0x3000000aff0a7230 */ /* 0x000fc40000004100 */
[--C-:B------:R-:W-:Y:S02]  /*0ca0*/  HADD2.F32 R158, -RZ, R11.reuse.H0_H0 ;  /* 0x2000000bff9e7230 */ /* 0x100fe40000004100 */
[----:B------:R-:W-:Y:S02]  /*0cb0*/  HADD2.F32 R160, -RZ, R11.H1_H1 ;  /* 0x3000000bffa07230 */ /* 0x000fe40000004100 */
[----:B------:R-:W-:Y:S01]  /*0cc0*/  FMUL.FTZ R18, R18, R7 ;  /* 0x0000000712127220 */ /* 0x000fe20000410000 */
[----:B------:R-:W-:-:S04]  /*0cd0*/  IMAD.WIDE.U32 R8, R5, 0x10, R12 ;  /* 0x0000001005087825 */ /* 0x000fc800078e000c */
[-C--:B------:R-:W-:Y:S01]  /*0ce0*/  FMUL.FTZ R13, R152, R7.reuse ;  /* 0x00000007980d7220 */ /* 0x080fe20000410000 */
[-C--:B------:R-:W-:Y:S01]  /*0cf0*/  FMUL.FTZ R15, R156, R7.reuse ;  /* 0x000000079c0f7220 */ /* 0x080fe20000410000 */
[-C--:B------:R-:W-:Y:S01]  /*0d00*/  FMUL.FTZ R11, R14, R7.reuse ;  /* 0x000000070e0b7220 */ /* 0x080fe20000410000 */
[-C--:B------:R-:W-:Y:S01]  /*0d10*/  FMUL.FTZ R154, R154, R7.reuse ;  /* 0x000000079a9a7220 */ /* 0x080fe20000410000 */
[-C--:B------:R-:W-:Y:S01]  /*0d20*/  FMUL.FTZ R10, R10, R7.reuse ;  /* 0x000000070a0a7220 */ /* 0x080fe20000410000 */
[-C--:B------:R-:W-:Y:S01]  /*0d30*/  FMUL.FTZ R153, R158, R7.reuse ;  /* 0x000000079e997220 */ /* 0x080fe20000410000 */
[----:B------:R-:W-:Y:S01]  /*0d40*/  FMUL.FTZ R160, R160, R7 ;  /* 0x00000007a0a07220 */ /* 0x000fe20000410000 */
[----:B0-----:R-:W-:Y:S01]  /*0d50*/  FMUL.FTZ R17, R61, R18 ;  /* 0x000000123d117220 */ /* 0x001fe20000410000 */
        /* <DEDUP_REMOVED lines=41> */
[----:B------:R-:W-:Y:S01]  /*0ff0*/  FADD.FTZ R164, R20, R151 ;  /* 0x0000009714a47221 */ /* 0x000fe20000010000 */
[----:B------:R-:W-:Y:S01]  /*1000*/  IMAD.WIDE.U32 R148, R5, 0x20, R148 ;  /* 0x0000002005947825 */ /* 0x000fe200078e0094 */
[----:B------:R-:W-:-:S03]  /*1010*/  UMOV UR10, 0xffffffff ;  /* 0xffffffff000a7882 */ /* 0x000fc60000000000 */
[--C-:B--2---:R-:W-:Y:S02]  /*1020*/  HADD2.F32 R150, -RZ, R8.reuse.H0_H0 ;  /* 0x20000008ff967230 */ /* 0x104fe40000004100 */
[--C-:B------:R-:W-:Y:S02]  /*1030*/  HADD2.F32 R152, -RZ, R9.reuse.H0_H0 ;  /* 0x20000009ff987230 */ /* 0x100fe40000004100 */
[----:B------:R-:W-:Y:S02]  /*1040*/  HADD2.F32 R154, -RZ, R9.H1_H1 ;  /* 0x30000009ff9a7230 */ /* 0x000fe40000004100 */
        /* <DEDUP_REMOVED lines=14> */
[----:B------:R-:W-:Y:S01]  /*1130*/  FADD.FTZ R156, R22, R7 ;  /* 0x00000007169c7221 */ /* 0x000fe20000010000 */
[----:B------:R-:W-:-:S03]  /*1140*/  FMUL.FTZ R8, R52, R9 ;  /* 0x0000000934087220 */ /* 0x000fc60000410000 */
[----:B------:R-:W-:Y:S01]  /*1150*/  FADD.FTZ R7, R23, R156 ;  /* 0x0000009c17077221 */ /* 0x000fe20000010000 */
[----:B------:R-:W-:Y:S01]  /*1160*/  FMUL.FTZ R9, R53, R10 ;  /* 0x0000000a35097220 */ /* 0x000fe20000410000 */
[----:B---3--:R-:W-:Y:S02]  /*1170*/  @P1 MOV R144, R44 ;  /* 0x0000002c00901202 */ /* 0x008fe40000000f00 */
[----:B------:R-:W-:-:S04]  /*1180*/  FADD.FTZ R10, R16, R7 ;  /* 0x00000007100a7221 */ /* 0x000fc80000010000 */
[----:B------:R-:W-:Y:S01]  /*1190*/  FADD.FTZ R7, R17, R10 ;  /* 0x0000000a11077221 */ /* 0x000fe20000010000 */
[----:B------:R-:W-:-:S03]  /*11a0*/  @P2 FADD.FTZ R8, R8, R144 ;  /* 0x0000009008082221 */ /* 0x000fc60000010000 */
[----:B------:R-:W-:-:S04]  /*11b0*/  FADD.FTZ R144, R18, R7 ;  /* 0x0000000712907221 */ /* 0x000fc80000010000 */
[----:B------:R-:W-:Y:S01]  /*11c0*/  FADD.FTZ R7, R19, R144 ;  /* 0x0000009013077221 */ /* 0x000fe20000010000 */
[----:B------:R-:W-:-:S03]  /*11d0*/  @P1 MOV R146, R46 ;  /* 0x0000002e00921202 */ /* 0x000fc60000000f00 */
[----:B------:R-:W-:Y:S01]  /*11e0*/  FADD.FTZ R144, R12, R7 ;  /* 0x000000070c907221 */ /* 0x000fe20000010000 */
[----:B------:R-:W-:-:S03]  /*11f0*/  FMUL.FTZ R10, R54, R11 ;  /* 0x0000000b360a7220 */ /* 0x000fc60000410000 */
[----:B------:R-:W-:Y:S01]  /*1200*/  FADD.FTZ R7, R13, R144 ;  /* 0x000000900d077221 */ /* 0x000fe20000010000 */
[----:B------:R-:W-:Y:S01]  /*1210*/  @P2 FADD.FTZ R10, R10, R146 ;  /* 0x000000920a0a2221 */ /* 0x000fe20000010000 */
[----:B------:R-:W-:Y:S02]  /*1220*/  @P1 MOV R145, R45 ;  /* 0x0000002d00911202 */ /* 0x000fe40000000f00 */
[----:B------:R-:W-:Y:S01]  /*1230*/  FADD.FTZ R146, R14, R7 ;  /* 0x000000070e927221 */ /* 0x000fe20000010000 */
[----:B------:R-:W-:Y:S01]  /*1240*/  @P1 MOV R147, R47 ;  /* 0x0000002f00931202 */ /* 0x000fe20000000f00 */
[----:B------:R-:W-:Y:S01]  /*1250*/  FMUL.FTZ R11, R55, R150 ;  /* 0x00000096370b7220 */ /* 0x000fe20000410000 */
[----:B----4-:R-:W-:Y:S01]  /*1260*/  @P1 MOV R28, R40 ;  /* 0x00000028001c1202 */ /* 0x010fe20000000f00 */
[----:B------:R-:W-:Y:S01]  /*1270*/  FMUL.FTZ R144, R48, R151 ;  /* 0x0000009730907220 */ /* 0x000fe20000410000 */
[----:B------:R-:W-:Y:S01]  /*1280*/  FADD.FTZ R7, R15, R146 ;  /* 0x000000920f077221 */ /* 0x000fe20000010000 */
[----:B------:R-:W-:Y:S01]  /*1290*/  @P2 FADD.FTZ R9, R9, R145 ;  /* 0x0000009109092221 */ /* 0x000fe20000010000 */
[----:B------:R-:W-:Y:S01]  /*12a0*/  @P2 FADD.FTZ R11, R11, R147 ;  /* 0x000000930b0b2221 */ /* 0x000fe20000010000 */
[----:B------:R-:W-:Y:S01]  /*12b0*/  @P1 MOV R29, R41 ;  /* 0x00000029001d1202 */ /* 0x000fe20000000f00 */
[----:B------:R-:W-:Y:S01]  /*12c0*/  FMUL.FTZ R145, R49, R152 ;  /* 0x0000009831917220 */ /* 0x000fe20000410000 */
[----:B------:R-:W-:Y:S01]  /*12d0*/  @P1 MOV R30, R42 ;  /* 0x0000002a001e1202 */ /* 0x000fe20000000f00 */
[----:B------:R-:W-:Y:S01]  /*12e0*/  @P2 FADD.FTZ R144, R144, R28 ;  /* 0x0000001c90902221 */ /* 0x000fe20000010000 */
        /* <DEDUP_REMOVED lines=103> */
.L_x_21534:
        /* <DEDUP_REMOVED lines=54> */
[----:B------:R-:W-:Y:S02]  /*1cc0*/  F2FP.F16.F32.PACK_AB R7, R12, R7 ;  /* 0x000000070c07723e */ /* 0x000fe400000000ff */
[----:B------:R-:W-:Y:S01]  /*1cd0*/  FMUL.FTZ R5, R18, R38 ;  /* 0x0000002612057220 */ /* 0x000fe20000410000 */
[----:B------:R-:W-:-:S04]  /*1ce0*/  IMAD.WIDE.U32 R10, R4, 0x10, R26 ;  /* 0x00000010040a7825 */ /* 0x000fc800078e001a */
[C---:B------:R-:W-:Y:S01]  /*1cf0*/  FMUL.FTZ R12, R18.reuse, R39 ;  /* 0x00000027120c7220 */ /* 0x040fe20000410000 */
[----:B------:R-:W-:Y:S01]  /*1d00*/  F2FP.F16.F32.PACK_AB R6, R35, R6 ;  /* 0x000000062306723e */ /* 0x000fe200000000ff */
        /* <DEDUP_REMOVED lines=11> */
[----:B------:R-:W-:Y:S01]  /*1dc0*/  F2FP.F16.F32.PACK_AB R5, R12, R5 ;  /* 0x000000050c05723e */ /* 0x000fe200000000ff */
[----:B------:R-:W-:Y:S01]  /*1dd0*/  FFMA.FTZ R20, R99, R20, R131 ;  /* 0x0000001463147223 */ /* 0x000fe20000010083 */
[----:B------:R-:W-:Y:S01]  /*1de0*/  FFMA.FTZ R3, R108, R3, R140 ;  /* 0x000000036c037223 */ /* 0x000fe2000001008c */
[----:B------:R-:W-:Y:S01]  /*1df0*/  FMUL.FTZ R12, R18, R25 ;  /* 0x00000019120c7220 */ /* 0x000fe20000410000 */
[----:B------:R-:W-:Y:S01]  /*1e00*/  FFMA.FTZ R21, R102, R29, R134 ;  /* 0x0000001d66157223 */ /* 0x000fe20000010086 */
[----:B------:R-:W-:Y:S01]  /*1e10*/  FMUL.FTZ R25, R18, R16 ;  /* 0x0000001012197220 */ /* 0x000fe20000410000 */
[----:B------:R-:W-:Y:S01]  /*1e20*/  F2FP.F16.F32.PACK_AB R23, R20, R23 ;  /* 0x000000171417723e */ /* 0x000fe200000000ff */
[----:B------:R-:W0:Y:S01]  /*1e30*/  @!P1 LDC.64 R28, c[0x0][0x258] ;  /* 0x00009600ff1c9b82 */ /* 0x000e220000000a00 */
[C---:B------:R-:W-:Y:S01]  /*1e40*/  FMUL.FTZ R149, R18.reuse, R149 ;  /* 0x0000009512957220 */ /* 0x040fe20000410000 */
[C---:B------:R-:W-:Y:S01]  /*1e50*/  FMUL.FTZ R16, R18.reuse, R19 ;  /* 0x0000001312107220 */ /* 0x040fe20000410000 */
[C---:B------:R-:W-:Y:S01]  /*1e60*/  FMUL.FTZ R151, R18.reuse, R151 ;  /* 0x0000009712977220 */ /* 0x040fe20000410000 */
[----:B------:R-:W-:Y:S01]  /*1e70*/  FMUL.FTZ R20, R18, R13 ;  /* 0x0000000d12147220 */ /* 0x000fe20000410000 */
[----:B------:R-:W-:Y:S01]  /*1e80*/  FFMA.FTZ R22, R96, R27, R128 ;  /* 0x0000001b60167223 */ /* 0x000fe20000010080 */
[----:B------:R-:W-:Y:S01]  /*1e90*/  F2FP.F16.F32.PACK_AB R4, R4, R3 ;  /* 0x000000030404723e */ /* 0x000fe200000000ff */
        /* <DEDUP_REMOVED lines=10> */
[----:B------:R-:W-:Y:S01]  /*1f40*/  F2FP.F16.F32.PACK_AB R22, R27, R22 ;  /* 0x000000161b16723e */ /* 0x000fe200000000ff */
[----:B------:R-:W-:Y:S01]  /*1f50*/  FFMA.FTZ R3, R100, R3, R132 ;  /* 0x0000000364037223 */ /* 0x000fe20000010084 */
[----:B------:R-:W-:Y:S01]  /*1f60*/  F2FP.F16.F32.PACK_AB R26, R17, R26 ;  /* 0x0000001a111a723e */ /* 0x000fe200000000ff */
[----:B------:R-:W-:Y:S01]  /*1f70*/  FFMA.FTZ R27, R90, R153, R122 ;  /* 0x000000995a1b7223 */ /* 0x000fe2000001007a */
[----:B------:R-:W-:Y:S01]  /*1f80*/  F2FP.F16.F32.PACK_AB R25, R16, R25 ;  /* 0x000000191019723e */ /* 0x000fe200000000ff */
[----:B------:R-:W-:Y:S01]  /*1f90*/  FFMA.FTZ R34, R91, R34, R123 ;  /* 0x000000225b227223 */ /* 0x000fe2000001007b */
[----:B------:R-:W1:Y:S01]  /*1fa0*/  LDC.64 R16, c[0x0][0x210] ;  /* 0x00008400ff107b82 */ /* 0x000e620000000a00 */
[----:B------:R-:W-:Y:S01]  /*1fb0*/  FFMA.FTZ R12, R101, R12, R133 ;  /* 0x0000000c650c7223 */ /* 0x000fe20000010085 */
[----:B------:R-:W-:Y:S01]  /*1fc0*/  FMUL.FTZ R148, R18, R148 ;  /* 0x0000009412947220 */ /* 0x000fe20000410000 */
[----:B------:R-:W-:Y:S01]  /*1fd0*/  FFMA.FTZ R13, R93, R14, R125 ;  /* 0x0000000e5d0d7223 */ /* 0x000fe2000001007d */
        /* <DEDUP_REMOVED lines=21> */
[----:B------:R-:W-:-:S02]  /*2130*/  F2FP.F16.F32.PACK_AB R21, R148, R21 ;  /* 0x000000159415723e */ /* 0x000fc400000000ff */
[----:B------:R-:W-:Y:S02]  /*2140*/  F2FP.F16.F32.PACK_AB R15, R38, R15 ;  /* 0x0000000f260f723e */ /* 0x000fe400000000ff */
[----:B------:R-:W-:Y:S01]  /*2150*/  F2FP.F16.F32.PACK_AB R14, R36, R163 ;  /* 0x000000a3240e723e */ /* 0x000fe200000000ff */
[----:B------:R2:W-:Y:S01]  /*2160*/  @!P1 STG.E desc[UR4][R28.64], R18 ;  /* 0x000000121c009986 */ /* 0x0005e2000c101904 */
[----:B------:R-:W-:Y:S02]  /*2170*/  F2FP.F16.F32.PACK_AB R13, R34, R13 ;  /* 0x0000000d220d723e */ /* 0x000fe400000000ff */
[----:B------:R-:W-:Y:S01]  /*2180*/  F2FP.F16.F32.PACK_AB R12, R3, R12 ;  /* 0x0000000c030c723e */ /* 0x000fe200000000ff */
        /* <DEDUP_REMOVED lines=8> */
.L_x_21521:
        /* <DEDUP_REMOVED lines=8> */
.L_x_21524:
[----:B------:R-:W-:Y:S05]  /*2290*/  BSYNC B0 ;  /* 0x0000000000007941 */ /* 0x000fea0003800000 */
.L_x_21523:
        /* <DEDUP_REMOVED lines=10> */
.L_x_21525:
[----:B------:R-:W-:Y:S01]  /*2340*/  HFMA2.MMA R153, -RZ, RZ, 0, 2.384185791015625e-07 ;  /* 0x00000004ff997435 */ /* 0x000fe200000001ff */
[----:B------:R-:W-:-:S05]  /*2350*/  MOV R7, R150 ;  /* 0x0000009600077202 */ /* 0x000fca0000000f00 */
[----:B------:R-:W-:-:S05]  /*2360*/  FADD.FTZ R31, R30, R7 ;  /* 0x000000071e1f7221 */ /* 0x000fca0000010000 */
[----:B------:R-:W-:-:S07]  /*2370*/  MOV R152, R31 ;  /* 0x0000001f00987202 */ /* 0x000fce0000000f00 */
[----:B------:R-:W-:Y:S05]  /*2380*/  WARPSYNC.COLLECTIVE R151, `(.L_x_21526) ;  /* 0x0000000097087348 */ /* 0x000fea0003c00000 */
[----:B------:R0:W1:Y:S02]  /*2390*/  SHFL.BFLY P2, R150, R152, R153, R154 ;  /* 0x0c00009998967389 */ /* 0x000064000004009a */
[----:B01----:R-:W-:Y:S01]  /*23a0*/  ENDCOLLECTIVE ;  /* 0x000000000000791b */ /* 0x003fe20003800000 */
.L_x_21526:
[----:B------:R-:W-:Y:S01]  /*23b0*/  HFMA2.MMA R153, -RZ, RZ, 0, 4.76837158203125e-07 ;  /* 0x00000008ff997435 */ /* 0x000fe200000001ff */
[----:B------:R-:W-:-:S05]  /*23c0*/  MOV R148, R150 ;  /* 0x0000009600947202 */ /* 0x000fca0000000f00 */
[----:B------:R-:W-:-:S05]  /*23d0*/  FADD.FTZ R148, R31, R148 ;  /* 0x000000941f947221 */ /* 0x000fca0000010000 */
[----:B------:R-:W-:-:S07]  /*23e0*/  MOV R152, R148 ;  /* 0x0000009400987202 */ /* 0x000fce0000000f00 */
[----:B------:R-:W-:Y:S05]  /*23f0*/  WARPSYNC.COLLECTIVE R151, `(.L_x_21527) ;  /* 0x0000000097087348 */ /* 0x000fea0003c00000 */
[----:B------:R0:W1:Y:S02]  /*2400*/  SHFL.BFLY P2, R150, R152, R153, R154 ;  /* 0x0c00009998967389 */ /* 0x000064000004009a */
[----:B01----:R-:W-:Y:S01]  /*2410*/  ENDCOLLECTIVE ;  /* 0x000000000000791b */ /* 0x003fe20003800000 */
.L_x_21527:
[----:B------:R-:W-:Y:S01]  /*2420*/  HFMA2.MMA R153, -RZ, RZ, 0, 9.5367431640625e-07 ;  /* 0x00000010ff997435 */ /* 0x000fe200000001ff */
[----:B------:R-:W-:-:S05]  /*2430*/  MOV R7, R150 ;  /* 0x0000009600077202 */ /* 0x000fca0000000f00 */
[----:B------:R-:W-:-:S05]  /*2440*/  FADD.FTZ R149, R148, R7 ;  /* 0x0000000794957221 */ /* 0x000fca0000010000 */
[----:B------:R-:W-:-:S07]  /*2450*/  MOV R152, R149 ;  /* 0x0000009500987202 */ /* 0x000fce0000000f00 */
[----:B------:R-:W-:Y:S05]  /*2460*/  WARPSYNC.COLLECTIVE R151, `(.L_x_21528) ;  /* 0x0000000097087348 */ /* 0x000fea0003c00000 */
[----:B------:R0:W1:Y:S02]  /*2470*/  SHFL.BFLY P2, R150, R152, R153, R154 ;  /* 0x0c00009998967389 */ /* 0x000064000004009a */
[----:B01----:R-:W-:Y:S01]  /*2480*/  ENDCOLLECTIVE ;  /* 0x000000000000791b */ /* 0x003fe20003800000 */
.L_x_21528:
        /* <DEDUP_REMOVED lines=71> */
.L_x_21529:
[----:B------:R-:W-:Y:S01]  /*2900*/  HFMA2.MMA R153, -RZ, RZ, 0, 1.1920928955078125e-07 ;  /* 0x00000002ff997435 */ /* 0x000fe200000001ff */
[----:B------:R-:W-:-:S05]  /*2910*/  MOV R30, R150 ;  /* 0x00000096001e7202 */ /* 0x000fca0000000f00 */
[----:B------:R-:W-:-:S05]  /*2920*/  FADD.FTZ R30, R7, R30 ;  /* 0x0000001e071e7221 */ /* 0x000fca0000010000 */
[----:B------:R-:W-:-:S07]  /*2930*/  MOV R152, R30 ;  /* 0x0000001e00987202 */ /* 0x000fce0000000f00 */
[----:B------:R-:W-:Y:S05]  /*2940*/  WARPSYNC.COLLECTIVE R151, `(.L_x_21530) ;  /* 0x0000000097087348 */ /* 0x000fea0003c00000 */
[----:B------:R0:W1:Y:S02]  /*2950*/  SHFL.BFLY P2, R150, R152, R153, R154 ;  /* 0x0c00009998967389 */ /* 0x000064000004009a */
[----:B01----:R-:W-:Y:S01]  /*2960*/  ENDCOLLECTIVE ;  /* 0x000000000000791b */ /* 0x003fe20003800000 */
.L_x_21530:
[----:B------:R-:W-:Y:S01]  /*2970*/  HFMA2.MMA R153, -RZ, RZ, 0, 2.384185791015625e-07 ;  /* 0x00000004ff997435 */ /* 0x000fe200000001ff */
[----:B------:R-:W-:-:S05]  /*2980*/  MOV R31, R150 ;  /* 0x00000096001f7202 */ /* 0x000fca0000000f00 */
[----:B------:R-:W-:-:S05]  /*2990*/  FADD.FTZ R31, R30, R31 ;  /* 0x0000001f1e1f7221 */ /* 0x000fca0000010000 */
[----:B------:R-:W-:-:S07]  /*29a0*/  MOV R152, R31 ;  /* 0x0000001f00987202 */ /* 0x000fce0000000f00 */
[----:B------:R-:W-:Y:S05]  /*29b0*/  WARPSYNC.COLLECTIVE R151, `(.L_x_21531) ;  /* 0x0000000097087348 */ /* 0x000fea0003c00000 */
[----:B------:R0:W1:Y:S02]  /*29c0*/  SHFL.BFLY P2, R150, R152, R153, R154 ;  /* 0x0c00009998967389 */ /* 0x000064000004009a */
[----:B01----:R-:W-:Y:S01]  /*29d0*/  ENDCOLLECTIVE ;  /* 0x000000000000791b */ /* 0x003fe20003800000 */
.L_x_21531:
[----:B------:R-:W-:Y:S01]  /*29e0*/  HFMA2.MMA R153, -RZ, RZ, 0, 4.76837158203125e-07 ;  /* 0x00000008ff997435 */ /* 0x000fe200000001ff */
[----:B------:R-:W-:-:S05]  /*29f0*/  MOV R148, R150 ;  /* 0x0000009600947202 */ /* 0x000fca0000000f00 */
[----:B------:R-:W-:-:S05]  /*2a00*/  FADD.FTZ R148, R31, R148 ;  /* 0x000000941f947221 */ /* 0x000fca0000010000 */
[----:B------:R-:W-:-:S07]  /*2a10*/  MOV R152, R148 ;  /* 0x0000009400987202 */ /* 0x000fce0000000f00 */
[----:B------:R-:W-:Y:S05]  /*2a20*/  WARPSYNC.COLLECTIVE R151, `(.L_x_21532) ;  /* 0x0000000097087348 */ /* 0x000fea0003c00000 */
[----:B------:R0:W1:Y:S02]  /*2a30*/  SHFL.BFLY P2, R150, R152, R153, R154 ;  /* 0x0c00009998967389 */ /* 0x000064000004009a */
[----:B01----:R-:W-:Y:S01]  /*2a40*/  ENDCOLLECTIVE ;  /* 0x000000000000791b */ /* 0x003fe20003800000 */
.L_x_21532:
[----:B------:R-:W-:Y:S01]  /*2a50*/  HFMA2.MMA R153, -RZ, RZ, 0, 9.5367431640625e-07 ;  /* 0x00000010ff997435 */ /* 0x000fe200000001ff */
[----:B------:R-:W-:-:S05]  /*2a60*/  MOV R149, R150 ;  /* 0x0000009600957202 */ /* 0x000fca0000000f00 */
[----:B------:R-:W-:-:S05]  /*2a70*/  FADD.FTZ R149, R148, R149 ;  /* 0x0000009594957221 */ /* 0x000fca0000010000 */
[----:B------:R-:W-:-:S07]  /*2a80*/  MOV R152, R149 ;  /* 0x0000009500987202 */ /* 0x000fce0000000f00 */
[----:B------:R-:W-:Y:S05]  /*2a90*/  WARPSYNC.COLLECTIVE R151, `(.L_x_21533) ;  /* 0x0000000097087348 */ /* 0x000fea0003c00000 */
[----:B------:R0:W1:Y:S02]  /*2aa0*/  SHFL.BFLY P2, R150, R152, R153, R154 ;  /* 0x0c00009998967389 */ /* 0x000064000004009a */
[----:B01----:R-:W-:Y:S01]  /*2ab0*/  ENDCOLLECTIVE ;  /* 0x000000000000791b */ /* 0x003fe20003800000 */
.L_x_21533:
[----:B------:R-:W-:Y:S05]  /*2ac0*/  BRA `(.L_x_21534) ;  /* 0xffffffec00a47947 */ /* 0x000fea000383ffff */
.L_x_21535:
        /* <DEDUP_REMOVED lines=11> */
.L_x_30531:


//--------------------- .text._ZN10layer_norm13ln_fwd_kernelINS_13Kernel_traitsIf6__halffS2_fjLj1024ELj1ELj4ELj1ELj16ENS_18Kernel_traits_baseILj1024EfS2_fS2_fjLj128EEEEELb0ELb1ELb1ELb0EEEvNS_9FwdParamsE --------------------------
	.section	.text._ZN10layer_norm13ln_fwd_kernelINS_13Kernel_traitsIf6__halffS2_fjLj1024ELj1ELj4ELj1ELj16ENS_18Kernel_traits_baseILj1024EfS2_fS2_fjLj128EEEEELb0ELb1ELb1ELb0EEEvNS_9FwdParamsE,"ax",@progbits
	.align	128
        .global         _ZN10layer_norm13ln_fwd_kernelINS_13Kernel_traitsIf6__halffS2_fjLj1024ELj1ELj4ELj1ELj16ENS_18Kernel_traits_baseILj1024EfS2_fS2_fjLj128EEEEELb0ELb1ELb1ELb0EEEvNS_9FwdParamsE
        .type           _ZN10layer_norm13ln_fwd_kernelINS_13Kernel_traitsIf6__halffS2_fjLj1024ELj1ELj4ELj1ELj16ENS_18Kernel_traits_baseILj1024EfS2_fS2_fjLj128EEEEELb0ELb1ELb1ELb0EEEvNS_9FwdParamsE,@function
        .size           _ZN10layer_norm13ln_fwd_kernelINS_13Kernel_traitsIf6__halffS2_fjLj1024ELj1ELj4ELj1ELj16ENS_18Kernel_traits_baseILj1024EfS2_fS2_fjLj128EEEEELb0ELb1ELb1ELb0EEEvNS_9FwdParamsE,(.L_x_30532 - _ZN10layer_norm13ln_fwd_kernelINS_13Kernel_traitsIf6__halffS2_fjLj1024ELj1ELj4ELj1ELj16ENS_18Kernel_traits_baseILj1024EfS2_fS2_fjLj128EEEEELb0ELb1ELb1ELb0EEEvNS_9FwdParamsE)
        .other          _ZN10layer_norm13ln_fwd_kernelINS_13Kernel_traitsIf6__halffS2_fjLj1024ELj1ELj4ELj1ELj16ENS_18Kernel_traits_baseILj1024EfS2_fS2_fjLj128EEEEELb0ELb1ELb1ELb0EEEvNS_9FwdParamsE,@"STO_CUDA_ENTRY STV_DEFAULT"
_ZN10layer_norm13ln_fwd_kernelINS_13Kernel_traitsIf6__halffS2_fjLj1024ELj1ELj4ELj1ELj16ENS_18Kernel_traits_baseILj1024EfS2_fS2_fjLj128EEEEELb0ELb1ELb1ELb0EEEvNS_9FwdParamsE:
.text._ZN10layer_norm13ln_fwd_kernelINS_13Kernel_traitsIf6__halffS2_fjLj1024ELj1ELj4ELj1ELj16ENS_18Kernel_traits_baseILj1024EfS2_fS2_fjLj128EEEEELb0ELb1ELb1ELb0EEEvNS_9FwdParamsE:
        /* <DEDUP_REMOVED lines=42> */
.L_x_21537:
[----:B------:R-:W-:Y:S05]  /*02a0*/  BSYNC B0 ;  /* 0x0000000000007941 */ /* 0x000fea0003800000 */
.L_x_21536:
        /* <DEDUP_REMOVED lines=23> */
.L_x_21539:
[----:B------:R-:W-:Y:S05]  /*0420*/  BSYNC B0 ;  /* 0x0000000000007941 */ /* 0x000fea0003800000 */
.L_x_21538:
        /* <DEDUP_REMOVED lines=23> */
.L_x_21541:
[----:B------:R-:W-:Y:S05]  /*05a0*/  BSYNC B0 ;  /* 0x0000000000007941 */ /* 0x000fea0003800000 */
.L_x_21540:
        /* <DEDUP_REMOVED lines=22> */
.L_x_21543:
[----:B------:R-:W-:Y:S05]  /*0710*/  BSYNC B0 ;  /* 0x0000000000007941 */ /* 0x000fea0003800000 */
.L_x_21542:
[----:B------:R-:W-:Y:S02]  /*0720*/  ULDC UR6, c[0x0][0x214] ;  /* 0x0000850000067ab9 */ /* 0x000fe40000000800 */
[----:B------:R-:W-:-:S13]  /*0730*/  ISETP.GE.AND P2, PT, R4, UR6, PT ;  /* 0x0000000604007c0c */ /* 0x000fda000bf46270 */
[----:B------:R-:W-:Y:S05]  /*0740*/  @P2 EXIT ;  /* 0x000000000000294d */ /* 0x000fea0003800000 */
[----:B------:R-:W-:Y:S01]  /*0750*/  ULDC.U8 UR6, c[0x0][0x2a0] ;  /* 0x0000a80000067ab9 */ /* 0x000fe20000000000 */
[----:B------:R-:W-:Y:S01]  /*0760*/  ULDC UR7, c[0x0][0x2d8] ;  /* 0x0000b60000077ab9 */ /* 0x000fe20000000800 */
[----:B------:R-:W-:-:S03]  /*0770*/  UISETP.NE.AND UP0, UPT, UR6, URZ, UPT ;  /* 0x0000003f0600728c */ /* 0x000fc6000bf05270 */
[----:B------:R-:W-:-:S08]  /*0780*/  ULDC UR6, c[0x0][0x29c] ;  /* 0x0000a70000067ab9 */ /* 0x000fd00000000800 */
.L_x_21625:
        /* <DEDUP_REMOVED lines=65> */
.L_x_21547:
[----:B------:R-:W-:Y:S05]  /*0ba0*/  BSYNC B1 ;  /* 0x0000000000017941 */ /* 0x000fea0003800000 */
.L_x_21546:
[----:B------:R-:W-:Y:S04]  /*0bb0*/  BSSY B1, `(.L_x_21548) ;  /* 0x0000006000017945 */ /* 0x000fe80003800000 */
[----:B------:R-:W-:Y:S05]  /*0bc0*/  @!P5 BRA `(.L_x_21549) ;  /* 0x000000000010d947 */ /* 0x000fea0003800000 */
[----:B-----5:R-:W-:-:S05]  /*0bd0*/  HADD2.F32 R109, -RZ, R120.H1_H1 ;  /* 0x30000078ff6d7230 */ /* 0x020fca0000004100 */
[----:B------:R-:W-:-:S04]  /*0be0*/  FMUL.FTZ R156, R109, UR6 ;  /* 0x000000066d9c7c20 */ /* 0x000fc80008410000 */
[----:B------:R-:W-:-:S04]  /*0bf0*/  FMUL.FTZ R109, R29, R156 ;  /* 0x0000009c1d6d7220 */ /* 0x000fc80000410000 */
[----:B------:R-:W-:-:S07]  /*0c00*/  @P4 FADD.FTZ R109, R105, R109 ;  /* 0x0000006d696d4221 */ /* 0x000fce0000010000 */
.L_x_21549:
[----:B------:R-:W-:Y:S05]  /*0c10*/  BSYNC B1 ;  /* 0x0000000000017941 */ /* 0x000fea0003800000 */
.L_x_21548:
[----:B------:R-:W-:Y:S04]  /*0c20*/  BSSY B1, `(.L_x_21550) ;  /* 0x0000006000017945 */ /* 0x000fe80003800000 */
[----:B------:R-:W-:Y:S05]  /*0c30*/  @!P5 BRA `(.L_x_21551) ;  /* 0x000000000010d947 */ /* 0x000fea0003800000 */
[----:B-----5:R-:W-:-:S05]  /*0c40*/  HADD2.F32 R110, -RZ, R121.H0_H0 ;  /* 0x20000079ff6e7230 */ /* 0x020fca0000004100 */
[----:B------:R-:W-:-:S04]  /*0c50*/  FMUL.FTZ R155, R110, UR6 ;  /* 0x000000066e9b7c20 */ /* 0x000fc80008410000 */
[----:B------:R-:W-:-:S04]  /*0c60*/  FMUL.FTZ R110, R30, R155 ;  /* 0x0000009b1e6e7220 */ /* 0x000fc80000410000 */
[----:B------:R-:W-:-:S07]  /*0c70*/  @P4 FADD.FTZ R110, R106, R110 ;  /* 0x0000006e6a6e4221 */ /* 0x000fce0000010000 */
.L_x_21551:
[----:B------:R-:W-:Y:S05]  /*0c80*/  BSYNC B1 ;  /* 0x0000000000017941 */ /* 0x000fea0003800000 */
.L_x_21550:
[----:B------:R-:W-:Y:S04]  /*0c90*/  BSSY B1, `(.L_x_21552) ;  /* 0x0000006000017945 */ /* 0x000fe80003800000 */
[----:B------:R-:W-:Y:S05]  /*0ca0*/  @!P5 BRA `(.L_x_21553) ;  /* 0x000000000010d947 */ /* 0x000fea0003800000 */
[----:B-----5:R-:W-:-:S05]  /*0cb0*/  HADD2.F32 R111, -RZ, R121.H1_H1 ;  /* 0x30000079ff6f7230 */ /* 0x020fca0000004100 */
[----:B------:R-:W-:-:S04]  /*0cc0*/  FMUL.FTZ R156, R111, UR6 ;  /* 0x000000066f9c7c20 */ /* 0x000fc80008410000 */
[----:B------:R-:W-:-:S04]  /*0cd0*/  FMUL.FTZ R111, R31, R156 ;  /* 0x0000009c1f6f7220 */ /* 0x000fc80000410000 */
[----:B------:R-:W-:-:S07]  /*0ce0*/  @P4 FADD.FTZ R111, R107, R111 ;  /* 0x0000006f6b6f4221 */ /* 0x000fce0000010000 */
.L_x_21553:
[----:B------:R-:W-:Y:S05]  /*0cf0*/  BSYNC B1 ;  /* 0x0000000000017941 */ /* 0x000fea0003800000 */
.L_x_21552:
[----:B------:R-:W-:Y:S04]  /*0d00*/  BSSY B1, `(.L_x_21554) ;  /* 0x0000006000017945 */ /* 0x000fe80003800000 */
[----:B------:R-:W-:Y:S05]  /*0d10*/  @!P5 BRA `(.L_x_21555) ;  /* 0x000000000010d947 */ /* 0x000fea0003800000 */
[----:B-----5:R-:W-:-:S05]  /*0d20*/  HADD2.F32 R116, -RZ, R122.H0_H0 ;  /* 0x2000007aff747230 */ /* 0x020fca0000004100 */
[----:B------:R-:W-:-:S04]  /*0d30*/  FMUL.FTZ R155, R116, UR6 ;  /* 0x00000006749b7c20 */ /* 0x000fc80008410000 */
[----:B------:R-:W-:-:S04]  /*0d40*/  FMUL.FTZ R116, R24, R155 ;  /* 0x0000009b18747220 */ /* 0x000fc80000410000 */
[----:B------:R-:W-:-:S07]  /*0d50*/  @P4 FADD.FTZ R116, R112, R116 ;  /* 0x0000007470744221 */ /* 0x000fce0000010000 */
.L_x_21555:
[----:B------:R-:W-:Y:S05]  /*0d60*/  BSYNC B1 ;  /* 0x0000000000017941 */ /* 0x000fea0003800000 */
.L_x_21554:
[----:B------:R-:W-:Y:S04]  /*0d70*/  BSSY B1, `(.L_x_21556) ;  /* 0x0000006000017945 */ /* 0x000fe80003800000 */
[----:B------:R-:W-:Y:S05]  /*0d80*/  @!P5 BRA `(.L_x_21557) ;  /* 0x000000000010d947 */ /* 0x000fea0003800000 */
[----:B-----5:R-:W-:-:S05]  /*0d90*/  HADD2.F32 R117, -RZ, R122.H1_H1 ;  /* 0x3000007aff757230 */ /* 0x020fca0000004100 */
[----:B------:R-:W-:-:S04]  /*0da0*/  FMUL.FTZ R156, R117, UR6 ;  /* 0x00000006759c7c20 */ /* 0x000fc80008410000 */
[----:B------:R-:W-:-:S04]  /*0db0*/  FMUL.FTZ R117, R25, R156 ;  /* 0x0000009c19757220 */ /* 0x000fc80000410000 */
[----:B------:R-:W-:-:S07]  /*0dc0*/  @P4 FADD.FTZ R117, R113, R117 ;  /* 0x0000007571754221 */ /* 0x000fce0000010000 */
.L_x_21557:
[----:B------:R-:W-:Y:S05]  /*0dd0*/  BSYNC B1 ;  /* 0x0000000000017941 */ /* 0x000fea0003800000 */
.L_x_21556:
[----:B------:R-:W-:Y:S04]  /*0de0*/  BSSY B1, `(.L_x_21558) ;  /* 0x0000006000017945 */ /* 0x000fe80003800000 */
[----:B------:R-:W-:Y:S05]  /*0df0*/  @!P5 BRA `(.L_x_21559) ;  /* 0x000000000010d947 */ /* 0x000fea0003800000 */
[----:B-----5:R-:W-:-:S05]  /*0e00*/  HADD2.F32 R118, -RZ, R123.H0_H0 ;  /* 0x2000007bff767230 */ /* 0x020fca0000004100 */
[----:B------:R-:W-:-:S04]  /*0e10*/  FMUL.FTZ R155, R118, UR6 ;  /* 0x00000006769b7c20 */ /* 0x000fc80008410000 */
[----:B------:R-:W-:-:S04]  /*0e20*/  FMUL.FTZ R118, R26, R155 ;  /* 0x0000009b1a767220 */ /* 0x000fc80000410000 */
[----:B------:R-:W-:-:S07]  /*0e30*/  @P4 FADD.FTZ R118, R114, R118 ;  /* 0x0000007672764221 */ /* 0x000fce0000010000 */
.L_x_21559:
[----:B------:R-:W-:Y:S05]  /*0e40*/  BSYNC B1 ;  /* 0x0000000000017941 */ /* 0x000fea0003800000 */
.L_x_21558:
[----:B------:R-:W-:Y:S04]  /*0e50*/  BSSY B1, `(.L_x_21560) ;  /* 0x0000006000017945 */ /* 0x000fe80003800000 */
[----:B------:R-:W-:Y:S05]  /*0e60*/  @!P5 BRA `(.L_x_21561) ;  /* 0x000000000010d947 */ /* 0x000fea0003800000 */
[----:B-----5:R-:W-:-:S05]  /*0e70*/  HADD2.F32 R119, -RZ, R123.H1_H1 ;  /* 0x3000007bff777230 */ /* 0x020fca0000004100 */
[----:B------:R-:W-:-:S04]  /*0e80*/  FMUL.FTZ R156, R119, UR6 ;  /* 0x00000006779c7c20 */ /* 0x000fc80008410000 */
[----:B------:R-:W-:-:S04]  /*0e90*/  FMUL.FTZ R119, R27, R156 ;  /* 0x0000009c1b777220 */ /* 0x000fc80000410000 */
[----:B------:R-:W-:-:S07]  /*0ea0*/  @P4 FADD.FTZ R119, R115, R119 ;  /* 0x0000007773774221 */ /* 0x000fce0000010000 */
.L_x_21561:
[----:B------:R-:W-:Y:S05]  /*0eb0*/  BSYNC B1 ;  /* 0x0000000000017941 */ /* 0x000fea0003800000 */
.L_x_21560:
[----:B------:R0:W-:Y:S01]  /*0ec0*/  STG.E.128 desc[UR4][R152.64], R108 ;  /* 0x0000006c98007986 */ /* 0x0001e2000c101d04 */
[----:B------:R-:W-:Y:S02]  /*0ed0*/  IADD3 R151, R151, 0x20, RZ ;  /* 0x0000002097977810 */ /* 0x000fe40007ffe0ff */
[----:B------:R-:W-:Y:S01]  /*0ee0*/  IADD3 R150, R150, 0x20, RZ ;  /* 0x0000002096967810 */ /* 0x000fe20007ffe0ff */
[----:B------:R0:W-:Y:S06]  /*0ef0*/  STG.E.128 desc[UR4][R152.64+0x10], R116 ;  /* 0x0000107498007986 */ /* 0x0001ec000c101d04 */
.L_x_21545:
[----:B------:R-:W-:Y:S05]  /*0f00*/  BSYNC B0 ;  /* 0x0000000000007941 */ /* 0x000fea0003800000 */
.L_x_21544:
        /* <DEDUP_REMOVED lines=46> */
.L_x_21565:
[----:B------:R-:W-:Y:S05]  /*11f0*/  BSYNC B1 ;  /* 0x0000000000017941 */ /* 0x000fea0003800000 */
.L_x_21564:
[----:B------:R-:W-:Y:S04]  /*1200*/  BSSY B1, `(.L_x_21566) ;  /* 0x0000006000017945 */ /* 0x000fe80003800000 */
[----:B------:R-:W-:Y:S05]  /*1210*/  @!P5 BRA `(.L_x_21567) ;  /* 0x000000000010d947 */ /* 0x000fea0003800000 */
[----:B-----5:R-:W-:-:S05]  /*1220*/  HADD2.F32 R125, -RZ, R120.H1_H1 ;  /* 0x30000078ff7d7230 */ /* 0x020fca0000004100 */
[----:B------:R-:W-:-:S04]  /*1230*/  FMUL.FTZ R156, R125, UR6 ;  /* 0x000000067d9c7c20 */ /* 0x000fc80008410000 */
[----:B------:R-:W-:-:S04]  /*1240*/  FMUL.FTZ R125, R53, R156 ;  /* 0x0000009c357d7220 */ /* 0x000fc80000410000 */
[----:B------:R-:W-:-:S07]  /*1250*/  @P4 FADD.FTZ R125, R105, R125 ;  /* 0x0000007d697d4221 */ /* 0x000fce0000010000 */
.L_x_21567:
[----:B------:R-:W-:Y:S05]  /*1260*/  BSYNC B1 ;  /* 0x0000000000017941 */ /* 0x000fea0003800000 */
.L_x_21566:
[----:B------:R-:W-:Y:S04]  /*1270*/  BSSY B1, `(.L_x_21568) ;  /* 0x0000006000017945 */ /* 0x000fe80003800000 */
[----:B------:R-:W-:Y:S05]  /*1280*/  @!P5 BRA `(.L_x_21569) ;  /* 0x000000000010d947 */ /* 0x000fea0003800000 */
[----:B-----5:R-:W-:-:S05]  /*1290*/  HADD2.F32 R126, -RZ, R121.H0_H0 ;  /* 0x20000079ff7e7230 */ /* 0x020fca0000004100 */
[----:B------:R-:W-:-:S04]  /*12a0*/  FMUL.FTZ R155, R126, UR6 ;  /* 0x000000067e9b7c20 */ /* 0x000fc80008410000 */
[----:B------:R-:W-:-:S04]  /*12b0*/  FMUL.FTZ R126, R54, R155 ;  /* 0x0000009b367e7220 */ /* 0x000fc80000410000 */
[----:B------:R-:W-:-:S07]  /*12c0*/  @P4 FADD.FTZ R126, R106, R126 ;  /* 0x0000007e6a7e4221 */ /* 0x000fce0000010000 */
.L_x_21569:
[----:B------:R-:W-:Y:S05]  /*12d0*/  BSYNC B1 ;  /* 0x0000000000017941 */ /* 0x000fea0003800000 */
.L_x_21568:
[----:B------:R-:W-:Y:S04]  /*12e0*/  BSSY B1, `(.L_x_21570) ;  /* 0x0000006000017945 */ /* 0x000fe80003800000 */
[----:B------:R-:W-:Y:S05]  /*12f0*/  @!P5 BRA `(.L_x_21571) ;  /* 0x000000000010d947 */ /* 0x000fea0003800000 */
[----:B-----5:R-:W-:-:S05]  /*1300*/  HADD2.F32 R127, -RZ, R121.H1_H1 ;  /* 0x30000079ff7f7230 */ /* 0x020fca0000004100 */
[----:B------:R-:W-:-:S04]  /*1310*/  FMUL.FTZ R156, R127, UR6 ;  /* 0x000000067f9c7c20 */ /* 0x000fc80008410000 */
[----:B------:R-:W-:-:S04]  /*1320*/  FMUL.FTZ R127, R55, R156 ;  /* 0x0000009c377f7220 */ /* 0x000fc80000410000 */
[----:B------:R-:W-:-:S07]  /*1330*/  @P4 FADD.FTZ R127, R107, R127 ;  /* 0x0000007f6b7f4221 */ /* 0x000fce0000010000 */
.L_x_21571:
[----:B------:R-:W-:Y:S05]  /*1340*/  BSYNC B1 ;  /* 0x0000000000017941 */ /* 0x000fea0003800000 */
.L_x_21570:
[----:B------:R-:W-:Y:S04]  /*1350*/  BSSY B1, `(.L_x_21572) ;  /* 0x0000006000017945 */ /* 0x000fe80003800000 */
[----:B------:R-:W-:Y:S05]  /*1360*/  @!P5 BRA `(.L_x_21573) ;  /* 0x000000000010d947 */ /* 0x000fea0003800000 */
[----:B-----5:R-:W-:-:S05]  /*1370*/  HADD2.F32 R128, -RZ, R122.H0_H0 ;  /* 0x2000007aff807230 */ /* 0x020fca0000004100 */
[----:B------:R-:W-:-:S04]  /*1380*/  FMUL.FTZ R155, R128, UR6 ;  /* 0x00000006809b7c20 */ /* 0x000fc80008410000 */
[----:B------:R-:W-:-:S04]  /*1390*/  FMUL.FTZ R128, R48, R155 ;  /* 0x0000009b30807220 */ /* 0x000fc80000410000 */
[----:B------:R-:W-:-:S07]  /*13a0*/  @P4 FADD.FTZ R128, R112, R128 ;  /* 0x0000008070804221 */ /* 0x000fce0000010000 */
.L_x_21573:
[----:B------:R-:W-:Y:S05]  /*13b0*/  BSYNC B1 ;  /* 0x0000000000017941 */ /* 0x000fea0003800000 */
.L_x_21572:
[----:B------:R-:W-:Y:S04]  /*13c0*/  BSSY B1, `(.L_x_21574) ;  /* 0x0000006000017945 */ /* 0x000fe80003800000 */
[----:B------:R-:W-:Y:S05]  /*13d0*/  @!P5 BRA `(.L_x_21575) ;  /* 0x000000000010d947 */ /* 0x000fea0003800000 */
[----:B-----5:R-:W-:-:S05]  /*13e0*/  HADD2.F32 R129, -RZ, R122.H1_H1 ;  /* 0x3000007aff817230 */ /* 0x020fca0000004100 */
[----:B------:R-:W-:-:S04]  /*13f0*/  FMUL.FTZ R156, R129, UR6 ;  /* 0x00000006819c7c20 */ /* 0x000fc80008410000 */
[----:B------:R-:W-:-:S04]  /*1400*/  FMUL.FTZ R129, R49, R156 ;  /* 0x0000009c31817220 */ /* 0x000fc80000410000 */
[----:B------:R-:W-:-:S07]  /*1410*/  @P4 FADD.FTZ R129, R113, R129 ;  /* 0x0000008171814221 */ /* 0x000fce0000010000 */
.L_x_21575:
[----:B------:R-:W-:Y:S05]  /*1420*/  BSYNC B1 ;  /* 0x0000000000017941 */ /* 0x000fea0003800000 */
.L_x_21574:
[----:B------:R-:W-:Y:S04]  /*1430*/  BSSY B1, `(.L_x_21576) ;  /* 0x0000006000017945 */ /* 0x000fe80003800000 */
[----:B------:R-:W-:Y:S05]  /*1440*/  @!P5 BRA `(.L_x_21577) ;  /* 0x000000000010d947 */ /* 0x000fea0003800000 */
[----:B-----5:R-:W-:-:S05]  /*1450*/  HADD2.F32 R130, -RZ, R123.H0_H0 ;  /* 0x2000007bff827230 */ /* 0x020fca0000004100 */
[----:B------:R-:W-:-:S04]  /*1460*/  FMUL.FTZ R155, R130, UR6 ;  /* 0x00000006829b7c20 */ /* 0x000fc80008410000 */
[----:B------:R-:W-:-:S04]  /*1470*/  FMUL.FTZ R130, R50, R155 ;  /* 0x0000009b32827220 */ /* 0x000fc80000410000 */
[----:B------:R-:W-:-:S07]  /*1480*/  @P4 FADD.FTZ R130, R114, R130 ;  /* 0x0000008272824221 */ /* 0x000fce0000010000 */
.L_x_21577:
[----:B------:R-:W-:Y:S05]  /*1490*/  BSYNC B1 ;  /* 0x0000000000017941 */ /* 0x000fea0003800000 */
.L_x_21576:
[----:B------:R-:W-:Y:S04]  /*14a0*/  BSSY B1, `(.L_x_21578) ;  /* 0x0000006000017945 */ /* 0x000fe80003800000 */
[----:B------:R-:W-:Y:S05]  /*14b0*/  @!P5 BRA `(.L_x_21579) ;  /* 0x000000000010d947 */ /* 0x000fea0003800000 */
[----:B-----5:R-:W-:-:S05]  /*14c0*/  HADD2.F32 R131, -RZ, R123.H1_H1 ;  /* 0x3000007bff837230 */ /* 0x020fca0000004100 */
[----:B------:R-:W-:-:S04]  /*14d0*/  FMUL.FTZ R156, R131, UR6 ;  /* 0x00000006839c7c20 */ /* 0x000fc80008410000 */
[----:B------:R-:W-:-:S04]  /*14e0*/  FMUL.FTZ R131, R51, R156 ;  /* 0x0000009c33837220 */ /* 0x000fc80000410000 */
[----:B------:R-:W-:-:S07]  /*14f0*/  @P4 FADD.FTZ R131, R115, R131 ;  /* 0x0000008373834221 */ /* 0x000fce0000010000 */
.L_x_21579:
[----:B------:R-:W-:Y:S05]  /*1500*/  BSYNC B1 ;  /* 0x0000000000017941 */ /* 0x000fea0003800000 */
.L_x_21578:
[----:B------:R1:W-:Y:S01]  /*1510*/  STG.E.128 desc[UR4][R152.64], R124 ;  /* 0x0000007c98007986 */ /* 0x0003e2000c101d04 */
[----:B------:R-:W-:Y:S02]  /*1520*/  IADD3 R151, R151, 0x20, RZ ;  /* 0x0000002097977810 */ /* 0x000fe40007ffe0ff */
[----:B------:R-:W-:Y:S01]  /*1530*/  IADD3 R150, R150, 0x20, RZ ;  /* 0x0000002096967810 */ /* 0x000fe20007ffe0ff */
[----:B------:R1:W-:Y:S06]  /*1540*/  STG.E.128 desc[UR4][R152.64+0x10], R128 ;  /* 0x0000108098007986 */ /* 0x0003ec000c101d04 */
.L_x_21563:
[----:B------:R-:W-:Y:S05]  /*1550*/  BSYNC B0 ;  /* 0x0000000000007941 */ /* 0x000fea0003800000 */
.L_x_21562:
        /* <DEDUP_REMOVED lines=46> */
.L_x_21583:
[----:B------:R-:W-:Y:S05]  /*1840*/  BSYNC B1 ;  /* 0x0000000000017941 */ /* 0x000fea0003800000 */
.L_x_21582:
[----:B------:R-:W-:Y:S04]  /*1850*/  BSSY B1, `(.L_x_21584) ;  /* 0x0000006000017945 */ /* 0x000fe80003800000 */
[----:B------:R-:W-:Y:S05]  /*1860*/  @!P5 BRA `(.L_x_21585) ;  /* 0x000000000010d947 */ /* 0x000fea0003800000 */
[----:B-----5:R-:W-:-:S05]  /*1870*/  HADD2.F32 R133, -RZ, R120.H1_H1 ;  /* 0x30000078ff857230 */ /* 0x020fca0000004100 */
[----:B------:R-:W-:-:S04]  /*1880*/  FMUL.FTZ R156, R133, UR6 ;  /* 0x00000006859c7c20 */ /* 0x000fc80008410000 */
[----:B------:R-:W-:-:S04]  /*1890*/  FMUL.FTZ R133, R77, R156 ;  /* 0x0000009c4d857220 */ /* 0x000fc80000410000 */
[----:B------:R-:W-:-:S07]  /*18a0*/  @P4 FADD.FTZ R133, R105, R133 ;  /* 0x0000008569854221 */ /* 0x000fce0000010000 */
.L_x_21585:
[----:B------:R-:W-:Y:S05]  /*18b0*/  BSYNC B1 ;  /* 0x0000000000017941 */ /* 0x000fea0003800000 */
.L_x_21584:
[----:B------:R-:W-:Y:S04]  /*18c0*/  BSSY B1, `(.L_x_21586) ;  /* 0x0000006000017945 */ /* 0x000fe80003800000 */
[----:B------:R-:W-:Y:S05]  /*18d0*/  @!P5 BRA `(.L_x_21587) ;  /* 0x000000000010d947 */ /* 0x000fea0003800000 */
[----:B-----5:R-:W-:-:S05]  /*18e0*/  HADD2.F32 R134, -RZ, R121.H0_H0 ;  /* 0x20000079ff867230 */ /* 0x020fca0000004100 */
[----:B------:R-:W-:-:S04]  /*18f0*/  FMUL.FTZ R155, R134, UR6 ;  /* 0x00000006869b7c20 */ /* 0x000fc80008410000 */
[----:B------:R-:W-:-:S04]  /*1900*/  FMUL.FTZ R134, R78, R155 ;  /* 0x0000009b4e867220 */ /* 0x000fc80000410000 */
[----:B------:R-:W-:-:S07]  /*1910*/  @P4 FADD.FTZ R134, R106, R134 ;  /* 0x000000866a864221 */ /* 0x000fce0000010000 */
.L_x_21587:
[----:B------:R-:W-:Y:S05]  /*1920*/  BSYNC B1 ;  /* 0x0000000000017941 */ /* 0x000fea0003800000 */
.L_x_21586:
[----:B------:R-:W-:Y:S04]  /*1930*/  BSSY B1, `(.L_x_21588) ;  /* 0x0000006000017945 */ /* 0x000fe80003800000 */
[----:B------:R-:W-:Y:S05]  /*1940*/  @!P5 BRA `(.L_x_21589) ;  /* 0x000000000010d947 */ /* 0x000fea0003800000 */
[----:B-----5:R-:W-:-:S05]  /*1950*/  HADD2.F32 R135, -RZ, R121.H1_H1 ;  /* 0x30000079ff877230 */ /* 0x020fca0000004100 */
[----:B------:R-:W-:-:S04]  /*1960*/  FMUL.FTZ R156, R135, UR6 ;  /* 0x00000006879c7c20 */ /* 0x000fc80008410000 */
[----:B------:R-:W-:-:S04]  /*1970*/  FMUL.FTZ R135, R79, R156 ;  /* 0x0000009c4f877220 */ /* 0x000fc80000410000 */
[----:B------:R-:W-:-:S07]  /*1980*/  @P4 FADD.FTZ R135, R107, R135 ;  /* 0x000000876b874221 */ /* 0x000fce0000010000 */
.L_x_21589:
[----:B------:R-:W-:Y:S05]  /*1990*/  BSYNC B1 ;  /* 0x0000000000017941 */ /* 0x000fea0003800000 */
.L_x_21588:
[----:B------:R-:W-:Y:S04]  /*19a0*/  BSSY B1, `(.L_x_21590) ;  /* 0x0000006000017945 */ /* 0x000fe80003800000 */
[----:B------:R-:W-:Y:S05]  /*19b0*/  @!P5 BRA `(.L_x_21591) ;  /* 0x000000000010d947 */ /* 0x000fea0003800000 */
[----:B-----5:R-:W-:-:S05]  /*19c0*/  HADD2.F32 R136, -RZ, R122.H0_H0 ;  /* 0x2000007aff887230 */ /* 0x020fca0000004100 */
[----:B------:R-:W-:-:S04]  /*19d0*/  FMUL.FTZ R155, R136, UR6 ;  /* 0x00000006889b7c20 */ /* 0x000fc80008410000 */
[----:B------:R-:W-:-:S04]  /*19e0*/  FMUL.FTZ R136, R72, R155 ;  /* 0x0000009b48887220 */ /* 0x000fc80000410000 */
[----:B------:R-:W-:-:S07]  /*19f0*/  @P4 FADD.FTZ R136, R112, R136 ;  /* 0x0000008870884221 */ /* 0x000fce0000010000 */
.L_x_21591:
[----:B------:R-:W-:Y:S05]  /*1a00*/  BSYNC B1 ;  /* 0x0000000000017941 */ /* 0x000fea0003800000 */
.L_x_21590:
[----:B------:R-:W-:Y:S04]  /*1a10*/  BSSY B1, `(.L_x_21592) ;  /* 0x0000006000017945 */ /* 0x000fe80003800000 */
[----:B------:R-:W-:Y:S05]  /*1a20*/  @!P5 BRA `(.L_x_21593) ;  /* 0x000000000010d947 */ /* 0x000fea0003800000 */
[----:B-----5:R-:W-:-:S05]  /*1a30*/  HADD2.F32 R137, -RZ, R122.H1_H1 ;  /* 0x3000007aff897230 */ /* 0x020fca0000004100 */
[----:B------:R-:W-:-:S04]  /*1a40*/  FMUL.FTZ R156, R137, UR6 ;  /* 0x00000006899c7c20 */ /* 0x000fc80008410000 */
[----:B------:R-:W-:-:S04]  /*1a50*/  FMUL.FTZ R137, R73, R156 ;  /* 0x0000009c49897220 */ /* 0x000fc80000410000 */
[----:B------:R-:W-:-:S07]  /*1a60*/  @P4 FADD.FTZ R137, R113, R137 ;  /* 0x0000008971894221 */ /* 0x000fce0000010000 */
.L_x_21593:
[----:B------:R-:W-:Y:S05]  /*1a70*/  BSYNC B1 ;  /* 0x0000000000017941 */ /* 0x000fea0003800000 */
.L_x_21592:
[----:B------:R-:W-:Y:S04]  /*1a80*/  BSSY B1, `(.L_x_21594) ;  /* 0x0000006000017945 */ /* 0x000fe80003800000 */
[----:B------:R-:W-:Y:S05]  /*1a90*/  @!P5 BRA `(.L_x_21595) ;  /* 0x000000000010d947 */ /* 0x000fea0003800000 */
[----:B-----5:R-:W-:-:S05]  /*1aa0*/  HADD2.F32 R138, -RZ, R123.H0_H0 ;  /* 0x2000007bff8a7230 */ /* 0x020fca0000004100 */
[----:B------:R-:W-:-:S04]  /*1ab0*/  FMUL.FTZ R155, R138, UR6 ;  /* 0x000000068a9b7c20 */ /* 0x000fc80008410000 */
[----:B------:R-:W-:-:S04]  /*1ac0*/  FMUL.FTZ R138, R74, R155 ;  /* 0x0000009b4a8a7220 */ /* 0x000fc80000410000 */
[----:B------:R-:W-:-:S07]  /*1ad0*/  @P4 FADD.FTZ R138, R114, R138 ;  /* 0x0000008a728a4221 */ /* 0x000fce0000010000 */
.L_x_21595:
[----:B------:R-:W-:Y:S05]  /*1ae0*/  BSYNC B1 ;  /* 0x0000000000017941 */ /* 0x000fea0003800000 */
.L_x_21594:
[----:B------:R-:W-:Y:S04]  /*1af0*/  BSSY B1, `(.L_x_21596) ;  /* 0x0000006000017945 */ /* 0x000fe80003800000 */
[----:B------:R-:W-:Y:S05]  /*1b00*/  @!P5 BRA `(.L_x_21597) ;  /* 0x000000000010d947 */ /* 0x000fea0003800000 */
[----:B-----5:R-:W-:-:S05]  /*1b10*/  HADD2.F32 R139, -RZ, R123.H1_H1 ;  /* 0x3000007bff8b7230 */ /* 0x020fca0000004100 */
[----:B------:R-:W-:-:S04]  /*1b20*/  FMUL.FTZ R156, R139, UR6 ;  /* 0x000000068b9c7c20 */ /* 0x000fc80008410000 */
[----:B------:R-:W-:-:S04]  /*1b30*/  FMUL.FTZ R139, R75, R156 ;  /* 0x0000009c4b8b7220 */ /* 0x000fc80000410000 */
[----:B------:R-:W-:-:S07]  /*1b40*/  @P4 FADD.FTZ R139, R115, R139 ;  /* 0x0000008b738b4221 */ /* 0x000fce0000010000 */
.L_x_21597:
[----:B------:R-:W-:Y:S05]  /*1b50*/  BSYNC B1 ;  /* 0x0000000000017941 */ /* 0x000fea0003800000 */
.L_x_21596:
[----:B------:R2:W-:Y:S01]  /*1b60*/  STG.E.128 desc[UR4][R152.64], R132 ;  /* 0x0000008498007986 */ /* 0x0005e2000c101d04 */
[----:B------:R-:W-:Y:S02]  /*1b70*/  IADD3 R151, R151, 0x20, RZ ;  /* 0x0000002097977810 */ /* 0x000fe40007ffe0ff */
[----:B------:R-:W-:Y:S01]  /*1b80*/  IADD3 R150, R150, 0x20, RZ ;  /* 0x0000002096967810 */ /* 0x000fe20007ffe0ff */
[----:B------:R2:W-:Y:S06]  /*1b90*/  STG.E.128 desc[UR4][R152.64+0x10], R136 ;  /* 0x0000108898007986 */ /* 0x0005ec000c101d04 */
.L_x_21581:
[----:B------:R-:W-:Y:S05]  /*1ba0*/  BSYNC B0 ;  /* 0x0000000000007941 */ /* 0x000fea0003800000 */
.L_x_21580:
        /* <DEDUP_REMOVED lines=45> */
.L_x_21601:
[----:B------:R-:W-:Y:S05]  /*1e80*/  BSYNC B1 ;  /* 0x0000000000017941 */ /* 0x000fea0003800000 */
.L_x_21600:
[----:B------:R-:W-:Y:S04]  /*1e90*/  BSSY B1, `(.L_x_21602) ;  /* 0x0000006000017945 */ /* 0x000fe80003800000 */
[----:B------:R-:W-:Y:S05]  /*1ea0*/  @!P4 BRA `(.L_x_21603) ;  /* 0x000000000010c947 */ /* 0x000fea0003800000 */
[----:B-----5:R-:W-:-:S05]  /*1eb0*/  HADD2.F32 R7, -RZ, R120.H1_H1 ;  /* 0x30000078ff077230 */ /* 0x020fca0000004100 */
[----:B------:R-:W-:-:S04]  /*1ec0*/  FMUL.FTZ R152, R7, UR6 ;  /* 0x0000000607987c20 */ /* 0x000fc80008410000 */
[----:B------:R-:W-:-:S04]  /*1ed0*/  FMUL.FTZ R141, R101, R152 ;  /* 0x00000098658d7220 */ /* 0x000fc80000410000 */
[----:B------:R-:W-:-:S07]  /*1ee0*/  @P2 FADD.FTZ R141, R105, R141 ;  /* 0x0000008d698d2221 */ /* 0x000fce0000010000 */
.L_x_21603:
[----:B------:R-:W-:Y:S05]  /*1ef0*/  BSYNC B1 ;  /* 0x0000000000017941 */ /* 0x000fea0003800000 */
.L_x_21602:
[----:B------:R-:W-:Y:S04]  /*1f00*/  BSSY B1, `(.L_x_21604) ;  /* 0x0000006000017945 */ /* 0x000fe80003800000 */
[----:B------:R-:W-:Y:S05]  /*1f10*/  @!P4 BRA `(.L_x_21605) ;  /* 0x000000000010c947 */ /* 0x000fea0003800000 */
[----:B-----5:R-:W-:-:S05]  /*1f20*/  HADD2.F32 R7, -RZ, R121.H0_H0 ;  /* 0x20000079ff077230 */ /* 0x020fca0000004100 */
[----:B------:R-:W-:-:S04]  /*1f30*/  FMUL.FTZ R7, R7, UR6 ;  /* 0x0000000607077c20 */ /* 0x000fc80008410000 */
[----:B------:R-:W-:-:S04]  /*1f40*/  FMUL.FTZ R142, R102, R7 ;  /* 0x00000007668e7220 */ /* 0x000fc80000410000 */
[----:B------:R-:W-:-:S07]  /*1f50*/  @P2 FADD.FTZ R142, R106, R142 ;  /* 0x0000008e6a8e2221 */ /* 0x000fce0000010000 */
.L_x_21605:
[----:B------:R-:W-:Y:S05]  /*1f60*/  BSYNC B1 ;  /* 0x0000000000017941 */ /* 0x000fea0003800000 */
.L_x_21604:
[----:B------:R-:W-:Y:S04]  /*1f70*/  BSSY B1, `(.L_x_21606) ;  /* 0x0000006000017945 */ /* 0x000fe80003800000 */
[----:B------:R-:W-:Y:S05]  /*1f80*/  @!P4 BRA `(.L_x_21607) ;  /* 0x000000000010c947 */ /* 0x000fea0003800000 */
[----:B-----5:R-:W-:-:S05]  /*1f90*/  HADD2.F32 R7, -RZ, R121.H1_H1 ;  /* 0x30000079ff077230 */ /* 0x020fca0000004100 */
[----:B------:R-:W-:-:S04]  /*1fa0*/  FMUL.FTZ R152, R7, UR6 ;  /* 0x0000000607987c20 */ /* 0x000fc80008410000 */
[----:B------:R-:W-:-:S04]  /*1fb0*/  FMUL.FTZ R143, R103, R152 ;  /* 0x00000098678f7220 */ /* 0x000fc80000410000 */
[----:B------:R-:W-:-:S07]  /*1fc0*/  @P2 FADD.FTZ R143, R107, R143 ;  /* 0x0000008f6b8f2221 */ /* 0x000fce0000010000 */
.L_x_21607:
[----:B------:R-:W-:Y:S05]  /*1fd0*/  BSYNC B1 ;  /* 0x0000000000017941 */ /* 0x000fea0003800000 */
.L_x_21606:
[----:B------:R-:W-:Y:S04]  /*1fe0*/  BSSY B1, `(.L_x_21608) ;  /* 0x0000006000017945 */ /* 0x000fe80003800000 */
[----:B------:R-:W-:Y:S05]  /*1ff0*/  @!P4 BRA `(.L_x_21609) ;  /* 0x000000000010c947 */ /* 0x000fea0003800000 */
[----:B-----5:R-:W-:-:S05]  /*2000*/  HADD2.F32 R7, -RZ, R122.H0_H0 ;  /* 0x2000007aff077230 */ /* 0x020fca0000004100 */
[----:B------:R-:W-:-:S04]  /*2010*/  FMUL.FTZ R7, R7, UR6 ;  /* 0x0000000607077c20 */ /* 0x000fc80008410000 */
[----:B------:R-:W-:-:S04]  /*2020*/  FMUL.FTZ R144, R96, R7 ;  /* 0x0000000760907220 */ /* 0x000fc80000410000 */
[----:B------:R-:W-:-:S07]  /*2030*/  @P2 FADD.FTZ R144, R112, R144 ;  /* 0x0000009070902221 */ /* 0x000fce0000010000 */
.L_x_21609:
[----:B------:R-:W-:Y:S05]  /*2040*/  BSYNC B1 ;  /* 0x0000000000017941 */ /* 0x000fea0003800000 */
.L_x_21608:
[----:B------:R-:W-:Y:S04]  /*2050*/  BSSY B1, `(.L_x_21610) ;  /* 0x0000006000017945 */ /* 0x000fe80003800000 */
[----:B------:R-:W-:Y:S05]  /*2060*/  @!P4 BRA `(.L_x_21611) ;  /* 0x000000000010c947 */ /* 0x000fea0003800000 */
[----:B-----5:R-:W-:-:S05]  /*2070*/  HADD2.F32 R7, -RZ, R122.H1_H1 ;  /* 0x3000007aff077230 */ /* 0x020fca0000004100 */
[----:B------:R-:W-:-:S04]  /*2080*/  FMUL.FTZ R152, R7, UR6 ;  /* 0x0000000607987c20 */ /* 0x000fc80008410000 */
[----:B------:R-:W-:-:S04]  /*2090*/  FMUL.FTZ R145, R97, R152 ;  /* 0x0000009861917220 */ /* 0x000fc80000410000 */
[----:B------:R-:W-:-:S07]  /*20a0*/  @P2 FADD.FTZ R145, R113, R145 ;  /* 0x0000009171912221 */ /* 0x000fce0000010000 */
.L_x_21611:
[----:B------:R-:W-:Y:S05]  /*20b0*/  BSYNC B1 ;  /* 0x0000000000017941 */ /* 0x000fea0003800000 */
.L_x_21610:
[----:B------:R-:W-:Y:S04]  /*20c0*/  BSSY B1, `(.L_x_21612) ;  /* 0x0000006000017945 */ /* 0x000fe80003800000 */
[----:B------:R-:W-:Y:S05]  /*20d0*/  @!P4 BRA `(.L_x_21613) ;  /* 0x000000000010c947 */ /* 0x000fea0003800000 */
[----:B-----5:R-:W-:-:S05]  /*20e0*/  HADD2.F32 R7, -RZ, R123.H0_H0 ;  /* 0x2000007bff077230 */ /* 0x020fca0000004100 */
[----:B------:R-:W-:-:S04]  /*20f0*/  FMUL.FTZ R7, R7, UR6 ;  /* 0x0000000607077c20 */ /* 0x000fc80008410000 */
[----:B------:R-:W-:-:S04]  /*2100*/  FMUL.FTZ R146, R98, R7 ;  /* 0x0000000762927220 */ /* 0x000fc80000410000 */
[----:B------:R-:W-:-:S07]  /*2110*/  @P2 FADD.FTZ R146, R114, R146 ;  /* 0x0000009272922221 */ /* 0x000fce0000010000 */
.L_x_21613:
[----:B------:R-:W-:Y:S05]  /*2120*/  BSYNC B1 ;  /* 0x0000000000017941 */ /* 0x000fea0003800000 */
.L_x_21612:
[----:B------:R-:W-:Y:S04]  /*2130*/  BSSY B1, `(.L_x_21614) ;  /* 0x0000006000017945 */ /* 0x000fe80003800000 */
[----:B------:R-:W-:Y:S05]  /*2140*/  @!P4 BRA `(.L_x_21615) ;  /* 0x000000000010c947 */ /* 0x000fea0003800000 */
[----:B-----5:R-:W-:-:S05]  /*2150*/  HADD2.F32 R7, -RZ, R123.H1_H1 ;  /* 0x3000007bff077230 */ /* 0x020fca0000004100 */
[----:B------:R-:W-:-:S04]  /*2160*/  FMUL.FTZ R152, R7, UR6 ;  /* 0x0000000607987c20 */ /* 0x000fc80008410000 */
[----:B------:R-:W-:-:S04]  /*2170*/  FMUL.FTZ R147, R99, R152 ;  /* 0x0000009863937220 */ /* 0x000fc80000410000 */
[----:B------:R-:W-:-:S07]  /*2180*/  @P2 FADD.FTZ R147, R115, R147 ;  /* 0x0000009373932221 */ /* 0x000fce0000010000 */
.L_x_21615:
[----:B------:R-:W-:Y:S05]  /*2190*/  BSYNC B1 ;  /* 0x0000000000017941 */ /* 0x000fea0003800000 */
.L_x_21614:
[----:B------:R4:W-:Y:S04]  /*21a0*/  STG.E.128 desc[UR4][R150.64], R140 ;  /* 0x0000008c96007986 */ /* 0x0009e8000c101d04 */
[----:B------:R4:W-:Y:S02]  /*21b0*/  STG.E.128 desc[UR4][R150.64+0x10], R144 ;  /* 0x0000109096007986 */ /* 0x0009e4000c101d04 */
.L_x_21599:
[----:B------:R-:W-:Y:S05]  /*21c0*/  BSYNC B0 ;  /* 0x0000000000007941 */ /* 0x000fea0003800000 */
.L_x_21598:
        /* <DEDUP_REMOVED lines=125> */
.L_x_21637:
        /* <DEDUP_REMOVED lines=56> */
[----:B------:R-:W-:Y:S02]  /*2d20*/  F2FP.F16.F32.PACK_AB R149, R150, R149 ;  /* 0x000000959695723e */ /* 0x000fe400000000ff */
[----:B------:R-:W-:Y:S02]  /*2d30*/  F2FP.F16.F32.PACK_AB R150, R156, R151 ;  /* 0x000000979c96723e */ /* 0x000fe400000000ff */
[----:B------:R-:W-:-:S05]  /*2d40*/  F2FP.F16.F32.PACK_AB R151, R160, R157 ;  /* 0x0000009da097723e */ /* 0x000fca00000000ff */
[----:B------:R0:W-:Y:S02]  /*2d50*/  STG.E.128 desc[UR4][R154.64], R148 ;  /* 0x000000949a007986 */ /* 0x0001e4000c101d04 */
.L_x_21620:
[----:B------:R-:W-:Y:S05]  /*2d60*/  BSYNC B1 ;  /* 0x0000000000017941 */ /* 0x000fea0003800000 */
.L_x_21619:
        /* <DEDUP_REMOVED lines=35> */
.L_x_21622:
[----:B------:R-:W-:Y:S05]  /*2fa0*/  BSYNC B1 ;  /* 0x0000000000017941 */ /* 0x000fea0003800000 */
.L_x_21621:
        /* <DEDUP_REMOVED lines=35> */
.L_x_21624:
[----:B------:R-:W-:Y:S05]  /*31e0*/  BSYNC B1 ;  /* 0x0000000000017941 */ /* 0x000fea0003800000 */
.L_x_21623:
        /* <DEDUP_REMOVED lines=32> */
.L_x_21618:
[----:B------:R-:W-:Y:S05]  /*33f0*/  BSYNC B0 ;  /* 0x0000000000007941 */ /* 0x000fea0003800000 */
.L_x_21617:
[----:B012-4-:R-:W0:Y:S02]  /*3400*/  LDC.64 R148, c[0x0][0x210] ;  /* 0x00008400ff947b82 */ /* 0x017e240000000a00 */
[----:B0-----:R-:W-:-:S04]  /*3410*/  LEA R4, R148, R4, 0x2 ;  /* 0x0000000494047211 */ /* 0x001fc800078e10ff */
[----:B------:R-:W-:-:S13]  /*3420*/  ISETP.GE.AND P2, PT, R4, R149, PT ;  /* 0x000000950400720c */ /* 0x000fda0003f46270 */
[----:B------:R-:W-:Y:S05]  /*3430*/  @!P2 BRA `(.L_x_21625) ;  /* 0xffffffd000d4a947 */ /* 0x000fea000383ffff */
[----:B------:R-:W-:Y:S05]  /*3440*/  EXIT ;  /* 0x000000000000794d */ /* 0x000fea0003800000 */
.L_x_21616:
        /* <DEDUP_REMOVED lines=8> */
.L_x_21627:
[----:B------:R-:W-:Y:S05]  /*34d0*/  BSYNC B0 ;  /* 0x0000000000007941 */ /* 0x000fea0003800000 */
.L_x_21626:
        /* <DEDUP_REMOVED lines=9> */
.L_x_21628:
[----:B------:R-:W-:Y:S01]  /*3570*/  HFMA2.MMA R159, -RZ, RZ, 0, 2.384185791015625e-07 ;  /* 0x00000004ff9f7435 */ /* 0x000fe200000001ff */
[----:B------:R-:W-:-:S05]  /*3580*/  MOV R150, R158 ;  /* 0x0000009e00967202 */ /* 0x000fca0000000f00 */
[----:B------:R-:W-:-:S05]  /*3590*/  FADD.FTZ R152, R151, R150 ;  /* 0x0000009697987221 */ /* 0x000fca0000010000 */
[----:B------:R-:W-:-:S07]  /*35a0*/  MOV R160, R152 ;  /* 0x0000009800a07202 */ /* 0x000fce0000000f00 */
[----:B------:R-:W-:Y:S05]  /*35b0*/  WARPSYNC.COLLECTIVE R157, `(.L_x_21629) ;  /* 0x000000009d087348 */ /* 0x000fea0003c00000 */
[----:B------:R0:W1:Y:S02]  /*35c0*/  SHFL.BFLY P6, R158, R160, R159, R162 ;  /* 0x0c00009fa09e7389 */ /* 0x00006400000c00a2 */
[----:B01----:R-:W-:Y:S01]  /*35d0*/  ENDCOLLECTIVE ;  /* 0x000000000000791b */ /* 0x003fe20003800000 */
.L_x_21629:
[----:B------:R-:W-:Y:S01]  /*35e0*/  HFMA2.MMA R159, -RZ, RZ, 0, 4.76837158203125e-07 ;  /* 0x00000008ff9f7435 */ /* 0x000fe200000001ff */
[----:B------:R-:W-:-:S05]  /*35f0*/  MOV R153, R158 ;  /* 0x0000009e00997202 */ /* 0x000fca0000000f00 */
[----:B------:R-:W-:-:S05]  /*3600*/  FADD.FTZ R153, R152, R153 ;  /* 0x0000009998997221 */ /* 0x000fca0000010000 */
[----:B------:R-:W-:-:S07]  /*3610*/  MOV R160, R153 ;  /* 0x0000009900a07202 */ /* 0x000fce0000000f00 */
[----:B------:R-:W-:Y:S05]  /*3620*/  WARPSYNC.COLLECTIVE R157, `(.L_x_21630) ;  /* 0x000000009d087348 */ /* 0x000fea0003c00000 */
[----:B------:R0:W1:Y:S02]  /*3630*/  SHFL.BFLY P6, R158, R160, R159, R162 ;  /* 0x0c00009fa09e7389 */ /* 0x00006400000c00a2 */
[----:B01----:R-:W-:Y:S01]  /*3640*/  ENDCOLLECTIVE ;  /* 0x000000000000791b */ /* 0x003fe20003800000 */
.L_x_21630:
        /* <DEDUP_REMOVED lines=8> */
.L_x_21631:
        /* <DEDUP_REMOVED lines=73> */
.L_x_21632:
[----:B------:R-:W-:Y:S01]  /*3b60*/  HFMA2.MMA R159, -RZ, RZ, 0, 1.1920928955078125e-07 ;  /* 0x00000002ff9f7435 */ /* 0x000fe200000001ff */
[----:B------:R-:W-:-:S05]  /*3b70*/  MOV R152, R158 ;  /* 0x0000009e00987202 */ /* 0x000fca0000000f00 */
[----:B------:R-:W-:-:S05]  /*3b80*/  FADD.FTZ R152, R7, R152 ;  /* 0x0000009807987221 */ /* 0x000fca0000010000 */
[----:B------:R-:W-:-:S07]  /*3b90*/  MOV R160, R152 ;  /* 0x0000009800a07202 */ /* 0x000fce0000000f00 */
[----:B------:R-:W-:Y:S05]  /*3ba0*/  WARPSYNC.COLLECTIVE R157, `(.L_x_21633) ;  /* 0x000000009d087348 */ /* 0x000fea0003c00000 */
[----:B------:R0:W1:Y:S02]  /*3bb0*/  SHFL.BFLY P6, R158, R160, R159, R162 ;  /* 0x0c00009fa09e7389 */ /* 0x00006400000c00a2 */
[----:B01----:R-:W-:Y:S01]  /*3bc0*/  ENDCOLLECTIVE ;  /* 0x000000000000791b */ /* 0x003fe20003800000 */
.L_x_21633:
[----:B------:R-:W-:Y:S01]  /*3bd0*/  HFMA2.MMA R159, -RZ, RZ, 0, 2.384185791015625e-07 ;  /* 0x00000004ff9f7435 */ /* 0x000fe200000001ff */
[----:B------:R-:W-:-:S05]  /*3be0*/  MOV R151, R158 ;  /* 0x0000009e00977202 */ /* 0x000fca0000000f00 */
[----:B------:R-:W-:-:S05]  /*3bf0*/  FADD.FTZ R151, R152, R151 ;  /* 0x0000009798977221 */ /* 0x000fca0000010000 */
[----:B------:R-:W-:-:S07]  /*3c00*/  MOV R160, R151 ;  /* 0x0000009700a07202 */ /* 0x000fce0000000f00 */
[----:B------:R-:W-:Y:S05]  /*3c10*/  WARPSYNC.COLLECTIVE R157, `(.L_x_21634) ;  /* 0x000000009d087348 */ /* 0x000fea0003c00000 */
[----:B------:R0:W1:Y:S02]  /*3c20*/  SHFL.BFLY P6, R158, R160, R159, R162 ;  /* 0x0c00009fa09e7389 */ /* 0x00006400000c00a2 */
[----:B01----:R-:W-:Y:S01]  /*3c30*/  ENDCOLLECTIVE ;  /* 0x000000000000791b */ /* 0x003fe20003800000 */
.L_x_21634:
[----:B------:R-:W-:Y:S01]  /*3c40*/  HFMA2.MMA R159, -RZ, RZ, 0, 4.76837158203125e-07 ;  /* 0x00000008ff9f7435 */ /* 0x000fe200000001ff */
[----:B------:R-:W-:-:S05]  /*3c50*/  MOV R156, R158 ;  /* 0x0000009e009c7202 */ /* 0x000fca0000000f00 */
[----:B------:R-:W-:-:S05]  /*3c60*/  FADD.FTZ R156, R151, R156 ;  /* 0x0000009c979c7221 */ /* 0x000fca0000010000 */
[----:B------:R-:W-:-:S07]  /*3c70*/  MOV R160, R156 ;  /* 0x0000009c00a07202 */ /* 0x000fce0000000f00 */
[----:B------:R-:W-:Y:S05]  /*3c80*/  WARPSYNC.COLLECTIVE R157, `(.L_x_21635) ;  /* 0x000000009d087348 */ /* 0x000fea0003c00000 */
[----:B------:R0:W1:Y:S02]  /*3c90*/  SHFL.BFLY P6, R158, R160, R159, R162 ;  /* 0x0c00009fa09e7389 */ /* 0x00006400000c00a2 */
[----:B01----:R-:W-:Y:S01]  /*3ca0*/  ENDCOLLECTIVE ;  /* 0x000000000000791b */ /* 0x003fe20003800000 */
.L_x_21635:
[----:B------:R-:W-:Y:S01]  /*3cb0*/  HFMA2.MMA R159, -RZ, RZ, 0, 9.5367431640625e-07 ;  /* 0x00000010ff9f7435 */ /* 0x000fe200000001ff */
[----:B------:R-:W-:-:S05]  /*3cc0*/  MOV R153, R158 ;  /* 0x0000009e00997202 */ /* 0x000fca0000000f00 */
[----:B------:R-:W-:-:S05]  /*3cd0*/  FADD.FTZ R153, R156, R153 ;  /* 0x000000999c997221 */ /* 0x000fca0000010000 */
[----:B------:R-:W-:-:S07]  /*3ce0*/  MOV R160, R153 ;  /* 0x0000009900a07202 */ /* 0x000fce0000000f00 */
[----:B------:R-:W-:Y:S05]  /*3cf0*/  WARPSYNC.COLLECTIVE R157, `(.L_x_21636) ;  /* 0x000000009d087348 */ /* 0x000fea0003c00000 */
[----:B------:R0:W1:Y:S02]  /*3d00*/  SHFL.BFLY P6, R158, R160, R159, R162 ;  /* 0x0c00009fa09e7389 */ /* 0x00006400000c00a2 */
[----:B01----:R-:W-:Y:S01]  /*3d10*/  ENDCOLLECTIVE ;  /* 0x000000000000791b */ /* 0x003fe20003800000 */
.L_x_21636:
[----:B------:R-:W-:Y:S05]  /*3d20*/  BRA `(.L_x_21637) ;  /* 0xffffffec001c7947 */ /* 0x000fea000383ffff */
.L_x_21638:
        /* <DEDUP_REMOVED lines=13> */
.L_x_30532:


//--------------------- .text._ZN10layer_norm13ln_fwd_kernelINS_13Kernel_traitsIf6__halffS2_fjLj1024ELj1ELj4ELj1ELj16ENS_18Kernel_traits_baseILj1024EfS2_fS2_fjLj128EEEEELb0ELb1ELb1ELb1EEEvNS_9FwdParamsE --------------------------
	.section	.text._ZN10layer_norm13ln_fwd_kernelINS_13Kernel_traitsIf6__halffS2_fjLj1024ELj1ELj4ELj1ELj16ENS_18Kernel_traits_baseILj1024EfS2_fS2_fjLj128EEEEELb0ELb1ELb1ELb1EEEvNS_9FwdParamsE,"ax",@progbits
	.align	128
        .global         _ZN10layer_norm13ln_fwd_kernelINS_13Kernel_traitsIf6__halffS2_fjLj1024ELj1ELj4ELj1ELj16ENS_18Kernel_traits_baseILj1024EfS2_fS2_fjLj128EEEEELb0ELb1ELb1ELb1EEEvNS_9FwdParamsE
        .type           _ZN10layer_norm13ln_fwd_kernelINS_13Kernel_traitsIf6__halffS2_fjLj1024ELj1ELj4ELj1ELj16ENS_18Kernel_traits_baseILj1024EfS2_fS2_fjLj128EEEEELb0ELb1ELb1ELb1EEEvNS_9FwdParamsE,@function
        .size           _ZN10layer_norm13ln_fwd_kernelINS_13Kernel_traitsIf6__halffS2_fjLj1024ELj1ELj4ELj1ELj16ENS_18Kernel_traits_baseILj1024EfS2_fS2_fjLj128EEEEELb0ELb1ELb1ELb1EEEvNS_9FwdParamsE,(.L_x_30533 - _ZN10layer_norm13ln_fwd_kernelINS_13Kernel_traitsIf6__halffS2_fjLj1024ELj1ELj4ELj1ELj16ENS_18Kernel_traits_baseILj1024EfS2_fS2_fjLj128EEEEELb0ELb1ELb1ELb1EEEvNS_9FwdParamsE)
        .other          _ZN10layer_norm13ln_fwd_kernelINS_13Kernel_traitsIf6__halffS2_fjLj1024ELj1ELj4ELj1ELj16ENS_18Kernel_traits_baseILj1024EfS2_fS2_fjLj128EEEEELb0ELb1ELb1ELb1EEEvNS_9FwdParamsE,@"STO_CUDA_ENTRY STV_DEFAULT"
_ZN10layer_norm13ln_fwd_kernelINS_13Kernel_traitsIf6__halffS2_fjLj1024ELj1ELj4ELj1ELj16ENS_18Kernel_traits_baseILj1024EfS2_fS2_fjLj128EEEEELb0ELb1ELb1ELb1EEEvNS_9FwdParamsE:
.text._ZN10layer_norm13ln_fwd_kernelINS_13Kernel_traitsIf6__halffS2_fjLj1024ELj1ELj4ELj1ELj16ENS_18Kernel_traits_baseILj1024EfS2_fS2_fjLj128EEEEELb0ELb1ELb1ELb1EEEvNS_9FwdParamsE:
        /* <DEDUP_REMOVED lines=67> */
.L_x_21706:
        /* <DEDUP_REMOVED lines=20> */
[----:B------:R-:W-:Y:S01]  /*0570*/  IADD3 R131, R115, 0x20, RZ ;  /* 0x0000002073837810 */ /* 0x000fe20007ffe0ff */
[----:B------:R-:W-:Y:S04]  /*0580*/  BSSY B0, `(.L_x_21639) ;  /* 0x000002b000007945 */ /* 0x000fe80003800000 */
[----:B0-----:R-:W-:Y:S01]  /*0590*/  @P0 IMAD.WIDE.U32 R116, R131, 0x20, R116 ;  /* 0x0000002083740825 */ /* 0x001fe200078e0074 */
[C---:B----4-:R-:W-:Y:S02]  /*05a0*/  ISETP.GE.AND P5, PT, R114.reuse, 0x1, PT ;  /* 0x000000017200780c */ /* 0x050fe40003fa6270 */
        /* <DEDUP_REMOVED lines=22> */
[----:B0-----:R-:W-:Y:S01]  /*0710*/  @P5 IMAD.WIDE.U32 R112, R0, 0x10, R112 ;  /* 0x0000001000705825 */ /* 0x001fe200078e0070 */
[----:B------:R-:W-:-:S02]  /*0720*/  @!P6 FSEL R133, R105, RZ, P3 ;  /* 0x000000ff6985e208 */ /* 0x000fc40001800000 */
[C---:B------:R-:W-:Y:S02]  /*0730*/  @!P6 ISETP.NE.U32.AND P2, PT, R138.reuse, RZ, PT ;  /* 0x000000ff8a00e20c */ /* 0x040fe40003f45070 */
[C---:B------:R-:W-:Y:S01]  /*0740*/  @!P6 ISETP.NE.U32.AND P1, PT, R138.reuse, RZ, PT ;  /* 0x000000ff8a00e20c */ /* 0x040fe20003f25070 */
[----:B------:R0:W5:Y:S01]  /*0750*/  @P5 LDG.E.128 R108, desc[UR4][R112.64] ;  /* 0x00000004706c5981 */ /* 0x000162000c1e1d00 */
[----:B------:R-:W-:Y:S02]  /*0760*/  @!P6 ISETP.NE.U32.AND P3, PT, R138, RZ, PT ;  /* 0x000000ff8a00e20c */ /* 0x000fe40003f65070 */
[C---:B------:R-:W-:Y:S02]  /*0770*/  @!P6 ISETP.NE.AND.EX P2, PT, R139.reuse, RZ, PT, P2 ;  /* 0x000000ff8b00e20c */ /* 0x040fe40003f45320 */
[C---:B------:R-:W-:Y:S02]  /*0780*/  @!P6 ISETP.NE.AND.EX P1, PT, R139.reuse, RZ, PT, P1 ;  /* 0x000000ff8b00e20c */ /* 0x040fe40003f25310 */
[----:B------:R-:W-:-:S02]  /*0790*/  @!P6 ISETP.NE.AND.EX P3, PT, R139, RZ, PT, P3 ;  /* 0x000000ff8b00e20c */ /* 0x000fc40003f65330 */
[----:B------:R-:W-:Y:S01]  /*07a0*/  @!P6 FSEL R134, R106, RZ, P1 ;  /* 0x000000ff6a86e208 */ /* 0x000fe20000800000 */
[----:B0-----:R-:W-:Y:S01]  /*07b0*/  IMAD.WIDE.U32 R112, R115, 0x20, R148 ;  /* 0x0000002073707825 */ /* 0x001fe200078e0094 */
[----:B------:R-:W-:Y:S02]  /*07c0*/  @!P6 FSEL R135, R107, RZ, P3 ;  /* 0x000000ff6b87e208 */ /* 0x000fe40001800000 */
[----:B------:R-:W-:Y:S01]  /*07d0*/  @!P6 FSEL R140, R100, RZ, P2 ;  /* 0x000000ff648ce208 */ /* 0x000fe20001000000 */
[----:B------:R-:W-:Y:S06]  /*07e0*/  @!P6 BRA `(.L_x_21640) ;  /* 0x000000000010e947 */ /* 0x000fec0003800000 */
[----:B-----5:R-:W-:-:S05]  /*07f0*/  HADD2.F32 R114, -RZ, R108.H0_H0 ;  /* 0x2000006cff727230 */ /* 0x020fca0000004100 */
[----:B------:R-:W-:-:S04]  /*0800*/  FMUL.FTZ R119, R114, UR6 ;  /* 0x0000000672777c20 */ /* 0x000fc80008410000 */
[----:B------:R-:W-:-:S04]  /*0810*/  FMUL.FTZ R140, R68, R119 ;  /* 0x00000077448c7220 */ /* 0x000fc80000410000 */
[----:B------:R-:W-:-:S07]  /*0820*/  @P0 FADD.FTZ R140, R100, R140 ;  /* 0x0000008c648c0221 */ /* 0x000fce0000010000 */
.L_x_21640:
[----:B------:R-:W-:Y:S05]  /*0830*/  BSYNC B0 ;  /* 0x0000000000007941 */ /* 0x000fea0003800000 */
.L_x_21639:
[----:B------:R-:W-:Y:S04]  /*0840*/  BSSY B0, `(.L_x_21641) ;  /* 0x0000006000007945 */ /* 0x000fe80003800000 */
[----:B------:R-:W-:Y:S05]  /*0850*/  @!P6 BRA `(.L_x_21642) ;  /* 0x000000000010e947 */ /* 0x000fea0003800000 */
[----:B-----5:R-:W-:-:S05]  /*0860*/  HADD2.F32 R114, -RZ, R108.H1_H1 ;  /* 0x3000006cff727230 */ /* 0x020fca0000004100 */
[----:B------:R-:W-:-:S04]  /*0870*/  FMUL.FTZ R114, R114, UR6 ;  /* 0x0000000672727c20 */ /* 0x000fc80008410000 */
[----:B------:R-:W-:-:S04]  /*0880*/  FMUL.FTZ R141, R69, R114 ;  /* 0x00000072458d7220 */ /* 0x000fc80000410000 */
[----:B------:R-:W-:-:S07]  /*0890*/  @P0 FADD.FTZ R141, R101, R141 ;  /* 0x0000008d658d0221 */ /* 0x000fce0000010000 */
.L_x_21642:
[----:B------:R-:W-:Y:S05]  /*08a0*/  BSYNC B0 ;  /* 0x0000000000007941 */ /* 0x000fea0003800000 */
.L_x_21641:
[----:B------:R-:W-:Y:S04]  /*08b0*/  BSSY B0, `(.L_x_21643) ;  /* 0x0000006000007945 */ /* 0x000fe80003800000 */
[----:B------:R-:W-:Y:S05]  /*08c0*/  @!P6 BRA `(.L_x_21644) ;  /* 0x000000000010e947 */ /* 0x000fea0003800000 */
[----:B-----5:R-:W-:-:S05]  /*08d0*/  HADD2.F32 R114, -RZ, R109.H0_H0 ;  /* 0x2000006dff727230 */ /* 0x020fca0000004100 */
[----:B------:R-:W-:-:S04]  /*08e0*/  FMUL.FTZ R119, R114, UR6 ;  /* 0x0000000672777c20 */ /* 0x000fc80008410000 */
[----:B------:R-:W-:-:S04]  /*08f0*/  FMUL.FTZ R142, R70, R119 ;  /* 0x00000077468e7220 */ /* 0x000fc80000410000 */
[----:B------:R-:W-:-:S07]  /*0900*/  @P0 FADD.FTZ R142, R102, R142 ;  /* 0x0000008e668e0221 */ /* 0x000fce0000010000 */
.L_x_21644:
[----:B------:R-:W-:Y:S05]  /*0910*/  BSYNC B0 ;  /* 0x0000000000007941 */ /* 0x000fea0003800000 */
.L_x_21643:
[----:B------:R-:W-:Y:S04]  /*0920*/  BSSY B0, `(.L_x_21645) ;  /* 0x0000006000007945 */ /* 0x000fe80003800000 */
[----:B------:R-:W-:Y:S05]  /*0930*/  @!P6 BRA `(.L_x_21646) ;  /* 0x000000000010e947 */ /* 0x000fea0003800000 */
[----:B-----5:R-:W-:-:S05]  /*0940*/  HADD2.F32 R114, -RZ, R109.H1_H1 ;  /* 0x3000006dff727230 */ /* 0x020fca0000004100 */
[----:B------:R-:W-:-:S04]  /*0950*/  FMUL.FTZ R114, R114, UR6 ;  /* 0x0000000672727c20 */ /* 0x000fc80008410000 */
[----:B------:R-:W-:-:S04]  /*0960*/  FMUL.FTZ R143, R71, R114 ;  /* 0x00000072478f7220 */ /* 0x000fc80000410000 */
[----:B------:R-:W-:-:S07]  /*0970*/  @P0 FADD.FTZ R143, R103, R143 ;  /* 0x0000008f678f0221 */ /* 0x000fce0000010000 */
.L_x_21646:
[----:B------:R-:W-:Y:S05]  /*0980*/  BSYNC B0 ;  /* 0x0000000000007941 */ /* 0x000fea0003800000 */
.L_x_21645:
[----:B------:R-:W-:Y:S04]  /*0990*/  BSSY B0, `(.L_x_21647) ;  /* 0x0000006000007945 */ /* 0x000fe80003800000 */
[----:B------:R-:W-:Y:S05]  /*09a0*/  @!P6 BRA `(.L_x_21648) ;  /* 0x000000000010e947 */ /* 0x000fea0003800000 */
[----:B-----5:R-:W-:-:S05]  /*09b0*/  HADD2.F32 R114, -RZ, R110.H0_H0 ;  /* 0x2000006eff727230 */ /* 0x020fca0000004100 */
[----:B------:R-:W-:-:S04]  /*09c0*/  FMUL.FTZ R119, R114, UR6 ;  /* 0x0000000672777c20 */ /* 0x000fc80008410000 */
[----:B------:R-:W-:-:S04]  /*09d0*/  FMUL.FTZ R132, R72, R119 ;  /* 0x0000007748847220 */ /* 0x000fc80000410000 */
[----:B------:R-:W-:-:S07]  /*09e0*/  @P0 FADD.FTZ R132, R104, R132 ;  /* 0x0000008468840221 */ /* 0x000fce0000010000 */
.L_x_21648:
[----:B------:R-:W-:Y:S05]  /*09f0*/  BSYNC B0 ;  /* 0x0000000000007941 */ /* 0x000fea0003800000 */
.L_x_21647:
[----:B------:R-:W-:Y:S04]  /*0a00*/  BSSY B0, `(.L_x_21649) ;  /* 0x0000006000007945 */ /* 0x000fe80003800000 */
[----:B------:R-:W-:Y:S05]  /*0a10*/  @!P6 BRA `(.L_x_21650) ;  /* 0x000000000010e947 */ /* 0x000fea0003800000 */
[----:B-----5:R-:W-:-:S05]  /*0a20*/  HADD2.F32 R114, -RZ, R110.H1_H1 ;  /* 0x3000006eff727230 */ /* 0x020fca0000004100 */
[----:B------:R-:W-:-:S04]  /*0a30*/  FMUL.FTZ R114, R114, UR6 ;  /* 0x0000000672727c20 */ /* 0x000fc80008410000 */
[----:B------:R-:W-:-:S04]  /*0a40*/  FMUL.FTZ R133, R73, R114 ;  /* 0x0000007249857220 */ /* 0x000fc80000410000 */
[----:B------:R-:W-:-:S07]  /*0a50*/  @P0 FADD.FTZ R133, R105, R133 ;  /* 0x0000008569850221 */ /* 0x000fce0000010000 */
.L_x_21650:
[----:B------:R-:W-:Y:S05]  /*0a60*/  BSYNC B0 ;  /* 0x0000000000007941 */ /* 0x000fea0003800000 */
.L_x_21649:
[----:B------:R-:W-:Y:S04]  /*0a70*/  BSSY B0, `(.L_x_21651) ;  /* 0x0000006000007945 */ /* 0x000fe80003800000 */
[----:B------:R-:W-:Y:S05]  /*0a80*/  @!P6 BRA `(.L_x_21652) ;  /* 0x000000000010e947 */ /* 0x000fea0003800000 */
[----:B-----5:R-:W-:-:S05]  /*0a90*/  HADD2.F32 R114, -RZ, R111.H0_H0 ;  /* 0x2000006fff727230 */ /* 0x020fca0000004100 */
[----:B------:R-:W-:-:S04]  /*0aa0*/  FMUL.FTZ R119, R114, UR6 ;  /* 0x0000000672777c20 */ /* 0x000fc80008410000 */
[----:B------:R-:W-:-:S04]  /*0ab0*/  FMUL.FTZ R134, R74, R119 ;  /* 0x000000774a867220 */ /* 0x000fc80000410000 */
[----:B------:R-:W-:-:S07]  /*0ac0*/  @P0 FADD.FTZ R134, R106, R134 ;  /* 0x000000866a860221 */ /* 0x000fce0000010000 */
.L_x_21652:
[----:B------:R-:W-:Y:S05]  /*0ad0*/  BSYNC B0 ;  /* 0x0000000000007941 */ /* 0x000fea0003800000 */
.L_x_21651:
[----:B------:R-:W-:Y:S04]  /*0ae0*/  BSSY B0, `(.L_x_21653) ;  /* 0x0000006000007945 */ /* 0x000fe80003800000 */
[----:B------:R-:W-:Y:S05]  /*0af0*/  @!P6 BRA `(.L_x_21654) ;  /* 0x000000000010e947 */ /* 0x000fea0003800000 */
[----:B-----5:R-:W-:-:S05]  /*0b00*/  HADD2.F32 R114, -RZ, R111.H1_H1 ;  /* 0x3000006fff727230 */ /* 0x020fca0000004100 */
[----:B------:R-:W-:-:S04]  /*0b10*/  FMUL.FTZ R114, R114, UR6 ;  /* 0x0000000672727c20 */ /* 0x000fc80008410000 */
[----:B------:R-:W-:-:S04]  /*0b20*/  FMUL.FTZ R135, R75, R114 ;  /* 0x000000724b877220 */ /* 0x000fc80000410000 */
[----:B------:R-:W-:-:S07]  /*0b30*/  @P0 FADD.FTZ R135, R107, R135 ;  /* 0x000000876b870221 */ /* 0x000fce0000010000 */
.L_x_21654:
[----:B------:R-:W-:Y:S05]  /*0b40*/  BSYNC B0 ;  /* 0x0000000000007941 */ /* 0x000fea0003800000 */
.L_x_21653:
        /* <DEDUP_REMOVED lines=16> */
[----:B-1----:R-:W-:Y:S01]  /*0c50*/  IMAD.WIDE.U32 R112, R131, 0x20, R148 ;  /* 0x0000002083707825 */ /* 0x002fe200078e0094 */
[----:B-----5:R0:W5:Y:S03]  /*0c60*/  @P5 LDG.E.128 R108, desc[UR4][R126.64] ;  /* 0x000000047e6c5981 */ /* 0x020166000c1e1d00 */
[----:B---3--:R-:W-:Y:S01]  /*0c70*/  @P0 IMAD.WIDE.U32 R116, R119, 0x20, R128 ;  /* 0x0000002077740825 */ /* 0x008fe200078e0080 */
[----:B--2---:R-:W-:Y:S02]  /*0c80*/  @!P6 FSEL R121, R101, RZ, P2 ;  /* 0x000000ff6579e208 */ /* 0x004fe40001000000 */
[----:B------:R-:W-:-:S02]  /*0c90*/  @!P6 FSEL R122, R102, RZ, P3 ;  /* 0x000000ff667ae208 */ /* 0x000fc40001800000 */
[C---:B------:R-:W-:Y:S02]  /*0ca0*/  @!P6 ISETP.NE.U32.AND P2, PT, R138.reuse, RZ, PT ;  /* 0x000000ff8a00e20c */ /* 0x040fe40003f45070 */
[----:B------:R-:W-:Y:S02]  /*0cb0*/  @!P6 ISETP.NE.U32.AND P3, PT, R138, RZ, PT ;  /* 0x000000ff8a00e20c */ /* 0x000fe40003f65070 */
[C---:B------:R-:W-:Y:S02]  /*0cc0*/  @!P6 ISETP.NE.AND.EX P2, PT, R139.reuse, RZ, PT, P2 ;  /* 0x000000ff8b00e20c */ /* 0x040fe40003f45320 */
[----:B------:R-:W-:Y:S02]  /*0cd0*/  @!P6 ISETP.NE.AND.EX P3, PT, R139, RZ, PT, P3 ;  /* 0x000000ff8b00e20c */ /* 0x000fe40003f65330 */
        /* <DEDUP_REMOVED lines=17> */
.L_x_21656:
[----:B------:R-:W-:Y:S05]  /*0df0*/  BSYNC B0 ;  /* 0x0000000000007941 */ /* 0x000fea0003800000 */
.L_x_21655:
[----:B------:R-:W-:Y:S04]  /*0e00*/  BSSY B0, `(.L_x_21657) ;  /* 0x0000006000007945 */ /* 0x000fe80003800000 */
[----:B------:R-:W-:Y:S05]  /*0e10*/  @!P6 BRA `(.L_x_21658) ;  /* 0x000000000010e947 */ /* 0x000fea0003800000 */
[----:B-----5:R-:W-:-:S05]  /*0e20*/  HADD2.F32 R114, -RZ, R108.H1_H1 ;  /* 0x3000006cff727230 */ /* 0x020fca0000004100 */
[----:B------:R-:W-:-:S04]  /*0e30*/  FMUL.FTZ R114, R114, UR6 ;  /* 0x0000000672727c20 */ /* 0x000fc80008410000 */
[----:B------:R-:W-:-:S04]  /*0e40*/  FMUL.FTZ R121, R77, R114 ;  /* 0x000000724d797220 */ /* 0x000fc80000410000 */
[----:B------:R-:W-:-:S07]  /*0e50*/  @P0 FADD.FTZ R121, R101, R121 ;  /* 0x0000007965790221 */ /* 0x000fce0000010000 */
.L_x_21658:
[----:B------:R-:W-:Y:S05]  /*0e60*/  BSYNC B0 ;  /* 0x0000000000007941 */ /* 0x000fea0003800000 */
.L_x_21657:
[----:B------:R-:W-:Y:S04]  /*0e70*/  BSSY B0, `(.L_x_21659) ;  /* 0x0000006000007945 */ /* 0x000fe80003800000 */
[----:B------:R-:W-:Y:S05]  /*0e80*/  @!P6 BRA `(.L_x_21660) ;  /* 0x000000000010e947 */ /* 0x000fea0003800000 */
[----:B-----5:R-:W-:-:S05]  /*0e90*/  HADD2.F32 R114, -RZ, R109.H0_H0 ;  /* 0x2000006dff727230 */ /* 0x020fca0000004100 */
[----:B------:R-:W-:-:S04]  /*0ea0*/  FMUL.FTZ R129, R114, UR6 ;  /* 0x0000000672817c20 */ /* 0x000fc80008410000 */
[----:B------:R-:W-:-:S04]  /*0eb0*/  FMUL.FTZ R122, R78, R129 ;  /* 0x000000814e7a7220 */ /* 0x000fc80000410000 */
[----:B------:R-:W-:-:S07]  /*0ec0*/  @P0 FADD.FTZ R122, R102, R122 ;  /* 0x0000007a667a0221 */ /* 0x000fce0000010000 */
.L_x_21660:
[----:B------:R-:W-:Y:S05]  /*0ed0*/  BSYNC B0 ;  /* 0x0000000000007941 */ /* 0x000fea0003800000 */
.L_x_21659:
[----:B------:R-:W-:Y:S04]  /*0ee0*/  BSSY B0, `(.L_x_21661) ;  /* 0x0000006000007945 */ /* 0x000fe80003800000 */
[----:B------:R-:W-:Y:S05]  /*0ef0*/  @!P6 BRA `(.L_x_21662) ;  /* 0x000000000010e947 */ /* 0x000fea0003800000 */
[----:B-----5:R-:W-:-:S05]  /*0f00*/  HADD2.F32 R114, -RZ, R109.H1_H1 ;  /* 0x3000006dff727230 */ /* 0x020fca0000004100 */
[----:B------:R-:W-:-:S04]  /*0f10*/  FMUL.FTZ R114, R114, UR6 ;  /* 0x0000000672727c20 */ /* 0x000fc80008410000 */
[----:B------:R-:W-:-:S04]  /*0f20*/  FMUL.FTZ R123, R79, R114 ;  /* 0x000000724f7b7220 */ /* 0x000fc80000410000 */
[----:B------:R-:W-:-:S07]  /*0f30*/  @P0 FADD.FTZ R123, R103, R123 ;  /* 0x0000007b677b0221 */ /* 0x000fce0000010000 */
.L_x_21662:
[----:B------:R-:W-:Y:S05]  /*0f40*/  BSYNC B0 ;  /* 0x0000000000007941 */ /* 0x000fea0003800000 */
.L_x_21661:
[----:B------:R-:W-:Y:S04]  /*0f50*/  BSSY B0, `(.L_x_21663) ;  /* 0x0000006000007945 */ /* 0x000fe80003800000 */
[----:B------:R-:W-:Y:S05]  /*0f60*/  @!P6 BRA `(.L_x_21664) ;  /* 0x000000000010e947 */ /* 0x000fea0003800000 */
[----:B-----5:R-:W-:-:S05]  /*0f70*/  HADD2.F32 R114, -RZ, R110.H0_H0 ;  /* 0x2000006eff727230 */ /* 0x020fca0000004100 */
[----:B------:R-:W-:-:S04]  /*0f80*/  FMUL.FTZ R129, R114, UR6 ;  /* 0x0000000672817c20 */ /* 0x000fc80008410000 */
[----:B------:R-:W-:-:S04]  /*0f90*/  FMUL.FTZ R124, R80, R129 ;  /* 0x00000081507c7220 */ /* 0x000fc80000410000 */
[----:B------:R-:W-:-:S07]  /*0fa0*/  @P0 FADD.FTZ R124, R104, R124 ;  /* 0x0000007c687c0221 */ /* 0x000fce0000010000 */
.L_x_21664:
[----:B------:R-:W-:Y:S05]  /*0fb0*/  BSYNC B0 ;  /* 0x0000000000007941 */ /* 0x000fea0003800000 */
.L_x_21663:
[----:B------:R-:W-:Y:S04]  /*0fc0*/  BSSY B0, `(.L_x_21665) ;  /* 0x0000006000007945 */ /* 0x000fe80003800000 */
[----:B------:R-:W-:Y:S05]  /*0fd0*/  @!P6 BRA `(.L_x_21666) ;  /* 0x000000000010e947 */ /* 0x000fea0003800000 */
[----:B-----5:R-:W-:-:S05]  /*0fe0*/  HADD2.F32 R114, -RZ, R110.H1_H1 ;  /* 0x3000006eff727230 */ /* 0x020fca0000004100 */
[----:B------:R-:W-:-:S04]  /*0ff0*/  FMUL.FTZ R114, R114, UR6 ;  /* 0x0000000672727c20 */ /* 0x000fc80008410000 */
[----:B------:R-:W-:-:S04]  /*1000*/  FMUL.FTZ R125, R81, R114 ;  /* 0x00000072517d7220 */ /* 0x000fc80000410000 */
[----:B------:R-:W-:-:S07]  /*1010*/  @P0 FADD.FTZ R125, R105, R125 ;  /* 0x0000007d697d0221 */ /* 0x000fce0000010000 */
.L_x_21666:
[----:B------:R-:W-:Y:S05]  /*1020*/  BSYNC B0 ;  /* 0x0000000000007941 */ /* 0x000fea0003800000 */
.L_x_21665:
[----:B------:R-:W-:Y:S04]  /*1030*/  BSSY B0, `(.L_x_21667) ;  /* 0x0000006000007945 */ /* 0x000fe80003800000 */
[----:B------:R-:W-:Y:S05]  /*1040*/  @!P6 BRA `(.L_x_21668) ;  /* 0x000000000010e947 */ /* 0x000fea0003800000 */
[----:B-----5:R-:W-:-:S05]  /*1050*/  HADD2.F32 R114, -RZ, R111.H0_H0 ;  /* 0x2000006fff727230 */ /* 0x020fca0000004100 */
[----:B------:R-:W-:-:S04]  /*1060*/  FMUL.FTZ R129, R114, UR6 ;  /* 0x0000000672817c20 */ /* 0x000fc80008410000 */
[----:B------:R-:W-:-:S04]  /*1070*/  FMUL.FTZ R126, R82, R129 ;  /* 0x00000081527e7220 */ /* 0x000fc80000410000 */
[----:B------:R-:W-:-:S07]  /*1080*/  @P0 FADD.FTZ R126, R106, R126 ;  /* 0x0000007e6a7e0221 */ /* 0x000fce0000010000 */
.L_x_21668:
[----:B------:R-:W-:Y:S05]  /*1090*/  BSYNC B0 ;  /* 0x0000000000007941 */ /* 0x000fea0003800000 */
.L_x_21667:
[----:B------:R-:W-:Y:S04]  /*10a0*/  BSSY B0, `(.L_x_21669) ;  /* 0x0000006000007945 */ /* 0x000fe80003800000 */
[----:B------:R-:W-:Y:S05]  /*10b0*/  @!P6 BRA `(.L_x_21670) ;  /* 0x000000000010e947 */ /* 0x000fea0003800000 */
[----:B-----5:R-:W-:-:S05]  /*10c0*/  HADD2.F32 R114, -RZ, R111.H1_H1 ;  /* 0x3000006fff727230 */ /* 0x020fca0000004100 */
[----:B------:R-:W-:-:S04]  /*10d0*/  FMUL.FTZ R114, R114, UR6 ;  /* 0x0000000672727c20 */ /* 0x000fc80008410000 */
[----:B------:R-:W-:-:S04]  /*10e0*/  FMUL.FTZ R127, R83, R114 ;  /* 0x00000072537f7220 */ /* 0x000fc80000410000 */
[----:B------:R-:W-:-:S07]  /*10f0*/  @P0 FADD.FTZ R127, R107, R127 ;  /* 0x0000007f6b7f0221 */ /* 0x000fce0000010000 */
.L_x_21670:
[----:B------:R-:W-:Y:S05]  /*1100*/  BSYNC B0 ;  /* 0x0000000000007941 */ /* 0x000fea0003800000 */
.L_x_21669:
        /* <DEDUP_REMOVED lines=8> */
[----:B------:R4:W1:Y:S01]  /*1190*/  @P0 LDG.E.128 R104, desc[UR4][R116.64+0x10] ;  /* 0x0000100474680981 */ /* 0x000862000c1e1d00 */
[----:B0-----:R-:W-:-:S05]  /*11a0*/  @P5 IMAD.WIDE.U32 R136, R129, 0x10, R136 ;  /* 0x0000001081885825 */ /* 0x001fca00078e0088 */
[----:B-----5:R0:W5:Y:S01]  /*11b0*/  @P5 LDG.E.128 R108, desc[UR4][R136.64] ;  /* 0x00000004886c5981 */ /* 0x020162000c1e1d00 */
[C---:B------:R-:W-:Y:S01]  /*11c0*/  @!P6 ISETP.NE.AND.EX P2, PT, R139.reuse, RZ, PT, P2 ;  /* 0x000000ff8b00e20c */ /* 0x040fe20003f45320 */
[----:B------:R-:W-:Y:S01]  /*11d0*/  BSSY B0, `(.L_x_21671) ;  /* 0x000001e000007945 */ /* 0x000fe20003800000 */
[----:B------:R-:W-:Y:S01]  /*11e0*/  @!P6 ISETP.NE.AND.EX P3, PT, R139, RZ, PT, P3 ;  /* 0x000000ff8b00e20c */ /* 0x000fe20003f65330 */
[----:B----4-:R-:W-:Y:S01]  /*11f0*/  IMAD.WIDE.U32 R116, R119, 0x20, R148 ;  /* 0x0000002077747825 */ /* 0x010fe200078e0094 */
[----:B------:R-:W-:Y:S02]  /*1200*/  @!P6 ISETP.NE.U32.AND P1, PT, R138, RZ, PT ;  /* 0x000000ff8a00e20c */ /* 0x000fe40003f25070 */
[----:B------:R-:W-:Y:S02]  /*1210*/  IADD3 R145, R115, 0x60, RZ ;  /* 0x0000006073917810 */ /* 0x000fe40007ffe0ff */
[----:B------:R-:W-:-:S03]  /*1220*/  @!P6 ISETP.NE.AND.EX P1, PT, R139, RZ, PT, P1 ;  /* 0x000000ff8b00e20c */ /* 0x000fc60003f25310 */
        /* <DEDUP_REMOVED lines=20> */
[----:B-----5:R-:W-:-:S05]  /*1370*/  HADD2.F32 R128, -RZ, R108.H0_H0 ;  /* 0x2000006cff807230 */ /* 0x020fca0000004100 */
[----:B------:R-:W-:-:S04]  /*1380*/  FMUL.FTZ R137, R128, UR6 ;  /* 0x0000000680897c20 */ /* 0x000fc80008410000 */
[----:B------:R-:W-:-:S04]  /*1390*/  FMUL.FTZ R128, R84, R137 ;  /* 0x0000008954807220 */ /* 0x000fc80000410000 */
[----:B------:R-:W-:-:S07]  /*13a0*/  @P0 FADD.FTZ R128, R100, R128 ;  /* 0x0000008064800221 */ /* 0x000fce0000010000 */
.L_x_21672:
[----:B------:R-:W-:Y:S05]  /*13b0*/  BSYNC B0 ;  /* 0x0000000000007941 */ /* 0x000fea0003800000 */
.L_x_21671:
[----:B------:R-:W-:Y:S04]  /*13c0*/  BSSY B0, `(.L_x_21673) ;  /* 0x0000006000007945 */ /* 0x000fe80003800000 */
[----:B------:R-:W-:Y:S05]  /*13d0*/  @!P6 BRA `(.L_x_21674) ;  /* 0x000000000010e947 */ /* 0x000fea0003800000 */
[----:B-----5:R-:W-:-:S05]  /*13e0*/  HADD2.F32 R129, -RZ, R108.H1_H1 ;  /* 0x3000006cff817230 */ /* 0x020fca0000004100 */
[----:B------:R-:W-:-:S04]  /*13f0*/  FMUL.FTZ R136, R129, UR6 ;  /* 0x0000000681887c20 */ /* 0x000fc80008410000 */
[----:B------:R-:W-:-:S04]  /*1400*/  FMUL.FTZ R129, R85, R136 ;  /* 0x0000008855817220 */ /* 0x000fc80000410000 */
[----:B------:R-:W-:-:S07]  /*1410*/  @P0 FADD.FTZ R129, R101, R129 ;  /* 0x0000008165810221 */ /* 0x000fce0000010000 */
.L_x_21674:
[----:B------:R-:W-:Y:S05]  /*1420*/  BSYNC B0 ;  /* 0x0000000000007941 */ /* 0x000fea0003800000 */
.L_x_21673:
[----:B------:R-:W-:Y:S04]  /*1430*/  BSSY B0, `(.L_x_21675) ;  /* 0x0000006000007945 */ /* 0x000fe80003800000 */
[----:B------:R-:W-:Y:S05]  /*1440*/  @!P6 BRA `(.L_x_21676) ;  /* 0x000000000010e947 */ /* 0x000fea0003800000 */
[----:B-----5:R-:W-:-:S05]  /*1450*/  HADD2.F32 R130, -RZ, R109.H0_H0 ;  /* 0x2000006dff827230 */ /* 0x020fca0000004100 */
[----:B------:R-:W-:-:S04]  /*1460*/  FMUL.FTZ R137, R130, UR6 ;  /* 0x0000000682897c20 */ /* 0x000fc80008410000 */
[----:B------:R-:W-:-:S04]  /*1470*/  FMUL.FTZ R130, R86, R137 ;  /* 0x0000008956827220 */ /* 0x000fc80000410000 */
[----:B------:R-:W-:-:S07]  /*1480*/  @P0 FADD.FTZ R130, R102, R130 ;  /* 0x0000008266820221 */ /* 0x000fce0000010000 */
.L_x_21676:
[----:B------:R-:W-:Y:S05]  /*1490*/  BSYNC B0 ;  /* 0x0000000000007941 */ /* 0x000fea0003800000 */
.L_x_21675:
[----:B------:R-:W-:Y:S04]  /*14a0*/  BSSY B0, `(.L_x_21677) ;  /* 0x0000006000007945 */ /* 0x000fe80003800000 */
[----:B------:R-:W-:Y:S05]  /*14b0*/  @!P6 BRA `(.L_x_21678) ;  /* 0x000000000010e947 */ /* 0x000fea0003800000 */
[----:B-----5:R-:W-:-:S05]  /*14c0*/  HADD2.F32 R131, -RZ, R109.H1_H1 ;  /* 0x3000006dff837230 */ /* 0x020fca0000004100 */
[----:B------:R-:W-:-:S04]  /*14d0*/  FMUL.FTZ R136, R131, UR6 ;  /* 0x0000000683887c20 */ /* 0x000fc80008410000 */
[----:B------:R-:W-:-:S04]  /*14e0*/  FMUL.FTZ R131, R87, R136 ;  /* 0x0000008857837220 */ /* 0x000fc80000410000 */
[----:B------:R-:W-:-:S07]  /*14f0*/  @P0 FADD.FTZ R131, R103, R131 ;  /* 0x0000008367830221 */ /* 0x000fce0000010000 */
.L_x_21678:
[----:B------:R-:W-:Y:S05]  /*1500*/  BSYNC B0 ;  /* 0x0000000000007941 */ /* 0x000fea0003800000 */
.L_x_21677:
[----:B------:R-:W-:Y:S04]  /*1510*/  BSSY B0, `(.L_x_21679) ;  /* 0x0000006000007945 */ /* 0x000fe80003800000 */
[----:B------:R-:W-:Y:S05]  /*1520*/  @!P6 BRA `(.L_x_21680) ;  /* 0x000000000010e947 */ /* 0x000fea0003800000 */
[----:B-----5:R-:W-:-:S05]  /*1530*/  HADD2.F32 R112, -RZ, R110.H0_H0 ;  /* 0x2000006eff707230 */ /* 0x020fca0000004100 */
[----:B------:R-:W-:-:S04]  /*1540*/  FMUL.FTZ R137, R112, UR6 ;  /* 0x0000000670897c20 */ /* 0x000fc80008410000 */
[----:B------:R-:W-:-:S04]  /*1550*/  FMUL.FTZ R112, R88, R137 ;  /* 0x0000008958707220 */ /* 0x000fc80000410000 */
[----:B------:R-:W-:-:S07]  /*1560*/  @P0 FADD.FTZ R112, R104, R112 ;  /* 0x0000007068700221 */ /* 0x000fce0000010000 */
.L_x_21680:
[----:B------:R-:W-:Y:S05]  /*1570*/  BSYNC B0 ;  /* 0x0000000000007941 */ /* 0x000fea0003800000 */
.L_x_21679:
[----:B------:R-:W-:Y:S04]  /*1580*/  BSSY B0, `(.L_x_21681) ;  /* 0x0000006000007945 */ /* 0x000fe80003800000 */
[----:B------:R-:W-:Y:S05]  /*1590*/  @!P6 BRA `(.L_x_21682) ;  /* 0x000000000010e947 */ /* 0x000fea0003800000 */
[----:B-----5:R-:W-:-:S05]  /*15a0*/  HADD2.F32 R113, -RZ, R110.H1_H1 ;  /* 0x3000006eff717230 */ /* 0x020fca0000004100 */
[----:B------:R-:W-:-:S04]  /*15b0*/  FMUL.FTZ R136, R113, UR6 ;  /* 0x0000000671887c20 */ /* 0x000fc80008410000 */
[----:B------:R-:W-:-:S04]  /*15c0*/  FMUL.FTZ R113, R89, R136 ;  /* 0x0000008859717220 */ /* 0x000fc80000410000 */
[----:B------:R-:W-:-:S07]  /*15d0*/  @P0 FADD.FTZ R113, R105, R113 ;  /* 0x0000007169710221 */ /* 0x000fce0000010000 */
.L_x_21682:
[----:B------:R-:W-:Y:S05]  /*15e0*/  BSYNC B0 ;  /* 0x0000000000007941 */ /* 0x000fea0003800000 */
.L_x_21681:
[----:B------:R-:W-:Y:S04]  /*15f0*/  BSSY B0, `(.L_x_21683) ;  /* 0x0000006000007945 */ /* 0x000fe80003800000 */
[----:B------:R-:W-:Y:S05]  /*1600*/  @!P6 BRA `(.L_x_21684) ;  /* 0x000000000010e947 */ /* 0x000fea0003800000 */
[----:B-----5:R-:W-:-:S05]  /*1610*/  HADD2.F32 R114, -RZ, R111.H0_H0 ;  /* 0x2000006fff727230 */ /* 0x020fca0000004100 */
[----:B------:R-:W-:-:S04]  /*1620*/  FMUL.FTZ R137, R114, UR6 ;  /* 0x0000000672897c20 */ /* 0x000fc80008410000 */
[----:B------:R-:W-:-:S04]  /*1630*/  FMUL.FTZ R114, R90, R137 ;  /* 0x000000895a727220 */ /* 0x000fc80000410000 */
[----:B------:R-:W-:-:S07]  /*1640*/  @P0 FADD.FTZ R114, R106, R114 ;  /* 0x000000726a720221 */ /* 0x000fce0000010000 */
.L_x_21684:
[----:B------:R-:W-:Y:S05]  /*1650*/  BSYNC B0 ;  /* 0x0000000000007941 */ /* 0x000fea0003800000 */
.L_x_21683:
[----:B------:R-:W-:Y:S04]  /*1660*/  BSSY B0, `(.L_x_21685) ;  /* 0x0000006000007945 */ /* 0x000fe80003800000 */
[----:B------:R-:W-:Y:S05]  /*1670*/  @!P6 BRA `(.L_x_21686) ;  /* 0x000000000010e947 */ /* 0x000fea0003800000 */
[----:B-----5:R-:W-:-:S05]  /*1680*/  HADD2.F32 R115, -RZ, R111.H1_H1 ;  /* 0x3000006fff737230 */ /* 0x020fca0000004100 */
[----:B------:R-:W-:-:S04]  /*1690*/  FMUL.FTZ R136, R115, UR6 ;  /* 0x0000000673887c20 */ /* 0x000fc80008410000 */
[----:B------:R-:W-:-:S04]  /*16a0*/  FMUL.FTZ R115, R91, R136 ;  /* 0x000000885b737220 */ /* 0x000fc80000410000 */
[----:B------:R-:W-:-:S07]  /*16b0*/  @P0 FADD.FTZ R115, R107, R115 ;  /* 0x000000736b730221 */ /* 0x000fce0000010000 */
.L_x_21686:
[----:B------:R-:W-:Y:S05]  /*16c0*/  BSYNC B0 ;  /* 0x0000000000007941 */ /* 0x000fea0003800000 */
.L_x_21685:
        /* <DEDUP_REMOVED lines=38> */
.L_x_21688:
[----:B------:R-:W-:Y:S05]  /*1930*/  BSYNC B0 ;  /* 0x0000000000007941 */ /* 0x000fea0003800000 */
.L_x_21687:
[----:B------:R-:W-:Y:S04]  /*1940*/  BSSY B0, `(.L_x_21689) ;  /* 0x0000006000007945 */ /* 0x000fe80003800000 */
[----:B------:R-:W-:Y:S05]  /*1950*/  @!P6 BRA `(.L_x_21690) ;  /* 0x000000000010e947 */ /* 0x000fea0003800000 */
[----:B-----5:R-:W-:-:S05]  /*1960*/  HADD2.F32 R0, -RZ, R108.H1_H1 ;  /* 0x3000006cff007230 */ /* 0x020fca0000004100 */
[----:B------:R-:W-:-:S04]  /*1970*/  FMUL.FTZ R0, R0, UR6 ;  /* 0x0000000600007c20 */ /* 0x000fc80008410000 */
[----:B------:R-:W-:-:S04]  /*1980*/  FMUL.FTZ R117, R93, R0 ;  /* 0x000000005d757220 */ /* 0x000fc80000410000 */
[----:B------:R-:W-:-:S07]  /*1990*/  @P0 FADD.FTZ R117, R101, R117 ;  /* 0x0000007565750221 */ /* 0x000fce0000010000 */
.L_x_21690:
[----:B------:R-:W-:Y:S05]  /*19a0*/  BSYNC B0 ;  /* 0x0000000000007941 */ /* 0x000fea0003800000 */
.L_x_21689:
[----:B------:R-:W-:Y:S04]  /*19b0*/  BSSY B0, `(.L_x_21691) ;  /* 0x0000006000007945 */ /* 0x000fe80003800000 */
[----:B------:R-:W-:Y:S05]  /*19c0*/  @!P6 BRA `(.L_x_21692) ;  /* 0x000000000010e947 */ /* 0x000fea0003800000 */
[----:B-----5:R-:W-:-:S05]  /*19d0*/  HADD2.F32 R0, -RZ, R109.H0_H0 ;  /* 0x2000006dff007230 */ /* 0x020fca0000004100 */
[----:B------:R-:W-:-:S04]  /*19e0*/  FMUL.FTZ R147, R0, UR6 ;  /* 0x0000000600937c20 */ /* 0x000fc80008410000 */
[----:B------:R-:W-:-:S04]  /*19f0*/  FMUL.FTZ R118, R94, R147 ;  /* 0x000000935e767220 */ /* 0x000fc80000410000 */
[----:B------:R-:W-:-:S07]  /*1a00*/  @P0 FADD.FTZ R118, R102, R118 ;  /* 0x0000007666760221 */ /* 0x000fce0000010000 */
.L_x_21692:
[----:B------:R-:W-:Y:S05]  /*1a10*/  BSYNC B0 ;  /* 0x0000000000007941 */ /* 0x000fea0003800000 */
.L_x_21691:
[----:B------:R-:W-:Y:S04]  /*1a20*/  BSSY B0, `(.L_x_21693) ;  /* 0x0000006000007945 */ /* 0x000fe80003800000 */
[----:B------:R-:W-:Y:S05]  /*1a30*/  @!P6 BRA `(.L_x_21694) ;  /* 0x000000000010e947 */ /* 0x000fea0003800000 */
[----:B-----5:R-:W-:-:S05]  /*1a40*/  HADD2.F32 R0, -RZ, R109.H1_H1 ;  /* 0x3000006dff007230 */ /* 0x020fca0000004100 */
[----:B------:R-:W-:-:S04]  /*1a50*/  FMUL.FTZ R0, R0, UR6 ;  /* 0x0000000600007c20 */ /* 0x000fc80008410000 */
[----:B------:R-:W-:-:S04]  /*1a60*/  FMUL.FTZ R119, R95, R0 ;  /* 0x000000005f777220 */ /* 0x000fc80000410000 */
[----:B------:R-:W-:-:S07]  /*1a70*/  @P0 FADD.FTZ R119, R103, R119 ;  /* 0x0000007767770221 */ /* 0x000fce0000010000 */
.L_x_21694:
[----:B------:R-:W-:Y:S05]  /*1a80*/  BSYNC B0 ;  /* 0x0000000000007941 */ /* 0x000fea0003800000 */
.L_x_21693:
[----:B------:R-:W-:Y:S04]  /*1a90*/  BSSY B0, `(.L_x_21695) ;  /* 0x0000006000007945 */ /* 0x000fe80003800000 */
[----:B------:R-:W-:Y:S05]  /*1aa0*/  @!P6 BRA `(.L_x_21696) ;  /* 0x000000000010e947 */ /* 0x000fea0003800000 */
[----:B-----5:R-:W-:-:S05]  /*1ab0*/  HADD2.F32 R0, -RZ, R110.H0_H0 ;  /* 0x2000006eff007230 */ /* 0x020fca0000004100 */
[----:B------:R-:W-:-:S04]  /*1ac0*/  FMUL.FTZ R147, R0, UR6 ;  /* 0x0000000600937c20 */ /* 0x000fc80008410000 */
[----:B------:R-:W-:-:S04]  /*1ad0*/  FMUL.FTZ R136, R96, R147 ;  /* 0x0000009360887220 */ /* 0x000fc80000410000 */
[----:B------:R-:W-:-:S07]  /*1ae0*/  @P0 FADD.FTZ R136, R104, R136 ;  /* 0x0000008868880221 */ /* 0x000fce0000010000 */
.L_x_21696:
[----:B------:R-:W-:Y:S05]  /*1af0*/  BSYNC B0 ;  /* 0x0000000000007941 */ /* 0x000fea0003800000 */
.L_x_21695:
[----:B------:R-:W-:Y:S04]  /*1b00*/  BSSY B0, `(.L_x_21697) ;  /* 0x0000006000007945 */ /* 0x000fe80003800000 */
[----:B------:R-:W-:Y:S05]  /*1b10*/  @!P6 BRA `(.L_x_21698) ;  /* 0x000000000010e947 */ /* 0x000fea0003800000 */
[----:B-----5:R-:W-:-:S05]  /*1b20*/  HADD2.F32 R0, -RZ, R110.H1_H1 ;  /* 0x3000006eff007230 */ /* 0x020fca0000004100 */
[----:B------:R-:W-:-:S04]  /*1b30*/  FMUL.FTZ R0, R0, UR6 ;  /* 0x0000000600007c20 */ /* 0x000fc80008410000 */
[----:B------:R-:W-:-:S04]  /*1b40*/  FMUL.FTZ R137, R97, R0 ;  /* 0x0000000061897220 */ /* 0x000fc80000410000 */
[----:B------:R-:W-:-:S07]  /*1b50*/  @P0 FADD.FTZ R137, R105, R137 ;  /* 0x0000008969890221 */ /* 0x000fce0000010000 */
.L_x_21698:
[----:B------:R-:W-:Y:S05]  /*1b60*/  BSYNC B0 ;  /* 0x0000000000007941 */ /* 0x000fea0003800000 */
.L_x_21697:
[----:B------:R-:W-:Y:S04]  /*1b70*/  BSSY B0, `(.L_x_21699) ;  /* 0x0000006000007945 */ /* 0x000fe80003800000 */
[----:B------:R-:W-:Y:S05]  /*1b80*/  @!P6 BRA `(.L_x_21700) ;  /* 0x000000000010e947 */ /* 0x000fea0003800000 */
[----:B-----5:R-:W-:-:S05]  /*1b90*/  HADD2.F32 R0, -RZ, R111.H0_H0 ;  /* 0x2000006fff007230 */ /* 0x020fca0000004100 */
[----:B------:R-:W-:-:S04]  /*1ba0*/  FMUL.FTZ R147, R0, UR6 ;  /* 0x0000000600937c20 */ /* 0x000fc80008410000 */
[----:B------:R-:W-:-:S04]  /*1bb0*/  FMUL.FTZ R138, R98, R147 ;  /* 0x00000093628a7220 */ /* 0x000fc80000410000 */
[----:B------:R-:W-:-:S07]  /*1bc0*/  @P0 FADD.FTZ R138, R106, R138 ;  /* 0x0000008a6a8a0221 */ /* 0x000fce0000010000 */
.L_x_21700:
[----:B------:R-:W-:Y:S05]  /*1bd0*/  BSYNC B0 ;  /* 0x0000000000007941 */ /* 0x000fea0003800000 */
.L_x_21699:
[----:B------:R-:W-:Y:S04]  /*1be0*/  BSSY B0, `(.L_x_21701) ;  /* 0x0000006000007945 */ /* 0x000fe80003800000 */
[----:B------:R-:W-:Y:S05]  /*1bf0*/  @!P6 BRA `(.L_x_21702) ;  /* 0x000000000010e947 */ /* 0x000fea0003800000 */
[----:B-----5:R-:W-:-:S05]  /*1c00*/  HADD2.F32 R0, -RZ, R111.H1_H1 ;  /* 0x3000006fff007230 */ /* 0x020fca0000004100 */
[----:B------:R-:W-:-:S04]  /*1c10*/  FMUL.FTZ R0, R0, UR6 ;  /* 0x0000000600007c20 */ /* 0x000fc80008410000 */
[----:B------:R-:W-:-:S04]  /*1c20*/  FMUL.FTZ R139, R99, R0 ;  /* 0x00000000638b7220 */ /* 0x000fc80000410000 */
[----:B------:R-:W-:-:S07]  /*1c30*/  @P0 FADD.FTZ R139, R107, R139 ;  /* 0x0000008b6b8b0221 */ /* 0x000fce0000010000 */
.L_x_21702:
[----:B------:R-:W-:Y:S05]  /*1c40*/  BSYNC B0 ;  /* 0x0000000000007941 */ /* 0x000fea0003800000 */
.L_x_21701:
        /* <DEDUP_REMOVED lines=124> */
.L_x_21718:
        /* <DEDUP_REMOVED lines=93> */
[----:B------:R-:W-:Y:S01]  /*29e0*/  F2FP.F16.F32.PACK_AB R118, R127, R118 ;  /* 0x000000767f76723e */ /* 0x000fe200000000ff */
        /* <DEDUP_REMOVED lines=14> */
[----:B------:R-:W-:-:S04]  /*2ad0*/  IMAD.WIDE.U32 R134, R135, 0x10, R112 ;  /* 0x0000001087867825 */ /* 0x000fc800078e0070 */
        /* <DEDUP_REMOVED lines=27> */
[----:B------:R0:W-:Y:S01]  /*2c90*/  STG.E.128 desc[UR4][R120.64], R112 ;  /* 0x0000007078007986 */ /* 0x0001e2000c101d04 */
[----:B------:R-:W-:Y:S02]  /*2ca0*/  F2FP.F16.F32.PACK_AB R126, R125, R126 ;  /* 0x0000007e7d7e723e */ /* 0x000fe400000000ff */
[----:B------:R-:W-:Y:S01]  /*2cb0*/  F2FP.F16.F32.PACK_AB R125, R148, R163 ;  /* 0x000000a3947d723e */ /* 0x000fe200000000ff */
[----:B------:R0:W-:Y:S01]  /*2cc0*/  STG.E.128 desc[UR4][R128.64], R116 ;  /* 0x0000007480007986 */ /* 0x0001e2000c101d04 */
[----:B------:R-:W-:Y:S02]  /*2cd0*/  F2FP.F16.F32.PACK_AB R124, R139, R124 ;  /* 0x0000007c8b7c723e */ /* 0x000fe400000000ff */
[----:B------:R-:W-:-:S02]  /*2ce0*/  F2FP.F16.F32.PACK_AB R138, R137, R138 ;  /* 0x0000008a898a723e */ /* 0x000fc400000000ff */
[----:B------:R-:W-:Y:S01]  /*2cf0*/  F2FP.F16.F32.PACK_AB R139, R141, R122 ;  /* 0x0000007a8d8b723e */ /* 0x000fe200000000ff */
[----:B------:R0:W-:Y:S01]  /*2d00*/  STG.E.128 desc[UR4][R130.64], R124 ;  /* 0x0000007c82007986 */ /* 0x0001e2000c101d04 */
[----:B------:R-:W-:Y:S02]  /*2d10*/  F2FP.F16.F32.PACK_AB R137, R156, R133 ;  /* 0x000000859c89723e */ /* 0x000fe400000000ff */
[----:B------:R-:W-:-:S05]  /*2d20*/  F2FP.F16.F32.PACK_AB R136, R136, R123 ;  /* 0x0000007b8888723e */ /* 0x000fca00000000ff */
[----:B------:R0:W-:Y:S02]  /*2d30*/  STG.E.128 desc[UR4][R134.64], R136 ;  /* 0x0000008886007986 */ /* 0x0001e4000c101d04 */
.L_x_21705:
[----:B------:R-:W-:Y:S05]  /*2d40*/  BSYNC B0 ;  /* 0x0000000000007941 */ /* 0x000fea0003800000 */
.L_x_21704:
[----:B0-----:R-:W0:Y:S02]  /*2d50*/  LDC.64 R112, c[0x0][0x210] ;  /* 0x00008400ff707b82 */ /* 0x001e240000000a00 */
[----:B0-----:R-:W-:-:S04]  /*2d60*/  LEA R3, R112, R3, 0x2 ;  /* 0x0000000370037211 */ /* 0x001fc800078e10ff */
[----:B------:R-:W-:-:S13]  /*2d70*/  ISETP.GE.AND P0, PT, R3, R113, PT ;  /* 0x000000710300720c */ /* 0x000fda0003f06270 */
[----:B------:R-:W-:Y:S05]  /*2d80*/  @!P0 BRA `(.L_x_21706) ;  /* 0xffffffd400a88947 */ /* 0x000fea000383ffff */
[----:B------:R-:W-:Y:S05]  /*2d90*/  EXIT ;  /* 0x000000000000794d */ /* 0x000fea0003800000 */
.L_x_21703:
        /* <DEDUP_REMOVED lines=8> */
.L_x_21708:
[----:B------:R-:W-:Y:S05]  /*2e20*/  BSYNC B0 ;  /* 0x0000000000007941 */ /* 0x000fea0003800000 */
.L_x_21707:
        /* <DEDUP_REMOVED lines=10> */
.L_x_21709:
[----:B------:R-:W-:Y:S01]  /*2ed0*/  HFMA2.MMA R156, -RZ, RZ, 0, 2.384185791015625e-07 ;  /* 0x00000004ff9c7435 */ /* 0x000fe200000001ff */
[----:B------:R-:W-:-:S05]  /*2ee0*/  MOV R150, R153 ;  /* 0x0000009900967202 */ /* 0x000fca0000000f00 */
[----:B------:R-:W-:-:S05]  /*2ef0*/  FADD.FTZ R150, R149, R150 ;  /* 0x0000009695967221 */ /* 0x000fca0000010000 */
[----:B------:R-:W-:-:S07]  /*2f00*/  MOV R155, R150 ;  /* 0x00000096009b7202 */ /* 0x000fce0000000f00 */
[----:B------:R-:W-:Y:S05]  /*2f10*/  WARPSYNC.COLLECTIVE R154, `(.L_x_21710) ;  /* 0x000000009a087348 */ /* 0x000fea0003c00000 */
[----:B------:R0:W1:Y:S02]  /*2f20*/  SHFL.BFLY P1, R153, R155, R156, R157 ;  /* 0x0c00009c9b997389 */ /* 0x000064000002009d */
[----:B01----:R-:W-:Y:S01]  /*2f30*/  ENDCOLLECTIVE ;  /* 0x000000000000791b */ /* 0x003fe20003800000 */
.L_x_21710:
[----:B------:R-:W-:Y:S01]  /*2f40*/  HFMA2.MMA R156, -RZ, RZ, 0, 4.76837158203125e-07 ;  /* 0x00000008ff9c7435 */ /* 0x000fe200000001ff */
[----:B------:R-:W-:-:S05]  /*2f50*/  MOV R145, R153 ;  /* 0x0000009900917202 */ /* 0x000fca0000000f00 */
[----:B------:R-:W-:-:S05]  /*2f60*/  FADD.FTZ R151, R150, R145 ;  /* 0x0000009196977221 */ /* 0x000fca0000010000 */
[----:B------:R-:W-:-:S07]  /*2f70*/  MOV R155, R151 ;  /* 0x00000097009b7202 */ /* 0x000fce0000000f00 */
[----:B------:R-:W-:Y:S05]  /*2f80*/  WARPSYNC.COLLECTIVE R154, `(.L_x_21711) ;  /* 0x000000009a087348 */ /* 0x000fea0003c00000 */
[----:B------:R0:W1:Y:S02]  /*2f90*/  SHFL.BFLY P1, R153, R155, R156, R157 ;  /* 0x0c00009c9b997389 */ /* 0x000064000002009d */
[----:B01----:R-:W-:Y:S01]  /*2fa0*/  ENDCOLLECTIVE ;  /* 0x000000000000791b */ /* 0x003fe20003800000 */
.L_x_21711:
[----:B------:R-:W-:Y:S01]  /*2fb0*/  HFMA2.MMA R156, -RZ, RZ, 0, 9.5367431640625e-07 ;  /* 0x00000010ff9c7435 */ /* 0x000fe200000001ff */
[----:B------:R-:W-:-:S05]  /*2fc0*/  MOV R152, R153 ;  /* 0x0000009900987202 */ /* 0x000fca0000000f00 */
[----:B------:R-:W-:-:S05]  /*2fd0*/  FADD.FTZ R152, R151, R152 ;  /* 0x0000009897987221 */ /* 0x000fca0000010000 */
[----:B------:R-:W-:-:S07]  /*2fe0*/  MOV R155, R152 ;  /* 0x00000098009b7202 */ /* 0x000fce0000000f00 */
[----:B------:R-:W-:Y:S05]  /*2ff0*/  WARPSYNC.COLLECTIVE R154, `(.L_x_21712) ;  /* 0x000000009a087348 */ /* 0x000fea0003c00000 */
[----:B------:R0:W1:Y:S02]  /*3000*/  SHFL.BFLY P1, R153, R155, R156, R157 ;  /* 0x0c00009c9b997389 */ /* 0x000064000002009d */
[----:B01----:R-:W-:Y:S01]  /*3010*/  ENDCOLLECTIVE ;  /* 0x000000000000791b */ /* 0x003fe20003800000 */
.L_x_21712:
        /* <DEDUP_REMOVED lines=72> */
.L_x_21713:
[----:B------:R-:W-:Y:S01]  /*34a0*/  HFMA2.MMA R156, -RZ, RZ, 0, 1.1920928955078125e-07 ;  /* 0x00000002ff9c7435 */ /* 0x000fe200000001ff */
[----:B------:R-:W-:-:S05]  /*34b0*/  MOV R149, R153 ;  /* 0x0000009900957202 */ /* 0x000fca0000000f00 */
[----:B------:R-:W-:-:S05]  /*34c0*/  FADD.FTZ R149, R0, R149 ;  /* 0x0000009500957221 */ /* 0x000fca0000010000 */
[----:B------:R-:W-:-:S07]  /*34d0*/  MOV R155, R149 ;  /* 0x00000095009b7202 */ /* 0x000fce0000000f00 */
[----:B------:R-:W-:Y:S05]  /*34e0*/  WARPSYNC.COLLECTIVE R154, `(.L_x_21714) ;  /* 0x000000009a087348 */ /* 0x000fea0003c00000 */
[----:B------:R0:W1:Y:S02]  /*34f0*/  SHFL.BFLY P1, R153, R155, R156, R157 ;  /* 0x0c00009c9b997389 */ /* 0x000064000002009d */
[----:B01----:R-:W-:Y:S01]  /*3500*/  ENDCOLLECTIVE ;  /* 0x000000000000791b */ /* 0x003fe20003800000 */
.L_x_21714:
[----:B------:R-:W-:Y:S01]  /*3510*/  HFMA2.MMA R156, -RZ, RZ, 0, 2.384185791015625e-07 ;  /* 0x00000004ff9c7435 */ /* 0x000fe200000001ff */
[----:B------:R-:W-:-:S05]  /*3520*/  MOV R150, R153 ;  /* 0x0000009900967202 */ /* 0x000fca0000000f00 */
[----:B------:R-:W-:-:S05]  /*3530*/  FADD.FTZ R150, R149, R150 ;  /* 0x0000009695967221 */ /* 0x000fca0000010000 */
[----:B------:R-:W-:-:S07]  /*3540*/  MOV R155, R150 ;  /* 0x00000096009b7202 */ /* 0x000fce0000000f00 */
[----:B------:R-:W-:Y:S05]  /*3550*/  WARPSYNC.COLLECTIVE R154, `(.L_x_21715) ;  /* 0x000000009a087348 */ /* 0x000fea0003c00000 */
[----:B------:R0:W1:Y:S02]  /*3560*/  SHFL.BFLY P1, R153, R155, R156, R157 ;  /* 0x0c00009c9b997389 */ /* 0x000064000002009d */
[----:B01----:R-:W-:Y:S01]  /*3570*/  ENDCOLLECTIVE ;  /* 0x000000000000791b */ /* 0x003fe20003800000 */
.L_x_21715:
[----:B------:R-:W-:Y:S01]  /*3580*/  HFMA2.MMA R156, -RZ, RZ, 0, 4.76837158203125e-07 ;  /* 0x00000008ff9c7435 */ /* 0x000fe200000001ff */
[----:B------:R-:W-:-:S05]  /*3590*/  MOV R151, R153 ;  /* 0x0000009900977202 */ /* 0x000fca0000000f00 */
[----:B------:R-:W-:-:S05]  /*35a0*/  FADD.FTZ R151, R150, R151 ;  /* 0x0000009796977221 */ /* 0x000fca0000010000 */
[----:B------:R-:W-:-:S07]  /*35b0*/  MOV R155, R151 ;  /* 0x00000097009b7202 */ /* 0x000fce0000000f00 */
[----:B------:R-:W-:Y:S05]  /*35c0*/  WARPSYNC.COLLECTIVE R154, `(.L_x_21716) ;  /* 0x000000009a087348 */ /* 0x000fea0003c00000 */
[----:B------:R0:W1:Y:S02]  /*35d0*/  SHFL.BFLY P1, R153, R155, R156, R157 ;  /* 0x0c00009c9b997389 */ /* 0x000064000002009d */
[----:B01----:R-:W-:Y:S01]  /*35e0*/  ENDCOLLECTIVE ;  /* 0x000000000000791b */ /* 0x003fe20003800000 */
.L_x_21716:
[----:B------:R-:W-:Y:S01]  /*35f0*/  HFMA2.MMA R156, -RZ, RZ, 0, 9.5367431640625e-07 ;  /* 0x00000010ff9c7435 */ /* 0x000fe200000001ff */
[----:B------:R-:W-:-:S05]  /*3600*/  MOV R152, R153 ;  /* 0x0000009900987202 */ /* 0x000fca0000000f00 */
[----:B------:R-:W-:-:S05]  /*3610*/  FADD.FTZ R152, R151, R152 ;  /* 0x0000009897987221 */ /* 0x000fca0000010000 */
[----:B------:R-:W-:-:S07]  /*3620*/  MOV R155, R152 ;  /* 0x00000098009b7202 */ /* 0x000fce0000000f00 */
[----:B------:R-:W-:Y:S05]  /*3630*/  WARPSYNC.COLLECTIVE R154, `(.L_x_21717) ;  /* 0x000000009a087348 */ /* 0x000fea0003c00000 */
[----:B------:R0:W1:Y:S02]  /*3640*/  SHFL.BFLY P1, R153, R155, R156, R157 ;  /* 0x0c00009c9b997389 */ /* 0x000064000002009d */
[----:B01----:R-:W-:Y:S01]  /*3650*/  ENDCOLLECTIVE ;  /* 0x000000000000791b */ /* 0x003fe20003800000 */
.L_x_21717:
[----:B------:R-:W-:Y:S05]  /*3660*/  BRA `(.L_x_21718) ;  /* 0xffffffec00687947 */ /* 0x000fea000383ffff */
.L_x_21719:
        /* <DEDUP_REMOVED lines=9> */
.L_x_30533:


//--------------------- .text._ZN10layer_norm13ln_fwd_kernelINS_13Kernel_traitsIf6__halffS2_fjLj1024ELj1ELj4ELj1ELj16ENS_18Kernel_traits_baseILj1024EfS2_fS2_fjLj128EEEEELb1ELb0ELb0ELb0EEEvNS_9FwdParamsE --------------------------
	.section	.text._ZN10layer_norm13ln_fwd_kernelINS_13Kernel_traitsIf6__halffS2_fjLj1024ELj1ELj4ELj1ELj16ENS_18Kernel_traits_baseILj1024EfS2_fS2_fjLj128EEEEELb1ELb0ELb0ELb0EEEvNS_9FwdParamsE,"ax",@progbits
	.align	128
        .global         _ZN10layer_norm13ln_fwd_kernelINS_13Kernel_traitsIf6__halffS2_fjLj1024ELj1ELj4ELj1ELj16ENS_18Kernel_traits_baseILj1024EfS2_fS2_fjLj128EEEEELb1ELb0ELb0ELb0EEEvNS_9FwdParamsE
        .type           _ZN10layer_norm13ln_fwd_kernelINS_13Kernel_traitsIf6__halffS2_fjLj1024ELj1ELj4ELj1ELj16ENS_18Kernel_traits_baseILj1024EfS2_fS2_fjLj128EEEEELb1ELb0ELb0ELb0EEEvNS_9FwdParamsE,@function
        .size           _ZN10layer_norm13ln_fwd_kernelINS_13Kernel_traitsIf6__halffS2_fjLj1024ELj1ELj4ELj1ELj16ENS_18Kernel_traits_baseILj1024EfS2_fS2_fjLj128EEEEELb1ELb0ELb0ELb0EEEvNS_9FwdParamsE,(.L_x_30534 - _ZN10layer_norm13ln_fwd_kernelINS_13Kernel_traitsIf6__halffS2_fjLj1024ELj1ELj4ELj1ELj16ENS_18Kernel_traits_baseILj1024EfS2_fS2_fjLj128EEEEELb1ELb0ELb0ELb0EEEvNS_9FwdParamsE)
        .other          _ZN10layer_norm13ln_fwd_kernelINS_13Kernel_traitsIf6__halffS2_fjLj1024ELj1ELj4ELj1ELj16ENS_18Kernel_traits_baseILj1024EfS2_fS2_fjLj128EEEEELb1ELb0ELb0ELb0EEEvNS_9FwdParamsE,@"STO_CUDA_ENTRY STV_DEFAULT"
_ZN10layer_norm13ln_fwd_kernelINS_13Kernel_traitsIf6__halffS2_fjLj1024ELj1ELj4ELj1ELj16ENS_18Kernel_traits_baseILj1024EfS2_fS2_fjLj128EEEEELb1ELb0ELb0ELb0EEEvNS_9FwdParamsE:
.text._ZN10layer_norm13ln_fwd_kernelINS_13Kernel_traitsIf6__halffS2_fjLj1024ELj1ELj4ELj1ELj16ENS_18Kernel_traits_baseILj1024EfS2_fS2_fjLj128EEEEELb1ELb0ELb0ELb0EEEvNS_9FwdParamsE:
        /* <DEDUP_REMOVED lines=111> */
.L_x_21721:
[----:B------:R-:W-:Y:S05]  /*06f0*/  BSYNC B0 ;  /* 0x0000000000007941 */ /* 0x000fea0003800000 */
.L_x_21720:
        /* <DEDUP_REMOVED lines=18> */
.L_x_21723:
[----:B------:R-:W-:Y:S05]  /*0820*/  BSYNC B0 ;  /* 0x0000000000007941 */ /* 0x000fea0003800000 */
.L_x_21722:
        /* <DEDUP_REMOVED lines=18> */
.L_x_21725:
[----:B------:R-:W-:Y:S05]  /*0950*/  BSYNC B0 ;  /* 0x0000000000007941 */ /* 0x000fea0003800000 */
.L_x_21724:
        /* <DEDUP_REMOVED lines=17> */
.L_x_21727:
[----:B------:R-:W-:Y:S05]  /*0a70*/  BSYNC B0 ;  /* 0x0000000000007941 */ /* 0x000fea0003800000 */
.L_x_21726:
        /* <DEDUP_REMOVED lines=24> */
.L_x_21970:
        /* <DEDUP_REMOVED lines=13> */
[----:B0-----:R-:W-:Y:S02]  /*0cd0*/  LOP3.LUT R0, R108, 0x1f, RZ, 0xc0, !PT ;  /* 0x0000001f6c007812 */ /* 0x001fe400078ec0ff */
[----:B------:R-:W-:Y:S02]  /*0ce0*/  MOV R108, 0x3f800000 ;  /* 0x3f800000006c7802 */ /* 0x000fe40000000f00 */
        /* <DEDUP_REMOVED lines=26> */
.L_x_21732:
[----:B------:R-:W-:-:S07]  /*0e90*/  MOV R78, R114 ;  /* 0x00000072004e7202 */ /* 0x000fce0000000f00 */
.L_x_21733:
[----:B------:R-:W-:Y:S05]  /*0ea0*/  BSYNC B2 ;  /* 0x0000000000027941 */ /* 0x000fea0003800000 */
.L_x_21731:
        /* <DEDUP_REMOVED lines=16> */
.L_x_21737:
[----:B------:R-:W-:Y:S05]  /*0fb0*/  BSYNC B3 ;  /* 0x0000000000037941 */ /* 0x000fea0003800000 */
.L_x_21736:
        /* <DEDUP_REMOVED lines=43> */
.L_x_21735:
[----:B------:R-:W-:Y:S05]  /*1270*/  BSYNC B2 ;  /* 0x0000000000027941 */ /* 0x000fea0003800000 */
.L_x_21734:
        /* <DEDUP_REMOVED lines=26> */
.L_x_21739:
[----:B------:R-:W-:-:S07]  /*1420*/  IMAD.MOV.U32 R3, RZ, RZ, R114 ;  /* 0x000000ffff037224 */ /* 0x000fce00078e0072 */
.L_x_21740:
[----:B------:R-:W-:Y:S05]  /*1430*/  BSYNC B2 ;  /* 0x0000000000027941 */ /* 0x000fea0003800000 */
.L_x_21738:
        /* <DEDUP_REMOVED lines=16> */
.L_x_21744:
[----:B------:R-:W-:Y:S05]  /*1540*/  BSYNC B3 ;  /* 0x0000000000037941 */ /* 0x000fea0003800000 */
.L_x_21743:
        /* <DEDUP_REMOVED lines=43> */
.L_x_21742:
[----:B------:R-:W-:Y:S05]  /*1800*/  BSYNC B2 ;  /* 0x0000000000027941 */ /* 0x000fea0003800000 */
.L_x_21741:
        /* <DEDUP_REMOVED lines=21> */
.L_x_21746:
[----:B------:R-:W-:-:S07]  /*1960*/  IMAD.MOV.U32 R3, RZ, RZ, R114 ;  /* 0x000000ffff037224 */ /* 0x000fce00078e0072 */
.L_x_21747:
[----:B------:R-:W-:Y:S05]  /*1970*/  BSYNC B2 ;  /* 0x0000000000027941 */ /* 0x000fea0003800000 */
.L_x_21745:
        /* <DEDUP_REMOVED lines=16> */
.L_x_21751:
[----:B------:R-:W-:Y:S05]  /*1a80*/  BSYNC B3 ;  /* 0x0000000000037941 */ /* 0x000fea0003800000 */
.L_x_21750:
        /* <DEDUP_REMOVED lines=43> */
.L_x_21749:
[----:B------:R-:W-:Y:S05]  /*1d40*/  BSYNC B2 ;  /* 0x0000000000027941 */ /* 0x000fea0003800000 */
.L_x_21748:
        /* <DEDUP_REMOVED lines=20> */
.L_x_21753:
[----:B------:R-:W-:-:S07]  /*1e90*/  IMAD.MOV.U32 R3, RZ, RZ, R114 ;  /* 0x000000ffff037224 */ /* 0x000fce00078e0072 */
.L_x_21754:
[----:B------:R-:W-:Y:S05]  /*1ea0*/  BSYNC B2 ;  /* 0x0000000000027941 */ /* 0x000fea0003800000 */
.L_x_21752:
        /* <DEDUP_REMOVED lines=16> */
.L_x_21758:
[----:B------:R-:W-:Y:S05]  /*1fb0*/  BSYNC B3 ;  /* 0x0000000000037941 */ /* 0x000fea0003800000 */
.L_x_21757:
        /* <DEDUP_REMOVED lines=42> */
.L_x_21756:
[----:B------:R-:W-:Y:S05]  /*2260*/  BSYNC B2 ;  /* 0x0000000000027941 */ /* 0x000fea0003800000 */
.L_x_21755:
        /* <DEDUP_REMOVED lines=20> */
.L_x_21760:
[----:B------:R-:W-:-:S07]  /*23b0*/  MOV R3, R114 ;  /* 0x0000007200037202 */ /* 0x000fce0000000f00 */
.L_x_21761:
[----:B------:R-:W-:Y:S05]  /*23c0*/  BSYNC B2 ;  /* 0x0000000000027941 */ /* 0x000fea0003800000 */
.L_x_21759:
        /* <DEDUP_REMOVED lines=16> */
.L_x_21765:
[----:B------:R-:W-:Y:S05]  /*24d0*/  BSYNC B3 ;  /* 0x0000000000037941 */ /* 0x000fea0003800000 */
.L_x_21764:
        /* <DEDUP_REMOVED lines=43> */
.L_x_21763:
[----:B------:R-:W-:Y:S05]  /*2790*/  BSYNC B2 ;  /* 0x0000000000027941 */ /* 0x000fea0003800000 */
.L_x_21762:
        /* <DEDUP_REMOVED lines=20> */
.L_x_21767:
[----:B------:R-:W-:-:S07]  /*28e0*/  MOV R3, R114 ;  /* 0x0000007200037202 */ /* 0x000fce0000000f00 */
.L_x_21768:
[----:B------:R-:W-:Y:S05]  /*28f0*/  BSYNC B2 ;  /* 0x0000000000027941 */ /* 0x000fea0003800000 */
.L_x_21766:
        /* <DEDUP_REMOVED lines=16> */
.L_x_21772:
[----:B------:R-:W-:Y:S05]  /*2a00*/  BSYNC B3 ;  /* 0x0000000000037941 */ /* 0x000fea0003800000 */
.L_x_21771:
        /* <DEDUP_REMOVED lines=42> */
.L_x_21770:
[----:B------:R-:W-:Y:S05]  /*2cb0*/  BSYNC B2 ;  /* 0x0000000000027941 */ /* 0x000fea0003800000 */
.L_x_21769:
        /* <DEDUP_REMOVED lines=20> */
.L_x_21774:
[----:B------:R-:W-:-:S07]  /*2e00*/  IMAD.MOV.U32 R3, RZ, RZ, R114 ;  /* 0x000000ffff037224 */ /* 0x000fce00078e0072 */
.L_x_21775:
[----:B------:R-:W-:Y:S05]  /*2e10*/  BSYNC B2 ;  /* 0x0000000000027941 */ /* 0x000fea0003800000 */
.L_x_21773:
        /* <DEDUP_REMOVED lines=16> */
.L_x_21779:
[----:B------:R-:W-:Y:S05]  /*2f20*/  BSYNC B3 ;  /* 0x0000000000037941 */ /* 0x000fea0003800000 */
.L_x_21778:
        /* <DEDUP_REMOVED lines=42> */
.L_x_21777:
[----:B------:R-:W-:Y:S05]  /*31d0*/  BSYNC B2 ;  /* 0x0000000000027941 */ /* 0x000fea0003800000 */
.L_x_21776:
[----:B------:R-:W-:Y:S01]  /*31e0*/  I2FP.F32.U32 R94, R3 ;  /* 0x00000003005e7245 */ /* 0x000fe20000201000 */
[----:B------:R-:W-:Y:S01]  /*31f0*/  HADD2.F32 R127, -RZ, R95.H0_H0 ;  /* 0x2000005fff7f7230 */ /* 0x000fe20000004100 */
        /* <DEDUP_REMOVED lines=18> */
.L_x_21781:
[----:B------:R-:W-:-:S07]  /*3320*/  MOV R126, R114 ;  /* 0x00000072007e7202 */ /* 0x000fce0000000f00 */
.L_x_21782:
[----:B------:R-:W-:Y:S05]  /*3330*/  BSYNC B2 ;  /* 0x0000000000027941 */ /* 0x000fea0003800000 */
.L_x_21780:
        /* <DEDUP_REMOVED lines=18> */
.L_x_21786:
[----:B------:R-:W-:Y:S05]  /*3460*/  BSYNC B3 ;  /* 0x0000000000037941 */ /* 0x000fea0003800000 */
.L_x_21785:
        /* <DEDUP_REMOVED lines=43> */
.L_x_21784:
[----:B------:R-:W-:Y:S05]  /*3720*/  BSYNC B2 ;  /* 0x0000000000027941 */ /* 0x000fea0003800000 */
.L_x_21783:
        /* <DEDUP_REMOVED lines=31> */
[----:B------:R-:W-:Y:S02]  /*3920*/  LOP3.LUT R111, R131, R133, R111, 0xfe, !PT ;  /* 0x00000085836f7212 */ /* 0x000fe400078efe6f */
[----:B------:R-:W-:-:S03]  /*3930*/  IADD3 R109, R121, 0x20, RZ ;  /* 0x00000020796d7810 */ /* 0x000fc60007ffe0ff */
[----:B------:R0:W-:Y:S04]  /*3940*/  STG.E.64 desc[UR6][R128.64], R110 ;  /* 0x0000006e80007986 */ /* 0x0001e8000c101b06 */
.L_x_21730:
[----:B------:R-:W-:Y:S05]  /*3950*/  BSYNC B1 ;  /* 0x0000000000017941 */ /* 0x000fea0003800000 */
.L_x_21729:
        /* <DEDUP_REMOVED lines=15> */
[----:B0-----:R-:W-:-:S11]  /*3a50*/  VIADD R127, R3, 0x1 ;  /* 0x00000001037f7836 */ /* 0x001fd60000000000 */
        /* <DEDUP_REMOVED lines=9> */
.L_x_21790:
[----:B------:R-:W-:-:S07]  /*3af0*/  IMAD.MOV.U32 R82, RZ, RZ, R114 ;  /* 0x000000ffff527224 */ /* 0x000fce00078e0072 */
.L_x_21791:
[----:B------:R-:W-:Y:S05]  /*3b00*/  BSYNC B2 ;  /* 0x0000000000027941 */ /* 0x000fea0003800000 */
.L_x_21789:
        /* <DEDUP_REMOVED lines=16> */
.L_x_21795:
[----:B------:R-:W-:Y:S05]  /*3c10*/  BSYNC B3 ;  /* 0x0000000000037941 */ /* 0x000fea0003800000 */
.L_x_21794:
        /* <DEDUP_REMOVED lines=43> */
.L_x_21793:
[----:B------:R-:W-:Y:S05]  /*3ed0*/  BSYNC B2 ;  /* 0x0000000000027941 */ /* 0x000fea0003800000 */
.L_x_21792:
        /* <DEDUP_REMOVED lines=26> */
.L_x_21797:
[----:B------:R-:W-:-:S07]  /*4080*/  MOV R3, R114 ;  /* 0x0000007200037202 */ /* 0x000fce0000000f00 */
.L_x_21798:
[----:B------:R-:W-:Y:S05]  /*4090*/  BSYNC B2 ;  /* 0x0000000000027941 */ /* 0x000fea0003800000 */
.L_x_21796:
        /* <DEDUP_REMOVED lines=16> */
.L_x_21802:
[----:B------:R-:W-:Y:S05]  /*41a0*/  BSYNC B3 ;  /* 0x0000000000037941 */ /* 0x000fea0003800000 */
.L_x_21801:
        /* <DEDUP_REMOVED lines=43> */
.L_x_21800:
[----:B------:R-:W-:Y:S05]  /*4460*/  BSYNC B2 ;  /* 0x0000000000027941 */ /* 0x000fea0003800000 */
.L_x_21799:
        /* <DEDUP_REMOVED lines=21> */
.L_x_21804:
[----:B------:R-:W-:-:S07]  /*45c0*/  MOV R3, R114 ;  /* 0x0000007200037202 */ /* 0x000fce0000000f00 */
.L_x_21805:
[----:B------:R-:W-:Y:S05]  /*45d0*/  BSYNC B2 ;  /* 0x0000000000027941 */ /* 0x000fea0003800000 */
.L_x_21803:
        /* <DEDUP_REMOVED lines=16> */
.L_x_21809:
[----:B------:R-:W-:Y:S05]  /*46e0*/  BSYNC B3 ;  /* 0x0000000000037941 */ /* 0x000fea0003800000 */
.L_x_21808:
        /* <DEDUP_REMOVED lines=43> */
.L_x_21807:
[----:B------:R-:W-:Y:S05]  /*49a0*/  BSYNC B2 ;  /* 0x0000000000027941 */ /* 0x000fea0003800000 */
.L_x_21806:
        /* <DEDUP_REMOVED lines=20> */
.L_x_21811:
[----:B------:R-:W-:-:S07]  /*4af0*/  MOV R3, R114 ;  /* 0x0000007200037202 */ /* 0x000fce0000000f00 */
.L_x_21812:
[----:B------:R-:W-:Y:S05]  /*4b00*/  BSYNC B2 ;  /* 0x0000000000027941 */ /* 0x000fea0003800000 */
.L_x_21810:
        /* <DEDUP_REMOVED lines=16> */
.L_x_21816:
[----:B------:R-:W-:Y:S05]  /*4c10*/  BSYNC B3 ;  /* 0x0000000000037941 */ /* 0x000fea0003800000 */
.L_x_21815:
        /* <DEDUP_REMOVED lines=43> */
.L_x_21814:
[----:B------:R-:W-:Y:S05]  /*4ed0*/  BSYNC B2 ;  /* 0x0000000000027941 */ /* 0x000fea0003800000 */
.L_x_21813:
        /* <DEDUP_REMOVED lines=20> */
.L_x_21818:
[----:B------:R-:W-:-:S07]  /*5020*/  MOV R3, R114 ;  /* 0x0000007200037202 */ /* 0x000fce0000000f00 */
.L_x_21819:
[----:B------:R-:W-:Y:S05]  /*5030*/  BSYNC B2 ;  /* 0x0000000000027941 */ /* 0x000fea0003800000 */
.L_x_21817:
        /* <DEDUP_REMOVED lines=16> */
.L_x_21823:
[----:B------:R-:W-:Y:S05]  /*5140*/  BSYNC B3 ;  /* 0x0000000000037941 */ /* 0x000fea0003800000 */
.L_x_21822:
        /* <DEDUP_REMOVED lines=43> */
.L_x_21821:
[----:B------:R-:W-:Y:S05]  /*5400*/  BSYNC B2 ;  /* 0x0000000000027941 */ /* 0x000fea0003800000 */
.L_x_21820:
        /* <DEDUP_REMOVED lines=20> */
.L_x_21825:
[----:B------:R-:W-:-:S07]  /*5550*/  MOV R3, R114 ;  /* 0x0000007200037202 */ /* 0x000fce0000000f00 */
.L_x_21826:
[----:B------:R-:W-:Y:S05]  /*5560*/  BSYNC B2 ;  /* 0x0000000000027941 */ /* 0x000fea0003800000 */
.L_x_21824:
        /* <DEDUP_REMOVED lines=16> */
.L_x_21830:
[----:B------:R-:W-:Y:S05]  /*5670*/  BSYNC B3 ;  /* 0x0000000000037941 */ /* 0x000fea0003800000 */
.L_x_21829:
        /* <DEDUP_REMOVED lines=43> */
.L_x_21828:
[----:B------:R-:W-:Y:S05]  /*5930*/  BSYNC B2 ;  /* 0x0000000000027941 */ /* 0x000fea0003800000 */
.L_x_21827:
        /* <DEDUP_REMOVED lines=20> */
.L_x_21832:
[----:B------:R-:W-:-:S07]  /*5a80*/  MOV R3, R114 ;  /* 0x0000007200037202 */ /* 0x000fce0000000f00 */
.L_x_21833:
[----:B------:R-:W-:Y:S05]  /*5a90*/  BSYNC B2 ;  /* 0x0000000000027941 */ /* 0x000fea0003800000 */
.L_x_21831:
        /* <DEDUP_REMOVED lines=16> */
.L_x_21837:
[----:B------:R-:W-:Y:S05]  /*5ba0*/  BSYNC B3 ;  /* 0x0000000000037941 */ /* 0x000fea0003800000 */
.L_x_21836:
        /* <DEDUP_REMOVED lines=43> */
.L_x_21835:
[----:B------:R-:W-:Y:S05]  /*5e60*/  BSYNC B2 ;  /* 0x0000000000027941 */ /* 0x000fea0003800000 */
.L_x_21834:
[----:B------:R-:W-:Y:S01]  /*5e70*/  I2FP.F32.U32 R3, R3 ;  /* 0x0000000300037245 */ /* 0x000fe20000201000 */
[----:B------:R-:W-:Y:S01]  /*5e80*/  HADD2.F32 R127, -RZ, R99.H0_H0 ;  /* 0x20000063ff7f7230 */ /* 0x000fe20000004100 */
[C---:B------:R-:W-:Y:S01]  /*5e90*/  ISETP.NE.AND P6, PT, R128.reuse, 0x1, PT ;  /* 0x000000018000780c */ /* 0x040fe20003fc5270 */
        /* <DEDUP_REMOVED lines=17> */
.L_x_21839:
[----:B------:R-:W-:-:S07]  /*5fb0*/  MOV R127, R114 ;  /* 0x00000072007f7202 */ /* 0x000fce0000000f00 */
.L_x_21840:
[----:B------:R-:W-:Y:S05]  /*5fc0*/  BSYNC B2 ;  /* 0x0000000000027941 */ /* 0x000fea0003800000 */
.L_x_21838:
        /* <DEDUP_REMOVED lines=18> */
.L_x_21844:
[----:B------:R-:W-:Y:S05]  /*60f0*/  BSYNC B3 ;  /* 0x0000000000037941 */ /* 0x000fea0003800000 */
.L_x_21843:
        /* <DEDUP_REMOVED lines=44> */
.L_x_21842:
[----:B------:R-:W-:Y:S05]  /*63c0*/  BSYNC B2 ;  /* 0x0000000000027941 */ /* 0x000fea0003800000 */
.L_x_21841:
[----:B------:R-:W-:Y:S01]  /*63d0*/  I2FP.F32.U32 R127, R127 ;  /* 0x0000007f007f7245 */ /* 0x000fe20000201000 */
[----:B------:R-:W-:Y:S01]  /*63e0*/  HADD2.F32 R99, -RZ, R99.H1_H1 ;  /* 0x30000063ff637230 */ /* 0x000fe20000004100 */
[----:B------:R-:W-:Y:S02]  /*63f0*/  SEL R133, RZ, 0x10000, P5 ;  /* 0x00010000ff857807 */ /* 0x000fe40002800000 */
[----:B------:R-:W-:Y:S01]  /*6400*/  ISETP.NE.AND P5, PT, R131, RZ, PT ;  /* 0x000000ff8300720c */ /* 0x000fe20003fa5270 */
[----:B------:R-:W-:Y:S01]  /*6410*/  FFMA.FTZ R126, R127, R126, 1.1641532182693481445e-10 ;  /* 0x2f0000007f7e7423 */ /* 0x000fe2000001007e */
        /* <DEDUP_REMOVED lines=29> */
.L_x_21788:
[----:B------:R-:W-:Y:S05]  /*65f0*/  BSYNC B1 ;  /* 0x0000000000017941 */ /* 0x000fea0003800000 */
.L_x_21787:
        /* <DEDUP_REMOVED lines=25> */
.L_x_21848:
[----:B------:R-:W-:-:S07]  /*6790*/  MOV R86, R114 ;  /* 0x0000007200567202 */ /* 0x000fce0000000f00 */
.L_x_21849:
[----:B------:R-:W-:Y:S05]  /*67a0*/  BSYNC B2 ;  /* 0x0000000000027941 */ /* 0x000fea0003800000 */
.L_x_21847:
        /* <DEDUP_REMOVED lines=16> */
.L_x_21853:
[----:B------:R-:W-:Y:S05]  /*68b0*/  BSYNC B3 ;  /* 0x0000000000037941 */ /* 0x000fea0003800000 */
.L_x_21852:
        /* <DEDUP_REMOVED lines=43> */
.L_x_21851:
[----:B------:R-:W-:Y:S05]  /*6b70*/  BSYNC B2 ;  /* 0x0000000000027941 */ /* 0x000fea0003800000 */
.L_x_21850:
        /* <DEDUP_REMOVED lines=10> */
[----:B------:R-:W-:-:S02]  /*6c20*/  FFMA.FTZ R84, R3, R126, 1.1641532182693481445e-10 ;  /* 0x2f00000003547423 */ /* 0x000fc4000001007e */
[----:B0-----:R-:W-:-:S03]  /*6c30*/  FMUL.FTZ R87, R87, R110 ;  /* 0x0000006e57577220 */ /* 0x001fc60000410000 */
        /* <DEDUP_REMOVED lines=14> */
.L_x_21855:
[----:B------:R-:W-:-:S07]  /*6d20*/  IMAD.MOV.U32 R3, RZ, RZ, R114 ;  /* 0x000000ffff037224 */ /* 0x000fce00078e0072 */
.L_x_21856:
[----:B------:R-:W-:Y:S05]  /*6d30*/  BSYNC B2 ;  /* 0x0000000000027941 */ /* 0x000fea0003800000 */
.L_x_21854:
        /* <DEDUP_REMOVED lines=16> */
.L_x_21860:
[----:B------:R-:W-:Y:S05]  /*6e40*/  BSYNC B3 ;  /* 0x0000000000037941 */ /* 0x000fea0003800000 */
.L_x_21859:
        /* <DEDUP_REMOVED lines=43> */
.L_x_21858:
[----:B------:R-:W-:Y:S05]  /*7100*/  BSYNC B2 ;  /* 0x0000000000027941 */ /* 0x000fea0003800000 */
.L_x_21857:
        /* <DEDUP_REMOVED lines=21> */
.L_x_21862:
[----:B------:R-:W-:-:S07]  /*7260*/  IMAD.MOV.U32 R3, RZ, RZ, R114 ;  /* 0x000000ffff037224 */ /* 0x000fce00078e0072 */
.L_x_21863:
[----:B------:R-:W-:Y:S05]  /*7270*/  BSYNC B2 ;  /* 0x0000000000027941 */ /* 0x000fea0003800000 */
.L_x_21861:
        /* <DEDUP_REMOVED lines=16> */
.L_x_21867:
[----:B------:R-:W-:Y:S05]  /*7380*/  BSYNC B3 ;  /* 0x0000000000037941 */ /* 0x000fea0003800000 */
.L_x_21866:
        /* <DEDUP_REMOVED lines=43> */
.L_x_21865:
[----:B------:R-:W-:Y:S05]  /*7640*/  BSYNC B2 ;  /* 0x0000000000027941 */ /* 0x000fea0003800000 */
.L_x_21864:
        /* <DEDUP_REMOVED lines=20> */
.L_x_21869:
[----:B------:R-:W-:-:S07]  /*7790*/  IMAD.MOV.U32 R3, RZ, RZ, R114 ;  /* 0x000000ffff037224 */ /* 0x000fce00078e0072 */
.L_x_21870:
[----:B------:R-:W-:Y:S05]  /*77a0*/  BSYNC B2 ;  /* 0x0000000000027941 */ /* 0x000fea0003800000 */
.L_x_21868:
        /* <DEDUP_REMOVED lines=16> */
.L_x_21874:
[----:B------:R-:W-:Y:S05]  /*78b0*/  BSYNC B3 ;  /* 0x0000000000037941 */ /* 0x000fea0003800000 */
.L_x_21873:
        /* <DEDUP_REMOVED lines=43> */
.L_x_21872:
[----:B------:R-:W-:Y:S05]  /*7b70*/  BSYNC B2 ;  /* 0x0000000000027941 */ /* 0x000fea0003800000 */
.L_x_21871:
        /* <DEDUP_REMOVED lines=20> */
.L_x_21876:
[----:B------:R-:W-:-:S07]  /*7cc0*/  IMAD.MOV.U32 R3, RZ, RZ, R114 ;  /* 0x000000ffff037224 */ /* 0x000fce00078e0072 */
.L_x_21877:
[----:B------:R-:W-:Y:S05]  /*7cd0*/  BSYNC B2 ;  /* 0x0000000000027941 */ /* 0x000fea0003800000 */
.L_x_21875:
        /* <DEDUP_REMOVED lines=16> */
.L_x_21881:
[----:B------:R-:W-:Y:S05]  /*7de0*/  BSYNC B3 ;  /* 0x0000000000037941 */ /* 0x000fea0003800000 */
.L_x_21880:
        /* <DEDUP_REMOVED lines=43> */
.L_x_21879:
[----:B------:R-:W-:Y:S05]  /*80a0*/  BSYNC B2 ;  /* 0x0000000000027941 */ /* 0x000fea0003800000 */
.L_x_21878:
        /* <DEDUP_REMOVED lines=20> */
.L_x_21883:
[----:B------:R-:W-:-:S07]  /*81f0*/  IMAD.MOV.U32 R3, RZ, RZ, R114 ;  /* 0x000000ffff037224 */ /* 0x000fce00078e0072 */
.L_x_21884:
[----:B------:R-:W-:Y:S05]  /*8200*/  BSYNC B2 ;  /* 0x0000000000027941 */ /* 0x000fea0003800000 */
.L_x_21882:
        /* <DEDUP_REMOVED lines=16> */
.L_x_21888:
[----:B------:R-:W-:Y:S05]  /*8310*/  BSYNC B3 ;  /* 0x0000000000037941 */ /* 0x000fea0003800000 */
.L_x_21887:
        /* <DEDUP_REMOVED lines=43> */
.L_x_21886:
[----:B------:R-:W-:Y:S05]  /*85d0*/  BSYNC B2 ;  /* 0x0000000000027941 */ /* 0x000fea0003800000 */
.L_x_21885:
        /* <DEDUP_REMOVED lines=20> */
.L_x_21890:
[----:B------:R-:W-:-:S07]  /*8720*/  IMAD.MOV.U32 R3, RZ, RZ, R114 ;  /* 0x000000ffff037224 */ /* 0x000fce00078e0072 */
.L_x_21891:
[----:B------:R-:W-:Y:S05]  /*8730*/  BSYNC B2 ;  /* 0x0000000000027941 */ /* 0x000fea0003800000 */
.L_x_21889:
        /* <DEDUP_REMOVED lines=16> */
.L_x_21895:
[----:B------:R-:W-:Y:S05]  /*8840*/  BSYNC B3 ;  /* 0x0000000000037941 */ /* 0x000fea0003800000 */
.L_x_21894:
        /* <DEDUP_REMOVED lines=43> */
.L_x_21893:
[----:B------:R-:W-:Y:S05]  /*8b00*/  BSYNC B2 ;  /* 0x0000000000027941 */ /* 0x000fea0003800000 */
.L_x_21892:
[----:B------:R-:W-:Y:S01]  /*8b10*/  I2FP.F32.U32 R3, R3 ;  /* 0x0000000300037245 */ /* 0x000fe20000201000 */
[----:B------:R-:W-:Y:S01]  /*8b20*/  HADD2.F32 R127, -RZ, R103.H0_H0 ;  /* 0x20000067ff7f7230 */ /* 0x000fe20000004100 */
[C---:B------:R-:W-:Y:S01]  /*8b30*/  ISETP.NE.AND P6, PT, R128.reuse, 0x1, PT ;  /* 0x000000018000780c */ /* 0x040fe20003fc5270 */
[----:B------:R-:W-:Y:S02]  /*8b40*/  BSSY B2, `(.L_x_21896) ;  /* 0x0000012000027945 */ /* 0x000fe40003800000 */
        /* <DEDUP_REMOVED lines=16> */
.L_x_21897:
[----:B------:R-:W-:-:S07]  /*8c50*/  IMAD.MOV.U32 R127, RZ, RZ, R114 ;  /* 0x000000ffff7f7224 */ /* 0x000fce00078e0072 */
.L_x_21898:
[----:B------:R-:W-:Y:S05]  /*8c60*/  BSYNC B2 ;  /* 0x0000000000027941 */ /* 0x000fea0003800000 */
.L_x_21896:
        /* <DEDUP_REMOVED lines=18> */
.L_x_21902:
[----:B------:R-:W-:Y:S05]  /*8d90*/  BSYNC B3 ;  /* 0x0000000000037941 */ /* 0x000fea0003800000 */
.L_x_21901:
        /* <DEDUP_REMOVED lines=44> */
.L_x_21900:
[----:B------:R-:W-:Y:S05]  /*9060*/  BSYNC B2 ;  /* 0x0000000000027941 */ /* 0x000fea0003800000 */
.L_x_21899:
        /* <DEDUP_REMOVED lines=31> */
[----:B------:R-:W-:Y:S02]  /*9260*/  LOP3.LUT R111, R131, R135, R111, 0xfe, !PT ;  /* 0x00000087836f7212 */ /* 0x000fe400078efe6f */
[----:B------:R-:W-:-:S03]  /*9270*/  IADD3 R109, R109, 0x20, RZ ;  /* 0x000000206d6d7810 */ /* 0x000fc60007ffe0ff */
[----:B------:R2:W-:Y:S04]  /*9280*/  STG.E.64 desc[UR6][R128.64], R110 ;  /* 0x0000006e80007986 */ /* 0x0005e8000c101b06 */
.L_x_21846:
[----:B------:R-:W-:Y:S05]  /*9290*/  BSYNC B1 ;  /* 0x0000000000017941 */ /* 0x000fea0003800000 */
.L_x_21845:
        /* <DEDUP_REMOVED lines=25> */
.L_x_21906:
[----:B------:R-:W-:-:S07]  /*9430*/  IMAD.MOV.U32 R90, RZ, RZ, R114 ;  /* 0x000000ffff5a7224 */ /* 0x000fce00078e0072 */
.L_x_21907:
[----:B------:R-:W-:Y:S05]  /*9440*/  BSYNC B2 ;  /* 0x0000000000027941 */ /* 0x000fea0003800000 */
.L_x_21905:
        /* <DEDUP_REMOVED lines=16> */
.L_x_21911:
[----:B------:R-:W-:Y:S05]  /*9550*/  BSYNC B3 ;  /* 0x0000000000037941 */ /* 0x000fea0003800000 */
.L_x_21910:
        /* <DEDUP_REMOVED lines=43> */
.L_x_21909:
[----:B------:R-:W-:Y:S05]  /*9810*/  BSYNC B2 ;  /* 0x0000000000027941 */ /* 0x000fea0003800000 */
.L_x_21908:
        /* <DEDUP_REMOVED lines=26> */
.L_x_21913:
[----:B------:R-:W-:-:S07]  /*99c0*/  MOV R3, R114 ;  /* 0x0000007200037202 */ /* 0x000fce0000000f00 */
.L_x_21914:
[----:B------:R-:W-:Y:S05]  /*99d0*/  BSYNC B2 ;  /* 0x0000000000027941 */ /* 0x000fea0003800000 */
.L_x_21912:
        /* <DEDUP_REMOVED lines=16> */
.L_x_21918:
[----:B------:R-:W-:Y:S05]  /*9ae0*/  BSYNC B3 ;  /* 0x0000000000037941 */ /* 0x000fea0003800000 */
.L_x_21917:
        /* <DEDUP_REMOVED lines=43> */
.L_x_21916:
[----:B------:R-:W-:Y:S05]  /*9da0*/  BSYNC B2 ;  /* 0x0000000000027941 */ /* 0x000fea0003800000 */
.L_x_21915:
        /* <DEDUP_REMOVED lines=21> */
.L_x_21920:
[----:B------:R-:W-:-:S07]  /*9f00*/  MOV R3, R114 ;  /* 0x0000007200037202 */ /* 0x000fce0000000f00 */
.L_x_21921:
[----:B------:R-:W-:Y:S05]  /*9f10*/  BSYNC B2 ;  /* 0x0000000000027941 */ /* 0x000fea0003800000 */
.L_x_21919:
        /* <DEDUP_REMOVED lines=16> */
.L_x_21925:
[----:B------:R-:W-:Y:S05]  /*a020*/  BSYNC B3 ;  /* 0x0000000000037941 */ /* 0x000fea0003800000 */
.L_x_21924:
        /* <DEDUP_REMOVED lines=43> */
.L_x_21923:
[----:B------:R-:W-:Y:S05]  /*a2e0*/  BSYNC B2 ;  /* 0x0000000000027941 */ /* 0x000fea0003800000 */
.L_x_21922:
        /* <DEDUP_REMOVED lines=20> */
.L_x_21927:
[----:B------:R-:W-:-:S07]  /*a430*/  MOV R3, R114 ;  /* 0x0000007200037202 */ /* 0x000fce0000000f00 */
.L_x_21928:
[----:B------:R-:W-:Y:S05]  /*a440*/  BSYNC B2 ;  /* 0x0000000000027941 */ /* 0x000fea0003800000 */
.L_x_21926:
        /* <DEDUP_REMOVED lines=16> */
.L_x_21932:
[----:B------:R-:W-:Y:S05]  /*a550*/  BSYNC B3 ;  /* 0x0000000000037941 */ /* 0x000fea0003800000 */
.L_x_21931:
        /* <DEDUP_REMOVED lines=43> */
.L_x_21930:
[----:B------:R-:W-:Y:S05]  /*a810*/  BSYNC B2 ;  /* 0x0000000000027941 */ /* 0x000fea0003800000 */
.L_x_21929:
        /* <DEDUP_REMOVED lines=20> */
.L_x_21934:
[----:B------:R-:W-:-:S07]  /*a960*/  MOV R3, R114 ;  /* 0x0000007200037202 */ /* 0x000fce0000000f00 */
.L_x_21935:
[----:B------:R-:W-:Y:S05]  /*a970*/  BSYNC B2 ;  /* 0x0000000000027941 */ /* 0x000fea0003800000 */
.L_x_21933:
        /* <DEDUP_REMOVED lines=16> */
.L_x_21939:
[----:B------:R-:W-:Y:S05]  /*aa80*/  BSYNC B3 ;  /* 0x0000000000037941 */ /* 0x000fea0003800000 */
.L_x_21938:
        /* <DEDUP_REMOVED lines=43> */
.L_x_21937:
[----:B------:R-:W-:Y:S05]  /*ad40*/  BSYNC B2 ;  /* 0x0000000000027941 */ /* 0x000fea0003800000 */
.L_x_21936:
        /* <DEDUP_REMOVED lines=20> */
.L_x_21941:
[----:B------:R-:W-:-:S07]  /*ae90*/  MOV R3, R114 ;  /* 0x0000007200037202 */ /* 0x000fce0000000f00 */
.L_x_21942:
[----:B------:R-:W-:Y:S05]  /*aea0*/  BSYNC B2 ;  /* 0x0000000000027941 */ /* 0x000fea0003800000 */
.L_x_21940:
        /* <DEDUP_REMOVED lines=16> */
.L_x_21946:
[----:B------:R-:W-:Y:S05]  /*afb0*/  BSYNC B3 ;  /* 0x0000000000037941 */ /* 0x000fea0003800000 */
.L_x_21945:
        /* <DEDUP_REMOVED lines=43> */
.L_x_21944:
[----:B------:R-:W-:Y:S05]  /*b270*/  BSYNC B2 ;  /* 0x0000000000027941 */ /* 0x000fea0003800000 */
.L_x_21943:
        /* <DEDUP_REMOVED lines=20> */
.L_x_21948:
[----:B------:R-:W-:-:S07]  /*b3c0*/  MOV R3, R114 ;  /* 0x0000007200037202 */ /* 0x000fce0000000f00 */
.L_x_21949:
[----:B------:R-:W-:Y:S05]  /*b3d0*/  BSYNC B2 ;  /* 0x0000000000027941 */ /* 0x000fea0003800000 */
.L_x_21947:
        /* <DEDUP_REMOVED lines=16> */
.L_x_21953:
[----:B------:R-:W-:Y:S05]  /*b4e0*/  BSYNC B3 ;  /* 0x0000000000037941 */ /* 0x000fea0003800000 */
.L_x_21952:
        /* <DEDUP_REMOVED lines=43> */
.L_x_21951:
[----:B------:R-:W-:Y:S05]  /*b7a0*/  BSYNC B2 ;  /* 0x0000000000027941 */ /* 0x000fea0003800000 */
.L_x_21950:
        /* <DEDUP_REMOVED lines=20> */
.L_x_21955:
[----:B------:R-:W-:-:S07]  /*b8f0*/  MOV R127, R114 ;  /* 0x00000072007f7202 */ /* 0x000fce0000000f00 */
.L_x_21956:
[----:B------:R-:W-:Y:S05]  /*b900*/  BSYNC B2 ;  /* 0x0000000000027941 */ /* 0x000fea0003800000 */
.L_x_21954:
        /* <DEDUP_REMOVED lines=18> */
.L_x_21960:
[----:B------:R-:W-:Y:S05]  /*ba30*/  BSYNC B3 ;  /* 0x0000000000037941 */ /* 0x000fea0003800000 */
.L_x_21959:
        /* <DEDUP_REMOVED lines=44> */
.L_x_21958:
[----:B------:R-:W-:Y:S05]  /*bd00*/  BSYNC B2 ;  /* 0x0000000000027941 */ /* 0x000fea0003800000 */
.L_x_21957:
        /* <DEDUP_REMOVED lines=9> */
[----:B------:R-:W-:-:S02]  /*bda0*/  SEL R128, RZ, 0x1, P2 ;  /* 0x00000001ff807807 */ /* 0x000fc40001000000 */
[----:B------:R-:W-:Y:S02]  /*bdb0*/  SEL R131, RZ, 0x1, P5 ;  /* 0x00000001ff837807 */ /* 0x000fe40002800000 */
[----:B------:R-:W-:Y:S01]  /*bdc0*/  FSETP.GTU.FTZ.AND P1, PT, R126, R111, PT ;  /* 0x0000006f7e00720b */ /* 0x000fe20003f3c000 */
[----:B------:R-:W-:Y:S01]  /*bdd0*/  IMAD.WIDE.U32 R110, R130, 0x10000, RZ ;  /* 0x00010000826e7825 */ /* 0x000fe200078e00ff */
[----:B------:R-:W-:Y:S02]  /*bde0*/  SEL R132, RZ, 0x100, P4 ;  /* 0x00000100ff847807 */ /* 0x000fe40002000000 */
[----:B------:R-:W-:Y:S01]  /*bdf0*/  SEL R108, RZ, 0x1000000, P1 ;  /* 0x01000000ff6c7807 */ /* 0x000fe20000800000 */
[----:B------:R-:W-:Y:S01]  /*be00*/  IMAD.WIDE.U32 R128, R128, 0x1000000, RZ ;  /* 0x0100000080807825 */ /* 0x000fe200078e00ff */
[----:B------:R-:W-:Y:S02]  /*be10*/  FSEL R107, R107, RZ, !P1 ;  /* 0x000000ff6b6b7208 */ /* 0x000fe40004800000 */
[----:B------:R-:W-:Y:S01]  /*be20*/  LEA R126, P1, R109, UR10, 0x5 ;  /* 0x0000000a6d7e7c11 */ /* 0x000fe2000f8228ff */
[----:B------:R-:W-:Y:S01]  /*be30*/  IMAD.WIDE.U32 R130, R131, 0x100, RZ ;  /* 0x0000010083827825 */ /* 0x000fe200078e00ff */
[----:B------:R-:W-:-:S03]  /*be40*/  SEL R135, RZ, 0x1, P3 ;  /* 0x00000001ff877807 */ /* 0x000fc60001800000 */
[----:B------:R-:W-:Y:S01]  /*be50*/  @P0 FADD.FTZ R107, R75, R107 ;  /* 0x0000006b4b6b0221 */ /* 0x000fe20000010000 */
[----:B------:R-:W-:Y:S02]  /*be60*/  LOP3.LUT R132, R132, R108, R133, 0xfe, !PT ;  /* 0x0000006c84847212 */ /* 0x000fe400078efe85 */
[----:B------:R-:W-:Y:S02]  /*be70*/  LOP3.LUT R108, R130, R128, R110, 0xfe, !PT ;  /* 0x00000080826c7212 */ /* 0x000fe400078efe6e */
[C---:B------:R-:W-:Y:S02]  /*be80*/  LEA.HI.X R127, R109.reuse, UR11, RZ, 0x5, P1 ;  /* 0x0000000b6d7f7c11 */ /* 0x040fe400088f2cff */
[----:B------:R-:W-:Y:S02]  /*be90*/  LEA R128, P1, R109, UR12, 0x3 ;  /* 0x0000000c6d807c11 */ /* 0x000fe4000f8218ff */
[----:B------:R-:W-:Y:S01]  /*bea0*/  SEL R133, RZ, 0x1, P6 ;  /* 0x00000001ff857807 */ /* 0x000fe20003000000 */
[----:B------:R3:W-:Y:S01]  /*beb0*/  STG.E.128 desc[UR6][R126.64], R88 ;  /* 0x000000587e007986 */ /* 0x0007e2000c101d06 */
[----:B------:R-:W-:-:S02]  /*bec0*/  LOP3.LUT R135, R129, R132, R135, 0xfe, !PT ;  /* 0x0000008481877212 */ /* 0x000fc400078efe87 */
[----:B------:R-:W-:Y:S01]  /*bed0*/  LEA.HI.X R129, R109, UR13, RZ, 0x3, P1 ;  /* 0x0000000d6d817c11 */ /* 0x000fe200088f1cff */
[----:B------:R3:W-:Y:S01]  /*bee0*/  STG.E.128 desc[UR6][R126.64+0x10], R104 ;  /* 0x000010687e007986 */ /* 0x0007e2000c101d06 */
[----:B------:R-:W-:Y:S02]  /*bef0*/  LOP3.LUT R108, R108, R133, RZ, 0xfc, !PT ;  /* 0x000000856c6c7212 */ /* 0x000fe400078efcff */
[----:B------:R-:W-:-:S05]  /*bf00*/  LOP3.LUT R109, R131, R135, R111, 0xfe, !PT ;  /* 0x00000087836d7212 */ /* 0x000fca00078efe6f */
[----:B------:R3:W-:Y:S02]  /*bf10*/  STG.E.64 desc[UR6][R128.64], R108 ;  /* 0x0000006c80007986 */ /* 0x0007e4000c101b06 */
.L_x_21904:
[----:B------:R-:W-:Y:S05]  /*bf20*/  BSYNC B1 ;  /* 0x0000000000017941 */ /* 0x000fea0003800000 */
.L_x_21903:
[----:B---3--:R-:W-:Y:S01]  /*bf30*/  FADD.FTZ R108, RZ, R76 ;  /* 0x0000004cff6c7221 */ /* 0x008fe20000010000 */
        /* <DEDUP_REMOVED lines=13> */
[----:B012---:R-:W-:-:S05]  /*c010*/  FSEL R111, R108, RZ, P5 ;  /* 0x000000ff6c6f7208 */ /* 0x007fca0002800000 */
        /* <DEDUP_REMOVED lines=111> */
.L_x_21982:
        /* <DEDUP_REMOVED lines=17> */
[----:B-1----:R-:W0:Y:S01]  /*c820*/  LDC.64 R126, c[0x0][0x2b8] ;  /* 0x0000ae00ff7e7b82 */ /* 0x002e220000000a00 */
        /* <DEDUP_REMOVED lines=31> */
.L_x_21963:
[----:B------:R-:W-:Y:S05]  /*ca20*/  BSYNC B1 ;  /* 0x0000000000017941 */ /* 0x000fea0003800000 */
.L_x_21962:
        /* <DEDUP_REMOVED lines=35> */
.L_x_21965:
[----:B------:R-:W-:Y:S05]  /*cc60*/  BSYNC B1 ;  /* 0x0000000000017941 */ /* 0x000fea0003800000 */
.L_x_21964:
        /* <DEDUP_REMOVED lines=35> */
.L_x_21967:
[----:B------:R-:W-:Y:S05]  /*cea0*/  BSYNC B1 ;  /* 0x0000000000017941 */ /* 0x000fea0003800000 */
.L_x_21966:
        /* <DEDUP_REMOVED lines=34> */
.L_x_21969:
[----:B------:R-:W-:Y:S05]  /*d0d0*/  BSYNC B1 ;  /* 0x0000000000017941 */ /* 0x000fea0003800000 */
.L_x_21968:
[----:B01234-:R-:W0:Y:S02]  /*d0e0*/  LDC.64 R108, c[0x0][0x210] ;  /* 0x00008400ff6c7b82 */ /* 0x01fe240000000a00 */
[----:B0-----:R-:W-:-:S04]  /*d0f0*/  LEA R116, R108, R116, 0x2 ;  /* 0x000000746c747211 */ /* 0x001fc800078e10ff */
[----:B------:R-:W-:-:S13]  /*d100*/  ISETP.GE.AND P0, PT, R116, R109, PT ;  /* 0x0000006d7400720c */ /* 0x000fda0003f06270 */
[----:B------:R-:W-:Y:S05]  /*d110*/  @!P0 BRA `(.L_x_21970) ;  /* 0xffffff3800b88947 */ /* 0x000fea000383ffff */
[----:B------:R-:W-:Y:S05]  /*d120*/  BSYNC B0 ;  /* 0x0000000000007941 */ /* 0x000fea0003800000 */
.L_x_21728:
[----:B------:R-:W-:Y:S05]  /*d130*/  EXIT ;  /* 0x000000000000794d */ /* 0x000fea0003800000 */
.L_x_21961:
        /* <DEDUP_REMOVED lines=8> */
.L_x_21972:
[----:B------:R-:W-:Y:S05]  /*d1c0*/  BSYNC B1 ;  /* 0x0000000000017941 */ /* 0x000fea0003800000 */
.L_x_21971:
        /* <DEDUP_REMOVED lines=9> */
.L_x_21973:
[----:B------:R-:W-:Y:S01]  /*d260*/  HFMA2.MMA R132, -RZ, RZ, 0, 2.384185791015625e-07 ;  /* 0x00000004ff847435 */ /* 0x000fe200000001ff */
[----:B------:R-:W-:-:S05]  /*d270*/  MOV R109, R129 ;  /* 0x00000081006d7202 */ /* 0x000fca0000000f00 */
[----:B------:R-:W-:-:S04]  /*d280*/  FADD.FTZ R126, R110, R109 ;  /* 0x0000006d6e7e7221 */ /* 0x000fc80000010000 */
[----:B------:R-:W-:-:S07]  /*d290*/  IMAD.MOV.U32 R131, RZ, RZ, R126 ;  /* 0x000000ffff837224 */ /* 0x000fce00078e007e */
[----:B------:R-:W-:Y:S05]  /*d2a0*/  WARPSYNC.COLLECTIVE R130, `(.L_x_21974) ;  /* 0x0000000082087348 */ /* 0x000fea0003c00000 */
[----:B------:R0:W1:Y:S02]  /*d2b0*/  SHFL.BFLY P4, R129, R131, R132, R133 ;  /* 0x0c00008483817389 */ /* 0x0000640000080085 */
[----:B01----:R-:W-:Y:S01]  /*d2c0*/  ENDCOLLECTIVE ;  /* 0x000000000000791b */ /* 0x003fe20003800000 */
.L_x_21974:
        /* <DEDUP_REMOVED lines=8> */
.L_x_21975:
[----:B------:R-:W-:Y:S01]  /*d350*/  HFMA2.MMA R132, -RZ, RZ, 0, 9.5367431640625e-07 ;  /* 0x00000010ff847435 */ /* 0x000fe200000001ff */
[----:B------:R-:W-:-:S05]  /*d360*/  MOV R0, R129 ;  /* 0x0000008100007202 */ /* 0x000fca0000000f00 */
[----:B------:R-:W-:-:S04]  /*d370*/  FADD.FTZ R128, R127, R0 ;  /* 0x000000007f807221 */ /* 0x000fc80000010000 */
[----:B------:R-:W-:-:S07]  /*d380*/  IMAD.MOV.U32 R131, RZ, RZ, R128 ;  /* 0x000000ffff837224 */ /* 0x000fce00078e0080 */
[----:B------:R-:W-:Y:S05]  /*d390*/  WARPSYNC.COLLECTIVE R130, `(.L_x_21976) ;  /* 0x0000000082087348 */ /* 0x000fea0003c00000 */
[----:B------:R0:W1:Y:S02]  /*d3a0*/  SHFL.BFLY P4, R129, R131, R132, R133 ;  /* 0x0c00008483817389 */ /* 0x0000640000080085 */
[----:B01----:R-:W-:Y:S01]  /*d3b0*/  ENDCOLLECTIVE ;  /* 0x000000000000791b */ /* 0x003fe20003800000 */
.L_x_21976:
        /* <DEDUP_REMOVED lines=72> */
.L_x_21977:
[----:B------:R-:W-:Y:S01]  /*d840*/  HFMA2.MMA R132, -RZ, RZ, 0, 1.1920928955078125e-07 ;  /* 0x00000002ff847435 */ /* 0x000fe200000001ff */
[----:B------:R-:W-:-:S04]  /*d850*/  IMAD.MOV.U32 R111, RZ, RZ, R129 ;  /* 0x000000ffff6f7224 */ /* 0x000fc800078e0081 */
[----:B------:R-:W-:-:S05]  /*d860*/  FADD.FTZ R111, R0, R111 ;  /* 0x0000006f006f7221 */ /* 0x000fca0000010000 */
[----:B------:R-:W-:-:S07]  /*d870*/  MOV R131, R111 ;  /* 0x0000006f00837202 */ /* 0x000fce0000000f00 */
[----:B------:R-:W-:Y:S05]  /*d880*/  WARPSYNC.COLLECTIVE R130, `(.L_x_21978) ;  /* 0x0000000082087348 */ /* 0x000fea0003c00000 */
[----:B------:R0:W1:Y:S02]  /*d890*/  SHFL.BFLY P4, R129, R131, R132, R133 ;  /* 0x0c00008483817389 */ /* 0x0000640000080085 */
[----:B01----:R-:W-:Y:S01]  /*d8a0*/  ENDCOLLECTIVE ;  /* 0x000000000000791b */ /* 0x003fe20003800000 */
.L_x_21978:
[----:B------:R-:W-:Y:S01]  /*d8b0*/  HFMA2.MMA R132, -RZ, RZ, 0, 2.384185791015625e-07 ;  /* 0x00000004ff847435 */ /* 0x000fe200000001ff */
[----:B------:R-:W-:-:S04]  /*d8c0*/  IMAD.MOV.U32 R110, RZ, RZ, R129 ;  /* 0x000000ffff6e7224 */ /* 0x000fc800078e0081 */
[----:B------:R-:W-:-:S05]  /*d8d0*/  FADD.FTZ R110, R111, R110 ;  /* 0x0000006e6f6e7221 */ /* 0x000fca0000010000 */
[----:B------:R-:W-:-:S07]  /*d8e0*/  MOV R131, R110 ;  /* 0x0000006e00837202 */ /* 0x000fce0000000f00 */
[----:B------:R-:W-:Y:S05]  /*d8f0*/  WARPSYNC.COLLECTIVE R130, `(.L_x_21979) ;  /* 0x0000000082087348 */ /* 0x000fea0003c00000 */
[----:B------:R0:W1:Y:S02]  /*d900*/  SHFL.BFLY P4, R129, R131, R132, R133 ;  /* 0x0c00008483817389 */ /* 0x0000640000080085 */
[----:B01----:R-:W-:Y:S01]  /*d910*/  ENDCOLLECTIVE ;  /* 0x000000000000791b */ /* 0x003fe20003800000 */
.L_x_21979:
[----:B------:R-:W-:Y:S01]  /*d920*/  HFMA2.MMA R132, -RZ, RZ, 0, 4.76837158203125e-07 ;  /* 0x00000008ff847435 */ /* 0x000fe200000001ff */
[----:B------:R-:W-:-:S04]  /*d930*/  IMAD.MOV.U32 R127, RZ, RZ, R129 ;  /* 0x000000ffff7f7224 */ /* 0x000fc800078e0081 */
[----:B------:R-:W-:-:S05]  /*d940*/  FADD.FTZ R127, R110, R127 ;  /* 0x0000007f6e7f7221 */ /* 0x000fca0000010000 */
[----:B------:R-:W-:-:S07]  /*d950*/  MOV R131, R127 ;  /* 0x0000007f00837202 */ /* 0x000fce0000000f00 */
[----:B------:R-:W-:Y:S05]  /*d960*/  WARPSYNC.COLLECTIVE R130, `(.L_x_21980) ;  /* 0x0000000082087348 */ /* 0x000fea0003c00000 */
[----:B------:R0:W1:Y:S02]  /*d970*/  SHFL.BFLY P4, R129, R131, R132, R133 ;  /* 0x0c00008483817389 */ /* 0x0000640000080085 */
[----:B01----:R-:W-:Y:S01]  /*d980*/  ENDCOLLECTIVE ;  /* 0x000000000000791b */ /* 0x003fe20003800000 */
.L_x_21980:
[----:B------:R-:W-:Y:S01]  /*d990*/  HFMA2.MMA R132, -RZ, RZ, 0, 9.5367431640625e-07 ;  /* 0x00000010ff847435 */ /* 0x000fe200000001ff */
[----:B------:R-:W-:-:S04]  /*d9a0*/  IMAD.MOV.U32 R126, RZ, RZ, R129 ;  /* 0x000000ffff7e7224 */ /* 0x000fc800078e0081 */
[----:B------:R-:W-:-:S05]  /*d9b0*/  FADD.FTZ R126, R127, R126 ;  /* 0x0000007e7f7e7221 */ /* 0x000fca0000010000 */
[----:B------:R-:W-:-:S07]  /*d9c0*/  MOV R131, R126 ;  /* 0x0000007e00837202 */ /* 0x000fce0000000f00 */
[----:B------:R-:W-:Y:S05]  /*d9d0*/  WARPSYNC.COLLECTIVE R130, `(.L_x_21981) ;  /* 0x0000000082087348 */ /* 0x000fea0003c00000 */
[----:B------:R0:W1:Y:S02]  /*d9e0*/  SHFL.BFLY P4, R129, R131, R132, R133 ;  /* 0x0c00008483817389 */ /* 0x0000640000080085 */
[----:B01----:R-:W-:Y:S01]  /*d9f0*/  ENDCOLLECTIVE ;  /* 0x000000000000791b */ /* 0x003fe20003800000 */
.L_x_21981:
[----:B------:R-:W-:Y:S05]  /*da00*/  BRA `(.L_x_21982) ;  /* 0xffffffec00407947 */ /* 0x000fea000383ffff */
.L_x_21983:
        /* <DEDUP_REMOVED lines=15> */
.L_x_30534:


//--------------------- .text._ZN10layer_norm13ln_fwd_kernelINS_13Kernel_traitsIf6__halffS2_fjLj1024ELj1ELj4ELj1ELj16ENS_18Kernel_traits_baseILj1024EfS2_fS2_fjLj128EEEEELb1ELb0ELb0ELb1EEEvNS_9FwdParamsE --------------------------
	.section	.text._ZN10layer_norm13ln_fwd_kernelINS_13Kernel_traitsIf6__halffS2_fjLj1024ELj1ELj4ELj1ELj16ENS_18Kernel_traits_baseILj1024EfS2_fS2_fjLj128EEEEELb1ELb0ELb0ELb1EEEvNS_9FwdParamsE,"ax",@progbits
	.align	128
        .global         _ZN10layer_norm13ln_fwd_kernelINS_13Kernel_traitsIf6__halffS2_fjLj1024ELj1ELj4ELj1ELj16ENS_18Kernel_traits_baseILj1024EfS2_fS2_fjLj128EEEEELb1ELb0ELb0ELb1EEEvNS_9FwdParamsE
        .type           _ZN10layer_norm13ln_fwd_kernelINS_13Kernel_traitsIf6__halffS2_fjLj1024ELj1ELj4ELj1ELj16ENS_18Kernel_traits_baseILj1024EfS2_fS2_fjLj128EEEEELb1ELb0ELb0ELb1EEEvNS_9FwdParamsE,@function
        .size           _ZN10layer_norm13ln_fwd_kernelINS_13Kernel_traitsIf6__halffS2_fjLj1024ELj1ELj4ELj1ELj16ENS_18Kernel_traits_baseILj1024EfS2_fS2_fjLj128EEEEELb1ELb0ELb0ELb1EEEvNS_9FwdParamsE,(.L_x_30535 - _ZN10layer_norm13ln_fwd_kernelINS_13Kernel_traitsIf6__halffS2_fjLj1024ELj1ELj4ELj1ELj16ENS_18Kernel_traits_baseILj1024EfS2_fS2_fjLj128EEEEELb1ELb0ELb0ELb1EEEvNS_9FwdParamsE)
        .other          _ZN10layer_norm13ln_fwd_kernelINS_13Kernel_traitsIf6__halffS2_fjLj1024ELj1ELj4ELj1ELj16ENS_18Kernel_traits_baseILj1024EfS2_fS2_fjLj128EEEEELb1ELb0ELb0ELb1EEEvNS_9FwdParamsE,@"STO_CUDA_ENTRY STV_DEFAULT"
_ZN10layer_norm13ln_fwd_kernelINS_13Kernel_traitsIf6__halffS2_fjLj1024ELj1ELj4ELj1ELj16ENS_18Kernel_traits_baseILj1024EfS2_fS2_fjLj128EEEEELb1ELb0ELb0ELb1EEEvNS_9FwdParamsE:
.text._ZN10layer_norm13ln_fwd_kernelINS_13Kernel_traitsIf6__halffS2_fjLj1024ELj1ELj4ELj1ELj16ENS_18Kernel_traits_baseILj1024EfS2_fS2_fjLj128EEEEELb1ELb0ELb0ELb1EEEvNS_9FwdParamsE:
        /* <DEDUP_REMOVED lines=10> */
[----:B------:R-:W3:Y:S01]  /*00a0*/  S2R R11, SR_CTAID.X ;  /* 0x00000000000b7919 */ /* 0x000ee20000002500 */
[----:B------:R-:W-:Y:S01]  /*00b0*/  ULDC UR8, c[0x0][0x0] ;  /* 0x0000000000087ab9 */ /* 0x000fe20000000800 */
[----:B------:R-:W-:-:S04]  /*00c0*/  ULDC.64 UR10, c[0x0][0x260] ;  /* 0x00009800000a7ab9 */ /* 0x000fc80000000a00 */
[----:B------:R-:W4:Y:S01]  /*00d0*/  @P0 LDC R9, c[0x0][0x2f0] ;  /* 0x0000bc00ff090b82 */ /* 0x000f220000000800 */
[----:B------:R-:W4:Y:S01]  /*00e0*/  @P0 LDG.E.64 R2, desc[UR4][R2.64] ;  /* 0x0000000402020981 */ /* 0x000f22000c1e1b00 */
[----:B0-----:R-:W-:Y:S01]  /*00f0*/  @P0 MOV R6, R120 ;  /* 0x0000007800060202 */ /* 0x001fe20000000f00 */
[----:B-1----:R-:W-:-:S05]  /*0100*/  @P0 IMAD.MOV.U32 R7, RZ, RZ, R121 ;  /* 0x000000ffff070224 */ /* 0x002fca00078e0079 */
[----:B------:R-:W4:Y:S01]  /*0110*/  @P0 LDG.E.64 R4, desc[UR4][R6.64] ;  /* 0x0000000406040981 */ /* 0x000f22000c1e1b00 */
[----:B------:R-:W-:Y:S02]  /*0120*/  CS2R R64, SRZ ;  /* 0x0000000000407805 */ /* 0x000fe4000001ff00 */
[----:B------:R-:W-:Y:S02]  /*0130*/  CS2R R66, SRZ ;  /* 0x0000000000427805 */ /* 0x000fe4000001ff00 */
[----:B------:R-:W-:Y:S02]  /*0140*/  CS2R R60, SRZ ;  /* 0x00000000003c7805 */ /* 0x000fe4000001ff00 */
[----:B--2---:R-:W-:Y:S02]  /*0150*/  SHF.R.U32.HI R108, RZ, 0x5, R0 ;  /* 0x00000005ff6c7819 */ /* 0x004fe40000011600 */
[----:B------:R-:W-:Y:S02]  /*0160*/  CS2R R62, SRZ ;  /* 0x00000000003e7805 */ /* 0x000fe4000001ff00 */
[----:B------:R-:W-:-:S02]  /*0170*/  CS2R R56, SRZ ;  /* 0x0000000000387805 */ /* 0x000fc4000001ff00 */
[----:B------:R-:W-:Y:S01]  /*0180*/  CS2R R58, SRZ ;  /* 0x00000000003a7805 */ /* 0x000fe2000001ff00 */
[----:B---3--:R-:W-:Y:S01]  /*0190*/  IMAD R111, R11, UR8, R0 ;  /* 0x000000080b6f7c24 */ /* 0x008fe2000f8e0200 */
[----:B------:R-:W-:Y:S01]  /*01a0*/  ULDC.64 UR8, c[0x0][0x2c8] ;  /* 0x0000b20000087ab9 */ /* 0x000fe20000000a00 */
[----:B------:R-:W-:Y:S02]  /*01b0*/  SHF.L.U32 R0, R0, 0x5, RZ ;  /* 0x0000000500007819 */ /* 0x000fe400000006ff */
[----:B------:R-:W-:Y:S02]  /*01c0*/  CS2R R52, SRZ ;  /* 0x0000000000347805 */ /* 0x000fe4000001ff00 */
[----:B------:R-:W-:Y:S02]  /*01d0*/  CS2R R54, SRZ ;  /* 0x0000000000367805 */ /* 0x000fe4000001ff00 */
[----:B------:R-:W-:Y:S02]  /*01e0*/  CS2R R48, SRZ ;  /* 0x0000000000307805 */ /* 0x000fe4000001ff00 */
[----:B------:R-:W-:-:S02]  /*01f0*/  LOP3.LUT R0, R0, 0x3e0, RZ, 0xc0, !PT ;  /* 0x000003e000007812 */ /* 0x000fc400078ec0ff */
[----:B------:R-:W-:Y:S02]  /*0200*/  CS2R R50, SRZ ;  /* 0x0000000000327805 */ /* 0x000fe4000001ff00 */
[----:B------:R-:W-:Y:S02]  /*0210*/  CS2R R44, SRZ ;  /* 0x00000000002c7805 */ /* 0x000fe4000001ff00 */
[----:B------:R-:W-:Y:S02]  /*0220*/  CS2R R46, SRZ ;  /* 0x00000000002e7805 */ /* 0x000fe4000001ff00 */
[----:B------:R-:W-:Y:S02]  /*0230*/  CS2R R40, SRZ ;  /* 0x0000000000287805 */ /* 0x000fe4000001ff00 */
[----:B------:R-:W-:Y:S02]  /*0240*/  CS2R R42, SRZ ;  /* 0x00000000002a7805 */ /* 0x000fe4000001ff00 */
[----:B------:R-:W-:-:S02]  /*0250*/  CS2R R36, SRZ ;  /* 0x0000000000247805 */ /* 0x000fc4000001ff00 */
[----:B------:R-:W-:Y:S01]  /*0260*/  CS2R R38, SRZ ;  /* 0x0000000000267805 */ /* 0x000fe2000001ff00 */
[----:B------:R-:W-:Y:S01]  /*0270*/  IMAD R108, R11, 0x4, R108 ;  /* 0x000000040b6c7824 */ /* 0x000fe200078e026c */
[----:B----4-:R-:W-:Y:S02]  /*0280*/  @P0 R2UR UR6, R2 ;  /* 0x00000000020602ca */ /* 0x010fe400000e0000 */
[----:B------:R-:W-:-:S11]  /*0290*/  @P0 R2UR UR7, R3 ;  /* 0x00000000030702ca */ /* 0x000fd600000e0000 */
[----:B------:R-:W-:Y:S02]  /*02a0*/  UIADD3 UR14, UR6, -0x61c88647, URZ ;  /* 0x9e3779b9060e7890 */ /* 0x000fe4000fffe03f */
[----:B------:R-:W-:Y:S02]  /*02b0*/  UIADD3 UR15, UR7, -0x4498517b, URZ ;  /* 0xbb67ae85070f7890 */ /* 0x000fe4000fffe03f */
[----:B------:R-:W-:Y:S02]  /*02c0*/  UIADD3 UR16, UR6, 0x3c6ef372, URZ ;  /* 0x3c6ef37206107890 */ /* 0x000fe4000fffe03f */
[----:B------:R-:W-:Y:S01]  /*02d0*/  UIADD3 UR17, UR7, 0x76cf5d0a, URZ ;  /* 0x76cf5d0a07117890 */ /* 0x000fe2000fffe03f */
[----:B------:R-:W-:Y:S01]  /*02e0*/  @P0 IADD3 R120, P1, R4, R9, RZ ;  /* 0x0000000904780210 */ /* 0x000fe20007f3e0ff */
        /* <DEDUP_REMOVED lines=97> */
.L_x_22210:
        /* <DEDUP_REMOVED lines=38> */
.L_x_21986:
[----:B------:R-:W-:-:S07]  /*0b60*/  IMAD.MOV.U32 R88, RZ, RZ, R114 ;  /* 0x000000ffff587224 */ /* 0x000fce00078e0072 */
.L_x_21987:
[----:B------:R-:W-:Y:S05]  /*0b70*/  BSYNC B1 ;  /* 0x0000000000017941 */ /* 0x000fea0003800000 */
.L_x_21985:
        /* <DEDUP_REMOVED lines=16> */
.L_x_21991:
[----:B------:R-:W-:Y:S05]  /*0c80*/  BSYNC B2 ;  /* 0x0000000000027941 */ /* 0x000fea0003800000 */
.L_x_21990:
        /* <DEDUP_REMOVED lines=44> */
.L_x_21989:
[----:B------:R-:W-:Y:S05]  /*0f50*/  BSYNC B1 ;  /* 0x0000000000017941 */ /* 0x000fea0003800000 */
.L_x_21988:
        /* <DEDUP_REMOVED lines=26> */
.L_x_21993:
[----:B------:R-:W-:-:S07]  /*1100*/  IMAD.MOV.U32 R77, RZ, RZ, R114 ;  /* 0x000000ffff4d7224 */ /* 0x000fce00078e0072 */
.L_x_21994:
[----:B------:R-:W-:Y:S05]  /*1110*/  BSYNC B1 ;  /* 0x0000000000017941 */ /* 0x000fea0003800000 */
.L_x_21992:
        /* <DEDUP_REMOVED lines=16> */
.L_x_21998:
[----:B------:R-:W-:Y:S05]  /*1220*/  BSYNC B2 ;  /* 0x0000000000027941 */ /* 0x000fea0003800000 */
.L_x_21997:
        /* <DEDUP_REMOVED lines=44> */
.L_x_21996:
[----:B------:R-:W-:Y:S05]  /*14f0*/  BSYNC B1 ;  /* 0x0000000000017941 */ /* 0x000fea0003800000 */
.L_x_21995:
        /* <DEDUP_REMOVED lines=21> */
.L_x_22000:
[----:B------:R-:W-:-:S07]  /*1650*/  MOV R80, R114 ;  /* 0x0000007200507202 */ /* 0x000fce0000000f00 */
.L_x_22001:
[----:B------:R-:W-:Y:S05]  /*1660*/  BSYNC B1 ;  /* 0x0000000000017941 */ /* 0x000fea0003800000 */
.L_x_21999:
        /* <DEDUP_REMOVED lines=16> */
.L_x_22005:
[----:B------:R-:W-:Y:S05]  /*1770*/  BSYNC B2 ;  /* 0x0000000000027941 */ /* 0x000fea0003800000 */
.L_x_22004:
        /* <DEDUP_REMOVED lines=44> */
.L_x_22003:
[----:B------:R-:W-:Y:S05]  /*1a40*/  BSYNC B1 ;  /* 0x0000000000017941 */ /* 0x000fea0003800000 */
.L_x_22002:
        /* <DEDUP_REMOVED lines=21> */
.L_x_22007:
[----:B------:R-:W-:-:S07]  /*1ba0*/  IMAD.MOV.U32 R79, RZ, RZ, R114 ;  /* 0x000000ffff4f7224 */ /* 0x000fce00078e0072 */
.L_x_22008:
[----:B------:R-:W-:Y:S05]  /*1bb0*/  BSYNC B1 ;  /* 0x0000000000017941 */ /* 0x000fea0003800000 */
.L_x_22006:
        /* <DEDUP_REMOVED lines=16> */
.L_x_22012:
[----:B------:R-:W-:Y:S05]  /*1cc0*/  BSYNC B2 ;  /* 0x0000000000027941 */ /* 0x000fea0003800000 */
.L_x_22011:
        /* <DEDUP_REMOVED lines=44> */
.L_x_22010:
[----:B------:R-:W-:Y:S05]  /*1f90*/  BSYNC B1 ;  /* 0x0000000000017941 */ /* 0x000fea0003800000 */
.L_x_22009:
        /* <DEDUP_REMOVED lines=20> */
.L_x_22014:
[----:B------:R-:W-:-:S07]  /*20e0*/  MOV R90, R114 ;  /* 0x00000072005a7202 */ /* 0x000fce0000000f00 */
.L_x_22015:
[----:B------:R-:W-:Y:S05]  /*20f0*/  BSYNC B1 ;  /* 0x0000000000017941 */ /* 0x000fea0003800000 */
.L_x_22013:
        /* <DEDUP_REMOVED lines=16> */
.L_x_22019:
[----:B------:R-:W-:Y:S05]  /*2200*/  BSYNC B2 ;  /* 0x0000000000027941 */ /* 0x000fea0003800000 */
.L_x_22018:
        /* <DEDUP_REMOVED lines=44> */
.L_x_22017:
[----:B------:R-:W-:Y:S05]  /*24d0*/  BSYNC B1 ;  /* 0x0000000000017941 */ /* 0x000fea0003800000 */
.L_x_22016:
        /* <DEDUP_REMOVED lines=20> */
.L_x_22021:
[----:B------:R-:W-:-:S07]  /*2620*/  IMAD.MOV.U32 R81, RZ, RZ, R114 ;  /* 0x000000ffff517224 */ /* 0x000fce00078e0072 */
.L_x_22022:
[----:B------:R-:W-:Y:S05]  /*2630*/  BSYNC B1 ;  /* 0x0000000000017941 */ /* 0x000fea0003800000 */
.L_x_22020:
        /* <DEDUP_REMOVED lines=16> */
.L_x_22026:
[----:B------:R-:W-:Y:S05]  /*2740*/  BSYNC B2 ;  /* 0x0000000000027941 */ /* 0x000fea0003800000 */
.L_x_22025:
        /* <DEDUP_REMOVED lines=44> */
.L_x_22024:
[----:B------:R-:W-:Y:S05]  /*2a10*/  BSYNC B1 ;  /* 0x0000000000017941 */ /* 0x000fea0003800000 */
.L_x_22023:
        /* <DEDUP_REMOVED lines=20> */
.L_x_22028:
[----:B------:R-:W-:-:S07]  /*2b60*/  MOV R82, R114 ;  /* 0x0000007200527202 */ /* 0x000fce0000000f00 */
.L_x_22029:
[----:B------:R-:W-:Y:S05]  /*2b70*/  BSYNC B1 ;  /* 0x0000000000017941 */ /* 0x000fea0003800000 */
.L_x_22027:
        /* <DEDUP_REMOVED lines=16> */
.L_x_22033:
[----:B------:R-:W-:Y:S05]  /*2c80*/  BSYNC B2 ;  /* 0x0000000000027941 */ /* 0x000fea0003800000 */
.L_x_22032:
        /* <DEDUP_REMOVED lines=44> */
.L_x_22031:
[----:B------:R-:W-:Y:S05]  /*2f50*/  BSYNC B1 ;  /* 0x0000000000017941 */ /* 0x000fea0003800000 */
.L_x_22030:
        /* <DEDUP_REMOVED lines=20> */
.L_x_22035:
[----:B------:R-:W-:-:S07]  /*30a0*/  IMAD.MOV.U32 R93, RZ, RZ, R114 ;  /* 0x000000ffff5d7224 */ /* 0x000fce00078e0072 */
.L_x_22036:
[----:B------:R-:W-:Y:S05]  /*30b0*/  BSYNC B1 ;  /* 0x0000000000017941 */ /* 0x000fea0003800000 */
.L_x_22034:
        /* <DEDUP_REMOVED lines=18> */
.L_x_22040:
[----:B------:R-:W-:Y:S05]  /*31e0*/  BSYNC B2 ;  /* 0x0000000000027941 */ /* 0x000fea0003800000 */
.L_x_22039:
        /* <DEDUP_REMOVED lines=44> */
.L_x_22038:
[----:B------:R-:W-:Y:S05]  /*34b0*/  BSYNC B1 ;  /* 0x0000000000017941 */ /* 0x000fea0003800000 */
.L_x_22037:
[----:B------:R-:W-:Y:S01]  /*34c0*/  I2FP.F32.U32 R85, R93 ;  /* 0x0000005d00557245 */ /* 0x000fe20000201000 */
[----:B------:R-:W0:Y:S01]  /*34d0*/  LDC.64 R2, c[0x0][0x238] ;  /* 0x00008e00ff027b82 */ /* 0x000e220000000a00 */
[----:B------:R-:W-:Y:S01]  /*34e0*/  SEL R90, RZ, 0x100, P4 ;  /* 0x00000100ff5a7807 */ /* 0x000fe20002000000 */
[----:B------:R-:W-:Y:S01]  /*34f0*/  HADD2.F32 R84, -RZ, R83.H1_H1 ;  /* 0x30000053ff547230 */ /* 0x000fe20000004100 */
[----:B------:R-:W-:Y:S01]  /*3500*/  ISETP.NE.AND P4, PT, R92, RZ, PT ;  /* 0x000000ff5c00720c */ /* 0x000fe20003f85270 */
[----:B------:R-:W-:Y:S01]  /*3510*/  FFMA.FTZ R85, R85, R124, 1.1641532182693481445e-10 ;  /* 0x2f00000055557423 */ /* 0x000fe2000001007c */
[----:B------:R-:W-:Y:S02]  /*3520*/  SEL R91, RZ, 0x10000, P5 ;  /* 0x00010000ff5b7807 */ /* 0x000fe40002800000 */
[----:B------:R-:W-:Y:S01]  /*3530*/  ISETP.NE.AND P5, PT, R89, RZ, PT ;  /* 0x000000ff5900720c */ /* 0x000fe20003fa5270 */
[----:B------:R-:W1:Y:S01]  /*3540*/  LDC.64 R118, c[0x0][0x240] ;  /* 0x00009000ff767b82 */ /* 0x000e620000000a00 */
[----:B------:R-:W-:Y:S01]  /*3550*/  SEL R86, RZ, 0x1, P2 ;  /* 0x00000001ff567807 */ /* 0x000fe20001000000 */
[----:B------:R-:W-:Y:S01]  /*3560*/  FMUL.FTZ R83, R84, R127 ;  /* 0x0000007f54537220 */ /* 0x000fe20000410000 */
[----:B------:R-:W-:-:S02]  /*3570*/  FSETP.GTU.FTZ.AND P2, PT, R85, R126, PT ;  /* 0x0000007e5500720b */ /* 0x000fc40003f5c000 */
[----:B------:R-:W-:Y:S01]  /*3580*/  ISETP.NE.AND P6, PT, R88, RZ, PT ;  /* 0x000000ff5800720c */ /* 0x000fe20003fc5270 */
[----:B------:R-:W-:Y:S01]  /*3590*/  IMAD.WIDE.U32 R84, R86, 0x1000000, RZ ;  /* 0x0100000056547825 */ /* 0x000fe200078e00ff */
[----:B------:R-:W-:Y:S01]  /*35a0*/  SEL R87, RZ, 0x1, P4 ;  /* 0x00000001ff577807 */ /* 0x000fe20002000000 */
[----:B------:R-:W2:Y:S01]  /*35b0*/  @P1 LDC.64 R92, c[0x0][0x230] ;  /* 0x00008c00ff5c1b82 */ /* 0x000ea20000000a00 */
[----:B------:R-:W-:Y:S01]  /*35c0*/  SEL R88, RZ, 0x1, P5 ;  /* 0x00000001ff587807 */ /* 0x000fe20002800000 */
[----:B------:R-:W-:Y:S01]  /*35d0*/  FMUL.FTZ R83, R83, R122 ;  /* 0x0000007a53537220 */ /* 0x000fe20000410000 */
[----:B------:R-:W-:Y:S01]  /*35e0*/  SEL R94, RZ, 0x1000000, P2 ;  /* 0x01000000ff5e7807 */ /* 0x000fe20001000000 */
[----:B------:R-:W-:Y:S01]  /*35f0*/  IMAD.WIDE.U32 R86, R87, 0x10000, RZ ;  /* 0x0001000057567825 */ /* 0x000fe200078e00ff */
[----:B------:R-:W-:Y:S02]  /*3600*/  SEL R95, RZ, 0x1, P6 ;  /* 0x00000001ff5f7807 */ /* 0x000fe40003000000 */
[----:B------:R-:W-:Y:S01]  /*3610*/  LOP3.LUT R90, R90, R94, R91, 0xfe, !PT ;  /* 0x0000005e5a5a7212 */ /* 0x000fe200078efe5b */
[----:B------:R-:W-:Y:S01]  /*3620*/  IMAD.WIDE.U32 R88, R88, 0x100, RZ ;  /* 0x0000010058587825 */ /* 0x000fe200078e00ff */
[----:B------:R-:W-:-:S02]  /*3630*/  SEL R91, RZ, 0x1, P3 ;  /* 0x00000001ff5b7807 */ /* 0x000fc40001800000 */
[----:B------:R-:W-:Y:S02]  /*3640*/  FSEL R83, R83, RZ, !P2 ;  /* 0x000000ff53537208 */ /* 0x000fe40005000000 */
[----:B------:R-:W-:Y:S02]  /*3650*/  LOP3.LUT R94, R88, R84, R86, 0xfe, !PT ;  /* 0x00000054585e7212 */ /* 0x000fe400078efe56 */
[----:B------:R-:W-:Y:S01]  /*3660*/  LOP3.LUT R91, R85, R90, R91, 0xfe, !PT ;  /* 0x0000005a555b7212 */ /* 0x000fe200078efe5b */
[C---:B0-----:R-:W-:Y:S01]  /*3670*/  IMAD.WIDE.U32 R84, R117.reuse, 0x20, R2 ;  /* 0x0000002075547825 */ /* 0x041fe200078e0002 */
[----:B------:R-:W-:-:S03]  /*3680*/  IADD3 R123, R117, 0x20, RZ ;  /* 0x00000020757b7810 */ /* 0x000fc60007ffe0ff */
[----:B------:R-:W-:Y:S01]  /*3690*/  @P0 FADD.FTZ R83, R75, R83 ;  /* 0x000000534b530221 */ /* 0x000fe20000010000 */
[----:B------:R-:W-:Y:S02]  /*36a0*/  LOP3.LUT R94, R94, R95, RZ, 0xfc, !PT ;  /* 0x0000005f5e5e7212 */ /* 0x000fe400078efcff */
        /* <DEDUP_REMOVED lines=22> */
.L_x_22042:
[----:B------:R-:W-:-:S07]  /*3810*/  IMAD.MOV.U32 R84, RZ, RZ, R114 ;  /* 0x000000ffff547224 */ /* 0x000fce00078e0072 */
.L_x_22043:
[----:B------:R-:W-:Y:S05]  /*3820*/  BSYNC B1 ;  /* 0x0000000000017941 */ /* 0x000fea0003800000 */
.L_x_22041:
        /* <DEDUP_REMOVED lines=16> */
.L_x_22047:
[----:B------:R-:W-:Y:S05]  /*3930*/  BSYNC B2 ;  /* 0x0000000000027941 */ /* 0x000fea0003800000 */
.L_x_22046:
        /* <DEDUP_REMOVED lines=44> */
.L_x_22045:
[----:B------:R-:W-:Y:S05]  /*3c00*/  BSYNC B1 ;  /* 0x0000000000017941 */ /* 0x000fea0003800000 */
.L_x_22044:
        /* <DEDUP_REMOVED lines=21> */
.L_x_22049:
[----:B------:R-:W-:-:S07]  /*3d60*/  MOV R85, R114 ;  /* 0x0000007200557202 */ /* 0x000fce0000000f00 */
.L_x_22050:
[----:B------:R-:W-:Y:S05]  /*3d70*/  BSYNC B1 ;  /* 0x0000000000017941 */ /* 0x000fea0003800000 */
.L_x_22048:
        /* <DEDUP_REMOVED lines=16> */
.L_x_22054:
[----:B------:R-:W-:Y:S05]  /*3e80*/  BSYNC B2 ;  /* 0x0000000000027941 */ /* 0x000fea0003800000 */
.L_x_22053:
        /* <DEDUP_REMOVED lines=44> */
.L_x_22052:
[----:B------:R-:W-:Y:S05]  /*4150*/  BSYNC B1 ;  /* 0x0000000000017941 */ /* 0x000fea0003800000 */
.L_x_22051:
[----:B------:R-:W-:Y:S01]  /*4160*/  I2FP.F32.U32 R85, R85 ;  /* 0x0000005500557245 */ /* 0x000fe20000201000 */
[----:B------:R-:W-:Y:S01]  /*4170*/  HADD2.F32 R88, -RZ, R88.H1_H1 ;  /* 0x30000058ff587230 */ /* 0x000fe20000004100 */
[----:B------:R-:W-:Y:S01]  /*4180*/  ISETP.NE.AND P2, PT, R92, 0x1, PT ;  /* 0x000000015c00780c */ /* 0x000fe20003f45270 */
[----:B------:R-:W-:Y:S02]  /*4190*/  BSSY B1, `(.L_x_22055) ;  /* 0x0000013000017945 */ /* 0x000fe40003800000 */
        /* <DEDUP_REMOVED lines=17> */
.L_x_22056:
[----:B------:R-:W-:-:S07]  /*42b0*/  IMAD.MOV.U32 R86, RZ, RZ, R114 ;  /* 0x000000ffff567224 */ /* 0x000fce00078e0072 */
.L_x_22057:
[----:B------:R-:W-:Y:S05]  /*42c0*/  BSYNC B1 ;  /* 0x0000000000017941 */ /* 0x000fea0003800000 */
.L_x_22055:
        /* <DEDUP_REMOVED lines=16> */
.L_x_22061:
[----:B------:R-:W-:Y:S05]  /*43d0*/  BSYNC B2 ;  /* 0x0000000000027941 */ /* 0x000fea0003800000 */
.L_x_22060:
        /* <DEDUP_REMOVED lines=44> */
.L_x_22059:
[----:B------:R-:W-:Y:S05]  /*46a0*/  BSYNC B1 ;  /* 0x0000000000017941 */ /* 0x000fea0003800000 */
.L_x_22058:
        /* <DEDUP_REMOVED lines=21> */
.L_x_22063:
[----:B------:R-:W-:-:S07]  /*4800*/  MOV R87, R114 ;  /* 0x0000007200577202 */ /* 0x000fce0000000f00 */
.L_x_22064:
[----:B------:R-:W-:Y:S05]  /*4810*/  BSYNC B1 ;  /* 0x0000000000017941 */ /* 0x000fea0003800000 */
.L_x_22062:
        /* <DEDUP_REMOVED lines=16> */
.L_x_22068:
[----:B------:R-:W-:Y:S05]  /*4920*/  BSYNC B2 ;  /* 0x0000000000027941 */ /* 0x000fea0003800000 */
.L_x_22067:
        /* <DEDUP_REMOVED lines=44> */
.L_x_22066:
[----:B------:R-:W-:Y:S05]  /*4bf0*/  BSYNC B1 ;  /* 0x0000000000017941 */ /* 0x000fea0003800000 */
.L_x_22065:
        /* <DEDUP_REMOVED lines=20> */
.L_x_22070:
[----:B------:R-:W-:-:S07]  /*4d40*/  IMAD.MOV.U32 R88, RZ, RZ, R114 ;  /* 0x000000ffff587224 */ /* 0x000fce00078e0072 */
.L_x_22071:
[----:B------:R-:W-:Y:S05]  /*4d50*/  BSYNC B1 ;  /* 0x0000000000017941 */ /* 0x000fea0003800000 */
.L_x_22069:
        /* <DEDUP_REMOVED lines=16> */
.L_x_22075:
[----:B------:R-:W-:Y:S05]  /*4e60*/  BSYNC B2 ;  /* 0x0000000000027941 */ /* 0x000fea0003800000 */
.L_x_22074:
        /* <DEDUP_REMOVED lines=44> */
.L_x_22073:
[----:B------:R-:W-:Y:S05]  /*5130*/  BSYNC B1 ;  /* 0x0000000000017941 */ /* 0x000fea0003800000 */
.L_x_22072:
        /* <DEDUP_REMOVED lines=20> */
.L_x_22077:
[----:B------:R-:W-:-:S07]  /*5280*/  MOV R89, R114 ;  /* 0x0000007200597202 */ /* 0x000fce0000000f00 */
.L_x_22078:
[----:B------:R-:W-:Y:S05]  /*5290*/  BSYNC B1 ;  /* 0x0000000000017941 */ /* 0x000fea0003800000 */
.L_x_22076:
        /* <DEDUP_REMOVED lines=16> */
.L_x_22082:
[----:B------:R-:W-:Y:S05]  /*53a0*/  BSYNC B2 ;  /* 0x0000000000027941 */ /* 0x000fea0003800000 */
.L_x_22081:
        /* <DEDUP_REMOVED lines=44> */
.L_x_22080:
[----:B------:R-:W-:Y:S05]  /*5670*/  BSYNC B1 ;  /* 0x0000000000017941 */ /* 0x000fea0003800000 */
.L_x_22079:
        /* <DEDUP_REMOVED lines=20> */
.L_x_22084:
[----:B------:R-:W-:-:S07]  /*57c0*/  IMAD.MOV.U32 R90, RZ, RZ, R114 ;  /* 0x000000ffff5a7224 */ /* 0x000fce00078e0072 */
.L_x_22085:
[----:B------:R-:W-:Y:S05]  /*57d0*/  BSYNC B1 ;  /* 0x0000000000017941 */ /* 0x000fea0003800000 */
.L_x_22083:
        /* <DEDUP_REMOVED lines=16> */
.L_x_22089:
[----:B------:R-:W-:Y:S05]  /*58e0*/  BSYNC B2 ;  /* 0x0000000000027941 */ /* 0x000fea0003800000 */
.L_x_22088:
        /* <DEDUP_REMOVED lines=44> */
.L_x_22087:
[----:B------:R-:W-:Y:S05]  /*5bb0*/  BSYNC B1 ;  /* 0x0000000000017941 */ /* 0x000fea0003800000 */
.L_x_22086:
        /* <DEDUP_REMOVED lines=20> */
.L_x_22091:
[----:B------:R-:W-:-:S07]  /*5d00*/  MOV R92, R114 ;  /* 0x00000072005c7202 */ /* 0x000fce0000000f00 */
.L_x_22092:
[----:B------:R-:W-:Y:S05]  /*5d10*/  BSYNC B1 ;  /* 0x0000000000017941 */ /* 0x000fea0003800000 */
.L_x_22090:
        /* <DEDUP_REMOVED lines=18> */
.L_x_22096:
[----:B------:R-:W-:Y:S05]  /*5e40*/  BSYNC B2 ;  /* 0x0000000000027941 */ /* 0x000fea0003800000 */
.L_x_22095:
        /* <DEDUP_REMOVED lines=44> */
.L_x_22094:
[----:B------:R-:W-:Y:S05]  /*6110*/  BSYNC B1 ;  /* 0x0000000000017941 */ /* 0x000fea0003800000 */
.L_x_22093:
[----:B------:R-:W-:Y:S01]  /*6120*/  I2FP.F32.U32 R93, R92 ;  /* 0x0000005c005d7245 */ /* 0x000fe20000201000 */
[----:B------:R-:W-:Y:S01]  /*6130*/  HADD2.F32 R94, -RZ, R91.H1_H1 ;  /* 0x3000005bff5e7230 */ /* 0x000fe20000004100 */
[----:B------:R-:W-:Y:S01]  /*6140*/  SEL R95, RZ, 0x1, P2 ;  /* 0x00000001ff5f7807 */ /* 0x000fe20001000000 */
[----:B------:R-:W-:Y:S01]  /*6150*/  VIADD R125, R117, 0x40 ;  /* 0x00000040757d7836 */ /* 0x000fe20000000000 */
        /* <DEDUP_REMOVED lines=20> */
[----:B------:R-:W-:Y:S02]  /*62a0*/  SEL R105, RZ, 0x1, P6 ;  /* 0x00000001ff697807 */ /* 0x000fe40003000000 */
[----:B------:R-:W-:Y:S02]  /*62b0*/  LOP3.LUT R104, R98, R94, R96, 0xfe, !PT ;  /* 0x0000005e62687212 */ /* 0x000fe400078efe60 */
[----:B------:R-:W-:Y:S01]  /*62c0*/  LOP3.LUT R103, R95, R102, R103, 0xfe, !PT ;  /* 0x000000665f677212 */ /* 0x000fe200078efe67 */
[----:B------:R-:W-:Y:S01]  /*62d0*/  IMAD.WIDE.U32 R94, R123, 0x20, R2 ;  /* 0x000000207b5e7825 */ /* 0x000fe200078e0002 */
        /* <DEDUP_REMOVED lines=23> */
.L_x_22098:
[----:B------:R-:W-:-:S07]  /*6450*/  MOV R92, R114 ;  /* 0x00000072005c7202 */ /* 0x000fce0000000f00 */
.L_x_22099:
[----:B------:R-:W-:Y:S05]  /*6460*/  BSYNC B1 ;  /* 0x0000000000017941 */ /* 0x000fea0003800000 */
.L_x_22097:
        /* <DEDUP_REMOVED lines=16> */
.L_x_22103:
[----:B------:R-:W-:Y:S05]  /*6570*/  BSYNC B2 ;  /* 0x0000000000027941 */ /* 0x000fea0003800000 */
.L_x_22102:
        /* <DEDUP_REMOVED lines=44> */
.L_x_22101:
[----:B------:R-:W-:Y:S05]  /*6840*/  BSYNC B1 ;  /* 0x0000000000017941 */ /* 0x000fea0003800000 */
.L_x_22100:
        /* <DEDUP_REMOVED lines=21> */
.L_x_22105:
[----:B------:R-:W-:-:S07]  /*69a0*/  IMAD.MOV.U32 R93, RZ, RZ, R114 ;  /* 0x000000ffff5d7224 */ /* 0x000fce00078e0072 */
.L_x_22106:
[----:B------:R-:W-:Y:S05]  /*69b0*/  BSYNC B1 ;  /* 0x0000000000017941 */ /* 0x000fea0003800000 */
.L_x_22104:
        /* <DEDUP_REMOVED lines=16> */
.L_x_22110:
[----:B------:R-:W-:Y:S05]  /*6ac0*/  BSYNC B2 ;  /* 0x0000000000027941 */ /* 0x000fea0003800000 */
.L_x_22109:
        /* <DEDUP_REMOVED lines=44> */
.L_x_22108:
[----:B------:R-:W-:Y:S05]  /*6d90*/  BSYNC B1 ;  /* 0x0000000000017941 */ /* 0x000fea0003800000 */
.L_x_22107:
        /* <DEDUP_REMOVED lines=21> */
.L_x_22112:
[----:B------:R-:W-:-:S07]  /*6ef0*/  MOV R94, R114 ;  /* 0x00000072005e7202 */ /* 0x000fce0000000f00 */
.L_x_22113:
[----:B------:R-:W-:Y:S05]  /*6f00*/  BSYNC B1 ;  /* 0x0000000000017941 */ /* 0x000fea0003800000 */
.L_x_22111:
        /* <DEDUP_REMOVED lines=16> */
.L_x_22117:
[----:B------:R-:W-:Y:S05]  /*7010*/  BSYNC B2 ;  /* 0x0000000000027941 */ /* 0x000fea0003800000 */
.L_x_22116:
        /* <DEDUP_REMOVED lines=44> */
.L_x_22115:
[----:B------:R-:W-:Y:S05]  /*72e0*/  BSYNC B1 ;  /* 0x0000000000017941 */ /* 0x000fea0003800000 */
.L_x_22114:
        /* <DEDUP_REMOVED lines=21> */
.L_x_22119:
[----:B------:R-:W-:-:S07]  /*7440*/  IMAD.MOV.U32 R95, RZ, RZ, R114 ;  /* 0x000000ffff5f7224 */ /* 0x000fce00078e0072 */
.L_x_22120:
[----:B------:R-:W-:Y:S05]  /*7450*/  BSYNC B1 ;  /* 0x0000000000017941 */ /* 0x000fea0003800000 */
.L_x_22118:
        /* <DEDUP_REMOVED lines=16> */
.L_x_22124:
[----:B------:R-:W-:Y:S05]  /*7560*/  BSYNC B2 ;  /* 0x0000000000027941 */ /* 0x000fea0003800000 */
.L_x_22123:
        /* <DEDUP_REMOVED lines=44> */
.L_x_22122:
[----:B------:R-:W-:Y:S05]  /*7830*/  BSYNC B1 ;  /* 0x0000000000017941 */ /* 0x000fea0003800000 */
.L_x_22121:
        /* <DEDUP_REMOVED lines=20> */
.L_x_22126:
[----:B------:R-:W-:-:S07]  /*7980*/  MOV R96, R114 ;  /* 0x0000007200607202 */ /* 0x000fce0000000f00 */
.L_x_22127:
[----:B------:R-:W-:Y:S05]  /*7990*/  BSYNC B1 ;  /* 0x0000000000017941 */ /* 0x000fea0003800000 */
.L_x_22125:
        /* <DEDUP_REMOVED lines=16> */
.L_x_22131:
[----:B------:R-:W-:Y:S05]  /*7aa0*/  BSYNC B2 ;  /* 0x0000000000027941 */ /* 0x000fea0003800000 */
.L_x_22130:
        /* <DEDUP_REMOVED lines=44> */
.L_x_22129:
[----:B------:R-:W-:Y:S05]  /*7d70*/  BSYNC B1 ;  /* 0x0000000000017941 */ /* 0x000fea0003800000 */
.L_x_22128:
        /* <DEDUP_REMOVED lines=20> */
.L_x_22133:
[----:B------:R-:W-:-:S07]  /*7ec0*/  MOV R97, R114 ;  /* 0x0000007200617202 */ /* 0x000fce0000000f00 */
.L_x_22134:
[----:B------:R-:W-:Y:S05]  /*7ed0*/  BSYNC B1 ;  /* 0x0000000000017941 */ /* 0x000fea0003800000 */
.L_x_22132:
        /* <DEDUP_REMOVED lines=16> */
.L_x_22138:
[----:B------:R-:W-:Y:S05]  /*7fe0*/  BSYNC B2 ;  /* 0x0000000000027941 */ /* 0x000fea0003800000 */
.L_x_22137:
        /* <DEDUP_REMOVED lines=44> */
.L_x_22136:
[----:B------:R-:W-:Y:S05]  /*82b0*/  BSYNC B1 ;  /* 0x0000000000017941 */ /* 0x000fea0003800000 */
.L_x_22135:
        /* <DEDUP_REMOVED lines=20> */
.L_x_22140:
[----:B------:R-:W-:-:S07]  /*8400*/  MOV R98, R114 ;  /* 0x0000007200627202 */ /* 0x000fce0000000f00 */
.L_x_22141:
[----:B------:R-:W-:Y:S05]  /*8410*/  BSYNC B1 ;  /* 0x0000000000017941 */ /* 0x000fea0003800000 */
.L_x_22139:
        /* <DEDUP_REMOVED lines=16> */
.L_x_22145:
[----:B------:R-:W-:Y:S05]  /*8520*/  BSYNC B2 ;  /* 0x0000000000027941 */ /* 0x000fea0003800000 */
.L_x_22144:
        /* <DEDUP_REMOVED lines=44> */
.L_x_22143:
[----:B------:R-:W-:Y:S05]  /*87f0*/  BSYNC B1 ;  /* 0x0000000000017941 */ /* 0x000fea0003800000 */
.L_x_22142:
        /* <DEDUP_REMOVED lines=20> */
.L_x_22147:
[----:B------:R-:W-:-:S07]  /*8940*/  MOV R102, R114 ;  /* 0x0000007200667202 */ /* 0x000fce0000000f00 */
.L_x_22148:
[----:B------:R-:W-:Y:S05]  /*8950*/  BSYNC B1 ;  /* 0x0000000000017941 */ /* 0x000fea0003800000 */
.L_x_22146:
        /* <DEDUP_REMOVED lines=18> */
.L_x_22152:
[----:B------:R-:W-:Y:S05]  /*8a80*/  BSYNC B2 ;  /* 0x0000000000027941 */ /* 0x000fea0003800000 */
.L_x_22151:
        /* <DEDUP_REMOVED lines=44> */
.L_x_22150:
[----:B------:R-:W-:Y:S05]  /*8d50*/  BSYNC B1 ;  /* 0x0000000000017941 */ /* 0x000fea0003800000 */
.L_x_22149:
[----:B------:R-:W-:Y:S01]  /*8d60*/  I2FP.F32.U32 R103, R102 ;  /* 0x0000006600677245 */ /* 0x000fe20000201000 */
[----:B------:R-:W-:Y:S01]  /*8d70*/  HADD2.F32 R104, -RZ, R99.H1_H1 ;  /* 0x30000063ff687230 */ /* 0x000fe20000004100 */
[----:B------:R-:W-:Y:S02]  /*8d80*/  SEL R129, RZ, 0x10000, P5 ;  /* 0x00010000ff817807 */ /* 0x000fe40002800000 */
[----:B------:R-:W-:Y:S01]  /*8d90*/  SEL R128, RZ, 0x100, P4 ;  /* 0x00000100ff807807 */ /* 0x000fe20002000000 */
[----:B------:R-:W-:Y:S01]  /*8da0*/  FFMA.FTZ R103, R103, R124, 1.1641532182693481445e-10 ;  /* 0x2f00000067677423 */ /* 0x000fe2000001007c */
[----:B------:R-:W-:Y:S01]  /*8db0*/  ISETP.NE.AND P6, PT, R120, RZ, PT ;  /* 0x000000ff7800720c */ /* 0x000fe20003fc5270 */
[----:B------:R-:W-:Y:S01]  /*8dc0*/  FMUL.FTZ R99, R104, R127 ;  /* 0x0000007f68637220 */ /* 0x000fe20000410000 */
[----:B------:R-:W-:Y:S02]  /*8dd0*/  ISETP.NE.AND P5, PT, R121, RZ, PT ;  /* 0x000000ff7900720c */ /* 0x000fe40003fa5270 */
[----:B------:R-:W-:Y:S01]  /*8de0*/  ISETP.NE.AND P4, PT, R130, RZ, PT ;  /* 0x000000ff8200720c */ /* 0x000fe20003f85270 */
[----:B------:R-:W-:Y:S01]  /*8df0*/  FMUL.FTZ R99, R99, R122 ;  /* 0x0000007a63637220 */ /* 0x000fe20000410000 */
[----:B------:R-:W-:-:S02]  /*8e00*/  SEL R120, RZ, 0x1, P2 ;  /* 0x00000001ff787807 */ /* 0x000fc40001000000 */
[----:B------:R-:W-:Y:S02]  /*8e10*/  FSETP.GTU.FTZ.AND P2, PT, R103, R126, PT ;  /* 0x0000007e6700720b */ /* 0x000fe40003f5c000 */
[----:B------:R-:W-:Y:S01]  /*8e20*/  SEL R105, RZ, 0x1, P4 ;  /* 0x00000001ff697807 */ /* 0x000fe20002000000 */
[----:B------:R-:W-:Y:S01]  /*8e30*/  IMAD.WIDE.U32 R120, R120, 0x1000000, RZ ;  /* 0x0100000078787825 */ /* 0x000fe200078e00ff */
[----:B------:R-:W-:Y:S01]  /*8e40*/  SEL R106, RZ, 0x1, P5 ;  /* 0x00000001ff6a7807 */ /* 0x000fe20002800000 */
[----:B------:R-:W0:Y:S01]  /*8e50*/  @P1 LDC.64 R102, c[0x0][0x230] ;  /* 0x00008c00ff661b82 */ /* 0x000e220000000a00 */
        /* <DEDUP_REMOVED lines=35> */
.L_x_22154:
[----:B------:R-:W-:-:S07]  /*9090*/  IMAD.MOV.U32 R100, RZ, RZ, R114 ;  /* 0x000000ffff647224 */ /* 0x000fce00078e0072 */
.L_x_22155:
[----:B------:R-:W-:Y:S05]  /*90a0*/  BSYNC B1 ;  /* 0x0000000000017941 */ /* 0x000fea0003800000 */
.L_x_22153:
        /* <DEDUP_REMOVED lines=16> */
.L_x_22159:
[----:B------:R-:W-:Y:S05]  /*91b0*/  BSYNC B2 ;  /* 0x0000000000027941 */ /* 0x000fea0003800000 */
.L_x_22158:
        /* <DEDUP_REMOVED lines=44> */
.L_x_22157:
[----:B------:R-:W-:Y:S05]  /*9480*/  BSYNC B1 ;  /* 0x0000000000017941 */ /* 0x000fea0003800000 */
.L_x_22156:
        /* <DEDUP_REMOVED lines=21> */
.L_x_22161:
[----:B------:R-:W-:-:S07]  /*95e0*/  IMAD.MOV.U32 R101, RZ, RZ, R114 ;  /* 0x000000ffff657224 */ /* 0x000fce00078e0072 */
.L_x_22162:
[----:B------:R-:W-:Y:S05]  /*95f0*/  BSYNC B1 ;  /* 0x0000000000017941 */ /* 0x000fea0003800000 */
.L_x_22160:
        /* <DEDUP_REMOVED lines=16> */
.L_x_22166:
[----:B------:R-:W-:Y:S05]  /*9700*/  BSYNC B2 ;  /* 0x0000000000027941 */ /* 0x000fea0003800000 */
.L_x_22165:
        /* <DEDUP_REMOVED lines=44> */
.L_x_22164:
[----:B------:R-:W-:Y:S05]  /*99d0*/  BSYNC B1 ;  /* 0x0000000000017941 */ /* 0x000fea0003800000 */
.L_x_22163:
        /* <DEDUP_REMOVED lines=21> */
.L_x_22168:
[----:B------:R-:W-:-:S07]  /*9b30*/  IMAD.MOV.U32 R102, RZ, RZ, R114 ;  /* 0x000000ffff667224 */ /* 0x000fce00078e0072 */
.L_x_22169:
[----:B------:R-:W-:Y:S05]  /*9b40*/  BSYNC B1 ;  /* 0x0000000000017941 */ /* 0x000fea0003800000 */
.L_x_22167:
        /* <DEDUP_REMOVED lines=16> */
.L_x_22173:
[----:B------:R-:W-:Y:S05]  /*9c50*/  BSYNC B2 ;  /* 0x0000000000027941 */ /* 0x000fea0003800000 */
.L_x_22172:
        /* <DEDUP_REMOVED lines=44> */
.L_x_22171:
[----:B------:R-:W-:Y:S05]  /*9f20*/  BSYNC B1 ;  /* 0x0000000000017941 */ /* 0x000fea0003800000 */
.L_x_22170:
        /* <DEDUP_REMOVED lines=20> */
.L_x_22175:
[----:B------:R-:W-:-:S07]  /*a070*/  IMAD.MOV.U32 R103, RZ, RZ, R114 ;  /* 0x000000ffff677224 */ /* 0x000fce00078e0072 */
.L_x_22176:
[----:B------:R-:W-:Y:S05]  /*a080*/  BSYNC B1 ;  /* 0x0000000000017941 */ /* 0x000fea0003800000 */
.L_x_22174:
        /* <DEDUP_REMOVED lines=16> */
.L_x_22180:
[----:B------:R-:W-:Y:S05]  /*a190*/  BSYNC B2 ;  /* 0x0000000000027941 */ /* 0x000fea0003800000 */
.L_x_22179:
        /* <DEDUP_REMOVED lines=44> */
.L_x_22178:
[----:B------:R-:W-:Y:S05]  /*a460*/  BSYNC B1 ;  /* 0x0000000000017941 */ /* 0x000fea0003800000 */
.L_x_22177:
        /* <DEDUP_REMOVED lines=20> */
.L_x_22182:
[----:B------:R-:W-:-:S07]  /*a5b0*/  IMAD.MOV.U32 R104, RZ, RZ, R114 ;  /* 0x000000ffff687224 */ /* 0x000fce00078e0072 */
.L_x_22183:
[----:B------:R-:W-:Y:S05]  /*a5c0*/  BSYNC B1 ;  /* 0x0000000000017941 */ /* 0x000fea0003800000 */
.L_x_22181:
        /* <DEDUP_REMOVED lines=16> */
.L_x_22187:
[----:B------:R-:W-:Y:S05]  /*a6d0*/  BSYNC B2 ;  /* 0x0000000000027941 */ /* 0x000fea0003800000 */
.L_x_22186:
        /* <DEDUP_REMOVED lines=44> */
.L_x_22185:
[----:B------:R-:W-:Y:S05]  /*a9a0*/  BSYNC B1 ;  /* 0x0000000000017941 */ /* 0x000fea0003800000 */
.L_x_22184:
        /* <DEDUP_REMOVED lines=20> */
.L_x_22189:
[----:B------:R-:W-:-:S07]  /*aaf0*/  IMAD.MOV.U32 R105, RZ, RZ, R114 ;  /* 0x000000ffff697224 */ /* 0x000fce00078e0072 */
.L_x_22190:
[----:B------:R-:W-:Y:S05]  /*ab00*/  BSYNC B1 ;  /* 0x0000000000017941 */ /* 0x000fea0003800000 */
.L_x_22188:
        /* <DEDUP_REMOVED lines=16> */
.L_x_22194:
[----:B------:R-:W-:Y:S05]  /*ac10*/  BSYNC B2 ;  /* 0x0000000000027941 */ /* 0x000fea0003800000 */
.L_x_22193:
        /* <DEDUP_REMOVED lines=44> */
.L_x_22192:
[----:B------:R-:W-:Y:S05]  /*aee0*/  BSYNC B1 ;  /* 0x0000000000017941 */ /* 0x000fea0003800000 */
.L_x_22191:
        /* <DEDUP_REMOVED lines=20> */
.L_x_22196:
[----:B------:R-:W-:-:S07]  /*b030*/  IMAD.MOV.U32 R106, RZ, RZ, R114 ;  /* 0x000000ffff6a7224 */ /* 0x000fce00078e0072 */
.L_x_22197:
[----:B------:R-:W-:Y:S05]  /*b040*/  BSYNC B1 ;  /* 0x0000000000017941 */ /* 0x000fea0003800000 */
.L_x_22195:
        /* <DEDUP_REMOVED lines=16> */
.L_x_22201:
[----:B------:R-:W-:Y:S05]  /*b150*/  BSYNC B2 ;  /* 0x0000000000027941 */ /* 0x000fea0003800000 */
.L_x_22200:
        /* <DEDUP_REMOVED lines=44> */
.L_x_22199:
[----:B------:R-:W-:Y:S05]  /*b420*/  BSYNC B1 ;  /* 0x0000000000017941 */ /* 0x000fea0003800000 */
.L_x_22198:
        /* <DEDUP_REMOVED lines=20> */
.L_x_22203:
[----:B------:R-:W-:-:S07]  /*b570*/  IMAD.MOV.U32 R128, RZ, RZ, R114 ;  /* 0x000000ffff807224 */ /* 0x000fce00078e0072 */
.L_x_22204:
[----:B------:R-:W-:Y:S05]  /*b580*/  BSYNC B1 ;  /* 0x0000000000017941 */ /* 0x000fea0003800000 */
.L_x_22202:
        /* <DEDUP_REMOVED lines=18> */
.L_x_22208:
[----:B------:R-:W-:Y:S05]  /*b6b0*/  BSYNC B2 ;  /* 0x0000000000027941 */ /* 0x000fea0003800000 */
.L_x_22207:
        /* <DEDUP_REMOVED lines=44> */
.L_x_22206:
[----:B------:R-:W-:Y:S05]  /*b980*/  BSYNC B1 ;  /* 0x0000000000017941 */ /* 0x000fea0003800000 */
.L_x_22205:
        /* <DEDUP_REMOVED lines=26> */
[----:B------:R-:W-:Y:S02]  /*bb30*/  HADD2.F32 R128, -RZ, R107.H1_H1 ;  /* 0x3000006bff807230 */ /* 0x000fe40000004100 */
[----:B------:R-:W-:Y:S01]  /*bb40*/  FADD.FTZ R133, R93, R130 ;  /* 0x000000825d857221 */ /* 0x000fe20000010000 */
[----:B------:R-:W-:Y:S01]  /*bb50*/  SEL R130, RZ, 0x1, P2 ;  /* 0x00000001ff827807 */ /* 0x000fe20001000000 */
[----:B------:R-:W-:Y:S01]  /*bb60*/  FFMA.FTZ R131, R131, R124, 1.1641532182693481445e-10 ;  /* 0x2f00000083837423 */ /* 0x000fe2000001007c */
[----:B------:R-:W-:Y:S01]  /*bb70*/  FMUL.FTZ R107, R128, R127 ;  /* 0x0000007f806b7220 */ /* 0x000fe20000410000 */
[----:B------:R-:W-:Y:S01]  /*bb80*/  FADD.FTZ R124, R94, R133 ;  /* 0x000000855e7c7221 */ /* 0x000fe20000010000 */
[----:B------:R-:W-:Y:S01]  /*bb90*/  IMAD.WIDE.U32 R132, R132, 0x100, RZ ;  /* 0x0000010084847825 */ /* 0x000fe200078e00ff */
[----:B------:R-:W-:-:S03]  /*bba0*/  SEL R128, RZ, 0x100, P4 ;  /* 0x00000100ff807807 */ /* 0x000fc60002000000 */
[----:B------:R-:W-:Y:S01]  /*bbb0*/  FMUL.FTZ R107, R107, R122 ;  /* 0x0000007a6b6b7220 */ /* 0x000fe20000410000 */
[----:B------:R-:W-:Y:S01]  /*bbc0*/  FADD.FTZ R127, R95, R124 ;  /* 0x0000007c5f7f7221 */ /* 0x000fe20000010000 */
[----:B------:R-:W-:Y:S01]  /*bbd0*/  FSETP.GTU.FTZ.AND P2, PT, R131, R126, PT ;  /* 0x0000007e8300720b */ /* 0x000fe20003f5c000 */
[----:B------:R-:W-:Y:S01]  /*bbe0*/  IMAD.WIDE.U32 R130, R130, 0x1000000, RZ ;  /* 0x0100000082827825 */ /* 0x000fe200078e00ff */
[----:B------:R-:W-:-:S03]  /*bbf0*/  SEL R126, RZ, 0x1, P1 ;  /* 0x00000001ff7e7807 */ /* 0x000fc60000800000 */
[----:B------:R-:W-:Y:S01]  /*bc00*/  FADD.FTZ R124, R96, R127 ;  /* 0x0000007f607c7221 */ /* 0x000fe20000010000 */
[----:B------:R-:W-:Y:S02]  /*bc10*/  SEL R137, RZ, 0x1000000, P2 ;  /* 0x01000000ff897807 */ /* 0x000fe40001000000 */
[----:B------:R-:W-:Y:S01]  /*bc20*/  FSEL R107, R107, RZ, !P2 ;  /* 0x000000ff6b6b7208 */ /* 0x000fe20005000000 */
[----:B------:R-:W-:Y:S01]  /*bc30*/  FADD.FTZ R135, R97, R124 ;  /* 0x0000007c61877221 */ /* 0x000fe20000010000 */
[----:B------:R-:W-:Y:S01]  /*bc40*/  IMAD.WIDE.U32 R126, R126, 0x10000, RZ ;  /* 0x000100007e7e7825 */ /* 0x000fe200078e00ff */
[----:B------:R-:W-:-:S03]  /*bc50*/  LOP3.LUT R137, R128, R137, R129, 0xfe, !PT ;  /* 0x0000008980897212 */ /* 0x000fc600078efe81 */
[----:B------:R-:W-:Y:S01]  /*bc60*/  FADD.FTZ R122, R98, R135 ;  /* 0x00000087627a7221 */ /* 0x000fe20000010000 */
[----:B------:R-:W-:Y:S01]  /*bc70*/  SEL R135, RZ, 0x1, P6 ;  /* 0x00000001ff877807 */ /* 0x000fe20003000000 */
[----:B------:R-:W-:Y:S01]  /*bc80*/  @P0 FADD.FTZ R107, R75, R107 ;  /* 0x0000006b4b6b0221 */ /* 0x000fe20000010000 */
[----:B------:R-:W-:Y:S01]  /*bc90*/  LOP3.LUT R126, R132, R130, R126, 0xfe, !PT ;  /* 0x00000082847e7212 */ /* 0x000fe200078efe7e */
[----:B------:R-:W-:Y:S01]  /*bca0*/  FADD.FTZ R129, R99, R122 ;  /* 0x0000007a63817221 */ /* 0x000fe20000010000 */
[----:B------:R-:W-:Y:S02]  /*bcb0*/  SEL R130, RZ, 0x1, P3 ;  /* 0x00000001ff827807 */ /* 0x000fe40001800000 */
[----:B------:R-:W-:Y:S01]  /*bcc0*/  LOP3.LUT R126, R126, R135, RZ, 0xfc, !PT ;  /* 0x000000877e7e7212 */ /* 0x000fe200078efcff */
[----:B------:R-:W-:Y:S01]  /*bcd0*/  FADD.FTZ R122, R100, R129 ;  /* 0x00000081647a7221 */ /* 0x000fe20000010000 */
[----:B------:R-:W-:Y:S01]  /*bce0*/  LOP3.LUT R131, R131, R137, R130, 0xfe, !PT ;  /* 0x0000008983837212 */ /* 0x000fe200078efe82 */
[----:B------:R0:W-:Y:S01]  /*bcf0*/  STG.E.128 desc[UR4][R2.64+0x10], R104 ;  /* 0x0000106802007986 */ /* 0x0001e2000c101d04 */
[----:B------:R-:W-:Y:S01]  /*bd00*/  ISETP.NE.AND P0, PT, R0, RZ, PT ;  /* 0x000000ff0000720c */ /* 0x000fe20003f05270 */
        /* <DEDUP_REMOVED lines=95> */
.L_x_22222:
        /* <DEDUP_REMOVED lines=52> */
[----:B-1----:R-:W-:Y:S01]  /*c640*/  FFMA.FTZ R78, R28, R93, R60 ;  /* 0x0000005d1c4e7223 */ /* 0x002fe2000001003c */
[----:B------:R-:W-:Y:S01]  /*c650*/  FFMA.FTZ R79, R30, R99, R62 ;  /* 0x000000631e4f7223 */ /* 0x000fe2000001003e */
        /* <DEDUP_REMOVED lines=13> */
[----:B0-----:R-:W-:Y:S01]  /*c730*/  IMAD.WIDE.U32 R2, R123, 0x10, R76 ;  /* 0x000000107b027825 */ /* 0x001fe200078e004c */
[----:B------:R-:W-:-:S03]  /*c740*/  F2FP.F16.F32.PACK_AB R78, R101, R78 ;  /* 0x0000004e654e723e */ /* 0x000fc600000000ff */
[----:B------:R-:W-:Y:S01]  /*c750*/  FMUL.FTZ R87, R83, R94 ;  /* 0x0000005e53577220 */ /* 0x000fe20000410000 */
[----:B------:R-:W0:Y:S01]  /*c760*/  LDC.64 R100, c[0x0][0x210] ;  /* 0x00008400ff647b82 */ /* 0x000e220000000a00 */
[----:B------:R-:W-:Y:S01]  /*c770*/  IMAD.WIDE.U32 R92, R125, 0x10, R76 ;  /* 0x000000107d5c7825 */ /* 0x000fe200078e004c */
[----:B------:R-:W-:-:S03]  /*c780*/  F2FP.F16.F32.PACK_AB R77, R99, R98 ;  /* 0x00000062634d723e */ /* 0x000fc600000000ff */
[----:B------:R-:W-:Y:S01]  /*c790*/  FFMA.FTZ R76, R32, R85, R64 ;  /* 0x00000055204c7223 */ /* 0x000fe20000010040 */
[----:B------:R-:W-:Y:S01]  /*c7a0*/  FFMA.FTZ R99, R21, R144, R53 ;  /* 0x0000009015637223 */ /* 0x000fe20000010035 */
[----:B------:R-:W-:Y:S01]  /*c7b0*/  FFMA.FTZ R85, R25, R86, R57 ;  /* 0x0000005619557223 */ /* 0x000fe20000010039 */
[C---:B------:R-:W-:Y:S01]  /*c7c0*/  FMUL.FTZ R84, R83.reuse, R150 ;  /* 0x0000009653547220 */ /* 0x040fe20000410000 */
[----:B------:R-:W-:Y:S01]  /*c7d0*/  FMUL.FTZ R127, R83, R152 ;  /* 0x00000098537f7220 */ /* 0x000fe20000410000 */
[----:B-1----:R-:W-:Y:S01]  /*c7e0*/  FFMA.FTZ R81, R33, R82, R65 ;  /* 0x0000005221517223 */ /* 0x002fe20000010041 */
[----:B------:R-:W-:Y:S01]  /*c7f0*/  FFMA.FTZ R80, R24, R103, R56 ;  /* 0x0000006718507223 */ /* 0x000fe20000010038 */
[----:B------:R-:W-:Y:S01]  /*c800*/  FFMA.FTZ R82, R20, R107, R52 ;  /* 0x0000006b14527223 */ /* 0x000fe20000010034 */
[C---:B------:R-:W-:Y:S01]  /*c810*/  FMUL.FTZ R94, R83.reuse, R154 ;  /* 0x0000009a535e7220 */ /* 0x040fe20000410000 */
[C---:B------:R-:W-:Y:S01]  /*c820*/  FMUL.FTZ R96, R83.reuse, R148 ;  /* 0x0000009453607220 */ /* 0x040fe20000410000 */
[----:B------:R-:W-:Y:S01]  /*c830*/  FMUL.FTZ R136, R83, R136 ;  /* 0x0000008853887220 */ /* 0x000fe20000410000 */
[----:B------:R-:W-:Y:S01]  /*c840*/  F2FP.F16.F32.PACK_AB R80, R85, R80 ;  /* 0x000000505550723e */ /* 0x000fe200000000ff */
[----:B------:R-:W-:Y:S01]  /*c850*/  FMUL.FTZ R105, R83, R140 ;  /* 0x0000008c53697220 */ /* 0x000fe20000410000 */
[----:B------:R-:W-:Y:S01]  /*c860*/  F2FP.F16.F32.PACK_AB R82, R99, R82 ;  /* 0x000000526352723e */ /* 0x000fe200000000ff */
        /* <DEDUP_REMOVED lines=55> */
[----:B------:R-:W-:Y:S05]  /*cbe0*/  BSYNC B0 ;  /* 0x0000000000007941 */ /* 0x000fea0003800000 */
.L_x_21984:
[----:B------:R-:W-:Y:S05]  /*cbf0*/  EXIT ;  /* 0x000000000000794d */ /* 0x000fea0003800000 */
.L_x_22209:
        /* <DEDUP_REMOVED lines=8> */
.L_x_22212:
[----:B------:R-:W-:Y:S05]  /*cc80*/  BSYNC B1 ;  /* 0x0000000000017941 */ /* 0x000fea0003800000 */
.L_x_22211:
        /* <DEDUP_REMOVED lines=9> */
.L_x_22213:
[----:B------:R-:W-:Y:S01]  /*cd20*/  HFMA2.MMA R128, -RZ, RZ, 0, 2.384185791015625e-07 ;  /* 0x00000004ff807435 */ /* 0x000fe200000001ff */
[----:B------:R-:W-:-:S04]  /*cd30*/  IMAD.MOV.U32 R3, RZ, RZ, R129 ;  /* 0x000000ffff037224 */ /* 0x000fc800078e0081 */
[----:B------:R-:W-:-:S05]  /*cd40*/  FADD.FTZ R119, R118, R3 ;  /* 0x0000000376777221 */ /* 0x000fca0000010000 */
[----:B------:R-:W-:-:S07]  /*cd50*/  MOV R131, R119 ;  /* 0x0000007700837202 */ /* 0x000fce0000000f00 */
[----:B------:R-:W-:Y:S05]  /*cd60*/  WARPSYNC.COLLECTIVE R126, `(.L_x_22214) ;  /* 0x000000007e087348 */ /* 0x000fea0003c00000 */
[----:B------:R0:W1:Y:S02]  /*cd70*/  SHFL.BFLY P1, R129, R131, R128, R133 ;  /* 0x0c00008083817389 */ /* 0x0000640000020085 */
[----:B01----:R-:W-:Y:S01]  /*cd80*/  ENDCOLLECTIVE ;  /* 0x000000000000791b */ /* 0x003fe20003800000 */
.L_x_22214:
[----:B------:R-:W-:Y:S01]  /*cd90*/  HFMA2.MMA R128, -RZ, RZ, 0, 4.76837158203125e-07 ;  /* 0x00000008ff807435 */ /* 0x000fe200000001ff */
[----:B------:R-:W-:-:S04]  /*cda0*/  IMAD.MOV.U32 R2, RZ, RZ, R129 ;  /* 0x000000ffff027224 */ /* 0x000fc800078e0081 */
[----:B------:R-:W-:-:S05]  /*cdb0*/  FADD.FTZ R122, R119, R2 ;  /* 0x00000002777a7221 */ /* 0x000fca0000010000 */
[----:B------:R-:W-:-:S07]  /*cdc0*/  MOV R131, R122 ;  /* 0x0000007a00837202 */ /* 0x000fce0000000f00 */
[----:B------:R-:W-:Y:S05]  /*cdd0*/  WARPSYNC.COLLECTIVE R126, `(.L_x_22215) ;  /* 0x000000007e087348 */ /* 0x000fea0003c00000 */
[----:B------:R0:W1:Y:S02]  /*cde0*/  SHFL.BFLY P1, R129, R131, R128, R133 ;  /* 0x0c00008083817389 */ /* 0x0000640000020085 */
[----:B01----:R-:W-:Y:S01]  /*cdf0*/  ENDCOLLECTIVE ;  /* 0x000000000000791b */ /* 0x003fe20003800000 */
.L_x_22215:
        /* <DEDUP_REMOVED lines=8> */
.L_x_22216:
        /* <DEDUP_REMOVED lines=72> */
.L_x_22217:
[----:B------:R-:W-:Y:S01]  /*d300*/  HFMA2.MMA R128, -RZ, RZ, 0, 1.1920928955078125e-07 ;  /* 0x00000002ff807435 */ /* 0x000fe200000001ff */
[----:B------:R-:W-:-:S04]  /*d310*/  IMAD.MOV.U32 R119, RZ, RZ, R129 ;  /* 0x000000ffff777224 */ /* 0x000fc800078e0081 */
[----:B------:R-:W-:-:S05]  /*d320*/  FADD.FTZ R119, R0, R119 ;  /* 0x0000007700777221 */ /* 0x000fca0000010000 */
[----:B------:R-:W-:-:S07]  /*d330*/  MOV R131, R119 ;  /* 0x0000007700837202 */ /* 0x000fce0000000f00 */
[----:B------:R-:W-:Y:S05]  /*d340*/  WARPSYNC.COLLECTIVE R126, `(.L_x_22218) ;  /* 0x000000007e087348 */ /* 0x000fea0003c00000 */
[----:B------:R0:W1:Y:S02]  /*d350*/  SHFL.BFLY P1, R129, R131, R128, R133 ;  /* 0x0c00008083817389 */ /* 0x0000640000020085 */
[----:B01----:R-:W-:Y:S01]  /*d360*/  ENDCOLLECTIVE ;  /* 0x000000000000791b */ /* 0x003fe20003800000 */
.L_x_22218:
[----:B------:R-:W-:Y:S01]  /*d370*/  HFMA2.MMA R128, -RZ, RZ, 0, 2.384185791015625e-07 ;  /* 0x00000004ff807435 */ /* 0x000fe200000001ff */
[----:B------:R-:W-:-:S04]  /*d380*/  IMAD.MOV.U32 R118, RZ, RZ, R129 ;  /* 0x000000ffff767224 */ /* 0x000fc800078e0081 */
[----:B------:R-:W-:-:S05]  /*d390*/  FADD.FTZ R118, R119, R118 ;  /* 0x0000007677767221 */ /* 0x000fca0000010000 */
[----:B------:R-:W-:-:S07]  /*d3a0*/  MOV R131, R118 ;  /* 0x0000007600837202 */ /* 0x000fce0000000f00 */
[----:B------:R-:W-:Y:S05]  /*d3b0*/  WARPSYNC.COLLECTIVE R126, `(.L_x_22219) ;  /* 0x000000007e087348 */ /* 0x000fea0003c00000 */
[----:B------:R0:W1:Y:S02]  /*d3c0*/  SHFL.BFLY P1, R129, R131, R128, R133 ;  /* 0x0c00008083817389 */ /* 0x0000640000020085 */
[----:B01----:R-:W-:Y:S01]  /*d3d0*/  ENDCOLLECTIVE ;  /* 0x000000000000791b */ /* 0x003fe20003800000 */
.L_x_22219:
[----:B------:R-:W-:Y:S01]  /*d3e0*/  HFMA2.MMA R128, -RZ, RZ, 0, 4.76837158203125e-07 ;  /* 0x00000008ff807435 */ /* 0x000fe200000001ff */
[----:B------:R-:W-:-:S04]  /*d3f0*/  IMAD.MOV.U32 R127, RZ, RZ, R129 ;  /* 0x000000ffff7f7224 */ /* 0x000fc800078e0081 */
[----:B------:R-:W-:-:S05]  /*d400*/  FADD.FTZ R127, R118, R127 ;  /* 0x0000007f767f7221 */ /* 0x000fca0000010000 */
[----:B------:R-:W-:-:S07]  /*d410*/  MOV R131, R127 ;  /* 0x0000007f00837202 */ /* 0x000fce0000000f00 */
[----:B------:R-:W-:Y:S05]  /*d420*/  WARPSYNC.COLLECTIVE R126, `(.L_x_22220) ;  /* 0x000000007e087348 */ /* 0x000fea0003c00000 */
[----:B------:R0:W1:Y:S02]  /*d430*/  SHFL.BFLY P1, R129, R131, R128, R133 ;  /* 0x0c00008083817389 */ /* 0x0000640000020085 */
[----:B01----:R-:W-:Y:S01]  /*d440*/  ENDCOLLECTIVE ;  /* 0x000000000000791b */ /* 0x003fe20003800000 */
.L_x_22220:
[----:B------:R-:W-:Y:S01]  /*d450*/  HFMA2.MMA R128, -RZ, RZ, 0, 9.5367431640625e-07 ;  /* 0x00000010ff807435 */ /* 0x000fe200000001ff */
[----:B------:R-:W-:-:S04]  /*d460*/  IMAD.MOV.U32 R122, RZ, RZ, R129 ;  /* 0x000000ffff7a7224 */ /* 0x000fc800078e0081 */
[----:B------:R-:W-:-:S05]  /*d470*/  FADD.FTZ R122, R127, R122 ;  /* 0x0000007a7f7a7221 */ /* 0x000fca0000010000 */
[----:B------:R-:W-:-:S07]  /*d480*/  MOV R131, R122 ;  /* 0x0000007a00837202 */ /* 0x000fce0000000f00 */
[----:B------:R-:W-:Y:S05]  /*d490*/  WARPSYNC.COLLECTIVE R126, `(.L_x_22221) ;  /* 0x000000007e087348 */ /* 0x000fea0003c00000 */
[----:B------:R0:W1:Y:S02]  /*d4a0*/  SHFL.BFLY P1, R129, R131, R128, R133 ;  /* 0x0c00008083817389 */ /* 0x0000640000020085 */
[----:B01----:R-:W-:Y:S01]  /*d4b0*/  ENDCOLLECTIVE ;  /* 0x000000000000791b */ /* 0x003fe20003800000 */
.L_x_22221:
[----:B------:R-:W-:Y:S05]  /*d4c0*/  BRA `(.L_x_22222) ;  /* 0xffffffec008c7947 */ /* 0x000fea000383ffff */
.L_x_22223:
        /* <DEDUP_REMOVED lines=11> */
.L_x_30535:


//--------------------- .text._ZN10layer_norm13ln_fwd_kernelINS_13Kernel_traitsIf6__halffS2_fjLj1024ELj1ELj4ELj1ELj16ENS_18Kernel_traits_baseILj1024EfS2_fS2_fjLj128EEEEELb1ELb0ELb1ELb0EEEvNS_9FwdParamsE --------------------------
	.section	.text._ZN10layer_norm13ln_fwd_kernelINS_13Kernel_traitsIf6__halffS2_fjLj1024ELj1ELj4ELj1ELj16ENS_18Kernel_traits_baseILj1024EfS2_fS2_fjLj128EEEEELb1ELb0ELb1ELb0EEEvNS_9FwdParamsE,"ax",@progbits
	.align	128
        .global         _ZN10layer_norm13ln_fwd_kernelINS_13Kernel_traitsIf6__halffS2_fjLj1024ELj1ELj4ELj1ELj16ENS_18Kernel_traits_baseILj1024EfS2_fS2_fjLj128EEEEELb1ELb0ELb1ELb0EEEvNS_9FwdParamsE
        .type           _ZN10layer_norm13ln_fwd_kernelINS_13Kernel_traitsIf6__halffS2_fjLj1024ELj1ELj4ELj1ELj16ENS_18Kernel_traits_baseILj1024EfS2_fS2_fjLj128EEEEELb1ELb0ELb1ELb0EEEvNS_9FwdParamsE,@function
        .size           _ZN10layer_norm13ln_fwd_kernelINS_13Kernel_traitsIf6__halffS2_fjLj1024ELj1ELj4ELj1ELj16ENS_18Kernel_traits_baseILj1024EfS2_fS2_fjLj128EEEEELb1ELb0ELb1ELb0EEEvNS_9FwdParamsE,(.L_x_30536 - _ZN10layer_norm13ln_fwd_kernelINS_13Kernel_traitsIf6__halffS2_fjLj1024ELj1ELj4ELj1ELj16ENS_18Kernel_traits_baseILj1024EfS2_fS2_fjLj128EEEEELb1ELb0ELb1ELb0EEEvNS_9FwdParamsE)
        .other          _ZN10layer_norm13ln_fwd_kernelINS_13Kernel_traitsIf6__halffS2_fjLj1024ELj1ELj4ELj1ELj16ENS_18Kernel_traits_baseILj1024EfS2_fS2_fjLj128EEEEELb1ELb0ELb1ELb0EEEvNS_9FwdParamsE,@"STO_CUDA_ENTRY STV_DEFAULT"
_ZN10layer_norm13ln_fwd_kernelINS_13Kernel_traitsIf6__halffS2_fjLj1024ELj1ELj4ELj1ELj16ENS_18Kernel_traits_baseILj1024EfS2_fS2_fjLj128EEEEELb1ELb0ELb1ELb0EEEvNS_9FwdParamsE:
.text._ZN10layer_norm13ln_fwd_kernelINS_13Kernel_traitsIf6__halffS2_fjLj1024ELj1ELj4ELj1ELj16ENS_18Kernel_traits_baseILj1024EfS2_fS2_fjLj128EEEEELb1ELb0ELb1ELb0EEEvNS_9FwdParamsE:
        /* <DEDUP_REMOVED lines=110> */
.L_x_22225:
[----:B------:R-:W-:Y:S05]  /*06e0*/  BSYNC B0 ;  /* 0x0000000000007941 */ /* 0x000fea0003800000 */
.L_x_22224:
        /* <DEDUP_REMOVED lines=18> */
.L_x_22227:
[----:B------:R-:W-:Y:S05]  /*0810*/  BSYNC B0 ;  /* 0x0000000000007941 */ /* 0x000fea0003800000 */
.L_x_22226:
        /* <DEDUP_REMOVED lines=18> */
.L_x_22229:
[----:B------:R-:W-:Y:S05]  /*0940*/  BSYNC B0 ;  /* 0x0000000000007941 */ /* 0x000fea0003800000 */
.L_x_22228:
        /* <DEDUP_REMOVED lines=17> */
.L_x_22231:
[----:B------:R-:W-:Y:S05]  /*0a60*/  BSYNC B0 ;  /* 0x0000000000007941 */ /* 0x000fea0003800000 */
.L_x_22230:
        /* <DEDUP_REMOVED lines=20> */
.L_x_22544:
        /* <DEDUP_REMOVED lines=51> */
.L_x_22238:
[----:B------:R-:W-:-:S07]  /*0ee0*/  MOV R14, R4 ;  /* 0x00000004000e7202 */ /* 0x000fce0000000f00 */
.L_x_22239:
[----:B------:R-:W-:Y:S05]  /*0ef0*/  BSYNC B3 ;  /* 0x0000000000037941 */ /* 0x000fea0003800000 */
.L_x_22237:
        /* <DEDUP_REMOVED lines=16> */
.L_x_22243:
[----:B------:R-:W-:Y:S05]  /*1000*/  BSYNC B4 ;  /* 0x0000000000047941 */ /* 0x000fea0003800000 */
.L_x_22242:
        /* <DEDUP_REMOVED lines=43> */
.L_x_22241:
[----:B------:R-:W-:Y:S05]  /*12c0*/  BSYNC B3 ;  /* 0x0000000000037941 */ /* 0x000fea0003800000 */
.L_x_22240:
        /* <DEDUP_REMOVED lines=10> */
.L_x_22236:
[----:B------:R-:W-:Y:S05]  /*1370*/  BSYNC B2 ;  /* 0x0000000000027941 */ /* 0x000fea0003800000 */
.L_x_22235:
        /* <DEDUP_REMOVED lines=18> */
.L_x_22247:
[----:B------:R-:W-:-:S07]  /*14a0*/  IMAD.MOV.U32 R15, RZ, RZ, R4 ;  /* 0x000000ffff0f7224 */ /* 0x000fce00078e0004 */
.L_x_22248:
[----:B------:R-:W-:Y:S05]  /*14b0*/  BSYNC B3 ;  /* 0x0000000000037941 */ /* 0x000fea0003800000 */
.L_x_22246:
        /* <DEDUP_REMOVED lines=16> */
.L_x_22252:
[----:B------:R-:W-:Y:S05]  /*15c0*/  BSYNC B4 ;  /* 0x0000000000047941 */ /* 0x000fea0003800000 */
.L_x_22251:
        /* <DEDUP_REMOVED lines=43> */
.L_x_22250:
[----:B------:R-:W-:Y:S05]  /*1880*/  BSYNC B3 ;  /* 0x0000000000037941 */ /* 0x000fea0003800000 */
.L_x_22249:
        /* <DEDUP_REMOVED lines=10> */
.L_x_22245:
[----:B------:R-:W-:Y:S05]  /*1930*/  BSYNC B2 ;  /* 0x0000000000027941 */ /* 0x000fea0003800000 */
.L_x_22244:
        /* <DEDUP_REMOVED lines=18> */
.L_x_22256:
[----:B------:R-:W-:-:S07]  /*1a60*/  IMAD.MOV.U32 R86, RZ, RZ, R4 ;  /* 0x000000ffff567224 */ /* 0x000fce00078e0004 */
.L_x_22257:
[----:B------:R-:W-:Y:S05]  /*1a70*/  BSYNC B3 ;  /* 0x0000000000037941 */ /* 0x000fea0003800000 */
.L_x_22255:
        /* <DEDUP_REMOVED lines=16> */
.L_x_22261:
[----:B------:R-:W-:Y:S05]  /*1b80*/  BSYNC B4 ;  /* 0x0000000000047941 */ /* 0x000fea0003800000 */
.L_x_22260:
        /* <DEDUP_REMOVED lines=43> */
.L_x_22259:
[----:B------:R-:W-:Y:S05]  /*1e40*/  BSYNC B3 ;  /* 0x0000000000037941 */ /* 0x000fea0003800000 */
.L_x_22258:
        /* <DEDUP_REMOVED lines=10> */
.L_x_22254:
[----:B------:R-:W-:Y:S05]  /*1ef0*/  BSYNC B2 ;  /* 0x0000000000027941 */ /* 0x000fea0003800000 */
.L_x_22253:
        /* <DEDUP_REMOVED lines=18> */
.L_x_22265:
[----:B------:R-:W-:-:S07]  /*2020*/  MOV R87, R4 ;  /* 0x0000000400577202 */ /* 0x000fce0000000f00 */
.L_x_22266:
[----:B------:R-:W-:Y:S05]  /*2030*/  BSYNC B3 ;  /* 0x0000000000037941 */ /* 0x000fea0003800000 */
.L_x_22264:
        /* <DEDUP_REMOVED lines=16> */
.L_x_22270:
[----:B------:R-:W-:Y:S05]  /*2140*/  BSYNC B4 ;  /* 0x0000000000047941 */ /* 0x000fea0003800000 */
.L_x_22269:
        /* <DEDUP_REMOVED lines=44> */
.L_x_22268:
[----:B------:R-:W-:Y:S05]  /*2410*/  BSYNC B3 ;  /* 0x0000000000037941 */ /* 0x000fea0003800000 */
.L_x_22267:
        /* <DEDUP_REMOVED lines=10> */
.L_x_22263:
[----:B------:R-:W-:Y:S05]  /*24c0*/  BSYNC B2 ;  /* 0x0000000000027941 */ /* 0x000fea0003800000 */
.L_x_22262:
        /* <DEDUP_REMOVED lines=18> */
.L_x_22274:
[----:B------:R-:W-:-:S07]  /*25f0*/  IMAD.MOV.U32 R130, RZ, RZ, R4 ;  /* 0x000000ffff827224 */ /* 0x000fce00078e0004 */
.L_x_22275:
[----:B------:R-:W-:Y:S05]  /*2600*/  BSYNC B3 ;  /* 0x0000000000037941 */ /* 0x000fea0003800000 */
.L_x_22273:
        /* <DEDUP_REMOVED lines=16> */
.L_x_22279:
[----:B------:R-:W-:Y:S05]  /*2710*/  BSYNC B4 ;  /* 0x0000000000047941 */ /* 0x000fea0003800000 */
.L_x_22278:
        /* <DEDUP_REMOVED lines=44> */
.L_x_22277:
[----:B------:R-:W-:Y:S05]  /*29e0*/  BSYNC B3 ;  /* 0x0000000000037941 */ /* 0x000fea0003800000 */
.L_x_22276:
        /* <DEDUP_REMOVED lines=10> */
.L_x_22272:
[----:B------:R-:W-:Y:S05]  /*2a90*/  BSYNC B2 ;  /* 0x0000000000027941 */ /* 0x000fea0003800000 */
.L_x_22271:
        /* <DEDUP_REMOVED lines=18> */
.L_x_22283:
[----:B------:R-:W-:-:S07]  /*2bc0*/  IMAD.MOV.U32 R97, RZ, RZ, R4 ;  /* 0x000000ffff617224 */ /* 0x000fce00078e0004 */
.L_x_22284:
[----:B------:R-:W-:Y:S05]  /*2bd0*/  BSYNC B3 ;  /* 0x0000000000037941 */ /* 0x000fea0003800000 */
.L_x_22282:
        /* <DEDUP_REMOVED lines=16> */
.L_x_22288:
[----:B------:R-:W-:Y:S05]  /*2ce0*/  BSYNC B4 ;  /* 0x0000000000047941 */ /* 0x000fea0003800000 */
.L_x_22287:
        /* <DEDUP_REMOVED lines=44> */
.L_x_22286:
[----:B------:R-:W-:Y:S05]  /*2fb0*/  BSYNC B3 ;  /* 0x0000000000037941 */ /* 0x000fea0003800000 */
.L_x_22285:
        /* <DEDUP_REMOVED lines=10> */
.L_x_22281:
[----:B------:R-:W-:Y:S05]  /*3060*/  BSYNC B2 ;  /* 0x0000000000027941 */ /* 0x000fea0003800000 */
.L_x_22280:
        /* <DEDUP_REMOVED lines=18> */
.L_x_22292:
[----:B------:R-:W-:-:S07]  /*3190*/  MOV R132, R4 ;  /* 0x0000000400847202 */ /* 0x000fce0000000f00 */
.L_x_22293:
[----:B------:R-:W-:Y:S05]  /*31a0*/  BSYNC B3 ;  /* 0x0000000000037941 */ /* 0x000fea0003800000 */
.L_x_22291:
        /* <DEDUP_REMOVED lines=16> */
.L_x_22297:
[----:B------:R-:W-:Y:S05]  /*32b0*/  BSYNC B4 ;  /* 0x0000000000047941 */ /* 0x000fea0003800000 */
.L_x_22296:
        /* <DEDUP_REMOVED lines=43> */
.L_x_22295:
[----:B------:R-:W-:Y:S05]  /*3570*/  BSYNC B3 ;  /* 0x0000000000037941 */ /* 0x000fea0003800000 */
.L_x_22294:
        /* <DEDUP_REMOVED lines=10> */
.L_x_22290:
[----:B------:R-:W-:Y:S05]  /*3620*/  BSYNC B2 ;  /* 0x0000000000027941 */ /* 0x000fea0003800000 */
.L_x_22289:
        /* <DEDUP_REMOVED lines=18> */
.L_x_22301:
[----:B------:R-:W-:-:S07]  /*3750*/  IMAD.MOV.U32 R99, RZ, RZ, R4 ;  /* 0x000000ffff637224 */ /* 0x000fce00078e0004 */
.L_x_22302:
[----:B------:R-:W-:Y:S05]  /*3760*/  BSYNC B3 ;  /* 0x0000000000037941 */ /* 0x000fea0003800000 */
.L_x_22300:
        /* <DEDUP_REMOVED lines=16> */
.L_x_22306:
[----:B------:R-:W-:Y:S05]  /*3870*/  BSYNC B4 ;  /* 0x0000000000047941 */ /* 0x000fea0003800000 */
.L_x_22305:
        /* <DEDUP_REMOVED lines=43> */
.L_x_22304:
[----:B------:R-:W-:Y:S05]  /*3b30*/  BSYNC B3 ;  /* 0x0000000000037941 */ /* 0x000fea0003800000 */
.L_x_22303:
        /* <DEDUP_REMOVED lines=10> */
.L_x_22299:
[----:B------:R-:W-:Y:S05]  /*3be0*/  BSYNC B2 ;  /* 0x0000000000027941 */ /* 0x000fea0003800000 */
.L_x_22298:
        /* <DEDUP_REMOVED lines=26> */
.L_x_22308:
[----:B------:R-:W-:Y:S05]  /*3d90*/  BSYNC B2 ;  /* 0x0000000000027941 */ /* 0x000fea0003800000 */
.L_x_22307:
[----:B------:R-:W-:Y:S02]  /*3da0*/  VIADD R144, R144, 0x20 ;  /* 0x0000002090907836 */ /* 0x000fe40000000000 */
[----:B------:R-:W-:-:S07]  /*3db0*/  VIADD R143, R143, 0x20 ;  /* 0x000000208f8f7836 */ /* 0x000fce0000000000 */
.L_x_22234:
[----:B------:R-:W-:Y:S05]  /*3dc0*/  BSYNC B1 ;  /* 0x0000000000017941 */ /* 0x000fea0003800000 */
.L_x_22233:
        /* <DEDUP_REMOVED lines=32> */
.L_x_22314:
[----:B------:R-:W-:-:S07]  /*3fd0*/  IMAD.MOV.U32 R14, RZ, RZ, R4 ;  /* 0x000000ffff0e7224 */ /* 0x000fce00078e0004 */
.L_x_22315:
[----:B------:R-:W-:Y:S05]  /*3fe0*/  BSYNC B3 ;  /* 0x0000000000037941 */ /* 0x000fea0003800000 */
.L_x_22313:
        /* <DEDUP_REMOVED lines=16> */
.L_x_22319:
[----:B------:R-:W-:Y:S05]  /*40f0*/  BSYNC B4 ;  /* 0x0000000000047941 */ /* 0x000fea0003800000 */
.L_x_22318:
        /* <DEDUP_REMOVED lines=43> */
.L_x_22317:
[----:B------:R-:W-:Y:S05]  /*43b0*/  BSYNC B3 ;  /* 0x0000000000037941 */ /* 0x000fea0003800000 */
.L_x_22316:
[----:B------:R-:W-:Y:S01]  /*43c0*/  I2FP.F32.U32 R3, R14 ;  /* 0x0000000e00037245 */ /* 0x000fe20000201000 */
[----:B------:R-:W-:Y:S01]  /*43d0*/  HFMA2.MMA R14, -RZ, RZ, 0.1171875, 0 ;  /* 0x2f800000ff0e7435 */ /* 0x000fe200000001ff */
[----:B-----5:R-:W-:-:S05]  /*43e0*/  HADD2.F32 R100, -RZ, R88.H0_H0 ;  /* 0x20000058ff647230 */ /* 0x020fca0000004100 */
[----:B------:R-:W-:-:S04]  /*43f0*/  FMUL.FTZ R100, R100, UR11 ;  /* 0x0000000b64647c20 */ /* 0x000fc80008410000 */
[----:B------:R-:W-:Y:S01]  /*4400*/  FFMA.FTZ R3, R3, R14, 1.1641532182693481445e-10 ;  /* 0x2f00000003037423 */ /* 0x000fe2000001000e */
[----:B------:R-:W-:-:S04]  /*4410*/  FMUL.FTZ R100, R100, UR10 ;  /* 0x0000000a64647c20 */ /* 0x000fc80008410000 */
[----:B------:R-:W-:-:S04]  /*4420*/  FSETP.GTU.FTZ.AND P5, PT, R3, UR8, PT ;  /* 0x0000000803007c0b */ /* 0x000fc8000bfbc000 */
[----:B------:R-:W-:Y:S02]  /*4430*/  FSEL R100, R100, RZ, !P5 ;  /* 0x000000ff64647208 */ /* 0x000fe40006800000 */
[----:B------:R-:W-:-:S03]  /*4440*/  SEL R14, RZ, 0x1, P5 ;  /* 0x00000001ff0e7807 */ /* 0x000fc60002800000 */
[----:B------:R-:W-:-:S07]  /*4450*/  @P3 FADD.FTZ R100, R80, R100 ;  /* 0x0000006450643221 */ /* 0x000fce0000010000 */
.L_x_22312:
[----:B------:R-:W-:Y:S05]  /*4460*/  BSYNC B2 ;  /* 0x0000000000027941 */ /* 0x000fea0003800000 */
.L_x_22311:
        /* <DEDUP_REMOVED lines=18> */
.L_x_22323:
[----:B------:R-:W-:-:S07]  /*4590*/  MOV R15, R4 ;  /* 0x00000004000f7202 */ /* 0x000fce0000000f00 */
.L_x_22324:
[----:B------:R-:W-:Y:S05]  /*45a0*/  BSYNC B3 ;  /* 0x0000000000037941 */ /* 0x000fea0003800000 */
.L_x_22322:
        /* <DEDUP_REMOVED lines=16> */
.L_x_22328:
[----:B------:R-:W-:Y:S05]  /*46b0*/  BSYNC B4 ;  /* 0x0000000000047941 */ /* 0x000fea0003800000 */
.L_x_22327:
        /* <DEDUP_REMOVED lines=43> */
.L_x_22326:
[----:B------:R-:W-:Y:S05]  /*4970*/  BSYNC B3 ;  /* 0x0000000000037941 */ /* 0x000fea0003800000 */
.L_x_22325:
        /* <DEDUP_REMOVED lines=10> */
.L_x_22321:
[----:B------:R-:W-:Y:S05]  /*4a20*/  BSYNC B2 ;  /* 0x0000000000027941 */ /* 0x000fea0003800000 */
.L_x_22320:
        /* <DEDUP_REMOVED lines=18> */
.L_x_22332:
[----:B------:R-:W-:-:S07]  /*4b50*/  IMAD.MOV.U32 R102, RZ, RZ, R4 ;  /* 0x000000ffff667224 */ /* 0x000fce00078e0004 */
.L_x_22333:
[----:B------:R-:W-:Y:S05]  /*4b60*/  BSYNC B3 ;  /* 0x0000000000037941 */ /* 0x000fea0003800000 */
.L_x_22331:
        /* <DEDUP_REMOVED lines=16> */
.L_x_22337:
[----:B------:R-:W-:Y:S05]  /*4c70*/  BSYNC B4 ;  /* 0x0000000000047941 */ /* 0x000fea0003800000 */
.L_x_22336:
        /* <DEDUP_REMOVED lines=43> */
.L_x_22335:
[----:B------:R-:W-:Y:S05]  /*4f30*/  BSYNC B3 ;  /* 0x0000000000037941 */ /* 0x000fea0003800000 */
.L_x_22334:
        /* <DEDUP_REMOVED lines=10> */
.L_x_22330:
[----:B------:R-:W-:Y:S05]  /*4fe0*/  BSYNC B2 ;  /* 0x0000000000027941 */ /* 0x000fea0003800000 */
.L_x_22329:
        /* <DEDUP_REMOVED lines=18> */
.L_x_22341:
[----:B------:R-:W-:-:S07]  /*5110*/  MOV R103, R4 ;  /* 0x0000000400677202 */ /* 0x000fce0000000f00 */
.L_x_22342:
[----:B------:R-:W-:Y:S05]  /*5120*/  BSYNC B3 ;  /* 0x0000000000037941 */ /* 0x000fea0003800000 */
.L_x_22340:
        /* <DEDUP_REMOVED lines=16> */
.L_x_22346:
[----:B------:R-:W-:Y:S05]  /*5230*/  BSYNC B4 ;  /* 0x0000000000047941 */ /* 0x000fea0003800000 */
.L_x_22345:
        /* <DEDUP_REMOVED lines=41> */
[----:B------:R-:W-:Y:S02]  /*54d0*/  MOV R4, R106 ;  /* 0x0000006a00047202 */ /* 0x000fe40000000f00 */
[----:B------:R-:W-:Y:S01]  /*54e0*/  LOP3.LUT R5, R105, UR29, R2, 0x96, !PT ;  /* 0x0000001d69057c12 */ /* 0x000fe2000f8e9602 */
[----:B------:R-:W-:-:S07]  /*54f0*/  IMAD.MOV.U32 R2, RZ, RZ, R104 ;  /* 0x000000ffff027224 */ /* 0x000fce00078e0068 */
.L_x_22344:
[----:B------:R-:W-:Y:S05]  /*5500*/  BSYNC B3 ;  /* 0x0000000000037941 */ /* 0x000fea0003800000 */
.L_x_22343:
        /* <DEDUP_REMOVED lines=10> */
.L_x_22339:
[----:B------:R-:W-:Y:S05]  /*55b0*/  BSYNC B2 ;  /* 0x0000000000027941 */ /* 0x000fea0003800000 */
.L_x_22338:
        /* <DEDUP_REMOVED lines=18> */
.L_x_22350:
[----:B------:R-:W-:-:S07]  /*56e0*/  IMAD.MOV.U32 R130, RZ, RZ, R4 ;  /* 0x000000ffff827224 */ /* 0x000fce00078e0004 */
.L_x_22351:
[----:B------:R-:W-:Y:S05]  /*56f0*/  BSYNC B3 ;  /* 0x0000000000037941 */ /* 0x000fea0003800000 */
.L_x_22349:
        /* <DEDUP_REMOVED lines=16> */
.L_x_22355:
[----:B------:R-:W-:Y:S05]  /*5800*/  BSYNC B4 ;  /* 0x0000000000047941 */ /* 0x000fea0003800000 */
.L_x_22354:
        /* <DEDUP_REMOVED lines=44> */
.L_x_22353:
[----:B------:R-:W-:Y:S05]  /*5ad0*/  BSYNC B3 ;  /* 0x0000000000037941 */ /* 0x000fea0003800000 */
.L_x_22352:
        /* <DEDUP_REMOVED lines=10> */
.L_x_22348:
[----:B------:R-:W-:Y:S05]  /*5b80*/  BSYNC B2 ;  /* 0x0000000000027941 */ /* 0x000fea0003800000 */
.L_x_22347:
        /* <DEDUP_REMOVED lines=18> */
.L_x_22359:
[----:B------:R-:W-:-:S07]  /*5cb0*/  MOV R105, R4 ;  /* 0x0000000400697202 */ /* 0x000fce0000000f00 */
.L_x_22360:
[----:B------:R-:W-:Y:S05]  /*5cc0*/  BSYNC B3 ;  /* 0x0000000000037941 */ /* 0x000fea0003800000 */
.L_x_22358:
        /* <DEDUP_REMOVED lines=16> */
.L_x_22364:
[----:B------:R-:W-:Y:S05]  /*5dd0*/  BSYNC B4 ;  /* 0x0000000000047941 */ /* 0x000fea0003800000 */
.L_x_22363:
        /* <DEDUP_REMOVED lines=44> */
.L_x_22362:
[----:B------:R-:W-:Y:S05]  /*60a0*/  BSYNC B3 ;  /* 0x0000000000037941 */ /* 0x000fea0003800000 */
.L_x_22361:
        /* <DEDUP_REMOVED lines=10> */
.L_x_22357:
[----:B------:R-:W-:Y:S05]  /*6150*/  BSYNC B2 ;  /* 0x0000000000027941 */ /* 0x000fea0003800000 */
.L_x_22356:
        /* <DEDUP_REMOVED lines=18> */
.L_x_22368:
[----:B------:R-:W-:-:S07]  /*6280*/  IMAD.MOV.U32 R132, RZ, RZ, R4 ;  /* 0x000000ffff847224 */ /* 0x000fce00078e0004 */
.L_x_22369:
[----:B------:R-:W-:Y:S05]  /*6290*/  BSYNC B3 ;  /* 0x0000000000037941 */ /* 0x000fea0003800000 */
.L_x_22367:
        /* <DEDUP_REMOVED lines=16> */
.L_x_22373:
[----:B------:R-:W-:Y:S05]  /*63a0*/  BSYNC B4 ;  /* 0x0000000000047941 */ /* 0x000fea0003800000 */
.L_x_22372:
        /* <DEDUP_REMOVED lines=43> */
.L_x_22371:
[----:B------:R-:W-:Y:S05]  /*6660*/  BSYNC B3 ;  /* 0x0000000000037941 */ /* 0x000fea0003800000 */
.L_x_22370:
        /* <DEDUP_REMOVED lines=10> */
.L_x_22366:
[----:B------:R-:W-:Y:S05]  /*6710*/  BSYNC B2 ;  /* 0x0000000000027941 */ /* 0x000fea0003800000 */
.L_x_22365:
        /* <DEDUP_REMOVED lines=18> */
.L_x_22377:
[----:B------:R-:W-:-:S07]  /*6840*/  IMAD.MOV.U32 R107, RZ, RZ, R4 ;  /* 0x000000ffff6b7224 */ /* 0x000fce00078e0004 */
.L_x_22378:
[----:B------:R-:W-:Y:S05]  /*6850*/  BSYNC B3 ;  /* 0x0000000000037941 */ /* 0x000fea0003800000 */
.L_x_22376:
        /* <DEDUP_REMOVED lines=16> */
.L_x_22382:
[----:B------:R-:W-:Y:S05]  /*6960*/  BSYNC B4 ;  /* 0x0000000000047941 */ /* 0x000fea0003800000 */
.L_x_22381:
        /* <DEDUP_REMOVED lines=43> */
.L_x_22380:
[----:B------:R-:W-:Y:S05]  /*6c20*/  BSYNC B3 ;  /* 0x0000000000037941 */ /* 0x000fea0003800000 */
.L_x_22379:
        /* <DEDUP_REMOVED lines=10> */
.L_x_22375:
[----:B------:R-:W-:Y:S05]  /*6cd0*/  BSYNC B2 ;  /* 0x0000000000027941 */ /* 0x000fea0003800000 */
.L_x_22374:
        /* <DEDUP_REMOVED lines=26> */
.L_x_22384:
[----:B------:R-:W-:Y:S05]  /*6e80*/  BSYNC B2 ;  /* 0x0000000000027941 */ /* 0x000fea0003800000 */
.L_x_22383:
[----:B------:R-:W-:Y:S01]  /*6e90*/  VIADD R144, R144, 0x20 ;  /* 0x0000002090907836 */ /* 0x000fe20000000000 */
[----:B------:R-:W-:-:S07]  /*6ea0*/  IADD3 R143, R143, 0x20, RZ ;  /* 0x000000208f8f7810 */ /* 0x000fce0007ffe0ff */
.L_x_22310:
[----:B------:R-:W-:Y:S05]  /*6eb0*/  BSYNC B1 ;  /* 0x0000000000017941 */ /* 0x000fea0003800000 */
.L_x_22309:
        /* <DEDUP_REMOVED lines=32> */
.L_x_22390:
[----:B------:R-:W-:-:S07]  /*70c0*/  MOV R14, R4 ;  /* 0x00000004000e7202 */ /* 0x000fce0000000f00 */
.L_x_22391:
[----:B------:R-:W-:Y:S05]  /*70d0*/  BSYNC B3 ;  /* 0x0000000000037941 */ /* 0x000fea0003800000 */
.L_x_22389:
        /* <DEDUP_REMOVED lines=16> */
.L_x_22395:
[----:B------:R-:W-:Y:S05]  /*71e0*/  BSYNC B4 ;  /* 0x0000000000047941 */ /* 0x000fea0003800000 */
.L_x_22394:
        /* <DEDUP_REMOVED lines=43> */
.L_x_22393:
[----:B------:R-:W-:Y:S05]  /*74a0*/  BSYNC B3 ;  /* 0x0000000000037941 */ /* 0x000fea0003800000 */
.L_x_22392:
        /* <DEDUP_REMOVED lines=10> */
.L_x_22388:
[----:B------:R-:W-:Y:S05]  /*7550*/  BSYNC B2 ;  /* 0x0000000000027941 */ /* 0x000fea0003800000 */
.L_x_22387:
        /* <DEDUP_REMOVED lines=18> */
.L_x_22399:
[----:B------:R-:W-:-:S07]  /*7680*/  MOV R15, R4 ;  /* 0x00000004000f7202 */ /* 0x000fce0000000f00 */
.L_x_22400:
[----:B------:R-:W-:Y:S05]  /*7690*/  BSYNC B3 ;  /* 0x0000000000037941 */ /* 0x000fea0003800000 */
.L_x_22398:
        /* <DEDUP_REMOVED lines=16> */
.L_x_22404:
[----:B------:R-:W-:Y:S05]  /*77a0*/  BSYNC B4 ;  /* 0x0000000000047941 */ /* 0x000fea0003800000 */
.L_x_22403:
        /* <DEDUP_REMOVED lines=43> */
.L_x_22402:
[----:B------:R-:W-:Y:S05]  /*7a60*/  BSYNC B3 ;  /* 0x0000000000037941 */ /* 0x000fea0003800000 */
.L_x_22401:
        /* <DEDUP_REMOVED lines=10> */
.L_x_22397:
[----:B------:R-:W-:Y:S05]  /*7b10*/  BSYNC B2 ;  /* 0x0000000000027941 */ /* 0x000fea0003800000 */
.L_x_22396:
        /* <DEDUP_REMOVED lines=18> */
.L_x_22408:
[----:B------:R-:W-:-:S07]  /*7c40*/  MOV R110, R4 ;  /* 0x00000004006e7202 */ /* 0x000fce0000000f00 */
.L_x_22409:
[----:B------:R-:W-:Y:S05]  /*7c50*/  BSYNC B3 ;  /* 0x0000000000037941 */ /* 0x000fea0003800000 */
.L_x_22407:
        /* <DEDUP_REMOVED lines=16> */
.L_x_22413:
[----:B------:R-:W-:Y:S05]  /*7d60*/  BSYNC B4 ;  /* 0x0000000000047941 */ /* 0x000fea0003800000 */
.L_x_22412:
        /* <DEDUP_REMOVED lines=43> */
.L_x_22411:
[----:B------:R-:W-:Y:S05]  /*8020*/  BSYNC B3 ;  /* 0x0000000000037941 */ /* 0x000fea0003800000 */
.L_x_22410:
        /* <DEDUP_REMOVED lines=10> */
.L_x_22406:
[----:B------:R-:W-:Y:S05]  /*80d0*/  BSYNC B2 ;  /* 0x0000000000027941 */ /* 0x000fea0003800000 */
.L_x_22405:
        /* <DEDUP_REMOVED lines=18> */
.L_x_22417:
[----:B------:R-:W-:-:S07]  /*8200*/  MOV R111, R4 ;  /* 0x00000004006f7202 */ /* 0x000fce0000000f00 */
.L_x_22418:
[----:B------:R-:W-:Y:S05]  /*8210*/  BSYNC B3 ;  /* 0x0000000000037941 */ /* 0x000fea0003800000 */
.L_x_22416:
        /* <DEDUP_REMOVED lines=16> */
.L_x_22422:
[----:B------:R-:W-:Y:S05]  /*8320*/  BSYNC B4 ;  /* 0x0000000000047941 */ /* 0x000fea0003800000 */
.L_x_22421:
        /* <DEDUP_REMOVED lines=44> */
.L_x_22420:
[----:B------:R-:W-:Y:S05]  /*85f0*/  BSYNC B3 ;  /* 0x0000000000037941 */ /* 0x000fea0003800000 */
.L_x_22419:
        /* <DEDUP_REMOVED lines=10> */
.L_x_22415:
[----:B------:R-:W-:Y:S05]  /*86a0*/  BSYNC B2 ;  /* 0x0000000000027941 */ /* 0x000fea0003800000 */
.L_x_22414:
        /* <DEDUP_REMOVED lines=18> */
.L_x_22426:
[----:B------:R-:W-:-:S07]  /*87d0*/  IMAD.MOV.U32 R130, RZ, RZ, R4 ;  /* 0x000000ffff827224 */ /* 0x000fce00078e0004 */
.L_x_22427:
[----:B------:R-:W-:Y:S05]  /*87e0*/  BSYNC B3 ;  /* 0x0000000000037941 */ /* 0x000fea0003800000 */
.L_x_22425:
        /* <DEDUP_REMOVED lines=16> */
.L_x_22431:
[----:B------:R-:W-:Y:S05]  /*88f0*/  BSYNC B4 ;  /* 0x0000000000047941 */ /* 0x000fea0003800000 */
.L_x_22430:
        /* <DEDUP_REMOVED lines=44> */
.L_x_22429:
[----:B------:R-:W-:Y:S05]  /*8bc0*/  BSYNC B3 ;  /* 0x0000000000037941 */ /* 0x000fea0003800000 */
.L_x_22428:
        /* <DEDUP_REMOVED lines=10> */
.L_x_22424:
[----:B------:R-:W-:Y:S05]  /*8c70*/  BSYNC B2 ;  /* 0x0000000000027941 */ /* 0x000fea0003800000 */
.L_x_22423:
        /* <DEDUP_REMOVED lines=18> */
.L_x_22435:
[----:B------:R-:W-:-:S07]  /*8da0*/  MOV R113, R4 ;  /* 0x0000000400717202 */ /* 0x000fce0000000f00 */
.L_x_22436:
[----:B------:R-:W-:Y:S05]  /*8db0*/  BSYNC B3 ;  /* 0x0000000000037941 */ /* 0x000fea0003800000 */
.L_x_22434:
        /* <DEDUP_REMOVED lines=16> */
.L_x_22440:
[----:B------:R-:W-:Y:S05]  /*8ec0*/  BSYNC B4 ;  /* 0x0000000000047941 */ /* 0x000fea0003800000 */
.L_x_22439:
        /* <DEDUP_REMOVED lines=44> */
.L_x_22438:
[----:B------:R-:W-:Y:S05]  /*9190*/  BSYNC B3 ;  /* 0x0000000000037941 */ /* 0x000fea0003800000 */
.L_x_22437:
        /* <DEDUP_REMOVED lines=10> */
.L_x_22433:
[----:B------:R-:W-:Y:S05]  /*9240*/  BSYNC B2 ;  /* 0x0000000000027941 */ /* 0x000fea0003800000 */
.L_x_22432:
        /* <DEDUP_REMOVED lines=18> */
.L_x_22444:
[----:B------:R-:W-:-:S07]  /*9370*/  IMAD.MOV.U32 R132, RZ, RZ, R4 ;  /* 0x000000ffff847224 */ /* 0x000fce00078e0004 */
.L_x_22445:
[----:B------:R-:W-:Y:S05]  /*9380*/  BSYNC B3 ;  /* 0x0000000000037941 */ /* 0x000fea0003800000 */
.L_x_22443:
        /* <DEDUP_REMOVED lines=16> */
.L_x_22449:
[----:B------:R-:W-:Y:S05]  /*9490*/  BSYNC B4 ;  /* 0x0000000000047941 */ /* 0x000fea0003800000 */
.L_x_22448:
        /* <DEDUP_REMOVED lines=43> */
.L_x_22447:
[----:B------:R-:W-:Y:S05]  /*9750*/  BSYNC B3 ;  /* 0x0000000000037941 */ /* 0x000fea0003800000 */
.L_x_22446:
        /* <DEDUP_REMOVED lines=10> */
.L_x_22442:
[----:B------:R-:W-:Y:S05]  /*9800*/  BSYNC B2 ;  /* 0x0000000000027941 */ /* 0x000fea0003800000 */
.L_x_22441:
        /* <DEDUP_REMOVED lines=18> */
.L_x_22453:
[----:B------:R-:W-:-:S07]  /*9930*/  IMAD.MOV.U32 R115, RZ, RZ, R4 ;  /* 0x000000ffff737224 */ /* 0x000fce00078e0004 */
.L_x_22454:
[----:B------:R-:W-:Y:S05]  /*9940*/  BSYNC B3 ;  /* 0x0000000000037941 */ /* 0x000fea0003800000 */
.L_x_22452:
        /* <DEDUP_REMOVED lines=16> */
.L_x_22458:
[----:B------:R-:W-:Y:S05]  /*9a50*/  BSYNC B4 ;  /* 0x0000000000047941 */ /* 0x000fea0003800000 */
.L_x_22457:
        /* <DEDUP_REMOVED lines=43> */
.L_x_22456:
[----:B------:R-:W-:Y:S05]  /*9d10*/  BSYNC B3 ;  /* 0x0000000000037941 */ /* 0x000fea0003800000 */
.L_x_22455:
        /* <DEDUP_REMOVED lines=10> */
.L_x_22451:
[----:B------:R-:W-:Y:S05]  /*9dc0*/  BSYNC B2 ;  /* 0x0000000000027941 */ /* 0x000fea0003800000 */
.L_x_22450:
        /* <DEDUP_REMOVED lines=26> */
.L_x_22460:
[----:B------:R-:W-:Y:S05]  /*9f70*/  BSYNC B2 ;  /* 0x0000000000027941 */ /* 0x000fea0003800000 */
.L_x_22459:
[----:B------:R-:W-:Y:S01]  /*9f80*/  VIADD R144, R144, 0x20 ;  /* 0x0000002090907836 */ /* 0x000fe20000000000 */
[----:B------:R-:W-:-:S07]  /*9f90*/  IADD3 R143, R143, 0x20, RZ ;  /* 0x000000208f8f7810 */ /* 0x000fce0007ffe0ff */
.L_x_22386:
[----:B------:R-:W-:Y:S05]  /*9fa0*/  BSYNC B1 ;  /* 0x0000000000017941 */ /* 0x000fea0003800000 */
.L_x_22385:
        /* <DEDUP_REMOVED lines=31> */
.L_x_22466:
[----:B------:R-:W-:-:S07]  /*a1a0*/  MOV R14, R4 ;  /* 0x00000004000e7202 */ /* 0x000fce0000000f00 */
.L_x_22467:
[----:B------:R-:W-:Y:S05]  /*a1b0*/  BSYNC B3 ;  /* 0x0000000000037941 */ /* 0x000fea0003800000 */
.L_x_22465:
        /* <DEDUP_REMOVED lines=16> */
.L_x_22471:
[----:B------:R-:W-:Y:S05]  /*a2c0*/  BSYNC B4 ;  /* 0x0000000000047941 */ /* 0x000fea0003800000 */
.L_x_22470:
        /* <DEDUP_REMOVED lines=43> */
.L_x_22469:
[----:B------:R-:W-:Y:S05]  /*a580*/  BSYNC B3 ;  /* 0x0000000000037941 */ /* 0x000fea0003800000 */
.L_x_22468:
        /* <DEDUP_REMOVED lines=10> */
.L_x_22464:
[----:B------:R-:W-:Y:S05]  /*a630*/  BSYNC B2 ;  /* 0x0000000000027941 */ /* 0x000fea0003800000 */
.L_x_22463:
        /* <DEDUP_REMOVED lines=18> */
.L_x_22475:
[----:B------:R-:W-:-:S07]  /*a760*/  MOV R15, R4 ;  /* 0x00000004000f7202 */ /* 0x000fce0000000f00 */
.L_x_22476:
[----:B------:R-:W-:Y:S05]  /*a770*/  BSYNC B3 ;  /* 0x0000000000037941 */ /* 0x000fea0003800000 */
.L_x_22474:
        /* <DEDUP_REMOVED lines=16> */
.L_x_22480:
[----:B------:R-:W-:Y:S05]  /*a880*/  BSYNC B4 ;  /* 0x0000000000047941 */ /* 0x000fea0003800000 */
.L_x_22479:
        /* <DEDUP_REMOVED lines=43> */
.L_x_22478:
[----:B------:R-:W-:Y:S05]  /*ab40*/  BSYNC B3 ;  /* 0x0000000000037941 */ /* 0x000fea0003800000 */
.L_x_22477:
        /* <DEDUP_REMOVED lines=10> */
.L_x_22473:
[----:B------:R-:W-:Y:S05]  /*abf0*/  BSYNC B2 ;  /* 0x0000000000027941 */ /* 0x000fea0003800000 */
.L_x_22472:
        /* <DEDUP_REMOVED lines=18> */
.L_x_22484:
[----:B------:R-:W-:-:S07]  /*ad20*/  MOV R118, R4 ;  /* 0x0000000400767202 */ /* 0x000fce0000000f00 */
.L_x_22485:
[----:B------:R-:W-:Y:S05]  /*ad30*/  BSYNC B3 ;  /* 0x0000000000037941 */ /* 0x000fea0003800000 */
.L_x_22483:
        /* <DEDUP_REMOVED lines=16> */
.L_x_22489:
[----:B------:R-:W-:Y:S05]  /*ae40*/  BSYNC B4 ;  /* 0x0000000000047941 */ /* 0x000fea0003800000 */
.L_x_22488:
        /* <DEDUP_REMOVED lines=43> */
.L_x_22487:
[----:B------:R-:W-:Y:S05]  /*b100*/  BSYNC B3 ;  /* 0x0000000000037941 */ /* 0x000fea0003800000 */
.L_x_22486:
        /* <DEDUP_REMOVED lines=10> */
.L_x_22482:
[----:B------:R-:W-:Y:S05]  /*b1b0*/  BSYNC B2 ;  /* 0x0000000000027941 */ /* 0x000fea0003800000 */
.L_x_22481:
        /* <DEDUP_REMOVED lines=18> */
.L_x_22493:
[----:B------:R-:W-:-:S07]  /*b2e0*/  MOV R119, R4 ;  /* 0x0000000400777202 */ /* 0x000fce0000000f00 */
.L_x_22494:
[----:B------:R-:W-:Y:S05]  /*b2f0*/  BSYNC B3 ;  /* 0x0000000000037941 */ /* 0x000fea0003800000 */
.L_x_22492:
        /* <DEDUP_REMOVED lines=16> */
.L_x_22498:
[----:B------:R-:W-:Y:S05]  /*b400*/  BSYNC B4 ;  /* 0x0000000000047941 */ /* 0x000fea0003800000 */
.L_x_22497:
        /* <DEDUP_REMOVED lines=43> */
.L_x_22496:
[----:B------:R-:W-:Y:S05]  /*b6c0*/  BSYNC B3 ;  /* 0x0000000000037941 */ /* 0x000fea0003800000 */
.L_x_22495:
        /* <DEDUP_REMOVED lines=10> */
.L_x_22491:
[----:B------:R-:W-:Y:S05]  /*b770*/  BSYNC B2 ;  /* 0x0000000000027941 */ /* 0x000fea0003800000 */
.L_x_22490:
        /* <DEDUP_REMOVED lines=18> */
.L_x_22502:
[----:B------:R-:W-:-:S07]  /*b8a0*/  MOV R120, R4 ;  /* 0x0000000400787202 */ /* 0x000fce0000000f00 */
.L_x_22503:
[----:B------:R-:W-:Y:S05]  /*b8b0*/  BSYNC B3 ;  /* 0x0000000000037941 */ /* 0x000fea0003800000 */
.L_x_22501:
        /* <DEDUP_REMOVED lines=16> */
.L_x_22507:
[----:B------:R-:W-:Y:S05]  /*b9c0*/  BSYNC B4 ;  /* 0x0000000000047941 */ /* 0x000fea0003800000 */
.L_x_22506:
        /* <DEDUP_REMOVED lines=43> */
.L_x_22505:
[----:B------:R-:W-:Y:S05]  /*bc80*/  BSYNC B3 ;  /* 0x0000000000037941 */ /* 0x000fea0003800000 */
.L_x_22504:
[----:B------:R-:W-:Y:S01]  /*bc90*/  I2FP.F32.U32 R3, R120 ;  /* 0x0000007800037245 */ /* 0x000fe20000201000 */
[----:B------:R-:W-:Y:S01]  /*bca0*/  HFMA2.MMA R120, -RZ, RZ, 0.1171875, 0 ;  /* 0x2f800000ff787435 */ /* 0x000fe200000001ff */
[----:B------:R-:W-:-:S05]  /*bcb0*/  HADD2.F32 R121, -RZ, R90.H0_H0 ;  /* 0x2000005aff797230 */ /* 0x000fca0000004100 */
[----:B------:R-:W-:-:S04]  /*bcc0*/  FMUL.FTZ R121, R121, UR11 ;  /* 0x0000000b79797c20 */ /* 0x000fc80008410000 */
[----:B------:R-:W-:Y:S01]  /*bcd0*/  FFMA.FTZ R3, R3, R120, 1.1641532182693481445e-10 ;  /* 0x2f00000003037423 */ /* 0x000fe20000010078 */
[----:B------:R-:W-:-:S04]  /*bce0*/  FMUL.FTZ R121, R121, UR10 ;  /* 0x0000000a79797c20 */ /* 0x000fc80008410000 */
[----:B------:R-:W-:-:S04]  /*bcf0*/  FSETP.GTU.FTZ.AND P5, PT, R3, UR8, PT ;  /* 0x0000000803007c0b */ /* 0x000fc8000bfbc000 */
[----:B------:R-:W-:Y:S02]  /*bd00*/  FSEL R120, R121, RZ, !P5 ;  /* 0x000000ff79787208 */ /* 0x000fe40006800000 */
[----:B------:R-:W-:-:S03]  /*bd10*/  SEL R130, RZ, 0x1, P5 ;  /* 0x00000001ff827807 */ /* 0x000fc60002800000 */
[----:B------:R-:W-:-:S07]  /*bd20*/  @P3 FADD.FTZ R120, R92, R120 ;  /* 0x000000785c783221 */ /* 0x000fce0000010000 */
.L_x_22500:
[----:B------:R-:W-:Y:S05]  /*bd30*/  BSYNC B2 ;  /* 0x0000000000027941 */ /* 0x000fea0003800000 */
.L_x_22499:
        /* <DEDUP_REMOVED lines=18> */
.L_x_22511:
[----:B------:R-:W-:-:S07]  /*be60*/  MOV R121, R4 ;  /* 0x0000000400797202 */ /* 0x000fce0000000f00 */
.L_x_22512:
[----:B------:R-:W-:Y:S05]  /*be70*/  BSYNC B3 ;  /* 0x0000000000037941 */ /* 0x000fea0003800000 */
.L_x_22510:
        /* <DEDUP_REMOVED lines=16> */
.L_x_22516:
[----:B------:R-:W-:Y:S05]  /*bf80*/  BSYNC B4 ;  /* 0x0000000000047941 */ /* 0x000fea0003800000 */
.L_x_22515:
        /* <DEDUP_REMOVED lines=44> */
.L_x_22514:
[----:B------:R-:W-:Y:S05]  /*c250*/  BSYNC B3 ;  /* 0x0000000000037941 */ /* 0x000fea0003800000 */
.L_x_22513:
        /* <DEDUP_REMOVED lines=10> */
.L_x_22509:
[----:B------:R-:W-:Y:S05]  /*c300*/  BSYNC B2 ;  /* 0x0000000000027941 */ /* 0x000fea0003800000 */
.L_x_22508:
        /* <DEDUP_REMOVED lines=18> */
.L_x_22520:
[----:B------:R-:W-:-:S07]  /*c430*/  IMAD.MOV.U32 R124, RZ, RZ, R4 ;  /* 0x000000ffff7c7224 */ /* 0x000fce00078e0004 */
.L_x_22521:
[----:B------:R-:W-:Y:S05]  /*c440*/  BSYNC B3 ;  /* 0x0000000000037941 */ /* 0x000fea0003800000 */
.L_x_22519:
        /* <DEDUP_REMOVED lines=16> */
.L_x_22525:
[----:B------:R-:W-:Y:S05]  /*c550*/  BSYNC B4 ;  /* 0x0000000000047941 */ /* 0x000fea0003800000 */
.L_x_22524:
        /* <DEDUP_REMOVED lines=44> */
.L_x_22523:
[----:B------:R-:W-:Y:S05]  /*c820*/  BSYNC B3 ;  /* 0x0000000000037941 */ /* 0x000fea0003800000 */
.L_x_22522:
        /* <DEDUP_REMOVED lines=10> */
.L_x_22518:
[----:B------:R-:W-:Y:S05]  /*c8d0*/  BSYNC B2 ;  /* 0x0000000000027941 */ /* 0x000fea0003800000 */
.L_x_22517:
        /* <DEDUP_REMOVED lines=18> */
.L_x_22529:
[----:B------:R-:W-:-:S07]  /*ca00*/  MOV R123, R4 ;  /* 0x00000004007b7202 */ /* 0x000fce0000000f00 */
.L_x_22530:
[----:B------:R-:W-:Y:S05]  /*ca10*/  BSYNC B3 ;  /* 0x0000000000037941 */ /* 0x000fea0003800000 */
.L_x_22528:
        /* <DEDUP_REMOVED lines=16> */
.L_x_22534:
[----:B------:R-:W-:Y:S05]  /*cb20*/  BSYNC B4 ;  /* 0x0000000000047941 */ /* 0x000fea0003800000 */
.L_x_22533:
        /* <DEDUP_REMOVED lines=44> */
.L_x_22532:
[----:B------:R-:W-:Y:S05]  /*cdf0*/  BSYNC B3 ;  /* 0x0000000000037941 */ /* 0x000fea0003800000 */
.L_x_22531:
        /* <DEDUP_REMOVED lines=10> */
.L_x_22527:
[----:B------:R-:W-:Y:S05]  /*cea0*/  BSYNC B2 ;  /* 0x0000000000027941 */ /* 0x000fea0003800000 */
.L_x_22526:
        /* <DEDUP_REMOVED lines=25> */
.L_x_22462:
[----:B------:R-:W-:Y:S05]  /*d040*/  BSYNC B1 ;  /* 0x0000000000017941 */ /* 0x000fea0003800000 */
.L_x_22461:
        /* <DEDUP_REMOVED lines=125> */
.L_x_22556:
        /* <DEDUP_REMOVED lines=60> */
.L_x_22539:
[----:B------:R-:W-:Y:S05]  /*dbe0*/  BSYNC B2 ;  /* 0x0000000000027941 */ /* 0x000fea0003800000 */
.L_x_22538:
        /* <DEDUP_REMOVED lines=35> */
.L_x_22541:
[----:B------:R-:W-:Y:S05]  /*de20*/  BSYNC B2 ;  /* 0x0000000000027941 */ /* 0x000fea0003800000 */
.L_x_22540:
        /* <DEDUP_REMOVED lines=35> */
.L_x_22543:
[----:B------:R-:W-:Y:S05]  /*e060*/  BSYNC B2 ;  /* 0x0000000000027941 */ /* 0x000fea0003800000 */
.L_x_22542:
        /* <DEDUP_REMOVED lines=32> */
.L_x_22537:
[----:B------:R-:W-:Y:S05]  /*e270*/  BSYNC B1 ;  /* 0x0000000000017941 */ /* 0x000fea0003800000 */
.L_x_22536:
[----:B0123--:R-:W0:Y:S02]  /*e280*/  LDC.64 R124, c[0x0][0x210] ;  /* 0x00008400ff7c7b82 */ /* 0x00fe240000000a00 */
[----:B0-----:R-:W-:-:S05]  /*e290*/  IMAD R7, R124, 0x4, R7 ;  /* 0x000000047c077824 */ /* 0x001fca00078e0207 */
[----:B------:R-:W-:-:S13]  /*e2a0*/  ISETP.GE.AND P2, PT, R7, R125, PT ;  /* 0x0000007d0700720c */ /* 0x000fda0003f46270 */
[----:B------:R-:W-:Y:S05]  /*e2b0*/  @!P2 BRA `(.L_x_22544) ;  /* 0xffffff28003ca947 */ /* 0x000fea000383ffff */
[----:B------:R-:W-:Y:S05]  /*e2c0*/  BSYNC B0 ;  /* 0x0000000000007941 */ /* 0x000fea0003800000 */
.L_x_22232:
[----:B------:R-:W-:Y:S05]  /*e2d0*/  EXIT ;  /* 0x000000000000794d */ /* 0x000fea0003800000 */
.L_x_22535:
        /* <DEDUP_REMOVED lines=8> */
.L_x_22546:
[----:B------:R-:W-:Y:S05]  /*e360*/  BSYNC B1 ;  /* 0x0000000000017941 */ /* 0x000fea0003800000 */
.L_x_22545:
        /* <DEDUP_REMOVED lines=10> */
.L_x_22547:
[----:B------:R-:W-:Y:S02]  /*e410*/  IMAD.MOV.U32 R145, RZ, RZ, 0x4 ;  /* 0x00000004ff917424 */ /* 0x000fe400078e00ff */
[----:B------:R-:W-:-:S04]  /*e420*/  IMAD.MOV.U32 R137, RZ, RZ, R140 ;  /* 0x000000ffff897224 */ /* 0x000fc800078e008c */
[----:B------:R-:W-:-:S05]  /*e430*/  FADD.FTZ R137, R126, R137 ;  /* 0x000000897e897221 */ /* 0x000fca0000010000 */
[----:B------:R-:W-:-:S07]  /*e440*/  MOV R144, R137 ;  /* 0x0000008900907202 */ /* 0x000fce0000000f00 */
[----:B------:R-:W-:Y:S05]  /*e450*/  WARPSYNC.COLLECTIVE R143, `(.L_x_22548) ;  /* 0x000000008f087348 */ /* 0x000fea0003c00000 */
[----:B------:R0:W1:Y:S02]  /*e460*/  SHFL.BFLY P6, R140, R144, R145, R148 ;  /* 0x0c000091908c7389 */ /* 0x00006400000c0094 */
[----:B01----:R-:W-:Y:S01]  /*e470*/  ENDCOLLECTIVE ;  /* 0x000000000000791b */ /* 0x003fe20003800000 */
.L_x_22548:
[----:B------:R-:W-:Y:S01]  /*e480*/  HFMA2.MMA R145, -RZ, RZ, 0, 4.76837158203125e-07 ;  /* 0x00000008ff917435 */ /* 0x000fe200000001ff */
[----:B------:R-:W-:-:S05]  /*e490*/  MOV R124, R140 ;  /* 0x0000008c007c7202 */ /* 0x000fca0000000f00 */
[----:B------:R-:W-:-:S04]  /*e4a0*/  FADD.FTZ R136, R137, R124 ;  /* 0x0000007c89887221 */ /* 0x000fc80000010000 */
[----:B------:R-:W-:-:S07]  /*e4b0*/  IMAD.MOV.U32 R144, RZ, RZ, R136 ;  /* 0x000000ffff907224 */ /* 0x000fce00078e0088 */
[----:B------:R-:W-:Y:S05]  /*e4c0*/  WARPSYNC.COLLECTIVE R143, `(.L_x_22549) ;  /* 0x000000008f087348 */ /* 0x000fea0003c00000 */
[----:B------:R0:W1:Y:S02]  /*e4d0*/  SHFL.BFLY P6, R140, R144, R145, R148 ;  /* 0x0c000091908c7389 */ /* 0x00006400000c0094 */
[----:B01----:R-:W-:Y:S01]  /*e4e0*/  ENDCOLLECTIVE ;  /* 0x000000000000791b */ /* 0x003fe20003800000 */
.L_x_22549:
[----:B------:R-:W-:Y:S02]  /*e4f0*/  IMAD.MOV.U32 R145, RZ, RZ, 0x10 ;  /* 0x00000010ff917424 */ /* 0x000fe400078e00ff */
[----:B------:R-:W-:-:S04]  /*e500*/  IMAD.MOV.U32 R139, RZ, RZ, R140 ;  /* 0x000000ffff8b7224 */ /* 0x000fc800078e008c */
[----:B------:R-:W-:-:S05]  /*e510*/  FADD.FTZ R139, R136, R139 ;  /* 0x0000008b888b7221 */ /* 0x000fca0000010000 */
[----:B------:R-:W-:-:S07]  /*e520*/  MOV R144, R139 ;  /* 0x0000008b00907202 */ /* 0x000fce0000000f00 */
[----:B------:R-:W-:Y:S05]  /*e530*/  WARPSYNC.COLLECTIVE R143, `(.L_x_22550) ;  /* 0x000000008f087348 */ /* 0x000fea0003c00000 */
[----:B------:R0:W1:Y:S02]  /*e540*/  SHFL.BFLY P6, R140, R144, R145, R148 ;  /* 0x0c000091908c7389 */ /* 0x00006400000c0094 */
[----:B01----:R-:W-:Y:S01]  /*e550*/  ENDCOLLECTIVE ;  /* 0x000000000000791b */ /* 0x003fe20003800000 */
.L_x_22550:
        /* <DEDUP_REMOVED lines=73> */
.L_x_22551:
[----:B------:R-:W-:Y:S02]  /*e9f0*/  IMAD.MOV.U32 R145, RZ, RZ, 0x2 ;  /* 0x00000002ff917424 */ /* 0x000fe400078e00ff */
[----:B------:R-:W-:-:S04]  /*ea00*/  IMAD.MOV.U32 R127, RZ, RZ, R140 ;  /* 0x000000ffff7f7224 */ /* 0x000fc800078e008c */
[----:B------:R-:W-:-:S05]  /*ea10*/  FADD.FTZ R127, R124, R127 ;  /* 0x0000007f7c7f7221 */ /* 0x000fca0000010000 */
[----:B------:R-:W-:-:S07]  /*ea20*/  MOV R144, R127 ;  /* 0x0000007f00907202 */ /* 0x000fce0000000f00 */
[----:B------:R-:W-:Y:S05]  /*ea30*/  WARPSYNC.COLLECTIVE R143, `(.L_x_22552) ;  /* 0x000000008f087348 */ /* 0x000fea0003c00000 */
[----:B------:R0:W1:Y:S02]  /*ea40*/  SHFL.BFLY P6, R140, R144, R145, R148 ;  /* 0x0c000091908c7389 */ /* 0x00006400000c0094 */
[----:B01----:R-:W-:Y:S01]  /*ea50*/  ENDCOLLECTIVE ;  /* 0x000000000000791b */ /* 0x003fe20003800000 */
.L_x_22552:
[----:B------:R-:W-:Y:S01]  /*ea60*/  HFMA2.MMA R145, -RZ, RZ, 0, 2.384185791015625e-07 ;  /* 0x00000004ff917435 */ /* 0x000fe200000001ff */
[----:B------:R-:W-:-:S05]  /*ea70*/  MOV R126, R140 ;  /* 0x0000008c007e7202 */ /* 0x000fca0000000f00 */
[----:B------:R-:W-:-:S04]  /*ea80*/  FADD.FTZ R126, R127, R126 ;  /* 0x0000007e7f7e7221 */ /* 0x000fc80000010000 */
[----:B------:R-:W-:-:S07]  /*ea90*/  IMAD.MOV.U32 R144, RZ, RZ, R126 ;  /* 0x000000ffff907224 */ /* 0x000fce00078e007e */
[----:B------:R-:W-:Y:S05]  /*eaa0*/  WARPSYNC.COLLECTIVE R143, `(.L_x_22553) ;  /* 0x000000008f087348 */ /* 0x000fea0003c00000 */
[----:B------:R0:W1:Y:S02]  /*eab0*/  SHFL.BFLY P6, R140, R144, R145, R148 ;  /* 0x0c000091908c7389 */ /* 0x00006400000c0094 */
[----:B01----:R-:W-:Y:S01]  /*eac0*/  ENDCOLLECTIVE ;  /* 0x000000000000791b */ /* 0x003fe20003800000 */
.L_x_22553:
[----:B------:R-:W-:Y:S02]  /*ead0*/  IMAD.MOV.U32 R145, RZ, RZ, 0x8 ;  /* 0x00000008ff917424 */ /* 0x000fe400078e00ff */
[----:B------:R-:W-:-:S04]  /*eae0*/  IMAD.MOV.U32 R137, RZ, RZ, R140 ;  /* 0x000000ffff897224 */ /* 0x000fc800078e008c */
[----:B------:R-:W-:-:S05]  /*eaf0*/  FADD.FTZ R137, R126, R137 ;  /* 0x000000897e897221 */ /* 0x000fca0000010000 */
[----:B------:R-:W-:-:S07]  /*eb00*/  MOV R144, R137 ;  /* 0x0000008900907202 */ /* 0x000fce0000000f00 */
[----:B------:R-:W-:Y:S05]  /*eb10*/  WARPSYNC.COLLECTIVE R143, `(.L_x_22554) ;  /* 0x000000008f087348 */ /* 0x000fea0003c00000 */
[----:B------:R0:W1:Y:S02]  /*eb20*/  SHFL.BFLY P6, R140, R144, R145, R148 ;  /* 0x0c000091908c7389 */ /* 0x00006400000c0094 */
[----:B01----:R-:W-:Y:S01]  /*eb30*/  ENDCOLLECTIVE ;  /* 0x000000000000791b */ /* 0x003fe20003800000 */
.L_x_22554:
[----:B------:R-:W-:Y:S01]  /*eb40*/  HFMA2.MMA R145, -RZ, RZ, 0, 9.5367431640625e-07 ;  /* 0x00000010ff917435 */ /* 0x000fe200000001ff */
[----:B------:R-:W-:-:S05]  /*eb50*/  MOV R136, R140 ;  /* 0x0000008c00887202 */ /* 0x000fca0000000f00 */
[----:B------:R-:W-:-:S04]  /*eb60*/  FADD.FTZ R139, R137, R136 ;  /* 0x00000088898b7221 */ /* 0x000fc80000010000 */
[----:B------:R-:W-:-:S07]  /*eb70*/  IMAD.MOV.U32 R144, RZ, RZ, R139 ;  /* 0x000000ffff907224 */ /* 0x000fce00078e008b */
[----:B------:R-:W-:Y:S05]  /*eb80*/  WARPSYNC.COLLECTIVE R143, `(.L_x_22555) ;  /* 0x000000008f087348 */ /* 0x000fea0003c00000 */
[----:B------:R0:W1:Y:S02]  /*eb90*/  SHFL.BFLY P6, R140, R144, R145, R148 ;  /* 0x0c000091908c7389 */ /* 0x00006400000c0094 */
[----:B01----:R-:W-:Y:S01]  /*eba0*/  ENDCOLLECTIVE ;  /* 0x000000000000791b */ /* 0x003fe20003800000 */
.L_x_22555:
[----:B------:R-:W-:Y:S05]  /*ebb0*/  BRA `(.L_x_22556) ;  /* 0xffffffec00187947 */ /* 0x000fea000383ffff */
.L_x_22557:
        /* <DEDUP_REMOVED lines=12> */
.L_x_30536:


//--------------------- .text._ZN10layer_norm13ln_fwd_kernelINS_13Kernel_traitsIf6__halffS2_fjLj1024ELj1ELj4ELj1ELj16ENS_18Kernel_traits_baseILj1024EfS2_fS2_fjLj128EEEEELb1ELb0ELb1ELb1EEEvNS_9FwdParamsE --------------------------
	.section	.text._ZN10layer_norm13ln_fwd_kernelINS_13Kernel_traitsIf6__halffS2_fjLj1024ELj1ELj4ELj1ELj16ENS_18Kernel_traits_baseILj1024EfS2_fS2_fjLj128EEEEELb1ELb0ELb1ELb1EEEvNS_9FwdParamsE,"ax",@progbits
	.align	128
        .global         _ZN10layer_norm13ln_fwd_kernelINS_13Kernel_traitsIf6__halffS2_fjLj1024ELj1ELj4ELj1ELj16ENS_18Kernel_traits_baseILj1024EfS2_fS2_fjLj128EEEEELb1ELb0ELb1ELb1EEEvNS_9FwdParamsE
        .type           _ZN10layer_norm13ln_fwd_kernelINS_13Kernel_traitsIf6__halffS2_fjLj1024ELj1ELj4ELj1ELj16ENS_18Kernel_traits_baseILj1024EfS2_fS2_fjLj128EEEEELb1ELb0ELb1ELb1EEEvNS_9FwdParamsE,@function
        .size           _ZN10layer_norm13ln_fwd_kernelINS_13Kernel_traitsIf6__halffS2_fjLj1024ELj1ELj4ELj1ELj16ENS_18Kernel_traits_baseILj1024EfS2_fS2_fjLj128EEEEELb1ELb0ELb1ELb1EEEvNS_9FwdParamsE,(.L_x_30537 - _ZN10layer_norm13ln_fwd_kernelINS_13Kernel_traitsIf6__halffS2_fjLj1024ELj1ELj4ELj1ELj16ENS_18Kernel_traits_baseILj1024EfS2_fS2_fjLj128EEEEELb1ELb0ELb1ELb1EEEvNS_9FwdParamsE)
        .other          _ZN10layer_norm13ln_fwd_kernelINS_13Kernel_traitsIf6__halffS2_fjLj1024ELj1ELj4ELj1ELj16ENS_18Kernel_traits_baseILj1024EfS2_fS2_fjLj128EEEEELb1ELb0ELb1ELb1EEEvNS_9FwdParamsE,@"STO_CUDA_ENTRY STV_DEFAULT"
_ZN10layer_norm13ln_fwd_kernelINS_13Kernel_traitsIf6__halffS2_fjLj1024ELj1ELj4ELj1ELj16ENS_18Kernel_traits_baseILj1024EfS2_fS2_fjLj128EEEEELb1ELb0ELb1ELb1EEEvNS_9FwdParamsE:
.text._ZN10layer_norm13ln_fwd_kernelINS_13Kernel_traitsIf6__halffS2_fjLj1024ELj1ELj4ELj1ELj16ENS_18Kernel_traits_baseILj1024EfS2_fS2_fjLj128EEEEELb1ELb0ELb1ELb1EEEvNS_9FwdParamsE:
        /* <DEDUP_REMOVED lines=142> */
.L_x_22858:
        /* <DEDUP_REMOVED lines=49> */
.L_x_22562:
[----:B------:R-:W-:-:S07]  /*0bf0*/  MOV R88, R122 ;  /* 0x0000007a00587202 */ /* 0x000fce0000000f00 */
.L_x_22563:
[----:B------:R-:W-:Y:S05]  /*0c00*/  BSYNC B2 ;  /* 0x0000000000027941 */ /* 0x000fea0003800000 */
.L_x_22561:
        /* <DEDUP_REMOVED lines=16> */
.L_x_22567:
[----:B------:R-:W-:Y:S05]  /*0d10*/  BSYNC B3 ;  /* 0x0000000000037941 */ /* 0x000fea0003800000 */
.L_x_22566:
        /* <DEDUP_REMOVED lines=43> */
.L_x_22565:
[----:B------:R-:W-:Y:S05]  /*0fd0*/  BSYNC B2 ;  /* 0x0000000000027941 */ /* 0x000fea0003800000 */
.L_x_22564:
        /* <DEDUP_REMOVED lines=10> */
.L_x_22560:
[----:B------:R-:W-:Y:S05]  /*1080*/  BSYNC B1 ;  /* 0x0000000000017941 */ /* 0x000fea0003800000 */
.L_x_22559:
        /* <DEDUP_REMOVED lines=18> */
.L_x_22571:
[----:B------:R-:W-:-:S07]  /*11b0*/  IMAD.MOV.U32 R81, RZ, RZ, R122 ;  /* 0x000000ffff517224 */ /* 0x000fce00078e007a */
.L_x_22572:
[----:B------:R-:W-:Y:S05]  /*11c0*/  BSYNC B2 ;  /* 0x0000000000027941 */ /* 0x000fea0003800000 */
.L_x_22570:
        /* <DEDUP_REMOVED lines=16> */
.L_x_22576:
[----:B------:R-:W-:Y:S05]  /*12d0*/  BSYNC B3 ;  /* 0x0000000000037941 */ /* 0x000fea0003800000 */
.L_x_22575:
        /* <DEDUP_REMOVED lines=44> */
.L_x_22574:
[----:B------:R-:W-:Y:S05]  /*15a0*/  BSYNC B2 ;  /* 0x0000000000027941 */ /* 0x000fea0003800000 */
.L_x_22573:
        /* <DEDUP_REMOVED lines=10> */
.L_x_22569:
[----:B------:R-:W-:Y:S05]  /*1650*/  BSYNC B1 ;  /* 0x0000000000017941 */ /* 0x000fea0003800000 */
.L_x_22568:
        /* <DEDUP_REMOVED lines=18> */
.L_x_22580:
[----:B------:R-:W-:-:S07]  /*1780*/  MOV R0, R122 ;  /* 0x0000007a00007202 */ /* 0x000fce0000000f00 */
.L_x_22581:
[----:B------:R-:W-:Y:S05]  /*1790*/  BSYNC B2 ;  /* 0x0000000000027941 */ /* 0x000fea0003800000 */
.L_x_22579:
        /* <DEDUP_REMOVED lines=16> */
.L_x_22585:
[----:B------:R-:W-:Y:S05]  /*18a0*/  BSYNC B3 ;  /* 0x0000000000037941 */ /* 0x000fea0003800000 */
.L_x_22584:
        /* <DEDUP_REMOVED lines=44> */
.L_x_22583:
[----:B------:R-:W-:Y:S05]  /*1b70*/  BSYNC B2 ;  /* 0x0000000000027941 */ /* 0x000fea0003800000 */
.L_x_22582:
        /* <DEDUP_REMOVED lines=10> */
.L_x_22578:
[----:B------:R-:W-:Y:S05]  /*1c20*/  BSYNC B1 ;  /* 0x0000000000017941 */ /* 0x000fea0003800000 */
.L_x_22577:
        /* <DEDUP_REMOVED lines=18> */
.L_x_22589:
[----:B------:R-:W-:-:S07]  /*1d50*/  IMAD.MOV.U32 R0, RZ, RZ, R122 ;  /* 0x000000ffff007224 */ /* 0x000fce00078e007a */
.L_x_22590:
[----:B------:R-:W-:Y:S05]  /*1d60*/  BSYNC B2 ;  /* 0x0000000000027941 */ /* 0x000fea0003800000 */
.L_x_22588:
        /* <DEDUP_REMOVED lines=16> */
.L_x_22594:
[----:B------:R-:W-:Y:S05]  /*1e70*/  BSYNC B3 ;  /* 0x0000000000037941 */ /* 0x000fea0003800000 */
.L_x_22593:
        /* <DEDUP_REMOVED lines=44> */
.L_x_22592:
[----:B------:R-:W-:Y:S05]  /*2140*/  BSYNC B2 ;  /* 0x0000000000027941 */ /* 0x000fea0003800000 */
.L_x_22591:
        /* <DEDUP_REMOVED lines=10> */
.L_x_22587:
[----:B------:R-:W-:Y:S05]  /*21f0*/  BSYNC B1 ;  /* 0x0000000000017941 */ /* 0x000fea0003800000 */
.L_x_22586:
        /* <DEDUP_REMOVED lines=18> */
.L_x_22598:
[----:B------:R-:W-:-:S07]  /*2320*/  IMAD.MOV.U32 R0, RZ, RZ, R122 ;  /* 0x000000ffff007224 */ /* 0x000fce00078e007a */
.L_x_22599:
[----:B------:R-:W-:Y:S05]  /*2330*/  BSYNC B2 ;  /* 0x0000000000027941 */ /* 0x000fea0003800000 */
.L_x_22597:
        /* <DEDUP_REMOVED lines=16> */
.L_x_22603:
[----:B------:R-:W-:Y:S05]  /*2440*/  BSYNC B3 ;  /* 0x0000000000037941 */ /* 0x000fea0003800000 */
.L_x_22602:
        /* <DEDUP_REMOVED lines=44> */
.L_x_22601:
[----:B------:R-:W-:Y:S05]  /*2710*/  BSYNC B2 ;  /* 0x0000000000027941 */ /* 0x000fea0003800000 */
.L_x_22600:
        /* <DEDUP_REMOVED lines=10> */
.L_x_22596:
[----:B------:R-:W-:Y:S05]  /*27c0*/  BSYNC B1 ;  /* 0x0000000000017941 */ /* 0x000fea0003800000 */
.L_x_22595:
        /* <DEDUP_REMOVED lines=18> */
.L_x_22607:
[----:B------:R-:W-:-:S07]  /*28f0*/  MOV R0, R122 ;  /* 0x0000007a00007202 */ /* 0x000fce0000000f00 */
.L_x_22608:
[----:B------:R-:W-:Y:S05]  /*2900*/  BSYNC B2 ;  /* 0x0000000000027941 */ /* 0x000fea0003800000 */
.L_x_22606:
        /* <DEDUP_REMOVED lines=16> */
.L_x_22612:
[----:B------:R-:W-:Y:S05]  /*2a10*/  BSYNC B3 ;  /* 0x0000000000037941 */ /* 0x000fea0003800000 */
.L_x_22611:
        /* <DEDUP_REMOVED lines=44> */
.L_x_22610:
[----:B------:R-:W-:Y:S05]  /*2ce0*/  BSYNC B2 ;  /* 0x0000000000027941 */ /* 0x000fea0003800000 */
.L_x_22609:
        /* <DEDUP_REMOVED lines=10> */
.L_x_22605:
[----:B------:R-:W-:Y:S05]  /*2d90*/  BSYNC B1 ;  /* 0x0000000000017941 */ /* 0x000fea0003800000 */
.L_x_22604:
        /* <DEDUP_REMOVED lines=18> */
.L_x_22616:
[----:B------:R-:W-:-:S07]  /*2ec0*/  IMAD.MOV.U32 R0, RZ, RZ, R122 ;  /* 0x000000ffff007224 */ /* 0x000fce00078e007a */
.L_x_22617:
[----:B------:R-:W-:Y:S05]  /*2ed0*/  BSYNC B2 ;  /* 0x0000000000027941 */ /* 0x000fea0003800000 */
.L_x_22615:
        /* <DEDUP_REMOVED lines=16> */
.L_x_22621:
[----:B------:R-:W-:Y:S05]  /*2fe0*/  BSYNC B3 ;  /* 0x0000000000037941 */ /* 0x000fea0003800000 */
.L_x_22620:
        /* <DEDUP_REMOVED lines=44> */
.L_x_22619:
[----:B------:R-:W-:Y:S05]  /*32b0*/  BSYNC B2 ;  /* 0x0000000000027941 */ /* 0x000fea0003800000 */
.L_x_22618:
        /* <DEDUP_REMOVED lines=10> */
.L_x_22614:
[----:B------:R-:W-:Y:S05]  /*3360*/  BSYNC B1 ;  /* 0x0000000000017941 */ /* 0x000fea0003800000 */
.L_x_22613:
        /* <DEDUP_REMOVED lines=18> */
.L_x_22625:
[----:B------:R-:W-:-:S07]  /*3490*/  MOV R0, R122 ;  /* 0x0000007a00007202 */ /* 0x000fce0000000f00 */
.L_x_22626:
[----:B------:R-:W-:Y:S05]  /*34a0*/  BSYNC B2 ;  /* 0x0000000000027941 */ /* 0x000fea0003800000 */
.L_x_22624:
        /* <DEDUP_REMOVED lines=16> */
.L_x_22630:
[----:B------:R-:W-:Y:S05]  /*35b0*/  BSYNC B3 ;  /* 0x0000000000037941 */ /* 0x000fea0003800000 */
.L_x_22629:
        /* <DEDUP_REMOVED lines=44> */
.L_x_22628:
[----:B------:R-:W-:Y:S05]  /*3880*/  BSYNC B2 ;  /* 0x0000000000027941 */ /* 0x000fea0003800000 */
.L_x_22627:
        /* <DEDUP_REMOVED lines=10> */
.L_x_22623:
[----:B------:R-:W-:Y:S05]  /*3930*/  BSYNC B1 ;  /* 0x0000000000017941 */ /* 0x000fea0003800000 */
.L_x_22622:
        /* <DEDUP_REMOVED lines=31> */
.L_x_22632:
[----:B------:R-:W-:Y:S05]  /*3b30*/  BSYNC B1 ;  /* 0x0000000000017941 */ /* 0x000fea0003800000 */
.L_x_22631:
        /* <DEDUP_REMOVED lines=22> */
.L_x_22636:
[----:B------:R-:W-:-:S07]  /*3ca0*/  MOV R88, R122 ;  /* 0x0000007a00587202 */ /* 0x000fce0000000f00 */
.L_x_22637:
[----:B------:R-:W-:Y:S05]  /*3cb0*/  BSYNC B2 ;  /* 0x0000000000027941 */ /* 0x000fea0003800000 */
.L_x_22635:
        /* <DEDUP_REMOVED lines=16> */
.L_x_22641:
[----:B------:R-:W-:Y:S05]  /*3dc0*/  BSYNC B3 ;  /* 0x0000000000037941 */ /* 0x000fea0003800000 */
.L_x_22640:
        /* <DEDUP_REMOVED lines=43> */
.L_x_22639:
[----:B------:R-:W-:Y:S05]  /*4080*/  BSYNC B2 ;  /* 0x0000000000027941 */ /* 0x000fea0003800000 */
.L_x_22638:
        /* <DEDUP_REMOVED lines=10> */
.L_x_22634:
[----:B------:R-:W-:Y:S05]  /*4130*/  BSYNC B1 ;  /* 0x0000000000017941 */ /* 0x000fea0003800000 */
.L_x_22633:
        /* <DEDUP_REMOVED lines=18> */
.L_x_22645:
[----:B------:R-:W-:-:S07]  /*4260*/  MOV R89, R122 ;  /* 0x0000007a00597202 */ /* 0x000fce0000000f00 */
.L_x_22646:
[----:B------:R-:W-:Y:S05]  /*4270*/  BSYNC B2 ;  /* 0x0000000000027941 */ /* 0x000fea0003800000 */
.L_x_22644:
        /* <DEDUP_REMOVED lines=16> */
.L_x_22650:
[----:B------:R-:W-:Y:S05]  /*4380*/  BSYNC B3 ;  /* 0x0000000000037941 */ /* 0x000fea0003800000 */
.L_x_22649:
        /* <DEDUP_REMOVED lines=44> */
.L_x_22648:
[----:B------:R-:W-:Y:S05]  /*4650*/  BSYNC B2 ;  /* 0x0000000000027941 */ /* 0x000fea0003800000 */
.L_x_22647:
        /* <DEDUP_REMOVED lines=10> */
.L_x_22643:
[----:B------:R-:W-:Y:S05]  /*4700*/  BSYNC B1 ;  /* 0x0000000000017941 */ /* 0x000fea0003800000 */
.L_x_22642:
        /* <DEDUP_REMOVED lines=18> */
.L_x_22654:
[----:B------:R-:W-:-:S07]  /*4830*/  IMAD.MOV.U32 R90, RZ, RZ, R122 ;  /* 0x000000ffff5a7224 */ /* 0x000fce00078e007a */
.L_x_22655:
[----:B------:R-:W-:Y:S05]  /*4840*/  BSYNC B2 ;  /* 0x0000000000027941 */ /* 0x000fea0003800000 */
.L_x_22653:
        /* <DEDUP_REMOVED lines=16> */
.L_x_22659:
[----:B------:R-:W-:Y:S05]  /*4950*/  BSYNC B3 ;  /* 0x0000000000037941 */ /* 0x000fea0003800000 */
.L_x_22658:
        /* <DEDUP_REMOVED lines=44> */
.L_x_22657:
[----:B------:R-:W-:Y:S05]  /*4c20*/  BSYNC B2 ;  /* 0x0000000000027941 */ /* 0x000fea0003800000 */
.L_x_22656:
        /* <DEDUP_REMOVED lines=10> */
.L_x_22652:
[----:B------:R-:W-:Y:S05]  /*4cd0*/  BSYNC B1 ;  /* 0x0000000000017941 */ /* 0x000fea0003800000 */
.L_x_22651:
        /* <DEDUP_REMOVED lines=18> */
.L_x_22663:
[----:B------:R-:W-:-:S07]  /*4e00*/  MOV R91, R122 ;  /* 0x0000007a005b7202 */ /* 0x000fce0000000f00 */
.L_x_22664:
[----:B------:R-:W-:Y:S05]  /*4e10*/  BSYNC B2 ;  /* 0x0000000000027941 */ /* 0x000fea0003800000 */
.L_x_22662:
        /* <DEDUP_REMOVED lines=16> */
.L_x_22668:
[----:B------:R-:W-:Y:S05]  /*4f20*/  BSYNC B3 ;  /* 0x0000000000037941 */ /* 0x000fea0003800000 */
.L_x_22667:
        /* <DEDUP_REMOVED lines=44> */
.L_x_22666:
[----:B------:R-:W-:Y:S05]  /*51f0*/  BSYNC B2 ;  /* 0x0000000000027941 */ /* 0x000fea0003800000 */
.L_x_22665:
        /* <DEDUP_REMOVED lines=10> */
.L_x_22661:
[----:B------:R-:W-:Y:S05]  /*52a0*/  BSYNC B1 ;  /* 0x0000000000017941 */ /* 0x000fea0003800000 */
.L_x_22660:
        /* <DEDUP_REMOVED lines=18> */
.L_x_22672:
[----:B------:R-:W-:-:S07]  /*53d0*/  IMAD.MOV.U32 R92, RZ, RZ, R122 ;  /* 0x000000ffff5c7224 */ /* 0x000fce00078e007a */
.L_x_22673:
[----:B------:R-:W-:Y:S05]  /*53e0*/  BSYNC B2 ;  /* 0x0000000000027941 */ /* 0x000fea0003800000 */
.L_x_22671:
        /* <DEDUP_REMOVED lines=16> */
.L_x_22677:
[----:B------:R-:W-:Y:S05]  /*54f0*/  BSYNC B3 ;  /* 0x0000000000037941 */ /* 0x000fea0003800000 */
.L_x_22676:
        /* <DEDUP_REMOVED lines=44> */
.L_x_22675:
[----:B------:R-:W-:Y:S05]  /*57c0*/  BSYNC B2 ;  /* 0x0000000000027941 */ /* 0x000fea0003800000 */
.L_x_22674:
        /* <DEDUP_REMOVED lines=10> */
.L_x_22670:
[----:B------:R-:W-:Y:S05]  /*5870*/  BSYNC B1 ;  /* 0x0000000000017941 */ /* 0x000fea0003800000 */
.L_x_22669:
        /* <DEDUP_REMOVED lines=18> */
.L_x_22681:
[----:B------:R-:W-:-:S07]  /*59a0*/  MOV R93, R122 ;  /* 0x0000007a005d7202 */ /* 0x000fce0000000f00 */
.L_x_22682:
[----:B------:R-:W-:Y:S05]  /*59b0*/  BSYNC B2 ;  /* 0x0000000000027941 */ /* 0x000fea0003800000 */
.L_x_22680:
        /* <DEDUP_REMOVED lines=16> */
.L_x_22686:
[----:B------:R-:W-:Y:S05]  /*5ac0*/  BSYNC B3 ;  /* 0x0000000000037941 */ /* 0x000fea0003800000 */
.L_x_22685:
        /* <DEDUP_REMOVED lines=44> */
.L_x_22684:
[----:B------:R-:W-:Y:S05]  /*5d90*/  BSYNC B2 ;  /* 0x0000000000027941 */ /* 0x000fea0003800000 */
.L_x_22683:
        /* <DEDUP_REMOVED lines=10> */
.L_x_22679:
[----:B------:R-:W-:Y:S05]  /*5e40*/  BSYNC B1 ;  /* 0x0000000000017941 */ /* 0x000fea0003800000 */
.L_x_22678:
        /* <DEDUP_REMOVED lines=18> */
.L_x_22690:
[----:B------:R-:W-:-:S07]  /*5f70*/  IMAD.MOV.U32 R94, RZ, RZ, R122 ;  /* 0x000000ffff5e7224 */ /* 0x000fce00078e007a */
.L_x_22691:
[----:B------:R-:W-:Y:S05]  /*5f80*/  BSYNC B2 ;  /* 0x0000000000027941 */ /* 0x000fea0003800000 */
.L_x_22689:
        /* <DEDUP_REMOVED lines=16> */
.L_x_22695:
[----:B------:R-:W-:Y:S05]  /*6090*/  BSYNC B3 ;  /* 0x0000000000037941 */ /* 0x000fea0003800000 */
.L_x_22694:
        /* <DEDUP_REMOVED lines=44> */
.L_x_22693:
[----:B------:R-:W-:Y:S05]  /*6360*/  BSYNC B2 ;  /* 0x0000000000027941 */ /* 0x000fea0003800000 */
.L_x_22692:
        /* <DEDUP_REMOVED lines=10> */
.L_x_22688:
[----:B------:R-:W-:Y:S05]  /*6410*/  BSYNC B1 ;  /* 0x0000000000017941 */ /* 0x000fea0003800000 */
.L_x_22687:
        /* <DEDUP_REMOVED lines=18> */
.L_x_22699:
[----:B------:R-:W-:-:S07]  /*6540*/  MOV R95, R122 ;  /* 0x0000007a005f7202 */ /* 0x000fce0000000f00 */
.L_x_22700:
[----:B------:R-:W-:Y:S05]  /*6550*/  BSYNC B2 ;  /* 0x0000000000027941 */ /* 0x000fea0003800000 */
.L_x_22698:
        /* <DEDUP_REMOVED lines=16> */
.L_x_22704:
[----:B------:R-:W-:Y:S05]  /*6660*/  BSYNC B3 ;  /* 0x0000000000037941 */ /* 0x000fea0003800000 */
.L_x_22703:
        /* <DEDUP_REMOVED lines=44> */
.L_x_22702:
[----:B------:R-:W-:Y:S05]  /*6930*/  BSYNC B2 ;  /* 0x0000000000027941 */ /* 0x000fea0003800000 */
.L_x_22701:
        /* <DEDUP_REMOVED lines=10> */
.L_x_22697:
[----:B------:R-:W-:Y:S05]  /*69e0*/  BSYNC B1 ;  /* 0x0000000000017941 */ /* 0x000fea0003800000 */
.L_x_22696:
        /* <DEDUP_REMOVED lines=30> */
.L_x_22706:
[----:B------:R-:W-:Y:S05]  /*6bd0*/  BSYNC B1 ;  /* 0x0000000000017941 */ /* 0x000fea0003800000 */
.L_x_22705:
        /* <DEDUP_REMOVED lines=22> */
.L_x_22710:
[----:B------:R-:W-:-:S07]  /*6d40*/  MOV R0, R122 ;  /* 0x0000007a00007202 */ /* 0x000fce0000000f00 */
.L_x_22711:
[----:B------:R-:W-:Y:S05]  /*6d50*/  BSYNC B2 ;  /* 0x0000000000027941 */ /* 0x000fea0003800000 */
.L_x_22709:
        /* <DEDUP_REMOVED lines=16> */
.L_x_22715:
[----:B------:R-:W-:Y:S05]  /*6e60*/  BSYNC B3 ;  /* 0x0000000000037941 */ /* 0x000fea0003800000 */
.L_x_22714:
        /* <DEDUP_REMOVED lines=43> */
.L_x_22713:
[----:B------:R-:W-:Y:S05]  /*7120*/  BSYNC B2 ;  /* 0x0000000000027941 */ /* 0x000fea0003800000 */
.L_x_22712:
        /* <DEDUP_REMOVED lines=10> */
.L_x_22708:
[----:B------:R-:W-:Y:S05]  /*71d0*/  BSYNC B1 ;  /* 0x0000000000017941 */ /* 0x000fea0003800000 */
.L_x_22707:
        /* <DEDUP_REMOVED lines=18> */
.L_x_22719:
[----:B------:R-:W-:-:S07]  /*7300*/  MOV R0, R122 ;  /* 0x0000007a00007202 */ /* 0x000fce0000000f00 */
.L_x_22720:
[----:B------:R-:W-:Y:S05]  /*7310*/  BSYNC B2 ;  /* 0x0000000000027941 */ /* 0x000fea0003800000 */
.L_x_22718:
        /* <DEDUP_REMOVED lines=16> */
.L_x_22724:
[----:B------:R-:W-:Y:S05]  /*7420*/  BSYNC B3 ;  /* 0x0000000000037941 */ /* 0x000fea0003800000 */
.L_x_22723:
        /* <DEDUP_REMOVED lines=44> */
.L_x_22722:
[----:B------:R-:W-:Y:S05]  /*76f0*/  BSYNC B2 ;  /* 0x0000000000027941 */ /* 0x000fea0003800000 */
.L_x_22721:
        /* <DEDUP_REMOVED lines=10> */
.L_x_22717:
[----:B------:R-:W-:Y:S05]  /*77a0*/  BSYNC B1 ;  /* 0x0000000000017941 */ /* 0x000fea0003800000 */
.L_x_22716:
        /* <DEDUP_REMOVED lines=18> */
.L_x_22728:
[----:B------:R-:W-:-:S07]  /*78d0*/  IMAD.MOV.U32 R0, RZ, RZ, R122 ;  /* 0x000000ffff007224 */ /* 0x000fce00078e007a */
.L_x_22729:
[----:B------:R-:W-:Y:S05]  /*78e0*/  BSYNC B2 ;  /* 0x0000000000027941 */ /* 0x000fea0003800000 */
.L_x_22727:
        /* <DEDUP_REMOVED lines=16> */
.L_x_22733:
[----:B------:R-:W-:Y:S05]  /*79f0*/  BSYNC B3 ;  /* 0x0000000000037941 */ /* 0x000fea0003800000 */
.L_x_22732:
        /* <DEDUP_REMOVED lines=44> */
.L_x_22731:
[----:B------:R-:W-:Y:S05]  /*7cc0*/  BSYNC B2 ;  /* 0x0000000000027941 */ /* 0x000fea0003800000 */
.L_x_22730:
        /* <DEDUP_REMOVED lines=10> */
.L_x_22726:
[----:B------:R-:W-:Y:S05]  /*7d70*/  BSYNC B1 ;  /* 0x0000000000017941 */ /* 0x000fea0003800000 */
.L_x_22725:
        /* <DEDUP_REMOVED lines=18> */
.L_x_22737:
[----:B------:R-:W-:-:S07]  /*7ea0*/  MOV R0, R122 ;  /* 0x0000007a00007202 */ /* 0x000fce0000000f00 */
.L_x_22738:
[----:B------:R-:W-:Y:S05]  /*7eb0*/  BSYNC B2 ;  /* 0x0000000000027941 */ /* 0x000fea0003800000 */
.L_x_22736:
        /* <DEDUP_REMOVED lines=16> */
.L_x_22742:
[----:B------:R-:W-:Y:S05]  /*7fc0*/  BSYNC B3 ;  /* 0x0000000000037941 */ /* 0x000fea0003800000 */
.L_x_22741:
        /* <DEDUP_REMOVED lines=44> */
.L_x_22740:
[----:B------:R-:W-:Y:S05]  /*8290*/  BSYNC B2 ;  /* 0x0000000000027941 */ /* 0x000fea0003800000 */
.L_x_22739:
        /* <DEDUP_REMOVED lines=10> */
.L_x_22735:
[----:B------:R-:W-:Y:S05]  /*8340*/  BSYNC B1 ;  /* 0x0000000000017941 */ /* 0x000fea0003800000 */
.L_x_22734:
        /* <DEDUP_REMOVED lines=18> */
.L_x_22746:
[----:B------:R-:W-:-:S07]  /*8470*/  IMAD.MOV.U32 R0, RZ, RZ, R122 ;  /* 0x000000ffff007224 */ /* 0x000fce00078e007a */
.L_x_22747:
[----:B------:R-:W-:Y:S05]  /*8480*/  BSYNC B2 ;  /* 0x0000000000027941 */ /* 0x000fea0003800000 */
.L_x_22745:
        /* <DEDUP_REMOVED lines=16> */
.L_x_22751:
[----:B------:R-:W-:Y:S05]  /*8590*/  BSYNC B3 ;  /* 0x0000000000037941 */ /* 0x000fea0003800000 */
.L_x_22750:
        /* <DEDUP_REMOVED lines=44> */
.L_x_22749:
[----:B------:R-:W-:Y:S05]  /*8860*/  BSYNC B2 ;  /* 0x0000000000027941 */ /* 0x000fea0003800000 */
.L_x_22748:
        /* <DEDUP_REMOVED lines=10> */
.L_x_22744:
[----:B------:R-:W-:Y:S05]  /*8910*/  BSYNC B1 ;  /* 0x0000000000017941 */ /* 0x000fea0003800000 */
.L_x_22743:
        /* <DEDUP_REMOVED lines=18> */
.L_x_22755:
[----:B------:R-:W-:-:S07]  /*8a40*/  MOV R0, R122 ;  /* 0x0000007a00007202 */ /* 0x000fce0000000f00 */
.L_x_22756:
[----:B------:R-:W-:Y:S05]  /*8a50*/  BSYNC B2 ;  /* 0x0000000000027941 */ /* 0x000fea0003800000 */
.L_x_22754:
        /* <DEDUP_REMOVED lines=16> */
.L_x_22760:
[----:B------:R-:W-:Y:S05]  /*8b60*/  BSYNC B3 ;  /* 0x0000000000037941 */ /* 0x000fea0003800000 */
.L_x_22759:
        /* <DEDUP_REMOVED lines=44> */
.L_x_22758:
[----:B------:R-:W-:Y:S05]  /*8e30*/  BSYNC B2 ;  /* 0x0000000000027941 */ /* 0x000fea0003800000 */
.L_x_22757:
        /* <DEDUP_REMOVED lines=10> */
.L_x_22753:
[----:B------:R-:W-:Y:S05]  /*8ee0*/  BSYNC B1 ;  /* 0x0000000000017941 */ /* 0x000fea0003800000 */
.L_x_22752:
        /* <DEDUP_REMOVED lines=18> */
.L_x_22764:
[----:B------:R-:W-:-:S07]  /*9010*/  IMAD.MOV.U32 R0, RZ, RZ, R122 ;  /* 0x000000ffff007224 */ /* 0x000fce00078e007a */
.L_x_22765:
[----:B------:R-:W-:Y:S05]  /*9020*/  BSYNC B2 ;  /* 0x0000000000027941 */ /* 0x000fea0003800000 */
.L_x_22763:
        /* <DEDUP_REMOVED lines=16> */
.L_x_22769:
[----:B------:R-:W-:Y:S05]  /*9130*/  BSYNC B3 ;  /* 0x0000000000037941 */ /* 0x000fea0003800000 */
.L_x_22768:
        /* <DEDUP_REMOVED lines=44> */
.L_x_22767:
[----:B------:R-:W-:Y:S05]  /*9400*/  BSYNC B2 ;  /* 0x0000000000027941 */ /* 0x000fea0003800000 */
.L_x_22766:
        /* <DEDUP_REMOVED lines=10> */
.L_x_22762:
[----:B------:R-:W-:Y:S05]  /*94b0*/  BSYNC B1 ;  /* 0x0000000000017941 */ /* 0x000fea0003800000 */
.L_x_22761:
        /* <DEDUP_REMOVED lines=18> */
.L_x_22773:
[----:B------:R-:W-:-:S07]  /*95e0*/  MOV R0, R122 ;  /* 0x0000007a00007202 */ /* 0x000fce0000000f00 */
.L_x_22774:
[----:B------:R-:W-:Y:S05]  /*95f0*/  BSYNC B2 ;  /* 0x0000000000027941 */ /* 0x000fea0003800000 */
.L_x_22772:
        /* <DEDUP_REMOVED lines=16> */
.L_x_22778:
[----:B------:R-:W-:Y:S05]  /*9700*/  BSYNC B3 ;  /* 0x0000000000037941 */ /* 0x000fea0003800000 */
.L_x_22777:
        /* <DEDUP_REMOVED lines=44> */
.L_x_22776:
[----:B------:R-:W-:Y:S05]  /*99d0*/  BSYNC B2 ;  /* 0x0000000000027941 */ /* 0x000fea0003800000 */
.L_x_22775:
        /* <DEDUP_REMOVED lines=10> */
.L_x_22771:
[----:B------:R-:W-:Y:S05]  /*9a80*/  BSYNC B1 ;  /* 0x0000000000017941 */ /* 0x000fea0003800000 */
.L_x_22770:
        /* <DEDUP_REMOVED lines=30> */
.L_x_22780:
[----:B------:R-:W-:Y:S05]  /*9c70*/  BSYNC B1 ;  /* 0x0000000000017941 */ /* 0x000fea0003800000 */
.L_x_22779:
        /* <DEDUP_REMOVED lines=22> */
.L_x_22784:
[----:B------:R-:W-:-:S07]  /*9de0*/  MOV R0, R122 ;  /* 0x0000007a00007202 */ /* 0x000fce0000000f00 */
.L_x_22785:
[----:B------:R-:W-:Y:S05]  /*9df0*/  BSYNC B2 ;  /* 0x0000000000027941 */ /* 0x000fea0003800000 */
.L_x_22783:
        /* <DEDUP_REMOVED lines=16> */
.L_x_22789:
[----:B------:R-:W-:Y:S05]  /*9f00*/  BSYNC B3 ;  /* 0x0000000000037941 */ /* 0x000fea0003800000 */
.L_x_22788:
        /* <DEDUP_REMOVED lines=43> */
.L_x_22787:
[----:B------:R-:W-:Y:S05]  /*a1c0*/  BSYNC B2 ;  /* 0x0000000000027941 */ /* 0x000fea0003800000 */
.L_x_22786:
        /* <DEDUP_REMOVED lines=10> */
.L_x_22782:
[----:B------:R-:W-:Y:S05]  /*a270*/  BSYNC B1 ;  /* 0x0000000000017941 */ /* 0x000fea0003800000 */
.L_x_22781:
        /* <DEDUP_REMOVED lines=18> */
.L_x_22793:
[----:B------:R-:W-:-:S07]  /*a3a0*/  MOV R0, R122 ;  /* 0x0000007a00007202 */ /* 0x000fce0000000f00 */
.L_x_22794:
[----:B------:R-:W-:Y:S05]  /*a3b0*/  BSYNC B2 ;  /* 0x0000000000027941 */ /* 0x000fea0003800000 */
.L_x_22792:
        /* <DEDUP_REMOVED lines=16> */
.L_x_22798:
[----:B------:R-:W-:Y:S05]  /*a4c0*/  BSYNC B3 ;  /* 0x0000000000037941 */ /* 0x000fea0003800000 */
.L_x_22797:
        /* <DEDUP_REMOVED lines=44> */
.L_x_22796:
[----:B------:R-:W-:Y:S05]  /*a790*/  BSYNC B2 ;  /* 0x0000000000027941 */ /* 0x000fea0003800000 */
.L_x_22795:
        /* <DEDUP_REMOVED lines=10> */
.L_x_22791:
[----:B------:R-:W-:Y:S05]  /*a840*/  BSYNC B1 ;  /* 0x0000000000017941 */ /* 0x000fea0003800000 */
.L_x_22790:
        /* <DEDUP_REMOVED lines=18> */
.L_x_22802:
[----:B------:R-:W-:-:S07]  /*a970*/  IMAD.MOV.U32 R0, RZ, RZ, R122 ;  /* 0x000000ffff007224 */ /* 0x000fce00078e007a */
.L_x_22803:
[----:B------:R-:W-:Y:S05]  /*a980*/  BSYNC B2 ;  /* 0x0000000000027941 */ /* 0x000fea0003800000 */
.L_x_22801:
        /* <DEDUP_REMOVED lines=16> */
.L_x_22807:
[----:B------:R-:W-:Y:S05]  /*aa90*/  BSYNC B3 ;  /* 0x0000000000037941 */ /* 0x000fea0003800000 */
.L_x_22806:
        /* <DEDUP_REMOVED lines=44> */
.L_x_22805:
[----:B------:R-:W-:Y:S05]  /*ad60*/  BSYNC B2 ;  /* 0x0000000000027941 */ /* 0x000fea0003800000 */
.L_x_22804:
        /* <DEDUP_REMOVED lines=10> */
.L_x_22800:
[----:B------:R-:W-:Y:S05]  /*ae10*/  BSYNC B1 ;  /* 0x0000000000017941 */ /* 0x000fea0003800000 */
.L_x_22799:
        /* <DEDUP_REMOVED lines=18> */
.L_x_22811:
[----:B------:R-:W-:-:S07]  /*af40*/  MOV R0, R122 ;  /* 0x0000007a00007202 */ /* 0x000fce0000000f00 */
.L_x_22812:
[----:B------:R-:W-:Y:S05]  /*af50*/  BSYNC B2 ;  /* 0x0000000000027941 */ /* 0x000fea0003800000 */
.L_x_22810:
        /* <DEDUP_REMOVED lines=16> */
.L_x_22816:
[----:B------:R-:W-:Y:S05]  /*b060*/  BSYNC B3 ;  /* 0x0000000000037941 */ /* 0x000fea0003800000 */
.L_x_22815:
        /* <DEDUP_REMOVED lines=44> */
.L_x_22814:
[----:B------:R-:W-:Y:S05]  /*b330*/  BSYNC B2 ;  /* 0x0000000000027941 */ /* 0x000fea0003800000 */
.L_x_22813:
        /* <DEDUP_REMOVED lines=10> */
.L_x_22809:
[----:B------:R-:W-:Y:S05]  /*b3e0*/  BSYNC B1 ;  /* 0x0000000000017941 */ /* 0x000fea0003800000 */
.L_x_22808:
        /* <DEDUP_REMOVED lines=18> */
.L_x_22820:
[----:B------:R-:W-:-:S07]  /*b510*/  IMAD.MOV.U32 R0, RZ, RZ, R122 ;  /* 0x000000ffff007224 */ /* 0x000fce00078e007a */
.L_x_22821:
[----:B------:R-:W-:Y:S05]  /*b520*/  BSYNC B2 ;  /* 0x0000000000027941 */ /* 0x000fea0003800000 */
.L_x_22819:
        /* <DEDUP_REMOVED lines=16> */
.L_x_22825:
[----:B------:R-:W-:Y:S05]  /*b630*/  BSYNC B3 ;  /* 0x0000000000037941 */ /* 0x000fea0003800000 */
.L_x_22824:
        /* <DEDUP_REMOVED lines=44> */
.L_x_22823:
[----:B------:R-:W-:Y:S05]  /*b900*/  BSYNC B2 ;  /* 0x0000000000027941 */ /* 0x000fea0003800000 */
.L_x_22822:
        /* <DEDUP_REMOVED lines=10> */
.L_x_22818:
[----:B------:R-:W-:Y:S05]  /*b9b0*/  BSYNC B1 ;  /* 0x0000000000017941 */ /* 0x000fea0003800000 */
.L_x_22817:
        /* <DEDUP_REMOVED lines=18> */
.L_x_22829:
[----:B------:R-:W-:-:S07]  /*bae0*/  MOV R0, R122 ;  /* 0x0000007a00007202 */ /* 0x000fce0000000f00 */
.L_x_22830:
[----:B------:R-:W-:Y:S05]  /*baf0*/  BSYNC B2 ;  /* 0x0000000000027941 */ /* 0x000fea0003800000 */
.L_x_22828:
        /* <DEDUP_REMOVED lines=16> */
.L_x_22834:
[----:B------:R-:W-:Y:S05]  /*bc00*/  BSYNC B3 ;  /* 0x0000000000037941 */ /* 0x000fea0003800000 */
.L_x_22833:
        /* <DEDUP_REMOVED lines=44> */
.L_x_22832:
[----:B------:R-:W-:Y:S05]  /*bed0*/  BSYNC B2 ;  /* 0x0000000000027941 */ /* 0x000fea0003800000 */
.L_x_22831:
        /* <DEDUP_REMOVED lines=10> */
.L_x_22827:
[----:B------:R-:W-:Y:S05]  /*bf80*/  BSYNC B1 ;  /* 0x0000000000017941 */ /* 0x000fea0003800000 */
.L_x_22826:
        /* <DEDUP_REMOVED lines=18> */
.L_x_22838:
[----:B------:R-:W-:-:S07]  /*c0b0*/  IMAD.MOV.U32 R0, RZ, RZ, R122 ;  /* 0x000000ffff007224 */ /* 0x000fce00078e007a */
.L_x_22839:
[----:B------:R-:W-:Y:S05]  /*c0c0*/  BSYNC B2 ;  /* 0x0000000000027941 */ /* 0x000fea0003800000 */
.L_x_22837:
        /* <DEDUP_REMOVED lines=16> */
.L_x_22843:
[----:B------:R-:W-:Y:S05]  /*c1d0*/  BSYNC B3 ;  /* 0x0000000000037941 */ /* 0x000fea0003800000 */
.L_x_22842:
        /* <DEDUP_REMOVED lines=44> */
.L_x_22841:
[----:B------:R-:W-:Y:S05]  /*c4a0*/  BSYNC B2 ;  /* 0x0000000000027941 */ /* 0x000fea0003800000 */
.L_x_22840:
        /* <DEDUP_REMOVED lines=10> */
.L_x_22836:
[----:B------:R-:W-:Y:S05]  /*c550*/  BSYNC B1 ;  /* 0x0000000000017941 */ /* 0x000fea0003800000 */
.L_x_22835:
        /* <DEDUP_REMOVED lines=18> */
.L_x_22847:
[----:B------:R-:W-:-:S07]  /*c680*/  MOV R0, R122 ;  /* 0x0000007a00007202 */ /* 0x000fce0000000f00 */
.L_x_22848:
[----:B------:R-:W-:Y:S05]  /*c690*/  BSYNC B2 ;  /* 0x0000000000027941 */ /* 0x000fea0003800000 */
.L_x_22846:
        /* <DEDUP_REMOVED lines=16> */
.L_x_22852:
[----:B------:R-:W-:Y:S05]  /*c7a0*/  BSYNC B3 ;  /* 0x0000000000037941 */ /* 0x000fea0003800000 */
.L_x_22851:
        /* <DEDUP_REMOVED lines=44> */
.L_x_22850:
[----:B------:R-:W-:Y:S05]  /*ca70*/  BSYNC B2 ;  /* 0x0000000000027941 */ /* 0x000fea0003800000 */
.L_x_22849:
        /* <DEDUP_REMOVED lines=10> */
.L_x_22845:
[----:B------:R-:W-:Y:S05]  /*cb20*/  BSYNC B1 ;  /* 0x0000000000017941 */ /* 0x000fea0003800000 */
.L_x_22844:
        /* <DEDUP_REMOVED lines=57> */
.L_x_22854:
[----:B------:R-:W-:Y:S05]  /*cec0*/  BSYNC B1 ;  /* 0x0000000000017941 */ /* 0x000fea0003800000 */
.L_x_22853:
        /* <DEDUP_REMOVED lines=88> */
.L_x_22870:
        /* <DEDUP_REMOVED lines=79> */
[----:B------:R-:W-:Y:S01]  /*d940*/  F2FP.F16.F32.PACK_AB R80, R85, R80 ;  /* 0x000000505550723e */ /* 0x000fe200000000ff */
        /* <DEDUP_REMOVED lines=68> */
.L_x_22857:
[----:B------:R-:W-:Y:S05]  /*dd90*/  BSYNC B1 ;  /* 0x0000000000017941 */ /* 0x000fea0003800000 */
.L_x_22856:
[----:B0-----:R-:W0:Y:S02]  /*dda0*/  LDC.64 R2, c[0x0][0x210] ;  /* 0x00008400ff027b82 */ /* 0x001e240000000a00 */
[----:B0-----:R-:W-:-:S05]  /*ddb0*/  IMAD R115, R2, 0x4, R115 ;  /* 0x0000000402737824 */ /* 0x001fca00078e0273 */
[----:B------:R-:W-:-:S13]  /*ddc0*/  ISETP.GE.AND P0, PT, R115, R3, PT ;  /* 0x000000037300720c */ /* 0x000fda0003f06270 */
[----:B------:R-:W-:Y:S05]  /*ddd0*/  @!P0 BRA `(.L_x_22858) ;  /* 0xffffff2800c08947 */ /* 0x000fea000383ffff */
[----:B------:R-:W-:Y:S05]  /*dde0*/  BSYNC B0 ;  /* 0x0000000000007941 */ /* 0x000fea0003800000 */
.L_x_22558:
[----:B------:R-:W-:Y:S05]  /*ddf0*/  EXIT ;  /* 0x000000000000794d */ /* 0x000fea0003800000 */
.L_x_22855:
        /* <DEDUP_REMOVED lines=8> */
.L_x_22860:
[----:B------:R-:W-:Y:S05]  /*de80*/  BSYNC B1 ;  /* 0x0000000000017941 */ /* 0x000fea0003800000 */
.L_x_22859:
        /* <DEDUP_REMOVED lines=10> */
.L_x_22861:
[----:B------:R-:W-:Y:S02]  /*df30*/  IMAD.MOV.U32 R142, RZ, RZ, 0x4 ;  /* 0x00000004ff8e7424 */ /* 0x000fe400078e00ff */
[----:B------:R-:W-:-:S04]  /*df40*/  IMAD.MOV.U32 R2, RZ, RZ, R141 ;  /* 0x000000ffff027224 */ /* 0x000fc800078e008d */
[----:B------:R-:W-:-:S05]  /*df50*/  FADD.FTZ R2, R3, R2 ;  /* 0x0000000203027221 */ /* 0x000fca0000010000 */
[----:B------:R-:W-:-:S07]  /*df60*/  MOV R143, R2 ;  /* 0x00000002008f7202 */ /* 0x000fce0000000f00 */
[----:B------:R-:W-:Y:S05]  /*df70*/  WARPSYNC.COLLECTIVE R140, `(.L_x_22862) ;  /* 0x000000008c087348 */ /* 0x000fea0003c00000 */
[----:B------:R0:W1:Y:S02]  /*df80*/  SHFL.BFLY P1, R141, R143, R142, R145 ;  /* 0x0c00008e8f8d7389 */ /* 0x0000640000020091 */
[----:B01----:R-:W-:Y:S01]  /*df90*/  ENDCOLLECTIVE ;  /* 0x000000000000791b */ /* 0x003fe20003800000 */
.L_x_22862:
[----:B------:R-:W-:Y:S01]  /*dfa0*/  HFMA2.MMA R142, -RZ, RZ, 0, 4.76837158203125e-07 ;  /* 0x00000008ff8e7435 */ /* 0x000fe200000001ff */
[----:B------:R-:W-:-:S05]  /*dfb0*/  MOV R113, R141 ;  /* 0x0000008d00717202 */ /* 0x000fca0000000f00 */
[----:B------:R-:W-:-:S04]  /*dfc0*/  FADD.FTZ R113, R2, R113 ;  /* 0x0000007102717221 */ /* 0x000fc80000010000 */
[----:B------:R-:W-:-:S07]  /*dfd0*/  IMAD.MOV.U32 R143, RZ, RZ, R113 ;  /* 0x000000ffff8f7224 */ /* 0x000fce00078e0071 */
[----:B------:R-:W-:Y:S05]  /*dfe0*/  WARPSYNC.COLLECTIVE R140, `(.L_x_22863) ;  /* 0x000000008c087348 */ /* 0x000fea0003c00000 */
[----:B------:R0:W1:Y:S02]  /*dff0*/  SHFL.BFLY P1, R141, R143, R142, R145 ;  /* 0x0c00008e8f8d7389 */ /* 0x0000640000020091 */
[----:B01----:R-:W-:Y:S01]  /*e000*/  ENDCOLLECTIVE ;  /* 0x000000000000791b */ /* 0x003fe20003800000 */
.L_x_22863:
[----:B------:R-:W-:Y:S02]  /*e010*/  IMAD.MOV.U32 R142, RZ, RZ, 0x10 ;  /* 0x00000010ff8e7424 */ /* 0x000fe400078e00ff */
[----:B------:R-:W-:-:S04]  /*e020*/  IMAD.MOV.U32 R112, RZ, RZ, R141 ;  /* 0x000000ffff707224 */ /* 0x000fc800078e008d */
[----:B------:R-:W-:-:S05]  /*e030*/  FADD.FTZ R112, R113, R112 ;  /* 0x0000007071707221 */ /* 0x000fca0000010000 */
[----:B------:R-:W-:-:S07]  /*e040*/  MOV R143, R112 ;  /* 0x00000070008f7202 */ /* 0x000fce0000000f00 */
[----:B------:R-:W-:Y:S05]  /*e050*/  WARPSYNC.COLLECTIVE R140, `(.L_x_22864) ;  /* 0x000000008c087348 */ /* 0x000fea0003c00000 */
[----:B------:R0:W1:Y:S02]  /*e060*/  SHFL.BFLY P1, R141, R143, R142, R145 ;  /* 0x0c00008e8f8d7389 */ /* 0x0000640000020091 */
[----:B01----:R-:W-:Y:S01]  /*e070*/  ENDCOLLECTIVE ;  /* 0x000000000000791b */ /* 0x003fe20003800000 */
.L_x_22864:
        /* <DEDUP_REMOVED lines=72> */
.L_x_22865:
[----:B------:R-:W-:Y:S02]  /*e500*/  IMAD.MOV.U32 R142, RZ, RZ, 0x2 ;  /* 0x00000002ff8e7424 */ /* 0x000fe400078e00ff */
[----:B------:R-:W-:-:S04]  /*e510*/  IMAD.MOV.U32 R3, RZ, RZ, R141 ;  /* 0x000000ffff037224 */ /* 0x000fc800078e008d */
[----:B------:R-:W-:-:S05]  /*e520*/  FADD.FTZ R3, R0, R3 ;  /* 0x0000000300037221 */ /* 0x000fca0000010000 */
[----:B------:R-:W-:-:S07]  /*e530*/  MOV R143, R3 ;  /* 0x00000003008f7202 */ /* 0x000fce0000000f00 */
[----:B------:R-:W-:Y:S05]  /*e540*/  WARPSYNC.COLLECTIVE R140, `(.L_x_22866) ;  /* 0x000000008c087348 */ /* 0x000fea0003c00000 */
[----:B------:R0:W1:Y:S02]  /*e550*/  SHFL.BFLY P1, R141, R143, R142, R145 ;  /* 0x0c00008e8f8d7389 */ /* 0x0000640000020091 */
[----:B01----:R-:W-:Y:S01]  /*e560*/  ENDCOLLECTIVE ;  /* 0x000000000000791b */ /* 0x003fe20003800000 */
.L_x_22866:
[----:B------:R-:W-:Y:S01]  /*e570*/  HFMA2.MMA R142, -RZ, RZ, 0, 2.384185791015625e-07 ;  /* 0x00000004ff8e7435 */ /* 0x000fe200000001ff */
[----:B------:R-:W-:-:S05]  /*e580*/  MOV R2, R141 ;  /* 0x0000008d00027202 */ /* 0x000fca0000000f00 */
[----:B------:R-:W-:-:S04]  /*e590*/  FADD.FTZ R2, R3, R2 ;  /* 0x0000000203027221 */ /* 0x000fc80000010000 */
[----:B------:R-:W-:-:S07]  /*e5a0*/  IMAD.MOV.U32 R143, RZ, RZ, R2 ;  /* 0x000000ffff8f7224 */ /* 0x000fce00078e0002 */
[----:B------:R-:W-:Y:S05]  /*e5b0*/  WARPSYNC.COLLECTIVE R140, `(.L_x_22867) ;  /* 0x000000008c087348 */ /* 0x000fea0003c00000 */
[----:B------:R0:W1:Y:S02]  /*e5c0*/  SHFL.BFLY P1, R141, R143, R142, R145 ;  /* 0x0c00008e8f8d7389 */ /* 0x0000640000020091 */
[----:B01----:R-:W-:Y:S01]  /*e5d0*/  ENDCOLLECTIVE ;  /* 0x000000000000791b */ /* 0x003fe20003800000 */
.L_x_22867:
[----:B------:R-:W-:Y:S02]  /*e5e0*/  IMAD.MOV.U32 R142, RZ, RZ, 0x8 ;  /* 0x00000008ff8e7424 */ /* 0x000fe400078e00ff */
[----:B------:R-:W-:-:S04]  /*e5f0*/  IMAD.MOV.U32 R113, RZ, RZ, R141 ;  /* 0x000000ffff717224 */ /* 0x000fc800078e008d */
[----:B------:R-:W-:-:S05]  /*e600*/  FADD.FTZ R113, R2, R113 ;  /* 0x0000007102717221 */ /* 0x000fca0000010000 */
[----:B------:R-:W-:-:S07]  /*e610*/  MOV R143, R113 ;  /* 0x00000071008f7202 */ /* 0x000fce0000000f00 */
[----:B------:R-:W-:Y:S05]  /*e620*/  WARPSYNC.COLLECTIVE R140, `(.L_x_22868) ;  /* 0x000000008c087348 */ /* 0x000fea0003c00000 */
[----:B------:R0:W1:Y:S02]  /*e630*/  SHFL.BFLY P1, R141, R143, R142, R145 ;  /* 0x0c00008e8f8d7389 */ /* 0x0000640000020091 */
[----:B01----:R-:W-:Y:S01]  /*e640*/  ENDCOLLECTIVE ;  /* 0x000000000000791b */ /* 0x003fe20003800000 */
.L_x_22868:
[----:B------:R-:W-:Y:S01]  /*e650*/  HFMA2.MMA R142, -RZ, RZ, 0, 9.5367431640625e-07 ;  /* 0x00000010ff8e7435 */ /* 0x000fe200000001ff */
[----:B------:R-:W-:-:S05]  /*e660*/  MOV R112, R141 ;  /* 0x0000008d00707202 */ /* 0x000fca0000000f00 */
[----:B------:R-:W-:-:S04]  /*e670*/  FADD.FTZ R138, R113, R112 ;  /* 0x00000070718a7221 */ /* 0x000fc80000010000 */
[----:B------:R-:W-:-:S07]  /*e680*/  IMAD.MOV.U32 R143, RZ, RZ, R138 ;  /* 0x000000ffff8f7224 */ /* 0x000fce00078e008a */
[----:B------:R-:W-:Y:S05]  /*e690*/  WARPSYNC.COLLECTIVE R140, `(.L_x_22869) ;  /* 0x000000008c087348 */ /* 0x000fea0003c00000 */
[----:B------:R0:W1:Y:S02]  /*e6a0*/  SHFL.BFLY P1, R141, R143, R142, R145 ;  /* 0x0c00008e8f8d7389 */ /* 0x0000640000020091 */
[----:B01----:R-:W-:Y:S01]  /*e6b0*/  ENDCOLLECTIVE ;  /* 0x000000000000791b */ /* 0x003fe20003800000 */
.L_x_22869:
[----:B------:R-:W-:Y:S05]  /*e6c0*/  BRA `(.L_x_22870) ;  /* 0xffffffec00607947 */ /* 0x000fea000383ffff */
.L_x_22871:
        /* <DEDUP_REMOVED lines=11> */
.L_x_30537:


//--------------------- .text._ZN10layer_norm13ln_fwd_kernelINS_13Kernel_traitsIf6__halffS2_fjLj1024ELj1ELj4ELj1ELj16ENS_18Kernel_traits_baseILj1024EfS2_fS2_fjLj128EEEEELb1ELb1ELb0ELb0EEEvNS_9FwdParamsE --------------------------
	.section	.text._ZN10layer_norm13ln_fwd_kernelINS_13Kernel_traitsIf6__halffS2_fjLj1024ELj1ELj4ELj1ELj16ENS_18Kernel_traits_baseILj1024EfS2_fS2_fjLj128EEEEELb1ELb1ELb0ELb0EEEvNS_9FwdParamsE,"ax",@progbits
	.align	128
        .global         _ZN10layer_norm13ln_fwd_kernelINS_13Kernel_traitsIf6__halffS2_fjLj1024ELj1ELj4ELj1ELj16ENS_18Kernel_traits_baseILj1024EfS2_fS2_fjLj128EEEEELb1ELb1ELb0ELb0EEEvNS_9FwdParamsE
        .type           _ZN10layer_norm13ln_fwd_kernelINS_13Kernel_traitsIf6__halffS2_fjLj1024ELj1ELj4ELj1ELj16ENS_18Kernel_traits_baseILj1024EfS2_fS2_fjLj128EEEEELb1ELb1ELb0ELb0EEEvNS_9FwdParamsE,@function
        .size           _ZN10layer_norm13ln_fwd_kernelINS_13Kernel_traitsIf6__halffS2_fjLj1024ELj1ELj4ELj1ELj16ENS_18Kernel_traits_baseILj1024EfS2_fS2_fjLj128EEEEELb1ELb1ELb0ELb0EEEvNS_9FwdParamsE,(.L_x_30538 - _ZN10layer_norm13ln_fwd_kernelINS_13Kernel_traitsIf6__halffS2_fjLj1024ELj1ELj4ELj1ELj16ENS_18Kernel_traits_baseILj1024EfS2_fS2_fjLj128EEEEELb1ELb1ELb0ELb0EEEvNS_9FwdParamsE)
        .other          _ZN10layer_norm13ln_fwd_kernelINS_13Kernel_traitsIf6__halffS2_fjLj1024ELj1ELj4ELj1ELj16ENS_18Kernel_traits_baseILj1024EfS2_fS2_fjLj128EEEEELb1ELb1ELb0ELb0EEEvNS_9FwdParamsE,@"STO_CUDA_ENTRY STV_DEFAULT"
_ZN10layer_norm13ln_fwd_kernelINS_13Kernel_traitsIf6__halffS2_fjLj1024ELj1ELj4ELj1ELj16ENS_18Kernel_traits_baseILj1024EfS2_fS2_fjLj128EEEEELb1ELb1ELb0ELb0EEEvNS_9FwdParamsE:
.text._ZN10layer_norm13ln_fwd_kernelINS_13Kernel_traitsIf6__halffS2_fjLj1024ELj1ELj4ELj1ELj16ENS_18Kernel_traits_baseILj1024EfS2_fS2_fjLj128EEEEELb1ELb1ELb0ELb0EEEvNS_9FwdParamsE:
        /* <DEDUP_REMOVED lines=18> */
[C-C-:B0-----:R-:W-:Y:S01]  /*0120*/  IMAD R150, R14.reuse, UR8, R151.reuse ;  /* 0x000000080e967c24 */ /* 0x141fe2000f8e0297 */
[----:B------:R-:W-:Y:S02]  /*0130*/  LOP3.LUT R89, R151, 0x1f, RZ, 0xc0, !PT ;  /* 0x0000001f97597812 */ /* 0x000fe400078ec0ff */
[----:B------:R-:W-:Y:S01]  /*0140*/  SHF.R.U32.HI R151, RZ, 0x5, R151 ;  /* 0x00000005ff977819 */ /* 0x000fe20000011697 */
[----:B------:R-:W-:Y:S04]  /*0150*/  BSSY B0, `(.L_x_22872) ;  /* 0x000005f000007945 */ /* 0x000fe80003800000 */
[----:B------:R-:W-:Y:S01]  /*0160*/  IMAD R151, R14, 0x4, R151 ;  /* 0x000000040e977824 */ /* 0x000fe200078e0297 */
[----:B--2---:R-:W-:-:S02]  /*0170*/  @P0 R2UR UR6, R2 ;  /* 0x00000000020602ca */ /* 0x004fc400000e0000 */
        /* <DEDUP_REMOVED lines=92> */
.L_x_22873:
[----:B------:R-:W-:Y:S05]  /*0740*/  BSYNC B0 ;  /* 0x0000000000007941 */ /* 0x000fea0003800000 */
.L_x_22872:
        /* <DEDUP_REMOVED lines=23> */
.L_x_22875:
[----:B------:R-:W-:Y:S05]  /*08c0*/  BSYNC B0 ;  /* 0x0000000000007941 */ /* 0x000fea0003800000 */
.L_x_22874:
        /* <DEDUP_REMOVED lines=23> */
.L_x_22877:
[----:B------:R-:W-:Y:S05]  /*0a40*/  BSYNC B0 ;  /* 0x0000000000007941 */ /* 0x000fea0003800000 */
.L_x_22876:
        /* <DEDUP_REMOVED lines=22> */
.L_x_22879:
[----:B------:R-:W-:Y:S05]  /*0bb0*/  BSYNC B0 ;  /* 0x0000000000007941 */ /* 0x000fea0003800000 */
.L_x_22878:
        /* <DEDUP_REMOVED lines=24> */
.L_x_23122:
        /* <DEDUP_REMOVED lines=41> */
.L_x_22884:
[----:B------:R-:W-:-:S07]  /*0fd0*/  MOV R157, R148 ;  /* 0x00000094009d7202 */ /* 0x000fce0000000f00 */
.L_x_22885:
[----:B------:R-:W-:Y:S05]  /*0fe0*/  BSYNC B2 ;  /* 0x0000000000027941 */ /* 0x000fea0003800000 */
.L_x_22883:
        /* <DEDUP_REMOVED lines=16> */
.L_x_22889:
[----:B------:R-:W-:Y:S05]  /*10f0*/  BSYNC B3 ;  /* 0x0000000000037941 */ /* 0x000fea0003800000 */
.L_x_22888:
        /* <DEDUP_REMOVED lines=42> */
[----:B------:R-:W-:-:S07]  /*13a0*/  LOP3.LUT R4, R3, UR32, R4, 0x96, !PT ;  /* 0x0000002003047c12 */ /* 0x000fce000f8e9604 */
.L_x_22887:
[----:B------:R-:W-:Y:S05]  /*13b0*/  BSYNC B2 ;  /* 0x0000000000027941 */ /* 0x000fea0003800000 */
.L_x_22886:
[----:B------:R-:W0:Y:S01]  /*13c0*/  LDC R146, c[0x0][0x298] ;  /* 0x0000a600ff927b82 */ /* 0x000e220000000800 */
[----:B------:R-:W-:Y:S01]  /*13d0*/  HFMA2.MMA R158, -RZ, RZ, 0.1171875, 0 ;  /* 0x2f800000ff9e7435 */ /* 0x000fe200000001ff */
[----:B------:R-:W-:Y:S01]  /*13e0*/  I2FP.F32.U32 R3, R157 ;  /* 0x0000009d00037245 */ /* 0x000fe20000201000 */
[----:B-----5:R-:W-:Y:S01]  /*13f0*/  HADD2.F32 R114, -RZ, R116.H0_H0 ;  /* 0x20000074ff727230 */ /* 0x020fe20000004100 */
[----:B------:R-:W-:Y:S01]  /*1400*/  ISETP.NE.U32.AND P0, PT, R112, RZ, PT ;  /* 0x000000ff7000720c */ /* 0x000fe20003f05070 */
[----:B------:R-:W-:Y:S01]  /*1410*/  BSSY B2, `(.L_x_22890) ;  /* 0x0000017000027945 */ /* 0x000fe20003800000 */
[----:B------:R-:W-:Y:S02]  /*1420*/  VIADD R115, R159, 0x1 ;  /* 0x000000019f737836 */ /* 0x000fe40000000000 */
[----:B------:R-:W1:Y:S01]  /*1430*/  LDC R147, c[0x0][0x294] ;  /* 0x0000a500ff937b82 */ /* 0x000e620000000800 */
[----:B------:R-:W-:Y:S02]  /*1440*/  ISETP.NE.AND.EX P0, PT, R113, RZ, PT, P0 ;  /* 0x000000ff7100720c */ /* 0x000fe40003f05300 */
        /* <DEDUP_REMOVED lines=18> */
.L_x_22891:
[----:B------:R-:W-:-:S07]  /*1570*/  IMAD.MOV.U32 R113, RZ, RZ, R148 ;  /* 0x000000ffff717224 */ /* 0x000fce00078e0094 */
.L_x_22892:
[----:B------:R-:W-:Y:S05]  /*1580*/  BSYNC B2 ;  /* 0x0000000000027941 */ /* 0x000fea0003800000 */
.L_x_22890:
        /* <DEDUP_REMOVED lines=16> */
.L_x_22896:
[----:B------:R-:W-:Y:S05]  /*1690*/  BSYNC B3 ;  /* 0x0000000000037941 */ /* 0x000fea0003800000 */
.L_x_22895:
        /* <DEDUP_REMOVED lines=43> */
.L_x_22894:
[----:B------:R-:W-:Y:S05]  /*1950*/  BSYNC B2 ;  /* 0x0000000000027941 */ /* 0x000fea0003800000 */
.L_x_22893:
        /* <DEDUP_REMOVED lines=22> */
.L_x_22898:
[----:B------:R-:W-:-:S07]  /*1ac0*/  IMAD.MOV.U32 R116, RZ, RZ, R148 ;  /* 0x000000ffff747224 */ /* 0x000fce00078e0094 */
.L_x_22899:
[----:B------:R-:W-:Y:S05]  /*1ad0*/  BSYNC B2 ;  /* 0x0000000000027941 */ /* 0x000fea0003800000 */
.L_x_22897:
        /* <DEDUP_REMOVED lines=16> */
.L_x_22903:
[----:B------:R-:W-:Y:S05]  /*1be0*/  BSYNC B3 ;  /* 0x0000000000037941 */ /* 0x000fea0003800000 */
.L_x_22902:
        /* <DEDUP_REMOVED lines=43> */
.L_x_22901:
[----:B------:R-:W-:Y:S05]  /*1ea0*/  BSYNC B2 ;  /* 0x0000000000027941 */ /* 0x000fea0003800000 */
.L_x_22900:
        /* <DEDUP_REMOVED lines=21> */
.L_x_22905:
[----:B------:R-:W-:-:S07]  /*2000*/  IMAD.MOV.U32 R115, RZ, RZ, R148 ;  /* 0x000000ffff737224 */ /* 0x000fce00078e0094 */
.L_x_22906:
[----:B------:R-:W-:Y:S05]  /*2010*/  BSYNC B2 ;  /* 0x0000000000027941 */ /* 0x000fea0003800000 */
.L_x_22904:
        /* <DEDUP_REMOVED lines=16> */
.L_x_22910:
[----:B------:R-:W-:Y:S05]  /*2120*/  BSYNC B3 ;  /* 0x0000000000037941 */ /* 0x000fea0003800000 */
.L_x_22909:
        /* <DEDUP_REMOVED lines=43> */
.L_x_22908:
[----:B------:R-:W-:Y:S05]  /*23e0*/  BSYNC B2 ;  /* 0x0000000000027941 */ /* 0x000fea0003800000 */
.L_x_22907:
        /* <DEDUP_REMOVED lines=21> */
.L_x_22912:
[----:B------:R-:W-:-:S07]  /*2540*/  IMAD.MOV.U32 R160, RZ, RZ, R148 ;  /* 0x000000ffffa07224 */ /* 0x000fce00078e0094 */
.L_x_22913:
[----:B------:R-:W-:Y:S05]  /*2550*/  BSYNC B2 ;  /* 0x0000000000027941 */ /* 0x000fea0003800000 */
.L_x_22911:
        /* <DEDUP_REMOVED lines=16> */
.L_x_22917:
[----:B------:R-:W-:Y:S05]  /*2660*/  BSYNC B3 ;  /* 0x0000000000037941 */ /* 0x000fea0003800000 */
.L_x_22916:
        /* <DEDUP_REMOVED lines=43> */
.L_x_22915:
[----:B------:R-:W-:Y:S05]  /*2920*/  BSYNC B2 ;  /* 0x0000000000027941 */ /* 0x000fea0003800000 */
.L_x_22914:
        /* <DEDUP_REMOVED lines=21> */
.L_x_22919:
[----:B------:R-:W-:-:S07]  /*2a80*/  IMAD.MOV.U32 R117, RZ, RZ, R148 ;  /* 0x000000ffff757224 */ /* 0x000fce00078e0094 */
.L_x_22920:
[----:B------:R-:W-:Y:S05]  /*2a90*/  BSYNC B2 ;  /* 0x0000000000027941 */ /* 0x000fea0003800000 */
.L_x_22918:
        /* <DEDUP_REMOVED lines=16> */
.L_x_22924:
[----:B------:R-:W-:Y:S05]  /*2ba0*/  BSYNC B3 ;  /* 0x0000000000037941 */ /* 0x000fea0003800000 */
.L_x_22923:
        /* <DEDUP_REMOVED lines=43> */
.L_x_22922:
[----:B------:R-:W-:Y:S05]  /*2e60*/  BSYNC B2 ;  /* 0x0000000000027941 */ /* 0x000fea0003800000 */
.L_x_22921:
        /* <DEDUP_REMOVED lines=21> */
.L_x_22926:
[----:B------:R-:W-:-:S07]  /*2fc0*/  IMAD.MOV.U32 R118, RZ, RZ, R148 ;  /* 0x000000ffff767224 */ /* 0x000fce00078e0094 */
.L_x_22927:
[----:B------:R-:W-:Y:S05]  /*2fd0*/  BSYNC B2 ;  /* 0x0000000000027941 */ /* 0x000fea0003800000 */
.L_x_22925:
        /* <DEDUP_REMOVED lines=16> */
.L_x_22931:
[----:B------:R-:W-:Y:S05]  /*30e0*/  BSYNC B3 ;  /* 0x0000000000037941 */ /* 0x000fea0003800000 */
.L_x_22930:
        /* <DEDUP_REMOVED lines=43> */
.L_x_22929:
[----:B------:R-:W-:Y:S05]  /*33a0*/  BSYNC B2 ;  /* 0x0000000000027941 */ /* 0x000fea0003800000 */
.L_x_22928:
        /* <DEDUP_REMOVED lines=21> */
.L_x_22933:
[----:B------:R-:W-:-:S07]  /*3500*/  IMAD.MOV.U32 R160, RZ, RZ, R148 ;  /* 0x000000ffffa07224 */ /* 0x000fce00078e0094 */
.L_x_22934:
[----:B------:R-:W-:Y:S05]  /*3510*/  BSYNC B2 ;  /* 0x0000000000027941 */ /* 0x000fea0003800000 */
.L_x_22932:
        /* <DEDUP_REMOVED lines=18> */
.L_x_22938:
[----:B------:R-:W-:Y:S05]  /*3640*/  BSYNC B3 ;  /* 0x0000000000037941 */ /* 0x000fea0003800000 */
.L_x_22937:
        /* <DEDUP_REMOVED lines=43> */
.L_x_22936:
[----:B------:R-:W-:Y:S05]  /*3900*/  BSYNC B2 ;  /* 0x0000000000027941 */ /* 0x000fea0003800000 */
.L_x_22935:
        /* <DEDUP_REMOVED lines=18> */
[----:B------:R-:W-:Y:S01]  /*3a30*/  HADD2.F32 R158, -RZ, R119.H1_H1 ;  /* 0x30000077ff9e7230 */ /* 0x000fe20000004100 */
[----:B------:R-:W-:-:S04]  /*3a40*/  LOP3.LUT R159, R159, R157, R161, 0xfe, !PT ;  /* 0x0000009d9f9f7212 */ /* 0x000fc800078efea1 */
        /* <DEDUP_REMOVED lines=11> */
[C---:B------:R-:W-:Y:S01]  /*3b00*/  LEA.HI.X R161, R156.reuse, UR13, RZ, 0x3, P0 ;  /* 0x0000000d9ca17c11 */ /* 0x040fe200080f1cff */
[----:B------:R-:W-:-:S02]  /*3b10*/  VIADD R146, R156, 0x20 ;  /* 0x000000209c927836 */ /* 0x000fc40000000000 */
[----:B------:R0:W-:Y:S04]  /*3b20*/  STG.E.128 desc[UR4][R162.64+0x10], R116 ;  /* 0x00001074a2007986 */ /* 0x0001e8000c101d04 */
[----:B------:R0:W-:Y:S02]  /*3b30*/  STG.E.64 desc[UR4][R160.64], R158 ;  /* 0x0000009ea0007986 */ /* 0x0001e4000c101b04 */
.L_x_22882:
[----:B------:R-:W-:Y:S05]  /*3b40*/  BSYNC B1 ;  /* 0x0000000000017941 */ /* 0x000fea0003800000 */
.L_x_22881:
        /* <DEDUP_REMOVED lines=25> */
.L_x_22942:
[----:B------:R-:W-:-:S07]  /*3ce0*/  MOV R158, R148 ;  /* 0x00000094009e7202 */ /* 0x000fce0000000f00 */
.L_x_22943:
[----:B------:R-:W-:Y:S05]  /*3cf0*/  BSYNC B2 ;  /* 0x0000000000027941 */ /* 0x000fea0003800000 */
.L_x_22941:
        /* <DEDUP_REMOVED lines=16> */
.L_x_22947:
[----:B------:R-:W-:Y:S05]  /*3e00*/  BSYNC B3 ;  /* 0x0000000000037941 */ /* 0x000fea0003800000 */
.L_x_22946:
        /* <DEDUP_REMOVED lines=43> */
.L_x_22945:
[----:B------:R-:W-:Y:S05]  /*40c0*/  BSYNC B2 ;  /* 0x0000000000027941 */ /* 0x000fea0003800000 */
.L_x_22944:
[----:B------:R-:W0:Y:S01]  /*40d0*/  LDC R147, c[0x0][0x298] ;  /* 0x0000a600ff937b82 */ /* 0x000e220000000800 */
[----:B------:R-:W-:Y:S01]  /*40e0*/  I2FP.F32.U32 R3, R158 ;  /* 0x0000009e00037245 */ /* 0x000fe20000201000 */
[----:B------:R-:W-:Y:S01]  /*40f0*/  HFMA2.MMA R158, -RZ, RZ, 0.1171875, 0 ;  /* 0x2f800000ff9e7435 */ /* 0x000fe200000001ff */
[----:B-----5:R-:W-:Y:S01]  /*4100*/  HADD2.F32 R122, -RZ, R124.H0_H0 ;  /* 0x2000007cff7a7230 */ /* 0x020fe20000004100 */
[----:B------:R-:W-:Y:S01]  /*4110*/  ISETP.NE.U32.AND P0, PT, R120, RZ, PT ;  /* 0x000000ff7800720c */ /* 0x000fe20003f05070 */
[----:B------:R-:W-:Y:S01]  /*4120*/  BSSY B2, `(.L_x_22948) ;  /* 0x0000017000027945 */ /* 0x000fe20003800000 */
[----:B------:R-:W-:Y:S02]  /*4130*/  VIADD R123, R160, 0x1 ;  /* 0x00000001a07b7836 */ /* 0x000fe40000000000 */
[----:B------:R-:W1:Y:S01]  /*4140*/  LDC R157, c[0x0][0x294] ;  /* 0x0000a500ff9d7b82 */ /* 0x000e620000000800 */
[----:B------:R-:W-:Y:S01]  /*4150*/  FMUL.FTZ R122, R122, R145 ;  /* 0x000000917a7a7220 */ /* 0x000fe20000410000 */
[----:B------:R-:W-:-:S02]  /*4160*/  ISETP.NE.AND.EX P0, PT, R121, RZ, PT, P0 ;  /* 0x000000ff7900720c */ /* 0x000fc40003f05300 */
        /* <DEDUP_REMOVED lines=17> */
.L_x_22949:
[----:B------:R-:W-:-:S07]  /*4280*/  IMAD.MOV.U32 R121, RZ, RZ, R148 ;  /* 0x000000ffff797224 */ /* 0x000fce00078e0094 */
.L_x_22950:
[----:B------:R-:W-:Y:S05]  /*4290*/  BSYNC B2 ;  /* 0x0000000000027941 */ /* 0x000fea0003800000 */
.L_x_22948:
        /* <DEDUP_REMOVED lines=16> */
.L_x_22954:
[----:B------:R-:W-:Y:S05]  /*43a0*/  BSYNC B3 ;  /* 0x0000000000037941 */ /* 0x000fea0003800000 */
.L_x_22953:
        /* <DEDUP_REMOVED lines=43> */
.L_x_22952:
[----:B------:R-:W-:Y:S05]  /*4660*/  BSYNC B2 ;  /* 0x0000000000027941 */ /* 0x000fea0003800000 */
.L_x_22951:
        /* <DEDUP_REMOVED lines=22> */
.L_x_22956:
[----:B------:R-:W-:-:S07]  /*47d0*/  IMAD.MOV.U32 R124, RZ, RZ, R148 ;  /* 0x000000ffff7c7224 */ /* 0x000fce00078e0094 */
.L_x_22957:
[----:B------:R-:W-:Y:S05]  /*47e0*/  BSYNC B2 ;  /* 0x0000000000027941 */ /* 0x000fea0003800000 */
.L_x_22955:
        /* <DEDUP_REMOVED lines=16> */
.L_x_22961:
[----:B------:R-:W-:Y:S05]  /*48f0*/  BSYNC B3 ;  /* 0x0000000000037941 */ /* 0x000fea0003800000 */
.L_x_22960:
        /* <DEDUP_REMOVED lines=43> */
.L_x_22959:
[----:B------:R-:W-:Y:S05]  /*4bb0*/  BSYNC B2 ;  /* 0x0000000000027941 */ /* 0x000fea0003800000 */
.L_x_22958:
        /* <DEDUP_REMOVED lines=21> */
.L_x_22963:
[----:B------:R-:W-:-:S07]  /*4d10*/  IMAD.MOV.U32 R123, RZ, RZ, R148 ;  /* 0x000000ffff7b7224 */ /* 0x000fce00078e0094 */
.L_x_22964:
[----:B------:R-:W-:Y:S05]  /*4d20*/  BSYNC B2 ;  /* 0x0000000000027941 */ /* 0x000fea0003800000 */
.L_x_22962:
        /* <DEDUP_REMOVED lines=16> */
.L_x_22968:
[----:B------:R-:W-:Y:S05]  /*4e30*/  BSYNC B3 ;  /* 0x0000000000037941 */ /* 0x000fea0003800000 */
.L_x_22967:
        /* <DEDUP_REMOVED lines=43> */
.L_x_22966:
[----:B------:R-:W-:Y:S05]  /*50f0*/  BSYNC B2 ;  /* 0x0000000000027941 */ /* 0x000fea0003800000 */
.L_x_22965:
        /* <DEDUP_REMOVED lines=21> */
.L_x_22970:
[----:B------:R-:W-:-:S07]  /*5250*/  IMAD.MOV.U32 R124, RZ, RZ, R148 ;  /* 0x000000ffff7c7224 */ /* 0x000fce00078e0094 */
.L_x_22971:
[----:B------:R-:W-:Y:S05]  /*5260*/  BSYNC B2 ;  /* 0x0000000000027941 */ /* 0x000fea0003800000 */
.L_x_22969:
        /* <DEDUP_REMOVED lines=16> */
.L_x_22975:
[----:B------:R-:W-:Y:S05]  /*5370*/  BSYNC B3 ;  /* 0x0000000000037941 */ /* 0x000fea0003800000 */
.L_x_22974:
        /* <DEDUP_REMOVED lines=43> */
.L_x_22973:
[----:B------:R-:W-:Y:S05]  /*5630*/  BSYNC B2 ;  /* 0x0000000000027941 */ /* 0x000fea0003800000 */
.L_x_22972:
        /* <DEDUP_REMOVED lines=21> */
.L_x_22977:
[----:B------:R-:W-:-:S07]  /*5790*/  IMAD.MOV.U32 R125, RZ, RZ, R148 ;  /* 0x000000ffff7d7224 */ /* 0x000fce00078e0094 */
.L_x_22978:
[----:B------:R-:W-:Y:S05]  /*57a0*/  BSYNC B2 ;  /* 0x0000000000027941 */ /* 0x000fea0003800000 */
.L_x_22976:
        /* <DEDUP_REMOVED lines=16> */
.L_x_22982:
[----:B------:R-:W-:Y:S05]  /*58b0*/  BSYNC B3 ;  /* 0x0000000000037941 */ /* 0x000fea0003800000 */
.L_x_22981:
        /* <DEDUP_REMOVED lines=43> */
.L_x_22980:
[----:B------:R-:W-:Y:S05]  /*5b70*/  BSYNC B2 ;  /* 0x0000000000027941 */ /* 0x000fea0003800000 */
.L_x_22979:
        /* <DEDUP_REMOVED lines=21> */
.L_x_22984:
[----:B------:R-:W-:-:S07]  /*5cd0*/  IMAD.MOV.U32 R126, RZ, RZ, R148 ;  /* 0x000000ffff7e7224 */ /* 0x000fce00078e0094 */
.L_x_22985:
[----:B------:R-:W-:Y:S05]  /*5ce0*/  BSYNC B2 ;  /* 0x0000000000027941 */ /* 0x000fea0003800000 */
.L_x_22983:
        /* <DEDUP_REMOVED lines=16> */
.L_x_22989:
[----:B------:R-:W-:Y:S05]  /*5df0*/  BSYNC B3 ;  /* 0x0000000000037941 */ /* 0x000fea0003800000 */
.L_x_22988:
        /* <DEDUP_REMOVED lines=43> */
.L_x_22987:
[----:B------:R-:W-:Y:S05]  /*60b0*/  BSYNC B2 ;  /* 0x0000000000027941 */ /* 0x000fea0003800000 */
.L_x_22986:
        /* <DEDUP_REMOVED lines=21> */
.L_x_22991:
[----:B------:R-:W-:-:S07]  /*6210*/  IMAD.MOV.U32 R161, RZ, RZ, R148 ;  /* 0x000000ffffa17224 */ /* 0x000fce00078e0094 */
.L_x_22992:
[----:B------:R-:W-:Y:S05]  /*6220*/  BSYNC B2 ;  /* 0x0000000000027941 */ /* 0x000fea0003800000 */
.L_x_22990:
        /* <DEDUP_REMOVED lines=18> */
.L_x_22996:
[----:B------:R-:W-:Y:S05]  /*6350*/  BSYNC B3 ;  /* 0x0000000000037941 */ /* 0x000fea0003800000 */
.L_x_22995:
        /* <DEDUP_REMOVED lines=43> */
.L_x_22994:
[----:B------:R-:W-:Y:S05]  /*6610*/  BSYNC B2 ;  /* 0x0000000000027941 */ /* 0x000fea0003800000 */
.L_x_22993:
        /* <DEDUP_REMOVED lines=31> */
[C---:B------:R-:W-:Y:S01]  /*6810*/  LEA.HI.X R163, R146.reuse, UR13, RZ, 0x3, P0 ;  /* 0x0000000d92a37c11 */ /* 0x040fe200080f1cff */
[----:B------:R-:W-:Y:S02]  /*6820*/  VIADD R146, R146, 0x20 ;  /* 0x0000002092927836 */ /* 0x000fe40000000000 */
[----:B------:R1:W-:Y:S04]  /*6830*/  STG.E.128 desc[UR4][R160.64+0x10], R124 ;  /* 0x0000107ca0007986 */ /* 0x0003e8000c101d04 */
[----:B------:R1:W-:Y:S02]  /*6840*/  STG.E.64 desc[UR4][R162.64], R158 ;  /* 0x0000009ea2007986 */ /* 0x0003e4000c101b04 */
.L_x_22940:
[----:B------:R-:W-:Y:S05]  /*6850*/  BSYNC B1 ;  /* 0x0000000000017941 */ /* 0x000fea0003800000 */
.L_x_22939:
        /* <DEDUP_REMOVED lines=25> */
.L_x_23000:
[----:B------:R-:W-:-:S07]  /*69f0*/  MOV R158, R148 ;  /* 0x00000094009e7202 */ /* 0x000fce0000000f00 */
.L_x_23001:
[----:B------:R-:W-:Y:S05]  /*6a00*/  BSYNC B2 ;  /* 0x0000000000027941 */ /* 0x000fea0003800000 */
.L_x_22999:
        /* <DEDUP_REMOVED lines=16> */
.L_x_23005:
[----:B------:R-:W-:Y:S05]  /*6b10*/  BSYNC B3 ;  /* 0x0000000000037941 */ /* 0x000fea0003800000 */
.L_x_23004:
        /* <DEDUP_REMOVED lines=43> */
.L_x_23003:
[----:B------:R-:W-:Y:S05]  /*6dd0*/  BSYNC B2 ;  /* 0x0000000000027941 */ /* 0x000fea0003800000 */
.L_x_23002:
        /* <DEDUP_REMOVED lines=27> */
.L_x_23007:
[----:B------:R-:W-:-:S07]  /*6f90*/  IMAD.MOV.U32 R129, RZ, RZ, R148 ;  /* 0x000000ffff817224 */ /* 0x000fce00078e0094 */
.L_x_23008:
[----:B------:R-:W-:Y:S05]  /*6fa0*/  BSYNC B2 ;  /* 0x0000000000027941 */ /* 0x000fea0003800000 */
.L_x_23006:
        /* <DEDUP_REMOVED lines=16> */
.L_x_23012:
[----:B------:R-:W-:Y:S05]  /*70b0*/  BSYNC B3 ;  /* 0x0000000000037941 */ /* 0x000fea0003800000 */
.L_x_23011:
        /* <DEDUP_REMOVED lines=43> */
.L_x_23010:
[----:B------:R-:W-:Y:S05]  /*7370*/  BSYNC B2 ;  /* 0x0000000000027941 */ /* 0x000fea0003800000 */
.L_x_23009:
        /* <DEDUP_REMOVED lines=22> */
.L_x_23014:
[----:B------:R-:W-:-:S07]  /*74e0*/  IMAD.MOV.U32 R132, RZ, RZ, R148 ;  /* 0x000000ffff847224 */ /* 0x000fce00078e0094 */
.L_x_23015:
[----:B------:R-:W-:Y:S05]  /*74f0*/  BSYNC B2 ;  /* 0x0000000000027941 */ /* 0x000fea0003800000 */
.L_x_23013:
        /* <DEDUP_REMOVED lines=16> */
.L_x_23019:
[----:B------:R-:W-:Y:S05]  /*7600*/  BSYNC B3 ;  /* 0x0000000000037941 */ /* 0x000fea0003800000 */
.L_x_23018:
        /* <DEDUP_REMOVED lines=43> */
.L_x_23017:
[----:B------:R-:W-:Y:S05]  /*78c0*/  BSYNC B2 ;  /* 0x0000000000027941 */ /* 0x000fea0003800000 */
.L_x_23016:
        /* <DEDUP_REMOVED lines=21> */
.L_x_23021:
[----:B------:R-:W-:-:S07]  /*7a20*/  IMAD.MOV.U32 R131, RZ, RZ, R148 ;  /* 0x000000ffff837224 */ /* 0x000fce00078e0094 */
.L_x_23022:
[----:B------:R-:W-:Y:S05]  /*7a30*/  BSYNC B2 ;  /* 0x0000000000027941 */ /* 0x000fea0003800000 */
.L_x_23020:
        /* <DEDUP_REMOVED lines=16> */
.L_x_23026:
[----:B------:R-:W-:Y:S05]  /*7b40*/  BSYNC B3 ;  /* 0x0000000000037941 */ /* 0x000fea0003800000 */
.L_x_23025:
        /* <DEDUP_REMOVED lines=43> */
.L_x_23024:
[----:B------:R-:W-:Y:S05]  /*7e00*/  BSYNC B2 ;  /* 0x0000000000027941 */ /* 0x000fea0003800000 */
.L_x_23023:
        /* <DEDUP_REMOVED lines=21> */
.L_x_23028:
[----:B------:R-:W-:-:S07]  /*7f60*/  IMAD.MOV.U32 R132, RZ, RZ, R148 ;  /* 0x000000ffff847224 */ /* 0x000fce00078e0094 */
.L_x_23029:
[----:B------:R-:W-:Y:S05]  /*7f70*/  BSYNC B2 ;  /* 0x0000000000027941 */ /* 0x000fea0003800000 */
.L_x_23027:
        /* <DEDUP_REMOVED lines=16> */
.L_x_23033:
[----:B------:R-:W-:Y:S05]  /*8080*/  BSYNC B3 ;  /* 0x0000000000037941 */ /* 0x000fea0003800000 */
.L_x_23032:
        /* <DEDUP_REMOVED lines=43> */
.L_x_23031:
[----:B------:R-:W-:Y:S05]  /*8340*/  BSYNC B2 ;  /* 0x0000000000027941 */ /* 0x000fea0003800000 */
.L_x_23030:
        /* <DEDUP_REMOVED lines=21> */
.L_x_23035:
[----:B------:R-:W-:-:S07]  /*84a0*/  IMAD.MOV.U32 R133, RZ, RZ, R148 ;  /* 0x000000ffff857224 */ /* 0x000fce00078e0094 */
.L_x_23036:
[----:B------:R-:W-:Y:S05]  /*84b0*/  BSYNC B2 ;  /* 0x0000000000027941 */ /* 0x000fea0003800000 */
.L_x_23034:
        /* <DEDUP_REMOVED lines=16> */
.L_x_23040:
[----:B------:R-:W-:Y:S05]  /*85c0*/  BSYNC B3 ;  /* 0x0000000000037941 */ /* 0x000fea0003800000 */
.L_x_23039:
        /* <DEDUP_REMOVED lines=43> */
.L_x_23038:
[----:B------:R-:W-:Y:S05]  /*8880*/  BSYNC B2 ;  /* 0x0000000000027941 */ /* 0x000fea0003800000 */
.L_x_23037:
        /* <DEDUP_REMOVED lines=21> */
.L_x_23042:
[----:B------:R-:W-:-:S07]  /*89e0*/  IMAD.MOV.U32 R134, RZ, RZ, R148 ;  /* 0x000000ffff867224 */ /* 0x000fce00078e0094 */
.L_x_23043:
[----:B------:R-:W-:Y:S05]  /*89f0*/  BSYNC B2 ;  /* 0x0000000000027941 */ /* 0x000fea0003800000 */
.L_x_23041:
        /* <DEDUP_REMOVED lines=16> */
.L_x_23047:
[----:B------:R-:W-:Y:S05]  /*8b00*/  BSYNC B3 ;  /* 0x0000000000037941 */ /* 0x000fea0003800000 */
.L_x_23046:
        /* <DEDUP_REMOVED lines=43> */
.L_x_23045:
[----:B------:R-:W-:Y:S05]  /*8dc0*/  BSYNC B2 ;  /* 0x0000000000027941 */ /* 0x000fea0003800000 */
.L_x_23044:
        /* <DEDUP_REMOVED lines=21> */
.L_x_23049:
[----:B------:R-:W-:-:S07]  /*8f20*/  IMAD.MOV.U32 R161, RZ, RZ, R148 ;  /* 0x000000ffffa17224 */ /* 0x000fce00078e0094 */
.L_x_23050:
[----:B------:R-:W-:Y:S05]  /*8f30*/  BSYNC B2 ;  /* 0x0000000000027941 */ /* 0x000fea0003800000 */
.L_x_23048:
        /* <DEDUP_REMOVED lines=18> */
.L_x_23054:
[----:B------:R-:W-:Y:S05]  /*9060*/  BSYNC B3 ;  /* 0x0000000000037941 */ /* 0x000fea0003800000 */
.L_x_23053:
        /* <DEDUP_REMOVED lines=43> */
.L_x_23052:
[----:B------:R-:W-:Y:S05]  /*9320*/  BSYNC B2 ;  /* 0x0000000000027941 */ /* 0x000fea0003800000 */
.L_x_23051:
        /* <DEDUP_REMOVED lines=35> */
.L_x_22998:
[----:B------:R-:W-:Y:S05]  /*9560*/  BSYNC B1 ;  /* 0x0000000000017941 */ /* 0x000fea0003800000 */
.L_x_22997:
        /* <DEDUP_REMOVED lines=25> */
.L_x_23058:
[----:B------:R-:W-:-:S07]  /*9700*/  MOV R158, R148 ;  /* 0x00000094009e7202 */ /* 0x000fce0000000f00 */
.L_x_23059:
[----:B------:R-:W-:Y:S05]  /*9710*/  BSYNC B2 ;  /* 0x0000000000027941 */ /* 0x000fea0003800000 */
.L_x_23057:
        /* <DEDUP_REMOVED lines=16> */
.L_x_23063:
[----:B------:R-:W-:Y:S05]  /*9820*/  BSYNC B3 ;  /* 0x0000000000037941 */ /* 0x000fea0003800000 */
.L_x_23062:
        /* <DEDUP_REMOVED lines=43> */
.L_x_23061:
[----:B------:R-:W-:Y:S05]  /*9ae0*/  BSYNC B2 ;  /* 0x0000000000027941 */ /* 0x000fea0003800000 */
.L_x_23060:
[----:B------:R-:W0:Y:S01]  /*9af0*/  LDC R147, c[0x0][0x298] ;  /* 0x0000a600ff937b82 */ /* 0x000e220000000800 */
[----:B------:R-:W-:Y:S01]  /*9b00*/  HFMA2.MMA R159, -RZ, RZ, 0.1171875, 0 ;  /* 0x2f800000ff9f7435 */ /* 0x000fe200000001ff */
[----:B------:R-:W-:Y:S01]  /*9b10*/  ISETP.NE.U32.AND P0, PT, R136, RZ, PT ;  /* 0x000000ff8800720c */ /* 0x000fe20003f05070 */
[----:B-----5:R-:W-:Y:S01]  /*9b20*/  HADD2.F32 R138, -RZ, R140.H0_H0 ;  /* 0x2000008cff8a7230 */ /* 0x020fe20000004100 */
[----:B------:R-:W-:Y:S01]  /*9b30*/  I2FP.F32.U32 R136, R158 ;  /* 0x0000009e00887245 */ /* 0x000fe20000201000 */
[----:B------:R-:W-:Y:S01]  /*9b40*/  BSSY B2, `(.L_x_23064) ;  /* 0x0000017000027945 */ /* 0x000fe20003800000 */
[----:B------:R-:W-:Y:S02]  /*9b50*/  ISETP.NE.AND.EX P0, PT, R137, RZ, PT, P0 ;  /* 0x000000ff8900720c */ /* 0x000fe40003f05300 */
[----:B------:R-:W1:Y:S01]  /*9b60*/  LDC R157, c[0x0][0x294] ;  /* 0x0000a500ff9d7b82 */ /* 0x000e620000000800 */
[----:B------:R-:W-:Y:S02]  /*9b70*/  FMUL.FTZ R138, R138, R145 ;  /* 0x000000918a8a7220 */ /* 0x000fe40000410000 */
[----:B------:R-:W-:-:S02]  /*9b80*/  FFMA.FTZ R136, R136, R159, 1.1641532182693481445e-10 ;  /* 0x2f00000088887423 */ /* 0x000fc4000001009f */
[----:B0-----:R-:W-:-:S03]  /*9b90*/  FMUL.FTZ R138, R138, R147 ;  /* 0x000000938a8a7220 */ /* 0x001fc60000410000 */
        /* <DEDUP_REMOVED lines=16> */
.L_x_23065:
[----:B------:R-:W-:-:S07]  /*9ca0*/  IMAD.MOV.U32 R137, RZ, RZ, R148 ;  /* 0x000000ffff897224 */ /* 0x000fce00078e0094 */
.L_x_23066:
[----:B------:R-:W-:Y:S05]  /*9cb0*/  BSYNC B2 ;  /* 0x0000000000027941 */ /* 0x000fea0003800000 */
.L_x_23064:
        /* <DEDUP_REMOVED lines=16> */
.L_x_23070:
[----:B------:R-:W-:Y:S05]  /*9dc0*/  BSYNC B3 ;  /* 0x0000000000037941 */ /* 0x000fea0003800000 */
.L_x_23069:
        /* <DEDUP_REMOVED lines=43> */
.L_x_23068:
[----:B------:R-:W-:Y:S05]  /*a080*/  BSYNC B2 ;  /* 0x0000000000027941 */ /* 0x000fea0003800000 */
.L_x_23067:
        /* <DEDUP_REMOVED lines=22> */
.L_x_23072:
[----:B------:R-:W-:-:S07]  /*a1f0*/  IMAD.MOV.U32 R140, RZ, RZ, R148 ;  /* 0x000000ffff8c7224 */ /* 0x000fce00078e0094 */
.L_x_23073:
[----:B------:R-:W-:Y:S05]  /*a200*/  BSYNC B2 ;  /* 0x0000000000027941 */ /* 0x000fea0003800000 */
.L_x_23071:
        /* <DEDUP_REMOVED lines=16> */
.L_x_23077:
[----:B------:R-:W-:Y:S05]  /*a310*/  BSYNC B3 ;  /* 0x0000000000037941 */ /* 0x000fea0003800000 */
.L_x_23076:
        /* <DEDUP_REMOVED lines=43> */
.L_x_23075:
[----:B------:R-:W-:Y:S05]  /*a5d0*/  BSYNC B2 ;  /* 0x0000000000027941 */ /* 0x000fea0003800000 */
.L_x_23074:
        /* <DEDUP_REMOVED lines=21> */
.L_x_23079:
[----:B------:R-:W-:-:S07]  /*a730*/  IMAD.MOV.U32 R139, RZ, RZ, R148 ;  /* 0x000000ffff8b7224 */ /* 0x000fce00078e0094 */
.L_x_23080:
[----:B------:R-:W-:Y:S05]  /*a740*/  BSYNC B2 ;  /* 0x0000000000027941 */ /* 0x000fea0003800000 */
.L_x_23078:
        /* <DEDUP_REMOVED lines=16> */
.L_x_23084:
[----:B------:R-:W-:Y:S05]  /*a850*/  BSYNC B3 ;  /* 0x0000000000037941 */ /* 0x000fea0003800000 */
.L_x_23083:
        /* <DEDUP_REMOVED lines=43> */
.L_x_23082:
[----:B------:R-:W-:Y:S05]  /*ab10*/  BSYNC B2 ;  /* 0x0000000000027941 */ /* 0x000fea0003800000 */
.L_x_23081:
        /* <DEDUP_REMOVED lines=21> */
.L_x_23086:
[----:B------:R-:W-:-:S07]  /*ac70*/  IMAD.MOV.U32 R140, RZ, RZ, R148 ;  /* 0x000000ffff8c7224 */ /* 0x000fce00078e0094 */
.L_x_23087:
[----:B------:R-:W-:Y:S05]  /*ac80*/  BSYNC B2 ;  /* 0x0000000000027941 */ /* 0x000fea0003800000 */
.L_x_23085:
        /* <DEDUP_REMOVED lines=16> */
.L_x_23091:
[----:B------:R-:W-:Y:S05]  /*ad90*/  BSYNC B3 ;  /* 0x0000000000037941 */ /* 0x000fea0003800000 */
.L_x_23090:
        /* <DEDUP_REMOVED lines=43> */
.L_x_23089:
[----:B------:R-:W-:Y:S05]  /*b050*/  BSYNC B2 ;  /* 0x0000000000027941 */ /* 0x000fea0003800000 */
.L_x_23088:
        /* <DEDUP_REMOVED lines=21> */
.L_x_23093:
[----:B------:R-:W-:-:S07]  /*b1b0*/  MOV R141, R148 ;  /* 0x00000094008d7202 */ /* 0x000fce0000000f00 */
.L_x_23094:
[----:B------:R-:W-:Y:S05]  /*b1c0*/  BSYNC B2 ;  /* 0x0000000000027941 */ /* 0x000fea0003800000 */
.L_x_23092:
        /* <DEDUP_REMOVED lines=16> */
.L_x_23098:
[----:B------:R-:W-:Y:S05]  /*b2d0*/  BSYNC B3 ;  /* 0x0000000000037941 */ /* 0x000fea0003800000 */
.L_x_23097:
        /* <DEDUP_REMOVED lines=43> */
.L_x_23096:
[----:B------:R-:W-:Y:S05]  /*b590*/  BSYNC B2 ;  /* 0x0000000000027941 */ /* 0x000fea0003800000 */
.L_x_23095:
[----:B------:R-:W-:Y:S01]  /*b5a0*/  I2FP.F32.U32 R162, R141 ;  /* 0x0000008d00a27245 */ /* 0x000fe20000201000 */
[----:B------:R-:W-:Y:S01]  /*b5b0*/  HADD2.F32 R142, -RZ, R142.H1_H1 ;  /* 0x3000008eff8e7230 */ /* 0x000fe20000004100 */
        /* <DEDUP_REMOVED lines=19> */
.L_x_23100:
[----:B------:R-:W-:-:S07]  /*b6f0*/  IMAD.MOV.U32 R142, RZ, RZ, R148 ;  /* 0x000000ffff8e7224 */ /* 0x000fce00078e0094 */
.L_x_23101:
[----:B------:R-:W-:Y:S05]  /*b700*/  BSYNC B2 ;  /* 0x0000000000027941 */ /* 0x000fea0003800000 */
.L_x_23099:
        /* <DEDUP_REMOVED lines=16> */
.L_x_23105:
[----:B------:R-:W-:Y:S05]  /*b810*/  BSYNC B3 ;  /* 0x0000000000037941 */ /* 0x000fea0003800000 */
.L_x_23104:
        /* <DEDUP_REMOVED lines=43> */
.L_x_23103:
[----:B------:R-:W-:Y:S05]  /*bad0*/  BSYNC B2 ;  /* 0x0000000000027941 */ /* 0x000fea0003800000 */
.L_x_23102:
        /* <DEDUP_REMOVED lines=21> */
.L_x_23107:
[----:B------:R-:W-:-:S07]  /*bc30*/  MOV R161, R148 ;  /* 0x0000009400a17202 */ /* 0x000fce0000000f00 */
.L_x_23108:
[----:B------:R-:W-:Y:S05]  /*bc40*/  BSYNC B2 ;  /* 0x0000000000027941 */ /* 0x000fea0003800000 */
.L_x_23106:
        /* <DEDUP_REMOVED lines=18> */
.L_x_23112:
[----:B------:R-:W-:Y:S05]  /*bd70*/  BSYNC B3 ;  /* 0x0000000000037941 */ /* 0x000fea0003800000 */
.L_x_23111:
        /* <DEDUP_REMOVED lines=42> */
[----:B------:R-:W-:-:S11]  /*c020*/  HFMA2.MMA R3, -RZ, RZ, 0, 0 ;  /* 0x00000000ff037435 */ /* 0x000fd600000001ff */
.L_x_23110:
[----:B------:R-:W-:Y:S05]  /*c030*/  BSYNC B2 ;  /* 0x0000000000027941 */ /* 0x000fea0003800000 */
.L_x_23109:
        /* <DEDUP_REMOVED lines=17> */
[----:B------:R-:W-:Y:S01]  /*c150*/  HADD2.F32 R158, -RZ, R143.H1_H1 ;  /* 0x3000008fff9e7230 */ /* 0x000fe20000004100 */
[----:B------:R-:W-:-:S04]  /*c160*/  LOP3.LUT R157, R163, R157, R165, 0xfe, !PT ;  /* 0x0000009da39d7212 */ /* 0x000fc800078efea5 */
        /* <DEDUP_REMOVED lines=15> */
.L_x_23056:
[----:B------:R-:W-:Y:S05]  /*c260*/  BSYNC B1 ;  /* 0x0000000000017941 */ /* 0x000fea0003800000 */
.L_x_23055:
        /* <DEDUP_REMOVED lines=126> */
.L_x_23134:
        /* <DEDUP_REMOVED lines=30> */
[----:B------:R-:W-:Y:S01]  /*cc30*/  F2FP.F16.F32.PACK_AB R144, R145, R144 ;  /* 0x000000909190723e */ /* 0x000fe200000000ff */
        /* <DEDUP_REMOVED lines=13> */
[----:B------:R-:W-:Y:S01]  /*cd10*/  F2FP.F16.F32.PACK_AB R145, R164, R147 ;  /* 0x00000093a491723e */ /* 0x000fe200000000ff */
[----:B------:R-:W-:Y:S02]  /*cd20*/  VIADD R156, R156, 0x20 ;  /* 0x000000209c9c7836 */ /* 0x000fe40000000000 */
[----:B------:R-:W-:Y:S02]  /*cd30*/  F2FP.F16.F32.PACK_AB R146, R146, R159 ;  /* 0x0000009f9292723e */ /* 0x000fe400000000ff */
[----:B------:R-:W-:-:S05]  /*cd40*/  F2FP.F16.F32.PACK_AB R147, R162, R163 ;  /* 0x000000a3a293723e */ /* 0x000fca00000000ff */
[----:B------:R2:W-:Y:S02]  /*cd50*/  STG.E.128 desc[UR4][R160.64], R144 ;  /* 0x00000090a0007986 */ /* 0x0005e4000c101d04 */
.L_x_23115:
[----:B------:R-:W-:Y:S05]  /*cd60*/  BSYNC B1 ;  /* 0x0000000000017941 */ /* 0x000fea0003800000 */
.L_x_23114:
        /* <DEDUP_REMOVED lines=31> */
[----:B------:R-:W-:-:S03]  /*cf60*/  F2FP.F16.F32.PACK_AB R145, R164, R147 ;  /* 0x00000093a491723e */ /* 0x000fc600000000ff */
[----:B------:R-:W-:Y:S02]  /*cf70*/  F2FP.F16.F32.PACK_AB R146, R146, R159 ;  /* 0x0000009f9292723e */ /* 0x000fe400000000ff */
[----:B------:R-:W-:-:S05]  /*cf80*/  F2FP.F16.F32.PACK_AB R147, R162, R163 ;  /* 0x000000a3a293723e */ /* 0x000fca00000000ff */
[----:B------:R3:W-:Y:S02]  /*cf90*/  STG.E.128 desc[UR4][R160.64], R144 ;  /* 0x00000090a0007986 */ /* 0x0007e4000c101d04 */
.L_x_23117:
[----:B------:R-:W-:Y:S05]  /*cfa0*/  BSYNC B1 ;  /* 0x0000000000017941 */ /* 0x000fea0003800000 */
.L_x_23116:
        /* <DEDUP_REMOVED lines=35> */
.L_x_23119:
[----:B------:R-:W-:Y:S05]  /*d1e0*/  BSYNC B1 ;  /* 0x0000000000017941 */ /* 0x000fea0003800000 */
.L_x_23118:
        /* <DEDUP_REMOVED lines=26> */
[----:B------:R-:W-:Y:S01]  /*d390*/  FFMA.FTZ R159, R93, R164, R85 ;  /* 0x000000a45d9f7223 */ /* 0x000fe20000010055 */
[----:B------:R-:W-:Y:S01]  /*d3a0*/  FFMA.FTZ R162, R91, R162, R83 ;  /* 0x000000a25ba27223 */ /* 0x000fe20000010053 */
[----:B------:R-:W-:-:S03]  /*d3b0*/  FFMA.FTZ R157, R89, R144, R81 ;  /* 0x00000090599d7223 */ /* 0x000fc60000010051 */
[----:B------:R-:W-:Y:S02]  /*d3c0*/  F2FP.F16.F32.PACK_AB R146, R159, R146 ;  /* 0x000000929f92723e */ /* 0x000fe400000000ff */
[----:B------:R-:W-:Y:S02]  /*d3d0*/  F2FP.F16.F32.PACK_AB R145, R162, R145 ;  /* 0x00000091a291723e */ /* 0x000fe400000000ff */
[----:B------:R-:W-:Y:S01]  /*d3e0*/  F2FP.F16.F32.PACK_AB R144, R157, R158 ;  /* 0x0000009e9d90723e */ /* 0x000fe200000000ff */
[----:B0-----:R-:W-:-:S05]  /*d3f0*/  IMAD.WIDE.U32 R160, R156, 0x10, R160 ;  /* 0x000000109ca07825 */ /* 0x001fca00078e00a0 */
[----:B------:R0:W-:Y:S02]  /*d400*/  STG.E.128 desc[UR4][R160.64], R144 ;  /* 0x00000090a0007986 */ /* 0x0001e4000c101d04 */
.L_x_23121:
[----:B------:R-:W-:Y:S05]  /*d410*/  BSYNC B1 ;  /* 0x0000000000017941 */ /* 0x000fea0003800000 */
.L_x_23120:
[----:B01234-:R-:W0:Y:S02]  /*d420*/  LDC.64 R144, c[0x0][0x210] ;  /* 0x00008400ff907b82 */ /* 0x01fe240000000a00 */
[----:B0-----:R-:W-:-:S05]  /*d430*/  IMAD R151, R144, 0x4, R151 ;  /* 0x0000000490977824 */ /* 0x001fca00078e0297 */
[----:B------:R-:W-:-:S13]  /*d440*/  ISETP.GE.AND P0, PT, R151, R145, PT ;  /* 0x000000919700720c */ /* 0x000fda0003f06270 */
[----:B------:R-:W-:Y:S05]  /*d450*/  @!P0 BRA `(.L_x_23122) ;  /* 0xffffff3800388947 */ /* 0x000fea000383ffff */
[----:B------:R-:W-:Y:S05]  /*d460*/  BSYNC B0 ;  /* 0x0000000000007941 */ /* 0x000fea0003800000 */
.L_x_22880:
[----:B------:R-:W-:Y:S05]  /*d470*/  EXIT ;  /* 0x000000000000794d */ /* 0x000fea0003800000 */
.L_x_23113:
[----:B------:R-:W-:Y:S01]  /*d480*/  HFMA2.MMA R157, -RZ, RZ, 0, 5.9604644775390625e-08 ;  /* 0x00000001ff9d7435 */ /* 0x000fe200000001ff */
[----:B------:R-:W-:Y:S01]  /*d490*/  BSSY B1, `(.L_x_23123) ;  /* 0x0000007000017945 */ /* 0x000fe20003800000 */
[----:B------:R-:W-:Y:S01]  /*d4a0*/  MOV R165, R145 ;  /* 0x0000009100a57202 */ /* 0x000fe20000000f00 */
[----:B0123--:R-:W-:Y:S01]  /*d4b0*/  IMAD.MOV.U32 R158, RZ, RZ, 0x1f ;  /* 0x0000001fff9e7424 */ /* 0x00ffe200078e00ff */
[----:B------:R-:W-:-:S07]  /*d4c0*/  MOV R147, 0xffffffff ;  /* 0xffffffff00937802 */ /* 0x000fce0000000f00 */
[----:B-----5:R-:W-:Y:S05]  /*d4d0*/  WARPSYNC.COLLECTIVE R147, `(.L_x_23124) ;  /* 0x0000000093087348 */ /* 0x020fea0003c00000 */
[----:B------:R0:W1:Y:S02]  /*d4e0*/  SHFL.BFLY P4, R164, R165, R157, R158 ;  /* 0x0c00009da5a47389 */ /* 0x000064000008009e */
[----:B01---5:R-:W-:Y:S01]  /*d4f0*/  ENDCOLLECTIVE ;  /* 0x000000000000791b */ /* 0x023fe20003800000 */
.L_x_23124:
[----:B------:R-:W-:Y:S05]  /*d500*/  BSYNC B1 ;  /* 0x0000000000017941 */ /* 0x000fea0003800000 */
.L_x_23123:
        /* <DEDUP_REMOVED lines=10> */
.L_x_23125:
[----:B------:R-:W-:Y:S01]  /*d5b0*/  IMAD.MOV.U32 R157, RZ, RZ, 0x4 ;  /* 0x00000004ff9d7424 */ /* 0x000fe200078e00ff */
[----:B------:R-:W-:-:S05]  /*d5c0*/  MOV R159, R164 ;  /* 0x000000a4009f7202 */ /* 0x000fca0000000f00 */
[----:B------:R-:W-:-:S05]  /*d5d0*/  FADD.FTZ R161, R160, R159 ;  /* 0x0000009fa0a17221 */ /* 0x000fca0000010000 */
[----:B------:R-:W-:-:S07]  /*d5e0*/  MOV R165, R161 ;  /* 0x000000a100a57202 */ /* 0x000fce0000000f00 */
[----:B------:R-:W-:Y:S05]  /*d5f0*/  WARPSYNC.COLLECTIVE R147, `(.L_x_23126) ;  /* 0x0000000093087348 */ /* 0x000fea0003c00000 */
[----:B------:R0:W1:Y:S02]  /*d600*/  SHFL.BFLY P4, R164, R165, R157, R158 ;  /* 0x0c00009da5a47389 */ /* 0x000064000008009e */
[----:B01----:R-:W-:Y:S01]  /*d610*/  ENDCOLLECTIVE ;  /* 0x000000000000791b */ /* 0x003fe20003800000 */
.L_x_23126:
[----:B------:R-:W-:Y:S01]  /*d620*/  IMAD.MOV.U32 R157, RZ, RZ, 0x8 ;  /* 0x00000008ff9d7424 */ /* 0x000fe200078e00ff */
[----:B------:R-:W-:-:S05]  /*d630*/  MOV R144, R164 ;  /* 0x000000a400907202 */ /* 0x000fca0000000f00 */
[----:B------:R-:W-:-:S05]  /*d640*/  FADD.FTZ R162, R161, R144 ;  /* 0x00000090a1a27221 */ /* 0x000fca0000010000 */
[----:B------:R-:W-:-:S07]  /*d650*/  MOV R165, R162 ;  /* 0x000000a200a57202 */ /* 0x000fce0000000f00 */
[----:B------:R-:W-:Y:S05]  /*d660*/  WARPSYNC.COLLECTIVE R147, `(.L_x_23127) ;  /* 0x0000000093087348 */ /* 0x000fea0003c00000 */
[----:B------:R0:W1:Y:S02]  /*d670*/  SHFL.BFLY P4, R164, R165, R157, R158 ;  /* 0x0c00009da5a47389 */ /* 0x000064000008009e */
[----:B01----:R-:W-:Y:S01]  /*d680*/  ENDCOLLECTIVE ;  /* 0x000000000000791b */ /* 0x003fe20003800000 */
.L_x_23127:
[----:B------:R-:W-:Y:S01]  /*d690*/  IMAD.MOV.U32 R157, RZ, RZ, 0x10 ;  /* 0x00000010ff9d7424 */ /* 0x000fe200078e00ff */
[----:B------:R-:W-:-:S05]  /*d6a0*/  MOV R159, R164 ;  /* 0x000000a4009f7202 */ /* 0x000fca0000000f00 */
[----:B------:R-:W-:-:S05]  /*d6b0*/  FADD.FTZ R163, R162, R159 ;  /* 0x0000009fa2a37221 */ /* 0x000fca0000010000 */
[----:B------:R-:W-:-:S07]  /*d6c0*/  MOV R165, R163 ;  /* 0x000000a300a57202 */ /* 0x000fce0000000f00 */
[----:B------:R-:W-:Y:S05]  /*d6d0*/  WARPSYNC.COLLECTIVE R147, `(.L_x_23128) ;  /* 0x0000000093087348 */ /* 0x000fea0003c00000 */
[----:B------:R0:W1:Y:S02]  /*d6e0*/  SHFL.BFLY P4, R164, R165, R157, R158 ;  /* 0x0c00009da5a47389 */ /* 0x000064000008009e */
[----:B01----:R-:W-:Y:S01]  /*d6f0*/  ENDCOLLECTIVE ;  /* 0x000000000000791b */ /* 0x003fe20003800000 */
.L_x_23128:
        /* <DEDUP_REMOVED lines=74> */
.L_x_23129:
[----:B------:R-:W-:Y:S01]  /*dba0*/  HFMA2.MMA R157, -RZ, RZ, 0, 1.1920928955078125e-07 ;  /* 0x00000002ff9d7435 */ /* 0x000fe200000001ff */
[----:B------:R-:W-:-:S05]  /*dbb0*/  MOV R145, R164 ;  /* 0x000000a400917202 */ /* 0x000fca0000000f00 */
[----:B------:R-:W-:-:S04]  /*dbc0*/  FADD.FTZ R145, R144, R145 ;  /* 0x0000009190917221 */ /* 0x000fc80000010000 */
[----:B------:R-:W-:-:S07]  /*dbd0*/  IMAD.MOV.U32 R165, RZ, RZ, R145 ;  /* 0x000000ffffa57224 */ /* 0x000fce00078e0091 */
[----:B------:R-:W-:Y:S05]  /*dbe0*/  WARPSYNC.COLLECTIVE R147, `(.L_x_23130) ;  /* 0x0000000093087348 */ /* 0x000fea0003c00000 */
[----:B------:R0:W1:Y:S02]  /*dbf0*/  SHFL.BFLY P4, R164, R165, R157, R158 ;  /* 0x0c00009da5a47389 */ /* 0x000064000008009e */
[----:B01----:R-:W-:Y:S01]  /*dc00*/  ENDCOLLECTIVE ;  /* 0x000000000000791b */ /* 0x003fe20003800000 */
.L_x_23130:
[----:B------:R-:W-:Y:S01]  /*dc10*/  HFMA2.MMA R157, -RZ, RZ, 0, 2.384185791015625e-07 ;  /* 0x00000004ff9d7435 */ /* 0x000fe200000001ff */
[----:B------:R-:W-:-:S05]  /*dc20*/  MOV R160, R164 ;  /* 0x000000a400a07202 */ /* 0x000fca0000000f00 */
[----:B------:R-:W-:-:S04]  /*dc30*/  FADD.FTZ R160, R145, R160 ;  /* 0x000000a091a07221 */ /* 0x000fc80000010000 */
[----:B------:R-:W-:-:S07]  /*dc40*/  IMAD.MOV.U32 R165, RZ, RZ, R160 ;  /* 0x000000ffffa57224 */ /* 0x000fce00078e00a0 */
[----:B------:R-:W-:Y:S05]  /*dc50*/  WARPSYNC.COLLECTIVE R147, `(.L_x_23131) ;  /* 0x0000000093087348 */ /* 0x000fea0003c00000 */
[----:B------:R0:W1:Y:S02]  /*dc60*/  SHFL.BFLY P4, R164, R165, R157, R158 ;  /* 0x0c00009da5a47389 */ /* 0x000064000008009e */
[----:B01----:R-:W-:Y:S01]  /*dc70*/  ENDCOLLECTIVE ;  /* 0x000000000000791b */ /* 0x003fe20003800000 */
.L_x_23131:
[----:B------:R-:W-:Y:S01]  /*dc80*/  HFMA2.MMA R157, -RZ, RZ, 0, 4.76837158203125e-07 ;  /* 0x00000008ff9d7435 */ /* 0x000fe200000001ff */
[----:B------:R-:W-:-:S05]  /*dc90*/  MOV R161, R164 ;  /* 0x000000a400a17202 */ /* 0x000fca0000000f00 */
[----:B------:R-:W-:-:S04]  /*dca0*/  FADD.FTZ R161, R160, R161 ;  /* 0x000000a1a0a17221 */ /* 0x000fc80000010000 */
[----:B------:R-:W-:-:S07]  /*dcb0*/  IMAD.MOV.U32 R165, RZ, RZ, R161 ;  /* 0x000000ffffa57224 */ /* 0x000fce00078e00a1 */
[----:B------:R-:W-:Y:S05]  /*dcc0*/  WARPSYNC.COLLECTIVE R147, `(.L_x_23132) ;  /* 0x0000000093087348 */ /* 0x000fea0003c00000 */
[----:B------:R0:W1:Y:S02]  /*dcd0*/  SHFL.BFLY P4, R164, R165, R157, R158 ;  /* 0x0c00009da5a47389 */ /* 0x000064000008009e */
[----:B01----:R-:W-:Y:S01]  /*dce0*/  ENDCOLLECTIVE ;  /* 0x000000000000791b */ /* 0x003fe20003800000 */
.L_x_23132:
[----:B------:R-:W-:Y:S01]  /*dcf0*/  HFMA2.MMA R157, -RZ, RZ, 0, 9.5367431640625e-07 ;  /* 0x00000010ff9d7435 */ /* 0x000fe200000001ff */
[----:B------:R-:W-:-:S05]  /*dd00*/  MOV R162, R164 ;  /* 0x000000a400a27202 */ /* 0x000fca0000000f00 */
[----:B------:R-:W-:-:S04]  /*dd10*/  FADD.FTZ R162, R161, R162 ;  /* 0x000000a2a1a27221 */ /* 0x000fc80000010000 */
[----:B------:R-:W-:-:S07]  /*dd20*/  IMAD.MOV.U32 R165, RZ, RZ, R162 ;  /* 0x000000ffffa57224 */ /* 0x000fce00078e00a2 */
[----:B------:R-:W-:Y:S05]  /*dd30*/  WARPSYNC.COLLECTIVE R147, `(.L_x_23133) ;  /* 0x0000000093087348 */ /* 0x000fea0003c00000 */
[----:B------:R0:W1:Y:S02]  /*dd40*/  SHFL.BFLY P4, R164, R165, R157, R158 ;  /* 0x0c00009da5a47389 */ /* 0x000064000008009e */
[----:B01----:R-:W-:Y:S01]  /*dd50*/  ENDCOLLECTIVE ;  /* 0x000000000000791b */ /* 0x003fe20003800000 */
.L_x_23133:
[----:B------:R-:W-:Y:S01]  /*dd60*/  MOV R163, R164 ;  /* 0x000000a400a37202 */ /* 0x000fe20000000f00 */
[----:B------:R-:W-:Y:S06]  /*dd70*/  BRA `(.L_x_23134) ;  /* 0xffffffec00347947 */ /* 0x000fec000383ffff */
.L_x_23135:
        /* <DEDUP_REMOVED lines=16> */
.L_x_30538:


//--------------------- .text._ZN10layer_norm13ln_fwd_kernelINS_13Kernel_traitsIf6__halffS2_fjLj1024ELj1ELj4ELj1ELj16ENS_18Kernel_traits_baseILj1024EfS2_fS2_fjLj128EEEEELb1ELb1ELb0ELb1EEEvNS_9FwdParamsE --------------------------
	.section	.text._ZN10layer_norm13ln_fwd_kernelINS_13Kernel_traitsIf6__halffS2_fjLj1024ELj1ELj4ELj1ELj16ENS_18Kernel_traits_baseILj1024EfS2_fS2_fjLj128EEEEELb1ELb1ELb0ELb1EEEvNS_9FwdParamsE,"ax",@progbits
	.align	128
        .global         _ZN10layer_norm13ln_fwd_kernelINS_13Kernel_traitsIf6__halffS2_fjLj1024ELj1ELj4ELj1ELj16ENS_18Kernel_traits_baseILj1024EfS2_fS2_fjLj128EEEEELb1ELb1ELb0ELb1EEEvNS_9FwdParamsE
        .type           _ZN10layer_norm13ln_fwd_kernelINS_13Kernel_traitsIf6__halffS2_fjLj1024ELj1ELj4ELj1ELj16ENS_18Kernel_traits_baseILj1024EfS2_fS2_fjLj128EEEEELb1ELb1ELb0ELb1EEEvNS_9FwdParamsE,@function
        .size           _ZN10layer_norm13ln_fwd_kernelINS_13Kernel_traitsIf6__halffS2_fjLj1024ELj1ELj4ELj1ELj16ENS_18Kernel_traits_baseILj1024EfS2_fS2_fjLj128EEEEELb1ELb1ELb0ELb1EEEvNS_9FwdParamsE,(.L_x_30539 - _ZN10layer_norm13ln_fwd_kernelINS_13Kernel_traitsIf6__halffS2_fjLj1024ELj1ELj4ELj1ELj16ENS_18Kernel_traits_baseILj1024EfS2_fS2_fjLj128EEEEELb1ELb1ELb0ELb1EEEvNS_9FwdParamsE)
        .other          _ZN10layer_norm13ln_fwd_kernelINS_13Kernel_traitsIf6__halffS2_fjLj1024ELj1ELj4ELj1ELj16ENS_18Kernel_traits_baseILj1024EfS2_fS2_fjLj128EEEEELb1ELb1ELb0ELb1EEEvNS_9FwdParamsE,@"STO_CUDA_ENTRY STV_DEFAULT"
_ZN10layer_norm13ln_fwd_kernelINS_13Kernel_traitsIf6__halffS2_fjLj1024ELj1ELj4ELj1ELj16ENS_18Kernel_traits_baseILj1024EfS2_fS2_fjLj128EEEEELb1ELb1ELb0ELb1EEEvNS_9FwdParamsE:
.text._ZN10layer_norm13ln_fwd_kernelINS_13Kernel_traitsIf6__halffS2_fjLj1024ELj1ELj4ELj1ELj16ENS_18Kernel_traits_baseILj1024EfS2_fS2_fjLj128EEEEELb1ELb1ELb0ELb1EEEvNS_9FwdParamsE:
        /* <DEDUP_REMOVED lines=155> */
.L_x_23362:
        /* <DEDUP_REMOVED lines=23> */
[----:B------:R-:W-:Y:S01]  /*0b20*/  IMAD.MOV.U32 R153, RZ, RZ, 0x3f800000 ;  /* 0x3f800000ff997424 */ /* 0x000fe200078e00ff */
[----:B------:R-:W-:-:S10]  /*0b30*/  IADD3 R16, R149, 0x1, RZ ;  /* 0x0000000195107810 */ /* 0x000fd40007ffe0ff */
        /* <DEDUP_REMOVED lines=10> */
.L_x_23138:
[----:B------:R-:W-:-:S07]  /*0be0*/  MOV R12, R144 ;  /* 0x00000090000c7202 */ /* 0x000fce0000000f00 */
.L_x_23139:
[----:B------:R-:W-:Y:S05]  /*0bf0*/  BSYNC B1 ;  /* 0x0000000000017941 */ /* 0x000fea0003800000 */
.L_x_23137:
        /* <DEDUP_REMOVED lines=16> */
.L_x_23143:
[----:B------:R-:W-:Y:S05]  /*0d00*/  BSYNC B2 ;  /* 0x0000000000027941 */ /* 0x000fea0003800000 */
.L_x_23142:
        /* <DEDUP_REMOVED lines=44> */
.L_x_23141:
[----:B------:R-:W-:Y:S05]  /*0fd0*/  BSYNC B1 ;  /* 0x0000000000017941 */ /* 0x000fea0003800000 */
.L_x_23140:
[----:B------:R-:W0:Y:S01]  /*0fe0*/  LDC R150, c[0x0][0x298] ;  /* 0x0000a600ff967b82 */ /* 0x000e220000000800 */
[----:B------:R-:W-:Y:S01]  /*0ff0*/  I2FP.F32.U32 R13, R12 ;  /* 0x0000000c000d7245 */ /* 0x000fe20000201000 */
[----:B------:R-:W-:Y:S01]  /*1000*/  IMAD.MOV.U32 R152, RZ, RZ, 0x2f800000 ;  /* 0x2f800000ff987424 */ /* 0x000fe200078e00ff */
[----:B------:R-:W-:Y:S01]  /*1010*/  ISETP.NE.U32.AND P0, PT, R20, RZ, PT ;  /* 0x000000ff1400720c */ /* 0x000fe20003f05070 */
[----:B-----5:R-:W-:Y:S01]  /*1020*/  HADD2.F32 R14, -RZ, R8.H0_H0 ;  /* 0x20000008ff0e7230 */ /* 0x020fe20000004100 */
[----:B------:R-:W-:Y:S01]  /*1030*/  BSSY B1, `(.L_x_23144) ;  /* 0x0000017000017945 */ /* 0x000fe20003800000 */
[----:B------:R-:W-:Y:S01]  /*1040*/  FFMA.FTZ R12, R13, R152, 1.1641532182693481445e-10 ;  /* 0x2f0000000d0c7423 */ /* 0x000fe20000010098 */
[----:B------:R-:W-:Y:S01]  /*1050*/  ISETP.NE.AND.EX P0, PT, R21, RZ, PT, P0 ;  /* 0x000000ff1500720c */ /* 0x000fe20003f05300 */
        /* <DEDUP_REMOVED lines=19> */
.L_x_23145:
[----:B------:R-:W-:-:S07]  /*1190*/  MOV R12, R144 ;  /* 0x00000090000c7202 */ /* 0x000fce0000000f00 */
.L_x_23146:
[----:B------:R-:W-:Y:S05]  /*11a0*/  BSYNC B1 ;  /* 0x0000000000017941 */ /* 0x000fea0003800000 */
.L_x_23144:
        /* <DEDUP_REMOVED lines=16> */
.L_x_23150:
[----:B------:R-:W-:Y:S05]  /*12b0*/  BSYNC B2 ;  /* 0x0000000000027941 */ /* 0x000fea0003800000 */
.L_x_23149:
        /* <DEDUP_REMOVED lines=44> */
.L_x_23148:
[----:B------:R-:W-:Y:S05]  /*1580*/  BSYNC B1 ;  /* 0x0000000000017941 */ /* 0x000fea0003800000 */
.L_x_23147:
        /* <DEDUP_REMOVED lines=22> */
.L_x_23152:
[----:B------:R-:W-:-:S07]  /*16f0*/  IMAD.MOV.U32 R8, RZ, RZ, R144 ;  /* 0x000000ffff087224 */ /* 0x000fce00078e0090 */
.L_x_23153:
[----:B------:R-:W-:Y:S05]  /*1700*/  BSYNC B1 ;  /* 0x0000000000017941 */ /* 0x000fea0003800000 */
.L_x_23151:
        /* <DEDUP_REMOVED lines=16> */
.L_x_23157:
[----:B------:R-:W-:Y:S05]  /*1810*/  BSYNC B2 ;  /* 0x0000000000027941 */ /* 0x000fea0003800000 */
.L_x_23156:
        /* <DEDUP_REMOVED lines=44> */
.L_x_23155:
[----:B------:R-:W-:Y:S05]  /*1ae0*/  BSYNC B1 ;  /* 0x0000000000017941 */ /* 0x000fea0003800000 */
.L_x_23154:
[----:B------:R-:W-:Y:S01]  /*1af0*/  I2FP.F32.U32 R13, R8 ;  /* 0x00000008000d7245 */ /* 0x000fe20000201000 */
[----:B------:R-:W-:Y:S01]  /*1b00*/  HADD2.F32 R12, -RZ, R9.H0_H0 ;  /* 0x20000009ff0c7230 */ /* 0x000fe20000004100 */
        /* <DEDUP_REMOVED lines=20> */
.L_x_23159:
[----:B------:R-:W-:-:S07]  /*1c50*/  MOV R8, R144 ;  /* 0x0000009000087202 */ /* 0x000fce0000000f00 */
.L_x_23160:
[----:B------:R-:W-:Y:S05]  /*1c60*/  BSYNC B1 ;  /* 0x0000000000017941 */ /* 0x000fea0003800000 */
.L_x_23158:
        /* <DEDUP_REMOVED lines=16> */
.L_x_23164:
[----:B------:R-:W-:Y:S05]  /*1d70*/  BSYNC B2 ;  /* 0x0000000000027941 */ /* 0x000fea0003800000 */
.L_x_23163:
        /* <DEDUP_REMOVED lines=44> */
.L_x_23162:
[----:B------:R-:W-:Y:S05]  /*2040*/  BSYNC B1 ;  /* 0x0000000000017941 */ /* 0x000fea0003800000 */
.L_x_23161:
        /* <DEDUP_REMOVED lines=21> */
.L_x_23166:
[----:B------:R-:W-:-:S07]  /*21a0*/  IMAD.MOV.U32 R8, RZ, RZ, R144 ;  /* 0x000000ffff087224 */ /* 0x000fce00078e0090 */
.L_x_23167:
[----:B------:R-:W-:Y:S05]  /*21b0*/  BSYNC B1 ;  /* 0x0000000000017941 */ /* 0x000fea0003800000 */
.L_x_23165:
        /* <DEDUP_REMOVED lines=16> */
.L_x_23171:
[----:B------:R-:W-:Y:S05]  /*22c0*/  BSYNC B2 ;  /* 0x0000000000027941 */ /* 0x000fea0003800000 */
.L_x_23170:
        /* <DEDUP_REMOVED lines=44> */
.L_x_23169:
[----:B------:R-:W-:Y:S05]  /*2590*/  BSYNC B1 ;  /* 0x0000000000017941 */ /* 0x000fea0003800000 */
.L_x_23168:
        /* <DEDUP_REMOVED lines=21> */
.L_x_23173:
[----:B------:R-:W-:-:S07]  /*26f0*/  MOV R8, R144 ;  /* 0x0000009000087202 */ /* 0x000fce0000000f00 */
.L_x_23174:
[----:B------:R-:W-:Y:S05]  /*2700*/  BSYNC B1 ;  /* 0x0000000000017941 */ /* 0x000fea0003800000 */
.L_x_23172:
        /* <DEDUP_REMOVED lines=16> */
.L_x_23178:
[----:B------:R-:W-:Y:S05]  /*2810*/  BSYNC B2 ;  /* 0x0000000000027941 */ /* 0x000fea0003800000 */
.L_x_23177:
        /* <DEDUP_REMOVED lines=44> */
.L_x_23176:
[----:B------:R-:W-:Y:S05]  /*2ae0*/  BSYNC B1 ;  /* 0x0000000000017941 */ /* 0x000fea0003800000 */
.L_x_23175:
        /* <DEDUP_REMOVED lines=21> */
.L_x_23180:
[----:B------:R-:W-:-:S07]  /*2c40*/  IMAD.MOV.U32 R8, RZ, RZ, R144 ;  /* 0x000000ffff087224 */ /* 0x000fce00078e0090 */
.L_x_23181:
[----:B------:R-:W-:Y:S05]  /*2c50*/  BSYNC B1 ;  /* 0x0000000000017941 */ /* 0x000fea0003800000 */
.L_x_23179:
        /* <DEDUP_REMOVED lines=16> */
.L_x_23185:
[----:B------:R-:W-:Y:S05]  /*2d60*/  BSYNC B2 ;  /* 0x0000000000027941 */ /* 0x000fea0003800000 */
.L_x_23184:
        /* <DEDUP_REMOVED lines=44> */
.L_x_23183:
[----:B------:R-:W-:Y:S05]  /*3030*/  BSYNC B1 ;  /* 0x0000000000017941 */ /* 0x000fea0003800000 */
.L_x_23182:
        /* <DEDUP_REMOVED lines=21> */
.L_x_23187:
[----:B------:R-:W-:-:S07]  /*3190*/  MOV R8, R144 ;  /* 0x0000009000087202 */ /* 0x000fce0000000f00 */
.L_x_23188:
[----:B------:R-:W-:Y:S05]  /*31a0*/  BSYNC B1 ;  /* 0x0000000000017941 */ /* 0x000fea0003800000 */
.L_x_23186:
        /* <DEDUP_REMOVED lines=18> */
.L_x_23192:
[----:B------:R-:W-:Y:S05]  /*32d0*/  BSYNC B2 ;  /* 0x0000000000027941 */ /* 0x000fea0003800000 */
.L_x_23191:
        /* <DEDUP_REMOVED lines=44> */
.L_x_23190:
[----:B------:R-:W-:Y:S05]  /*35a0*/  BSYNC B1 ;  /* 0x0000000000017941 */ /* 0x000fea0003800000 */
.L_x_23189:
[----:B------:R-:W-:Y:S01]  /*35b0*/  I2FP.F32.U32 R9, R8 ;  /* 0x0000000800097245 */ /* 0x000fe20000201000 */
[----:B------:R-:W0:Y:S01]  /*35c0*/  LDC.64 R158, c[0x0][0x238] ;  /* 0x00008e00ff9e7b82 */ /* 0x000e220000000a00 */
[----:B------:R-:W-:Y:S01]  /*35d0*/  SEL R21, RZ, 0x10000, P5 ;  /* 0x00010000ff157807 */ /* 0x000fe20002800000 */
[----:B------:R-:W-:Y:S01]  /*35e0*/  HADD2.F32 R12, -RZ, R11.H1_H1 ;  /* 0x3000000bff0c7230 */ /* 0x000fe20000004100 */
[----:B------:R-:W-:Y:S01]  /*35f0*/  SEL R13, RZ, 0x1, P2 ;  /* 0x00000001ff0d7807 */ /* 0x000fe20001000000 */
[----:B------:R-:W-:Y:S01]  /*3600*/  FFMA.FTZ R10, R9, R152, 1.1641532182693481445e-10 ;  /* 0x2f000000090a7423 */ /* 0x000fe20000010098 */
[----:B------:R-:W-:Y:S01]  /*3610*/  ISETP.NE.AND P5, PT, R15, RZ, PT ;  /* 0x000000ff0f00720c */ /* 0x000fe20003fa5270 */
[----:B------:R-:W-:Y:S01]  /*3620*/  VIADD R154, R147, 0x20 ;  /* 0x00000020939a7836 */ /* 0x000fe20000000000 */
[----:B------:R-:W-:Y:S01]  /*3630*/  ISETP.NE.AND P2, PT, R16, RZ, PT ;  /* 0x000000ff1000720c */ /* 0x000fe20003f45270 */
[----:B------:R-:W1:Y:S01]  /*3640*/  @P1 LDC.64 R8, c[0x0][0x230] ;  /* 0x00008c00ff081b82 */ /* 0x000e620000000a00 */
[----:B------:R-:W-:Y:S01]  /*3650*/  ISETP.NE.AND P6, PT, R14, RZ, PT ;  /* 0x000000ff0e00720c */ /* 0x000fe20003fc5270 */
[----:B------:R-:W-:Y:S01]  /*3660*/  FMUL.FTZ R17, R12, R153 ;  /* 0x000000990c117220 */ /* 0x000fe20000410000 */
[----:B------:R-:W-:Y:S01]  /*3670*/  SEL R14, RZ, 0x1, P2 ;  /* 0x00000001ff0e7807 */ /* 0x000fe20001000000 */
[----:B------:R-:W-:Y:S01]  /*3680*/  IMAD.WIDE.U32 R12, R13, 0x1000000, RZ ;  /* 0x010000000d0c7825 */ /* 0x000fe200078e00ff */
[----:B------:R-:W-:-:S03]  /*3690*/  SEL R11, RZ, 0x1, P5 ;  /* 0x00000001ff0b7807 */ /* 0x000fc60002800000 */
[----:B------:R-:W-:Y:S01]  /*36a0*/  FMUL.FTZ R17, R17, R150 ;  /* 0x0000009611117220 */ /* 0x000fe20000410000 */
[----:B------:R-:W-:Y:S01]  /*36b0*/  FSETP.GTU.FTZ.AND P2, PT, R10, R151, PT ;  /* 0x000000970a00720b */ /* 0x000fe20003f5c000 */
[----:B------:R-:W2:Y:S01]  /*36c0*/  LDC.64 R156, c[0x0][0x240] ;  /* 0x00009000ff9c7b82 */ /* 0x000ea20000000a00 */
[----:B------:R-:W-:Y:S01]  /*36d0*/  IMAD.WIDE.U32 R14, R14, 0x10000, RZ ;  /* 0x000100000e0e7825 */ /* 0x000fe200078e00ff */
[----:B------:R-:W-:Y:S02]  /*36e0*/  SEL R16, RZ, 0x100, P4 ;  /* 0x00000100ff107807 */ /* 0x000fe40002000000 */
[----:B------:R-:W-:Y:S01]  /*36f0*/  SEL R18, RZ, 0x1000000, P2 ;  /* 0x01000000ff127807 */ /* 0x000fe20001000000 */
[----:B------:R-:W-:Y:S01]  /*3700*/  IMAD.WIDE.U32 R10, R11, 0x100, RZ ;  /* 0x000001000b0a7825 */ /* 0x000fe200078e00ff */
[----:B------:R-:W-:Y:S02]  /*3710*/  SEL R19, RZ, 0x1, P6 ;  /* 0x00000001ff137807 */ /* 0x000fe40003000000 */
[----:B------:R-:W-:-:S02]  /*3720*/  LOP3.LUT R14, R10, R12, R14, 0xfe, !PT ;  /* 0x0000000c0a0e7212 */ /* 0x000fc400078efe0e */
        /* <DEDUP_REMOVED lines=30> */
.L_x_23194:
[----:B------:R-:W-:-:S07]  /*3910*/  MOV R12, R144 ;  /* 0x00000090000c7202 */ /* 0x000fce0000000f00 */
.L_x_23195:
[----:B------:R-:W-:Y:S05]  /*3920*/  BSYNC B1 ;  /* 0x0000000000017941 */ /* 0x000fea0003800000 */
.L_x_23193:
        /* <DEDUP_REMOVED lines=16> */
.L_x_23199:
[----:B------:R-:W-:Y:S05]  /*3a30*/  BSYNC B2 ;  /* 0x0000000000027941 */ /* 0x000fea0003800000 */
.L_x_23198:
        /* <DEDUP_REMOVED lines=44> */
.L_x_23197:
[----:B------:R-:W-:Y:S05]  /*3d00*/  BSYNC B1 ;  /* 0x0000000000017941 */ /* 0x000fea0003800000 */
.L_x_23196:
[----:B------:R-:W-:Y:S01]  /*3d10*/  I2FP.F32.U32 R13, R12 ;  /* 0x0000000c000d7245 */ /* 0x000fe20000201000 */
[----:B-----5:R-:W-:Y:S01]  /*3d20*/  HADD2.F32 R14, -RZ, R8.H0_H0 ;  /* 0x20000008ff0e7230 */ /* 0x020fe20000004100 */
        /* <DEDUP_REMOVED lines=20> */
.L_x_23201:
[----:B------:R-:W-:-:S07]  /*3e70*/  IMAD.MOV.U32 R13, RZ, RZ, R144 ;  /* 0x000000ffff0d7224 */ /* 0x000fce00078e0090 */
.L_x_23202:
[----:B------:R-:W-:Y:S05]  /*3e80*/  BSYNC B1 ;  /* 0x0000000000017941 */ /* 0x000fea0003800000 */
.L_x_23200:
        /* <DEDUP_REMOVED lines=16> */
.L_x_23206:
[----:B------:R-:W-:Y:S05]  /*3f90*/  BSYNC B2 ;  /* 0x0000000000027941 */ /* 0x000fea0003800000 */
.L_x_23205:
        /* <DEDUP_REMOVED lines=44> */
.L_x_23204:
[----:B------:R-:W-:Y:S05]  /*4260*/  BSYNC B1 ;  /* 0x0000000000017941 */ /* 0x000fea0003800000 */
.L_x_23203:
        /* <DEDUP_REMOVED lines=22> */
.L_x_23208:
[----:B------:R-:W-:-:S07]  /*43d0*/  MOV R13, R144 ;  /* 0x00000090000d7202 */ /* 0x000fce0000000f00 */
.L_x_23209:
[----:B------:R-:W-:Y:S05]  /*43e0*/  BSYNC B1 ;  /* 0x0000000000017941 */ /* 0x000fea0003800000 */
.L_x_23207:
        /* <DEDUP_REMOVED lines=16> */
.L_x_23213:
[----:B------:R-:W-:Y:S05]  /*44f0*/  BSYNC B2 ;  /* 0x0000000000027941 */ /* 0x000fea0003800000 */
.L_x_23212:
        /* <DEDUP_REMOVED lines=44> */
.L_x_23211:
[----:B------:R-:W-:Y:S05]  /*47c0*/  BSYNC B1 ;  /* 0x0000000000017941 */ /* 0x000fea0003800000 */
.L_x_23210:
[----:B------:R-:W-:Y:S01]  /*47d0*/  I2FP.F32.U32 R13, R13 ;  /* 0x0000000d000d7245 */ /* 0x000fe20000201000 */
[----:B------:R-:W-:Y:S01]  /*47e0*/  HADD2.F32 R16, -RZ, R9.H0_H0 ;  /* 0x20000009ff107230 */ /* 0x000fe20000004100 */
        /* <DEDUP_REMOVED lines=20> */
.L_x_23215:
[----:B------:R-:W-:-:S07]  /*4930*/  IMAD.MOV.U32 R20, RZ, RZ, R144 ;  /* 0x000000ffff147224 */ /* 0x000fce00078e0090 */
.L_x_23216:
[----:B------:R-:W-:Y:S05]  /*4940*/  BSYNC B1 ;  /* 0x0000000000017941 */ /* 0x000fea0003800000 */
.L_x_23214:
        /* <DEDUP_REMOVED lines=16> */
.L_x_23220:
[----:B------:R-:W-:Y:S05]  /*4a50*/  BSYNC B2 ;  /* 0x0000000000027941 */ /* 0x000fea0003800000 */
.L_x_23219:
        /* <DEDUP_REMOVED lines=44> */
.L_x_23218:
[----:B------:R-:W-:Y:S05]  /*4d20*/  BSYNC B1 ;  /* 0x0000000000017941 */ /* 0x000fea0003800000 */
.L_x_23217:
        /* <DEDUP_REMOVED lines=21> */
.L_x_23222:
[----:B------:R-:W-:-:S07]  /*4e80*/  MOV R9, R144 ;  /* 0x0000009000097202 */ /* 0x000fce0000000f00 */
.L_x_23223:
[----:B------:R-:W-:Y:S05]  /*4e90*/  BSYNC B1 ;  /* 0x0000000000017941 */ /* 0x000fea0003800000 */
.L_x_23221:
        /* <DEDUP_REMOVED lines=16> */
.L_x_23227:
[----:B------:R-:W-:Y:S05]  /*4fa0*/  BSYNC B2 ;  /* 0x0000000000027941 */ /* 0x000fea0003800000 */
.L_x_23226:
        /* <DEDUP_REMOVED lines=44> */
.L_x_23225:
[----:B------:R-:W-:Y:S05]  /*5270*/  BSYNC B1 ;  /* 0x0000000000017941 */ /* 0x000fea0003800000 */
.L_x_23224:
        /* <DEDUP_REMOVED lines=21> */
.L_x_23229:
[----:B------:R-:W-:-:S07]  /*53d0*/  IMAD.MOV.U32 R9, RZ, RZ, R144 ;  /* 0x000000ffff097224 */ /* 0x000fce00078e0090 */
.L_x_23230:
[----:B------:R-:W-:Y:S05]  /*53e0*/  BSYNC B1 ;  /* 0x0000000000017941 */ /* 0x000fea0003800000 */
.L_x_23228:
        /* <DEDUP_REMOVED lines=16> */
.L_x_23234:
[----:B------:R-:W-:Y:S05]  /*54f0*/  BSYNC B2 ;  /* 0x0000000000027941 */ /* 0x000fea0003800000 */
.L_x_23233:
        /* <DEDUP_REMOVED lines=44> */
.L_x_23232:
[----:B------:R-:W-:Y:S05]  /*57c0*/  BSYNC B1 ;  /* 0x0000000000017941 */ /* 0x000fea0003800000 */
.L_x_23231:
        /* <DEDUP_REMOVED lines=21> */
.L_x_23236:
[----:B------:R-:W-:-:S07]  /*5920*/  IMAD.MOV.U32 R9, RZ, RZ, R144 ;  /* 0x000000ffff097224 */ /* 0x000fce00078e0090 */
.L_x_23237:
[----:B------:R-:W-:Y:S05]  /*5930*/  BSYNC B1 ;  /* 0x0000000000017941 */ /* 0x000fea0003800000 */
.L_x_23235:
        /* <DEDUP_REMOVED lines=16> */
.L_x_23241:
[----:B------:R-:W-:Y:S05]  /*5a40*/  BSYNC B2 ;  /* 0x0000000000027941 */ /* 0x000fea0003800000 */
.L_x_23240:
        /* <DEDUP_REMOVED lines=44> */
.L_x_23239:
[----:B------:R-:W-:Y:S05]  /*5d10*/  BSYNC B1 ;  /* 0x0000000000017941 */ /* 0x000fea0003800000 */
.L_x_23238:
        /* <DEDUP_REMOVED lines=21> */
.L_x_23243:
[----:B------:R-:W-:-:S07]  /*5e70*/  IMAD.MOV.U32 R9, RZ, RZ, R144 ;  /* 0x000000ffff097224 */ /* 0x000fce00078e0090 */
.L_x_23244:
[----:B------:R-:W-:Y:S05]  /*5e80*/  BSYNC B1 ;  /* 0x0000000000017941 */ /* 0x000fea0003800000 */
.L_x_23242:
        /* <DEDUP_REMOVED lines=18> */
.L_x_23248:
[----:B------:R-:W-:Y:S05]  /*5fb0*/  BSYNC B2 ;  /* 0x0000000000027941 */ /* 0x000fea0003800000 */
.L_x_23247:
        /* <DEDUP_REMOVED lines=44> */
.L_x_23246:
[----:B------:R-:W-:Y:S05]  /*6280*/  BSYNC B1 ;  /* 0x0000000000017941 */ /* 0x000fea0003800000 */
.L_x_23245:
[----:B------:R-:W-:Y:S01]  /*6290*/  I2FP.F32.U32 R9, R9 ;  /* 0x0000000900097245 */ /* 0x000fe20000201000 */
[----:B------:R-:W-:Y:S01]  /*62a0*/  IMAD.WIDE.U32 R142, R154, 0x20, R158 ;  /* 0x000000209a8e7825 */ /* 0x000fe200078e009e */
[----:B------:R-:W-:Y:S02]  /*62b0*/  SEL R15, RZ, 0x10000, P5 ;  /* 0x00010000ff0f7807 */ /* 0x000fe40002800000 */
[----:B------:R-:W-:Y:S01]  /*62c0*/  ISETP.NE.AND P5, PT, R8, RZ, PT ;  /* 0x000000ff0800720c */ /* 0x000fe20003fa5270 */
[----:B------:R-:W-:Y:S01]  /*62d0*/  FFMA.FTZ R8, R9, R152, 1.1641532182693481445e-10 ;  /* 0x2f00000009087423 */ /* 0x000fe20000010098 */
[----:B------:R-:W-:Y:S01]  /*62e0*/  SEL R10, RZ, 0x100, P4 ;  /* 0x00000100ff0a7807 */ /* 0x000fe20002000000 */
[----:B------:R0:W-:Y:S01]  /*62f0*/  STG.E.128 desc[UR4][R142.64], R24 ;  /* 0x000000188e007986 */ /* 0x0001e2000c101d04 */
[----:B------:R-:W-:Y:S02]  /*6300*/  ISETP.NE.AND P4, PT, R13, RZ, PT ;  /* 0x000000ff0d00720c */ /* 0x000fe40003f85270 */
[----:B------:R-:W-:-:S02]  /*6310*/  SEL R13, RZ, 0x1, P3 ;  /* 0x00000001ff0d7807 */ /* 0x000fc40001800000 */
[----:B------:R-:W-:Y:S01]  /*6320*/  FSETP.GTU.FTZ.AND P3, PT, R8, R151, PT ;  /* 0x000000970800720b */ /* 0x000fe20003f7c000 */
[----:B------:R-:W-:Y:S01]  /*6330*/  HADD2.F32 R8, -RZ, R11.H1_H1 ;  /* 0x3000000bff087230 */ /* 0x000fe20000004100 */
[----:B------:R-:W-:Y:S02]  /*6340*/  SEL R14, RZ, 0x1, P2 ;  /* 0x00000001ff0e7807 */ /* 0x000fe40001000000 */
[----:B------:R-:W-:Y:S02]  /*6350*/  SEL R11, RZ, 0x1000000, P3 ;  /* 0x01000000ff0b7807 */ /* 0x000fe40001800000 */
[----:B------:R-:W-:Y:S01]  /*6360*/  FMUL.FTZ R9, R8, R153 ;  /* 0x0000009908097220 */ /* 0x000fe20000410000 */
[----:B------:R-:W-:Y:S02]  /*6370*/  ISETP.NE.AND P6, PT, R12, RZ, PT ;  /* 0x000000ff0c00720c */ /* 0x000fe40003fc5270 */
[----:B------:R-:W-:Y:S01]  /*6380*/  LOP3.LUT R8, R10, R11, R15, 0xfe, !PT ;  /* 0x0000000b0a087212 */ /* 0x000fe200078efe0f */
[----:B------:R-:W-:-:S04]  /*6390*/  IMAD.WIDE.U32 R14, R14, 0x1000000, RZ ;  /* 0x010000000e0e7825 */ /* 0x000fc800078e00ff */
[----:B------:R-:W-:Y:S01]  /*63a0*/  FMUL.FTZ R9, R9, R150 ;  /* 0x0000009609097220 */ /* 0x000fe20000410000 */
[----:B------:R-:W-:Y:S02]  /*63b0*/  SEL R12, RZ, 0x1, P4 ;  /* 0x00000001ff0c7807 */ /* 0x000fe40002000000 */
[----:B------:R-:W-:Y:S02]  /*63c0*/  SEL R10, RZ, 0x1, P5 ;  /* 0x00000001ff0a7807 */ /* 0x000fe40002800000 */
[----:B------:R-:W-:Y:S01]  /*63d0*/  LOP3.LUT R15, R15, R8, R13, 0xfe, !PT ;  /* 0x000000080f0f7212 */ /* 0x000fe200078efe0d */
[----:B------:R-:W-:Y:S01]  /*63e0*/  IMAD.WIDE.U32 R12, R12, 0x10000, RZ ;  /* 0x000100000c0c7825 */ /* 0x000fe200078e00ff */
[----:B------:R-:W-:Y:S02]  /*63f0*/  FSEL R18, R9, RZ, !P3 ;  /* 0x000000ff09127208 */ /* 0x000fe40005800000 */
[----:B------:R-:W1:Y:S01]  /*6400*/  @P1 LDC.64 R8, c[0x0][0x230] ;  /* 0x00008c00ff081b82 */ /* 0x000e620000000a00 */
[----:B------:R-:W-:Y:S01]  /*6410*/  IMAD.WIDE.U32 R10, R10, 0x100, RZ ;  /* 0x000001000a0a7825 */ /* 0x000fe200078e00ff */
[----:B------:R-:W-:-:S03]  /*6420*/  IADD3 R155, R147, 0x40, RZ ;  /* 0x00000040939b7810 */ /* 0x000fc60007ffe0ff */
[----:B------:R-:W-:Y:S01]  /*6430*/  FMUL.FTZ R23, R63, R18 ;  /* 0x000000123f177220 */ /* 0x000fe20000410000 */
[----:B------:R-:W-:-:S03]  /*6440*/  LOP3.LUT R13, R11, R15, R13, 0xfe, !PT ;  /* 0x0000000f0b0d7212 */ /* 0x000fc600078efe0d */
[----:B------:R-:W-:Y:S01]  /*6450*/  @P0 FADD.FTZ R23, R39, R23 ;  /* 0x0000001727170221 */ /* 0x000fe20000010000 */
[----:B------:R-:W-:Y:S02]  /*6460*/  LOP3.LUT R14, R10, R14, R12, 0xfe, !PT ;  /* 0x0000000e0a0e7212 */ /* 0x000fe400078efe0c */
[----:B------:R-:W-:Y:S02]  /*6470*/  SEL R11, RZ, 0x1, P6 ;  /* 0x00000001ff0b7807 */ /* 0x000fe40003000000 */
[----:B------:R0:W-:Y:S02]  /*6480*/  STG.E.128 desc[UR4][R142.64+0x10], R20 ;  /* 0x000010148e007986 */ /* 0x0001e4000c101d04 */
[----:B------:R-:W-:Y:S01]  /*6490*/  LOP3.LUT R12, R14, R11, RZ, 0xfc, !PT ;  /* 0x0000000b0e0c7212 */ /* 0x000fe200078efcff */
[----:B------:R-:W-:-:S05]  /*64a0*/  IMAD.WIDE.U32 R14, R154, 0x8, R156 ;  /* 0x000000089a0e7825 */ /* 0x000fca00078e009c */
[----:B------:R0:W-:Y:S01]  /*64b0*/  STG.E.64 desc[UR4][R14.64], R12 ;  /* 0x0000000c0e007986 */ /* 0x0001e2000c101b04 */
[----:B-1----:R-:W-:-:S04]  /*64c0*/  @P1 IMAD.WIDE.U32 R18, R155, 0x20, R8 ;  /* 0x000000209b121825 */ /* 0x002fc800078e0008 */
[----:B------:R-:W-:Y:S01]  /*64d0*/  IMAD.WIDE.U32 R8, R155, 0x10, R140 ;  /* 0x000000109b087825 */ /* 0x000fe200078e008c */
        /* <DEDUP_REMOVED lines=15> */
.L_x_23250:
[----:B------:R-:W-:-:S07]  /*65d0*/  MOV R18, R144 ;  /* 0x0000009000127202 */ /* 0x000fce0000000f00 */
.L_x_23251:
[----:B------:R-:W-:Y:S05]  /*65e0*/  BSYNC B1 ;  /* 0x0000000000017941 */ /* 0x000fea0003800000 */
.L_x_23249:
        /* <DEDUP_REMOVED lines=16> */
.L_x_23255:
[----:B------:R-:W-:Y:S05]  /*66f0*/  BSYNC B2 ;  /* 0x0000000000027941 */ /* 0x000fea0003800000 */
.L_x_23254:
        /* <DEDUP_REMOVED lines=37> */
[----:B------:R-:W-:-:S03]  /*6950*/  LOP3.LUT R13, R13, UR28, R2, 0x96, !PT ;  /* 0x0000001c0d0d7c12 */ /* 0x000fc6000f8e9602 */
[----:B------:R-:W-:Y:S01]  /*6960*/  IMAD.MOV.U32 R144, RZ, RZ, R16 ;  /* 0x000000ffff907224 */ /* 0x000fe200078e0010 */
[----:B------:R-:W-:Y:S01]  /*6970*/  LOP3.LUT R2, R17, UR30, R12, 0x96, !PT ;  /* 0x0000001e11027c12 */ /* 0x000fe2000f8e960c */
[----:B------:R-:W-:Y:S01]  /*6980*/  IMAD.WIDE.U32 R12, R13, -0x2daee0ad, RZ ;  /* 0xd2511f530d0c7825 */ /* 0x000fe200078e00ff */
[----:B------:R-:W-:-:S04]  /*6990*/  HFMA2.MMA R17, -RZ, RZ, 0, 0 ;  /* 0x00000000ff117435 */ /* 0x000fc800000001ff */
[----:B------:R-:W-:Y:S02]  /*69a0*/  LOP3.LUT R3, R13, UR31, R14, 0x96, !PT ;  /* 0x0000001f0d037c12 */ /* 0x000fe4000f8e960e */
[----:B------:R-:W-:-:S07]  /*69b0*/  MOV R146, R12 ;  /* 0x0000000c00927202 */ /* 0x000fce0000000f00 */
.L_x_23253:
[----:B------:R-:W-:Y:S05]  /*69c0*/  BSYNC B1 ;  /* 0x0000000000017941 */ /* 0x000fea0003800000 */
.L_x_23252:
        /* <DEDUP_REMOVED lines=22> */
.L_x_23257:
[----:B------:R-:W-:-:S07]  /*6b30*/  MOV R14, R144 ;  /* 0x00000090000e7202 */ /* 0x000fce0000000f00 */
.L_x_23258:
[----:B------:R-:W-:Y:S05]  /*6b40*/  BSYNC B1 ;  /* 0x0000000000017941 */ /* 0x000fea0003800000 */
.L_x_23256:
        /* <DEDUP_REMOVED lines=16> */
.L_x_23262:
[----:B------:R-:W-:Y:S05]  /*6c50*/  BSYNC B2 ;  /* 0x0000000000027941 */ /* 0x000fea0003800000 */
.L_x_23261:
        /* <DEDUP_REMOVED lines=44> */
.L_x_23260:
[----:B------:R-:W-:Y:S05]  /*6f20*/  BSYNC B1 ;  /* 0x0000000000017941 */ /* 0x000fea0003800000 */
.L_x_23259:
        /* <DEDUP_REMOVED lines=22> */
.L_x_23264:
[----:B------:R-:W-:-:S07]  /*7090*/  MOV R8, R144 ;  /* 0x0000009000087202 */ /* 0x000fce0000000f00 */
.L_x_23265:
[----:B------:R-:W-:Y:S05]  /*70a0*/  BSYNC B1 ;  /* 0x0000000000017941 */ /* 0x000fea0003800000 */
.L_x_23263:
        /* <DEDUP_REMOVED lines=16> */
.L_x_23269:
[----:B------:R-:W-:Y:S05]  /*71b0*/  BSYNC B2 ;  /* 0x0000000000027941 */ /* 0x000fea0003800000 */
.L_x_23268:
        /* <DEDUP_REMOVED lines=44> */
.L_x_23267:
[----:B------:R-:W-:Y:S05]  /*7480*/  BSYNC B1 ;  /* 0x0000000000017941 */ /* 0x000fea0003800000 */
.L_x_23266:
        /* <DEDUP_REMOVED lines=22> */
.L_x_23271:
[----:B------:R-:W-:-:S07]  /*75f0*/  MOV R8, R144 ;  /* 0x0000009000087202 */ /* 0x000fce0000000f00 */
.L_x_23272:
[----:B------:R-:W-:Y:S05]  /*7600*/  BSYNC B1 ;  /* 0x0000000000017941 */ /* 0x000fea0003800000 */
.L_x_23270:
        /* <DEDUP_REMOVED lines=16> */
.L_x_23276:
[----:B------:R-:W-:Y:S05]  /*7710*/  BSYNC B2 ;  /* 0x0000000000027941 */ /* 0x000fea0003800000 */
.L_x_23275:
        /* <DEDUP_REMOVED lines=44> */
.L_x_23274:
[----:B------:R-:W-:Y:S05]  /*79e0*/  BSYNC B1 ;  /* 0x0000000000017941 */ /* 0x000fea0003800000 */
.L_x_23273:
        /* <DEDUP_REMOVED lines=21> */
.L_x_23278:
[----:B------:R-:W-:-:S07]  /*7b40*/  MOV R14, R144 ;  /* 0x00000090000e7202 */ /* 0x000fce0000000f00 */
.L_x_23279:
[----:B------:R-:W-:Y:S05]  /*7b50*/  BSYNC B1 ;  /* 0x0000000000017941 */ /* 0x000fea0003800000 */
.L_x_23277:
        /* <DEDUP_REMOVED lines=16> */
.L_x_23283:
[----:B------:R-:W-:Y:S05]  /*7c60*/  BSYNC B2 ;  /* 0x0000000000027941 */ /* 0x000fea0003800000 */
.L_x_23282:
        /* <DEDUP_REMOVED lines=44> */
.L_x_23281:
[----:B------:R-:W-:Y:S05]  /*7f30*/  BSYNC B1 ;  /* 0x0000000000017941 */ /* 0x000fea0003800000 */
.L_x_23280:
        /* <DEDUP_REMOVED lines=21> */
.L_x_23285:
[----:B------:R-:W-:-:S07]  /*8090*/  MOV R13, R144 ;  /* 0x00000090000d7202 */ /* 0x000fce0000000f00 */
.L_x_23286:
[----:B------:R-:W-:Y:S05]  /*80a0*/  BSYNC B1 ;  /* 0x0000000000017941 */ /* 0x000fea0003800000 */
.L_x_23284:
        /* <DEDUP_REMOVED lines=16> */
.L_x_23290:
[----:B------:R-:W-:Y:S05]  /*81b0*/  BSYNC B2 ;  /* 0x0000000000027941 */ /* 0x000fea0003800000 */
.L_x_23289:
        /* <DEDUP_REMOVED lines=44> */
.L_x_23288:
[----:B------:R-:W-:Y:S05]  /*8480*/  BSYNC B1 ;  /* 0x0000000000017941 */ /* 0x000fea0003800000 */
.L_x_23287:
        /* <DEDUP_REMOVED lines=21> */
.L_x_23292:
[----:B------:R-:W-:-:S07]  /*85e0*/  MOV R10, R144 ;  /* 0x00000090000a7202 */ /* 0x000fce0000000f00 */
.L_x_23293:
[----:B------:R-:W-:Y:S05]  /*85f0*/  BSYNC B1 ;  /* 0x0000000000017941 */ /* 0x000fea0003800000 */
.L_x_23291:
        /* <DEDUP_REMOVED lines=16> */
.L_x_23297:
[----:B------:R-:W-:Y:S05]  /*8700*/  BSYNC B2 ;  /* 0x0000000000027941 */ /* 0x000fea0003800000 */
.L_x_23296:
        /* <DEDUP_REMOVED lines=44> */
.L_x_23295:
[----:B------:R-:W-:Y:S05]  /*89d0*/  BSYNC B1 ;  /* 0x0000000000017941 */ /* 0x000fea0003800000 */
.L_x_23294:
        /* <DEDUP_REMOVED lines=21> */
.L_x_23299:
[----:B------:R-:W-:-:S07]  /*8b30*/  MOV R160, R144 ;  /* 0x0000009000a07202 */ /* 0x000fce0000000f00 */
.L_x_23300:
[----:B------:R-:W-:Y:S05]  /*8b40*/  BSYNC B1 ;  /* 0x0000000000017941 */ /* 0x000fea0003800000 */
.L_x_23298:
        /* <DEDUP_REMOVED lines=18> */
.L_x_23304:
[----:B------:R-:W-:Y:S05]  /*8c70*/  BSYNC B2 ;  /* 0x0000000000027941 */ /* 0x000fea0003800000 */
.L_x_23303:
        /* <DEDUP_REMOVED lines=44> */
.L_x_23302:
[----:B------:R-:W-:Y:S05]  /*8f40*/  BSYNC B1 ;  /* 0x0000000000017941 */ /* 0x000fea0003800000 */
.L_x_23301:
[----:B------:R-:W-:Y:S01]  /*8f50*/  I2FP.F32.U32 R9, R160 ;  /* 0x000000a000097245 */ /* 0x000fe20000201000 */
[----:B------:R-:W-:Y:S01]  /*8f60*/  IMAD.WIDE.U32 R162, R155, 0x8, R156 ;  /* 0x000000089ba27825 */ /* 0x000fe200078e009c */
[----:B------:R-:W-:Y:S02]  /*8f70*/  SEL R142, RZ, 0x10000, P5 ;  /* 0x00010000ff8e7807 */ /* 0x000fe40002800000 */
[----:B------:R-:W-:Y:S01]  /*8f80*/  ISETP.NE.AND P5, PT, R148, RZ, PT ;  /* 0x000000ff9400720c */ /* 0x000fe20003fa5270 */
[----:B------:R-:W-:Y:S01]  /*8f90*/  FFMA.FTZ R8, R9, R152, 1.1641532182693481445e-10 ;  /* 0x2f00000009087423 */ /* 0x000fe20000010098 */
[----:B------:R-:W-:Y:S02]  /*8fa0*/  SEL R148, RZ, 0x1, P2 ;  /* 0x00000001ff947807 */ /* 0x000fe40001000000 */
[----:B------:R-:W-:Y:S02]  /*8fb0*/  ISETP.NE.AND P6, PT, R15, RZ, PT ;  /* 0x000000ff0f00720c */ /* 0x000fe40003fc5270 */
[----:B------:R-:W-:-:S02]  /*8fc0*/  FSETP.GTU.FTZ.AND P2, PT, R8, R151, PT ;  /* 0x000000970800720b */ /* 0x000fc40003f5c000 */
[----:B------:R-:W-:Y:S02]  /*8fd0*/  SEL R15, RZ, 0x100, P4 ;  /* 0x00000100ff0f7807 */ /* 0x000fe40002000000 */
[----:B------:R-:W-:Y:S02]  /*8fe0*/  SEL R8, RZ, 0x1000000, P2 ;  /* 0x01000000ff087807 */ /* 0x000fe40001000000 */
[----:B------:R-:W-:Y:S01]  /*8ff0*/  ISETP.NE.AND P4, PT, R149, RZ, PT ;  /* 0x000000ff9500720c */ /* 0x000fe20003f85270 */
[----:B------:R-:W-:Y:S01]  /*9000*/  IMAD.WIDE.U32 R148, R148, 0x1000000, RZ ;  /* 0x0100000094947825 */ /* 0x000fe200078e00ff */
[----:B------:R-:W-:Y:S02]  /*9010*/  LOP3.LUT R8, R15, R8, R142, 0xfe, !PT ;  /* 0x000000080f087212 */ /* 0x000fe400078efe8e */
[----:B------:R-:W-:Y:S02]  /*9020*/  SEL R161, RZ, 0x1, P3 ;  /* 0x00000001ffa17807 */ /* 0x000fe40001800000 */
[----:B------:R-:W-:-:S02]  /*9030*/  SEL R142, RZ, 0x1, P4 ;  /* 0x00000001ff8e7807 */ /* 0x000fc40002000000 */
[----:B------:R-:W-:Y:S02]  /*9040*/  LOP3.LUT R161, R149, R8, R161, 0xfe, !PT ;  /* 0x0000000895a17212 */ /* 0x000fe400078efea1 */
[----:B------:R-:W-:Y:S01]  /*9050*/  SEL R8, RZ, 0x1, P5 ;  /* 0x00000001ff087807 */ /* 0x000fe20002800000 */
[----:B------:R-:W-:-:S04]  /*9060*/  IMAD.WIDE.U32 R142, R142, 0x10000, RZ ;  /* 0x000100008e8e7825 */ /* 0x000fc800078e00ff */
[----:B------:R-:W-:-:S03]  /*9070*/  IMAD.WIDE.U32 R8, R8, 0x100, RZ ;  /* 0x0000010008087825 */ /* 0x000fc600078e00ff */
[----:B------:R-:W-:Y:S01]  /*9080*/  LOP3.LUT R148, R8, R148, R142, 0xfe, !PT ;  /* 0x0000009408947212 */ /* 0x000fe200078efe8e */
[----:B------:R-:W-:Y:S01]  /*9090*/  HADD2.F32 R8, -RZ, R11.H1_H1 ;  /* 0x3000000bff087230 */ /* 0x000fe20000004100 */
[----:B------:R-:W-:Y:S01]  /*90a0*/  LOP3.LUT R161, R9, R161, R143, 0xfe, !PT ;  /* 0x000000a109a17212 */ /* 0x000fe200078efe8f */
[----:B------:R-:W-:Y:S01]  /*90b0*/  IMAD.WIDE.U32 R142, R155, 0x20, R158 ;  /* 0x000000209b8e7825 */ /* 0x000fe200078e009e */
[----:B------:R-:W-:-:S03]  /*90c0*/  SEL R11, RZ, 0x1, P6 ;  /* 0x00000001ff0b7807 */ /* 0x000fc60003000000 */
[----:B------:R-:W-:Y:S01]  /*90d0*/  FMUL.FTZ R9, R8, R153 ;  /* 0x0000009908097220 */ /* 0x000fe20000410000 */
[----:B------:R-:W-:Y:S01]  /*90e0*/  LOP3.LUT R160, R148, R11, RZ, 0xfc, !PT ;  /* 0x0000000b94a07212 */ /* 0x000fe200078efcff */
[----:B------:R-:W-:Y:S02]  /*90f0*/  VIADD R148, R147, 0x60 ;  /* 0x0000006093947836 */ /* 0x000fe40000000000 */
[----:B------:R-:W-:Y:S01]  /*9100*/  FMUL.FTZ R9, R9, R150 ;  /* 0x0000009609097220 */ /* 0x000fe20000410000 */
[----:B------:R-:W-:Y:S04]  /*9110*/  STG.E.128 desc[UR4][R142.64], R16 ;  /* 0x000000108e007986 */ /* 0x000fe8000c101d04 */
        /* <DEDUP_REMOVED lines=23> */
.L_x_23306:
[----:B------:R-:W-:-:S07]  /*9290*/  MOV R149, R144 ;  /* 0x0000009000957202 */ /* 0x000fce0000000f00 */
.L_x_23307:
[----:B------:R-:W-:Y:S05]  /*92a0*/  BSYNC B1 ;  /* 0x0000000000017941 */ /* 0x000fea0003800000 */
.L_x_23305:
        /* <DEDUP_REMOVED lines=16> */
.L_x_23311:
[----:B------:R-:W-:Y:S05]  /*93b0*/  BSYNC B2 ;  /* 0x0000000000027941 */ /* 0x000fea0003800000 */
.L_x_23310:
        /* <DEDUP_REMOVED lines=44> */
.L_x_23309:
[----:B------:R-:W-:Y:S05]  /*9680*/  BSYNC B1 ;  /* 0x0000000000017941 */ /* 0x000fea0003800000 */
.L_x_23308:
        /* <DEDUP_REMOVED lines=22> */
.L_x_23313:
[----:B------:R-:W-:-:S07]  /*97f0*/  MOV R9, R144 ;  /* 0x0000009000097202 */ /* 0x000fce0000000f00 */
.L_x_23314:
[----:B------:R-:W-:Y:S05]  /*9800*/  BSYNC B1 ;  /* 0x0000000000017941 */ /* 0x000fea0003800000 */
.L_x_23312:
        /* <DEDUP_REMOVED lines=16> */
.L_x_23318:
[----:B------:R-:W-:Y:S05]  /*9910*/  BSYNC B2 ;  /* 0x0000000000027941 */ /* 0x000fea0003800000 */
.L_x_23317:
        /* <DEDUP_REMOVED lines=44> */
.L_x_23316:
[----:B------:R-:W-:Y:S05]  /*9be0*/  BSYNC B1 ;  /* 0x0000000000017941 */ /* 0x000fea0003800000 */
.L_x_23315:
        /* <DEDUP_REMOVED lines=22> */
.L_x_23320:
[----:B------:R-:W-:-:S07]  /*9d50*/  MOV R140, R144 ;  /* 0x00000090008c7202 */ /* 0x000fce0000000f00 */
.L_x_23321:
[----:B------:R-:W-:Y:S05]  /*9d60*/  BSYNC B1 ;  /* 0x0000000000017941 */ /* 0x000fea0003800000 */
.L_x_23319:
        /* <DEDUP_REMOVED lines=16> */
.L_x_23325:
[----:B------:R-:W-:Y:S05]  /*9e70*/  BSYNC B2 ;  /* 0x0000000000027941 */ /* 0x000fea0003800000 */
.L_x_23324:
        /* <DEDUP_REMOVED lines=44> */
.L_x_23323:
[----:B------:R-:W-:Y:S05]  /*a140*/  BSYNC B1 ;  /* 0x0000000000017941 */ /* 0x000fea0003800000 */
.L_x_23322:
        /* <DEDUP_REMOVED lines=21> */
.L_x_23327:
[----:B------:R-:W-:-:S07]  /*a2a0*/  MOV R11, R144 ;  /* 0x00000090000b7202 */ /* 0x000fce0000000f00 */
.L_x_23328:
[----:B------:R-:W-:Y:S05]  /*a2b0*/  BSYNC B1 ;  /* 0x0000000000017941 */ /* 0x000fea0003800000 */
.L_x_23326:
        /* <DEDUP_REMOVED lines=16> */
.L_x_23332:
[----:B------:R-:W-:Y:S05]  /*a3c0*/  BSYNC B2 ;  /* 0x0000000000027941 */ /* 0x000fea0003800000 */
.L_x_23331:
        /* <DEDUP_REMOVED lines=41> */
[----:B------:R-:W-:Y:S01]  /*a660*/  IMAD.MOV.U32 R163, RZ, RZ, RZ ;  /* 0x000000ffffa37224 */ /* 0x000fe200078e00ff */
[----:B------:R-:W-:Y:S02]  /*a670*/  LOP3.LUT R2, R165, UR30, R2, 0x96, !PT ;  /* 0x0000001ea5027c12 */ /* 0x000fe4000f8e9602 */
[----:B------:R-:W-:-:S07]  /*a680*/  MOV R144, R164 ;  /* 0x000000a400907202 */ /* 0x000fce0000000f00 */
.L_x_23330:
[----:B------:R-:W-:Y:S05]  /*a690*/  BSYNC B1 ;  /* 0x0000000000017941 */ /* 0x000fea0003800000 */
.L_x_23329:
        /* <DEDUP_REMOVED lines=21> */
.L_x_23334:
[----:B------:R-:W-:-:S07]  /*a7f0*/  MOV R149, R144 ;  /* 0x0000009000957202 */ /* 0x000fce0000000f00 */
.L_x_23335:
[----:B------:R-:W-:Y:S05]  /*a800*/  BSYNC B1 ;  /* 0x0000000000017941 */ /* 0x000fea0003800000 */
.L_x_23333:
        /* <DEDUP_REMOVED lines=16> */
.L_x_23339:
[----:B------:R-:W-:Y:S05]  /*a910*/  BSYNC B2 ;  /* 0x0000000000027941 */ /* 0x000fea0003800000 */
.L_x_23338:
        /* <DEDUP_REMOVED lines=40> */
[----:B------:R-:W-:Y:S02]  /*aba0*/  MOV R146, R140 ;  /* 0x0000008c00927202 */ /* 0x000fe40000000f00 */
[----:B------:R-:W-:Y:S01]  /*abb0*/  MOV R144, R162 ;  /* 0x000000a200907202 */ /* 0x000fe20000000f00 */
[----:B------:R-:W-:Y:S01]  /*abc0*/  IMAD.MOV.U32 R162, RZ, RZ, RZ ;  /* 0x000000ffffa27224 */ /* 0x000fe200078e00ff */
[----:B------:R-:W-:-:S07]  /*abd0*/  LOP3.LUT R2, R163, UR30, R2, 0x96, !PT ;  /* 0x0000001ea3027c12 */ /* 0x000fce000f8e9602 */
.L_x_23337:
[----:B------:R-:W-:Y:S05]  /*abe0*/  BSYNC B1 ;  /* 0x0000000000017941 */ /* 0x000fea0003800000 */
.L_x_23336:
        /* <DEDUP_REMOVED lines=21> */
.L_x_23341:
[----:B------:R-:W-:-:S07]  /*ad40*/  MOV R141, R144 ;  /* 0x00000090008d7202 */ /* 0x000fce0000000f00 */
.L_x_23342:
[----:B------:R-:W-:Y:S05]  /*ad50*/  BSYNC B1 ;  /* 0x0000000000017941 */ /* 0x000fea0003800000 */
.L_x_23340:
        /* <DEDUP_REMOVED lines=16> */
.L_x_23346:
[----:B------:R-:W-:Y:S05]  /*ae60*/  BSYNC B2 ;  /* 0x0000000000027941 */ /* 0x000fea0003800000 */
.L_x_23345:
        /* <DEDUP_REMOVED lines=44> */
.L_x_23344:
[----:B------:R-:W-:Y:S05]  /*b130*/  BSYNC B1 ;  /* 0x0000000000017941 */ /* 0x000fea0003800000 */
.L_x_23343:
        /* <DEDUP_REMOVED lines=21> */
.L_x_23348:
[----:B------:R-:W-:-:S07]  /*b290*/  MOV R142, R144 ;  /* 0x00000090008e7202 */ /* 0x000fce0000000f00 */
.L_x_23349:
[----:B------:R-:W-:Y:S05]  /*b2a0*/  BSYNC B1 ;  /* 0x0000000000017941 */ /* 0x000fea0003800000 */
.L_x_23347:
        /* <DEDUP_REMOVED lines=16> */
.L_x_23353:
[----:B------:R-:W-:Y:S05]  /*b3b0*/  BSYNC B2 ;  /* 0x0000000000027941 */ /* 0x000fea0003800000 */
.L_x_23352:
        /* <DEDUP_REMOVED lines=40> */
[----:B------:R-:W-:-:S03]  /*b640*/  IMAD.WIDE.U32 R162, R144, -0x326172a9, RZ ;  /* 0xcd9e8d5790a27825 */ /* 0x000fc600078e00ff */
[----:B------:R-:W-:Y:S01]  /*b650*/  MOV R144, R162 ;  /* 0x000000a200907202 */ /* 0x000fe20000000f00 */
[----:B------:R-:W-:Y:S01]  /*b660*/  IMAD.MOV.U32 R162, RZ, RZ, RZ ;  /* 0x000000ffffa27224 */ /* 0x000fe200078e00ff */
[----:B------:R-:W-:-:S07]  /*b670*/  LOP3.LUT R2, R163, UR30, R2, 0x96, !PT ;  /* 0x0000001ea3027c12 */ /* 0x000fce000f8e9602 */
.L_x_23351:
[----:B------:R-:W-:Y:S05]  /*b680*/  BSYNC B1 ;  /* 0x0000000000017941 */ /* 0x000fea0003800000 */
.L_x_23350:
        /* <DEDUP_REMOVED lines=21> */
.L_x_23355:
[----:B------:R-:W-:-:S07]  /*b7e0*/  MOV R164, R144 ;  /* 0x0000009000a47202 */ /* 0x000fce0000000f00 */
.L_x_23356:
[----:B------:R-:W-:Y:S05]  /*b7f0*/  BSYNC B1 ;  /* 0x0000000000017941 */ /* 0x000fea0003800000 */
.L_x_23354:
        /* <DEDUP_REMOVED lines=18> */
.L_x_23360:
[----:B------:R-:W-:Y:S05]  /*b920*/  BSYNC B2 ;  /* 0x0000000000027941 */ /* 0x000fea0003800000 */
.L_x_23359:
        /* <DEDUP_REMOVED lines=44> */
.L_x_23358:
[----:B------:R-:W-:Y:S05]  /*bbf0*/  BSYNC B1 ;  /* 0x0000000000017941 */ /* 0x000fea0003800000 */
.L_x_23357:
[----:B------:R-:W-:Y:S01]  /*bc00*/  I2FP.F32.U32 R163, R164 ;  /* 0x000000a400a37245 */ /* 0x000fe20000201000 */
[----:B------:R-:W-:Y:S01]  /*bc10*/  HADD2.F32 R162, -RZ, R143.H1_H1 ;  /* 0x3000008fffa27230 */ /* 0x000fe20000004100 */
        /* <DEDUP_REMOVED lines=150> */
.L_x_23374:
        /* <DEDUP_REMOVED lines=76> */
[----:B------:R-:W-:Y:S01]  /*ca40*/  F2FP.F16.F32.PACK_AB R15, R22, R15 ;  /* 0x0000000f160f723e */ /* 0x000fe200000000ff */
[----:B------:R-:W-:Y:S01]  /*ca50*/  FFMA.FTZ R22, R84, R19, R116 ;  /* 0x0000001354167223 */ /* 0x000fe20000010074 */
[----:B------:R-:W-:Y:S01]  /*ca60*/  FFMA.FTZ R19, R86, R23, R118 ;  /* 0x0000001756137223 */ /* 0x000fe20000010076 */
[----:B------:R-:W-:Y:S01]  /*ca70*/  FFMA.FTZ R23, R85, R26, R117 ;  /* 0x0000001a55177223 */ /* 0x000fe20000010075 */
        /* <DEDUP_REMOVED lines=44> */
[----:B---3--:R-:W-:Y:S01]  /*cd40*/  IMAD.WIDE.U32 R140, R154, 0x10, R166 ;  /* 0x000000109a8c7825 */ /* 0x008fe200078e00a6 */
[----:B------:R-:W-:-:S02]  /*cd50*/  F2FP.F16.F32.PACK_AB R11, R160, R11 ;  /* 0x0000000ba00b723e */ /* 0x000fc400000000ff */
[----:B------:R-:W-:Y:S01]  /*cd60*/  F2FP.F16.F32.PACK_AB R9, R156, R9 ;  /* 0x000000099c09723e */ /* 0x000fe200000000ff */
[----:B------:R-:W-:Y:S01]  /*cd70*/  IMAD.WIDE.U32 R166, R155, 0x10, R166 ;  /* 0x000000109ba67825 */ /* 0x000fe200078e00a6 */
        /* <DEDUP_REMOVED lines=8> */
[----:B------:R-:W-:Y:S01]  /*ce00*/  LEA.HI.X R25, R148, UR13, RZ, 0x4, P1 ;  /* 0x0000000d94197c11 */ /* 0x000fe200088f24ff */
[----:B------:R1:W-:Y:S01]  /*ce10*/  STG.E.128 desc[UR4][R166.64], R16 ;  /* 0x00000010a6007986 */ /* 0x0003e2000c101d04 */
[----:B0-----:R-:W-:-:S03]  /*ce20*/  LEA R145, R26, R145, 0x2 ;  /* 0x000000911a917211 */ /* 0x001fc600078e10ff */
[----:B------:R1:W-:Y:S01]  /*ce30*/  STG.E.128 desc[UR4][R24.64], R20 ;  /* 0x0000001418007986 */ /* 0x0003e2000c101d04 */
[----:B------:R-:W-:-:S13]  /*ce40*/  ISETP.GE.AND P0, PT, R145, R27, PT ;  /* 0x0000001b9100720c */ /* 0x000fda0003f06270 */
[----:B------:R-:W-:Y:S05]  /*ce50*/  @!P0 BRA `(.L_x_23362) ;  /* 0xffffff3800d48947 */ /* 0x000fea000383ffff */
[----:B------:R-:W-:Y:S05]  /*ce60*/  BSYNC B0 ;  /* 0x0000000000007941 */ /* 0x000fea0003800000 */
.L_x_23136:
[----:B------:R-:W-:Y:S05]  /*ce70*/  EXIT ;  /* 0x000000000000794d */ /* 0x000fea0003800000 */
.L_x_23361:
        /* <DEDUP_REMOVED lines=8> */
.L_x_23364:
[----:B------:R-:W-:Y:S05]  /*cf00*/  BSYNC B1 ;  /* 0x0000000000017941 */ /* 0x000fea0003800000 */
.L_x_23363:
        /* <DEDUP_REMOVED lines=9> */
.L_x_23365:
[----:B------:R-:W-:Y:S01]  /*cfa0*/  HFMA2.MMA R156, -RZ, RZ, 0, 2.384185791015625e-07 ;  /* 0x00000004ff9c7435 */ /* 0x000fe200000001ff */
[----:B------:R-:W-:-:S05]  /*cfb0*/  MOV R158, R162 ;  /* 0x000000a2009e7202 */ /* 0x000fca0000000f00 */
[----:B------:R-:W-:-:S04]  /*cfc0*/  FADD.FTZ R158, R157, R158 ;  /* 0x0000009e9d9e7221 */ /* 0x000fc80000010000 */
[----:B------:R-:W-:-:S07]  /*cfd0*/  IMAD.MOV.U32 R165, RZ, RZ, R158 ;  /* 0x000000ffffa57224 */ /* 0x000fce00078e009e */
[----:B------:R-:W-:Y:S05]  /*cfe0*/  WARPSYNC.COLLECTIVE R152, `(.L_x_23366) ;  /* 0x0000000098087348 */ /* 0x000fea0003c00000 */
[----:B------:R0:W1:Y:S02]  /*cff0*/  SHFL.BFLY P1, R162, R165, R156, R153 ;  /* 0x0c00009ca5a27389 */ /* 0x0000640000020099 */
[----:B01----:R-:W-:Y:S01]  /*d000*/  ENDCOLLECTIVE ;  /* 0x000000000000791b */ /* 0x003fe20003800000 */
.L_x_23366:
[----:B------:R-:W-:Y:S01]  /*d010*/  HFMA2.MMA R156, -RZ, RZ, 0, 4.76837158203125e-07 ;  /* 0x00000008ff9c7435 */ /* 0x000fe200000001ff */
[----:B------:R-:W-:-:S05]  /*d020*/  MOV R151, R162 ;  /* 0x000000a200977202 */ /* 0x000fca0000000f00 */
[----:B------:R-:W-:-:S04]  /*d030*/  FADD.FTZ R160, R158, R151 ;  /* 0x000000979ea07221 */ /* 0x000fc80000010000 */
[----:B------:R-:W-:-:S07]  /*d040*/  IMAD.MOV.U32 R165, RZ, RZ, R160 ;  /* 0x000000ffffa57224 */ /* 0x000fce00078e00a0 */
[----:B------:R-:W-:Y:S05]  /*d050*/  WARPSYNC.COLLECTIVE R152, `(.L_x_23367) ;  /* 0x0000000098087348 */ /* 0x000fea0003c00000 */
[----:B------:R0:W1:Y:S02]  /*d060*/  SHFL.BFLY P1, R162, R165, R156, R153 ;  /* 0x0c00009ca5a27389 */ /* 0x0000640000020099 */
[----:B01----:R-:W-:Y:S01]  /*d070*/  ENDCOLLECTIVE ;  /* 0x000000000000791b */ /* 0x003fe20003800000 */
.L_x_23367:
        /* <DEDUP_REMOVED lines=8> */
.L_x_23368:
        /* <DEDUP_REMOVED lines=72> */
.L_x_23369:
[----:B------:R-:W-:Y:S01]  /*d580*/  HFMA2.MMA R156, -RZ, RZ, 0, 1.1920928955078125e-07 ;  /* 0x00000002ff9c7435 */ /* 0x000fe200000001ff */
[----:B------:R-:W-:-:S05]  /*d590*/  MOV R157, R162 ;  /* 0x000000a2009d7202 */ /* 0x000fca0000000f00 */
[----:B------:R-:W-:-:S04]  /*d5a0*/  FADD.FTZ R157, R150, R157 ;  /* 0x0000009d969d7221 */ /* 0x000fc80000010000 */
[----:B------:R-:W-:-:S07]  /*d5b0*/  IMAD.MOV.U32 R165, RZ, RZ, R157 ;  /* 0x000000ffffa57224 */ /* 0x000fce00078e009d */
[----:B------:R-:W-:Y:S05]  /*d5c0*/  WARPSYNC.COLLECTIVE R152, `(.L_x_23370) ;  /* 0x0000000098087348 */ /* 0x000fea0003c00000 */
[----:B------:R0:W1:Y:S02]  /*d5d0*/  SHFL.BFLY P1, R162, R165, R156, R153 ;  /* 0x0c00009ca5a27389 */ /* 0x0000640000020099 */
[----:B01----:R-:W-:Y:S01]  /*d5e0*/  ENDCOLLECTIVE ;  /* 0x000000000000791b */ /* 0x003fe20003800000 */
.L_x_23370:
[----:B------:R-:W-:Y:S01]  /*d5f0*/  HFMA2.MMA R156, -RZ, RZ, 0, 2.384185791015625e-07 ;  /* 0x00000004ff9c7435 */ /* 0x000fe200000001ff */
[----:B------:R-:W-:-:S05]  /*d600*/  MOV R158, R162 ;  /* 0x000000a2009e7202 */ /* 0x000fca0000000f00 */
[----:B------:R-:W-:-:S04]  /*d610*/  FADD.FTZ R158, R157, R158 ;  /* 0x0000009e9d9e7221 */ /* 0x000fc80000010000 */
[----:B------:R-:W-:-:S07]  /*d620*/  IMAD.MOV.U32 R165, RZ, RZ, R158 ;  /* 0x000000ffffa57224 */ /* 0x000fce00078e009e */
[----:B------:R-:W-:Y:S05]  /*d630*/  WARPSYNC.COLLECTIVE R152, `(.L_x_23371) ;  /* 0x0000000098087348 */ /* 0x000fea0003c00000 */
[----:B------:R0:W1:Y:S02]  /*d640*/  SHFL.BFLY P1, R162, R165, R156, R153 ;  /* 0x0c00009ca5a27389 */ /* 0x0000640000020099 */
[----:B01----:R-:W-:Y:S01]  /*d650*/  ENDCOLLECTIVE ;  /* 0x000000000000791b */ /* 0x003fe20003800000 */
.L_x_23371:
[----:B------:R-:W-:Y:S01]  /*d660*/  HFMA2.MMA R156, -RZ, RZ, 0, 4.76837158203125e-07 ;  /* 0x00000008ff9c7435 */ /* 0x000fe200000001ff */
[----:B------:R-:W-:-:S05]  /*d670*/  MOV R161, R162 ;  /* 0x000000a200a17202 */ /* 0x000fca0000000f00 */
[----:B------:R-:W-:-:S04]  /*d680*/  FADD.FTZ R161, R158, R161 ;  /* 0x000000a19ea17221 */ /* 0x000fc80000010000 */
[----:B------:R-:W-:-:S07]  /*d690*/  IMAD.MOV.U32 R165, RZ, RZ, R161 ;  /* 0x000000ffffa57224 */ /* 0x000fce00078e00a1 */
[----:B------:R-:W-:Y:S05]  /*d6a0*/  WARPSYNC.COLLECTIVE R152, `(.L_x_23372) ;  /* 0x0000000098087348 */ /* 0x000fea0003c00000 */
[----:B------:R0:W1:Y:S02]  /*d6b0*/  SHFL.BFLY P1, R162, R165, R156, R153 ;  /* 0x0c00009ca5a27389 */ /* 0x0000640000020099 */
[----:B01----:R-:W-:Y:S01]  /*d6c0*/  ENDCOLLECTIVE ;  /* 0x000000000000791b */ /* 0x003fe20003800000 */
.L_x_23372:
[----:B------:R-:W-:Y:S01]  /*d6d0*/  HFMA2.MMA R156, -RZ, RZ, 0, 9.5367431640625e-07 ;  /* 0x00000010ff9c7435 */ /* 0x000fe200000001ff */
[----:B------:R-:W-:-:S05]  /*d6e0*/  MOV R160, R162 ;  /* 0x000000a200a07202 */ /* 0x000fca0000000f00 */
[----:B------:R-:W-:-:S04]  /*d6f0*/  FADD.FTZ R160, R161, R160 ;  /* 0x000000a0a1a07221 */ /* 0x000fc80000010000 */
[----:B------:R-:W-:-:S07]  /*d700*/  IMAD.MOV.U32 R165, RZ, RZ, R160 ;  /* 0x000000ffffa57224 */ /* 0x000fce00078e00a0 */
[----:B------:R-:W-:Y:S05]  /*d710*/  WARPSYNC.COLLECTIVE R152, `(.L_x_23373) ;  /* 0x0000000098087348 */ /* 0x000fea0003c00000 */
[----:B------:R0:W1:Y:S02]  /*d720*/  SHFL.BFLY P1, R162, R165, R156, R153 ;  /* 0x0c00009ca5a27389 */ /* 0x0000640000020099 */
[----:B01----:R-:W-:Y:S01]  /*d730*/  ENDCOLLECTIVE ;  /* 0x000000000000791b */ /* 0x003fe20003800000 */
.L_x_23373:
[----:B------:R-:W-:Y:S01]  /*d740*/  MOV R163, R162 ;  /* 0x000000a200a37202 */ /* 0x000fe20000000f00 */
[----:B------:R-:W-:Y:S06]  /*d750*/  BRA `(.L_x_23374) ;  /* 0xffffffec00887947 */ /* 0x000fec000383ffff */
.L_x_23375:
        /* <DEDUP_REMOVED lines=10> */
.L_x_30539:


//--------------------- .text._ZN10layer_norm13ln_fwd_kernelINS_13Kernel_traitsIf6__halffS2_fjLj1024ELj1ELj4ELj1ELj16ENS_18Kernel_traits_baseILj1024EfS2_fS2_fjLj128EEEEELb1ELb1ELb1ELb0EEEvNS_9FwdParamsE --------------------------
	.section	.text._ZN10layer_norm13ln_fwd_kernelINS_13Kernel_traitsIf6__halffS2_fjLj1024ELj1ELj4ELj1ELj16ENS_18Kernel_traits_baseILj1024EfS2_fS2_fjLj128EEEEELb1ELb1ELb1ELb0EEEvNS_9FwdParamsE,"ax",@progbits
	.align	128
        .global         _ZN10layer_norm13ln_fwd_kernelINS_13Kernel_traitsIf6__halffS2_fjLj1024ELj1ELj4ELj1ELj16ENS_18Kernel_traits_baseILj1024EfS2_fS2_fjLj128EEEEELb1ELb1ELb1ELb0EEEvNS_9FwdParamsE
        .type           _ZN10layer_norm13ln_fwd_kernelINS_13Kernel_traitsIf6__halffS2_fjLj1024ELj1ELj4ELj1ELj16ENS_18Kernel_traits_baseILj1024EfS2_fS2_fjLj128EEEEELb1ELb1ELb1ELb0EEEvNS_9FwdParamsE,@function
        .size           _ZN10layer_norm13ln_fwd_kernelINS_13Kernel_traitsIf6__halffS2_fjLj1024ELj1ELj4ELj1ELj16ENS_18Kernel_traits_baseILj1024EfS2_fS2_fjLj128EEEEELb1ELb1ELb1ELb0EEEvNS_9FwdParamsE,(.L_x_30540 - _ZN10layer_norm13ln_fwd_kernelINS_13Kernel_traitsIf6__halffS2_fjLj1024ELj1ELj4ELj1ELj16ENS_18Kernel_traits_baseILj1024EfS2_fS2_fjLj128EEEEELb1ELb1ELb1ELb0EEEvNS_9FwdParamsE)
        .other          _ZN10layer_norm13ln_fwd_kernelINS_13Kernel_traitsIf6__halffS2_fjLj1024ELj1ELj4ELj1ELj16ENS_18Kernel_traits_baseILj1024EfS2_fS2_fjLj128EEEEELb1ELb1ELb1ELb0EEEvNS_9FwdParamsE,@"STO_CUDA_ENTRY STV_DEFAULT"
_ZN10layer_norm13ln_fwd_kernelINS_13Kernel_traitsIf6__halffS2_fjLj1024ELj1ELj4ELj1ELj16ENS_18Kernel_traits_baseILj1024EfS2_fS2_fjLj128EEEEELb1ELb1ELb1ELb0EEEvNS_9FwdParamsE:
.text._ZN10layer_norm13ln_fwd_kernelINS_13Kernel_traitsIf6__halffS2_fjLj1024ELj1ELj4ELj1ELj16ENS_18Kernel_traits_baseILj1024EfS2_fS2_fjLj128EEEEELb1ELb1ELb1ELb0EEEvNS_9FwdParamsE:
        /* <DEDUP_REMOVED lines=106> */
.L_x_23377:
[----:B------:R-:W-:Y:S05]  /*06a0*/  BSYNC B0 ;  /* 0x0000000000007941 */ /* 0x000fea0003800000 */
.L_x_23376:
        /* <DEDUP_REMOVED lines=23> */
.L_x_23379:
[----:B------:R-:W-:Y:S05]  /*0820*/  BSYNC B0 ;  /* 0x0000000000007941 */ /* 0x000fea0003800000 */
.L_x_23378:
        /* <DEDUP_REMOVED lines=23> */
.L_x_23381:
[----:B------:R-:W-:Y:S05]  /*09a0*/  BSYNC B0 ;  /* 0x0000000000007941 */ /* 0x000fea0003800000 */
.L_x_23380:
        /* <DEDUP_REMOVED lines=22> */
.L_x_23383:
[----:B------:R-:W-:Y:S05]  /*0b10*/  BSYNC B0 ;  /* 0x0000000000007941 */ /* 0x000fea0003800000 */
.L_x_23382:
        /* <DEDUP_REMOVED lines=27> */
.L_x_23695:
        /* <DEDUP_REMOVED lines=51> */
.L_x_23389:
[----:B------:R-:W-:-:S07]  /*1000*/  MOV R190, R178 ;  /* 0x000000b200be7202 */ /* 0x000fce0000000f00 */
.L_x_23390:
[----:B------:R-:W-:Y:S05]  /*1010*/  BSYNC B2 ;  /* 0x0000000000027941 */ /* 0x000fea0003800000 */
.L_x_23388:
        /* <DEDUP_REMOVED lines=16> */
.L_x_23394:
[----:B------:R-:W-:Y:S05]  /*1120*/  BSYNC B3 ;  /* 0x0000000000037941 */ /* 0x000fea0003800000 */
.L_x_23393:
        /* <DEDUP_REMOVED lines=43> */
.L_x_23392:
[----:B------:R-:W-:Y:S05]  /*13e0*/  BSYNC B2 ;  /* 0x0000000000027941 */ /* 0x000fea0003800000 */
.L_x_23391:
        /* <DEDUP_REMOVED lines=11> */
.L_x_23387:
[----:B------:R-:W-:Y:S05]  /*14a0*/  BSYNC B1 ;  /* 0x0000000000017941 */ /* 0x000fea0003800000 */
.L_x_23386:
        /* <DEDUP_REMOVED lines=18> */
.L_x_23398:
[----:B------:R-:W-:-:S07]  /*15d0*/  IMAD.MOV.U32 R113, RZ, RZ, R178 ;  /* 0x000000ffff717224 */ /* 0x000fce00078e00b2 */
.L_x_23399:
[----:B------:R-:W-:Y:S05]  /*15e0*/  BSYNC B2 ;  /* 0x0000000000027941 */ /* 0x000fea0003800000 */
.L_x_23397:
        /* <DEDUP_REMOVED lines=16> */
.L_x_23403:
[----:B------:R-:W-:Y:S05]  /*16f0*/  BSYNC B3 ;  /* 0x0000000000037941 */ /* 0x000fea0003800000 */
.L_x_23402:
        /* <DEDUP_REMOVED lines=44> */
.L_x_23401:
[----:B------:R-:W-:Y:S05]  /*19c0*/  BSYNC B2 ;  /* 0x0000000000027941 */ /* 0x000fea0003800000 */
.L_x_23400:
        /* <DEDUP_REMOVED lines=11> */
.L_x_23396:
[----:B------:R-:W-:Y:S05]  /*1a80*/  BSYNC B1 ;  /* 0x0000000000017941 */ /* 0x000fea0003800000 */
.L_x_23395:
        /* <DEDUP_REMOVED lines=18> */
.L_x_23407:
[----:B------:R-:W-:-:S07]  /*1bb0*/  MOV R181, R178 ;  /* 0x000000b200b57202 */ /* 0x000fce0000000f00 */
.L_x_23408:
[----:B------:R-:W-:Y:S05]  /*1bc0*/  BSYNC B2 ;  /* 0x0000000000027941 */ /* 0x000fea0003800000 */
.L_x_23406:
        /* <DEDUP_REMOVED lines=16> */
.L_x_23412:
[----:B------:R-:W-:Y:S05]  /*1cd0*/  BSYNC B3 ;  /* 0x0000000000037941 */ /* 0x000fea0003800000 */
.L_x_23411:
        /* <DEDUP_REMOVED lines=44> */
.L_x_23410:
[----:B------:R-:W-:Y:S05]  /*1fa0*/  BSYNC B2 ;  /* 0x0000000000027941 */ /* 0x000fea0003800000 */
.L_x_23409:
        /* <DEDUP_REMOVED lines=11> */
.L_x_23405:
[----:B------:R-:W-:Y:S05]  /*2060*/  BSYNC B1 ;  /* 0x0000000000017941 */ /* 0x000fea0003800000 */
.L_x_23404:
        /* <DEDUP_REMOVED lines=18> */
.L_x_23416:
[----:B------:R-:W-:-:S07]  /*2190*/  IMAD.MOV.U32 R115, RZ, RZ, R178 ;  /* 0x000000ffff737224 */ /* 0x000fce00078e00b2 */
.L_x_23417:
[----:B------:R-:W-:Y:S05]  /*21a0*/  BSYNC B2 ;  /* 0x0000000000027941 */ /* 0x000fea0003800000 */
.L_x_23415:
        /* <DEDUP_REMOVED lines=16> */
.L_x_23421:
[----:B------:R-:W-:Y:S05]  /*22b0*/  BSYNC B3 ;  /* 0x0000000000037941 */ /* 0x000fea0003800000 */
.L_x_23420:
        /* <DEDUP_REMOVED lines=44> */
.L_x_23419:
[----:B------:R-:W-:Y:S05]  /*2580*/  BSYNC B2 ;  /* 0x0000000000027941 */ /* 0x000fea0003800000 */
.L_x_23418:
        /* <DEDUP_REMOVED lines=11> */
.L_x_23414:
[----:B------:R-:W-:Y:S05]  /*2640*/  BSYNC B1 ;  /* 0x0000000000017941 */ /* 0x000fea0003800000 */
.L_x_23413:
        /* <DEDUP_REMOVED lines=18> */
.L_x_23425:
[----:B------:R-:W-:-:S07]  /*2770*/  IMAD.MOV.U32 R183, RZ, RZ, R178 ;  /* 0x000000ffffb77224 */ /* 0x000fce00078e00b2 */
.L_x_23426:
[----:B------:R-:W-:Y:S05]  /*2780*/  BSYNC B2 ;  /* 0x0000000000027941 */ /* 0x000fea0003800000 */
.L_x_23424:
        /* <DEDUP_REMOVED lines=16> */
.L_x_23430:
[----:B------:R-:W-:Y:S05]  /*2890*/  BSYNC B3 ;  /* 0x0000000000037941 */ /* 0x000fea0003800000 */
.L_x_23429:
        /* <DEDUP_REMOVED lines=44> */
.L_x_23428:
[----:B------:R-:W-:Y:S05]  /*2b60*/  BSYNC B2 ;  /* 0x0000000000027941 */ /* 0x000fea0003800000 */
.L_x_23427:
        /* <DEDUP_REMOVED lines=11> */
.L_x_23423:
[----:B------:R-:W-:Y:S05]  /*2c20*/  BSYNC B1 ;  /* 0x0000000000017941 */ /* 0x000fea0003800000 */
.L_x_23422:
        /* <DEDUP_REMOVED lines=18> */
.L_x_23434:
[----:B------:R-:W-:-:S07]  /*2d50*/  MOV R117, R178 ;  /* 0x000000b200757202 */ /* 0x000fce0000000f00 */
.L_x_23435:
[----:B------:R-:W-:Y:S05]  /*2d60*/  BSYNC B2 ;  /* 0x0000000000027941 */ /* 0x000fea0003800000 */
.L_x_23433:
        /* <DEDUP_REMOVED lines=16> */
.L_x_23439:
[----:B------:R-:W-:Y:S05]  /*2e70*/  BSYNC B3 ;  /* 0x0000000000037941 */ /* 0x000fea0003800000 */
.L_x_23438:
        /* <DEDUP_REMOVED lines=44> */
.L_x_23437:
[----:B------:R-:W-:Y:S05]  /*3140*/  BSYNC B2 ;  /* 0x0000000000027941 */ /* 0x000fea0003800000 */
.L_x_23436:
        /* <DEDUP_REMOVED lines=11> */
.L_x_23432:
[----:B------:R-:W-:Y:S05]  /*3200*/  BSYNC B1 ;  /* 0x0000000000017941 */ /* 0x000fea0003800000 */
.L_x_23431:
        /* <DEDUP_REMOVED lines=18> */
.L_x_23443:
[----:B------:R-:W-:-:S07]  /*3330*/  IMAD.MOV.U32 R185, RZ, RZ, R178 ;  /* 0x000000ffffb97224 */ /* 0x000fce00078e00b2 */
.L_x_23444:
[----:B------:R-:W-:Y:S05]  /*3340*/  BSYNC B2 ;  /* 0x0000000000027941 */ /* 0x000fea0003800000 */
.L_x_23442:
        /* <DEDUP_REMOVED lines=16> */
.L_x_23448:
[----:B------:R-:W-:Y:S05]  /*3450*/  BSYNC B3 ;  /* 0x0000000000037941 */ /* 0x000fea0003800000 */
.L_x_23447:
        /* <DEDUP_REMOVED lines=44> */
.L_x_23446:
[----:B------:R-:W-:Y:S05]  /*3720*/  BSYNC B2 ;  /* 0x0000000000027941 */ /* 0x000fea0003800000 */
.L_x_23445:
        /* <DEDUP_REMOVED lines=11> */
.L_x_23441:
[----:B------:R-:W-:Y:S05]  /*37e0*/  BSYNC B1 ;  /* 0x0000000000017941 */ /* 0x000fea0003800000 */
.L_x_23440:
        /* <DEDUP_REMOVED lines=18> */
.L_x_23452:
[----:B------:R-:W-:-:S07]  /*3910*/  MOV R119, R178 ;  /* 0x000000b200777202 */ /* 0x000fce0000000f00 */
.L_x_23453:
[----:B------:R-:W-:Y:S05]  /*3920*/  BSYNC B2 ;  /* 0x0000000000027941 */ /* 0x000fea0003800000 */
.L_x_23451:
        /* <DEDUP_REMOVED lines=16> */
.L_x_23457:
[----:B------:R-:W-:Y:S05]  /*3a30*/  BSYNC B3 ;  /* 0x0000000000037941 */ /* 0x000fea0003800000 */
.L_x_23456:
        /* <DEDUP_REMOVED lines=44> */
.L_x_23455:
[----:B------:R-:W-:Y:S05]  /*3d00*/  BSYNC B2 ;  /* 0x0000000000027941 */ /* 0x000fea0003800000 */
.L_x_23454:
        /* <DEDUP_REMOVED lines=11> */
.L_x_23450:
[----:B------:R-:W-:Y:S05]  /*3dc0*/  BSYNC B1 ;  /* 0x0000000000017941 */ /* 0x000fea0003800000 */
.L_x_23449:
        /* <DEDUP_REMOVED lines=26> */
.L_x_23459:
[----:B------:R-:W-:Y:S05]  /*3f70*/  BSYNC B1 ;  /* 0x0000000000017941 */ /* 0x000fea0003800000 */
.L_x_23458:
[----:B------:R-:W-:Y:S01]  /*3f80*/  VIADD R187, R187, 0x20 ;  /* 0x00000020bbbb7836 */ /* 0x000fe20000000000 */
[----:B------:R-:W-:-:S07]  /*3f90*/  IADD3 R0, R0, 0x20, RZ ;  /* 0x0000002000007810 */ /* 0x000fce0007ffe0ff */
.L_x_23385:
[----:B------:R-:W-:Y:S05]  /*3fa0*/  BSYNC B0 ;  /* 0x0000000000007941 */ /* 0x000fea0003800000 */
.L_x_23384:
        /* <DEDUP_REMOVED lines=32> */
.L_x_23465:
[----:B------:R-:W-:-:S07]  /*41b0*/  MOV R190, R178 ;  /* 0x000000b200be7202 */ /* 0x000fce0000000f00 */
.L_x_23466:
[----:B------:R-:W-:Y:S05]  /*41c0*/  BSYNC B2 ;  /* 0x0000000000027941 */ /* 0x000fea0003800000 */
.L_x_23464:
        /* <DEDUP_REMOVED lines=16> */
.L_x_23470:
[----:B------:R-:W-:Y:S05]  /*42d0*/  BSYNC B3 ;  /* 0x0000000000037941 */ /* 0x000fea0003800000 */
.L_x_23469:
        /* <DEDUP_REMOVED lines=43> */
.L_x_23468:
[----:B------:R-:W-:Y:S05]  /*4590*/  BSYNC B2 ;  /* 0x0000000000027941 */ /* 0x000fea0003800000 */
.L_x_23467:
        /* <DEDUP_REMOVED lines=11> */
.L_x_23463:
[----:B------:R-:W-:Y:S05]  /*4650*/  BSYNC B1 ;  /* 0x0000000000017941 */ /* 0x000fea0003800000 */
.L_x_23462:
        /* <DEDUP_REMOVED lines=18> */
.L_x_23474:
[----:B------:R-:W-:-:S07]  /*4780*/  MOV R121, R178 ;  /* 0x000000b200797202 */ /* 0x000fce0000000f00 */
.L_x_23475:
[----:B------:R-:W-:Y:S05]  /*4790*/  BSYNC B2 ;  /* 0x0000000000027941 */ /* 0x000fea0003800000 */
.L_x_23473:
        /* <DEDUP_REMOVED lines=16> */
.L_x_23479:
[----:B------:R-:W-:Y:S05]  /*48a0*/  BSYNC B3 ;  /* 0x0000000000037941 */ /* 0x000fea0003800000 */
.L_x_23478:
        /* <DEDUP_REMOVED lines=44> */
.L_x_23477:
[----:B------:R-:W-:Y:S05]  /*4b70*/  BSYNC B2 ;  /* 0x0000000000027941 */ /* 0x000fea0003800000 */
.L_x_23476:
        /* <DEDUP_REMOVED lines=11> */
.L_x_23472:
[----:B------:R-:W-:Y:S05]  /*4c30*/  BSYNC B1 ;  /* 0x0000000000017941 */ /* 0x000fea0003800000 */
.L_x_23471:
        /* <DEDUP_REMOVED lines=18> */
.L_x_23483:
[----:B------:R-:W-:-:S07]  /*4d60*/  IMAD.MOV.U32 R181, RZ, RZ, R178 ;  /* 0x000000ffffb57224 */ /* 0x000fce00078e00b2 */
.L_x_23484:
[----:B------:R-:W-:Y:S05]  /*4d70*/  BSYNC B2 ;  /* 0x0000000000027941 */ /* 0x000fea0003800000 */
.L_x_23482:
        /* <DEDUP_REMOVED lines=16> */
.L_x_23488:
[----:B------:R-:W-:Y:S05]  /*4e80*/  BSYNC B3 ;  /* 0x0000000000037941 */ /* 0x000fea0003800000 */
.L_x_23487:
        /* <DEDUP_REMOVED lines=44> */
.L_x_23486:
[----:B------:R-:W-:Y:S05]  /*5150*/  BSYNC B2 ;  /* 0x0000000000027941 */ /* 0x000fea0003800000 */
.L_x_23485:
        /* <DEDUP_REMOVED lines=11> */
.L_x_23481:
[----:B------:R-:W-:Y:S05]  /*5210*/  BSYNC B1 ;  /* 0x0000000000017941 */ /* 0x000fea0003800000 */
.L_x_23480:
        /* <DEDUP_REMOVED lines=18> */
.L_x_23492:
[----:B------:R-:W-:-:S07]  /*5340*/  MOV R123, R178 ;  /* 0x000000b2007b7202 */ /* 0x000fce0000000f00 */
.L_x_23493:
[----:B------:R-:W-:Y:S05]  /*5350*/  BSYNC B2 ;  /* 0x0000000000027941 */ /* 0x000fea0003800000 */
.L_x_23491:
        /* <DEDUP_REMOVED lines=16> */
.L_x_23497:
[----:B------:R-:W-:Y:S05]  /*5460*/  BSYNC B3 ;  /* 0x0000000000037941 */ /* 0x000fea0003800000 */
.L_x_23496:
        /* <DEDUP_REMOVED lines=44> */
.L_x_23495:
[----:B------:R-:W-:Y:S05]  /*5730*/  BSYNC B2 ;  /* 0x0000000000027941 */ /* 0x000fea0003800000 */
.L_x_23494:
        /* <DEDUP_REMOVED lines=11> */
.L_x_23490:
[----:B------:R-:W-:Y:S05]  /*57f0*/  BSYNC B1 ;  /* 0x0000000000017941 */ /* 0x000fea0003800000 */
.L_x_23489:
        /* <DEDUP_REMOVED lines=18> */
.L_x_23501:
[----:B------:R-:W-:-:S07]  /*5920*/  IMAD.MOV.U32 R183, RZ, RZ, R178 ;  /* 0x000000ffffb77224 */ /* 0x000fce00078e00b2 */
.L_x_23502:
[----:B------:R-:W-:Y:S05]  /*5930*/  BSYNC B2 ;  /* 0x0000000000027941 */ /* 0x000fea0003800000 */
.L_x_23500:
        /* <DEDUP_REMOVED lines=16> */
.L_x_23506:
[----:B------:R-:W-:Y:S05]  /*5a40*/  BSYNC B3 ;  /* 0x0000000000037941 */ /* 0x000fea0003800000 */
.L_x_23505:
        /* <DEDUP_REMOVED lines=44> */
.L_x_23504:
[----:B------:R-:W-:Y:S05]  /*5d10*/  BSYNC B2 ;  /* 0x0000000000027941 */ /* 0x000fea0003800000 */
.L_x_23503:
        /* <DEDUP_REMOVED lines=11> */
.L_x_23499:
[----:B------:R-:W-:Y:S05]  /*5dd0*/  BSYNC B1 ;  /* 0x0000000000017941 */ /* 0x000fea0003800000 */
.L_x_23498:
        /* <DEDUP_REMOVED lines=18> */
.L_x_23510:
[----:B------:R-:W-:-:S07]  /*5f00*/  MOV R125, R178 ;  /* 0x000000b2007d7202 */ /* 0x000fce0000000f00 */
.L_x_23511:
[----:B------:R-:W-:Y:S05]  /*5f10*/  BSYNC B2 ;  /* 0x0000000000027941 */ /* 0x000fea0003800000 */
.L_x_23509:
        /* <DEDUP_REMOVED lines=16> */
.L_x_23515:
[----:B------:R-:W-:Y:S05]  /*6020*/  BSYNC B3 ;  /* 0x0000000000037941 */ /* 0x000fea0003800000 */
.L_x_23514:
        /* <DEDUP_REMOVED lines=44> */
.L_x_23513:
[----:B------:R-:W-:Y:S05]  /*62f0*/  BSYNC B2 ;  /* 0x0000000000027941 */ /* 0x000fea0003800000 */
.L_x_23512:
        /* <DEDUP_REMOVED lines=11> */
.L_x_23508:
[----:B------:R-:W-:Y:S05]  /*63b0*/  BSYNC B1 ;  /* 0x0000000000017941 */ /* 0x000fea0003800000 */
.L_x_23507:
        /* <DEDUP_REMOVED lines=18> */
.L_x_23519:
[----:B------:R-:W-:-:S07]  /*64e0*/  IMAD.MOV.U32 R185, RZ, RZ, R178 ;  /* 0x000000ffffb97224 */ /* 0x000fce00078e00b2 */
.L_x_23520:
[----:B------:R-:W-:Y:S05]  /*64f0*/  BSYNC B2 ;  /* 0x0000000000027941 */ /* 0x000fea0003800000 */
.L_x_23518:
        /* <DEDUP_REMOVED lines=16> */
.L_x_23524:
[----:B------:R-:W-:Y:S05]  /*6600*/  BSYNC B3 ;  /* 0x0000000000037941 */ /* 0x000fea0003800000 */
.L_x_23523:
        /* <DEDUP_REMOVED lines=44> */
.L_x_23522:
[----:B------:R-:W-:Y:S05]  /*68d0*/  BSYNC B2 ;  /* 0x0000000000027941 */ /* 0x000fea0003800000 */
.L_x_23521:
        /* <DEDUP_REMOVED lines=11> */
.L_x_23517:
[----:B------:R-:W-:Y:S05]  /*6990*/  BSYNC B1 ;  /* 0x0000000000017941 */ /* 0x000fea0003800000 */
.L_x_23516:
        /* <DEDUP_REMOVED lines=18> */
.L_x_23528:
[----:B------:R-:W-:-:S07]  /*6ac0*/  MOV R127, R178 ;  /* 0x000000b2007f7202 */ /* 0x000fce0000000f00 */
.L_x_23529:
[----:B------:R-:W-:Y:S05]  /*6ad0*/  BSYNC B2 ;  /* 0x0000000000027941 */ /* 0x000fea0003800000 */
.L_x_23527:
        /* <DEDUP_REMOVED lines=16> */
.L_x_23533:
[----:B------:R-:W-:Y:S05]  /*6be0*/  BSYNC B3 ;  /* 0x0000000000037941 */ /* 0x000fea0003800000 */
.L_x_23532:
        /* <DEDUP_REMOVED lines=44> */
.L_x_23531:
[----:B------:R-:W-:Y:S05]  /*6eb0*/  BSYNC B2 ;  /* 0x0000000000027941 */ /* 0x000fea0003800000 */
.L_x_23530:
        /* <DEDUP_REMOVED lines=11> */
.L_x_23526:
[----:B------:R-:W-:Y:S05]  /*6f70*/  BSYNC B1 ;  /* 0x0000000000017941 */ /* 0x000fea0003800000 */
.L_x_23525:
        /* <DEDUP_REMOVED lines=26> */
.L_x_23535:
[----:B------:R-:W-:Y:S05]  /*7120*/  BSYNC B1 ;  /* 0x0000000000017941 */ /* 0x000fea0003800000 */
.L_x_23534:
[----:B------:R-:W-:Y:S01]  /*7130*/  VIADD R187, R187, 0x20 ;  /* 0x00000020bbbb7836 */ /* 0x000fe20000000000 */
[----:B------:R-:W-:-:S07]  /*7140*/  IADD3 R0, R0, 0x20, RZ ;  /* 0x0000002000007810 */ /* 0x000fce0007ffe0ff */
.L_x_23461:
[----:B------:R-:W-:Y:S05]  /*7150*/  BSYNC B0 ;  /* 0x0000000000007941 */ /* 0x000fea0003800000 */
.L_x_23460:
        /* <DEDUP_REMOVED lines=32> */
.L_x_23541:
[----:B------:R-:W-:-:S07]  /*7360*/  MOV R190, R178 ;  /* 0x000000b200be7202 */ /* 0x000fce0000000f00 */
.L_x_23542:
[----:B------:R-:W-:Y:S05]  /*7370*/  BSYNC B2 ;  /* 0x0000000000027941 */ /* 0x000fea0003800000 */
.L_x_23540:
        /* <DEDUP_REMOVED lines=16> */
.L_x_23546:
[----:B------:R-:W-:Y:S05]  /*7480*/  BSYNC B3 ;  /* 0x0000000000037941 */ /* 0x000fea0003800000 */
.L_x_23545:
        /* <DEDUP_REMOVED lines=43> */
.L_x_23544:
[----:B------:R-:W-:Y:S05]  /*7740*/  BSYNC B2 ;  /* 0x0000000000027941 */ /* 0x000fea0003800000 */
.L_x_23543:
        /* <DEDUP_REMOVED lines=11> */
.L_x_23539:
[----:B------:R-:W-:Y:S05]  /*7800*/  BSYNC B1 ;  /* 0x0000000000017941 */ /* 0x000fea0003800000 */
.L_x_23538:
        /* <DEDUP_REMOVED lines=18> */
.L_x_23550:
[----:B------:R-:W-:-:S07]  /*7930*/  MOV R129, R178 ;  /* 0x000000b200817202 */ /* 0x000fce0000000f00 */
.L_x_23551:
[----:B------:R-:W-:Y:S05]  /*7940*/  BSYNC B2 ;  /* 0x0000000000027941 */ /* 0x000fea0003800000 */
.L_x_23549:
        /* <DEDUP_REMOVED lines=16> */
.L_x_23555:
[----:B------:R-:W-:Y:S05]  /*7a50*/  BSYNC B3 ;  /* 0x0000000000037941 */ /* 0x000fea0003800000 */
.L_x_23554:
        /* <DEDUP_REMOVED lines=44> */
.L_x_23553:
[----:B------:R-:W-:Y:S05]  /*7d20*/  BSYNC B2 ;  /* 0x0000000000027941 */ /* 0x000fea0003800000 */
.L_x_23552:
        /* <DEDUP_REMOVED lines=11> */
.L_x_23548:
[----:B------:R-:W-:Y:S05]  /*7de0*/  BSYNC B1 ;  /* 0x0000000000017941 */ /* 0x000fea0003800000 */
.L_x_23547:
        /* <DEDUP_REMOVED lines=18> */
.L_x_23559:
[----:B------:R-:W-:-:S07]  /*7f10*/  IMAD.MOV.U32 R181, RZ, RZ, R178 ;  /* 0x000000ffffb57224 */ /* 0x000fce00078e00b2 */
.L_x_23560:
[----:B------:R-:W-:Y:S05]  /*7f20*/  BSYNC B2 ;  /* 0x0000000000027941 */ /* 0x000fea0003800000 */
.L_x_23558:
        /* <DEDUP_REMOVED lines=16> */
.L_x_23564:
[----:B------:R-:W-:Y:S05]  /*8030*/  BSYNC B3 ;  /* 0x0000000000037941 */ /* 0x000fea0003800000 */
.L_x_23563:
        /* <DEDUP_REMOVED lines=44> */
.L_x_23562:
[----:B------:R-:W-:Y:S05]  /*8300*/  BSYNC B2 ;  /* 0x0000000000027941 */ /* 0x000fea0003800000 */
.L_x_23561:
        /* <DEDUP_REMOVED lines=11> */
.L_x_23557:
[----:B------:R-:W-:Y:S05]  /*83c0*/  BSYNC B1 ;  /* 0x0000000000017941 */ /* 0x000fea0003800000 */
.L_x_23556:
        /* <DEDUP_REMOVED lines=18> */
.L_x_23568:
[----:B------:R-:W-:-:S07]  /*84f0*/  MOV R131, R178 ;  /* 0x000000b200837202 */ /* 0x000fce0000000f00 */
.L_x_23569:
[----:B------:R-:W-:Y:S05]  /*8500*/  BSYNC B2 ;  /* 0x0000000000027941 */ /* 0x000fea0003800000 */
.L_x_23567:
        /* <DEDUP_REMOVED lines=16> */
.L_x_23573:
[----:B------:R-:W-:Y:S05]  /*8610*/  BSYNC B3 ;  /* 0x0000000000037941 */ /* 0x000fea0003800000 */
.L_x_23572:
        /* <DEDUP_REMOVED lines=44> */
.L_x_23571:
[----:B------:R-:W-:Y:S05]  /*88e0*/  BSYNC B2 ;  /* 0x0000000000027941 */ /* 0x000fea0003800000 */
.L_x_23570:
        /* <DEDUP_REMOVED lines=11> */
.L_x_23566:
[----:B------:R-:W-:Y:S05]  /*89a0*/  BSYNC B1 ;  /* 0x0000000000017941 */ /* 0x000fea0003800000 */
.L_x_23565:
        /* <DEDUP_REMOVED lines=18> */
.L_x_23577:
[----:B------:R-:W-:-:S07]  /*8ad0*/  IMAD.MOV.U32 R183, RZ, RZ, R178 ;  /* 0x000000ffffb77224 */ /* 0x000fce00078e00b2 */
.L_x_23578:
[----:B------:R-:W-:Y:S05]  /*8ae0*/  BSYNC B2 ;  /* 0x0000000000027941 */ /* 0x000fea0003800000 */
.L_x_23576:
        /* <DEDUP_REMOVED lines=16> */
.L_x_23582:
[----:B------:R-:W-:Y:S05]  /*8bf0*/  BSYNC B3 ;  /* 0x0000000000037941 */ /* 0x000fea0003800000 */
.L_x_23581:
        /* <DEDUP_REMOVED lines=44> */
.L_x_23580:
[----:B------:R-:W-:Y:S05]  /*8ec0*/  BSYNC B2 ;  /* 0x0000000000027941 */ /* 0x000fea0003800000 */
.L_x_23579:
        /* <DEDUP_REMOVED lines=11> */
.L_x_23575:
[----:B------:R-:W-:Y:S05]  /*8f80*/  BSYNC B1 ;  /* 0x0000000000017941 */ /* 0x000fea0003800000 */
.L_x_23574:
        /* <DEDUP_REMOVED lines=18> */
.L_x_23586:
[----:B------:R-:W-:-:S07]  /*90b0*/  MOV R133, R178 ;  /* 0x000000b200857202 */ /* 0x000fce0000000f00 */
.L_x_23587:
[----:B------:R-:W-:Y:S05]  /*90c0*/  BSYNC B2 ;  /* 0x0000000000027941 */ /* 0x000fea0003800000 */
.L_x_23585:
        /* <DEDUP_REMOVED lines=16> */
.L_x_23591:
[----:B------:R-:W-:Y:S05]  /*91d0*/  BSYNC B3 ;  /* 0x0000000000037941 */ /* 0x000fea0003800000 */
.L_x_23590:
        /* <DEDUP_REMOVED lines=44> */
.L_x_23589:
[----:B------:R-:W-:Y:S05]  /*94a0*/  BSYNC B2 ;  /* 0x0000000000027941 */ /* 0x000fea0003800000 */
.L_x_23588:
        /* <DEDUP_REMOVED lines=11> */
.L_x_23584:
[----:B------:R-:W-:Y:S05]  /*9560*/  BSYNC B1 ;  /* 0x0000000000017941 */ /* 0x000fea0003800000 */
.L_x_23583:
        /* <DEDUP_REMOVED lines=18> */
.L_x_23595:
[----:B------:R-:W-:-:S07]  /*9690*/  IMAD.MOV.U32 R185, RZ, RZ, R178 ;  /* 0x000000ffffb97224 */ /* 0x000fce00078e00b2 */
.L_x_23596:
[----:B------:R-:W-:Y:S05]  /*96a0*/  BSYNC B2 ;  /* 0x0000000000027941 */ /* 0x000fea0003800000 */
.L_x_23594:
        /* <DEDUP_REMOVED lines=16> */
.L_x_23600:
[----:B------:R-:W-:Y:S05]  /*97b0*/  BSYNC B3 ;  /* 0x0000000000037941 */ /* 0x000fea0003800000 */
.L_x_23599:
        /* <DEDUP_REMOVED lines=44> */
.L_x_23598:
[----:B------:R-:W-:Y:S05]  /*9a80*/  BSYNC B2 ;  /* 0x0000000000027941 */ /* 0x000fea0003800000 */
.L_x_23597:
        /* <DEDUP_REMOVED lines=11> */
.L_x_23593:
[----:B------:R-:W-:Y:S05]  /*9b40*/  BSYNC B1 ;  /* 0x0000000000017941 */ /* 0x000fea0003800000 */
.L_x_23592:
        /* <DEDUP_REMOVED lines=18> */
.L_x_23604:
[----:B------:R-:W-:-:S07]  /*9c70*/  MOV R135, R178 ;  /* 0x000000b200877202 */ /* 0x000fce0000000f00 */
.L_x_23605:
[----:B------:R-:W-:Y:S05]  /*9c80*/  BSYNC B2 ;  /* 0x0000000000027941 */ /* 0x000fea0003800000 */
.L_x_23603:
        /* <DEDUP_REMOVED lines=16> */
.L_x_23609:
[----:B------:R-:W-:Y:S05]  /*9d90*/  BSYNC B3 ;  /* 0x0000000000037941 */ /* 0x000fea0003800000 */
.L_x_23608:
        /* <DEDUP_REMOVED lines=44> */
.L_x_23607:
[----:B------:R-:W-:Y:S05]  /*a060*/  BSYNC B2 ;  /* 0x0000000000027941 */ /* 0x000fea0003800000 */
.L_x_23606:
        /* <DEDUP_REMOVED lines=11> */
.L_x_23602:
[----:B------:R-:W-:Y:S05]  /*a120*/  BSYNC B1 ;  /* 0x0000000000017941 */ /* 0x000fea0003800000 */
.L_x_23601:
        /* <DEDUP_REMOVED lines=26> */
.L_x_23611:
[----:B------:R-:W-:Y:S05]  /*a2d0*/  BSYNC B1 ;  /* 0x0000000000017941 */ /* 0x000fea0003800000 */
.L_x_23610:
[----:B------:R-:W-:Y:S01]  /*a2e0*/  VIADD R187, R187, 0x20 ;  /* 0x00000020bbbb7836 */ /* 0x000fe20000000000 */
[----:B------:R-:W-:-:S07]  /*a2f0*/  IADD3 R0, R0, 0x20, RZ ;  /* 0x0000002000007810 */ /* 0x000fce0007ffe0ff */
.L_x_23537:
[----:B------:R-:W-:Y:S05]  /*a300*/  BSYNC B0 ;  /* 0x0000000000007941 */ /* 0x000fea0003800000 */
.L_x_23536:
        /* <DEDUP_REMOVED lines=31> */
.L_x_23617:
[----:B------:R-:W-:-:S07]  /*a500*/  MOV R147, R178 ;  /* 0x000000b200937202 */ /* 0x000fce0000000f00 */
.L_x_23618:
[----:B------:R-:W-:Y:S05]  /*a510*/  BSYNC B2 ;  /* 0x0000000000027941 */ /* 0x000fea0003800000 */
.L_x_23616:
        /* <DEDUP_REMOVED lines=16> */
.L_x_23622:
[----:B------:R-:W-:Y:S05]  /*a620*/  BSYNC B3 ;  /* 0x0000000000037941 */ /* 0x000fea0003800000 */
.L_x_23621:
        /* <DEDUP_REMOVED lines=43> */
.L_x_23620:
[----:B------:R-:W-:Y:S05]  /*a8e0*/  BSYNC B2 ;  /* 0x0000000000027941 */ /* 0x000fea0003800000 */
.L_x_23619:
        /* <DEDUP_REMOVED lines=11> */
.L_x_23615:
[----:B------:R-:W-:Y:S05]  /*a9a0*/  BSYNC B1 ;  /* 0x0000000000017941 */ /* 0x000fea0003800000 */
.L_x_23614:
        /* <DEDUP_REMOVED lines=18> */
.L_x_23626:
[----:B------:R-:W-:-:S07]  /*aad0*/  MOV R137, R178 ;  /* 0x000000b200897202 */ /* 0x000fce0000000f00 */
.L_x_23627:
[----:B------:R-:W-:Y:S05]  /*aae0*/  BSYNC B2 ;  /* 0x0000000000027941 */ /* 0x000fea0003800000 */
.L_x_23625:
        /* <DEDUP_REMOVED lines=16> */
.L_x_23631:
[----:B------:R-:W-:Y:S05]  /*abf0*/  BSYNC B3 ;  /* 0x0000000000037941 */ /* 0x000fea0003800000 */
.L_x_23630:
        /* <DEDUP_REMOVED lines=44> */
.L_x_23629:
[----:B------:R-:W-:Y:S05]  /*aec0*/  BSYNC B2 ;  /* 0x0000000000027941 */ /* 0x000fea0003800000 */
.L_x_23628:
        /* <DEDUP_REMOVED lines=11> */
.L_x_23624:
[----:B------:R-:W-:Y:S05]  /*af80*/  BSYNC B1 ;  /* 0x0000000000017941 */ /* 0x000fea0003800000 */
.L_x_23623:
        /* <DEDUP_REMOVED lines=18> */
.L_x_23635:
[----:B------:R-:W-:-:S07]  /*b0b0*/  IMAD.MOV.U32 R147, RZ, RZ, R178 ;  /* 0x000000ffff937224 */ /* 0x000fce00078e00b2 */
.L_x_23636:
[----:B------:R-:W-:Y:S05]  /*b0c0*/  BSYNC B2 ;  /* 0x0000000000027941 */ /* 0x000fea0003800000 */
.L_x_23634:
        /* <DEDUP_REMOVED lines=16> */
.L_x_23640:
[----:B------:R-:W-:Y:S05]  /*b1d0*/  BSYNC B3 ;  /* 0x0000000000037941 */ /* 0x000fea0003800000 */
.L_x_23639:
        /* <DEDUP_REMOVED lines=44> */
.L_x_23638:
[----:B------:R-:W-:Y:S05]  /*b4a0*/  BSYNC B2 ;  /* 0x0000000000027941 */ /* 0x000fea0003800000 */
.L_x_23637:
        /* <DEDUP_REMOVED lines=11> */
.L_x_23633:
[----:B------:R-:W-:Y:S05]  /*b560*/  BSYNC B1 ;  /* 0x0000000000017941 */ /* 0x000fea0003800000 */
.L_x_23632:
        /* <DEDUP_REMOVED lines=18> */
.L_x_23644:
[----:B------:R-:W-:-:S07]  /*b690*/  MOV R139, R178 ;  /* 0x000000b2008b7202 */ /* 0x000fce0000000f00 */
.L_x_23645:
[----:B------:R-:W-:Y:S05]  /*b6a0*/  BSYNC B2 ;  /* 0x0000000000027941 */ /* 0x000fea0003800000 */
.L_x_23643:
        /* <DEDUP_REMOVED lines=16> */
.L_x_23649:
[----:B------:R-:W-:Y:S05]  /*b7b0*/  BSYNC B3 ;  /* 0x0000000000037941 */ /* 0x000fea0003800000 */
.L_x_23648:
        /* <DEDUP_REMOVED lines=44> */
.L_x_23647:
[----:B------:R-:W-:Y:S05]  /*ba80*/  BSYNC B2 ;  /* 0x0000000000027941 */ /* 0x000fea0003800000 */
.L_x_23646:
        /* <DEDUP_REMOVED lines=11> */
.L_x_23642:
[----:B------:R-:W-:Y:S05]  /*bb40*/  BSYNC B1 ;  /* 0x0000000000017941 */ /* 0x000fea0003800000 */
.L_x_23641:
        /* <DEDUP_REMOVED lines=18> */
.L_x_23653:
[----:B------:R-:W-:-:S07]  /*bc70*/  IMAD.MOV.U32 R147, RZ, RZ, R178 ;  /* 0x000000ffff937224 */ /* 0x000fce00078e00b2 */
.L_x_23654:
[----:B------:R-:W-:Y:S05]  /*bc80*/  BSYNC B2 ;  /* 0x0000000000027941 */ /* 0x000fea0003800000 */
.L_x_23652:
        /* <DEDUP_REMOVED lines=16> */
.L_x_23658:
[----:B------:R-:W-:Y:S05]  /*bd90*/  BSYNC B3 ;  /* 0x0000000000037941 */ /* 0x000fea0003800000 */
.L_x_23657:
        /* <DEDUP_REMOVED lines=44> */
.L_x_23656:
[----:B------:R-:W-:Y:S05]  /*c060*/  BSYNC B2 ;  /* 0x0000000000027941 */ /* 0x000fea0003800000 */
.L_x_23655:
        /* <DEDUP_REMOVED lines=11> */
.L_x_23651:
[----:B------:R-:W-:Y:S05]  /*c120*/  BSYNC B1 ;  /* 0x0000000000017941 */ /* 0x000fea0003800000 */
.L_x_23650:
        /* <DEDUP_REMOVED lines=18> */
.L_x_23662:
[----:B------:R-:W-:-:S07]  /*c250*/  MOV R141, R178 ;  /* 0x000000b2008d7202 */ /* 0x000fce0000000f00 */
.L_x_23663:
[----:B------:R-:W-:Y:S05]  /*c260*/  BSYNC B2 ;  /* 0x0000000000027941 */ /* 0x000fea0003800000 */
.L_x_23661:
        /* <DEDUP_REMOVED lines=16> */
.L_x_23667:
[----:B------:R-:W-:Y:S05]  /*c370*/  BSYNC B3 ;  /* 0x0000000000037941 */ /* 0x000fea0003800000 */
.L_x_23666:
        /* <DEDUP_REMOVED lines=44> */
.L_x_23665:
[----:B------:R-:W-:Y:S05]  /*c640*/  BSYNC B2 ;  /* 0x0000000000027941 */ /* 0x000fea0003800000 */
.L_x_23664:
        /* <DEDUP_REMOVED lines=11> */
.L_x_23660:
[----:B------:R-:W-:Y:S05]  /*c700*/  BSYNC B1 ;  /* 0x0000000000017941 */ /* 0x000fea0003800000 */
.L_x_23659:
        /* <DEDUP_REMOVED lines=18> */
.L_x_23671:
[----:B------:R-:W-:-:S07]  /*c830*/  IMAD.MOV.U32 R185, RZ, RZ, R178 ;  /* 0x000000ffffb97224 */ /* 0x000fce00078e00b2 */
.L_x_23672:
[----:B------:R-:W-:Y:S05]  /*c840*/  BSYNC B2 ;  /* 0x0000000000027941 */ /* 0x000fea0003800000 */
.L_x_23670:
        /* <DEDUP_REMOVED lines=16> */
.L_x_23676:
[----:B------:R-:W-:Y:S05]  /*c950*/  BSYNC B3 ;  /* 0x0000000000037941 */ /* 0x000fea0003800000 */
.L_x_23675:
        /* <DEDUP_REMOVED lines=44> */
.L_x_23674:
[----:B------:R-:W-:Y:S05]  /*cc20*/  BSYNC B2 ;  /* 0x0000000000027941 */ /* 0x000fea0003800000 */
.L_x_23673:
        /* <DEDUP_REMOVED lines=11> */
.L_x_23669:
[----:B------:R-:W-:Y:S05]  /*cce0*/  BSYNC B1 ;  /* 0x0000000000017941 */ /* 0x000fea0003800000 */
.L_x_23668:
        /* <DEDUP_REMOVED lines=18> */
.L_x_23680:
[----:B------:R-:W-:-:S07]  /*ce10*/  MOV R143, R178 ;  /* 0x000000b2008f7202 */ /* 0x000fce0000000f00 */
.L_x_23681:
[----:B------:R-:W-:Y:S05]  /*ce20*/  BSYNC B2 ;  /* 0x0000000000027941 */ /* 0x000fea0003800000 */
.L_x_23679:
        /* <DEDUP_REMOVED lines=16> */
.L_x_23685:
[----:B------:R-:W-:Y:S05]  /*cf30*/  BSYNC B3 ;  /* 0x0000000000037941 */ /* 0x000fea0003800000 */
.L_x_23684:
        /* <DEDUP_REMOVED lines=44> */
.L_x_23683:
[----:B------:R-:W-:Y:S05]  /*d200*/  BSYNC B2 ;  /* 0x0000000000027941 */ /* 0x000fea0003800000 */
.L_x_23682:
        /* <DEDUP_REMOVED lines=11> */
.L_x_23678:
[----:B------:R-:W-:Y:S05]  /*d2c0*/  BSYNC B1 ;  /* 0x0000000000017941 */ /* 0x000fea0003800000 */
.L_x_23677:
        /* <DEDUP_REMOVED lines=25> */
.L_x_23613:
[----:B------:R-:W-:Y:S05]  /*d460*/  BSYNC B0 ;  /* 0x0000000000007941 */ /* 0x000fea0003800000 */
.L_x_23612:
        /* <DEDUP_REMOVED lines=125> */
.L_x_23707:
        /* <DEDUP_REMOVED lines=59> */
.L_x_23690:
[----:B------:R-:W-:Y:S05]  /*dff0*/  BSYNC B1 ;  /* 0x0000000000017941 */ /* 0x000fea0003800000 */
.L_x_23689:
        /* <DEDUP_REMOVED lines=35> */
.L_x_23692:
[----:B------:R-:W-:Y:S05]  /*e230*/  BSYNC B1 ;  /* 0x0000000000017941 */ /* 0x000fea0003800000 */
.L_x_23691:
        /* <DEDUP_REMOVED lines=35> */
.L_x_23694:
[----:B------:R-:W-:Y:S05]  /*e470*/  BSYNC B1 ;  /* 0x0000000000017941 */ /* 0x000fea0003800000 */
.L_x_23693:
        /* <DEDUP_REMOVED lines=32> */
.L_x_23688:
[----:B------:R-:W-:Y:S05]  /*e680*/  BSYNC B0 ;  /* 0x0000000000007941 */ /* 0x000fea0003800000 */
.L_x_23687:
[----:B0-234-:R-:W0:Y:S02]  /*e690*/  LDC.64 R144, c[0x0][0x210] ;  /* 0x00008400ff907b82 */ /* 0x01de240000000a00 */
[----:B0-----:R-:W-:-:S05]  /*e6a0*/  IMAD R168, R144, 0x4, R168 ;  /* 0x0000000490a87824 */ /* 0x001fca00078e02a8 */
[----:B------:R-:W-:-:S13]  /*e6b0*/  ISETP.GE.AND P2, PT, R168, R145, PT ;  /* 0x00000091a800720c */ /* 0x000fda0003f46270 */
[----:B------:R-:W-:Y:S05]  /*e6c0*/  @!P2 BRA `(.L_x_23695) ;  /* 0xffffff240080a947 */ /* 0x000fea000383ffff */
[----:B------:R-:W-:Y:S05]  /*e6d0*/  EXIT ;  /* 0x000000000000794d */ /* 0x000fea0003800000 */
.L_x_23686:
        /* <DEDUP_REMOVED lines=8> */
.L_x_23697:
[----:B------:R-:W-:Y:S05]  /*e760*/  BSYNC B0 ;  /* 0x0000000000007941 */ /* 0x000fea0003800000 */
.L_x_23696:
        /* <DEDUP_REMOVED lines=9> */
.L_x_23698:
[----:B------:R-:W-:Y:S02]  /*e800*/  IMAD.MOV.U32 R199, RZ, RZ, 0x4 ;  /* 0x00000004ffc77424 */ /* 0x000fe400078e00ff */
[----:B------:R-:W-:-:S04]  /*e810*/  IMAD.MOV.U32 R187, RZ, RZ, R193 ;  /* 0x000000ffffbb7224 */ /* 0x000fc800078e00c1 */
[----:B------:R-:W-:-:S05]  /*e820*/  FADD.FTZ R189, R188, R187 ;  /* 0x000000bbbcbd7221 */ /* 0x000fca0000010000 */
[----:B------:R-:W-:-:S07]  /*e830*/  MOV R195, R189 ;  /* 0x000000bd00c37202 */ /* 0x000fce0000000f00 */
[----:B------:R-:W-:Y:S05]  /*e840*/  WARPSYNC.COLLECTIVE R194, `(.L_x_23699) ;  /* 0x00000000c2087348 */ /* 0x000fea0003c00000 */
[----:B------:R0:W1:Y:S02]  /*e850*/  SHFL.BFLY P6, R193, R195, R199, R200 ;  /* 0x0c0000c7c3c17389 */ /* 0x00006400000c00c8 */
[----:B01----:R-:W-:Y:S01]  /*e860*/  ENDCOLLECTIVE ;  /* 0x000000000000791b */ /* 0x003fe20003800000 */
.L_x_23699:
[----:B------:R-:W-:Y:S01]  /*e870*/  HFMA2.MMA R199, -RZ, RZ, 0, 4.76837158203125e-07 ;  /* 0x00000008ffc77435 */ /* 0x000fe200000001ff */
[----:B------:R-:W-:-:S05]  /*e880*/  MOV R0, R193 ;  /* 0x000000c100007202 */ /* 0x000fca0000000f00 */
[----:B------:R-:W-:-:S04]  /*e890*/  FADD.FTZ R190, R189, R0 ;  /* 0x00000000bdbe7221 */ /* 0x000fc80000010000 */
[----:B------:R-:W-:-:S07]  /*e8a0*/  IMAD.MOV.U32 R195, RZ, RZ, R190 ;  /* 0x000000ffffc37224 */ /* 0x000fce00078e00be */
[----:B------:R-:W-:Y:S05]  /*e8b0*/  WARPSYNC.COLLECTIVE R194, `(.L_x_23700) ;  /* 0x00000000c2087348 */ /* 0x000fea0003c00000 */
[----:B------:R0:W1:Y:S02]  /*e8c0*/  SHFL.BFLY P6, R193, R195, R199, R200 ;  /* 0x0c0000c7c3c17389 */ /* 0x00006400000c00c8 */
[----:B01----:R-:W-:Y:S01]  /*e8d0*/  ENDCOLLECTIVE ;  /* 0x000000000000791b */ /* 0x003fe20003800000 */
.L_x_23700:
        /* <DEDUP_REMOVED lines=8> */
.L_x_23701:
        /* <DEDUP_REMOVED lines=73> */
.L_x_23702:
[----:B------:R-:W-:Y:S02]  /*edf0*/  IMAD.MOV.U32 R199, RZ, RZ, 0x2 ;  /* 0x00000002ffc77424 */ /* 0x000fe400078e00ff */
[----:B------:R-:W-:-:S04]  /*ee00*/  IMAD.MOV.U32 R189, RZ, RZ, R193 ;  /* 0x000000ffffbd7224 */ /* 0x000fc800078e00c1 */
[----:B------:R-:W-:-:S05]  /*ee10*/  FADD.FTZ R189, R0, R189 ;  /* 0x000000bd00bd7221 */ /* 0x000fca0000010000 */
[----:B------:R-:W-:-:S07]  /*ee20*/  MOV R195, R189 ;  /* 0x000000bd00c37202 */ /* 0x000fce0000000f00 */
[----:B------:R-:W-:Y:S05]  /*ee30*/  WARPSYNC.COLLECTIVE R194, `(.L_x_23703) ;  /* 0x00000000c2087348 */ /* 0x000fea0003c00000 */
[----:B------:R0:W1:Y:S02]  /*ee40*/  SHFL.BFLY P6, R193, R195, R199, R200 ;  /* 0x0c0000c7c3c17389 */ /* 0x00006400000c00c8 */
[----:B01----:R-:W-:Y:S01]  /*ee50*/  ENDCOLLECTIVE ;  /* 0x000000000000791b */ /* 0x003fe20003800000 */
.L_x_23703:
[----:B------:R-:W-:Y:S01]  /*ee60*/  HFMA2.MMA R199, -RZ, RZ, 0, 2.384185791015625e-07 ;  /* 0x00000004ffc77435 */ /* 0x000fe200000001ff */
[----:B------:R-:W-:-:S05]  /*ee70*/  MOV R188, R193 ;  /* 0x000000c100bc7202 */ /* 0x000fca0000000f00 */
[----:B------:R-:W-:-:S04]  /*ee80*/  FADD.FTZ R188, R189, R188 ;  /* 0x000000bcbdbc7221 */ /* 0x000fc80000010000 */
[----:B------:R-:W-:-:S07]  /*ee90*/  IMAD.MOV.U32 R195, RZ, RZ, R188 ;  /* 0x000000ffffc37224 */ /* 0x000fce00078e00bc */
[----:B------:R-:W-:Y:S05]  /*eea0*/  WARPSYNC.COLLECTIVE R194, `(.L_x_23704) ;  /* 0x00000000c2087348 */ /* 0x000fea0003c00000 */
[----:B------:R0:W1:Y:S02]  /*eeb0*/  SHFL.BFLY P6, R193, R195, R199, R200 ;  /* 0x0c0000c7c3c17389 */ /* 0x00006400000c00c8 */
[----:B01----:R-:W-:Y:S01]  /*eec0*/  ENDCOLLECTIVE ;  /* 0x000000000000791b */ /* 0x003fe20003800000 */
.L_x_23704:
[----:B------:R-:W-:Y:S02]  /*eed0*/  IMAD.MOV.U32 R199, RZ, RZ, 0x8 ;  /* 0x00000008ffc77424 */ /* 0x000fe400078e00ff */
[----:B------:R-:W-:-:S04]  /*eee0*/  IMAD.MOV.U32 R191, RZ, RZ, R193 ;  /* 0x000000ffffbf7224 */ /* 0x000fc800078e00c1 */
[----:B------:R-:W-:-:S05]  /*eef0*/  FADD.FTZ R191, R188, R191 ;  /* 0x000000bfbcbf7221 */ /* 0x000fca0000010000 */
[----:B------:R-:W-:-:S07]  /*ef00*/  MOV R195, R191 ;  /* 0x000000bf00c37202 */ /* 0x000fce0000000f00 */
[----:B------:R-:W-:Y:S05]  /*ef10*/  WARPSYNC.COLLECTIVE R194, `(.L_x_23705) ;  /* 0x00000000c2087348 */ /* 0x000fea0003c00000 */
[----:B------:R0:W1:Y:S02]  /*ef20*/  SHFL.BFLY P6, R193, R195, R199, R200 ;  /* 0x0c0000c7c3c17389 */ /* 0x00006400000c00c8 */
[----:B01----:R-:W-:Y:S01]  /*ef30*/  ENDCOLLECTIVE ;  /* 0x000000000000791b */ /* 0x003fe20003800000 */
.L_x_23705:
[----:B------:R-:W-:Y:S01]  /*ef40*/  HFMA2.MMA R199, -RZ, RZ, 0, 9.5367431640625e-07 ;  /* 0x00000010ffc77435 */ /* 0x000fe200000001ff */
[----:B------:R-:W-:-:S05]  /*ef50*/  MOV R190, R193 ;  /* 0x000000c100be7202 */ /* 0x000fca0000000f00 */
[----:B------:R-:W-:-:S04]  /*ef60*/  FADD.FTZ R192, R191, R190 ;  /* 0x000000bebfc07221 */ /* 0x000fc80000010000 */
[----:B------:R-:W-:-:S07]  /*ef70*/  IMAD.MOV.U32 R195, RZ, RZ, R192 ;  /* 0x000000ffffc37224 */ /* 0x000fce00078e00c0 */
[----:B------:R-:W-:Y:S05]  /*ef80*/  WARPSYNC.COLLECTIVE R194, `(.L_x_23706) ;  /* 0x00000000c2087348 */ /* 0x000fea0003c00000 */
[----:B------:R0:W1:Y:S02]  /*ef90*/  SHFL.BFLY P6, R193, R195, R199, R200 ;  /* 0x0c0000c7c3c17389 */ /* 0x00006400000c00c8 */
[----:B01----:R-:W-:Y:S01]  /*efa0*/  ENDCOLLECTIVE ;  /* 0x000000000000791b */ /* 0x003fe20003800000 */
.L_x_23706:
[----:B------:R-:W-:Y:S05]  /*efb0*/  BRA `(.L_x_23707) ;  /* 0xffffffec00207947 */ /* 0x000fea000383ffff */
.L_x_23708:
        /* <DEDUP_REMOVED lines=12> */
.L_x_30540:


//--------------------- .text._ZN10layer_norm13ln_fwd_kernelINS_13Kernel_traitsIf6__halffS2_fjLj1024ELj1ELj4ELj1ELj16ENS_18Kernel_traits_baseILj1024EfS2_fS2_fjLj128EEEEELb1ELb1ELb1ELb1EEEvNS_9FwdParamsE --------------------------
	.section	.text._ZN10layer_norm13ln_fwd_kernelINS_13Kernel_traitsIf6__halffS2_fjLj1024ELj1ELj4ELj1ELj16ENS_18Kernel_traits_baseILj1024EfS2_fS2_fjLj128EEEEELb1ELb1ELb1ELb1EEEvNS_9FwdParamsE,"ax",@progbits
	.align	128
        .global         _ZN10layer_norm13ln_fwd_kernelINS_13Kernel_traitsIf6__halffS2_fjLj1024ELj1ELj4ELj1ELj16ENS_18Kernel_traits_baseILj1024EfS2_fS2_fjLj128EEEEELb1ELb1ELb1ELb1EEEvNS_9FwdParamsE
        .type           _ZN10layer_norm13ln_fwd_kernelINS_13Kernel_traitsIf6__halffS2_fjLj1024ELj1ELj4ELj1ELj16ENS_18Kernel_traits_baseILj1024EfS2_fS2_fjLj128EEEEELb1ELb1ELb1ELb1EEEvNS_9FwdParamsE,@function
        .size           _ZN10layer_norm13ln_fwd_kernelINS_13Kernel_traitsIf6__halffS2_fjLj1024ELj1ELj4ELj1ELj16ENS_18Kernel_traits_baseILj1024EfS2_fS2_fjLj128EEEEELb1ELb1ELb1ELb1EEEvNS_9FwdParamsE,(.L_x_30541 - _ZN10layer_norm13ln_fwd_kernelINS_13Kernel_traitsIf6__halffS2_fjLj1024ELj1ELj4ELj1ELj16ENS_18Kernel_traits_baseILj1024EfS2_fS2_fjLj128EEEEELb1ELb1ELb1ELb1EEEvNS_9FwdParamsE)
        .other          _ZN10layer_norm13ln_fwd_kernelINS_13Kernel_traitsIf6__halffS2_fjLj1024ELj1ELj4ELj1ELj16ENS_18Kernel_traits_baseILj1024EfS2_fS2_fjLj128EEEEELb1ELb1ELb1ELb1EEEvNS_9FwdParamsE,@"STO_CUDA_ENTRY STV_DEFAULT"
_ZN10layer_norm13ln_fwd_kernelINS_13Kernel_traitsIf6__halffS2_fjLj1024ELj1ELj4ELj1ELj16ENS_18Kernel_traits_baseILj1024EfS2_fS2_fjLj128EEEEELb1ELb1ELb1ELb1EEEvNS_9FwdParamsE:
.text._ZN10layer_norm13ln_fwd_kernelINS_13Kernel_traitsIf6__halffS2_fjLj1024ELj1ELj4ELj1ELj16ENS_18Kernel_traits_baseILj1024EfS2_fS2_fjLj128EEEEELb1ELb1ELb1ELb1EEEvNS_9FwdParamsE:
        /* <DEDUP_REMOVED lines=23> */
[----:B-1----:R-:W-:Y:S02]  /*0170*/  @P1 MOV R4, R188 ;  /* 0x000000bc00041202 */ /* 0x002fe40000000f00 */
[----:B------:R-:W-:Y:S02]  /*0180*/  CS2R R80, SRZ ;  /* 0x0000000000507805 */ /* 0x000fe4000001ff00 */
[----:B------:R-:W-:Y:S02]  /*0190*/  CS2R R82, SRZ ;  /* 0x0000000000527805 */ /* 0x000fe4000001ff00 */
[----:B------:R-:W-:Y:S02]  /*01a0*/  CS2R R76, SRZ ;  /* 0x00000000004c7805 */ /* 0x000fe4000001ff00 */
[----:B------:R-:W-:Y:S02]  /*01b0*/  CS2R R78, SRZ ;  /* 0x00000000004e7805 */ /* 0x000fe4000001ff00 */
[----:B------:R-:W-:-:S02]  /*01c0*/  CS2R R72, SRZ ;  /* 0x0000000000487805 */ /* 0x000fc4000001ff00 */
[----:B------:R-:W-:Y:S02]  /*01d0*/  CS2R R74, SRZ ;  /* 0x00000000004a7805 */ /* 0x000fe4000001ff00 */
[----:B0-----:R-:W-:Y:S01]  /*01e0*/  SHF.L.U32 R0, R149, 0x5, RZ ;  /* 0x0000000595007819 */ /* 0x001fe200000006ff */
[----:B--2---:R-:W-:Y:S01]  /*01f0*/  @P1 IMAD.MOV.U32 R5, RZ, RZ, R189 ;  /* 0x000000ffff051224 */ /* 0x004fe200078e00bd */
[----:B------:R-:W-:Y:S02]  /*0200*/  CS2R R68, SRZ ;  /* 0x0000000000447805 */ /* 0x000fe4000001ff00 */
[----:B------:R-:W-:Y:S02]  /*0210*/  CS2R R70, SRZ ;  /* 0x0000000000467805 */ /* 0x000fe4000001ff00 */
[----:B------:R-:W-:Y:S01]  /*0220*/  LOP3.LUT R0, R0, 0x3e0, RZ, 0xc0, !PT ;  /* 0x000003e000007812 */ /* 0x000fe200078ec0ff */
[----:B------:R-:W5:Y:S04]  /*0230*/  @P1 LDG.E.64 R2, desc[UR4][R2.64] ;  /* 0x0000000402021981 */ /* 0x000f68000c1e1b00 */
        /* <DEDUP_REMOVED lines=12> */
[----:B------:R-:W-:-:S04]  /*0300*/  ULDC UR6, c[0x0][0x0] ;  /* 0x0000000000067ab9 */ /* 0x000fc80000000800 */
[C---:B---3--:R-:W-:Y:S02]  /*0310*/  IMAD R148, R170.reuse, 0x4, R148 ;  /* 0x00000004aa947824 */ /* 0x048fe400078e0294 */
[----:B------:R-:W-:Y:S01]  /*0320*/  IMAD R170, R170, UR6, R149 ;  /* 0x00000006aaaa7c24 */ /* 0x000fe2000f8e0295 */
[----:B------:R-:W-:Y:S02]  /*0330*/  ULDC.64 UR6, c[0x0][0x260] ;  /* 0x0000980000067ab9 */ /* 0x000fe40000000a00 */
[----:B------:R-:W-:Y:S01]  /*0340*/  IADD3 R102, P2, R0, UR6, RZ ;  /* 0x0000000600667c10 */ /* 0x000fe2000ff5e0ff */
[----:B------:R-:W-:-:S04]  /*0350*/  ULDC UR6, c[0x0][0x214] ;  /* 0x0000850000067ab9 */ /* 0x000fc80000000800 */
[----:B------:R-:W-:Y:S01]  /*0360*/  IMAD.X R103, RZ, RZ, UR7, P2 ;  /* 0x00000007ff677e24 */ /* 0x000fe200090e06ff */
[----:B------:R-:W-:Y:S02]  /*0370*/  ISETP.GE.AND P2, PT, R148, UR6, PT ;  /* 0x0000000694007c0c */ /* 0x000fe4000bf46270 */
[----:B------:R-:W-:-:S04]  /*0380*/  LOP3.LUT R149, R149, 0x1f, RZ, 0xc0, !PT ;  /* 0x0000001f95957812 */ /* 0x000fc800078ec0ff */
[----:B------:R-:W-:-:S04]  /*0390*/  LEA R104, P4, R149, UR10, 0x5 ;  /* 0x0000000a95687c11 */ /* 0x000fc8000f8828ff */
[----:B------:R-:W-:-:S03]  /*03a0*/  IADD3.X R105, RZ, UR11, RZ, P4, !PT ;  /* 0x0000000bff697c10 */ /* 0x000fc6000a7fe4ff */
        /* <DEDUP_REMOVED lines=11> */
[----:B------:R-:W-:Y:S02]  /*0460*/  IADD3 R150, R3, -0x4498517b, RZ ;  /* 0xbb67ae8503967810 */ /* 0x000fe40007ffe0ff */
[----:B------:R-:W-:Y:S01]  /*0470*/  @P1 IMAD.X R189, RZ, RZ, R101, P0 ;  /* 0x000000ffffbd1224 */ /* 0x000fe200000e0665 */
[----:B------:R-:W5:Y:S01]  /*0480*/  LDG.E.128 R32, desc[UR4][R104.64] ;  /* 0x0000000468207981 */ /* 0x000f62000c1e1d00 */
[----:B------:R-:W-:-:S03]  /*0490*/  VIADD R151, R2, 0x9e3779b9 ;  /* 0x9e3779b902977836 */ /* 0x000fc60000000000 */
[----:B------:R-:W5:Y:S01]  /*04a0*/  LDG.E.128 R28, desc[UR4][R104.64+0x10] ;  /* 0x00001004681c7981 */ /* 0x000f62000c1e1d00 */
[--C-:B------:R-:W-:Y:S01]  /*04b0*/  SHF.R.U64 R171, R188, 0x2, R189.reuse ;  /* 0x00000002bcab7819 */ /* 0x100fe200000012bd */
[----:B0-----:R-:W-:Y:S01]  /*04c0*/  IMAD.WIDE.U32 R102, R170, -0x326172a9, RZ ;  /* 0xcd9e8d57aa667825 */ /* 0x001fe200078e00ff */
[----:B------:R-:W-:Y:S01]  /*04d0*/  SHF.R.U32.HI R173, RZ, 0x2, R189 ;  /* 0x00000002ffad7819 */ /* 0x000fe200000116bd */
[----:B------:R-:W5:Y:S04]  /*04e0*/  LDG.E.128 R24, desc[UR4][R104.64+0x400] ;  /* 0x0004000468187981 */ /* 0x000f68000c1e1d00 */
[----:B------:R-:W5:Y:S01]  /*04f0*/  LDG.E.128 R20, desc[UR4][R104.64+0x410] ;  /* 0x0004100468147981 */ /* 0x000f62000c1e1d00 */
[----:B------:R-:W-:Y:S01]  /*0500*/  IMAD.WIDE.U32 R100, R171, -0x2daee0ad, RZ ;  /* 0xd2511f53ab647825 */ /* 0x000fe200078e00ff */
[----:B------:R-:W-:-:S02]  /*0510*/  LOP3.LUT R0, R103, R173, R2, 0x96, !PT ;  /* 0x000000ad67007212 */ /* 0x000fc400078e9602 */
[----:B------:R-:W5:Y:S04]  /*0520*/  LDG.E.128 R16, desc[UR4][R104.64+0x800] ;  /* 0x0008000468107981 */ /* 0x000f68000c1e1d00 */
[----:B------:R-:W5:Y:S01]  /*0530*/  LDG.E.128 R12, desc[UR4][R104.64+0x810] ;  /* 0x00081004680c7981 */ /* 0x000f62000c1e1d00 */
[----:B------:R-:W-:-:S03]  /*0540*/  LOP3.LUT R106, R101, R3, RZ, 0x3c, !PT ;  /* 0x00000003656a7212 */ /* 0x000fc600078e3cff */
[----:B------:R-:W5:Y:S04]  /*0550*/  LDG.E.128 R8, desc[UR4][R104.64+0xc00] ;  /* 0x000c000468087981 */ /* 0x000f68000c1e1d00 */
[----:B------:R0:W5:Y:S01]  /*0560*/  LDG.E.128 R4, desc[UR4][R104.64+0xc10] ;  /* 0x000c100468047981 */ /* 0x000162000c1e1d00 */
[----:B------:R-:W-:Y:S01]  /*0570*/  IMAD.WIDE.U32 R106, R106, -0x326172a9, RZ ;  /* 0xcd9e8d576a6a7825 */ /* 0x000fe200078e00ff */
[C---:B------:R-:W-:Y:S01]  /*0580*/  IADD3 R152, R2.reuse, 0x3c6ef372, RZ ;  /* 0x3c6ef37202987810 */ /* 0x040fe20007ffe0ff */
[----:B------:R-:W-:Y:S01]  /*0590*/  HFMA2.MMA R175, -RZ, RZ, 0, 0 ;  /* 0x00000000ffaf7435 */ /* 0x000fe200000001ff */
[C---:B------:R-:W-:Y:S01]  /*05a0*/  IADD3 R154, R3.reuse, 0x32370b8f, RZ ;  /* 0x32370b8f039a7810 */ /* 0x040fe20007ffe0ff */
[C---:B------:R-:W-:Y:S01]  /*05b0*/  VIADD R153, R3.reuse, 0x76cf5d0a ;  /* 0x76cf5d0a03997836 */ /* 0x040fe20000000000 */
[C---:B------:R-:W-:Y:S01]  /*05c0*/  IADD3 R156, R2.reuse, 0x78dde6e4, RZ ;  /* 0x78dde6e4029c7810 */ /* 0x040fe20007ffe0ff */
[C---:B------:R-:W-:Y:S01]  /*05d0*/  VIADD R155, R2.reuse, 0xdaa66d2b ;  /* 0xdaa66d2b029b7836 */ /* 0x040fe20000000000 */
[C---:B------:R-:W-:Y:S01]  /*05e0*/  IADD3 R158, R3.reuse, -0x56f99767, RZ ;  /* 0xa9066899039e7810 */ /* 0x040fe20007ffe0ff */
[C---:B------:R-:W-:Y:S01]  /*05f0*/  VIADD R157, R3.reuse, 0xed9eba14 ;  /* 0xed9eba14039d7836 */ /* 0x040fe20000000000 */
[----:B------:R-:W-:Y:S01]  /*0600*/  IADD3 R160, R2, -0x4ab325aa, RZ ;  /* 0xb54cda5602a07810 */ /* 0x000fe20007ffe0ff */
[----:B0-----:R-:W-:Y:S01]  /*0610*/  IMAD.WIDE.U32 R104, R0, -0x2daee0ad, RZ ;  /* 0xd2511f5300687825 */ /* 0x001fe200078e00ff */
[----:B------:R-:W-:Y:S01]  /*0620*/  IADD3 R162, R3, 0x1fd5c5a3, RZ ;  /* 0x1fd5c5a303a27810 */ /* 0x000fe20007ffe0ff */
[----:B------:R-:W-:Y:S01]  /*0630*/  ULDC.U8 UR6, c[0x0][0x2a0] ;  /* 0x0000a80000067ab9 */ /* 0x000fe20000000000 */
[C---:B------:R-:W-:Y:S01]  /*0640*/  IADD3 R164, R2.reuse, -0xe443238, RZ ;  /* 0xf1bbcdc802a47810 */ /* 0x040fe20007ffe0ff */
[C---:B------:R-:W-:Y:S01]  /*0650*/  VIADD R159, R2.reuse, 0x1715609d ;  /* 0x1715609d029f7836 */ /* 0x040fe20000000000 */
[----:B------:R-:W-:Y:S01]  /*0660*/  LOP3.LUT R103, R105, R100, R150, 0x96, !PT ;  /* 0x0000006469677212 */ /* 0x000fe200078e9696 */
[----:B------:R-:W-:Y:S01]  /*0670*/  VIADD R161, R3, 0x646e171e ;  /* 0x646e171e03a17836 */ /* 0x000fe20000000000 */
[----:B------:R-:W-:Y:S01]  /*0680*/  LOP3.LUT R100, R107, R151, R102, 0x96, !PT ;  /* 0x000000976b647212 */ /* 0x000fe200078e9666 */
[----:B------:R-:W-:Y:S01]  /*0690*/  VIADD R163, R2, 0x5384540f ;  /* 0x5384540f02a37836 */ /* 0x000fe20000000000 */
[----:B------:R-:W-:Y:S01]  /*06a0*/  IADD3 R166, R3, -0x695add53, RZ ;  /* 0x96a522ad03a67810 */ /* 0x000fe20007ffe0ff */
[----:B------:R-:W-:Y:S01]  /*06b0*/  IMAD.WIDE.U32 R102, R103, -0x326172a9, RZ ;  /* 0xcd9e8d5767667825 */ /* 0x000fe200078e00ff */
[----:B------:R-:W-:Y:S01]  /*06c0*/  LOP3.LUT R188, R188, 0x3, RZ, 0xc0, !PT ;  /* 0x00000003bcbc7812 */ /* 0x000fe200078ec0ff */
[----:B------:R-:W-:Y:S01]  /*06d0*/  ULDC UR7, c[0x0][0x2d8] ;  /* 0x0000b60000077ab9 */ /* 0x000fe20000000800 */
[----:B------:R-:W-:Y:S01]  /*06e0*/  ISETP.NE.AND P2, PT, RZ, UR6, PT ;  /* 0x00000006ff007c0c */ /* 0x000fe2000bf45270 */
[----:B------:R-:W-:Y:S01]  /*06f0*/  IMAD.WIDE.U32 R100, R100, -0x2daee0ad, RZ ;  /* 0xd2511f5364647825 */ /* 0x000fe200078e00ff */
[----:B------:R-:W-:Y:S01]  /*0700*/  LOP3.LUT R105, R103, R106, R152, 0x96, !PT ;  /* 0x0000006a67697212 */ /* 0x000fe200078e9698 */
[----:B------:R-:W-:Y:S01]  /*0710*/  ULDC UR6, c[0x0][0x294] ;  /* 0x0000a50000067ab9 */ /* 0x000fe20000000800 */
[----:B------:R-:W-:Y:S01]  /*0720*/  ULDC.64 UR8, c[0x0][0x298] ;  /* 0x0000a60000087ab9 */ /* 0x000fe20000000a00 */
        /* <DEDUP_REMOVED lines=35> */
.L_x_24008:
        /* <DEDUP_REMOVED lines=14> */
[----:B------:R-:W-:Y:S01]  /*0a40*/  MOV R0, RZ ;  /* 0x000000ff00007202 */ /* 0x000fe20000000f00 */
[----:B-----5:R0:W5:Y:S02]  /*0a50*/  LDG.E R184, desc[UR4][R114.64] ;  /* 0x0000000472b87981 */ /* 0x020164000c1e1900 */
        /* <DEDUP_REMOVED lines=32> */
.L_x_23712:
[----:B------:R-:W-:-:S07]  /*0c60*/  MOV R121, R174 ;  /* 0x000000ae00797202 */ /* 0x000fce0000000f00 */
.L_x_23713:
[----:B------:R-:W-:Y:S05]  /*0c70*/  BSYNC B1 ;  /* 0x0000000000017941 */ /* 0x000fea0003800000 */
.L_x_23711:
        /* <DEDUP_REMOVED lines=16> */
.L_x_23717:
[----:B------:R-:W-:Y:S05]  /*0d80*/  BSYNC B2 ;  /* 0x0000000000027941 */ /* 0x000fea0003800000 */
.L_x_23716:
        /* <DEDUP_REMOVED lines=44> */
.L_x_23715:
[----:B------:R-:W-:Y:S05]  /*1050*/  BSYNC B1 ;  /* 0x0000000000017941 */ /* 0x000fea0003800000 */
.L_x_23714:
        /* <DEDUP_REMOVED lines=11> */
.L_x_23710:
[----:B------:R-:W-:Y:S05]  /*1110*/  BSYNC B0 ;  /* 0x0000000000007941 */ /* 0x000fea0003800000 */
.L_x_23709:
        /* <DEDUP_REMOVED lines=18> */
.L_x_23721:
[----:B------:R-:W-:-:S07]  /*1240*/  IMAD.MOV.U32 R113, RZ, RZ, R174 ;  /* 0x000000ffff717224 */ /* 0x000fce00078e00ae */
.L_x_23722:
[----:B------:R-:W-:Y:S05]  /*1250*/  BSYNC B1 ;  /* 0x0000000000017941 */ /* 0x000fea0003800000 */
.L_x_23720:
        /* <DEDUP_REMOVED lines=16> */
.L_x_23726:
[----:B------:R-:W-:Y:S05]  /*1360*/  BSYNC B2 ;  /* 0x0000000000027941 */ /* 0x000fea0003800000 */
.L_x_23725:
        /* <DEDUP_REMOVED lines=44> */
.L_x_23724:
[----:B------:R-:W-:Y:S05]  /*1630*/  BSYNC B1 ;  /* 0x0000000000017941 */ /* 0x000fea0003800000 */
.L_x_23723:
        /* <DEDUP_REMOVED lines=11> */
.L_x_23719:
[----:B------:R-:W-:Y:S05]  /*16f0*/  BSYNC B0 ;  /* 0x0000000000007941 */ /* 0x000fea0003800000 */
.L_x_23718:
        /* <DEDUP_REMOVED lines=18> */
.L_x_23730:
[----:B------:R-:W-:-:S07]  /*1820*/  MOV R122, R174 ;  /* 0x000000ae007a7202 */ /* 0x000fce0000000f00 */
.L_x_23731:
[----:B------:R-:W-:Y:S05]  /*1830*/  BSYNC B1 ;  /* 0x0000000000017941 */ /* 0x000fea0003800000 */
.L_x_23729:
        /* <DEDUP_REMOVED lines=16> */
.L_x_23735:
[----:B------:R-:W-:Y:S05]  /*1940*/  BSYNC B2 ;  /* 0x0000000000027941 */ /* 0x000fea0003800000 */
.L_x_23734:
        /* <DEDUP_REMOVED lines=44> */
.L_x_23733:
[----:B------:R-:W-:Y:S05]  /*1c10*/  BSYNC B1 ;  /* 0x0000000000017941 */ /* 0x000fea0003800000 */
.L_x_23732:
        /* <DEDUP_REMOVED lines=11> */
.L_x_23728:
[----:B------:R-:W-:Y:S05]  /*1cd0*/  BSYNC B0 ;  /* 0x0000000000007941 */ /* 0x000fea0003800000 */
.L_x_23727:
        /* <DEDUP_REMOVED lines=18> */
.L_x_23739:
[----:B------:R-:W-:-:S07]  /*1e00*/  IMAD.MOV.U32 R115, RZ, RZ, R174 ;  /* 0x000000ffff737224 */ /* 0x000fce00078e00ae */
.L_x_23740:
[----:B------:R-:W-:Y:S05]  /*1e10*/  BSYNC B1 ;  /* 0x0000000000017941 */ /* 0x000fea0003800000 */
.L_x_23738:
        /* <DEDUP_REMOVED lines=16> */
.L_x_23744:
[----:B------:R-:W-:Y:S05]  /*1f20*/  BSYNC B2 ;  /* 0x0000000000027941 */ /* 0x000fea0003800000 */
.L_x_23743:
        /* <DEDUP_REMOVED lines=44> */
.L_x_23742:
[----:B------:R-:W-:Y:S05]  /*21f0*/  BSYNC B1 ;  /* 0x0000000000017941 */ /* 0x000fea0003800000 */
.L_x_23741:
        /* <DEDUP_REMOVED lines=11> */
.L_x_23737:
[----:B------:R-:W-:Y:S05]  /*22b0*/  BSYNC B0 ;  /* 0x0000000000007941 */ /* 0x000fea0003800000 */
.L_x_23736:
        /* <DEDUP_REMOVED lines=18> */
.L_x_23748:
[----:B------:R-:W-:-:S07]  /*23e0*/  MOV R124, R174 ;  /* 0x000000ae007c7202 */ /* 0x000fce0000000f00 */
.L_x_23749:
[----:B------:R-:W-:Y:S05]  /*23f0*/  BSYNC B1 ;  /* 0x0000000000017941 */ /* 0x000fea0003800000 */
.L_x_23747:
        /* <DEDUP_REMOVED lines=16> */
.L_x_23753:
[----:B------:R-:W-:Y:S05]  /*2500*/  BSYNC B2 ;  /* 0x0000000000027941 */ /* 0x000fea0003800000 */
.L_x_23752:
        /* <DEDUP_REMOVED lines=44> */
.L_x_23751:
[----:B------:R-:W-:Y:S05]  /*27d0*/  BSYNC B1 ;  /* 0x0000000000017941 */ /* 0x000fea0003800000 */
.L_x_23750:
        /* <DEDUP_REMOVED lines=11> */
.L_x_23746:
[----:B------:R-:W-:Y:S05]  /*2890*/  BSYNC B0 ;  /* 0x0000000000007941 */ /* 0x000fea0003800000 */
.L_x_23745:
        /* <DEDUP_REMOVED lines=18> */
.L_x_23757:
[----:B------:R-:W-:-:S07]  /*29c0*/  IMAD.MOV.U32 R117, RZ, RZ, R174 ;  /* 0x000000ffff757224 */ /* 0x000fce00078e00ae */
.L_x_23758:
[----:B------:R-:W-:Y:S05]  /*29d0*/  BSYNC B1 ;  /* 0x0000000000017941 */ /* 0x000fea0003800000 */
.L_x_23756:
        /* <DEDUP_REMOVED lines=16> */
.L_x_23762:
[----:B------:R-:W-:Y:S05]  /*2ae0*/  BSYNC B2 ;  /* 0x0000000000027941 */ /* 0x000fea0003800000 */
.L_x_23761:
        /* <DEDUP_REMOVED lines=44> */
.L_x_23760:
[----:B------:R-:W-:Y:S05]  /*2db0*/  BSYNC B1 ;  /* 0x0000000000017941 */ /* 0x000fea0003800000 */
.L_x_23759:
        /* <DEDUP_REMOVED lines=11> */
.L_x_23755:
[----:B------:R-:W-:Y:S05]  /*2e70*/  BSYNC B0 ;  /* 0x0000000000007941 */ /* 0x000fea0003800000 */
.L_x_23754:
        /* <DEDUP_REMOVED lines=18> */
.L_x_23766:
[----:B------:R-:W-:-:S07]  /*2fa0*/  MOV R126, R174 ;  /* 0x000000ae007e7202 */ /* 0x000fce0000000f00 */
.L_x_23767:
[----:B------:R-:W-:Y:S05]  /*2fb0*/  BSYNC B1 ;  /* 0x0000000000017941 */ /* 0x000fea0003800000 */
.L_x_23765:
        /* <DEDUP_REMOVED lines=16> */
.L_x_23771:
[----:B------:R-:W-:Y:S05]  /*30c0*/  BSYNC B2 ;  /* 0x0000000000027941 */ /* 0x000fea0003800000 */
.L_x_23770:
        /* <DEDUP_REMOVED lines=44> */
.L_x_23769:
[----:B------:R-:W-:Y:S05]  /*3390*/  BSYNC B1 ;  /* 0x0000000000017941 */ /* 0x000fea0003800000 */
.L_x_23768:
        /* <DEDUP_REMOVED lines=11> */
.L_x_23764:
[----:B------:R-:W-:Y:S05]  /*3450*/  BSYNC B0 ;  /* 0x0000000000007941 */ /* 0x000fea0003800000 */
.L_x_23763:
        /* <DEDUP_REMOVED lines=18> */
.L_x_23775:
[----:B------:R-:W-:-:S07]  /*3580*/  IMAD.MOV.U32 R119, RZ, RZ, R174 ;  /* 0x000000ffff777224 */ /* 0x000fce00078e00ae */
.L_x_23776:
[----:B------:R-:W-:Y:S05]  /*3590*/  BSYNC B1 ;  /* 0x0000000000017941 */ /* 0x000fea0003800000 */
.L_x_23774:
        /* <DEDUP_REMOVED lines=16> */
.L_x_23780:
[----:B------:R-:W-:Y:S05]  /*36a0*/  BSYNC B2 ;  /* 0x0000000000027941 */ /* 0x000fea0003800000 */
.L_x_23779:
        /* <DEDUP_REMOVED lines=44> */
.L_x_23778:
[----:B------:R-:W-:Y:S05]  /*3970*/  BSYNC B1 ;  /* 0x0000000000017941 */ /* 0x000fea0003800000 */
.L_x_23777:
        /* <DEDUP_REMOVED lines=11> */
.L_x_23773:
[----:B------:R-:W-:Y:S05]  /*3a30*/  BSYNC B0 ;  /* 0x0000000000007941 */ /* 0x000fea0003800000 */
.L_x_23772:
        /* <DEDUP_REMOVED lines=31> */
.L_x_23782:
[----:B------:R-:W-:Y:S05]  /*3c30*/  BSYNC B0 ;  /* 0x0000000000007941 */ /* 0x000fea0003800000 */
.L_x_23781:
        /* <DEDUP_REMOVED lines=22> */
.L_x_23786:
[----:B------:R-:W-:-:S07]  /*3da0*/  IMAD.MOV.U32 R130, RZ, RZ, R174 ;  /* 0x000000ffff827224 */ /* 0x000fce00078e00ae */
.L_x_23787:
[----:B------:R-:W-:Y:S05]  /*3db0*/  BSYNC B1 ;  /* 0x0000000000017941 */ /* 0x000fea0003800000 */
.L_x_23785:
        /* <DEDUP_REMOVED lines=16> */
.L_x_23791:
[----:B------:R-:W-:Y:S05]  /*3ec0*/  BSYNC B2 ;  /* 0x0000000000027941 */ /* 0x000fea0003800000 */
.L_x_23790:
        /* <DEDUP_REMOVED lines=44> */
.L_x_23789:
[----:B------:R-:W-:Y:S05]  /*4190*/  BSYNC B1 ;  /* 0x0000000000017941 */ /* 0x000fea0003800000 */
.L_x_23788:
        /* <DEDUP_REMOVED lines=11> */
.L_x_23784:
[----:B------:R-:W-:Y:S05]  /*4250*/  BSYNC B0 ;  /* 0x0000000000007941 */ /* 0x000fea0003800000 */
.L_x_23783:
        /* <DEDUP_REMOVED lines=18> */
.L_x_23795:
[----:B------:R-:W-:-:S07]  /*4380*/  MOV R121, R174 ;  /* 0x000000ae00797202 */ /* 0x000fce0000000f00 */
.L_x_23796:
[----:B------:R-:W-:Y:S05]  /*4390*/  BSYNC B1 ;  /* 0x0000000000017941 */ /* 0x000fea0003800000 */
.L_x_23794:
        /* <DEDUP_REMOVED lines=16> */
.L_x_23800:
[----:B------:R-:W-:Y:S05]  /*44a0*/  BSYNC B2 ;  /* 0x0000000000027941 */ /* 0x000fea0003800000 */
.L_x_23799:
        /* <DEDUP_REMOVED lines=44> */
.L_x_23798:
[----:B------:R-:W-:Y:S05]  /*4770*/  BSYNC B1 ;  /* 0x0000000000017941 */ /* 0x000fea0003800000 */
.L_x_23797:
        /* <DEDUP_REMOVED lines=11> */
.L_x_23793:
[----:B------:R-:W-:Y:S05]  /*4830*/  BSYNC B0 ;  /* 0x0000000000007941 */ /* 0x000fea0003800000 */
.L_x_23792:
        /* <DEDUP_REMOVED lines=18> */
.L_x_23804:
[----:B------:R-:W-:-:S07]  /*4960*/  IMAD.MOV.U32 R132, RZ, RZ, R174 ;  /* 0x000000ffff847224 */ /* 0x000fce00078e00ae */
.L_x_23805:
[----:B------:R-:W-:Y:S05]  /*4970*/  BSYNC B1 ;  /* 0x0000000000017941 */ /* 0x000fea0003800000 */
.L_x_23803:
        /* <DEDUP_REMOVED lines=16> */
.L_x_23809:
[----:B------:R-:W-:Y:S05]  /*4a80*/  BSYNC B2 ;  /* 0x0000000000027941 */ /* 0x000fea0003800000 */
.L_x_23808:
        /* <DEDUP_REMOVED lines=44> */
.L_x_23807:
[----:B------:R-:W-:Y:S05]  /*4d50*/  BSYNC B1 ;  /* 0x0000000000017941 */ /* 0x000fea0003800000 */
.L_x_23806:
        /* <DEDUP_REMOVED lines=11> */
.L_x_23802:
[----:B------:R-:W-:Y:S05]  /*4e10*/  BSYNC B0 ;  /* 0x0000000000007941 */ /* 0x000fea0003800000 */
.L_x_23801:
        /* <DEDUP_REMOVED lines=18> */
.L_x_23813:
[----:B------:R-:W-:-:S07]  /*4f40*/  MOV R123, R174 ;  /* 0x000000ae007b7202 */ /* 0x000fce0000000f00 */
.L_x_23814:
[----:B------:R-:W-:Y:S05]  /*4f50*/  BSYNC B1 ;  /* 0x0000000000017941 */ /* 0x000fea0003800000 */
.L_x_23812:
        /* <DEDUP_REMOVED lines=16> */
.L_x_23818:
[----:B------:R-:W-:Y:S05]  /*5060*/  BSYNC B2 ;  /* 0x0000000000027941 */ /* 0x000fea0003800000 */
.L_x_23817:
        /* <DEDUP_REMOVED lines=44> */
.L_x_23816:
[----:B------:R-:W-:Y:S05]  /*5330*/  BSYNC B1 ;  /* 0x0000000000017941 */ /* 0x000fea0003800000 */
.L_x_23815:
        /* <DEDUP_REMOVED lines=11> */
.L_x_23811:
[----:B------:R-:W-:Y:S05]  /*53f0*/  BSYNC B0 ;  /* 0x0000000000007941 */ /* 0x000fea0003800000 */
.L_x_23810:
        /* <DEDUP_REMOVED lines=18> */
.L_x_23822:
[----:B------:R-:W-:-:S07]  /*5520*/  IMAD.MOV.U32 R134, RZ, RZ, R174 ;  /* 0x000000ffff867224 */ /* 0x000fce00078e00ae */
.L_x_23823:
[----:B------:R-:W-:Y:S05]  /*5530*/  BSYNC B1 ;  /* 0x0000000000017941 */ /* 0x000fea0003800000 */
.L_x_23821:
        /* <DEDUP_REMOVED lines=16> */
.L_x_23827:
[----:B------:R-:W-:Y:S05]  /*5640*/  BSYNC B2 ;  /* 0x0000000000027941 */ /* 0x000fea0003800000 */
.L_x_23826:
        /* <DEDUP_REMOVED lines=44> */
.L_x_23825:
[----:B------:R-:W-:Y:S05]  /*5910*/  BSYNC B1 ;  /* 0x0000000000017941 */ /* 0x000fea0003800000 */
.L_x_23824:
        /* <DEDUP_REMOVED lines=11> */
.L_x_23820:
[----:B------:R-:W-:Y:S05]  /*59d0*/  BSYNC B0 ;  /* 0x0000000000007941 */ /* 0x000fea0003800000 */
.L_x_23819:
        /* <DEDUP_REMOVED lines=18> */
.L_x_23831:
[----:B------:R-:W-:-:S07]  /*5b00*/  MOV R125, R174 ;  /* 0x000000ae007d7202 */ /* 0x000fce0000000f00 */
.L_x_23832:
[----:B------:R-:W-:Y:S05]  /*5b10*/  BSYNC B1 ;  /* 0x0000000000017941 */ /* 0x000fea0003800000 */
.L_x_23830:
        /* <DEDUP_REMOVED lines=16> */
.L_x_23836:
[----:B------:R-:W-:Y:S05]  /*5c20*/  BSYNC B2 ;  /* 0x0000000000027941 */ /* 0x000fea0003800000 */
.L_x_23835:
        /* <DEDUP_REMOVED lines=44> */
.L_x_23834:
[----:B------:R-:W-:Y:S05]  /*5ef0*/  BSYNC B1 ;  /* 0x0000000000017941 */ /* 0x000fea0003800000 */
.L_x_23833:
        /* <DEDUP_REMOVED lines=11> */
.L_x_23829:
[----:B------:R-:W-:Y:S05]  /*5fb0*/  BSYNC B0 ;  /* 0x0000000000007941 */ /* 0x000fea0003800000 */
.L_x_23828:
        /* <DEDUP_REMOVED lines=18> */
.L_x_23840:
[----:B------:R-:W-:-:S07]  /*60e0*/  IMAD.MOV.U32 R136, RZ, RZ, R174 ;  /* 0x000000ffff887224 */ /* 0x000fce00078e00ae */
.L_x_23841:
[----:B------:R-:W-:Y:S05]  /*60f0*/  BSYNC B1 ;  /* 0x0000000000017941 */ /* 0x000fea0003800000 */
.L_x_23839:
        /* <DEDUP_REMOVED lines=16> */
.L_x_23845:
[----:B------:R-:W-:Y:S05]  /*6200*/  BSYNC B2 ;  /* 0x0000000000027941 */ /* 0x000fea0003800000 */
.L_x_23844:
        /* <DEDUP_REMOVED lines=44> */
.L_x_23843:
[----:B------:R-:W-:Y:S05]  /*64d0*/  BSYNC B1 ;  /* 0x0000000000017941 */ /* 0x000fea0003800000 */
.L_x_23842:
        /* <DEDUP_REMOVED lines=11> */
.L_x_23838:
[----:B------:R-:W-:Y:S05]  /*6590*/  BSYNC B0 ;  /* 0x0000000000007941 */ /* 0x000fea0003800000 */
.L_x_23837:
        /* <DEDUP_REMOVED lines=18> */
.L_x_23849:
[----:B------:R-:W-:-:S07]  /*66c0*/  MOV R127, R174 ;  /* 0x000000ae007f7202 */ /* 0x000fce0000000f00 */
.L_x_23850:
[----:B------:R-:W-:Y:S05]  /*66d0*/  BSYNC B1 ;  /* 0x0000000000017941 */ /* 0x000fea0003800000 */
.L_x_23848:
        /* <DEDUP_REMOVED lines=16> */
.L_x_23854:
[----:B------:R-:W-:Y:S05]  /*67e0*/  BSYNC B2 ;  /* 0x0000000000027941 */ /* 0x000fea0003800000 */
.L_x_23853:
        /* <DEDUP_REMOVED lines=44> */
.L_x_23852:
[----:B------:R-:W-:Y:S05]  /*6ab0*/  BSYNC B1 ;  /* 0x0000000000017941 */ /* 0x000fea0003800000 */
.L_x_23851:
        /* <DEDUP_REMOVED lines=11> */
.L_x_23847:
[----:B------:R-:W-:Y:S05]  /*6b70*/  BSYNC B0 ;  /* 0x0000000000007941 */ /* 0x000fea0003800000 */
.L_x_23846:
        /* <DEDUP_REMOVED lines=30> */
.L_x_23856:
[----:B------:R-:W-:Y:S05]  /*6d60*/  BSYNC B0 ;  /* 0x0000000000007941 */ /* 0x000fea0003800000 */
.L_x_23855:
        /* <DEDUP_REMOVED lines=22> */
.L_x_23860:
[----:B------:R-:W-:-:S07]  /*6ed0*/  MOV R140, R174 ;  /* 0x000000ae008c7202 */ /* 0x000fce0000000f00 */
.L_x_23861:
[----:B------:R-:W-:Y:S05]  /*6ee0*/  BSYNC B1 ;  /* 0x0000000000017941 */ /* 0x000fea0003800000 */
.L_x_23859:
        /* <DEDUP_REMOVED lines=16> */
.L_x_23865:
[----:B------:R-:W-:Y:S05]  /*6ff0*/  BSYNC B2 ;  /* 0x0000000000027941 */ /* 0x000fea0003800000 */
.L_x_23864:
        /* <DEDUP_REMOVED lines=44> */
.L_x_23863:
[----:B------:R-:W-:Y:S05]  /*72c0*/  BSYNC B1 ;  /* 0x0000000000017941 */ /* 0x000fea0003800000 */
.L_x_23862:
        /* <DEDUP_REMOVED lines=11> */
.L_x_23858:
[----:B------:R-:W-:Y:S05]  /*7380*/  BSYNC B0 ;  /* 0x0000000000007941 */ /* 0x000fea0003800000 */
.L_x_23857:
        /* <DEDUP_REMOVED lines=18> */
.L_x_23869:
[----:B------:R-:W-:-:S07]  /*74b0*/  IMAD.MOV.U32 R129, RZ, RZ, R174 ;  /* 0x000000ffff817224 */ /* 0x000fce00078e00ae */
.L_x_23870:
[----:B------:R-:W-:Y:S05]  /*74c0*/  BSYNC B1 ;  /* 0x0000000000017941 */ /* 0x000fea0003800000 */
.L_x_23868:
        /* <DEDUP_REMOVED lines=16> */
.L_x_23874:
[----:B------:R-:W-:Y:S05]  /*75d0*/  BSYNC B2 ;  /* 0x0000000000027941 */ /* 0x000fea0003800000 */
.L_x_23873:
        /* <DEDUP_REMOVED lines=44> */
.L_x_23872:
[----:B------:R-:W-:Y:S05]  /*78a0*/  BSYNC B1 ;  /* 0x0000000000017941 */ /* 0x000fea0003800000 */
.L_x_23871:
        /* <DEDUP_REMOVED lines=11> */
.L_x_23867:
[----:B------:R-:W-:Y:S05]  /*7960*/  BSYNC B0 ;  /* 0x0000000000007941 */ /* 0x000fea0003800000 */
.L_x_23866:
        /* <DEDUP_REMOVED lines=18> */
.L_x_23878:
[----:B------:R-:W-:-:S07]  /*7a90*/  MOV R138, R174 ;  /* 0x000000ae008a7202 */ /* 0x000fce0000000f00 */
.L_x_23879:
[----:B------:R-:W-:Y:S05]  /*7aa0*/  BSYNC B1 ;  /* 0x0000000000017941 */ /* 0x000fea0003800000 */
.L_x_23877:
        /* <DEDUP_REMOVED lines=16> */
.L_x_23883:
[----:B------:R-:W-:Y:S05]  /*7bb0*/  BSYNC B2 ;  /* 0x0000000000027941 */ /* 0x000fea0003800000 */
.L_x_23882:
        /* <DEDUP_REMOVED lines=44> */
.L_x_23881:
[----:B------:R-:W-:Y:S05]  /*7e80*/  BSYNC B1 ;  /* 0x0000000000017941 */ /* 0x000fea0003800000 */
.L_x_23880:
        /* <DEDUP_REMOVED lines=11> */
.L_x_23876:
[----:B------:R-:W-:Y:S05]  /*7f40*/  BSYNC B0 ;  /* 0x0000000000007941 */ /* 0x000fea0003800000 */
.L_x_23875:
        /* <DEDUP_REMOVED lines=18> */
.L_x_23887:
[----:B------:R-:W-:-:S07]  /*8070*/  IMAD.MOV.U32 R131, RZ, RZ, R174 ;  /* 0x000000ffff837224 */ /* 0x000fce00078e00ae */
.L_x_23888:
[----:B------:R-:W-:Y:S05]  /*8080*/  BSYNC B1 ;  /* 0x0000000000017941 */ /* 0x000fea0003800000 */
.L_x_23886:
        /* <DEDUP_REMOVED lines=16> */
.L_x_23892:
[----:B------:R-:W-:Y:S05]  /*8190*/  BSYNC B2 ;  /* 0x0000000000027941 */ /* 0x000fea0003800000 */
.L_x_23891:
        /* <DEDUP_REMOVED lines=44> */
.L_x_23890:
[----:B------:R-:W-:Y:S05]  /*8460*/  BSYNC B1 ;  /* 0x0000000000017941 */ /* 0x000fea0003800000 */
.L_x_23889:
        /* <DEDUP_REMOVED lines=11> */
.L_x_23885:
[----:B------:R-:W-:Y:S05]  /*8520*/  BSYNC B0 ;  /* 0x0000000000007941 */ /* 0x000fea0003800000 */
.L_x_23884:
        /* <DEDUP_REMOVED lines=18> */
.L_x_23896:
[----:B------:R-:W-:-:S07]  /*8650*/  MOV R138, R174 ;  /* 0x000000ae008a7202 */ /* 0x000fce0000000f00 */
.L_x_23897:
[----:B------:R-:W-:Y:S05]  /*8660*/  BSYNC B1 ;  /* 0x0000000000017941 */ /* 0x000fea0003800000 */
.L_x_23895:
        /* <DEDUP_REMOVED lines=16> */
.L_x_23901:
[----:B------:R-:W-:Y:S05]  /*8770*/  BSYNC B2 ;  /* 0x0000000000027941 */ /* 0x000fea0003800000 */
.L_x_23900:
        /* <DEDUP_REMOVED lines=44> */
.L_x_23899:
[----:B------:R-:W-:Y:S05]  /*8a40*/  BSYNC B1 ;  /* 0x0000000000017941 */ /* 0x000fea0003800000 */
.L_x_23898:
        /* <DEDUP_REMOVED lines=11> */
.L_x_23894:
[----:B------:R-:W-:Y:S05]  /*8b00*/  BSYNC B0 ;  /* 0x0000000000007941 */ /* 0x000fea0003800000 */
.L_x_23893:
        /* <DEDUP_REMOVED lines=18> */
.L_x_23905:
[----:B------:R-:W-:-:S07]  /*8c30*/  IMAD.MOV.U32 R133, RZ, RZ, R174 ;  /* 0x000000ffff857224 */ /* 0x000fce00078e00ae */
.L_x_23906:
[----:B------:R-:W-:Y:S05]  /*8c40*/  BSYNC B1 ;  /* 0x0000000000017941 */ /* 0x000fea0003800000 */
.L_x_23904:
        /* <DEDUP_REMOVED lines=16> */
.L_x_23910:
[----:B------:R-:W-:Y:S05]  /*8d50*/  BSYNC B2 ;  /* 0x0000000000027941 */ /* 0x000fea0003800000 */
.L_x_23909:
        /* <DEDUP_REMOVED lines=44> */
.L_x_23908:
[----:B------:R-:W-:Y:S05]  /*9020*/  BSYNC B1 ;  /* 0x0000000000017941 */ /* 0x000fea0003800000 */
.L_x_23907:
        /* <DEDUP_REMOVED lines=11> */
.L_x_23903:
[----:B------:R-:W-:Y:S05]  /*90e0*/  BSYNC B0 ;  /* 0x0000000000007941 */ /* 0x000fea0003800000 */
.L_x_23902:
        /* <DEDUP_REMOVED lines=18> */
.L_x_23914:
[----:B------:R-:W-:-:S07]  /*9210*/  MOV R182, R174 ;  /* 0x000000ae00b67202 */ /* 0x000fce0000000f00 */
.L_x_23915:
[----:B------:R-:W-:Y:S05]  /*9220*/  BSYNC B1 ;  /* 0x0000000000017941 */ /* 0x000fea0003800000 */
.L_x_23913:
        /* <DEDUP_REMOVED lines=16> */
.L_x_23919:
[----:B------:R-:W-:Y:S05]  /*9330*/  BSYNC B2 ;  /* 0x0000000000027941 */ /* 0x000fea0003800000 */
.L_x_23918:
        /* <DEDUP_REMOVED lines=44> */
.L_x_23917:
[----:B------:R-:W-:Y:S05]  /*9600*/  BSYNC B1 ;  /* 0x0000000000017941 */ /* 0x000fea0003800000 */
.L_x_23916:
        /* <DEDUP_REMOVED lines=11> */
.L_x_23912:
[----:B------:R-:W-:Y:S05]  /*96c0*/  BSYNC B0 ;  /* 0x0000000000007941 */ /* 0x000fea0003800000 */
.L_x_23911:
        /* <DEDUP_REMOVED lines=18> */
.L_x_23923:
[----:B------:R-:W-:-:S07]  /*97f0*/  IMAD.MOV.U32 R135, RZ, RZ, R174 ;  /* 0x000000ffff877224 */ /* 0x000fce00078e00ae */
.L_x_23924:
[----:B------:R-:W-:Y:S05]  /*9800*/  BSYNC B1 ;  /* 0x0000000000017941 */ /* 0x000fea0003800000 */
.L_x_23922:
        /* <DEDUP_REMOVED lines=16> */
.L_x_23928:
[----:B------:R-:W-:Y:S05]  /*9910*/  BSYNC B2 ;  /* 0x0000000000027941 */ /* 0x000fea0003800000 */
.L_x_23927:
        /* <DEDUP_REMOVED lines=44> */
.L_x_23926:
[----:B------:R-:W-:Y:S05]  /*9be0*/  BSYNC B1 ;  /* 0x0000000000017941 */ /* 0x000fea0003800000 */
.L_x_23925:
        /* <DEDUP_REMOVED lines=11> */
.L_x_23921:
[----:B------:R-:W-:Y:S05]  /*9ca0*/  BSYNC B0 ;  /* 0x0000000000007941 */ /* 0x000fea0003800000 */
.L_x_23920:
        /* <DEDUP_REMOVED lines=30> */
.L_x_23930:
[----:B------:R-:W-:Y:S05]  /*9e90*/  BSYNC B0 ;  /* 0x0000000000007941 */ /* 0x000fea0003800000 */
.L_x_23929:
        /* <DEDUP_REMOVED lines=22> */
.L_x_23934:
[----:B------:R-:W-:-:S07]  /*a000*/  IMAD.MOV.U32 R176, RZ, RZ, R174 ;  /* 0x000000ffffb07224 */ /* 0x000fce00078e00ae */
.L_x_23935:
[----:B------:R-:W-:Y:S05]  /*a010*/  BSYNC B1 ;  /* 0x0000000000017941 */ /* 0x000fea0003800000 */
.L_x_23933:
        /* <DEDUP_REMOVED lines=16> */
.L_x_23939:
[----:B------:R-:W-:Y:S05]  /*a120*/  BSYNC B2 ;  /* 0x0000000000027941 */ /* 0x000fea0003800000 */
.L_x_23938:
        /* <DEDUP_REMOVED lines=44> */
.L_x_23937:
[----:B------:R-:W-:Y:S05]  /*a3f0*/  BSYNC B1 ;  /* 0x0000000000017941 */ /* 0x000fea0003800000 */
.L_x_23936:
        /* <DEDUP_REMOVED lines=11> */
.L_x_23932:
[----:B------:R-:W-:Y:S05]  /*a4b0*/  BSYNC B0 ;  /* 0x0000000000007941 */ /* 0x000fea0003800000 */
.L_x_23931:
        /* <DEDUP_REMOVED lines=18> */
.L_x_23943:
[----:B------:R-:W-:-:S07]  /*a5e0*/  MOV R137, R174 ;  /* 0x000000ae00897202 */ /* 0x000fce0000000f00 */
.L_x_23944:
[----:B------:R-:W-:Y:S05]  /*a5f0*/  BSYNC B1 ;  /* 0x0000000000017941 */ /* 0x000fea0003800000 */
.L_x_23942:
        /* <DEDUP_REMOVED lines=16> */
.L_x_23948:
[----:B------:R-:W-:Y:S05]  /*a700*/  BSYNC B2 ;  /* 0x0000000000027941 */ /* 0x000fea0003800000 */
.L_x_23947:
        /* <DEDUP_REMOVED lines=44> */
.L_x_23946:
[----:B------:R-:W-:Y:S05]  /*a9d0*/  BSYNC B1 ;  /* 0x0000000000017941 */ /* 0x000fea0003800000 */
.L_x_23945:
        /* <DEDUP_REMOVED lines=11> */
.L_x_23941:
[----:B------:R-:W-:Y:S05]  /*aa90*/  BSYNC B0 ;  /* 0x0000000000007941 */ /* 0x000fea0003800000 */
.L_x_23940:
        /* <DEDUP_REMOVED lines=18> */
.L_x_23952:
[----:B------:R-:W-:-:S07]  /*abc0*/  IMAD.MOV.U32 R178, RZ, RZ, R174 ;  /* 0x000000ffffb27224 */ /* 0x000fce00078e00ae */
.L_x_23953:
[----:B------:R-:W-:Y:S05]  /*abd0*/  BSYNC B1 ;  /* 0x0000000000017941 */ /* 0x000fea0003800000 */
.L_x_23951:
        /* <DEDUP_REMOVED lines=16> */
.L_x_23957:
[----:B------:R-:W-:Y:S05]  /*ace0*/  BSYNC B2 ;  /* 0x0000000000027941 */ /* 0x000fea0003800000 */
.L_x_23956:
        /* <DEDUP_REMOVED lines=44> */
.L_x_23955:
[----:B------:R-:W-:Y:S05]  /*afb0*/  BSYNC B1 ;  /* 0x0000000000017941 */ /* 0x000fea0003800000 */
.L_x_23954:
        /* <DEDUP_REMOVED lines=11> */
.L_x_23950:
[----:B------:R-:W-:Y:S05]  /*b070*/  BSYNC B0 ;  /* 0x0000000000007941 */ /* 0x000fea0003800000 */
.L_x_23949:
        /* <DEDUP_REMOVED lines=18> */
.L_x_23961:
[----:B------:R-:W-:-:S07]  /*b1a0*/  MOV R139, R174 ;  /* 0x000000ae008b7202 */ /* 0x000fce0000000f00 */
.L_x_23962:
[----:B------:R-:W-:Y:S05]  /*b1b0*/  BSYNC B1 ;  /* 0x0000000000017941 */ /* 0x000fea0003800000 */
.L_x_23960:
        /* <DEDUP_REMOVED lines=16> */
.L_x_23966:
[----:B------:R-:W-:Y:S05]  /*b2c0*/  BSYNC B2 ;  /* 0x0000000000027941 */ /* 0x000fea0003800000 */
.L_x_23965:
        /* <DEDUP_REMOVED lines=44> */
.L_x_23964:
[----:B------:R-:W-:Y:S05]  /*b590*/  BSYNC B1 ;  /* 0x0000000000017941 */ /* 0x000fea0003800000 */
.L_x_23963:
        /* <DEDUP_REMOVED lines=11> */
.L_x_23959:
[----:B------:R-:W-:Y:S05]  /*b650*/  BSYNC B0 ;  /* 0x0000000000007941 */ /* 0x000fea0003800000 */
.L_x_23958:
        /* <DEDUP_REMOVED lines=18> */
.L_x_23970:
[----:B------:R-:W-:-:S07]  /*b780*/  IMAD.MOV.U32 R180, RZ, RZ, R174 ;  /* 0x000000ffffb47224 */ /* 0x000fce00078e00ae */
.L_x_23971:
[----:B------:R-:W-:Y:S05]  /*b790*/  BSYNC B1 ;  /* 0x0000000000017941 */ /* 0x000fea0003800000 */
.L_x_23969:
        /* <DEDUP_REMOVED lines=16> */
.L_x_23975:
[----:B------:R-:W-:Y:S05]  /*b8a0*/  BSYNC B2 ;  /* 0x0000000000027941 */ /* 0x000fea0003800000 */
.L_x_23974:
        /* <DEDUP_REMOVED lines=44> */
.L_x_23973:
[----:B------:R-:W-:Y:S05]  /*bb70*/  BSYNC B1 ;  /* 0x0000000000017941 */ /* 0x000fea0003800000 */
.L_x_23972:
        /* <DEDUP_REMOVED lines=11> */
.L_x_23968:
[----:B------:R-:W-:Y:S05]  /*bc30*/  BSYNC B0 ;  /* 0x0000000000007941 */ /* 0x000fea0003800000 */
.L_x_23967:
        /* <DEDUP_REMOVED lines=18> */
.L_x_23979:
[----:B------:R-:W-:-:S07]  /*bd60*/  MOV R141, R174 ;  /* 0x000000ae008d7202 */ /* 0x000fce0000000f00 */
.L_x_23980:
[----:B------:R-:W-:Y:S05]  /*bd70*/  BSYNC B1 ;  /* 0x0000000000017941 */ /* 0x000fea0003800000 */
.L_x_23978:
        /* <DEDUP_REMOVED lines=16> */
.L_x_23984:
[----:B------:R-:W-:Y:S05]  /*be80*/  BSYNC B2 ;  /* 0x0000000000027941 */ /* 0x000fea0003800000 */
.L_x_23983:
        /* <DEDUP_REMOVED lines=43> */
[----:B------:R-:W-:-:S11]  /*c140*/  HFMA2.MMA R143, -RZ, RZ, 0, 0 ;  /* 0x00000000ff8f7435 */ /* 0x000fd600000001ff */
.L_x_23982:
[----:B------:R-:W-:Y:S05]  /*c150*/  BSYNC B1 ;  /* 0x0000000000017941 */ /* 0x000fea0003800000 */
.L_x_23981:
        /* <DEDUP_REMOVED lines=11> */
.L_x_23977:
[----:B------:R-:W-:Y:S05]  /*c210*/  BSYNC B0 ;  /* 0x0000000000007941 */ /* 0x000fea0003800000 */
.L_x_23976:
        /* <DEDUP_REMOVED lines=18> */
.L_x_23988:
[----:B------:R-:W-:-:S07]  /*c340*/  IMAD.MOV.U32 R182, RZ, RZ, R174 ;  /* 0x000000ffffb67224 */ /* 0x000fce00078e00ae */
.L_x_23989:
[----:B------:R-:W-:Y:S05]  /*c350*/  BSYNC B1 ;  /* 0x0000000000017941 */ /* 0x000fea0003800000 */
.L_x_23987:
        /* <DEDUP_REMOVED lines=16> */
.L_x_23993:
[----:B------:R-:W-:Y:S05]  /*c460*/  BSYNC B2 ;  /* 0x0000000000027941 */ /* 0x000fea0003800000 */
.L_x_23992:
        /* <DEDUP_REMOVED lines=44> */
.L_x_23991:
[----:B------:R-:W-:Y:S05]  /*c730*/  BSYNC B1 ;  /* 0x0000000000017941 */ /* 0x000fea0003800000 */
.L_x_23990:
        /* <DEDUP_REMOVED lines=11> */
.L_x_23986:
[----:B------:R-:W-:Y:S05]  /*c7f0*/  BSYNC B0 ;  /* 0x0000000000007941 */ /* 0x000fea0003800000 */
.L_x_23985:
        /* <DEDUP_REMOVED lines=18> */
.L_x_23997:
[----:B------:R-:W-:-:S07]  /*c920*/  MOV R143, R174 ;  /* 0x000000ae008f7202 */ /* 0x000fce0000000f00 */
.L_x_23998:
[----:B------:R-:W-:Y:S05]  /*c930*/  BSYNC B1 ;  /* 0x0000000000017941 */ /* 0x000fea0003800000 */
.L_x_23996:
        /* <DEDUP_REMOVED lines=16> */
.L_x_24002:
[----:B------:R-:W-:Y:S05]  /*ca40*/  BSYNC B2 ;  /* 0x0000000000027941 */ /* 0x000fea0003800000 */
.L_x_24001:
        /* <DEDUP_REMOVED lines=44> */
.L_x_24000:
[----:B------:R-:W-:Y:S05]  /*cd10*/  BSYNC B1 ;  /* 0x0000000000017941 */ /* 0x000fea0003800000 */
.L_x_23999:
        /* <DEDUP_REMOVED lines=11> */
.L_x_23995:
[----:B------:R-:W-:Y:S05]  /*cdd0*/  BSYNC B0 ;  /* 0x0000000000007941 */ /* 0x000fea0003800000 */
.L_x_23994:
        /* <DEDUP_REMOVED lines=57> */
.L_x_24004:
[----:B------:R-:W-:Y:S05]  /*d170*/  BSYNC B0 ;  /* 0x0000000000007941 */ /* 0x000fea0003800000 */
.L_x_24003:
        /* <DEDUP_REMOVED lines=88> */
.L_x_24020:
        /* <DEDUP_REMOVED lines=83> */
[----:B------:R-:W-:Y:S01]  /*dc30*/  F2FP.F16.F32.PACK_AB R118, R121, R118 ;  /* 0x000000767976723e */ /* 0x000fe200000000ff */
        /* <DEDUP_REMOVED lines=8> */
[----:B------:R-:W-:Y:S01]  /*dcc0*/  F2FP.F16.F32.PACK_AB R112, R117, R112 ;  /* 0x000000707570723e */ /* 0x000fe200000000ff */
        /* <DEDUP_REMOVED lines=54> */
.L_x_24007:
[----:B------:R-:W-:Y:S05]  /*e030*/  BSYNC B0 ;  /* 0x0000000000007941 */ /* 0x000fea0003800000 */
.L_x_24006:
[----:B0-----:R-:W0:Y:S02]  /*e040*/  LDC.64 R112, c[0x0][0x210] ;  /* 0x00008400ff707b82 */ /* 0x001e240000000a00 */
[----:B0-----:R-:W-:-:S05]  /*e050*/  IMAD R148, R112, 0x4, R148 ;  /* 0x0000000470947824 */ /* 0x001fca00078e0294 */
[----:B------:R-:W-:-:S13]  /*e060*/  ISETP.GE.AND P0, PT, R148, R113, PT ;  /* 0x000000719400720c */ /* 0x000fda0003f06270 */
[----:B------:R-:W-:Y:S05]  /*e070*/  @!P0 BRA `(.L_x_24008) ;  /* 0xffffff2800388947 */ /* 0x000fea000383ffff */
[----:B------:R-:W-:Y:S05]  /*e080*/  EXIT ;  /* 0x000000000000794d */ /* 0x000fea0003800000 */
.L_x_24005:
[----:B------:R-:W-:Y:S01]  /*e090*/  HFMA2.MMA R193, -RZ, RZ, 0, 5.9604644775390625e-08 ;  /* 0x00000001ffc17435 */ /* 0x000fe200000001ff */
[----:B------:R-:W-:Y:S01]  /*e0a0*/  BSSY B0, `(.L_x_24009) ;  /* 0x0000006000007945 */ /* 0x000fe20003800000 */
[----:B------:R-:W-:Y:S01]  /*e0b0*/  IMAD.MOV.U32 R196, RZ, RZ, 0x1f ;  /* 0x0000001fffc47424 */ /* 0x000fe200078e00ff */
[----:B------:R-:W-:-:S08]  /*e0c0*/  MOV R191, 0xffffffff ;  /* 0xffffffff00bf7802 */ /* 0x000fd00000000f00 */
[----:B0-----:R-:W-:Y:S05]  /*e0d0*/  WARPSYNC.COLLECTIVE R191, `(.L_x_24010) ;  /* 0x00000000bf087348 */ /* 0x001fea0003c00000 */
[----:B------:R1:W2:Y:S02]  /*e0e0*/  SHFL.BFLY P1, R192, R194, R193, R196 ;  /* 0x0c0000c1c2c07389 */ /* 0x0002a400000200c4 */
[----:B012---:R-:W-:Y:S01]  /*e0f0*/  ENDCOLLECTIVE ;  /* 0x000000000000791b */ /* 0x007fe20003800000 */
.L_x_24010:
[----:B------:R-:W-:Y:S05]  /*e100*/  BSYNC B0 ;  /* 0x0000000000007941 */ /* 0x000fea0003800000 */
.L_x_24009:
        /* <DEDUP_REMOVED lines=9> */
.L_x_24011:
        /* <DEDUP_REMOVED lines=8> */
.L_x_24012:
[----:B------:R-:W-:Y:S01]  /*e220*/  HFMA2.MMA R193, -RZ, RZ, 0, 4.76837158203125e-07 ;  /* 0x00000008ffc17435 */ /* 0x000fe200000001ff */
[----:B------:R-:W-:-:S05]  /*e230*/  MOV R0, R192 ;  /* 0x000000c000007202 */ /* 0x000fca0000000f00 */
[----:B------:R-:W-:-:S04]  /*e240*/  FADD.FTZ R187, R147, R0 ;  /* 0x0000000093bb7221 */ /* 0x000fc80000010000 */
[----:B------:R-:W-:-:S07]  /*e250*/  IMAD.MOV.U32 R194, RZ, RZ, R187 ;  /* 0x000000ffffc27224 */ /* 0x000fce00078e00bb */
[----:B------:R-:W-:Y:S05]  /*e260*/  WARPSYNC.COLLECTIVE R191, `(.L_x_24013) ;  /* 0x00000000bf087348 */ /* 0x000fea0003c00000 */
[----:B------:R0:W1:Y:S02]  /*e270*/  SHFL.BFLY P1, R192, R194, R193, R196 ;  /* 0x0c0000c1c2c07389 */ /* 0x00006400000200c4 */
[----:B01----:R-:W-:Y:S01]  /*e280*/  ENDCOLLECTIVE ;  /* 0x000000000000791b */ /* 0x003fe20003800000 */
.L_x_24013:
[----:B------:R-:W-:Y:S01]  /*e290*/  HFMA2.MMA R193, -RZ, RZ, 0, 9.5367431640625e-07 ;  /* 0x00000010ffc17435 */ /* 0x000fe200000001ff */
[----:B------:R-:W-:-:S05]  /*e2a0*/  MOV R0, R192 ;  /* 0x000000c000007202 */ /* 0x000fca0000000f00 */
[----:B------:R-:W-:-:S04]  /*e2b0*/  FADD.FTZ R189, R187, R0 ;  /* 0x00000000bbbd7221 */ /* 0x000fc80000010000 */
[----:B------:R-:W-:-:S07]  /*e2c0*/  IMAD.MOV.U32 R194, RZ, RZ, R189 ;  /* 0x000000ffffc27224 */ /* 0x000fce00078e00bd */
[----:B------:R-:W-:Y:S05]  /*e2d0*/  WARPSYNC.COLLECTIVE R191, `(.L_x_24014) ;  /* 0x00000000bf087348 */ /* 0x000fea0003c00000 */
[----:B------:R0:W1:Y:S02]  /*e2e0*/  SHFL.BFLY P1, R192, R194, R193, R196 ;  /* 0x0c0000c1c2c07389 */ /* 0x00006400000200c4 */
[----:B01----:R-:W-:Y:S01]  /*e2f0*/  ENDCOLLECTIVE ;  /* 0x000000000000791b */ /* 0x003fe20003800000 */
.L_x_24014:
        /* <DEDUP_REMOVED lines=72> */
.L_x_24015:
[----:B------:R-:W-:Y:S01]  /*e780*/  HFMA2.MMA R193, -RZ, RZ, 0, 1.1920928955078125e-07 ;  /* 0x00000002ffc17435 */ /* 0x000fe200000001ff */
[----:B------:R-:W-:-:S05]  /*e790*/  MOV R147, R192 ;  /* 0x000000c000937202 */ /* 0x000fca0000000f00 */
[----:B------:R-:W-:-:S04]  /*e7a0*/  FADD.FTZ R147, R0, R147 ;  /* 0x0000009300937221 */ /* 0x000fc80000010000 */
[----:B------:R-:W-:-:S07]  /*e7b0*/  IMAD.MOV.U32 R194, RZ, RZ, R147 ;  /* 0x000000ffffc27224 */ /* 0x000fce00078e0093 */
[----:B------:R-:W-:Y:S05]  /*e7c0*/  WARPSYNC.COLLECTIVE R191, `(.L_x_24016) ;  /* 0x00000000bf087348 */ /* 0x000fea0003c00000 */
[----:B------:R0:W1:Y:S02]  /*e7d0*/  SHFL.BFLY P1, R192, R194, R193, R196 ;  /* 0x0c0000c1c2c07389 */ /* 0x00006400000200c4 */
[----:B01----:R-:W-:Y:S01]  /*e7e0*/  ENDCOLLECTIVE ;  /* 0x000000000000791b */ /* 0x003fe20003800000 */
.L_x_24016:
[----:B------:R-:W-:Y:S01]  /*e7f0*/  HFMA2.MMA R193, -RZ, RZ, 0, 2.384185791015625e-07 ;  /* 0x00000004ffc17435 */ /* 0x000fe200000001ff */
[----:B------:R-:W-:-:S05]  /*e800*/  MOV R146, R192 ;  /* 0x000000c000927202 */ /* 0x000fca0000000f00 */
[----:B------:R-:W-:-:S04]  /*e810*/  FADD.FTZ R146, R147, R146 ;  /* 0x0000009293927221 */ /* 0x000fc80000010000 */
[----:B------:R-:W-:-:S07]  /*e820*/  IMAD.MOV.U32 R194, RZ, RZ, R146 ;  /* 0x000000ffffc27224 */ /* 0x000fce00078e0092 */
[----:B------:R-:W-:Y:S05]  /*e830*/  WARPSYNC.COLLECTIVE R191, `(.L_x_24017) ;  /* 0x00000000bf087348 */ /* 0x000fea0003c00000 */
[----:B------:R0:W1:Y:S02]  /*e840*/  SHFL.BFLY P1, R192, R194, R193, R196 ;  /* 0x0c0000c1c2c07389 */ /* 0x00006400000200c4 */
[----:B01----:R-:W-:Y:S01]  /*e850*/  ENDCOLLECTIVE ;  /* 0x000000000000791b */ /* 0x003fe20003800000 */
.L_x_24017:
[----:B------:R-:W-:Y:S01]  /*e860*/  HFMA2.MMA R193, -RZ, RZ, 0, 4.76837158203125e-07 ;  /* 0x00000008ffc17435 */ /* 0x000fe200000001ff */
[----:B------:R-:W-:-:S05]  /*e870*/  MOV R187, R192 ;  /* 0x000000c000bb7202 */ /* 0x000fca0000000f00 */
[----:B------:R-:W-:-:S04]  /*e880*/  FADD.FTZ R187, R146, R187 ;  /* 0x000000bb92bb7221 */ /* 0x000fc80000010000 */
[----:B------:R-:W-:-:S07]  /*e890*/  IMAD.MOV.U32 R194, RZ, RZ, R187 ;  /* 0x000000ffffc27224 */ /* 0x000fce00078e00bb */
[----:B------:R-:W-:Y:S05]  /*e8a0*/  WARPSYNC.COLLECTIVE R191, `(.L_x_24018) ;  /* 0x00000000bf087348 */ /* 0x000fea0003c00000 */
[----:B------:R0:W1:Y:S02]  /*e8b0*/  SHFL.BFLY P1, R192, R194, R193, R196 ;  /* 0x0c0000c1c2c07389 */ /* 0x00006400000200c4 */
[----:B01----:R-:W-:Y:S01]  /*e8c0*/  ENDCOLLECTIVE ;  /* 0x000000000000791b */ /* 0x003fe20003800000 */
.L_x_24018:
[----:B------:R-:W-:Y:S01]  /*e8d0*/  HFMA2.MMA R193, -RZ, RZ, 0, 9.5367431640625e-07 ;  /* 0x00000010ffc17435 */ /* 0x000fe200000001ff */
[----:B------:R-:W-:-:S05]  /*e8e0*/  MOV R190, R192 ;  /* 0x000000c000be7202 */ /* 0x000fca0000000f00 */
[----:B------:R-:W-:-:S04]  /*e8f0*/  FADD.FTZ R190, R187, R190 ;  /* 0x000000bebbbe7221 */ /* 0x000fc80000010000 */
[----:B------:R-:W-:-:S07]  /*e900*/  IMAD.MOV.U32 R194, RZ, RZ, R190 ;  /* 0x000000ffffc27224 */ /* 0x000fce00078e00be */
[----:B------:R-:W-:Y:S05]  /*e910*/  WARPSYNC.COLLECTIVE R191, `(.L_x_24019) ;  /* 0x00000000bf087348 */ /* 0x000fea0003c00000 */
[----:B------:R0:W1:Y:S02]  /*e920*/  SHFL.BFLY P1, R192, R194, R193, R196 ;  /* 0x0c0000c1c2c07389 */ /* 0x00006400000200c4 */
[----:B01----:R-:W-:Y:S01]  /*e930*/  ENDCOLLECTIVE ;  /* 0x000000000000791b */ /* 0x003fe20003800000 */
.L_x_24019:
[----:B------:R-:W-:Y:S01]  /*e940*/  MOV R189, R192 ;  /* 0x000000c000bd7202 */ /* 0x000fe20000000f00 */
[----:B------:R-:W-:Y:S06]  /*e950*/  BRA `(.L_x_24020) ;  /* 0xffffffec00687947 */ /* 0x000fec000383ffff */
.L_x_24021:
        /* <DEDUP_REMOVED lines=10> */
.L_x_30541:


//--------------------- .text._ZN10layer_norm13ln_fwd_kernelINS_13Kernel_traitsI6__halfffffjLj1024ELj1ELj4ELj1ELj16ENS_18Kernel_traits_baseILj1024ES2_ffffjLj128EEEEELb0ELb0ELb0ELb0EEEvNS_9FwdParamsE --------------------------
	.section	.text._ZN10layer_norm13ln_fwd_kernelINS_13Kernel_traitsI6__halfffffjLj1024ELj1ELj4ELj1ELj16ENS_18Kernel_traits_baseILj1024ES2_ffffjLj128EEEEELb0ELb0ELb0ELb0EEEvNS_9FwdParamsE,"ax",@progbits
	.align	128
        .global         _ZN10layer_norm13ln_fwd_kernelINS_13Kernel_traitsI6__halfffffjLj1024ELj1ELj4ELj1ELj16ENS_18Kernel_traits_baseILj1024ES2_ffffjLj128EEEEELb0ELb0ELb0ELb0EEEvNS_9FwdParamsE
        .type           _ZN10layer_norm13ln_fwd_kernelINS_13Kernel_traitsI6__halfffffjLj1024ELj1ELj4ELj1ELj16ENS_18Kernel_traits_baseILj1024ES2_ffffjLj128EEEEELb0ELb0ELb0ELb0EEEvNS_9FwdParamsE,@function
        .size           _ZN10layer_norm13ln_fwd_kernelINS_13Kernel_traitsI6__halfffffjLj1024ELj1ELj4ELj1ELj16ENS_18Kernel_traits_baseILj1024ES2_ffffjLj128EEEEELb0ELb0ELb0ELb0EEEvNS_9FwdParamsE,(.L_x_30542 - _ZN10layer_norm13ln_fwd_kernelINS_13Kernel_traitsI6__halfffffjLj1024ELj1ELj4ELj1ELj16ENS_18Kernel_traits_baseILj1024ES2_ffffjLj128EEEEELb0ELb0ELb0ELb0EEEvNS_9FwdParamsE)
        .other          _ZN10layer_norm13ln_fwd_kernelINS_13Kernel_traitsI6__halfffffjLj1024ELj1ELj4ELj1ELj16ENS_18Kernel_traits_baseILj1024ES2_ffffjLj128EEEEELb0ELb0ELb0ELb0EEEvNS_9FwdParamsE,@"STO_CUDA_ENTRY STV_DEFAULT"
_ZN10layer_norm13ln_fwd_kernelINS_13Kernel_traitsI6__halfffffjLj1024ELj1ELj4ELj1ELj16ENS_18Kernel_traits_baseILj1024ES2_ffffjLj128EEEEELb0ELb0ELb0ELb0EEEvNS_9FwdParamsE:
.text._ZN10layer_norm13ln_fwd_kernelINS_13Kernel_traitsI6__halfffffjLj1024ELj1ELj4ELj1ELj16ENS_18Kernel_traits_baseILj1024ES2_ffffjLj128EEEEELb0ELb0ELb0ELb0EEEvNS_9FwdParamsE:
        /* <DEDUP_REMOVED lines=9> */
[C---:B0-----:R-:W-:Y:S02]  /*0090*/  LOP3.LUT R3, R16.reuse, 0x1f, RZ, 0xc, !PT ;  /* 0x0000001f10037812 */ /* 0x041fe400078e0cff */
[----:B------:R-:W-:Y:S02]  /*00a0*/  LOP3.LUT R35, R16, 0x1f, RZ, 0xc0, !PT ;  /* 0x0000001f10237812 */ /* 0x000fe400078ec0ff */
[----:B------:R-:W-:-:S04]  /*00b0*/  LEA.HI.SX32 R78, R0, R3, 0x1e ;  /* 0x00000003004e7211 */ /* 0x000fc800078ff2ff */
[C---:B------:R-:W-:Y:S02]  /*00c0*/  LOP3.LUT P1, RZ, R78.reuse, 0xffffffe0, RZ, 0xc0, !PT ;  /* 0xffffffe04eff7812 */ /* 0x040fe4000782c0ff */
[C---:B------:R-:W-:Y:S02]  /*00d0*/  ISETP.GE.U32.AND P6, PT, R78.reuse, 0x40, PT ;  /* 0x000000404e00780c */ /* 0x040fe40003fc6070 */
[C---:B------:R-:W-:Y:S02]  /*00e0*/  ISETP.GE.U32.AND P5, PT, R78.reuse, 0x60, PT ;  /* 0x000000604e00780c */ /* 0x040fe40003fa6070 */
[C---:B------:R-:W-:Y:S02]  /*00f0*/  ISETP.GE.U32.AND P4, PT, R78.reuse, 0x80, PT ;  /* 0x000000804e00780c */ /* 0x040fe40003f86070 */
[----:B------:R-:W-:Y:S02]  /*0100*/  ISETP.GE.U32.AND P3, PT, R78, 0xa0, PT ;  /* 0x000000a04e00780c */ /* 0x000fe40003f66070 */
[----:B------:R-:W-:-:S02]  /*0110*/  P2R R0, PR, RZ, 0x40 ;  /* 0x00000040ff007803 */ /* 0x000fc40000000000 */
[----:B------:R-:W-:Y:S02]  /*0120*/  P2R R0, PR, RZ, 0x20 ;  /* 0x00000020ff007803 */ /* 0x000fe40000000000 */
[----:B------:R-:W-:Y:S02]  /*0130*/  P2R R0, PR, RZ, 0x10 ;  /* 0x00000010ff007803 */ /* 0x000fe40000000000 */
[----:B------:R-:W-:Y:S01]  /*0140*/  P2R R0, PR, RZ, 0x8 ;  /* 0x00000008ff007803 */ /* 0x000fe20000000000 */
[----:B--23--:R-:W-:Y:S06]  /*0150*/  @!P1 BRA `(.L_x_24023) ;  /* 0x00000000002c9947 */ /* 0x00cfec0003800000 */
[----:B------:R-:W-:Y:S01]  /*0160*/  ULDC.64 UR6, c[0x0][0x2c8] ;  /* 0x0000b20000067ab9 */ /* 0x000fe20000000a00 */
[----:B------:R-:W0:Y:S01]  /*0170*/  LDC.64 R2, c[0x0][0x260] ;  /* 0x00009800ff027b82 */ /* 0x000e220000000a00 */
[----:B------:R-:W-:-:S04]  /*0180*/  ISETP.NE.U32.AND P0, PT, RZ, UR6, PT ;  /* 0x00000006ff007c0c */ /* 0x000fc8000bf05070 */
[----:B------:R-:W-:-:S13]  /*0190*/  ISETP.NE.AND.EX P0, PT, RZ, UR7, PT, P0 ;  /* 0x00000007ff007c0c */ /* 0x000fda000bf05300 */
[----:B------:R-:W-:-:S04]  /*01a0*/  @P0 LEA R4, P2, R35, UR6, 0x3 ;  /* 0x0000000623040c11 */ /* 0x000fc8000f8418ff */
[C---:B------:R-:W-:Y:S01]  /*01b0*/  @P0 LEA.HI.X R5, R35.reuse, UR7, RZ, 0x3, P2 ;  /* 0x0000000723050c11 */ /* 0x040fe200090f1cff */
[----:B0-----:R-:W-:-:S04]  /*01c0*/  IMAD.WIDE.U32 R2, R35, 0x8, R2 ;  /* 0x0000000823027825 */ /* 0x001fc800078e0002 */
[----:B------:R0:W5:Y:S04]  /*01d0*/  @P0 LDG.E.64 R74, desc[UR4][R4.64] ;  /* 0x00000004044a0981 */ /* 0x000168000c1e1b00 */
[----:B------:R0:W5:Y:S01]  /*01e0*/  LDG.E.64 R20, desc[UR4][R2.64] ;  /* 0x0000000402147981 */ /* 0x000162000c1e1b00 */
[----:B------:R-:W-:Y:S02]  /*01f0*/  LOP3.LUT R35, R35, 0x20, RZ, 0xfc, !PT ;  /* 0x0000002023237812 */ /* 0x000fe400078efcff */
[----:B0-----:R-:W-:-:S07]  /*0200*/  @!P0 CS2R R74, SRZ ;  /* 0x00000000004a8805 */ /* 0x001fce000001ff00 */
.L_x_24023:
[----:B------:R-:W-:Y:S05]  /*0210*/  BSYNC B0 ;  /* 0x0000000000007941 */ /* 0x000fea0003800000 */
.L_x_24022:
        /* <DEDUP_REMOVED lines=11> */
[----:B------:R-:W-:Y:S02]  /*02d0*/  IADD3 R35, R35, 0x20, RZ ;  /* 0x0000002023237810 */ /* 0x000fe40007ffe0ff */
[----:B0-----:R-:W-:-:S07]  /*02e0*/  @!P0 CS2R R12, SRZ ;  /* 0x00000000000c8805 */ /* 0x001fce000001ff00 */
.L_x_24025:
[----:B------:R-:W-:Y:S05]  /*02f0*/  BSYNC B0 ;  /* 0x0000000000007941 */ /* 0x000fea0003800000 */
.L_x_24024:
        /* <DEDUP_REMOVED lines=13> */
.L_x_24027:
[----:B------:R-:W-:Y:S05]  /*03d0*/  BSYNC B0 ;  /* 0x0000000000007941 */ /* 0x000fea0003800000 */
.L_x_24026:
        /* <DEDUP_REMOVED lines=13> */
.L_x_24029:
[----:B------:R-:W-:Y:S05]  /*04b0*/  BSYNC B0 ;  /* 0x0000000000007941 */ /* 0x000fea0003800000 */
.L_x_24028:
        /* <DEDUP_REMOVED lines=13> */
.L_x_24031:
[----:B------:R-:W-:Y:S05]  /*0590*/  BSYNC B0 ;  /* 0x0000000000007941 */ /* 0x000fea0003800000 */
.L_x_24030:
[----:B------:R-:W-:Y:S01]  /*05a0*/  ISETP.GE.U32.AND P0, PT, R78, 0xc0, PT ;  /* 0x000000c04e00780c */ /* 0x000fe20003f06070 */
[----:B------:R-:W-:Y:S03]  /*05b0*/  BSSY B0, `(.L_x_24032) ;  /* 0x000000e000007945 */ /* 0x000fe60003800000 */
[----:B------:R-:W-:-:S09]  /*05c0*/  P2R R0, PR, RZ, 0x1 ;  /* 0x00000001ff007803 */ /* 0x000fd20000000000 */
        /* <DEDUP_REMOVED lines=12> */
.L_x_24033:
[----:B------:R-:W-:Y:S05]  /*0690*/  BSYNC B0 ;  /* 0x0000000000007941 */ /* 0x000fea0003800000 */
.L_x_24032:
[----:B------:R-:W-:Y:S01]  /*06a0*/  ISETP.GE.U32.AND P0, PT, R78, 0xe0, PT ;  /* 0x000000e04e00780c */ /* 0x000fe20003f06070 */
[----:B------:R-:W-:Y:S01]  /*06b0*/  BSSY B0, `(.L_x_24034) ;  /* 0x0000010000007945 */ /* 0x000fe20003800000 */
[----:B------:R-:W-:-:S04]  /*06c0*/  SHF.R.U32.HI R0, RZ, 0x5, R16 ;  /* 0x00000005ff007819 */ /* 0x000fc80000011610 */
[----:B------:R-:W-:Y:S02]  /*06d0*/  LEA R76, R17, R0, 0x2 ;  /* 0x00000000114c7211 */ /* 0x000fe400078e10ff */
[----:B------:R-:W-:-:S05]  /*06e0*/  P2R R0, PR, RZ, 0x1 ;  /* 0x00000001ff007803 */ /* 0x000fca0000000000 */
        /* <DEDUP_REMOVED lines=12> */
.L_x_24035:
[----:B------:R-:W-:Y:S05]  /*07b0*/  BSYNC B0 ;  /* 0x0000000000007941 */ /* 0x000fea0003800000 */
.L_x_24034:
        /* <DEDUP_REMOVED lines=12> */
[----:B------:R-:W5:Y:S01]  /*0880*/  LDG.E.64 R16, desc[UR4][R16.64] ;  /* 0x0000000410107981 */ /* 0x000f62000c1e1b00 */
[----:B0-----:R-:W-:-:S07]  /*0890*/  @!P0 CS2R R14, SRZ ;  /* 0x00000000000e8805 */ /* 0x001fce000001ff00 */
.L_x_24037:
[----:B------:R-:W-:Y:S05]  /*08a0*/  BSYNC B0 ;  /* 0x0000000000007941 */ /* 0x000fea0003800000 */
.L_x_24036:
[----:B------:R-:W-:Y:S01]  /*08b0*/  ULDC UR8, c[0x0][0x214] ;  /* 0x0000850000087ab9 */ /* 0x000fe20000000800 */
[----:B------:R-:W-:Y:S01]  /*08c0*/  ULDC.64 UR6, c[0x0][0x230] ;  /* 0x00008c0000067ab9 */ /* 0x000fe20000000a00 */
[----:B------:R-:W-:Y:S02]  /*08d0*/  ISETP.GE.AND P2, PT, R76, UR8, PT ;  /* 0x000000084c007c0c */ /* 0x000fe4000bf46270 */
[----:B------:R-:W-:-:S04]  /*08e0*/  LOP3.LUT P0, RZ, R36, UR6, RZ, 0xfc, !PT ;  /* 0x0000000624ff7c12 */ /* 0x000fc8000f80fcff */
[----:B------:R-:W-:-:S07]  /*08f0*/  LOP3.LUT P0, RZ, R37, UR7, RZ, 0xfc, P0 ;  /* 0x0000000725ff7c12 */ /* 0x000fce000800fcff */
[----:B------:R-:W-:Y:S06]  /*0900*/  @P2 EXIT ;  /* 0x000000000000294d */ /* 0x000fec0003800000 */
[----:B-----5:R-:W-:Y:S01]  /*0910*/  SHF.R.U64 R52, R12, 0x10, R13 ;  /* 0x000000100c347819 */ /* 0x020fe2000000120d */
[----:B------:R-:W-:Y:S01]  /*0920*/  HADD2.F32 R66, -RZ, R12.H0_H0 ;  /* 0x2000000cff427230 */ /* 0x000fe20000004100 */
[----:B------:R-:W-:Y:S01]  /*0930*/  ISETP.NE.U32.AND P2, PT, R36, RZ, PT ;  /* 0x000000ff2400720c */ /* 0x000fe20003f45070 */
[----:B------:R-:W-:Y:S01]  /*0940*/  HADD2.F32 R12, -RZ, R10.H0_H0 ;  /* 0x2000000aff0c7230 */ /* 0x000fe20000004100 */
[----:B------:R-:W-:Y:S01]  /*0950*/  SHF.R.U64 R53, R10, 0x10, R11 ;  /* 0x000000100a357819 */ /* 0x000fe2000000120b */
[----:B------:R-:W-:Y:S01]  /*0960*/  HADD2.F32 R10, -RZ, R8.H0_H0 ;  /* 0x20000008ff0a7230 */ /* 0x000fe20000004100 */
[----:B------:R-:W-:Y:S01]  /*0970*/  MOV R77, R20 ;  /* 0x00000014004d7202 */ /* 0x000fe20000000f00 */
[----:B------:R-:W-:Y:S01]  /*0980*/  HADD2.F32 R70, -RZ, R75.H0_H0 ;  /* 0x2000004bff467230 */ /* 0x000fe20000004100 */
[--C-:B------:R-:W-:Y:S01]  /*0990*/  SHF.R.U64 R80, R20, 0x10, R21.reuse ;  /* 0x0000001014507819 */ /* 0x100fe20000001215 */
[----:B------:R-:W-:Y:S01]  /*09a0*/  HADD2.F32 R0, -RZ, R15.H0_H0 ;  /* 0x2000000fff007230 */ /* 0x000fe20000004100 */
[----:B------:R-:W-:Y:S01]  /*09b0*/  MOV R73, R21 ;  /* 0x0000001500497202 */ /* 0x000fe20000000f00 */
[----:B------:R-:W-:Y:S01]  /*09c0*/  ULDC.U8 UR6, c[0x0][0x2a0] ;  /* 0x0000a80000067ab9 */ /* 0x000fe20000000000 */
[----:B------:R-:W-:Y:S01]  /*09d0*/  SHF.R.U32.HI R71, RZ, 0x10, R21 ;  /* 0x00000010ff477819 */ /* 0x000fe20000011615 */
[----:B------:R-:W-:Y:S01]  /*09e0*/  HADD2.F32 R77, -RZ, R77.H0_H0 ;  /* 0x2000004dff4d7230 */ /* 0x000fe20000004100 */
[----:B------:R-:W-:Y:S01]  /*09f0*/  MOV R69, R22 ;  /* 0x0000001600457202 */ /* 0x000fe20000000f00 */
[----:B------:R-:W-:Y:S01]  /*0a00*/  HADD2.F32 R73, -RZ, R73.H0_H0 ;  /* 0x20000049ff497230 */ /* 0x000fe20000004100 */
[--C-:B------:R-:W-:Y:S01]  /*0a10*/  SHF.R.U64 R67, R22, 0x10, R23.reuse ;  /* 0x0000001016437819 */ /* 0x100fe20000001217 */
[----:B------:R-:W-:Y:S01]  /*0a20*/  HADD2.F32 R71, -RZ, R71.H0_H0 ;  /* 0x20000047ff477230 */ /* 0x000fe20000004100 */
[----:B------:R-:W-:Y:S01]  /*0a30*/  MOV R18, R23 ;  /* 0x0000001700127202 */ /* 0x000fe20000000f00 */
[----:B------:R-:W-:Y:S01]  /*0a40*/  HADD2.F32 R69, -RZ, R69.H0_H0 ;  /* 0x20000045ff457230 */ /* 0x000fe20000004100 */
[----:B------:R-:W-:Y:S01]  /*0a50*/  SHF.R.U32.HI R39, RZ, 0x10, R23 ;  /* 0x00000010ff277819 */ /* 0x000fe20000011617 */
        /* <DEDUP_REMOVED lines=10> */
[----:B------:R-:W-:Y:S01]  /*0b00*/  UISETP.NE.AND UP0, UPT, UR6, URZ, UPT ;  /* 0x0000003f0600728c */ /* 0x000fe2000bf05270 */
[----:B------:R-:W-:Y:S01]  /*0b10*/  MOV R21, R26 ;  /* 0x0000001a00157202 */ /* 0x000fe20000000f00 */
[----:B------:R-:W-:Y:S01]  /*0b20*/  ULDC UR7, c[0x0][0x218] ;  /* 0x0000860000077ab9 */ /* 0x000fe20000000800 */
[--C-:B------:R-:W-:Y:S01]  /*0b30*/  SHF.R.U64 R34, R26, 0x10, R27.reuse ;  /* 0x000000101a227819 */ /* 0x100fe2000000121b */
[----:B------:R-:W-:Y:S01]  /*0b40*/  ULDC UR6, c[0x0][0x2d8] ;  /* 0x0000b60000067ab9 */ /* 0x000fe20000000800 */
[----:B------:R-:W-:Y:S01]  /*0b50*/  MOV R22, R27 ;  /* 0x0000001b00167202 */ /* 0x000fe20000000f00 */
[----:B------:R-:W-:Y:S01]  /*0b60*/  HADD2.F32 R21, -RZ, R21.H0_H0 ;  /* 0x20000015ff157230 */ /* 0x000fe20000004100 */
[----:B------:R-:W-:Y:S01]  /*0b70*/  SHF.R.U32.HI R23, RZ, 0x10, R27 ;  /* 0x00000010ff177819 */ /* 0x000fe2000001161b */
[----:B------:R-:W-:Y:S01]  /*0b80*/  ULDC.64 UR8, c[0x0][0x230] ;  /* 0x00008c0000087ab9 */ /* 0x000fe20000000a00 */
        /* <DEDUP_REMOVED lines=34> */
[--C-:B------:R-:W-:Y:S01]  /*0db0*/  SHF.R.U64 R72, R74, 0x10, R75.reuse ;  /* 0x000000104a487819 */ /* 0x100fe2000000124b */
[----:B------:R-:W-:Y:S01]  /*0dc0*/  HADD2.F32 R74, -RZ, R74.H0_H0 ;  /* 0x2000004aff4a7230 */ /* 0x000fe20000004100 */
[----:B------:R-:W-:Y:S01]  /*0dd0*/  SHF.R.U32.HI R68, RZ, 0x10, R75 ;  /* 0x00000010ff447819 */ /* 0x000fe2000001164b */
        /* <DEDUP_REMOVED lines=9> */
[--C-:B------:R-:W-:Y:S01]  /*0e70*/  SHF.R.U64 R59, R4, 0x10, R5.reuse ;  /* 0x00000010043b7819 */ /* 0x100fe20000001205 */
        /* <DEDUP_REMOVED lines=11> */
[----:B------:R-:W-:Y:S01]  /*0f30*/  ISETP.NE.AND.EX P2, PT, R37, RZ, PT, P2 ;  /* 0x000000ff2500720c */ /* 0x000fe20003f45320 */
[----:B------:R-:W-:-:S02]  /*0f40*/  HADD2.F32 R15, -RZ, R39.H0_H0 ;  /* 0x20000027ff0f7230 */ /* 0x000fc40000004100 */
[----:B------:R-:W-:Y:S01]  /*0f50*/  HADD2.F32 R19, -RZ, R35.H0_H0 ;  /* 0x20000023ff137230 */ /* 0x000fe20000004100 */
[----:B------:R-:W-:Y:S01]  /*0f60*/  P2R R79, PR, RZ, 0x4 ;  /* 0x00000004ff4f7803 */ /* 0x000fe20000000000 */
        /* <DEDUP_REMOVED lines=17> */
[----:B------:R-:W-:-:S07]  /*1080*/  HADD2.F32 R65, -RZ, R65.H0_H0 ;  /* 0x20000041ff417230 */ /* 0x000fce0000004100 */
.L_x_24167:
[----:B------:R-:W-:Y:S01]  /*1090*/  ISETP.NE.AND P2, PT, R79, RZ, PT ;  /* 0x000000ff4f00720c */ /* 0x000fe20003f45270 */
[----:B------:R-:W-:-:S12]  /*10a0*/  HFMA2.MMA R114, -RZ, RZ, 1.875, 0 ;  /* 0x3f800000ff727435 */ /* 0x000fd800000001ff */
[----:B------:R-:W0:Y:S02]  /*10b0*/  @P2 LDC.64 R36, c[0x0][0x270] ;  /* 0x00009c00ff242b82 */ /* 0x000e240000000a00 */
[----:B0-----:R-:W-:-:S05]  /*10c0*/  @P2 IMAD.WIDE R36, R76, 0x4, R36 ;  /* 0x000000044c242825 */ /* 0x001fca00078e0224 */
[----:B------:R0:W5:Y:S01]  /*10d0*/  @P2 LDG.E R114, desc[UR4][R36.64] ;  /* 0x0000000424722981 */ /* 0x000162000c1e1900 */
[----:B------:R-:W-:Y:S01]  /*10e0*/  IMAD R38, R76, UR7, RZ ;  /* 0x000000074c267c24 */ /* 0x000fe2000f8e02ff */
[----:B------:R-:W-:Y:S01]  /*10f0*/  BSSY B0, `(.L_x_24038) ;  /* 0x000002f000007945 */ /* 0x000fe20003800000 */
[----:B------:R-:W1:Y:S03]  /*1100*/  S2R R113, SR_TID.X ;  /* 0x0000000000717919 */ /* 0x000e660000002100 */
[----:B------:R-:W-:-:S04]  /*1110*/  SHF.R.S32.HI R39, RZ, 0x1f, R38 ;  /* 0x0000001fff277819 */ /* 0x000fc80000011426 */
[----:B------:R-:W-:Y:S02]  /*1120*/  LEA.HI R38, R39, R38, RZ, 0x2 ;  /* 0x0000002627267211 */ /* 0x000fe400078f10ff */
[----:B-1----:R-:W-:-:S04]  /*1130*/  LOP3.LUT R113, R113, 0x1f, RZ, 0xc0, !PT ;  /* 0x0000001f71717812 */ /* 0x002fc800078ec0ff */
[----:B------:R-:W-:-:S04]  /*1140*/  LEA.HI.SX32 R112, R38, R113, 0x1e ;  /* 0x0000007126707211 */ /* 0x000fc800078ff2ff */
[----:B------:R-:W-:Y:S01]  /*1150*/  MOV R115, R112 ;  /* 0x0000007000737202 */ /* 0x000fe20000000f00 */
[----:B0-----:R-:W-:Y:S06]  /*1160*/  @!P1 BRA `(.L_x_24039) ;  /* 0x00000000009c9947 */ /* 0x001fec0003800000 */
        /* <DEDUP_REMOVED lines=10> */
[----:B--2--5:R-:W-:-:S12]  /*1210*/  FMUL.FTZ R81, R36, R114 ;  /* 0x0000007224517220 */ /* 0x024fd80000410000 */
[----:B0-----:R-:W-:Y:S05]  /*1220*/  @P2 BRA `(.L_x_24040) ;  /* 0x0000000000082947 */ /* 0x001fea0003800000 */
[----:B------:R-:W-:Y:S05]  /*1230*/  @P0 BRA `(.L_x_24041) ;  /* 0x0000000000080947 */ /* 0x000fea0003800000 */
[----:B------:R-:W-:Y:S05]  /*1240*/  BRA `(.L_x_24042) ;  /* 0x0000000000087947 */ /* 0x000fea0003800000 */
.L_x_24040:
[----:B------:R-:W-:-:S07]  /*1250*/  FADD.FTZ R81, R28, R81 ;  /* 0x000000511c517221 */ /* 0x000fce0000010000 */
.L_x_24041:
[----:B------:R-:W-:-:S07]  /*1260*/  MOV R32, R81 ;  /* 0x0000005100207202 */ /* 0x000fce0000000f00 */
.L_x_24042:
[----:B------:R-:W-:Y:S01]  /*1270*/  FMUL.FTZ R80, R37, R114 ;  /* 0x0000007225507220 */ /* 0x000fe20000410000 */
[----:B------:R-:W-:Y:S06]  /*1280*/  @P2 BRA `(.L_x_24043) ;  /* 0x0000000000082947 */ /* 0x000fec0003800000 */
[----:B------:R-:W-:Y:S05]  /*1290*/  @P0 BRA `(.L_x_24044) ;  /* 0x0000000000080947 */ /* 0x000fea0003800000 */
[----:B------:R-:W-:Y:S05]  /*12a0*/  BRA `(.L_x_24045) ;  /* 0x0000000000087947 */ /* 0x000fea0003800000 */
.L_x_24043:
[----:B------:R-:W-:-:S07]  /*12b0*/  FADD.FTZ R80, R29, R80 ;  /* 0x000000501d507221 */ /* 0x000fce0000010000 */
.L_x_24044:
[----:B------:R-:W-:-:S07]  /*12c0*/  MOV R33, R80 ;  /* 0x0000005000217202 */ /* 0x000fce0000000f00 */
.L_x_24045:
[----:B------:R-:W-:Y:S01]  /*12d0*/  FMUL.FTZ R97, R38, R114 ;  /* 0x0000007226617220 */ /* 0x000fe20000410000 */
[----:B------:R-:W-:Y:S06]  /*12e0*/  @P2 BRA `(.L_x_24046) ;  /* 0x0000000000082947 */ /* 0x000fec0003800000 */
[----:B------:R-:W-:Y:S05]  /*12f0*/  @P0 BRA `(.L_x_24047) ;  /* 0x0000000000080947 */ /* 0x000fea0003800000 */
[----:B------:R-:W-:Y:S05]  /*1300*/  BRA `(.L_x_24048) ;  /* 0x0000000000087947 */ /* 0x000fea0003800000 */
.L_x_24046:
[----:B------:R-:W-:-:S07]  /*1310*/  FADD.FTZ R97, R30, R97 ;  /* 0x000000611e617221 */ /* 0x000fce0000010000 */
.L_x_24047:
[----:B------:R-:W-:-:S07]  /*1320*/  MOV R34, R97 ;  /* 0x0000006100227202 */ /* 0x000fce0000000f00 */
.L_x_24048:
[----:B------:R-:W-:Y:S01]  /*1330*/  FMUL.FTZ R96, R39, R114 ;  /* 0x0000007227607220 */ /* 0x000fe20000410000 */
[----:B------:R-:W-:Y:S06]  /*1340*/  @P2 BRA `(.L_x_24049) ;  /* 0x0000000000082947 */ /* 0x000fec0003800000 */
[----:B------:R-:W-:Y:S05]  /*1350*/  @P0 BRA `(.L_x_24050) ;  /* 0x0000000000080947 */ /* 0x000fea0003800000 */
[----:B------:R-:W-:Y:S05]  /*1360*/  BRA `(.L_x_24051) ;  /* 0x0000000000087947 */ /* 0x000fea0003800000 */
.L_x_24049:
[----:B------:R-:W-:-:S07]  /*1370*/  FADD.FTZ R96, R31, R96 ;  /* 0x000000601f607221 */ /* 0x000fce0000010000 */
.L_x_24050:
[----:B------:R-:W-:-:S07]  /*1380*/  MOV R35, R96 ;  /* 0x0000006000237202 */ /* 0x000fce0000000f00 */
.L_x_24051:
[----:B------:R-:W0:Y:S01]  /*1390*/  @P0 LDC.64 R36, c[0x0][0x238] ;  /* 0x00008e00ff240b82 */ /* 0x000e220000000a00 */
[C---:B------:R-:W-:Y:S02]  /*13a0*/  IADD3 R115, R112.reuse, 0x20, RZ ;  /* 0x0000002070737810 */ /* 0x040fe40007ffe0ff */
[----:B0-----:R-:W-:-:S04]  /*13b0*/  @P0 LEA R36, P2, R112, R36, 0x4 ;  /* 0x0000002470240211 */ /* 0x001fc800078420ff */
[----:B------:R-:W-:-:S05]  /*13c0*/  @P0 LEA.HI.X R37, R112, R37, RZ, 0x4, P2 ;  /* 0x0000002570250211 */ /* 0x000fca00010f24ff */
[----:B------:R0:W-:Y:S04]  /*13d0*/  @P0 STG.E.128 desc[UR4][R36.64], R32 ;  /* 0x0000002024000986 */ /* 0x0001e8000c101d04 */
.L_x_24039:
[----:B------:R-:W-:Y:S05]  /*13e0*/  BSYNC B0 ;  /* 0x0000000000007941 */ /* 0x000fea0003800000 */
.L_x_24038:
        /* <DEDUP_REMOVED lines=17> */
.L_x_24054:
[----:B------:R-:W-:-:S07]  /*1500*/  FADD.FTZ R83, R28, R83 ;  /* 0x000000531c537221 */ /* 0x000fce0000010000 */
.L_x_24055:
[----:B------:R-:W-:-:S07]  /*1510*/  MOV R32, R83 ;  /* 0x0000005300207202 */ /* 0x000fce0000000f00 */
.L_x_24056:
[----:B------:R-:W-:Y:S01]  /*1520*/  FMUL.FTZ R82, R37, R114 ;  /* 0x0000007225527220 */ /* 0x000fe20000410000 */
[----:B------:R-:W-:Y:S06]  /*1530*/  @P2 BRA `(.L_x_24057) ;  /* 0x0000000000082947 */ /* 0x000fec0003800000 */
[----:B------:R-:W-:Y:S05]  /*1540*/  @P0 BRA `(.L_x_24058) ;  /* 0x0000000000080947 */ /* 0x000fea0003800000 */
[----:B------:R-:W-:Y:S05]  /*1550*/  BRA `(.L_x_24059) ;  /* 0x0000000000087947 */ /* 0x000fea0003800000 */
.L_x_24057:
[----:B------:R-:W-:-:S07]  /*1560*/  FADD.FTZ R82, R29, R82 ;  /* 0x000000521d527221 */ /* 0x000fce0000010000 */
.L_x_24058:
[----:B------:R-:W-:-:S07]  /*1570*/  MOV R33, R82 ;  /* 0x0000005200217202 */ /* 0x000fce0000000f00 */
.L_x_24059:
[----:B------:R-:W-:Y:S01]  /*1580*/  FMUL.FTZ R99, R38, R114 ;  /* 0x0000007226637220 */ /* 0x000fe20000410000 */
[----:B------:R-:W-:Y:S06]  /*1590*/  @P2 BRA `(.L_x_24060) ;  /* 0x0000000000082947 */ /* 0x000fec0003800000 */
[----:B------:R-:W-:Y:S05]  /*15a0*/  @P0 BRA `(.L_x_24061) ;  /* 0x0000000000080947 */ /* 0x000fea0003800000 */
[----:B------:R-:W-:Y:S05]  /*15b0*/  BRA `(.L_x_24062) ;  /* 0x0000000000087947 */ /* 0x000fea0003800000 */
.L_x_24060:
[----:B------:R-:W-:-:S07]  /*15c0*/  FADD.FTZ R99, R30, R99 ;  /* 0x000000631e637221 */ /* 0x000fce0000010000 */
.L_x_24061:
[----:B------:R-:W-:-:S07]  /*15d0*/  MOV R34, R99 ;  /* 0x0000006300227202 */ /* 0x000fce0000000f00 */
.L_x_24062:
[----:B------:R-:W-:Y:S01]  /*15e0*/  FMUL.FTZ R98, R39, R114 ;  /* 0x0000007227627220 */ /* 0x000fe20000410000 */
[----:B------:R-:W-:Y:S06]  /*15f0*/  @P2 BRA `(.L_x_24063) ;  /* 0x0000000000082947 */ /* 0x000fec0003800000 */
[----:B------:R-:W-:Y:S05]  /*1600*/  @P0 BRA `(.L_x_24064) ;  /* 0x0000000000080947 */ /* 0x000fea0003800000 */
[----:B------:R-:W-:Y:S05]  /*1610*/  BRA `(.L_x_24065) ;  /* 0x0000000000087947 */ /* 0x000fea0003800000 */
.L_x_24063:
[----:B------:R-:W-:-:S07]  /*1620*/  FADD.FTZ R98, R31, R98 ;  /* 0x000000621f627221 */ /* 0x000fce0000010000 */
.L_x_24064:
[----:B------:R-:W-:-:S07]  /*1630*/  MOV R35, R98 ;  /* 0x0000006200237202 */ /* 0x000fce0000000f00 */
.L_x_24065:
[----:B------:R-:W0:Y:S02]  /*1640*/  @P0 LDC.64 R36, c[0x0][0x238] ;  /* 0x00008e00ff240b82 */ /* 0x000e240000000a00 */
[----:B0-----:R-:W-:-:S04]  /*1650*/  @P0 LEA R36, P2, R115, R36, 0x4 ;  /* 0x0000002473240211 */ /* 0x001fc800078420ff */
[C---:B------:R-:W-:Y:S02]  /*1660*/  @P0 LEA.HI.X R37, R115.reuse, R37, RZ, 0x4, P2 ;  /* 0x0000002573250211 */ /* 0x040fe400010f24ff */
[----:B------:R-:W-:-:S03]  /*1670*/  IADD3 R115, R115, 0x20, RZ ;  /* 0x0000002073737810 */ /* 0x000fc60007ffe0ff */
[----:B------:R1:W-:Y:S04]  /*1680*/  @P0 STG.E.128 desc[UR4][R36.64], R32 ;  /* 0x0000002024000986 */ /* 0x0003e8000c101d04 */
.L_x_24053:
[----:B------:R-:W-:Y:S05]  /*1690*/  BSYNC B0 ;  /* 0x0000000000007941 */ /* 0x000fea0003800000 */
.L_x_24052:
        /* <DEDUP_REMOVED lines=17> */
.L_x_24068:
[----:B------:R-:W-:-:S07]  /*17b0*/  FADD.FTZ R85, R28, R85 ;  /* 0x000000551c557221 */ /* 0x000fce0000010000 */
.L_x_24069:
[----:B------:R-:W-:-:S07]  /*17c0*/  MOV R32, R85 ;  /* 0x0000005500207202 */ /* 0x000fce0000000f00 */
.L_x_24070:
[----:B------:R-:W-:Y:S01]  /*17d0*/  FMUL.FTZ R84, R37, R114 ;  /* 0x0000007225547220 */ /* 0x000fe20000410000 */
[----:B------:R-:W-:Y:S06]  /*17e0*/  @P2 BRA `(.L_x_24071) ;  /* 0x0000000000082947 */ /* 0x000fec0003800000 */
[----:B------:R-:W-:Y:S05]  /*17f0*/  @P0 BRA `(.L_x_24072) ;  /* 0x0000000000080947 */ /* 0x000fea0003800000 */
[----:B------:R-:W-:Y:S05]  /*1800*/  BRA `(.L_x_24073) ;  /* 0x0000000000087947 */ /* 0x000fea0003800000 */
.L_x_24071:
[----:B------:R-:W-:-:S07]  /*1810*/  FADD.FTZ R84, R29, R84 ;  /* 0x000000541d547221 */ /* 0x000fce0000010000 */
.L_x_24072:
[----:B------:R-:W-:-:S07]  /*1820*/  MOV R33, R84 ;  /* 0x0000005400217202 */ /* 0x000fce0000000f00 */
.L_x_24073:
[----:B------:R-:W-:Y:S01]  /*1830*/  FMUL.FTZ R101, R38, R114 ;  /* 0x0000007226657220 */ /* 0x000fe20000410000 */
[----:B------:R-:W-:Y:S06]  /*1840*/  @P2 BRA `(.L_x_24074) ;  /* 0x0000000000082947 */ /* 0x000fec0003800000 */
[----:B------:R-:W-:Y:S05]  /*1850*/  @P0 BRA `(.L_x_24075) ;  /* 0x0000000000080947 */ /* 0x000fea0003800000 */
[----:B------:R-:W-:Y:S05]  /*1860*/  BRA `(.L_x_24076) ;  /* 0x0000000000087947 */ /* 0x000fea0003800000 */
.L_x_24074:
[----:B------:R-:W-:-:S07]  /*1870*/  FADD.FTZ R101, R30, R101 ;  /* 0x000000651e657221 */ /* 0x000fce0000010000 */
.L_x_24075:
[----:B------:R-:W-:-:S07]  /*1880*/  MOV R34, R101 ;  /* 0x0000006500227202 */ /* 0x000fce0000000f00 */
.L_x_24076:
[----:B------:R-:W-:Y:S01]  /*1890*/  FMUL.FTZ R100, R39, R114 ;  /* 0x0000007227647220 */ /* 0x000fe20000410000 */
[----:B------:R-:W-:Y:S06]  /*18a0*/  @P2 BRA `(.L_x_24077) ;  /* 0x0000000000082947 */ /* 0x000fec0003800000 */
[----:B------:R-:W-:Y:S05]  /*18b0*/  @P0 BRA `(.L_x_24078) ;  /* 0x0000000000080947 */ /* 0x000fea0003800000 */
[----:B------:R-:W-:Y:S05]  /*18c0*/  BRA `(.L_x_24079) ;  /* 0x0000000000087947 */ /* 0x000fea0003800000 */
.L_x_24077:
[----:B------:R-:W-:-:S07]  /*18d0*/  FADD.FTZ R100, R31, R100 ;  /* 0x000000641f647221 */ /* 0x000fce0000010000 */
.L_x_24078:
[----:B------:R-:W-:-:S07]  /*18e0*/  MOV R35, R100 ;  /* 0x0000006400237202 */ /* 0x000fce0000000f00 */
.L_x_24079:
[----:B------:R-:W0:Y:S02]  /*18f0*/  @P0 LDC.64 R36, c[0x0][0x238] ;  /* 0x00008e00ff240b82 */ /* 0x000e240000000a00 */
[----:B0-----:R-:W-:-:S04]  /*1900*/  @P0 LEA R36, P2, R115, R36, 0x4 ;  /* 0x0000002473240211 */ /* 0x001fc800078420ff */
[C---:B------:R-:W-:Y:S02]  /*1910*/  @P0 LEA.HI.X R37, R115.reuse, R37, RZ, 0x4, P2 ;  /* 0x0000002573250211 */ /* 0x040fe400010f24ff */
[----:B------:R-:W-:-:S03]  /*1920*/  IADD3 R115, R115, 0x20, RZ ;  /* 0x0000002073737810 */ /* 0x000fc60007ffe0ff */
[----:B------:R2:W-:Y:S04]  /*1930*/  @P0 STG.E.128 desc[UR4][R36.64], R32 ;  /* 0x0000002024000986 */ /* 0x0005e8000c101d04 */
.L_x_24067:
[----:B------:R-:W-:Y:S05]  /*1940*/  BSYNC B0 ;  /* 0x0000000000007941 */ /* 0x000fea0003800000 */
.L_x_24066:
        /* <DEDUP_REMOVED lines=17> */
.L_x_24082:
[----:B------:R-:W-:-:S07]  /*1a60*/  FADD.FTZ R87, R28, R87 ;  /* 0x000000571c577221 */ /* 0x000fce0000010000 */
.L_x_24083:
[----:B------:R-:W-:-:S07]  /*1a70*/  MOV R32, R87 ;  /* 0x0000005700207202 */ /* 0x000fce0000000f00 */
.L_x_24084:
[----:B------:R-:W-:Y:S01]  /*1a80*/  FMUL.FTZ R86, R37, R114 ;  /* 0x0000007225567220 */ /* 0x000fe20000410000 */
[----:B------:R-:W-:Y:S06]  /*1a90*/  @P2 BRA `(.L_x_24085) ;  /* 0x0000000000082947 */ /* 0x000fec0003800000 */
[----:B------:R-:W-:Y:S05]  /*1aa0*/  @P0 BRA `(.L_x_24086) ;  /* 0x0000000000080947 */ /* 0x000fea0003800000 */
[----:B------:R-:W-:Y:S05]  /*1ab0*/  BRA `(.L_x_24087) ;  /* 0x0000000000087947 */ /* 0x000fea0003800000 */
.L_x_24085:
[----:B------:R-:W-:-:S07]  /*1ac0*/  FADD.FTZ R86, R29, R86 ;  /* 0x000000561d567221 */ /* 0x000fce0000010000 */
.L_x_24086:
[----:B------:R-:W-:-:S07]  /*1ad0*/  MOV R33, R86 ;  /* 0x0000005600217202 */ /* 0x000fce0000000f00 */
.L_x_24087:
[----:B------:R-:W-:Y:S01]  /*1ae0*/  FMUL.FTZ R103, R38, R114 ;  /* 0x0000007226677220 */ /* 0x000fe20000410000 */
[----:B------:R-:W-:Y:S06]  /*1af0*/  @P2 BRA `(.L_x_24088) ;  /* 0x0000000000082947 */ /* 0x000fec0003800000 */
[----:B------:R-:W-:Y:S05]  /*1b00*/  @P0 BRA `(.L_x_24089) ;  /* 0x0000000000080947 */ /* 0x000fea0003800000 */
[----:B------:R-:W-:Y:S05]  /*1b10*/  BRA `(.L_x_24090) ;  /* 0x0000000000087947 */ /* 0x000fea0003800000 */
.L_x_24088:
[----:B------:R-:W-:-:S07]  /*1b20*/  FADD.FTZ R103, R30, R103 ;  /* 0x000000671e677221 */ /* 0x000fce0000010000 */
.L_x_24089:
[----:B------:R-:W-:-:S07]  /*1b30*/  MOV R34, R103 ;  /* 0x0000006700227202 */ /* 0x000fce0000000f00 */
.L_x_24090:
[----:B------:R-:W-:Y:S01]  /*1b40*/  FMUL.FTZ R102, R39, R114 ;  /* 0x0000007227667220 */ /* 0x000fe20000410000 */
[----:B------:R-:W-:Y:S06]  /*1b50*/  @P2 BRA `(.L_x_24091) ;  /* 0x0000000000082947 */ /* 0x000fec0003800000 */
[----:B------:R-:W-:Y:S05]  /*1b60*/  @P0 BRA `(.L_x_24092) ;  /* 0x0000000000080947 */ /* 0x000fea0003800000 */
[----:B------:R-:W-:Y:S05]  /*1b70*/  BRA `(.L_x_24093) ;  /* 0x0000000000087947 */ /* 0x000fea0003800000 */
.L_x_24091:
[----:B------:R-:W-:-:S07]  /*1b80*/  FADD.FTZ R102, R31, R102 ;  /* 0x000000661f667221 */ /* 0x000fce0000010000 */
.L_x_24092:
[----:B------:R-:W-:-:S07]  /*1b90*/  MOV R35, R102 ;  /* 0x0000006600237202 */ /* 0x000fce0000000f00 */
.L_x_24093:
[----:B------:R-:W0:Y:S02]  /*1ba0*/  @P0 LDC.64 R36, c[0x0][0x238] ;  /* 0x00008e00ff240b82 */ /* 0x000e240000000a00 */
[----:B0-----:R-:W-:-:S04]  /*1bb0*/  @P0 LEA R36, P2, R115, R36, 0x4 ;  /* 0x0000002473240211 */ /* 0x001fc800078420ff */
[C---:B------:R-:W-:Y:S02]  /*1bc0*/  @P0 LEA.HI.X R37, R115.reuse, R37, RZ, 0x4, P2 ;  /* 0x0000002573250211 */ /* 0x040fe400010f24ff */
[----:B------:R-:W-:-:S03]  /*1bd0*/  IADD3 R115, R115, 0x20, RZ ;  /* 0x0000002073737810 */ /* 0x000fc60007ffe0ff */
[----:B------:R3:W-:Y:S04]  /*1be0*/  @P0 STG.E.128 desc[UR4][R36.64], R32 ;  /* 0x0000002024000986 */ /* 0x0007e8000c101d04 */
.L_x_24081:
[----:B------:R-:W-:Y:S05]  /*1bf0*/  BSYNC B0 ;  /* 0x0000000000007941 */ /* 0x000fea0003800000 */
.L_x_24080:
[----:B------:R-:W-:Y:S01]  /*1c00*/  ISETP.GE.U32.AND P2, PT, R78, 0xa0, PT ;  /* 0x000000a04e00780c */ /* 0x000fe20003f46070 */
[----:B------:R-:W-:-:S12]  /*1c10*/  BSSY B0, `(.L_x_24094) ;  /* 0x0000029000007945 */ /* 0x000fd80003800000 */
[----:B------:R-:W-:Y:S05]  /*1c20*/  @!P2 BRA `(.L_x_24095) ;  /* 0x00000000009ca947 */ /* 0x000fea0003800000 */
[----:B0123--:R-:W0:Y:S01]  /*1c30*/  LDC.64 R36, c[0x0][0x220] ;  /* 0x00008800ff247b82 */ /* 0x00fe220000000a00 */
        /* <DEDUP_REMOVED lines=13> */
.L_x_24096:
[----:B------:R-:W-:-:S07]  /*1d10*/  FADD.FTZ R89, R28, R89 ;  /* 0x000000591c597221 */ /* 0x000fce0000010000 */
.L_x_24097:
[----:B------:R-:W-:-:S07]  /*1d20*/  MOV R32, R89 ;  /* 0x0000005900207202 */ /* 0x000fce0000000f00 */
.L_x_24098:
[----:B------:R-:W-:Y:S01]  /*1d30*/  FMUL.FTZ R88, R37, R114 ;  /* 0x0000007225587220 */ /* 0x000fe20000410000 */
[----:B------:R-:W-:Y:S06]  /*1d40*/  @P2 BRA `(.L_x_24099) ;  /* 0x0000000000082947 */ /* 0x000fec0003800000 */
[----:B------:R-:W-:Y:S05]  /*1d50*/  @P0 BRA `(.L_x_24100) ;  /* 0x0000000000080947 */ /* 0x000fea0003800000 */
[----:B------:R-:W-:Y:S05]  /*1d60*/  BRA `(.L_x_24101) ;  /* 0x0000000000087947 */ /* 0x000fea0003800000 */
.L_x_24099:
[----:B------:R-:W-:-:S07]  /*1d70*/  FADD.FTZ R88, R29, R88 ;  /* 0x000000581d587221 */ /* 0x000fce0000010000 */
.L_x_24100:
[----:B------:R-:W-:-:S07]  /*1d80*/  MOV R33, R88 ;  /* 0x0000005800217202 */ /* 0x000fce0000000f00 */
.L_x_24101:
[----:B------:R-:W-:Y:S01]  /*1d90*/  FMUL.FTZ R105, R38, R114 ;  /* 0x0000007226697220 */ /* 0x000fe20000410000 */
[----:B------:R-:W-:Y:S06]  /*1da0*/  @P2 BRA `(.L_x_24102) ;  /* 0x0000000000082947 */ /* 0x000fec0003800000 */
[----:B------:R-:W-:Y:S05]  /*1db0*/  @P0 BRA `(.L_x_24103) ;  /* 0x0000000000080947 */ /* 0x000fea0003800000 */
[----:B------:R-:W-:Y:S05]  /*1dc0*/  BRA `(.L_x_24104) ;  /* 0x0000000000087947 */ /* 0x000fea0003800000 */
.L_x_24102:
[----:B------:R-:W-:-:S07]  /*1dd0*/  FADD.FTZ R105, R30, R105 ;  /* 0x000000691e697221 */ /* 0x000fce0000010000 */
.L_x_24103:
[----:B------:R-:W-:-:S07]  /*1de0*/  MOV R34, R105 ;  /* 0x0000006900227202 */ /* 0x000fce0000000f00 */
.L_x_24104:
[----:B------:R-:W-:Y:S01]  /*1df0*/  FMUL.FTZ R104, R39, R114 ;  /* 0x0000007227687220 */ /* 0x000fe20000410000 */
[----:B------:R-:W-:Y:S06]  /*1e00*/  @P2 BRA `(.L_x_24105) ;  /* 0x0000000000082947 */ /* 0x000fec0003800000 */
[----:B------:R-:W-:Y:S05]  /*1e10*/  @P0 BRA `(.L_x_24106) ;  /* 0x0000000000080947 */ /* 0x000fea0003800000 */
[----:B------:R-:W-:Y:S05]  /*1e20*/  BRA `(.L_x_24107) ;  /* 0x0000000000087947 */ /* 0x000fea0003800000 */
.L_x_24105:
[----:B------:R-:W-:-:S07]  /*1e30*/  FADD.FTZ R104, R31, R104 ;  /* 0x000000681f687221 */ /* 0x000fce0000010000 */
.L_x_24106:
[----:B------:R-:W-:-:S07]  /*1e40*/  MOV R35, R104 ;  /* 0x0000006800237202 */ /* 0x000fce0000000f00 */
.L_x_24107:
[----:B------:R-:W0:Y:S02]  /*1e50*/  @P0 LDC.64 R36, c[0x0][0x238] ;  /* 0x00008e00ff240b82 */ /* 0x000e240000000a00 */
[----:B0-----:R-:W-:-:S04]  /*1e60*/  @P0 LEA R36, P2, R115, R36, 0x4 ;  /* 0x0000002473240211 */ /* 0x001fc800078420ff */
[C---:B------:R-:W-:Y:S02]  /*1e70*/  @P0 LEA.HI.X R37, R115.reuse, R37, RZ, 0x4, P2 ;  /* 0x0000002573250211 */ /* 0x040fe400010f24ff */
[----:B------:R-:W-:-:S03]  /*1e80*/  IADD3 R115, R115, 0x20, RZ ;  /* 0x0000002073737810 */ /* 0x000fc60007ffe0ff */
[----:B------:R4:W-:Y:S04]  /*1e90*/  @P0 STG.E.128 desc[UR4][R36.64], R32 ;  /* 0x0000002024000986 */ /* 0x0009e8000c101d04 */
.L_x_24095:
[----:B------:R-:W-:Y:S05]  /*1ea0*/  BSYNC B0 ;  /* 0x0000000000007941 */ /* 0x000fea0003800000 */
.L_x_24094:
[----:B------:R-:W-:Y:S01]  /*1eb0*/  ISETP.GE.U32.AND P2, PT, R78, 0xc0, PT ;  /* 0x000000c04e00780c */ /* 0x000fe20003f46070 */
[----:B------:R-:W-:-:S12]  /*1ec0*/  BSSY B0, `(.L_x_24108) ;  /* 0x0000029000007945 */ /* 0x000fd80003800000 */
[----:B------:R-:W-:Y:S05]  /*1ed0*/  @!P2 BRA `(.L_x_24109) ;  /* 0x00000000009ca947 */ /* 0x000fea0003800000 */
[----:B01234-:R-:W0:Y:S01]  /*1ee0*/  LDC.64 R36, c[0x0][0x220] ;  /* 0x00008800ff247b82 */ /* 0x01fe220000000a00 */
        /* <DEDUP_REMOVED lines=13> */
.L_x_24110:
[----:B------:R-:W-:-:S07]  /*1fc0*/  FADD.FTZ R91, R28, R91 ;  /* 0x0000005b1c5b7221 */ /* 0x000fce0000010000 */
.L_x_24111:
[----:B------:R-:W-:-:S07]  /*1fd0*/  MOV R32, R91 ;  /* 0x0000005b00207202 */ /* 0x000fce0000000f00 */
.L_x_24112:
[----:B------:R-:W-:Y:S01]  /*1fe0*/  FMUL.FTZ R90, R37, R114 ;  /* 0x00000072255a7220 */ /* 0x000fe20000410000 */
[----:B------:R-:W-:Y:S06]  /*1ff0*/  @P2 BRA `(.L_x_24113) ;  /* 0x0000000000082947 */ /* 0x000fec0003800000 */
[----:B------:R-:W-:Y:S05]  /*2000*/  @P0 BRA `(.L_x_24114) ;  /* 0x0000000000080947 */ /* 0x000fea0003800000 */
[----:B------:R-:W-:Y:S05]  /*2010*/  BRA `(.L_x_24115) ;  /* 0x0000000000087947 */ /* 0x000fea0003800000 */
.L_x_24113:
[----:B------:R-:W-:-:S07]  /*2020*/  FADD.FTZ R90, R29, R90 ;  /* 0x0000005a1d5a7221 */ /* 0x000fce0000010000 */
.L_x_24114:
[----:B------:R-:W-:-:S07]  /*2030*/  MOV R33, R90 ;  /* 0x0000005a00217202 */ /* 0x000fce0000000f00 */
.L_x_24115:
[----:B------:R-:W-:Y:S01]  /*2040*/  FMUL.FTZ R107, R38, R114 ;  /* 0x00000072266b7220 */ /* 0x000fe20000410000 */
[----:B------:R-:W-:Y:S06]  /*2050*/  @P2 BRA `(.L_x_24116) ;  /* 0x0000000000082947 */ /* 0x000fec0003800000 */
[----:B------:R-:W-:Y:S05]  /*2060*/  @P0 BRA `(.L_x_24117) ;  /* 0x0000000000080947 */ /* 0x000fea0003800000 */
[----:B------:R-:W-:Y:S05]  /*2070*/  BRA `(.L_x_24118) ;  /* 0x0000000000087947 */ /* 0x000fea0003800000 */
.L_x_24116:
[----:B------:R-:W-:-:S07]  /*2080*/  FADD.FTZ R107, R30, R107 ;  /* 0x0000006b1e6b7221 */ /* 0x000fce0000010000 */
.L_x_24117:
[----:B------:R-:W-:-:S07]  /*2090*/  MOV R34, R107 ;  /* 0x0000006b00227202 */ /* 0x000fce0000000f00 */
.L_x_24118:
[----:B------:R-:W-:Y:S01]  /*20a0*/  FMUL.FTZ R106, R39, R114 ;  /* 0x00000072276a7220 */ /* 0x000fe20000410000 */
[----:B------:R-:W-:Y:S06]  /*20b0*/  @P2 BRA `(.L_x_24119) ;  /* 0x0000000000082947 */ /* 0x000fec0003800000 */
[----:B------:R-:W-:Y:S05]  /*20c0*/  @P0 BRA `(.L_x_24120) ;  /* 0x0000000000080947 */ /* 0x000fea0003800000 */
[----:B------:R-:W-:Y:S05]  /*20d0*/  BRA `(.L_x_24121) ;  /* 0x0000000000087947 */ /* 0x000fea0003800000 */
.L_x_24119:
[----:B------:R-:W-:-:S07]  /*20e0*/  FADD.FTZ R106, R31, R106 ;  /* 0x0000006a1f6a7221 */ /* 0x000fce0000010000 */
.L_x_24120:
[----:B------:R-:W-:-:S07]  /*20f0*/  MOV R35, R106 ;  /* 0x0000006a00237202 */ /* 0x000fce0000000f00 */
.L_x_24121:
[----:B------:R-:W0:Y:S02]  /*2100*/  @P0 LDC.64 R36, c[0x0][0x238] ;  /* 0x00008e00ff240b82 */ /* 0x000e240000000a00 */
[----:B0-----:R-:W-:-:S04]  /*2110*/  @P0 LEA R36, P2, R115, R36, 0x4 ;  /* 0x0000002473240211 */ /* 0x001fc800078420ff */
[C---:B------:R-:W-:Y:S02]  /*2120*/  @P0 LEA.HI.X R37, R115.reuse, R37, RZ, 0x4, P2 ;  /* 0x0000002573250211 */ /* 0x040fe400010f24ff */
[----:B------:R-:W-:-:S03]  /*2130*/  IADD3 R115, R115, 0x20, RZ ;  /* 0x0000002073737810 */ /* 0x000fc60007ffe0ff */
[----:B------:R0:W-:Y:S04]  /*2140*/  @P0 STG.E.128 desc[UR4][R36.64], R32 ;  /* 0x0000002024000986 */ /* 0x0001e8000c101d04 */
.L_x_24109:
[----:B------:R-:W-:Y:S05]  /*2150*/  BSYNC B0 ;  /* 0x0000000000007941 */ /* 0x000fea0003800000 */
.L_x_24108:
        /* <DEDUP_REMOVED lines=17> */
.L_x_24124:
[----:B------:R-:W-:-:S07]  /*2270*/  FADD.FTZ R93, R28, R93 ;  /* 0x0000005d1c5d7221 */ /* 0x000fce0000010000 */
.L_x_24125:
[----:B------:R-:W-:-:S07]  /*2280*/  MOV R32, R93 ;  /* 0x0000005d00207202 */ /* 0x000fce0000000f00 */
.L_x_24126:
[----:B------:R-:W-:Y:S01]  /*2290*/  FMUL.FTZ R92, R37, R114 ;  /* 0x00000072255c7220 */ /* 0x000fe20000410000 */
[----:B------:R-:W-:Y:S06]  /*22a0*/  @P2 BRA `(.L_x_24127) ;  /* 0x0000000000082947 */ /* 0x000fec0003800000 */
[----:B------:R-:W-:Y:S05]  /*22b0*/  @P0 BRA `(.L_x_24128) ;  /* 0x0000000000080947 */ /* 0x000fea0003800000 */
[----:B------:R-:W-:Y:S05]  /*22c0*/  BRA `(.L_x_24129) ;  /* 0x0000000000087947 */ /* 0x000fea0003800000 */
.L_x_24127:
[----:B------:R-:W-:-:S07]  /*22d0*/  FADD.FTZ R92, R29, R92 ;  /* 0x0000005c1d5c7221 */ /* 0x000fce0000010000 */
.L_x_24128:
[----:B------:R-:W-:-:S07]  /*22e0*/  MOV R33, R92 ;  /* 0x0000005c00217202 */ /* 0x000fce0000000f00 */
.L_x_24129:
[----:B------:R-:W-:Y:S01]  /*22f0*/  FMUL.FTZ R109, R38, R114 ;  /* 0x00000072266d7220 */ /* 0x000fe20000410000 */
[----:B------:R-:W-:Y:S06]  /*2300*/  @P2 BRA `(.L_x_24130) ;  /* 0x0000000000082947 */ /* 0x000fec0003800000 */
[----:B------:R-:W-:Y:S05]  /*2310*/  @P0 BRA `(.L_x_24131) ;  /* 0x0000000000080947 */ /* 0x000fea0003800000 */
[----:B------:R-:W-:Y:S05]  /*2320*/  BRA `(.L_x_24132) ;  /* 0x0000000000087947 */ /* 0x000fea0003800000 */
.L_x_24130:
[----:B------:R-:W-:-:S07]  /*2330*/  FADD.FTZ R109, R30, R109 ;  /* 0x0000006d1e6d7221 */ /* 0x000fce0000010000 */
.L_x_24131:
[----:B------:R-:W-:-:S07]  /*2340*/  MOV R34, R109 ;  /* 0x0000006d00227202 */ /* 0x000fce0000000f00 */
.L_x_24132:
[----:B------:R-:W-:Y:S01]  /*2350*/  FMUL.FTZ R108, R39, R114 ;  /* 0x00000072276c7220 */ /* 0x000fe20000410000 */
[----:B------:R-:W-:Y:S06]  /*2360*/  @P2 BRA `(.L_x_24133) ;  /* 0x0000000000082947 */ /* 0x000fec0003800000 */
[----:B------:R-:W-:Y:S05]  /*2370*/  @P0 BRA `(.L_x_24134) ;  /* 0x0000000000080947 */ /* 0x000fea0003800000 */
[----:B------:R-:W-:Y:S05]  /*2380*/  BRA `(.L_x_24135) ;  /* 0x0000000000087947 */ /* 0x000fea0003800000 */
.L_x_24133:
[----:B------:R-:W-:-:S07]  /*2390*/  FADD.FTZ R108, R31, R108 ;  /* 0x0000006c1f6c7221 */ /* 0x000fce0000010000 */
.L_x_24134:
[----:B------:R-:W-:-:S07]  /*23a0*/  MOV R35, R108 ;  /* 0x0000006c00237202 */ /* 0x000fce0000000f00 */
.L_x_24135:
[----:B------:R-:W0:Y:S02]  /*23b0*/  @P0 LDC.64 R36, c[0x0][0x238] ;  /* 0x00008e00ff240b82 */ /* 0x000e240000000a00 */
[----:B0-----:R-:W-:-:S04]  /*23c0*/  @P0 LEA R36, P2, R115, R36, 0x4 ;  /* 0x0000002473240211 */ /* 0x001fc800078420ff */
[C---:B------:R-:W-:Y:S02]  /*23d0*/  @P0 LEA.HI.X R37, R115.reuse, R37, RZ, 0x4, P2 ;  /* 0x0000002573250211 */ /* 0x040fe400010f24ff */
[----:B------:R-:W-:-:S03]  /*23e0*/  IADD3 R115, R115, 0x20, RZ ;  /* 0x0000002073737810 */ /* 0x000fc60007ffe0ff */
[----:B------:R0:W-:Y:S04]  /*23f0*/  @P0 STG.E.128 desc[UR4][R36.64], R32 ;  /* 0x0000002024000986 */ /* 0x0001e8000c101d04 */
.L_x_24123:
[----:B------:R-:W-:Y:S05]  /*2400*/  BSYNC B0 ;  /* 0x0000000000007941 */ /* 0x000fea0003800000 */
.L_x_24122:
        /* <DEDUP_REMOVED lines=17> */
.L_x_24138:
[----:B------:R-:W-:-:S07]  /*2520*/  FADD.FTZ R95, R28, R95 ;  /* 0x0000005f1c5f7221 */ /* 0x000fce0000010000 */
.L_x_24139:
[----:B------:R-:W-:-:S07]  /*2530*/  MOV R32, R95 ;  /* 0x0000005f00207202 */ /* 0x000fce0000000f00 */
.L_x_24140:
[----:B------:R-:W-:Y:S01]  /*2540*/  FMUL.FTZ R94, R37, R114 ;  /* 0x00000072255e7220 */ /* 0x000fe20000410000 */
[----:B------:R-:W-:Y:S06]  /*2550*/  @P2 BRA `(.L_x_24141) ;  /* 0x0000000000082947 */ /* 0x000fec0003800000 */
[----:B------:R-:W-:Y:S05]  /*2560*/  @P0 BRA `(.L_x_24142) ;  /* 0x0000000000080947 */ /* 0x000fea0003800000 */
[----:B------:R-:W-:Y:S05]  /*2570*/  BRA `(.L_x_24143) ;  /* 0x0000000000087947 */ /* 0x000fea0003800000 */
.L_x_24141:
[----:B------:R-:W-:-:S07]  /*2580*/  FADD.FTZ R94, R29, R94 ;  /* 0x0000005e1d5e7221 */ /* 0x000fce0000010000 */
.L_x_24142:
[----:B------:R-:W-:-:S07]  /*2590*/  MOV R33, R94 ;  /* 0x0000005e00217202 */ /* 0x000fce0000000f00 */
.L_x_24143:
[----:B------:R-:W-:Y:S01]  /*25a0*/  FMUL.FTZ R111, R38, R114 ;  /* 0x00000072266f7220 */ /* 0x000fe20000410000 */
[----:B------:R-:W-:Y:S06]  /*25b0*/  @P2 BRA `(.L_x_24144) ;  /* 0x0000000000082947 */ /* 0x000fec0003800000 */
[----:B------:R-:W-:Y:S05]  /*25c0*/  @P0 BRA `(.L_x_24145) ;  /* 0x0000000000080947 */ /* 0x000fea0003800000 */
[----:B------:R-:W-:Y:S05]  /*25d0*/  BRA `(.L_x_24146) ;  /* 0x0000000000087947 */ /* 0x000fea0003800000 */
.L_x_24144:
[----:B------:R-:W-:-:S07]  /*25e0*/  FADD.FTZ R111, R30, R111 ;  /* 0x0000006f1e6f7221 */ /* 0x000fce0000010000 */
.L_x_24145:
[----:B------:R-:W-:-:S07]  /*25f0*/  MOV R34, R111 ;  /* 0x0000006f00227202 */ /* 0x000fce0000000f00 */
.L_x_24146:
[----:B------:R-:W-:Y:S01]  /*2600*/  FMUL.FTZ R110, R39, R114 ;  /* 0x00000072276e7220 */ /* 0x000fe20000410000 */
[----:B------:R-:W-:Y:S06]  /*2610*/  @P2 BRA `(.L_x_24147) ;  /* 0x0000000000082947 */ /* 0x000fec0003800000 */
[----:B------:R-:W-:Y:S05]  /*2620*/  @P0 BRA `(.L_x_24148) ;  /* 0x0000000000080947 */ /* 0x000fea0003800000 */
[----:B------:R-:W-:Y:S05]  /*2630*/  BRA `(.L_x_24149) ;  /* 0x0000000000087947 */ /* 0x000fea0003800000 */
.L_x_24147:
[----:B------:R-:W-:-:S07]  /*2640*/  FADD.FTZ R110, R31, R110 ;  /* 0x0000006e1f6e7221 */ /* 0x000fce0000010000 */
.L_x_24148:
[----:B------:R-:W-:-:S07]  /*2650*/  MOV R35, R110 ;  /* 0x0000006e00237202 */ /* 0x000fce0000000f00 */
.L_x_24149:
[----:B------:R-:W0:Y:S02]  /*2660*/  @P0 LDC.64 R36, c[0x0][0x238] ;  /* 0x00008e00ff240b82 */ /* 0x000e240000000a00 */
[----:B0-----:R-:W-:-:S04]  /*2670*/  @P0 LEA R36, P2, R115, R36, 0x4 ;  /* 0x0000002473240211 */ /* 0x001fc800078420ff */
[----:B------:R-:W-:-:S05]  /*2680*/  @P0 LEA.HI.X R37, R115, R37, RZ, 0x4, P2 ;  /* 0x0000002573250211 */ /* 0x000fca00010f24ff */
[----:B------:R0:W-:Y:S04]  /*2690*/  @P0 STG.E.128 desc[UR4][R36.64], R32 ;  /* 0x0000002024000986 */ /* 0x0001e8000c101d04 */
.L_x_24137:
[----:B------:R-:W-:Y:S05]  /*26a0*/  BSYNC B0 ;  /* 0x0000000000007941 */ /* 0x000fea0003800000 */
.L_x_24136:
[----:B01234-:R-:W-:Y:S01]  /*26b0*/  FADD.FTZ R37, RZ, R81 ;  /* 0x00000051ff257221 */ /* 0x01ffe20000010000 */
[C---:B------:R-:W-:Y:S01]  /*26c0*/  ISETP.GT.U32.AND P2, PT, R78.reuse, 0x3f, PT ;  /* 0x0000003f4e00780c */ /* 0x040fe20003f44070 */
[----:B------:R-:W-:Y:S01]  /*26d0*/  UMOV UR10, 0xffffffff ;  /* 0xffffffff000a7882 */ /* 0x000fe20000000000 */
[----:B------:R-:W-:Y:S01]  /*26e0*/  ISETP.GT.U32.AND P3, PT, R78, 0xdf, PT ;  /* 0x000000df4e00780c */ /* 0x000fe20003f64070 */
[----:B------:R-:W-:Y:S01]  /*26f0*/  FADD.FTZ R36, R80, R37 ;  /* 0x0000002550247221 */ /* 0x000fe20000010000 */
[----:B------:R-:W-:Y:S02]  /*2700*/  ISETP.GT.U32.AND P4, PT, R78, 0xff, PT ;  /* 0x000000ff4e00780c */ /* 0x000fe40003f84070 */
[----:B------:R-:W-:Y:S01]  /*2710*/  ISETP.NE.AND P5, PT, R113, RZ, PT ;  /* 0x000000ff7100720c */ /* 0x000fe20003fa5270 */
[----:B------:R-:W-:-:S04]  /*2720*/  FADD.FTZ R37, R97, R36 ;  /* 0x0000002461257221 */ /* 0x000fc80000010000 */
[----:B------:R-:W-:-:S05]  /*2730*/  FADD.FTZ R37, R96, R37 ;  /* 0x0000002560257221 */ /* 0x000fca0000010000 */
[----:B------:R-:W-:-:S05]  /*2740*/  FSEL R36, R37, RZ, P1 ;  /* 0x000000ff25247208 */ /* 0x000fca0000800000 */
        /* <DEDUP_REMOVED lines=27> */
[----:B------:R-:W-:-:S04]  /*2900*/  @P2 FADD.FTZ R36, R106, R37 ;  /* 0x000000256a242221 */ /* 0x000fc80000010000 */
[----:B------:R-:W-:-:S04]  /*2910*/  FADD.FTZ R37, R93, R36 ;  /* 0x000000245d257221 */ /* 0x000fc80000010000 */
[----:B------:R-:W-:-:S04]  /*2920*/  FADD.FTZ R38, R92, R37 ;  /* 0x000000255c267221 */ /* 0x000fc80000010000 */
[----:B------:R-:W-:-:S04]  /*2930*/  FADD.FTZ R37, R109, R38 ;  /* 0x000000266d257221 */ /* 0x000fc80000010000 */
[----:B------:R-:W-:-:S04]  /*2940*/  @P3 FADD.FTZ R36, R108, R37 ;  /* 0x000000256c243221 */ /* 0x000fc80000010000 */
        /* <DEDUP_REMOVED lines=10> */
[----:B-----5:R-:W0:Y:S02]  /*29f0*/  SHFL.BFLY PT, R114, R39, 0x4, 0x1f ;  /* 0x0c801f0027727f89 */ /* 0x020e2400000e0000 */
        /* <DEDUP_REMOVED lines=24> */
[----:B------:R-:W-:Y:S01]  /*2b80*/  @P6 FFMA.FTZ R36, R38, R38, R39 ;  /* 0x0000002626246223 */ /* 0x000fe20000010027 */
[--C-:B------:R-:W-:Y:S01]  /*2b90*/  FADD.FTZ R39, R85, -R115.reuse ;  /* 0x8000007355277221 */ /* 0x100fe20000010000 */
[----:B------:R-:W-:Y:S01]  /*2ba0*/  ISETP.GT.U32.AND P6, PT, R78, 0x5f, PT ;  /* 0x0000005f4e00780c */ /* 0x000fe20003fc4070 */
[----:B------:R-:W-:Y:S02]  /*2bb0*/  FADD.FTZ R38, R84, -R115 ;  /* 0x8000007354267221 */ /* 0x000fe40000010000 */
        /* <DEDUP_REMOVED lines=56> */
.L_x_24179:
        /* <DEDUP_REMOVED lines=17> */
[----:B------:R-:W1:Y:S01]  /*3050*/  LDC.64 R116, c[0x0][0x2b8] ;  /* 0x0000ae00ff747b82 */ /* 0x000e620000000a00 */
        /* <DEDUP_REMOVED lines=12> */
[C---:B-1----:R-:W-:Y:S01]  /*3120*/  IMAD.WIDE.U32 R116, R112.reuse, 0x10, R116 ;  /* 0x0000001070747825 */ /* 0x042fe200078e0074 */
[----:B------:R-:W-:-:S04]  /*3130*/  IADD3 R112, R112, 0x20, RZ ;  /* 0x0000002070707810 */ /* 0x000fc80007ffe0ff */
[----:B------:R1:W-:Y:S03]  /*3140*/  STG.E.128 desc[UR4][R116.64], R36 ;  /* 0x0000002474007986 */ /* 0x0003e6000c101d04 */
.L_x_24152:
[----:B------:R-:W-:Y:S05]  /*3150*/  BSYNC B0 ;  /* 0x0000000000007941 */ /* 0x000fea0003800000 */
.L_x_24151:
[----:B------:R-:W-:Y:S01]  /*3160*/  ISETP.GE.U32.AND P2, PT, R78, 0x40, PT ;  /* 0x000000404e00780c */ /* 0x000fe20003f46070 */
[----:B------:R-:W-:-:S12]  /*3170*/  BSSY B0, `(.L_x_24153) ;  /* 0x0000012000007945 */ /* 0x000fd80003800000 */
[----:B------:R-:W-:Y:S05]  /*3180*/  @!P2 BRA `(.L_x_24154) ;  /* 0x000000000040a947 */ /* 0x000fea0003800000 */
[----:B-1----:R-:W1:Y:S01]  /*3190*/  LDC.64 R116, c[0x0][0x2b8] ;  /* 0x0000ae00ff747b82 */ /* 0x002e620000000a00 */
        /* <DEDUP_REMOVED lines=15> */
.L_x_24154:
[----:B------:R-:W-:Y:S05]  /*3290*/  BSYNC B0 ;  /* 0x0000000000007941 */ /* 0x000fea0003800000 */
.L_x_24153:
[----:B------:R-:W-:Y:S01]  /*32a0*/  ISETP.GE.U32.AND P2, PT, R78, 0x60, PT ;  /* 0x000000604e00780c */ /* 0x000fe20003f46070 */
[----:B------:R-:W-:-:S12]  /*32b0*/  BSSY B0, `(.L_x_24155) ;  /* 0x0000012000007945 */ /* 0x000fd80003800000 */
[----:B------:R-:W-:Y:S05]  /*32c0*/  @!P2 BRA `(.L_x_24156) ;  /* 0x000000000040a947 */ /* 0x000fea0003800000 */
[----:B-12---:R-:W1:Y:S01]  /*32d0*/  LDC.64 R116, c[0x0][0x2b8] ;  /* 0x0000ae00ff747b82 */ /* 0x006e620000000a00 */
        /* <DEDUP_REMOVED lines=15> */
.L_x_24156:
[----:B------:R-:W-:Y:S05]  /*33d0*/  BSYNC B0 ;  /* 0x0000000000007941 */ /* 0x000fea0003800000 */
.L_x_24155:
[----:B------:R-:W-:Y:S01]  /*33e0*/  ISETP.GE.U32.AND P2, PT, R78, 0x80, PT ;  /* 0x000000804e00780c */ /* 0x000fe20003f46070 */
[----:B------:R-:W-:-:S12]  /*33f0*/  BSSY B0, `(.L_x_24157) ;  /* 0x0000012000007945 */ /* 0x000fd80003800000 */
[----:B------:R-:W-:Y:S05]  /*3400*/  @!P2 BRA `(.L_x_24158) ;  /* 0x000000000040a947 */ /* 0x000fea0003800000 */
[----:B-123--:R-:W1:Y:S01]  /*3410*/  LDC.64 R116, c[0x0][0x2b8] ;  /* 0x0000ae00ff747b82 */ /* 0x00ee620000000a00 */
        /* <DEDUP_REMOVED lines=15> */
.L_x_24158:
[----:B------:R-:W-:Y:S05]  /*3510*/  BSYNC B0 ;  /* 0x0000000000007941 */ /* 0x000fea0003800000 */
.L_x_24157:
[----:B------:R-:W-:Y:S01]  /*3520*/  ISETP.GE.U32.AND P2, PT, R78, 0xa0, PT ;  /* 0x000000a04e00780c */ /* 0x000fe20003f46070 */
[----:B------:R-:W-:-:S12]  /*3530*/  BSSY B0, `(.L_x_24159) ;  /* 0x0000012000007945 */ /* 0x000fd80003800000 */
[----:B------:R-:W-:Y:S05]  /*3540*/  @!P2 BRA `(.L_x_24160) ;  /* 0x000000000040a947 */ /* 0x000fea0003800000 */
[----:B-1234-:R-:W1:Y:S01]  /*3550*/  LDC.64 R116, c[0x0][0x2b8] ;  /* 0x0000ae00ff747b82 */ /* 0x01ee620000000a00 */
        /* <DEDUP_REMOVED lines=15> */
.L_x_24160:
[----:B------:R-:W-:Y:S05]  /*3650*/  BSYNC B0 ;  /* 0x0000000000007941 */ /* 0x000fea0003800000 */
.L_x_24159:
[----:B------:R-:W-:Y:S01]  /*3660*/  ISETP.GE.U32.AND P2, PT, R78, 0xc0, PT ;  /* 0x000000c04e00780c */ /* 0x000fe20003f46070 */
[----:B------:R-:W-:-:S12]  /*3670*/  BSSY B0, `(.L_x_24161) ;  /* 0x0000012000007945 */ /* 0x000fd80003800000 */
[----:B------:R-:W-:Y:S05]  /*3680*/  @!P2 BRA `(.L_x_24162) ;  /* 0x000000000040a947 */ /* 0x000fea0003800000 */
[----:B01234-:R-:W0:Y:S01]  /*3690*/  LDC.64 R116, c[0x0][0x2b8] ;  /* 0x0000ae00ff747b82 */ /* 0x01fe220000000a00 */
        /* <DEDUP_REMOVED lines=12> */
[C---:B0-----:R-:W-:Y:S01]  /*3760*/  IMAD.WIDE.U32 R116, R112.reuse, 0x10, R116 ;  /* 0x0000001070747825 */ /* 0x041fe200078e0074 */
[----:B------:R-:W-:-:S04]  /*3770*/  IADD3 R112, R112, 0x20, RZ ;  /* 0x0000002070707810 */ /* 0x000fc80007ffe0ff */
[----:B------:R0:W-:Y:S03]  /*3780*/  STG.E.128 desc[UR4][R116.64], R36 ;  /* 0x0000002474007986 */ /* 0x0001e6000c101d04 */
.L_x_24162:
[----:B------:R-:W-:Y:S05]  /*3790*/  BSYNC B0 ;  /* 0x0000000000007941 */ /* 0x000fea0003800000 */
.L_x_24161:
        /* <DEDUP_REMOVED lines=19> */
.L_x_24164:
[----:B------:R-:W-:Y:S05]  /*38d0*/  BSYNC B0 ;  /* 0x0000000000007941 */ /* 0x000fea0003800000 */
.L_x_24163:
        /* <DEDUP_REMOVED lines=11> */
[----:B------:R-:W-:-:S03]  /*3990*/  FMUL.FTZ R114, R114, R113 ;  /* 0x0000007172727220 */ /* 0x000fc60000410000 */
[----:B------:R-:W-:Y:S01]  /*39a0*/  FFMA.FTZ R38, R51, R38, R0 ;  /* 0x0000002633267223 */ /* 0x000fe20000010000 */
[----:B0-----:R-:W-:-:S04]  /*39b0*/  IMAD.WIDE.U32 R112, R112, 0x10, R36 ;  /* 0x0000001070707825 */ /* 0x001fc800078e0024 */
[----:B------:R-:W-:Y:S01]  /*39c0*/  FFMA.FTZ R36, R49, R39, R2 ;  /* 0x0000002731247223 */ /* 0x000fe20000010002 */
[----:B------:R-:W-:Y:S01]  /*39d0*/  FFMA.FTZ R37, R48, R115, R63 ;  /* 0x0000007330257223 */ /* 0x000fe2000001003f */
[----:B------:R-:W-:-:S05]  /*39e0*/  FFMA.FTZ R39, R50, R114, R65 ;  /* 0x0000007232277223 */ /* 0x000fca0000010041 */
[----:B------:R0:W-:Y:S02]  /*39f0*/  STG.E.128 desc[UR4][R112.64], R36 ;  /* 0x0000002470007986 */ /* 0x0001e4000c101d04 */
.L_x_24166:
[----:B------:R-:W-:Y:S05]  /*3a00*/  BSYNC B0 ;  /* 0x0000000000007941 */ /* 0x000fea0003800000 */
.L_x_24165:
[----:B01234-:R-:W0:Y:S02]  /*3a10*/  LDC.64 R36, c[0x0][0x210] ;  /* 0x00008400ff247b82 */ /* 0x01fe240000000a00 */
[----:B0-----:R-:W-:-:S04]  /*3a20*/  LEA R76, R36, R76, 0x2 ;  /* 0x0000004c244c7211 */ /* 0x001fc800078e10ff */
[----:B------:R-:W-:-:S13]  /*3a30*/  ISETP.GE.AND P2, PT, R76, R37, PT ;  /* 0x000000254c00720c */ /* 0x000fda0003f46270 */
[----:B------:R-:W-:Y:S05]  /*3a40*/  @!P2 BRA `(.L_x_24167) ;  /* 0xffffffd40090a947 */ /* 0x000fea000383ffff */
[----:B------:R-:W-:Y:S05]  /*3a50*/  EXIT ;  /* 0x000000000000794d */ /* 0x000fea0003800000 */
.L_x_24150:
        /* <DEDUP_REMOVED lines=8> */
.L_x_24169:
[----:B------:R-:W-:Y:S05]  /*3ae0*/  BSYNC B0 ;  /* 0x0000000000007941 */ /* 0x000fea0003800000 */
.L_x_24168:
        /* <DEDUP_REMOVED lines=9> */
.L_x_24170:
[----:B------:R-:W-:Y:S01]  /*3b80*/  HFMA2.MMA R120, -RZ, RZ, 0, 2.384185791015625e-07 ;  /* 0x00000004ff787435 */ /* 0x000fe200000001ff */
[----:B------:R-:W-:-:S05]  /*3b90*/  MOV R37, R116 ;  /* 0x0000007400257202 */ /* 0x000fca0000000f00 */
[----:B------:R-:W-:-:S05]  /*3ba0*/  FADD.FTZ R39, R38, R37 ;  /* 0x0000002526277221 */ /* 0x000fca0000010000 */
[----:B------:R-:W-:-:S07]  /*3bb0*/  MOV R119, R39 ;  /* 0x0000002700777202 */ /* 0x000fce0000000f00 */
[----:B------:R-:W-:Y:S05]  /*3bc0*/  WARPSYNC.COLLECTIVE R118, `(.L_x_24171) ;  /* 0x0000000076087348 */ /* 0x000fea0003c00000 */
[----:B------:R0:W1:Y:S02]  /*3bd0*/  SHFL.BFLY P6, R116, R119, R120, R121 ;  /* 0x0c00007877747389 */ /* 0x00006400000c0079 */
[----:B01----:R-:W-:Y:S01]  /*3be0*/  ENDCOLLECTIVE ;  /* 0x000000000000791b */ /* 0x003fe20003800000 */
.L_x_24171:
[----:B------:R-:W-:Y:S01]  /*3bf0*/  HFMA2.MMA R120, -RZ, RZ, 0, 4.76837158203125e-07 ;  /* 0x00000008ff787435 */ /* 0x000fe200000001ff */
[----:B------:R-:W-:-:S05]  /*3c00*/  MOV R114, R116 ;  /* 0x0000007400727202 */ /* 0x000fca0000000f00 */
[----:B------:R-:W-:-:S05]  /*3c10*/  FADD.FTZ R114, R39, R114 ;  /* 0x0000007227727221 */ /* 0x000fca0000010000 */
[----:B------:R-:W-:-:S07]  /*3c20*/  MOV R119, R114 ;  /* 0x0000007200777202 */ /* 0x000fce0000000f00 */
[----:B------:R-:W-:Y:S05]  /*3c30*/  WARPSYNC.COLLECTIVE R118, `(.L_x_24172) ;  /* 0x0000000076087348 */ /* 0x000fea0003c00000 */
[----:B------:R0:W1:Y:S02]  /*3c40*/  SHFL.BFLY P6, R116, R119, R120, R121 ;  /* 0x0c00007877747389 */ /* 0x00006400000c0079 */
[----:B01----:R-:W-:Y:S01]  /*3c50*/  ENDCOLLECTIVE ;  /* 0x000000000000791b */ /* 0x003fe20003800000 */
.L_x_24172:
        /* <DEDUP_REMOVED lines=8> */
.L_x_24173:
[----:B------:R-:W-:Y:S01]  /*3ce0*/  HFMA2.MMA R120, -RZ, RZ, 0, 5.9604644775390625e-08 ;  /* 0x00000001ff787435 */ /* 0x000fe200000001ff */
[----:B------:R-:W-:Y:S01]  /*3cf0*/  FADD.FTZ R116, R113, R116 ;  /* 0x0000007471747221 */ /* 0x000fe20000010000 */
[----:B------:R-:W-:-:S03]  /*3d00*/  ISETP.GT.U32.AND P6, PT, R78, 0x3f, PT ;  /* 0x0000003f4e00780c */ /* 0x000fc60003fc4070 */
        /* <DEDUP_REMOVED lines=17> */
[----:B------:R-:W-:Y:S01]  /*3e20*/  @P6 FFMA.FTZ R36, R38, R38, R39 ;  /* 0x0000002626246223 */ /* 0x000fe20000010027 */
[--C-:B------:R-:W-:Y:S01]  /*3e30*/  FADD.FTZ R39, R85, -R115.reuse ;  /* 0x8000007355277221 */ /* 0x100fe20000010000 */
[----:B------:R-:W-:Y:S01]  /*3e40*/  FADD.FTZ R38, R84, -R115 ;  /* 0x8000007354267221 */ /* 0x000fe20000010000 */
[----:B------:R-:W-:Y:S02]  /*3e50*/  ISETP.GT.U32.AND P6, PT, R78, 0x5f, PT ;  /* 0x0000005f4e00780c */ /* 0x000fe40003fc4070 */
        /* <DEDUP_REMOVED lines=52> */
.L_x_24174:
[----:B------:R-:W-:Y:S01]  /*41a0*/  HFMA2.MMA R120, -RZ, RZ, 0, 1.1920928955078125e-07 ;  /* 0x00000002ff787435 */ /* 0x000fe200000001ff */
[----:B------:R-:W-:-:S05]  /*41b0*/  MOV R39, R116 ;  /* 0x0000007400277202 */ /* 0x000fca0000000f00 */
[----:B------:R-:W-:-:S05]  /*41c0*/  FADD.FTZ R39, R36, R39 ;  /* 0x0000002724277221 */ /* 0x000fca0000010000 */
[----:B------:R-:W-:-:S07]  /*41d0*/  MOV R119, R39 ;  /* 0x0000002700777202 */ /* 0x000fce0000000f00 */
[----:B------:R-:W-:Y:S05]  /*41e0*/  WARPSYNC.COLLECTIVE R118, `(.L_x_24175) ;  /* 0x0000000076087348 */ /* 0x000fea0003c00000 */
[----:B------:R0:W1:Y:S02]  /*41f0*/  SHFL.BFLY P6, R116, R119, R120, R121 ;  /* 0x0c00007877747389 */ /* 0x00006400000c0079 */
[----:B01----:R-:W-:Y:S01]  /*4200*/  ENDCOLLECTIVE ;  /* 0x000000000000791b */ /* 0x003fe20003800000 */
.L_x_24175:
[----:B------:R-:W-:Y:S01]  /*4210*/  HFMA2.MMA R120, -RZ, RZ, 0, 2.384185791015625e-07 ;  /* 0x00000004ff787435 */ /* 0x000fe200000001ff */
[----:B------:R-:W-:-:S05]  /*4220*/  MOV R38, R116 ;  /* 0x0000007400267202 */ /* 0x000fca0000000f00 */
[----:B------:R-:W-:-:S05]  /*4230*/  FADD.FTZ R38, R39, R38 ;  /* 0x0000002627267221 */ /* 0x000fca0000010000 */
[----:B------:R-:W-:-:S07]  /*4240*/  MOV R119, R38 ;  /* 0x0000002600777202 */ /* 0x000fce0000000f00 */
[----:B------:R-:W-:Y:S05]  /*4250*/  WARPSYNC.COLLECTIVE R118, `(.L_x_24176) ;  /* 0x0000000076087348 */ /* 0x000fea0003c00000 */
[----:B------:R0:W1:Y:S02]  /*4260*/  SHFL.BFLY P6, R116, R119, R120, R121 ;  /* 0x0c00007877747389 */ /* 0x00006400000c0079 */
[----:B01----:R-:W-:Y:S01]  /*4270*/  ENDCOLLECTIVE ;  /* 0x000000000000791b */ /* 0x003fe20003800000 */
.L_x_24176:
[----:B------:R-:W-:Y:S01]  /*4280*/  HFMA2.MMA R120, -RZ, RZ, 0, 4.76837158203125e-07 ;  /* 0x00000008ff787435 */ /* 0x000fe200000001ff */
[----:B------:R-:W-:-:S05]  /*4290*/  MOV R113, R116 ;  /* 0x0000007400717202 */ /* 0x000fca0000000f00 */
[----:B------:R-:W-:-:S05]  /*42a0*/  FADD.FTZ R113, R38, R113 ;  /* 0x0000007126717221 */ /* 0x000fca0000010000 */
[----:B------:R-:W-:-:S07]  /*42b0*/  MOV R119, R113 ;  /* 0x0000007100777202 */ /* 0x000fce0000000f00 */
[----:B------:R-:W-:Y:S05]  /*42c0*/  WARPSYNC.COLLECTIVE R118, `(.L_x_24177) ;  /* 0x0000000076087348 */ /* 0x000fea0003c00000 */
[----:B------:R0:W1:Y:S02]  /*42d0*/  SHFL.BFLY P6, R116, R119, R120, R121 ;  /* 0x0c00007877747389 */ /* 0x00006400000c0079 */
[----:B01----:R-:W-:Y:S01]  /*42e0*/  ENDCOLLECTIVE ;  /* 0x000000000000791b */ /* 0x003fe20003800000 */
.L_x_24177:
[----:B------:R-:W-:Y:S01]  /*42f0*/  HFMA2.MMA R120, -RZ, RZ, 0, 9.5367431640625e-07 ;  /* 0x00000010ff787435 */ /* 0x000fe200000001ff */
[----:B------:R-:W-:-:S05]  /*4300*/  MOV R114, R116 ;  /* 0x0000007400727202 */ /* 0x000fca0000000f00 */
[----:B------:R-:W-:-:S05]  /*4310*/  FADD.FTZ R114, R113, R114 ;  /* 0x0000007271727221 */ /* 0x000fca0000010000 */
[----:B------:R-:W-:-:S07]  /*4320*/  MOV R119, R114 ;  /* 0x0000007200777202 */ /* 0x000fce0000000f00 */
[----:B------:R-:W-:Y:S05]  /*4330*/  WARPSYNC.COLLECTIVE R118, `(.L_x_24178) ;  /* 0x0000000076087348 */ /* 0x000fea0003c00000 */
[----:B------:R0:W1:Y:S02]  /*4340*/  SHFL.BFLY P6, R116, R119, R120, R121 ;  /* 0x0c00007877747389 */ /* 0x00006400000c0079 */
[----:B01----:R-:W-:Y:S01]  /*4350*/  ENDCOLLECTIVE ;  /* 0x000000000000791b */ /* 0x003fe20003800000 */
.L_x_24178:
[----:B------:R-:W-:Y:S01]  /*4360*/  MOV R117, R116 ;  /* 0x0000007400757202 */ /* 0x000fe20000000f00 */
[----:B------:R-:W-:Y:S06]  /*4370*/  BRA `(.L_x_24179) ;  /* 0xffffffe800f07947 */ /* 0x000fec000383ffff */
.L_x_24180:
        /* <DEDUP_REMOVED lines=16> */
.L_x_30542:


//--------------------- .text._ZN10layer_norm13ln_fwd_kernelINS_13Kernel_traitsI6__halfffffjLj1024ELj1ELj4ELj1ELj16ENS_18Kernel_traits_baseILj1024ES2_ffffjLj128EEEEELb0ELb0ELb0ELb1EEEvNS_9FwdParamsE --------------------------
	.section	.text._ZN10layer_norm13ln_fwd_kernelINS_13Kernel_traitsI6__halfffffjLj1024ELj1ELj4ELj1ELj16ENS_18Kernel_traits_baseILj1024ES2_ffffjLj128EEEEELb0ELb0ELb0ELb1EEEvNS_9FwdParamsE,"ax",@progbits
	.align	128
        .global         _ZN10layer_norm13ln_fwd_kernelINS_13Kernel_traitsI6__halfffffjLj1024ELj1ELj4ELj1ELj16ENS_18Kernel_traits_baseILj1024ES2_ffffjLj128EEEEELb0ELb0ELb0ELb1EEEvNS_9FwdParamsE
        .type           _ZN10layer_norm13ln_fwd_kernelINS_13Kernel_traitsI6__halfffffjLj1024ELj1ELj4ELj1ELj16ENS_18Kernel_traits_baseILj1024ES2_ffffjLj128EEEEELb0ELb0ELb0ELb1EEEvNS_9FwdParamsE,@function
        .size           _ZN10layer_norm13ln_fwd_kernelINS_13Kernel_traitsI6__halfffffjLj1024ELj1ELj4ELj1ELj16ENS_18Kernel_traits_baseILj1024ES2_ffffjLj128EEEEELb0ELb0ELb0ELb1EEEvNS_9FwdParamsE,(.L_x_30543 - _ZN10layer_norm13ln_fwd_kernelINS_13Kernel_traitsI6__halfffffjLj1024ELj1ELj4ELj1ELj16ENS_18Kernel_traits_baseILj1024ES2_ffffjLj128EEEEELb0ELb0ELb0ELb1EEEvNS_9FwdParamsE)
        .other          _ZN10layer_norm13ln_fwd_kernelINS_13Kernel_traitsI6__halfffffjLj1024ELj1ELj4ELj1ELj16ENS_18Kernel_traits_baseILj1024ES2_ffffjLj128EEEEELb0ELb0ELb0ELb1EEEvNS_9FwdParamsE,@"STO_CUDA_ENTRY STV_DEFAULT"
_ZN10layer_norm13ln_fwd_kernelINS_13Kernel_traitsI6__halfffffjLj1024ELj1ELj4ELj1ELj16ENS_18Kernel_traits_baseILj1024ES2_ffffjLj128EEEEELb0ELb0ELb0ELb1EEEvNS_9FwdParamsE:
.text._ZN10layer_norm13ln_fwd_kernelINS_13Kernel_traitsI6__halfffffjLj1024ELj1ELj4ELj1ELj16ENS_18Kernel_traits_baseILj1024ES2_ffffjLj128EEEEELb0ELb0ELb0ELb1EEEvNS_9FwdParamsE:
        /* <DEDUP_REMOVED lines=14> */
[----:B------:R0:W5:Y:S04]  /*00e0*/  @P2 LDG.E.64 R14, desc[UR4][R4.64] ;  /* 0x00000004040e2981 */ /* 0x000168000c1e1b00 */
[----:B------:R0:W5:Y:S04]  /*00f0*/  @P2 LDG.E.64 R12, desc[UR4][R4.64+0x100] ;  /* 0x00010004040c2981 */ /* 0x000168000c1e1b00 */
[----:B------:R0:W5:Y:S04]  /*0100*/  @P2 LDG.E.64 R10, desc[UR4][R4.64+0x200] ;  /* 0x00020004040a2981 */ /* 0x000168000c1e1b00 */
[----:B------:R0:W5:Y:S04]  /*0110*/  @P2 LDG.E.64 R8, desc[UR4][R4.64+0x300] ;  /* 0x0003000404082981 */ /* 0x000168000c1e1b00 */
[----:B------:R0:W5:Y:S01]  /*0120*/  @P2 LDG.E.64 R6, desc[UR4][R4.64+0x400] ;  /* 0x0004000404062981 */ /* 0x000162000c1e1b00 */
[----:B------:R-:W-:-:S03]  /*0130*/  SHF.R.U32.HI R0, RZ, 0x5, R2 ;  /* 0x00000005ff007819 */ /* 0x000fc60000011602 */
[----:B------:R0:W5:Y:S01]  /*0140*/  @P2 LDG.E.64 R32, desc[UR4][R4.64+0x500] ;  /* 0x0005000404202981 */ /* 0x000162000c1e1b00 */
[----:B--2---:R-:W-:Y:S02]  /*0150*/  LEA R87, R87, R0, 0x2 ;  /* 0x0000000057577211 */ /* 0x004fe400078e10ff */
[----:B------:R-:W-:Y:S01]  /*0160*/  IADD3 R2, P0, R3, UR6, RZ ;  /* 0x0000000603027c10 */ /* 0x000fe2000ff1e0ff */
[----:B------:R0:W5:Y:S01]  /*0170*/  @P2 LDG.E.64 R30, desc[UR4][R4.64+0x600] ;  /* 0x00060004041e2981 */ /* 0x000162000c1e1b00 */
[----:B------:R-:W-:Y:S01]  /*0180*/  ISETP.GE.AND P1, PT, R87, UR8, PT ;  /* 0x0000000857007c0c */ /* 0x000fe2000bf26270 */
[----:B------:R-:W-:Y:S01]  /*0190*/  ULDC.64 UR8, c[0x0][0x230] ;  /* 0x00008c0000087ab9 */ /* 0x000fe20000000a00 */
[----:B------:R-:W-:Y:S01]  /*01a0*/  IADD3.X R3, RZ, UR7, RZ, P0, !PT ;  /* 0x00000007ff037c10 */ /* 0x000fe200087fe4ff */
[----:B------:R0:W5:Y:S01]  /*01b0*/  @P2 LDG.E.64 R28, desc[UR4][R4.64+0x700] ;  /* 0x00070004041c2981 */ /* 0x000162000c1e1b00 */
[----:B-1----:R-:W-:-:S04]  /*01c0*/  LOP3.LUT P0, RZ, R16, UR8, RZ, 0xfc, !PT ;  /* 0x0000000810ff7c12 */ /* 0x002fc8000f80fcff */
[----:B------:R-:W-:-:S05]  /*01d0*/  LOP3.LUT P0, RZ, R17, UR9, RZ, 0xfc, P0 ;  /* 0x0000000911ff7c12 */ /* 0x000fca000800fcff */
[----:B0-----:R-:W-:Y:S08]  /*01e0*/  @P1 EXIT ;  /* 0x000000000000194d */ /* 0x001ff00003800000 */
[----:B------:R-:W2:Y:S04]  /*01f0*/  LDG.E.64 R34, desc[UR4][R2.64] ;  /* 0x0000000402227981 */ /* 0x000ea8000c1e1b00 */
[----:B------:R-:W3:Y:S04]  /*0200*/  LDG.E.64 R36, desc[UR4][R2.64+0x100] ;  /* 0x0001000402247981 */ /* 0x000ee8000c1e1b00 */
[----:B------:R-:W4:Y:S04]  /*0210*/  LDG.E.64 R38, desc[UR4][R2.64+0x200] ;  /* 0x0002000402267981 */ /* 0x000f28000c1e1b00 */
[----:B------:R-:W4:Y:S04]  /*0220*/  LDG.E.64 R74, desc[UR4][R2.64+0x300] ;  /* 0x00030004024a7981 */ /* 0x000f28000c1e1b00 */
[----:B------:R-:W4:Y:S04]  /*0230*/  LDG.E.64 R18, desc[UR4][R2.64+0x400] ;  /* 0x0004000402127981 */ /* 0x000f28000c1e1b00 */
[----:B------:R-:W4:Y:S04]  /*0240*/  LDG.E.64 R20, desc[UR4][R2.64+0x500] ;  /* 0x0005000402147981 */ /* 0x000f28000c1e1b00 */
[----:B------:R-:W4:Y:S04]  /*0250*/  LDG.E.64 R22, desc[UR4][R2.64+0x600] ;  /* 0x0006000402167981 */ /* 0x000f28000c1e1b00 */
[----:B------:R0:W4:Y:S01]  /*0260*/  LDG.E.64 R24, desc[UR4][R2.64+0x700] ;  /* 0x0007000402187981 */ /* 0x000122000c1e1b00 */
        /* <DEDUP_REMOVED lines=9> */
[----:B0-----:R-:W-:Y:S01]  /*0300*/  HADD2.F32 R2, -RZ, R28.H0_H0 ;  /* 0x2000001cff027230 */ /* 0x001fe20000004100 */
[----:B------:R-:W-:Y:S01]  /*0310*/  SHF.R.U64 R60, R28, 0x10, R29 ;  /* 0x000000101c3c7819 */ /* 0x000fe2000000121d */
[----:B------:R-:W-:Y:S01]  /*0320*/  HADD2.F32 R16, -RZ, R14.H0_H0 ;  /* 0x2000000eff107230 */ /* 0x000fe20000004100 */
[--C-:B------:R-:W-:Y:S01]  /*0330*/  SHF.R.U64 R26, R14, 0x10, R15.reuse ;  /* 0x000000100e1a7819 */ /* 0x100fe2000000120f */
[----:B------:R-:W-:Y:S01]  /*0340*/  HADD2.F32 R14, -RZ, R12.H0_H0 ;  /* 0x2000000cff0e7230 */ /* 0x000fe20000004100 */
[----:B------:R-:W-:Y:S01]  /*0350*/  SHF.R.U32.HI R27, RZ, 0x10, R15 ;  /* 0x00000010ff1b7819 */ /* 0x000fe2000001160f */
[----:B------:R-:W-:Y:S01]  /*0360*/  ULDC.U8 UR6, c[0x0][0x2a0] ;  /* 0x0000a80000067ab9 */ /* 0x000fe20000000000 */
        /* <DEDUP_REMOVED lines=26> */
[----:B------:R-:W-:Y:S01]  /*0510*/  ISETP.NE.AND.EX P1, PT, R17, RZ, PT, P1 ;  /* 0x000000ff1100720c */ /* 0x000fe20003f25310 */
[----:B------:R-:W-:Y:S01]  /*0520*/  HADD2.F32 R26, -RZ, R26.H0_H0 ;  /* 0x2000001aff1a7230 */ /* 0x000fe20000004100 */
[----:B------:R-:W-:Y:S01]  /*0530*/  ISETP.NE.AND P4, PT, RZ, UR6, PT ;  /* 0x00000006ff007c0c */ /* 0x000fe2000bf85270 */
[----:B------:R-:W-:Y:S01]  /*0540*/  HADD2.F32 R27, -RZ, R27.H0_H0 ;  /* 0x2000001bff1b7230 */ /* 0x000fe20000004100 */
[----:B------:R-:W-:Y:S01]  /*0550*/  ULDC UR7, c[0x0][0x218] ;  /* 0x0000860000077ab9 */ /* 0x000fe20000000800 */
[----:B------:R-:W-:Y:S01]  /*0560*/  HADD2.F32 R48, -RZ, R48.H0_H0 ;  /* 0x20000030ff307230 */ /* 0x000fe20000004100 */
[----:B------:R-:W-:Y:S01]  /*0570*/  ULDC UR8, c[0x0][0x2d8] ;  /* 0x0000b60000087ab9 */ /* 0x000fe20000000800 */
[----:B------:R-:W-:Y:S01]  /*0580*/  HADD2.F32 R49, -RZ, R49.H0_H0 ;  /* 0x20000031ff317230 */ /* 0x000fe20000004100 */
[----:B------:R-:W-:Y:S01]  /*0590*/  ULDC.64 UR12, c[0x0][0x230] ;  /* 0x00008c00000c7ab9 */ /* 0x000fe20000000a00 */
[----:B------:R-:W-:Y:S01]  /*05a0*/  HADD2.F32 R50, -RZ, R50.H0_H0 ;  /* 0x20000032ff327230 */ /* 0x000fe20000004100 */
[----:B------:R-:W-:Y:S01]  /*05b0*/  ULDC.64 UR10, c[0x0][0x2b8] ;  /* 0x0000ae00000a7ab9 */ /* 0x000fe20000000a00 */
        /* <DEDUP_REMOVED lines=10> */
[----:B------:R-:W-:Y:S01]  /*0660*/  HADD2.F32 R61, -RZ, R61.H0_H0 ;  /* 0x2000003dff3d7230 */ /* 0x000fe20000004100 */
[--C-:B--2---:R-:W-:Y:S01]  /*0670*/  SHF.R.U64 R85, R34, 0x10, R35.reuse ;  /* 0x0000001022557819 */ /* 0x104fe20000001223 */
[----:B------:R-:W-:Y:S01]  /*0680*/  HADD2.F32 R86, -RZ, R34.H0_H0 ;  /* 0x20000022ff567230 */ /* 0x000fe20000004100 */
[----:B------:R-:W-:Y:S01]  /*0690*/  SHF.R.U32.HI R83, RZ, 0x10, R35 ;  /* 0x00000010ff537819 */ /* 0x000fe20000011623 */
[----:B------:R-:W-:Y:S01]  /*06a0*/  HADD2.F32 R84, -RZ, R35.H0_H0 ;  /* 0x20000023ff547230 */ /* 0x000fe20000004100 */
[--C-:B---3--:R-:W-:Y:S01]  /*06b0*/  SHF.R.U64 R81, R36, 0x10, R37.reuse ;  /* 0x0000001024517819 */ /* 0x108fe20000001225 */
[----:B------:R-:W-:Y:S01]  /*06c0*/  HADD2.F32 R82, -RZ, R36.H0_H0 ;  /* 0x20000024ff527230 */ /* 0x000fe20000004100 */
[----:B------:R-:W-:Y:S01]  /*06d0*/  SHF.R.U32.HI R79, RZ, 0x10, R37 ;  /* 0x00000010ff4f7819 */ /* 0x000fe20000011625 */
[----:B------:R-:W-:Y:S01]  /*06e0*/  HADD2.F32 R80, -RZ, R37.H0_H0 ;  /* 0x20000025ff507230 */ /* 0x000fe20000004100 */
[--C-:B----4-:R-:W-:Y:S01]  /*06f0*/  SHF.R.U64 R77, R38, 0x10, R39.reuse ;  /* 0x00000010264d7819 */ /* 0x110fe20000001227 */
        /* <DEDUP_REMOVED lines=38> */
[----:B------:R-:W-:-:S07]  /*0960*/  HADD2.F32 R71, -RZ, R71.H0_H0 ;  /* 0x20000047ff477230 */ /* 0x000fce0000004100 */
.L_x_24278:
[----:B0-----:R-:W0:Y:S01]  /*0970*/  S2R R41, SR_TID.X ;  /* 0x0000000000297919 */ /* 0x001e220000002100 */
[----:B------:R-:W1:Y:S01]  /*0980*/  @P1 LDC.64 R38, c[0x0][0x270] ;  /* 0x00009c00ff261b82 */ /* 0x000e620000000a00 */
[----:B------:R-:W-:Y:S01]  /*0990*/  IMAD R36, R87, UR7, RZ ;  /* 0x0000000757247c24 */ /* 0x000fe2000f8e02ff */
[----:B------:R-:W-:Y:S01]  /*09a0*/  HFMA2.MMA R45, -RZ, RZ, 1.875, 0 ;  /* 0x3f800000ff2d7435 */ /* 0x000fe200000001ff */
[----:B------:R-:W-:-:S03]  /*09b0*/  ISETP.NE.U32.AND P2, PT, RZ, UR12, PT ;  /* 0x0000000cff007c0c */ /* 0x000fc6000bf45070 */
[----:B------:R-:W-:Y:S02]  /*09c0*/  SHF.R.S32.HI R37, RZ, 0x1f, R36 ;  /* 0x0000001fff257819 */ /* 0x000fe40000011424 */
[----:B------:R-:W2:Y:S01]  /*09d0*/  LDC.64 R116, c[0x0][0x220] ;  /* 0x00008800ff747b82 */ /* 0x000ea20000000a00 */
[----:B------:R-:W-:Y:S02]  /*09e0*/  ISETP.NE.AND.EX P2, PT, RZ, UR13, PT, P2 ;  /* 0x0000000dff007c0c */ /* 0x000fe4000bf45320 */
[----:B------:R-:W-:Y:S01]  /*09f0*/  LEA.HI R40, R37, R36, RZ, 0x2 ;  /* 0x0000002425287211 */ /* 0x000fe200078f10ff */
[----:B-1----:R-:W-:-:S05]  /*0a00*/  @P1 IMAD.WIDE R38, R87, 0x4, R38 ;  /* 0x0000000457261825 */ /* 0x002fca00078e0226 */
[----:B------:R-:W3:Y:S01]  /*0a10*/  @P1 LDG.E R45, desc[UR4][R38.64] ;  /* 0x00000004262d1981 */ /* 0x000ee2000c1e1900 */
[----:B0-----:R-:W-:-:S04]  /*0a20*/  LOP3.LUT R41, R41, 0x1f, RZ, 0xc0, !PT ;  /* 0x0000001f29297812 */ /* 0x001fc800078ec0ff */
[----:B------:R-:W-:-:S04]  /*0a30*/  LEA.HI.SX32 R40, R40, R41, 0x1e ;  /* 0x0000002928287211 */ /* 0x000fc800078ff2ff */
[C---:B------:R-:W-:Y:S01]  /*0a40*/  @P2 LEA R42, P3, R40.reuse, UR12, 0x4 ;  /* 0x0000000c282a2c11 */ /* 0x040fe2000f8620ff */
[----:B--2---:R-:W-:-:S06]  /*0a50*/  IMAD.WIDE.U32 R36, R40, 0x10, R116 ;  /* 0x0000001028247825 */ /* 0x004fcc00078e0074 */
[----:B------:R-:W3:Y:S01]  /*0a60*/  LDG.E.128 R36, desc[UR4][R36.64] ;  /* 0x0000000424247981 */ /* 0x000ee2000c1e1d00 */
[----:B------:R-:W-:Y:S02]  /*0a70*/  @P2 LEA.HI.X R43, R40, UR13, RZ, 0x4, P3 ;  /* 0x0000000d282b2c11 */ /* 0x000fe400098f24ff */
[----:B------:R-:W-:-:S03]  /*0a80*/  ISETP.NE.U32.AND P3, PT, RZ, UR12, PT ;  /* 0x0000000cff007c0c */ /* 0x000fc6000bf65070 */
[----:B-----5:R3:W5:Y:S01]  /*0a90*/  @P2 LDG.E.128 R28, desc[UR4][R42.64] ;  /* 0x000000042a1c2981 */ /* 0x020762000c1e1d00 */
[----:B------:R-:W-:Y:S01]  /*0aa0*/  ISETP.NE.AND.EX P3, PT, RZ, UR13, PT, P3 ;  /* 0x0000000dff007c0c */ /* 0x000fe2000bf65330 */
[----:B---3--:R-:W-:-:S12]  /*0ab0*/  FMUL.FTZ R43, R36, R45 ;  /* 0x0000002d242b7220 */ /* 0x008fd80000410000 */
[----:B------:R-:W-:Y:S05]  /*0ac0*/  @P3 BRA `(.L_x_24181) ;  /* 0x0000000000083947 */ /* 0x000fea0003800000 */
[----:B------:R-:W-:Y:S05]  /*0ad0*/  @P0 BRA `(.L_x_24182) ;  /* 0x0000000000080947 */ /* 0x000fea0003800000 */
[----:B------:R-:W-:Y:S05]  /*0ae0*/  BRA `(.L_x_24183) ;  /* 0x0000000000087947 */ /* 0x000fea0003800000 */
.L_x_24181:
[----:B-----5:R-:W-:-:S07]  /*0af0*/  FADD.FTZ R43, R28, R43 ;  /* 0x0000002b1c2b7221 */ /* 0x020fce0000010000 */
.L_x_24182:
[----:B------:R-:W-:-:S07]  /*0b00*/  MOV R32, R43 ;  /* 0x0000002b00207202 */ /* 0x000fce0000000f00 */
.L_x_24183:
[----:B------:R-:W-:Y:S01]  /*0b10*/  FMUL.FTZ R44, R37, R45 ;  /* 0x0000002d252c7220 */ /* 0x000fe20000410000 */
[----:B------:R-:W-:Y:S06]  /*0b20*/  @P3 BRA `(.L_x_24184) ;  /* 0x0000000000083947 */ /* 0x000fec0003800000 */
[----:B------:R-:W-:Y:S05]  /*0b30*/  @P0 BRA `(.L_x_24185) ;  /* 0x0000000000080947 */ /* 0x000fea0003800000 */
[----:B------:R-:W-:Y:S05]  /*0b40*/  BRA `(.L_x_24186) ;  /* 0x0000000000087947 */ /* 0x000fea0003800000 */
.L_x_24184:
[----:B-----5:R-:W-:-:S07]  /*0b50*/  FADD.FTZ R44, R29, R44 ;  /* 0x0000002c1d2c7221 */ /* 0x020fce0000010000 */
.L_x_24185:
[----:B------:R-:W-:-:S07]  /*0b60*/  MOV R33, R44 ;  /* 0x0000002c00217202 */ /* 0x000fce0000000f00 */
.L_x_24186:
[----:B------:R-:W-:Y:S01]  /*0b70*/  FMUL.FTZ R73, R38, R45 ;  /* 0x0000002d26497220 */ /* 0x000fe20000410000 */
[----:B------:R-:W-:Y:S06]  /*0b80*/  @P3 BRA `(.L_x_24187) ;  /* 0x0000000000083947 */ /* 0x000fec0003800000 */
[----:B------:R-:W-:Y:S05]  /*0b90*/  @P0 BRA `(.L_x_24188) ;  /* 0x0000000000080947 */ /* 0x000fea0003800000 */
[----:B------:R-:W-:Y:S05]  /*0ba0*/  BRA `(.L_x_24189) ;  /* 0x0000000000087947 */ /* 0x000fea0003800000 */
.L_x_24187:
[----:B-----5:R-:W-:-:S07]  /*0bb0*/  FADD.FTZ R73, R30, R73 ;  /* 0x000000491e497221 */ /* 0x020fce0000010000 */
.L_x_24188:
[----:B------:R-:W-:-:S07]  /*0bc0*/  MOV R34, R73 ;  /* 0x0000004900227202 */ /* 0x000fce0000000f00 */
.L_x_24189:
[----:B------:R-:W-:Y:S01]  /*0bd0*/  FMUL.FTZ R89, R39, R45 ;  /* 0x0000002d27597220 */ /* 0x000fe20000410000 */
[----:B------:R-:W-:Y:S06]  /*0be0*/  @P3 BRA `(.L_x_24190) ;  /* 0x0000000000083947 */ /* 0x000fec0003800000 */
[----:B------:R-:W-:Y:S05]  /*0bf0*/  @P0 BRA `(.L_x_24191) ;  /* 0x0000000000080947 */ /* 0x000fea0003800000 */
[----:B------:R-:W-:Y:S05]  /*0c00*/  BRA `(.L_x_24192) ;  /* 0x0000000000087947 */ /* 0x000fea0003800000 */
.L_x_24190:
[----:B-----5:R-:W-:-:S07]  /*0c10*/  FADD.FTZ R89, R31, R89 ;  /* 0x000000591f597221 */ /* 0x020fce0000010000 */
.L_x_24191:
[----:B------:R-:W-:-:S07]  /*0c20*/  MOV R35, R89 ;  /* 0x0000005900237202 */ /* 0x000fce0000000f00 */
.L_x_24192:
[----:B------:R-:W0:Y:S01]  /*0c30*/  @P0 LDC.64 R36, c[0x0][0x238] ;  /* 0x00008e00ff240b82 */ /* 0x000e220000000a00 */
[----:B------:R-:W-:-:S05]  /*0c40*/  IADD3 R42, R40, 0x20, RZ ;  /* 0x00000020282a7810 */ /* 0x000fca0007ffe0ff */
[----:B------:R-:W-:Y:S02]  /*0c50*/  IMAD.WIDE.U32 R38, R42, 0x10, R116 ;  /* 0x000000102a267825 */ /* 0x000fe400078e0074 */
[----:B------:R-:W1:Y:S01]  /*0c60*/  @P2 LDC.64 R46, c[0x0][0x230] ;  /* 0x00008c00ff2e2b82 */ /* 0x000e620000000a00 */
[----:B0-----:R-:W-:-:S04]  /*0c70*/  @P0 LEA R36, P5, R40, R36, 0x4 ;  /* 0x0000002428240211 */ /* 0x001fc800078a20ff */
[----:B------:R-:W-:Y:S01]  /*0c80*/  @P0 LEA.HI.X R37, R40, R37, RZ, 0x4, P5 ;  /* 0x0000002528250211 */ /* 0x000fe200028f24ff */
[----:B-1----:R-:W-:-:S04]  /*0c90*/  @P2 IMAD.WIDE.U32 R46, R42, 0x10, R46 ;  /* 0x000000102a2e2825 */ /* 0x002fc800078e002e */
[----:B------:R0:W-:Y:S04]  /*0ca0*/  @P0 STG.E.128 desc[UR4][R36.64], R32 ;  /* 0x0000002024000986 */ /* 0x0001e8000c101d04 */
[----:B-----5:R1:W5:Y:S04]  /*0cb0*/  @P2 LDG.E.128 R28, desc[UR4][R46.64] ;  /* 0x000000042e1c2981 */ /* 0x020368000c1e1d00 */
[----:B0-----:R-:W2:Y:S02]  /*0cc0*/  LDG.E.128 R36, desc[UR4][R38.64] ;  /* 0x0000000426247981 */ /* 0x001ea4000c1e1d00 */
[----:B--2---:R-:W-:Y:S01]  /*0cd0*/  FMUL.FTZ R72, R36, R45 ;  /* 0x0000002d24487220 */ /* 0x004fe20000410000 */
[----:B-1----:R-:W-:Y:S06]  /*0ce0*/  @P3 BRA `(.L_x_24193) ;  /* 0x0000000000083947 */ /* 0x002fec0003800000 */
[----:B------:R-:W-:Y:S05]  /*0cf0*/  @P0 BRA `(.L_x_24194) ;  /* 0x0000000000080947 */ /* 0x000fea0003800000 */
[----:B------:R-:W-:Y:S05]  /*0d00*/  BRA `(.L_x_24195) ;  /* 0x0000000000087947 */ /* 0x000fea0003800000 */
.L_x_24193:
[----:B-----5:R-:W-:-:S07]  /*0d10*/  FADD.FTZ R72, R28, R72 ;  /* 0x000000481c487221 */ /* 0x020fce0000010000 */
.L_x_24194:
[----:B------:R-:W-:-:S07]  /*0d20*/  MOV R32, R72 ;  /* 0x0000004800207202 */ /* 0x000fce0000000f00 */
.L_x_24195:
[----:B------:R-:W-:Y:S01]  /*0d30*/  FMUL.FTZ R88, R37, R45 ;  /* 0x0000002d25587220 */ /* 0x000fe20000410000 */
[----:B------:R-:W-:Y:S06]  /*0d40*/  @P3 BRA `(.L_x_24196) ;  /* 0x0000000000083947 */ /* 0x000fec0003800000 */
[----:B------:R-:W-:Y:S05]  /*0d50*/  @P0 BRA `(.L_x_24197) ;  /* 0x0000000000080947 */ /* 0x000fea0003800000 */
[----:B------:R-:W-:Y:S05]  /*0d60*/  BRA `(.L_x_24198) ;  /* 0x0000000000087947 */ /* 0x000fea0003800000 */
.L_x_24196:
[----:B-----5:R-:W-:-:S07]  /*0d70*/  FADD.FTZ R88, R29, R88 ;  /* 0x000000581d587221 */ /* 0x020fce0000010000 */
.L_x_24197:
[----:B------:R-:W-:-:S07]  /*0d80*/  MOV R33, R88 ;  /* 0x0000005800217202 */ /* 0x000fce0000000f00 */
.L_x_24198:
[----:B------:R-:W-:Y:S01]  /*0d90*/  FMUL.FTZ R90, R38, R45 ;  /* 0x0000002d265a7220 */ /* 0x000fe20000410000 */
[----:B------:R-:W-:Y:S06]  /*0da0*/  @P3 BRA `(.L_x_24199) ;  /* 0x0000000000083947 */ /* 0x000fec0003800000 */
[----:B------:R-:W-:Y:S05]  /*0db0*/  @P0 BRA `(.L_x_24200) ;  /* 0x0000000000080947 */ /* 0x000fea0003800000 */
[----:B------:R-:W-:Y:S05]  /*0dc0*/  BRA `(.L_x_24201) ;  /* 0x0000000000087947 */ /* 0x000fea0003800000 */
.L_x_24199:
[----:B-----5:R-:W-:-:S07]  /*0dd0*/  FADD.FTZ R90, R30, R90 ;  /* 0x0000005a1e5a7221 */ /* 0x020fce0000010000 */
.L_x_24200:
[----:B------:R-:W-:-:S07]  /*0de0*/  MOV R34, R90 ;  /* 0x0000005a00227202 */ /* 0x000fce0000000f00 */
.L_x_24201:
[----:B------:R-:W-:Y:S01]  /*0df0*/  FMUL.FTZ R93, R39, R45 ;  /* 0x0000002d275d7220 */ /* 0x000fe20000410000 */
[----:B------:R-:W-:Y:S06]  /*0e00*/  @P3 BRA `(.L_x_24202) ;  /* 0x0000000000083947 */ /* 0x000fec0003800000 */
[----:B------:R-:W-:Y:S05]  /*0e10*/  @P0 BRA `(.L_x_24203) ;  /* 0x0000000000080947 */ /* 0x000fea0003800000 */
[----:B------:R-:W-:Y:S05]  /*0e20*/  BRA `(.L_x_24204) ;  /* 0x0000000000087947 */ /* 0x000fea0003800000 */
.L_x_24202:
[----:B-----5:R-:W-:-:S07]  /*0e30*/  FADD.FTZ R93, R31, R93 ;  /* 0x0000005d1f5d7221 */ /* 0x020fce0000010000 */
.L_x_24203:
[----:B------:R-:W-:-:S07]  /*0e40*/  MOV R35, R93 ;  /* 0x0000005d00237202 */ /* 0x000fce0000000f00 */
.L_x_24204:
[----:B------:R-:W0:Y:S01]  /*0e50*/  @P0 LDC.64 R38, c[0x0][0x238] ;  /* 0x00008e00ff260b82 */ /* 0x000e220000000a00 */
[----:B------:R-:W-:-:S05]  /*0e60*/  IADD3 R92, R40, 0x40, RZ ;  /* 0x00000040285c7810 */ /* 0x000fca0007ffe0ff */
[----:B------:R-:W-:Y:S02]  /*0e70*/  IMAD.WIDE.U32 R36, R92, 0x10, R116 ;  /* 0x000000105c247825 */ /* 0x000fe400078e0074 */
[----:B------:R-:W1:Y:S02]  /*0e80*/  @P2 LDC.64 R46, c[0x0][0x230] ;  /* 0x00008c00ff2e2b82 */ /* 0x000e640000000a00 */
[----:B0-----:R-:W-:-:S05]  /*0e90*/  @P0 IMAD.WIDE.U32 R38, R42, 0x10, R38 ;  /* 0x000000102a260825 */ /* 0x001fca00078e0026 */
[----:B------:R0:W-:Y:S01]  /*0ea0*/  @P0 STG.E.128 desc[UR4][R38.64], R32 ;  /* 0x0000002026000986 */ /* 0x0001e2000c101d04 */
[----:B-1----:R-:W-:-:S05]  /*0eb0*/  @P2 IMAD.WIDE.U32 R46, R92, 0x10, R46 ;  /* 0x000000105c2e2825 */ /* 0x002fca00078e002e */
[----:B-----5:R1:W5:Y:S04]  /*0ec0*/  @P2 LDG.E.128 R28, desc[UR4][R46.64] ;  /* 0x000000042e1c2981 */ /* 0x020368000c1e1d00 */
[----:B0-----:R-:W2:Y:S02]  /*0ed0*/  LDG.E.128 R36, desc[UR4][R36.64] ;  /* 0x0000000424247981 */ /* 0x001ea4000c1e1d00 */
[----:B--2---:R-:W-:Y:S01]  /*0ee0*/  FMUL.FTZ R95, R36, R45 ;  /* 0x0000002d245f7220 */ /* 0x004fe20000410000 */
[----:B-1----:R-:W-:Y:S06]  /*0ef0*/  @P3 BRA `(.L_x_24205) ;  /* 0x0000000000083947 */ /* 0x002fec0003800000 */
[----:B------:R-:W-:Y:S05]  /*0f00*/  @P0 BRA `(.L_x_24206) ;  /* 0x0000000000080947 */ /* 0x000fea0003800000 */
[----:B------:R-:W-:Y:S05]  /*0f10*/  BRA `(.L_x_24207) ;  /* 0x0000000000087947 */ /* 0x000fea0003800000 */
.L_x_24205:
[----:B-----5:R-:W-:-:S07]  /*0f20*/  FADD.FTZ R95, R28, R95 ;  /* 0x0000005f1c5f7221 */ /* 0x020fce0000010000 */
.L_x_24206:
[----:B------:R-:W-:-:S07]  /*0f30*/  MOV R32, R95 ;  /* 0x0000005f00207202 */ /* 0x000fce0000000f00 */
.L_x_24207:
[----:B------:R-:W-:Y:S01]  /*0f40*/  FMUL.FTZ R96, R37, R45 ;  /* 0x0000002d25607220 */ /* 0x000fe20000410000 */
[----:B------:R-:W-:Y:S06]  /*0f50*/  @P3 BRA `(.L_x_24208) ;  /* 0x0000000000083947 */ /* 0x000fec0003800000 */
[----:B------:R-:W-:Y:S05]  /*0f60*/  @P0 BRA `(.L_x_24209) ;  /* 0x0000000000080947 */ /* 0x000fea0003800000 */
[----:B------:R-:W-:Y:S05]  /*0f70*/  BRA `(.L_x_24210) ;  /* 0x0000000000087947 */ /* 0x000fea0003800000 */
.L_x_24208:
[----:B-----5:R-:W-:-:S07]  /*0f80*/  FADD.FTZ R96, R29, R96 ;  /* 0x000000601d607221 */ /* 0x020fce0000010000 */
.L_x_24209:
[----:B------:R-:W-:-:S07]  /*0f90*/  MOV R33, R96 ;  /* 0x0000006000217202 */ /* 0x000fce0000000f00 */
.L_x_24210:
[----:B------:R-:W-:Y:S01]  /*0fa0*/  FMUL.FTZ R97, R38, R45 ;  /* 0x0000002d26617220 */ /* 0x000fe20000410000 */
[----:B------:R-:W-:Y:S06]  /*0fb0*/  @P3 BRA `(.L_x_24211) ;  /* 0x0000000000083947 */ /* 0x000fec0003800000 */
[----:B------:R-:W-:Y:S05]  /*0fc0*/  @P0 BRA `(.L_x_24212) ;  /* 0x0000000000080947 */ /* 0x000fea0003800000 */
[----:B------:R-:W-:Y:S05]  /*0fd0*/  BRA `(.L_x_24213) ;  /* 0x0000000000087947 */ /* 0x000fea0003800000 */
.L_x_24211:
[----:B-----5:R-:W-:-:S07]  /*0fe0*/  FADD.FTZ R97, R30, R97 ;  /* 0x000000611e617221 */ /* 0x020fce0000010000 */
.L_x_24212:
[----:B------:R-:W-:-:S07]  /*0ff0*/  MOV R34, R97 ;  /* 0x0000006100227202 */ /* 0x000fce0000000f00 */
.L_x_24213:
[----:B------:R-:W-:Y:S01]  /*1000*/  FMUL.FTZ R98, R39, R45 ;  /* 0x0000002d27627220 */ /* 0x000fe20000410000 */
[----:B------:R-:W-:Y:S06]  /*1010*/  @P3 BRA `(.L_x_24214) ;  /* 0x0000000000083947 */ /* 0x000fec0003800000 */
[----:B------:R-:W-:Y:S05]  /*1020*/  @P0 BRA `(.L_x_24215) ;  /* 0x0000000000080947 */ /* 0x000fea0003800000 */
[----:B------:R-:W-:Y:S05]  /*1030*/  BRA `(.L_x_24216) ;  /* 0x0000000000087947 */ /* 0x000fea0003800000 */
.L_x_24214:
[----:B-----5:R-:W-:-:S07]  /*1040*/  FADD.FTZ R98, R31, R98 ;  /* 0x000000621f627221 */ /* 0x020fce0000010000 */
.L_x_24215:
[----:B------:R-:W-:-:S07]  /*1050*/  MOV R35, R98 ;  /* 0x0000006200237202 */ /* 0x000fce0000000f00 */
.L_x_24216:
        /* <DEDUP_REMOVED lines=13> */
.L_x_24217:
[----:B-----5:R-:W-:-:S07]  /*1130*/  FADD.FTZ R99, R28, R99 ;  /* 0x000000631c637221 */ /* 0x020fce0000010000 */
.L_x_24218:
[----:B------:R-:W-:-:S07]  /*1140*/  MOV R32, R99 ;  /* 0x0000006300207202 */ /* 0x000fce0000000f00 */
.L_x_24219:
[----:B------:R-:W-:Y:S01]  /*1150*/  FMUL.FTZ R100, R37, R45 ;  /* 0x0000002d25647220 */ /* 0x000fe20000410000 */
[----:B------:R-:W-:Y:S06]  /*1160*/  @P3 BRA `(.L_x_24220) ;  /* 0x0000000000083947 */ /* 0x000fec0003800000 */
[----:B------:R-:W-:Y:S05]  /*1170*/  @P0 BRA `(.L_x_24221) ;  /* 0x0000000000080947 */ /* 0x000fea0003800000 */
[----:B------:R-:W-:Y:S05]  /*1180*/  BRA `(.L_x_24222) ;  /* 0x0000000000087947 */ /* 0x000fea0003800000 */
.L_x_24220:
[----:B-----5:R-:W-:-:S07]  /*1190*/  FADD.FTZ R100, R29, R100 ;  /* 0x000000641d647221 */ /* 0x020fce0000010000 */
.L_x_24221:
[----:B------:R-:W-:-:S07]  /*11a0*/  MOV R33, R100 ;  /* 0x0000006400217202 */ /* 0x000fce0000000f00 */
.L_x_24222:
[----:B------:R-:W-:Y:S01]  /*11b0*/  FMUL.FTZ R102, R38, R45 ;  /* 0x0000002d26667220 */ /* 0x000fe20000410000 */
[----:B------:R-:W-:Y:S06]  /*11c0*/  @P3 BRA `(.L_x_24223) ;  /* 0x0000000000083947 */ /* 0x000fec0003800000 */
[----:B------:R-:W-:Y:S05]  /*11d0*/  @P0 BRA `(.L_x_24224) ;  /* 0x0000000000080947 */ /* 0x000fea0003800000 */
[----:B------:R-:W-:Y:S05]  /*11e0*/  BRA `(.L_x_24225) ;  /* 0x0000000000087947 */ /* 0x000fea0003800000 */
.L_x_24223:
[----:B-----5:R-:W-:-:S07]  /*11f0*/  FADD.FTZ R102, R30, R102 ;  /* 0x000000661e667221 */ /* 0x020fce0000010000 */
.L_x_24224:
[----:B------:R-:W-:-:S07]  /*1200*/  MOV R34, R102 ;  /* 0x0000006600227202 */ /* 0x000fce0000000f00 */
.L_x_24225:
[----:B------:R-:W-:Y:S01]  /*1210*/  FMUL.FTZ R103, R39, R45 ;  /* 0x0000002d27677220 */ /* 0x000fe20000410000 */
[----:B------:R-:W-:Y:S06]  /*1220*/  @P3 BRA `(.L_x_24226) ;  /* 0x0000000000083947 */ /* 0x000fec0003800000 */
[----:B------:R-:W-:Y:S05]  /*1230*/  @P0 BRA `(.L_x_24227) ;  /* 0x0000000000080947 */ /* 0x000fea0003800000 */
[----:B------:R-:W-:Y:S05]  /*1240*/  BRA `(.L_x_24228) ;  /* 0x0000000000087947 */ /* 0x000fea0003800000 */
.L_x_24226:
[----:B-----5:R-:W-:-:S07]  /*1250*/  FADD.FTZ R103, R31, R103 ;  /* 0x000000671f677221 */ /* 0x020fce0000010000 */
.L_x_24227:
[----:B------:R-:W-:-:S07]  /*1260*/  MOV R35, R103 ;  /* 0x0000006700237202 */ /* 0x000fce0000000f00 */
.L_x_24228:
[----:B------:R-:W0:Y:S01]  /*1270*/  @P0 LDC.64 R38, c[0x0][0x238] ;  /* 0x00008e00ff260b82 */ /* 0x000e220000000a00 */
[----:B------:R-:W-:-:S05]  /*1280*/  IADD3 R94, R40, 0x80, RZ ;  /* 0x00000080285e7810 */ /* 0x000fca0007ffe0ff */
[----:B------:R-:W-:Y:S02]  /*1290*/  IMAD.WIDE.U32 R36, R94, 0x10, R116 ;  /* 0x000000105e247825 */ /* 0x000fe400078e0074 */
[----:B------:R-:W1:Y:S02]  /*12a0*/  @P2 LDC.64 R104, c[0x0][0x230] ;  /* 0x00008c00ff682b82 */ /* 0x000e640000000a00 */
[----:B0-----:R-:W-:-:S05]  /*12b0*/  @P0 IMAD.WIDE.U32 R38, R46, 0x10, R38 ;  /* 0x000000102e260825 */ /* 0x001fca00078e0026 */
[----:B------:R0:W-:Y:S04]  /*12c0*/  @P0 STG.E.128 desc[UR4][R38.64], R32 ;  /* 0x0000002026000986 */ /* 0x0001e8000c101d04 */
[----:B0-----:R-:W2:Y:S01]  /*12d0*/  LDG.E.128 R36, desc[UR4][R36.64] ;  /* 0x0000000424247981 */ /* 0x001ea2000c1e1d00 */
[----:B-1----:R-:W-:-:S05]  /*12e0*/  @P2 IMAD.WIDE.U32 R104, R94, 0x10, R104 ;  /* 0x000000105e682825 */ /* 0x002fca00078e0068 */
[----:B-----5:R2:W5:Y:S02]  /*12f0*/  @P2 LDG.E.128 R28, desc[UR4][R104.64] ;  /* 0x00000004681c2981 */ /* 0x020564000c1e1d00 */
[----:B--2---:R-:W-:Y:S01]  /*1300*/  FMUL.FTZ R104, R36, R45 ;  /* 0x0000002d24687220 */ /* 0x004fe20000410000 */
[----:B------:R-:W-:Y:S06]  /*1310*/  @P3 BRA `(.L_x_24229) ;  /* 0x0000000000083947 */ /* 0x000fec0003800000 */
[----:B------:R-:W-:Y:S05]  /*1320*/  @P0 BRA `(.L_x_24230) ;  /* 0x0000000000080947 */ /* 0x000fea0003800000 */
[----:B------:R-:W-:Y:S05]  /*1330*/  BRA `(.L_x_24231) ;  /* 0x0000000000087947 */ /* 0x000fea0003800000 */
.L_x_24229:
[----:B-----5:R-:W-:-:S07]  /*1340*/  FADD.FTZ R104, R28, R104 ;  /* 0x000000681c687221 */ /* 0x020fce0000010000 */
.L_x_24230:
[----:B------:R-:W-:-:S07]  /*1350*/  MOV R32, R104 ;  /* 0x0000006800207202 */ /* 0x000fce0000000f00 */
.L_x_24231:
[----:B------:R-:W-:Y:S01]  /*1360*/  FMUL.FTZ R105, R37, R45 ;  /* 0x0000002d25697220 */ /* 0x000fe20000410000 */
[----:B------:R-:W-:Y:S06]  /*1370*/  @P3 BRA `(.L_x_24232) ;  /* 0x0000000000083947 */ /* 0x000fec0003800000 */
[----:B------:R-:W-:Y:S05]  /*1380*/  @P0 BRA `(.L_x_24233) ;  /* 0x0000000000080947 */ /* 0x000fea0003800000 */
[----:B------:R-:W-:Y:S05]  /*1390*/  BRA `(.L_x_24234) ;  /* 0x0000000000087947 */ /* 0x000fea0003800000 */
.L_x_24232:
[----:B-----5:R-:W-:-:S07]  /*13a0*/  FADD.FTZ R105, R29, R105 ;  /* 0x000000691d697221 */ /* 0x020fce0000010000 */
.L_x_24233:
[----:B------:R-:W-:-:S07]  /*13b0*/  MOV R33, R105 ;  /* 0x0000006900217202 */ /* 0x000fce0000000f00 */
.L_x_24234:
[----:B------:R-:W-:Y:S01]  /*13c0*/  FMUL.FTZ R106, R38, R45 ;  /* 0x0000002d266a7220 */ /* 0x000fe20000410000 */
[----:B------:R-:W-:Y:S06]  /*13d0*/  @P3 BRA `(.L_x_24235) ;  /* 0x0000000000083947 */ /* 0x000fec0003800000 */
[----:B------:R-:W-:Y:S05]  /*13e0*/  @P0 BRA `(.L_x_24236) ;  /* 0x0000000000080947 */ /* 0x000fea0003800000 */
[----:B------:R-:W-:Y:S05]  /*13f0*/  BRA `(.L_x_24237) ;  /* 0x0000000000087947 */ /* 0x000fea0003800000 */
.L_x_24235:
[----:B-----5:R-:W-:-:S07]  /*1400*/  FADD.FTZ R106, R30, R106 ;  /* 0x0000006a1e6a7221 */ /* 0x020fce0000010000 */
.L_x_24236:
[----:B------:R-:W-:-:S07]  /*1410*/  MOV R34, R106 ;  /* 0x0000006a00227202 */ /* 0x000fce0000000f00 */
.L_x_24237:
[----:B------:R-:W-:Y:S01]  /*1420*/  FMUL.FTZ R107, R39, R45 ;  /* 0x0000002d276b7220 */ /* 0x000fe20000410000 */
[----:B------:R-:W-:Y:S06]  /*1430*/  @P3 BRA `(.L_x_24238) ;  /* 0x0000000000083947 */ /* 0x000fec0003800000 */
[----:B------:R-:W-:Y:S05]  /*1440*/  @P0 BRA `(.L_x_24239) ;  /* 0x0000000000080947 */ /* 0x000fea0003800000 */
[----:B------:R-:W-:Y:S05]  /*1450*/  BRA `(.L_x_24240) ;  /* 0x0000000000087947 */ /* 0x000fea0003800000 */
.L_x_24238:
[----:B-----5:R-:W-:-:S07]  /*1460*/  FADD.FTZ R107, R31, R107 ;  /* 0x0000006b1f6b7221 */ /* 0x020fce0000010000 */
.L_x_24239:
[----:B------:R-:W-:-:S07]  /*1470*/  MOV R35, R107 ;  /* 0x0000006b00237202 */ /* 0x000fce0000000f00 */
.L_x_24240:
[----:B------:R-:W0:Y:S01]  /*1480*/  @P0 LDC.64 R38, c[0x0][0x238] ;  /* 0x00008e00ff260b82 */ /* 0x000e220000000a00 */
[----:B------:R-:W-:-:S04]  /*1490*/  IADD3 R47, R40, 0xa0, RZ ;  /* 0x000000a0282f7810 */ /* 0x000fc80007ffe0ff */
[C---:B------:R-:W-:Y:S01]  /*14a0*/  @P2 LEA R108, P5, R47.reuse, UR12, 0x4 ;  /* 0x0000000c2f6c2c11 */ /* 0x040fe2000f8a20ff */
[----:B------:R-:W-:-:S04]  /*14b0*/  IMAD.WIDE.U32 R36, R47, 0x10, R116 ;  /* 0x000000102f247825 */ /* 0x000fc800078e0074 */
[----:B0-----:R-:W-:-:S05]  /*14c0*/  @P0 IMAD.WIDE.U32 R38, R94, 0x10, R38 ;  /* 0x000000105e260825 */ /* 0x001fca00078e0026 */
[----:B------:R0:W-:Y:S04]  /*14d0*/  @P0 STG.E.128 desc[UR4][R38.64], R32 ;  /* 0x0000002026000986 */ /* 0x0001e8000c101d04 */
[----:B0-----:R-:W2:Y:S01]  /*14e0*/  LDG.E.128 R36, desc[UR4][R36.64] ;  /* 0x0000000424247981 */ /* 0x001ea2000c1e1d00 */
[----:B------:R-:W-:-:S05]  /*14f0*/  @P2 LEA.HI.X R109, R47, UR13, RZ, 0x4, P5 ;  /* 0x0000000d2f6d2c11 */ /* 0x000fca000a8f24ff */
[----:B-----5:R2:W5:Y:S02]  /*1500*/  @P2 LDG.E.128 R28, desc[UR4][R108.64] ;  /* 0x000000046c1c2981 */ /* 0x020564000c1e1d00 */
[----:B--2---:R-:W-:Y:S01]  /*1510*/  FMUL.FTZ R108, R36, R45 ;  /* 0x0000002d246c7220 */ /* 0x004fe20000410000 */
[----:B------:R-:W-:Y:S06]  /*1520*/  @P3 BRA `(.L_x_24241) ;  /* 0x0000000000083947 */ /* 0x000fec0003800000 */
[----:B------:R-:W-:Y:S05]  /*1530*/  @P0 BRA `(.L_x_24242) ;  /* 0x0000000000080947 */ /* 0x000fea0003800000 */
[----:B------:R-:W-:Y:S05]  /*1540*/  BRA `(.L_x_24243) ;  /* 0x0000000000087947 */ /* 0x000fea0003800000 */
.L_x_24241:
[----:B-----5:R-:W-:-:S07]  /*1550*/  FADD.FTZ R108, R28, R108 ;  /* 0x0000006c1c6c7221 */ /* 0x020fce0000010000 */
.L_x_24242:
[----:B------:R-:W-:-:S07]  /*1560*/  MOV R32, R108 ;  /* 0x0000006c00207202 */ /* 0x000fce0000000f00 */
.L_x_24243:
[----:B------:R-:W-:Y:S01]  /*1570*/  FMUL.FTZ R109, R37, R45 ;  /* 0x0000002d256d7220 */ /* 0x000fe20000410000 */
[----:B------:R-:W-:Y:S06]  /*1580*/  @P3 BRA `(.L_x_24244) ;  /* 0x0000000000083947 */ /* 0x000fec0003800000 */
[----:B------:R-:W-:Y:S05]  /*1590*/  @P0 BRA `(.L_x_24245) ;  /* 0x0000000000080947 */ /* 0x000fea0003800000 */
[----:B------:R-:W-:Y:S05]  /*15a0*/  BRA `(.L_x_24246) ;  /* 0x0000000000087947 */ /* 0x000fea0003800000 */
.L_x_24244:
[----:B-----5:R-:W-:-:S07]  /*15b0*/  FADD.FTZ R109, R29, R109 ;  /* 0x0000006d1d6d7221 */ /* 0x020fce0000010000 */
.L_x_24245:
[----:B------:R-:W-:-:S07]  /*15c0*/  MOV R33, R109 ;  /* 0x0000006d00217202 */ /* 0x000fce0000000f00 */
.L_x_24246:
[----:B------:R-:W-:Y:S01]  /*15d0*/  FMUL.FTZ R110, R38, R45 ;  /* 0x0000002d266e7220 */ /* 0x000fe20000410000 */
[----:B------:R-:W-:Y:S06]  /*15e0*/  @P3 BRA `(.L_x_24247) ;  /* 0x0000000000083947 */ /* 0x000fec0003800000 */
[----:B------:R-:W-:Y:S05]  /*15f0*/  @P0 BRA `(.L_x_24248) ;  /* 0x0000000000080947 */ /* 0x000fea0003800000 */
[----:B------:R-:W-:Y:S05]  /*1600*/  BRA `(.L_x_24249) ;  /* 0x0000000000087947 */ /* 0x000fea0003800000 */
.L_x_24247:
[----:B-----5:R-:W-:-:S07]  /*1610*/  FADD.FTZ R110, R30, R110 ;  /* 0x0000006e1e6e7221 */ /* 0x020fce0000010000 */
.L_x_24248:
[----:B------:R-:W-:-:S07]  /*1620*/  MOV R34, R110 ;  /* 0x0000006e00227202 */ /* 0x000fce0000000f00 */
.L_x_24249:
[----:B------:R-:W-:Y:S01]  /*1630*/  FMUL.FTZ R111, R39, R45 ;  /* 0x0000002d276f7220 */ /* 0x000fe20000410000 */
[----:B------:R-:W-:Y:S06]  /*1640*/  @P3 BRA `(.L_x_24250) ;  /* 0x0000000000083947 */ /* 0x000fec0003800000 */
[----:B------:R-:W-:Y:S05]  /*1650*/  @P0 BRA `(.L_x_24251) ;  /* 0x0000000000080947 */ /* 0x000fea0003800000 */
[----:B------:R-:W-:Y:S05]  /*1660*/  BRA `(.L_x_24252) ;  /* 0x0000000000087947 */ /* 0x000fea0003800000 */
.L_x_24250:
[----:B-----5:R-:W-:-:S07]  /*1670*/  FADD.FTZ R111, R31, R111 ;  /* 0x0000006f1f6f7221 */ /* 0x020fce0000010000 */
.L_x_24251:
[----:B------:R-:W-:-:S07]  /*1680*/  MOV R35, R111 ;  /* 0x0000006f00237202 */ /* 0x000fce0000000f00 */
.L_x_24252:
[----:B------:R-:W0:Y:S01]  /*1690*/  @P0 LDC.64 R36, c[0x0][0x238] ;  /* 0x00008e00ff240b82 */ /* 0x000e220000000a00 */
[----:B------:R-:W-:-:S05]  /*16a0*/  IADD3 R91, R40, 0xc0, RZ ;  /* 0x000000c0285b7810 */ /* 0x000fca0007ffe0ff */
[----:B------:R-:W-:Y:S01]  /*16b0*/  IMAD.WIDE.U32 R38, R91, 0x10, R116 ;  /* 0x000000105b267825 */ /* 0x000fe200078e0074 */
[----:B0-----:R-:W-:-:S04]  /*16c0*/  @P0 LEA R36, P5, R47, R36, 0x4 ;  /* 0x000000242f240211 */ /* 0x001fc800078a20ff */
[----:B------:R-:W-:Y:S02]  /*16d0*/  @P0 LEA.HI.X R37, R47, R37, RZ, 0x4, P5 ;  /* 0x000000252f250211 */ /* 0x000fe400028f24ff */
[----:B------:R-:W-:-:S03]  /*16e0*/  @P2 LEA R112, P5, R91, UR12, 0x4 ;  /* 0x0000000c5b702c11 */ /* 0x000fc6000f8a20ff */
        /* <DEDUP_REMOVED lines=8> */
.L_x_24253:
[----:B-----5:R-:W-:-:S07]  /*1770*/  FADD.FTZ R112, R28, R112 ;  /* 0x000000701c707221 */ /* 0x020fce0000010000 */
.L_x_24254:
[----:B------:R-:W-:-:S07]  /*1780*/  MOV R32, R112 ;  /* 0x0000007000207202 */ /* 0x000fce0000000f00 */
.L_x_24255:
[----:B------:R-:W-:Y:S01]  /*1790*/  FMUL.FTZ R113, R37, R45 ;  /* 0x0000002d25717220 */ /* 0x000fe20000410000 */
[----:B------:R-:W-:Y:S06]  /*17a0*/  @P3 BRA `(.L_x_24256) ;  /* 0x0000000000083947 */ /* 0x000fec0003800000 */
[----:B------:R-:W-:Y:S05]  /*17b0*/  @P0 BRA `(.L_x_24257) ;  /* 0x0000000000080947 */ /* 0x000fea0003800000 */
[----:B------:R-:W-:Y:S05]  /*17c0*/  BRA `(.L_x_24258) ;  /* 0x0000000000087947 */ /* 0x000fea0003800000 */
.L_x_24256:
[----:B-----5:R-:W-:-:S07]  /*17d0*/  FADD.FTZ R113, R29, R113 ;  /* 0x000000711d717221 */ /* 0x020fce0000010000 */
.L_x_24257:
[----:B------:R-:W-:-:S07]  /*17e0*/  MOV R33, R113 ;  /* 0x0000007100217202 */ /* 0x000fce0000000f00 */
.L_x_24258:
[----:B------:R-:W-:Y:S01]  /*17f0*/  FMUL.FTZ R114, R38, R45 ;  /* 0x0000002d26727220 */ /* 0x000fe20000410000 */
[----:B------:R-:W-:Y:S06]  /*1800*/  @P3 BRA `(.L_x_24259) ;  /* 0x0000000000083947 */ /* 0x000fec0003800000 */
[----:B------:R-:W-:Y:S05]  /*1810*/  @P0 BRA `(.L_x_24260) ;  /* 0x0000000000080947 */ /* 0x000fea0003800000 */
[----:B------:R-:W-:Y:S05]  /*1820*/  BRA `(.L_x_24261) ;  /* 0x0000000000087947 */ /* 0x000fea0003800000 */
.L_x_24259:
[----:B-----5:R-:W-:-:S07]  /*1830*/  FADD.FTZ R114, R30, R114 ;  /* 0x000000721e727221 */ /* 0x020fce0000010000 */
.L_x_24260:
[----:B------:R-:W-:-:S07]  /*1840*/  MOV R34, R114 ;  /* 0x0000007200227202 */ /* 0x000fce0000000f00 */
.L_x_24261:
[----:B------:R-:W-:Y:S01]  /*1850*/  FMUL.FTZ R115, R39, R45 ;  /* 0x0000002d27737220 */ /* 0x000fe20000410000 */
[----:B------:R-:W-:Y:S06]  /*1860*/  @P3 BRA `(.L_x_24262) ;  /* 0x0000000000083947 */ /* 0x000fec0003800000 */
[----:B------:R-:W-:Y:S05]  /*1870*/  @P0 BRA `(.L_x_24263) ;  /* 0x0000000000080947 */ /* 0x000fea0003800000 */
[----:B------:R-:W-:Y:S05]  /*1880*/  BRA `(.L_x_24264) ;  /* 0x0000000000087947 */ /* 0x000fea0003800000 */
.L_x_24262:
[----:B-----5:R-:W-:-:S07]  /*1890*/  FADD.FTZ R115, R31, R115 ;  /* 0x000000731f737221 */ /* 0x020fce0000010000 */
.L_x_24263:
[----:B------:R-:W-:-:S07]  /*18a0*/  MOV R35, R115 ;  /* 0x0000007300237202 */ /* 0x000fce0000000f00 */
.L_x_24264:
[----:B------:R-:W0:Y:S01]  /*18b0*/  @P0 LDC.64 R36, c[0x0][0x238] ;  /* 0x00008e00ff240b82 */ /* 0x000e220000000a00 */
[----:B------:R-:W-:-:S05]  /*18c0*/  IADD3 R101, R40, 0xe0, RZ ;  /* 0x000000e028657810 */ /* 0x000fca0007ffe0ff */
[----:B------:R-:W-:Y:S01]  /*18d0*/  IMAD.WIDE.U32 R38, R101, 0x10, R116 ;  /* 0x0000001065267825 */ /* 0x000fe200078e0074 */
[----:B0-----:R-:W-:-:S04]  /*18e0*/  @P0 LEA R36, P5, R91, R36, 0x4 ;  /* 0x000000245b240211 */ /* 0x001fc800078a20ff */
[----:B------:R-:W-:-:S05]  /*18f0*/  @P0 LEA.HI.X R37, R91, R37, RZ, 0x4, P5 ;  /* 0x000000255b250211 */ /* 0x000fca00028f24ff */
[----:B------:R0:W-:Y:S02]  /*1900*/  @P0 STG.E.128 desc[UR4][R36.64], R32 ;  /* 0x0000002024000986 */ /* 0x0001e4000c101d04 */
[----:B0-----:R-:W-:-:S04]  /*1910*/  @P2 LEA R36, P5, R101, UR12, 0x4 ;  /* 0x0000000c65242c11 */ /* 0x001fc8000f8a20ff */
[----:B------:R-:W-:-:S05]  /*1920*/  @P2 LEA.HI.X R37, R101, UR13, RZ, 0x4, P5 ;  /* 0x0000000d65252c11 */ /* 0x000fca000a8f24ff */
[----:B-----5:R0:W5:Y:S04]  /*1930*/  @P2 LDG.E.128 R28, desc[UR4][R36.64] ;  /* 0x00000004241c2981 */ /* 0x020168000c1e1d00 */
[----:B------:R-:W2:Y:S02]  /*1940*/  LDG.E.128 R36, desc[UR4][R38.64] ;  /* 0x0000000426247981 */ /* 0x000ea4000c1e1d00 */
[----:B--2---:R-:W-:Y:S01]  /*1950*/  FMUL.FTZ R117, R36, R45 ;  /* 0x0000002d24757220 */ /* 0x004fe20000410000 */
[----:B0-----:R-:W-:Y:S06]  /*1960*/  @P3 BRA `(.L_x_24265) ;  /* 0x0000000000083947 */ /* 0x001fec0003800000 */
[----:B------:R-:W-:Y:S05]  /*1970*/  @P0 BRA `(.L_x_24266) ;  /* 0x0000000000080947 */ /* 0x000fea0003800000 */
[----:B------:R-:W-:Y:S05]  /*1980*/  BRA `(.L_x_24267) ;  /* 0x0000000000087947 */ /* 0x000fea0003800000 */
.L_x_24265:
[----:B-----5:R-:W-:-:S07]  /*1990*/  FADD.FTZ R117, R28, R117 ;  /* 0x000000751c757221 */ /* 0x020fce0000010000 */
.L_x_24266:
[----:B------:R-:W-:-:S07]  /*19a0*/  MOV R32, R117 ;  /* 0x0000007500207202 */ /* 0x000fce0000000f00 */
.L_x_24267:
[----:B------:R-:W-:Y:S01]  /*19b0*/  FMUL.FTZ R118, R37, R45 ;  /* 0x0000002d25767220 */ /* 0x000fe20000410000 */
[----:B------:R-:W-:Y:S06]  /*19c0*/  @P3 BRA `(.L_x_24268) ;  /* 0x0000000000083947 */ /* 0x000fec0003800000 */
[----:B------:R-:W-:Y:S05]  /*19d0*/  @P0 BRA `(.L_x_24269) ;  /* 0x0000000000080947 */ /* 0x000fea0003800000 */
[----:B------:R-:W-:Y:S05]  /*19e0*/  BRA `(.L_x_24270) ;  /* 0x0000000000087947 */ /* 0x000fea0003800000 */
.L_x_24268:
[----:B-----5:R-:W-:-:S07]  /*19f0*/  FADD.FTZ R118, R29, R118 ;  /* 0x000000761d767221 */ /* 0x020fce0000010000 */
.L_x_24269:
[----:B------:R-:W-:-:S07]  /*1a00*/  MOV R33, R118 ;  /* 0x0000007600217202 */ /* 0x000fce0000000f00 */
.L_x_24270:
[----:B------:R-:W-:Y:S01]  /*1a10*/  FMUL.FTZ R119, R38, R45 ;  /* 0x0000002d26777220 */ /* 0x000fe20000410000 */
[----:B------:R-:W-:Y:S06]  /*1a20*/  @P3 BRA `(.L_x_24271) ;  /* 0x0000000000083947 */ /* 0x000fec0003800000 */
[----:B------:R-:W-:Y:S05]  /*1a30*/  @P0 BRA `(.L_x_24272) ;  /* 0x0000000000080947 */ /* 0x000fea0003800000 */
[----:B------:R-:W-:Y:S05]  /*1a40*/  BRA `(.L_x_24273) ;  /* 0x0000000000087947 */ /* 0x000fea0003800000 */
.L_x_24271:
[----:B-----5:R-:W-:-:S07]  /*1a50*/  FADD.FTZ R119, R30, R119 ;  /* 0x000000771e777221 */ /* 0x020fce0000010000 */
.L_x_24272:
[----:B------:R-:W-:-:S07]  /*1a60*/  MOV R34, R119 ;  /* 0x0000007700227202 */ /* 0x000fce0000000f00 */
.L_x_24273:
[----:B------:R-:W-:Y:S01]  /*1a70*/  FMUL.FTZ R120, R39, R45 ;  /* 0x0000002d27787220 */ /* 0x000fe20000410000 */
[----:B------:R-:W-:Y:S06]  /*1a80*/  @P3 BRA `(.L_x_24274) ;  /* 0x0000000000083947 */ /* 0x000fec0003800000 */
[----:B------:R-:W-:Y:S05]  /*1a90*/  @P0 BRA `(.L_x_24275) ;  /* 0x0000000000080947 */ /* 0x000fea0003800000 */
[----:B------:R-:W-:Y:S05]  /*1aa0*/  BRA `(.L_x_24276) ;  /* 0x0000000000087947 */ /* 0x000fea0003800000 */
.L_x_24274:
[----:B-----5:R-:W-:-:S07]  /*1ab0*/  FADD.FTZ R120, R31, R120 ;  /* 0x000000781f787221 */ /* 0x020fce0000010000 */
.L_x_24275:
[----:B------:R-:W-:-:S07]  /*1ac0*/  MOV R35, R120 ;  /* 0x0000007800237202 */ /* 0x000fce0000000f00 */
.L_x_24276:
[----:B------:R-:W-:Y:S01]  /*1ad0*/  FADD.FTZ R39, RZ, R43 ;  /* 0x0000002bff277221 */ /* 0x000fe20000010000 */
[----:B------:R-:W0:Y:S01]  /*1ae0*/  @P0 LDC.64 R36, c[0x0][0x238] ;  /* 0x00008e00ff240b82 */ /* 0x000e220000000a00 */
[----:B------:R-:W-:Y:S02]  /*1af0*/  UMOV UR6, 0xffffffff ;  /* 0xffffffff00067882 */ /* 0x000fe40000000000 */
        /* <DEDUP_REMOVED lines=8> */
[----:B------:R-:W-:Y:S02]  /*1b80*/  @P0 LEA.HI.X R37, R101, R37, RZ, 0x4, P2 ;  /* 0x0000002565250211 */ /* 0x000fe400010f24ff */
[----:B------:R-:W-:Y:S01]  /*1b90*/  ISETP.NE.AND P2, PT, R41, RZ, PT ;  /* 0x000000ff2900720c */ /* 0x000fe20003f45270 */
[----:B------:R-:W-:Y:S02]  /*1ba0*/  FADD.FTZ R39, R38, R95 ;  /* 0x0000005f26277221 */ /* 0x000fe40000010000 */
[----:B------:R0:W-:Y:S02]  /*1bb0*/  @P0 STG.E.128 desc[UR4][R36.64], R32 ;  /* 0x0000002024000986 */ /* 0x0001e4000c101d04 */
        /* <DEDUP_REMOVED lines=109> */
.L_x_24290:
[----:B-1----:R-:W-:Y:S01]  /*2290*/  FADD.FTZ R36, R124, R36 ;  /* 0x000000247c247221 */ /* 0x002fe20000010000 */
[----:B------:R-:W1:Y:S03]  /*22a0*/  @!P2 LDC.64 R38, c[0x0][0x250] ;  /* 0x00009400ff26ab82 */ /* 0x000e660000000a00 */
[----:B------:R-:W-:Y:S01]  /*22b0*/  FFMA.FTZ R41, R36, R37, UR8 ;  /* 0x0000000824297e23 */ /* 0x000fe20008010025 */
[----:B------:R-:W-:-:S05]  /*22c0*/  FMUL.FTZ R36, R45, R45 ;  /* 0x0000002d2d247220 */ /* 0x000fca0000410000 */
[----:B------:R-:W-:Y:S02]  /*22d0*/  FSEL R116, R36, RZ, P4 ;  /* 0x000000ff24747208 */ /* 0x000fe40002000000 */
[----:B------:R-:W2:Y:S03]  /*22e0*/  @!P2 LDC.64 R36, c[0x0][0x258] ;  /* 0x00009600ff24ab82 */ /* 0x000ea60000000a00 */
[----:B------:R-:W-:Y:S01]  /*22f0*/  FADD.FTZ R116, R41, R116 ;  /* 0x0000007429747221 */ /* 0x000fe20000010000 */
[----:B------:R-:W-:-:S05]  /*2300*/  FSEL R41, R45, RZ, !P4 ;  /* 0x000000ff2d297208 */ /* 0x000fca0006000000 */
[----:B------:R-:W3:Y:S01]  /*2310*/  MUFU.RSQ R116, R116 ;  /* 0x0000007400747308 */ /* 0x000ee20000001400 */
[C---:B------:R-:W-:Y:S01]  /*2320*/  FADD.FTZ R121, -R41.reuse, R89 ;  /* 0x0000005929797221 */ /* 0x040fe20000010100 */
[C---:B------:R-:W-:Y:S01]  /*2330*/  FADD.FTZ R89, -R41.reuse, R73 ;  /* 0x0000004929597221 */ /* 0x040fe20000010100 */
[----:B------:R-:W-:Y:S01]  /*2340*/  FADD.FTZ R73, -R41, R44 ;  /* 0x0000002c29497221 */ /* 0x000fe20000010100 */
[----:B-1----:R-:W-:-:S04]  /*2350*/  @!P2 IMAD.WIDE R38, R87, 0x4, R38 ;  /* 0x000000045726a825 */ /* 0x002fc800078e0226 */
[----:B------:R-:W-:Y:S01]  /*2360*/  FADD.FTZ R43, -R41, R43 ;  /* 0x0000002b292b7221 */ /* 0x000fe20000010100 */
[----:B------:R1:W-:Y:S01]  /*2370*/  @!P2 STG.E desc[UR4][R38.64], R45 ;  /* 0x0000002d2600a986 */ /* 0x0003e2000c101904 */
[----:B--2---:R-:W-:-:S04]  /*2380*/  @!P2 IMAD.WIDE R36, R87, 0x4, R36 ;  /* 0x000000045724a825 */ /* 0x004fc800078e0224 */
[C---:B---3--:R-:W-:Y:S01]  /*2390*/  FMUL.FTZ R73, R116.reuse, R73 ;  /* 0x0000004974497220 */ /* 0x048fe20000410000 */
[----:B------:R-:W-:Y:S01]  /*23a0*/  FMUL.FTZ R43, R116, R43 ;  /* 0x0000002b742b7220 */ /* 0x000fe20000410000 */
[----:B------:R2:W-:Y:S01]  /*23b0*/  @!P2 STG.E desc[UR4][R36.64], R116 ;  /* 0x000000742400a986 */ /* 0x0005e2000c101904 */
[----:B-1----:R-:W1:Y:S01]  /*23c0*/  LDC.64 R44, c[0x0][0x2b8] ;  /* 0x0000ae00ff2c7b82 */ /* 0x002e620000000a00 */
[----:B------:R-:W-:Y:S01]  /*23d0*/  LEA R122, P2, R40, UR10, 0x4 ;  /* 0x0000000a287a7c11 */ /* 0x000fe2000f8420ff */
[----:B------:R-:W-:Y:S01]  /*23e0*/  FMUL.FTZ R38, R116, R89 ;  /* 0x0000005974267220 */ /* 0x000fe20000410000 */
[C---:B------:R-:W-:Y:S01]  /*23f0*/  FADD.FTZ R89, -R41.reuse, R100 ;  /* 0x0000006429597221 */ /* 0x040fe20000010100 */
[C---:B------:R-:W-:Y:S01]  /*2400*/  FADD.FTZ R100, -R41.reuse, R109 ;  /* 0x0000006d29647221 */ /* 0x040fe20000010100 */
[----:B------:R-:W-:Y:S01]  /*2410*/  LEA.HI.X R123, R40, UR11, RZ, 0x4, P2 ;  /* 0x0000000b287b7c11 */ /* 0x000fe200090f24ff */
[----:B------:R-:W-:Y:S01]  /*2420*/  FMUL.FTZ R40, R116, R121 ;  /* 0x0000007974287220 */ /* 0x000fe20000410000 */
[----:B------:R-:W-:Y:S01]  /*2430*/  FFMA.FTZ R38, R84, R38, R15 ;  /* 0x0000002654267223 */ /* 0x000fe2000001000f */
[----:B------:R-:W-:Y:S01]  /*2440*/  FADD.FTZ R109, -R41, R117 ;  /* 0x00000075296d7221 */ /* 0x000fe20000010100 */
[----:B------:R-:W-:Y:S01]  /*2450*/  FMUL.FTZ R89, R116, R89 ;  /* 0x0000005974597220 */ /* 0x000fe20000410000 */
[----:B------:R-:W-:Y:S01]  /*2460*/  FFMA.FTZ R39, R83, R40, R27 ;  /* 0x0000002853277223 */ /* 0x000fe2000001001b */
[----:B--2---:R-:W-:Y:S01]  /*2470*/  FFMA.FTZ R37, R85, R73, R26 ;  /* 0x0000004955257223 */ /* 0x004fe2000001001a */
[----:B------:R-:W-:Y:S01]  /*2480*/  FFMA.FTZ R36, R86, R43, R16 ;  /* 0x0000002b56247223 */ /* 0x000fe20000010010 */
[C---:B------:R-:W-:Y:S01]  /*2490*/  FADD.FTZ R43, -R41.reuse, R96 ;  /* 0x00000060292b7221 */ /* 0x040fe20000010100 */
[C---:B------:R-:W-:Y:S01]  /*24a0*/  FADD.FTZ R40, -R41.reuse, R95 ;  /* 0x0000005f29287221 */ /* 0x040fe20000010100 */
[C---:B------:R-:W-:Y:S01]  /*24b0*/  FADD.FTZ R73, -R41.reuse, R98 ;  /* 0x0000006229497221 */ /* 0x040fe20000010100 */
[C---:B------:R-:W-:Y:S01]  /*24c0*/  FADD.FTZ R95, -R41.reuse, R104 ;  /* 0x00000068295f7221 */ /* 0x040fe20000010100 */
[----:B------:R2:W-:Y:S01]  /*24d0*/  STG.E.128 desc[UR4][R122.64], R36 ;  /* 0x000000247a007986 */ /* 0x0005e2000c101d04 */
        /* <DEDUP_REMOVED lines=15> */
[C---:B--2---:R-:W-:Y:S01]  /*25d0*/  FADD.FTZ R36, -R41.reuse, R72 ;  /* 0x0000004829247221 */ /* 0x044fe20000010100 */
[C---:B------:R-:W-:Y:S01]  /*25e0*/  FADD.FTZ R37, -R41.reuse, R88 ;  /* 0x0000005829257221 */ /* 0x040fe20000010100 */
[C---:B------:R-:W-:Y:S01]  /*25f0*/  FADD.FTZ R38, -R41.reuse, R90 ;  /* 0x0000005a29267221 */ /* 0x040fe20000010100 */
[C---:B------:R-:W-:Y:S01]  /*2600*/  FADD.FTZ R39, -R41.reuse, R93 ;  /* 0x0000005d29277221 */ /* 0x040fe20000010100 */
        /* <DEDUP_REMOVED lines=16> */
[----:B-1----:R-:W-:-:S04]  /*2710*/  IMAD.WIDE.U32 R112, R42, 0x10, R44 ;  /* 0x000000102a707825 */ /* 0x002fc800078e002c */
        /* <DEDUP_REMOVED lines=9> */
[----:B------:R-:W-:Y:S01]  /*27b0*/  FMUL.FTZ R93, R116, R93 ;  /* 0x0000005d745d7220 */ /* 0x000fe20000410000 */
[----:B------:R-:W-:-:S04]  /*27c0*/  IMAD.WIDE.U32 R114, R92, 0x10, R44 ;  /* 0x000000105c727825 */ /* 0x000fc800078e002c */
[----:B------:R-:W-:Y:S01]  /*27d0*/  FFMA.FTZ R43, R75, R43, R51 ;  /* 0x0000002b4b2b7223 */ /* 0x000fe20000010033 */
[----:B------:R-:W-:Y:S01]  /*27e0*/  FFMA.FTZ R42, R76, R42, R11 ;  /* 0x0000002a4c2a7223 */ /* 0x000fe2000001000b */
[----:B------:R-:W-:Y:S01]  /*27f0*/  FFMA.FTZ R41, R77, R41, R50 ;  /* 0x000000294d297223 */ /* 0x000fe20000010032 */
[----:B------:R1:W-:Y:S01]  /*2800*/  STG.E.128 desc[UR4][R112.64], R36 ;  /* 0x0000002470007986 */ /* 0x0003e2000c101d04 */
[----:B------:R-:W-:-:S04]  /*2810*/  IMAD.WIDE.U32 R72, R46, 0x10, R44 ;  /* 0x000000102e487825 */ /* 0x000fc800078e002c */
[C---:B------:R-:W-:Y:S01]  /*2820*/  FMUL.FTZ R97, R116.reuse, R97 ;  /* 0x0000006174617220 */ /* 0x040fe20000410000 */
[----:B------:R-:W-:Y:S01]  /*2830*/  FMUL.FTZ R99, R116, R99 ;  /* 0x0000006374637220 */ /* 0x000fe20000410000 */
[----:B------:R2:W-:Y:S01]  /*2840*/  STG.E.128 desc[UR4][R114.64], R40 ;  /* 0x0000002872007986 */ /* 0x0005e2000c101d04 */
[----:B------:R-:W-:-:S04]  /*2850*/  IMAD.WIDE.U32 R44, R94, 0x10, R44 ;  /* 0x000000105e2c7825 */ /* 0x000fc800078e002c */
[C---:B------:R-:W-:Y:S01]  /*2860*/  FMUL.FTZ R102, R116.reuse, R102 ;  /* 0x0000006674667220 */ /* 0x040fe20000410000 */
[C---:B------:R-:W-:Y:S01]  /*2870*/  FMUL.FTZ R103, R116.reuse, R103 ;  /* 0x0000006774677220 */ /* 0x040fe20000410000 */
[----:B------:R-:W-:Y:S01]  /*2880*/  LEA R92, P2, R47, UR10, 0x4 ;  /* 0x0000000a2f5c7c11 */ /* 0x000fe2000f8420ff */
[C---:B------:R-:W-:Y:S01]  /*2890*/  FMUL.FTZ R106, R116.reuse, R106 ;  /* 0x0000006a746a7220 */ /* 0x040fe20000410000 */
[C---:B------:R-:W-:Y:S01]  /*28a0*/  FMUL.FTZ R108, R116.reuse, R108 ;  /* 0x0000006c746c7220 */ /* 0x040fe20000410000 */
[C---:B------:R-:W-:Y:S01]  /*28b0*/  FMUL.FTZ R110, R116.reuse, R110 ;  /* 0x0000006e746e7220 */ /* 0x040fe20000410000 */
[----:B------:R-:W-:-:S04]  /*28c0*/  FMUL.FTZ R111, R116, R111 ;  /* 0x0000006f746f7220 */ /* 0x000fc80000410000 */
[----:B------:R-:W-:Y:S01]  /*28d0*/  FFMA.FTZ R46, R25, R111, R0 ;  /* 0x0000006f192e7223 */ /* 0x000fe20000010000 */
[----:B-1----:R-:W-:Y:S01]  /*28e0*/  FFMA.FTZ R39, R63, R93, R53 ;  /* 0x0000005d3f277223 */ /* 0x002fe20000010035 */
[----:B------:R-:W-:Y:S01]  /*28f0*/  FFMA.FTZ R38, R17, R90, R9 ;  /* 0x0000005a11267223 */ /* 0x000fe20000010009 */
[----:B------:R-:W-:Y:S01]  /*2900*/  FFMA.FTZ R37, R62, R89, R52 ;  /* 0x000000593e257223 */ /* 0x000fe20000010034 */
[----:B------:R-:W-:Y:S01]  /*2910*/  FFMA.FTZ R36, R74, R88, R10 ;  /* 0x000000584a247223 */ /* 0x000fe2000001000a */
[----:B--2---:R-:W-:Y:S01]  /*2920*/  FFMA.FTZ R43, R65, R98, R55 ;  /* 0x00000062412b7223 */ /* 0x004fe20000010037 */
[----:B------:R-:W-:Y:S01]  /*2930*/  FFMA.FTZ R42, R19, R97, R7 ;  /* 0x00000061132a7223 */ /* 0x000fe20000010007 */
[----:B------:R-:W-:Y:S01]  /*2940*/  FFMA.FTZ R41, R64, R96, R54 ;  /* 0x0000006040297223 */ /* 0x000fe20000010036 */
[----:B------:R-:W-:Y:S01]  /*2950*/  FFMA.FTZ R40, R18, R95, R8 ;  /* 0x0000005f12287223 */ /* 0x000fe20000010008 */
[----:B------:R1:W-:Y:S01]  /*2960*/  STG.E.128 desc[UR4][R72.64], R36 ;  /* 0x0000002448007986 */ /* 0x0003e2000c101d04 */
[----:B------:R-:W-:-:S02]  /*2970*/  LEA R90, P3, R91, UR10, 0x4 ;  /* 0x0000000a5b5a7c11 */ /* 0x000fc4000f8620ff */
[----:B------:R-:W-:Y:S01]  /*2980*/  LEA R88, P5, R101, UR10, 0x4 ;  /* 0x0000000a65587c11 */ /* 0x000fe2000f8a20ff */
[----:B------:R2:W-:Y:S01]  /*2990*/  STG.E.128 desc[UR4][R44.64], R40 ;  /* 0x000000282c007986 */ /* 0x0005e2000c101d04 */
[----:B------:R-:W-:Y:S01]  /*29a0*/  LEA.HI.X R93, R47, UR11, RZ, 0x4, P2 ;  /* 0x0000000b2f5d7c11 */ /* 0x000fe200090f24ff */
[----:B------:R-:W-:Y:S01]  /*29b0*/  FFMA.FTZ R47, R71, R104, R61 ;  /* 0x00000068472f7223 */ /* 0x000fe2000001003d */
[----:B------:R-:W-:Y:S02]  /*29c0*/  LEA.HI.X R91, R91, UR11, RZ, 0x4, P3 ;  /* 0x0000000b5b5b7c11 */ /* 0x000fe400098f24ff */
[----:B------:R-:W-:Y:S01]  /*29d0*/  LEA.HI.X R89, R101, UR11, RZ, 0x4, P5 ;  /* 0x0000000b65597c11 */ /* 0x000fe2000a8f24ff */
[----:B-1----:R-:W1:Y:S01]  /*29e0*/  LDC.64 R72, c[0x0][0x210] ;  /* 0x00008400ff487b82 */ /* 0x002e620000000a00 */
[----:B------:R-:W-:Y:S01]  /*29f0*/  FFMA.FTZ R39, R67, R103, R57 ;  /* 0x0000006743277223 */ /* 0x000fe20000010039 */
[----:B------:R-:W-:Y:S01]  /*2a00*/  FFMA.FTZ R38, R21, R102, R5 ;  /* 0x0000006615267223 */ /* 0x000fe20000010005 */
[----:B------:R-:W-:Y:S01]  /*2a10*/  FFMA.FTZ R37, R66, R100, R56 ;  /* 0x0000006442257223 */ /* 0x000fe20000010038 */
[----:B------:R-:W-:Y:S01]  /*2a20*/  FFMA.FTZ R36, R20, R99, R6 ;  /* 0x0000006314247223 */ /* 0x000fe20000010006 */
[----:B--2---:R-:W-:Y:S01]  /*2a30*/  FFMA.FTZ R43, R69, R108, R59 ;  /* 0x0000006c452b7223 */ /* 0x004fe2000001003b */
[----:B------:R-:W-:Y:S01]  /*2a40*/  FFMA.FTZ R42, R23, R107, R3 ;  /* 0x0000006b172a7223 */ /* 0x000fe20000010003 */
[----:B------:R-:W-:Y:S01]  /*2a50*/  FFMA.FTZ R41, R68, R106, R58 ;  /* 0x0000006a44297223 */ /* 0x000fe2000001003a */
[----:B------:R-:W-:Y:S01]  /*2a60*/  FFMA.FTZ R40, R22, R105, R4 ;  /* 0x0000006916287223 */ /* 0x000fe20000010004 */
[----:B------:R-:W-:Y:S01]  /*2a70*/  FFMA.FTZ R45, R70, R110, R60 ;  /* 0x0000006e462d7223 */ /* 0x000fe2000001003c */
[----:B------:R-:W-:Y:S01]  /*2a80*/  FFMA.FTZ R44, R24, R109, R2 ;  /* 0x0000006d182c7223 */ /* 0x000fe20000010002 */
[----:B------:R2:W-:Y:S04]  /*2a90*/  STG.E.128 desc[UR4][R92.64], R36 ;  /* 0x000000245c007986 */ /* 0x0005e8000c101d04 */
[----:B------:R2:W-:Y:S04]  /*2aa0*/  STG.E.128 desc[UR4][R90.64], R40 ;  /* 0x000000285a007986 */ /* 0x0005e8000c101d04 */
[----:B------:R2:W-:Y:S01]  /*2ab0*/  STG.E.128 desc[UR4][R88.64], R44 ;  /* 0x0000002c58007986 */ /* 0x0005e2000c101d04 */
[----:B-1----:R-:W-:-:S04]  /*2ac0*/  LEA R87, R72, R87, 0x2 ;  /* 0x0000005748577211 */ /* 0x002fc800078e10ff */
[----:B------:R-:W-:-:S13]  /*2ad0*/  ISETP.GE.AND P2, PT, R87, R73, PT ;  /* 0x000000495700720c */ /* 0x000fda0003f46270 */
[----:B--2---:R-:W-:Y:S05]  /*2ae0*/  @!P2 BRA `(.L_x_24278) ;  /* 0xffffffdc00a0a947 */ /* 0x004fea000383ffff */
[----:B------:R-:W-:Y:S05]  /*2af0*/  EXIT ;  /* 0x000000000000794d */ /* 0x000fea0003800000 */
.L_x_24277:
        /* <DEDUP_REMOVED lines=8> */
.L_x_24280:
[----:B------:R-:W-:Y:S05]  /*2b80*/  BSYNC B0 ;  /* 0x0000000000007941 */ /* 0x000fea0003800000 */
.L_x_24279:
        /* <DEDUP_REMOVED lines=8> */
.L_x_24281:
[----:B------:R-:W-:Y:S01]  /*2c10*/  HFMA2.MMA R41, -RZ, RZ, 0, 2.384185791015625e-07 ;  /* 0x00000004ff297435 */ /* 0x000fe200000001ff */
[----:B------:R-:W-:-:S05]  /*2c20*/  FADD.FTZ R121, R116, R36 ;  /* 0x0000002474797221 */ /* 0x000fca0000010000 */
[----:B------:R-:W-:-:S07]  /*2c30*/  MOV R116, R121 ;  /* 0x0000007900747202 */ /* 0x000fce0000000f00 */
[----:B------:R-:W-:Y:S05]  /*2c40*/  WARPSYNC.COLLECTIVE R38, `(.L_x_24282) ;  /* 0x0000000026087348 */ /* 0x000fea0003c00000 */
[----:B------:R0:W1:Y:S02]  /*2c50*/  SHFL.BFLY P3, R36, R116, R41, R39 ;  /* 0x0c00002974247389 */ /* 0x0000640000060027 */
[----:B01----:R-:W-:Y:S01]  /*2c60*/  ENDCOLLECTIVE ;  /* 0x000000000000791b */ /* 0x003fe20003800000 */
.L_x_24282:
[----:B------:R-:W-:Y:S01]  /*2c70*/  HFMA2.MMA R41, -RZ, RZ, 0, 4.76837158203125e-07 ;  /* 0x00000008ff297435 */ /* 0x000fe200000001ff */
[----:B------:R-:W-:-:S05]  /*2c80*/  FADD.FTZ R122, R121, R36 ;  /* 0x00000024797a7221 */ /* 0x000fca0000010000 */
[----:B------:R-:W-:-:S07]  /*2c90*/  MOV R116, R122 ;  /* 0x0000007a00747202 */ /* 0x000fce0000000f00 */
[----:B------:R-:W-:Y:S05]  /*2ca0*/  WARPSYNC.COLLECTIVE R38, `(.L_x_24283) ;  /* 0x0000000026087348 */ /* 0x000fea0003c00000 */
[----:B------:R0:W1:Y:S02]  /*2cb0*/  SHFL.BFLY P3, R36, R116, R41, R39 ;  /* 0x0c00002974247389 */ /* 0x0000640000060027 */
[----:B01----:R-:W-:Y:S01]  /*2cc0*/  ENDCOLLECTIVE ;  /* 0x000000000000791b */ /* 0x003fe20003800000 */
.L_x_24283:
[----:B------:R-:W-:Y:S01]  /*2cd0*/  HFMA2.MMA R41, -RZ, RZ, 0, 9.5367431640625e-07 ;  /* 0x00000010ff297435 */ /* 0x000fe200000001ff */
[----:B------:R-:W-:-:S05]  /*2ce0*/  FADD.FTZ R123, R122, R36 ;  /* 0x000000247a7b7221 */ /* 0x000fca0000010000 */
[----:B------:R-:W-:-:S07]  /*2cf0*/  MOV R116, R123 ;  /* 0x0000007b00747202 */ /* 0x000fce0000000f00 */
[----:B------:R-:W-:Y:S05]  /*2d00*/  WARPSYNC.COLLECTIVE R38, `(.L_x_24284) ;  /* 0x0000000026087348 */ /* 0x000fea0003c00000 */
[----:B------:R0:W1:Y:S02]  /*2d10*/  SHFL.BFLY P3, R36, R116, R41, R39 ;  /* 0x0c00002974247389 */ /* 0x0000640000060027 */
[----:B01----:R-:W-:Y:S01]  /*2d20*/  ENDCOLLECTIVE ;  /* 0x000000000000791b */ /* 0x003fe20003800000 */
.L_x_24284:
        /* <DEDUP_REMOVED lines=67> */
[----:B------:R-:W-:-:S11]  /*3160*/  HFMA2.MMA R39, -RZ, RZ, 0, 1.847743988037109375e-06 ;  /* 0x0000001fff277435 */ /* 0x000fd600000001ff */
[----:B------:R-:W-:Y:S05]  /*3170*/  WARPSYNC.COLLECTIVE R38, `(.L_x_24285) ;  /* 0x0000000026087348 */ /* 0x000fea0003c00000 */
[----:B------:R0:W1:Y:S02]  /*3180*/  SHFL.BFLY P3, R36, R116, R41, R39 ;  /* 0x0c00002974247389 */ /* 0x0000640000060027 */
[----:B01----:R-:W-:Y:S01]  /*3190*/  ENDCOLLECTIVE ;  /* 0x000000000000791b */ /* 0x003fe20003800000 */
.L_x_24285:
[----:B------:R-:W-:Y:S01]  /*31a0*/  HFMA2.MMA R41, -RZ, RZ, 0, 1.1920928955078125e-07 ;  /* 0x00000002ff297435 */ /* 0x000fe200000001ff */
[----:B------:R-:W-:-:S05]  /*31b0*/  FADD.FTZ R121, R116, R36 ;  /* 0x0000002474797221 */ /* 0x000fca0000010000 */
[----:B------:R-:W-:-:S07]  /*31c0*/  MOV R116, R121 ;  /* 0x0000007900747202 */ /* 0x000fce0000000f00 */
[----:B------:R-:W-:Y:S05]  /*31d0*/  WARPSYNC.COLLECTIVE R38, `(.L_x_24286) ;  /* 0x0000000026087348 */ /* 0x000fea0003c00000 */
[----:B------:R0:W1:Y:S02]  /*31e0*/  SHFL.BFLY P3, R36, R116, R41, R39 ;  /* 0x0c00002974247389 */ /* 0x0000640000060027 */
[----:B01----:R-:W-:Y:S01]  /*31f0*/  ENDCOLLECTIVE ;  /* 0x000000000000791b */ /* 0x003fe20003800000 */
.L_x_24286:
[----:B------:R-:W-:Y:S01]  /*3200*/  HFMA2.MMA R41, -RZ, RZ, 0, 2.384185791015625e-07 ;  /* 0x00000004ff297435 */ /* 0x000fe200000001ff */
[----:B------:R-:W-:-:S05]  /*3210*/  FADD.FTZ R122, R121, R36 ;  /* 0x00000024797a7221 */ /* 0x000fca0000010000 */
[----:B------:R-:W-:-:S07]  /*3220*/  MOV R116, R122 ;  /* 0x0000007a00747202 */ /* 0x000fce0000000f00 */
[----:B------:R-:W-:Y:S05]  /*3230*/  WARPSYNC.COLLECTIVE R38, `(.L_x_24287) ;  /* 0x0000000026087348 */ /* 0x000fea0003c00000 */
[----:B------:R0:W1:Y:S02]  /*3240*/  SHFL.BFLY P3, R36, R116, R41, R39 ;  /* 0x0c00002974247389 */ /* 0x0000640000060027 */
[----:B01----:R-:W-:Y:S01]  /*3250*/  ENDCOLLECTIVE ;  /* 0x000000000000791b */ /* 0x003fe20003800000 */
.L_x_24287:
[----:B------:R-:W-:Y:S01]  /*3260*/  HFMA2.MMA R41, -RZ, RZ, 0, 4.76837158203125e-07 ;  /* 0x00000008ff297435 */ /* 0x000fe200000001ff */
[----:B------:R-:W-:-:S05]  /*3270*/  FADD.FTZ R123, R122, R36 ;  /* 0x000000247a7b7221 */ /* 0x000fca0000010000 */
[----:B------:R-:W-:-:S07]  /*3280*/  MOV R116, R123 ;  /* 0x0000007b00747202 */ /* 0x000fce0000000f00 */
[----:B------:R-:W-:Y:S05]  /*3290*/  WARPSYNC.COLLECTIVE R38, `(.L_x_24288) ;  /* 0x0000000026087348 */ /* 0x000fea0003c00000 */
[----:B------:R0:W1:Y:S02]  /*32a0*/  SHFL.BFLY P3, R36, R116, R41, R39 ;  /* 0x0c00002974247389 */ /* 0x0000640000060027 */
[----:B01----:R-:W-:Y:S01]  /*32b0*/  ENDCOLLECTIVE ;  /* 0x000000000000791b */ /* 0x003fe20003800000 */
.L_x_24288:
[----:B------:R-:W-:Y:S01]  /*32c0*/  HFMA2.MMA R41, -RZ, RZ, 0, 9.5367431640625e-07 ;  /* 0x00000010ff297435 */ /* 0x000fe200000001ff */
[----:B------:R-:W-:-:S05]  /*32d0*/  FADD.FTZ R124, R123, R36 ;  /* 0x000000247b7c7221 */ /* 0x000fca0000010000 */
[----:B------:R-:W-:-:S07]  /*32e0*/  MOV R116, R124 ;  /* 0x0000007c00747202 */ /* 0x000fce0000000f00 */
[----:B------:R-:W-:Y:S05]  /*32f0*/  WARPSYNC.COLLECTIVE R38, `(.L_x_24289) ;  /* 0x0000000026087348 */ /* 0x000fea0003c00000 */
[----:B------:R0:W1:Y:S02]  /*3300*/  SHFL.BFLY P3, R36, R116, R41, R39 ;  /* 0x0c00002974247389 */ /* 0x0000640000060027 */
[----:B01----:R-:W-:Y:S01]  /*3310*/  ENDCOLLECTIVE ;  /* 0x000000000000791b */ /* 0x003fe20003800000 */
.L_x_24289:
[----:B------:R-:W-:Y:S05]  /*3320*/  BRA `(.L_x_24290) ;  /* 0xffffffec00d87947 */ /* 0x000fea000383ffff */
.L_x_24291:
        /* <DEDUP_REMOVED lines=13> */
.L_x_30543:


//--------------------- .text._ZN10layer_norm13ln_fwd_kernelINS_13Kernel_traitsI6__halfffffjLj1024ELj1ELj4ELj1ELj16ENS_18Kernel_traits_baseILj1024ES2_ffffjLj128EEEEELb0ELb0ELb1ELb0EEEvNS_9FwdParamsE --------------------------
	.section	.text._ZN10layer_norm13ln_fwd_kernelINS_13Kernel_traitsI6__halfffffjLj1024ELj1ELj4ELj1ELj16ENS_18Kernel_traits_baseILj1024ES2_ffffjLj128EEEEELb0ELb0ELb1ELb0EEEvNS_9FwdParamsE,"ax",@progbits
	.align	128
        .global         _ZN10layer_norm13ln_fwd_kernelINS_13Kernel_traitsI6__halfffffjLj1024ELj1ELj4ELj1ELj16ENS_18Kernel_traits_baseILj1024ES2_ffffjLj128EEEEELb0ELb0ELb1ELb0EEEvNS_9FwdParamsE
        .type           _ZN10layer_norm13ln_fwd_kernelINS_13Kernel_traitsI6__halfffffjLj1024ELj1ELj4ELj1ELj16ENS_18Kernel_traits_baseILj1024ES2_ffffjLj128EEEEELb0ELb0ELb1ELb0EEEvNS_9FwdParamsE,@function
        .size           _ZN10layer_norm13ln_fwd_kernelINS_13Kernel_traitsI6__halfffffjLj1024ELj1ELj4ELj1ELj16ENS_18Kernel_traits_baseILj1024ES2_ffffjLj128EEEEELb0ELb0ELb1ELb0EEEvNS_9FwdParamsE,(.L_x_30544 - _ZN10layer_norm13ln_fwd_kernelINS_13Kernel_traitsI6__halfffffjLj1024ELj1ELj4ELj1ELj16ENS_18Kernel_traits_baseILj1024ES2_ffffjLj128EEEEELb0ELb0ELb1ELb0EEEvNS_9FwdParamsE)
        .other          _ZN10layer_norm13ln_fwd_kernelINS_13Kernel_traitsI6__halfffffjLj1024ELj1ELj4ELj1ELj16ENS_18Kernel_traits_baseILj1024ES2_ffffjLj128EEEEELb0ELb0ELb1ELb0EEEvNS_9FwdParamsE,@"STO_CUDA_ENTRY STV_DEFAULT"
_ZN10layer_norm13ln_fwd_kernelINS_13Kernel_traitsI6__halfffffjLj1024ELj1ELj4ELj1ELj16ENS_18Kernel_traits_baseILj1024ES2_ffffjLj128EEEEELb0ELb0ELb1ELb0EEEvNS_9FwdParamsE:
.text._ZN10layer_norm13ln_fwd_kernelINS_13Kernel_traitsI6__halfffffjLj1024ELj1ELj4ELj1ELj16ENS_18Kernel_traits_baseILj1024ES2_ffffjLj128EEEEELb0ELb0ELb1ELb0EEEvNS_9FwdParamsE:
        /* <DEDUP_REMOVED lines=11> */
[----:B------:R-:W-:Y:S02]  /*00b0*/  MOV R3, R0 ;  /* 0x0000000000037202 */ /* 0x000fe40000000f00 */
[C---:B------:R-:W-:Y:S02]  /*00c0*/  LOP3.LUT P0, RZ, R2.reuse, 0xffffffe0, RZ, 0xc0, !PT ;  /* 0xffffffe002ff7812 */ /* 0x040fe4000780c0ff */
[C---:B------:R-:W-:Y:S02]  /*00d0*/  ISETP.GE.U32.AND P6, PT, R2.reuse, 0x40, PT ;  /* 0x000000400200780c */ /* 0x040fe40003fc6070 */
[C---:B------:R-:W-:Y:S02]  /*00e0*/  ISETP.GE.U32.AND P5, PT, R2.reuse, 0x60, PT ;  /* 0x000000600200780c */ /* 0x040fe40003fa6070 */
[----:B------:R-:W-:-:S02]  /*00f0*/  ISETP.GE.U32.AND P4, PT, R2, 0x80, PT ;  /* 0x000000800200780c */ /* 0x000fc40003f86070 */
[----:B------:R-:W-:Y:S02]  /*0100*/  ISETP.GE.U32.AND P3, PT, R2, 0xa0, PT ;  /* 0x000000a00200780c */ /* 0x000fe40003f66070 */
[----:B------:R-:W-:Y:S02]  /*0110*/  P2R R74, PR, RZ, 0x40 ;  /* 0x00000040ff4a7803 */ /* 0x000fe40000000000 */
[----:B------:R-:W-:Y:S02]  /*0120*/  P2R R75, PR, RZ, 0x20 ;  /* 0x00000020ff4b7803 */ /* 0x000fe40000000000 */
[----:B------:R-:W-:Y:S02]  /*0130*/  P2R R76, PR, RZ, 0x10 ;  /* 0x00000010ff4c7803 */ /* 0x000fe40000000000 */
[----:B------:R-:W-:Y:S01]  /*0140*/  P2R R77, PR, RZ, 0x8 ;  /* 0x00000008ff4d7803 */ /* 0x000fe20000000000 */
[----:B--2---:R-:W-:Y:S06]  /*0150*/  @!P0 BRA `(.L_x_24293) ;  /* 0x00000000002c8947 */ /* 0x004fec0003800000 */
        /* <DEDUP_REMOVED lines=11> */
.L_x_24293:
[----:B------:R-:W-:Y:S05]  /*0210*/  BSYNC B0 ;  /* 0x0000000000007941 */ /* 0x000fea0003800000 */
.L_x_24292:
        /* <DEDUP_REMOVED lines=13> */
.L_x_24295:
[----:B------:R-:W-:Y:S05]  /*02f0*/  BSYNC B0 ;  /* 0x0000000000007941 */ /* 0x000fea0003800000 */
.L_x_24294:
        /* <DEDUP_REMOVED lines=13> */
.L_x_24297:
[----:B------:R-:W-:Y:S05]  /*03d0*/  BSYNC B0 ;  /* 0x0000000000007941 */ /* 0x000fea0003800000 */
.L_x_24296:
        /* <DEDUP_REMOVED lines=13> */
.L_x_24299:
[----:B------:R-:W-:Y:S05]  /*04b0*/  BSYNC B0 ;  /* 0x0000000000007941 */ /* 0x000fea0003800000 */
.L_x_24298:
        /* <DEDUP_REMOVED lines=13> */
.L_x_24301:
[----:B------:R-:W-:Y:S05]  /*0590*/  BSYNC B0 ;  /* 0x0000000000007941 */ /* 0x000fea0003800000 */
.L_x_24300:
        /* <DEDUP_REMOVED lines=15> */
.L_x_24303:
[----:B------:R-:W-:Y:S05]  /*0690*/  BSYNC B0 ;  /* 0x0000000000007941 */ /* 0x000fea0003800000 */
.L_x_24302:
[----:B------:R-:W-:Y:S01]  /*06a0*/  ISETP.GE.U32.AND P1, PT, R2, 0xe0, PT ;  /* 0x000000e00200780c */ /* 0x000fe20003f26070 */
[----:B------:R-:W-:Y:S01]  /*06b0*/  BSSY B0, `(.L_x_24304) ;  /* 0x0000010000007945 */ /* 0x000fe20003800000 */
[----:B------:R-:W-:Y:S02]  /*06c0*/  SHF.R.U32.HI R6, RZ, 0x5, R125 ;  /* 0x00000005ff067819 */ /* 0x000fe4000001167d */
[----:B------:R-:W-:Y:S02]  /*06d0*/  P2R R79, PR, RZ, 0x2 ;  /* 0x00000002ff4f7803 */ /* 0x000fe40000000000 */
[----:B------:R-:W-:-:S07]  /*06e0*/  LEA R28, R11, R6, 0x2 ;  /* 0x000000060b1c7211 */ /* 0x000fce00078e10ff */
        /* <DEDUP_REMOVED lines=12> */
.L_x_24305:
[----:B------:R-:W-:Y:S05]  /*07b0*/  BSYNC B0 ;  /* 0x0000000000007941 */ /* 0x000fea0003800000 */
.L_x_24304:
        /* <DEDUP_REMOVED lines=14> */
.L_x_24307:
[----:B------:R-:W-:Y:S05]  /*08a0*/  BSYNC B0 ;  /* 0x0000000000007941 */ /* 0x000fea0003800000 */
.L_x_24306:
[----:B------:R-:W-:Y:S02]  /*08b0*/  ULDC UR6, c[0x0][0x214] ;  /* 0x0000850000067ab9 */ /* 0x000fe40000000800 */
[----:B------:R-:W-:-:S13]  /*08c0*/  ISETP.GE.AND P1, PT, R28, UR6, PT ;  /* 0x000000061c007c0c */ /* 0x000fda000bf26270 */
[----:B------:R-:W-:Y:S05]  /*08d0*/  @P1 EXIT ;  /* 0x000000000000194d */ /* 0x000fea0003800000 */
[----:B-----5:R-:W-:Y:S01]  /*08e0*/  MOV R12, R14 ;  /* 0x0000000e000c7202 */ /* 0x020fe20000000f00 */
        /* <DEDUP_REMOVED lines=41> */
[----:B------:R-:W-:Y:S01]  /*0b80*/  SHF.R.U64 R29, R24, 0x10, R25 ;  /* 0x00000010181d7819 */ /* 0x000fe20000001219 */
[----:B------:R-:W-:Y:S01]  /*0b90*/  UISETP.NE.AND UP0, UPT, UR6, URZ, UPT ;  /* 0x0000003f0600728c */ /* 0x000fe2000bf05270 */
[----:B------:R-:W-:Y:S01]  /*0ba0*/  MOV R18, R25 ;  /* 0x0000001900127202 */ /* 0x000fe20000000f00 */
[----:B------:R-:W-:Y:S01]  /*0bb0*/  ULDC UR7, c[0x0][0x2d8] ;  /* 0x0000b60000077ab9 */ /* 0x000fe20000000800 */
[----:B------:R-:W-:Y:S01]  /*0bc0*/  MOV R19, R26 ;  /* 0x0000001a00137202 */ /* 0x000fe20000000f00 */
[----:B------:R-:W-:Y:S01]  /*0bd0*/  ULDC UR6, c[0x0][0x29c] ;  /* 0x0000a70000067ab9 */ /* 0x000fe20000000800 */
[----:B------:R-:W-:Y:S01]  /*0be0*/  SHF.R.U64 R68, R4, 0x10, R5 ;  /* 0x0000001004447819 */ /* 0x000fe20000001205 */
[----:B------:R-:W-:Y:S01]  /*0bf0*/  HADD2.F32 R4, -RZ, R5.H0_H0 ;  /* 0x20000005ff047230 */ /* 0x000fe20000004100 */
[----:B------:R-:W-:-:S02]  /*0c00*/  SHF.R.U32.HI R24, RZ, 0x10, R25 ;  /* 0x00000010ff187819 */ /* 0x000fc40000011619 */
[--C-:B------:R-:W-:Y:S01]  /*0c10*/  SHF.R.U64 R23, R26, 0x10, R27.reuse ;  /* 0x000000101a177819 */ /* 0x100fe2000000121b */
[----:B------:R-:W-:Y:S01]  /*0c20*/  HADD2.F32 R68, -RZ, R68.H0_H0 ;  /* 0x20000044ff447230 */ /* 0x000fe20000004100 */
[----:B------:R-:W-:Y:S02]  /*0c30*/  MOV R20, R27 ;  /* 0x0000001b00147202 */ /* 0x000fe40000000f00 */
[----:B------:R-:W-:Y:S02]  /*0c40*/  SHF.R.U32.HI R22, RZ, 0x10, R27 ;  /* 0x00000010ff167819 */ /* 0x000fe4000001161b */
[----:B------:R-:W-:Y:S02]  /*0c50*/  MOV R21, R10 ;  /* 0x0000000a00157202 */ /* 0x000fe40000000f00 */
[----:B------:R-:W-:Y:S01]  /*0c60*/  SHF.R.U64 R64, R10, 0x10, R11 ;  /* 0x000000100a407819 */ /* 0x000fe2000000120b */
[----:B------:R-:W-:Y:S01]  /*0c70*/  HADD2.F32 R10, -RZ, R30.H0_H0 ;  /* 0x2000001eff0a7230 */ /* 0x000fe20000004100 */
[----:B------:R-:W-:-:S02]  /*0c80*/  MOV R65, R11 ;  /* 0x0000000b00417202 */ /* 0x000fc40000000f00 */
        /* <DEDUP_REMOVED lines=32> */
[----:B------:R-:W-:Y:S01]  /*0e90*/  MOV R9, R28 ;  /* 0x0000001c00097202 */ /* 0x000fe20000000f00 */
        /* <DEDUP_REMOVED lines=24> */
[----:B------:R-:W-:-:S07]  /*1020*/  HADD2.F32 R73, -RZ, R73.H0_H0 ;  /* 0x20000049ff497230 */ /* 0x000fce0000004100 */
.L_x_24405:
[----:B------:R-:W0:Y:S08]  /*1030*/  LDC.64 R60, c[0x0][0x280] ;  /* 0x0000a000ff3c7b82 */ /* 0x000e300000000a00 */
[----:B------:R-:W1:Y:S08]  /*1040*/  LDC R83, c[0x0][0x218] ;  /* 0x00008600ff537b82 */ /* 0x000e700000000800 */
[----:B------:R-:W2:Y:S01]  /*1050*/  LDC.64 R62, c[0x0][0x288] ;  /* 0x0000a200ff3e7b82 */ /* 0x000ea20000000a00 */
[----:B0-----:R-:W-:-:S06]  /*1060*/  IMAD.WIDE R60, R9, 0x4, R60 ;  /* 0x00000004093c7825 */ /* 0x001fcc00078e023c */
[----:B------:R-:W3:Y:S01]  /*1070*/  LDG.E R60, desc[UR4][R60.64] ;  /* 0x000000043c3c7981 */ /* 0x000ee2000c1e1900 */
[C---:B-1----:R-:W-:Y:S02]  /*1080*/  IMAD R81, R9.reuse, R83, RZ ;  /* 0x0000005309517224 */ /* 0x042fe400078e02ff */
[----:B--2---:R-:W-:Y:S01]  /*1090*/  IMAD.WIDE R62, R9, 0x4, R62 ;  /* 0x00000004093e7825 */ /* 0x004fe200078e023e */
[----:B------:R-:W-:Y:S04]  /*10a0*/  BSSY B0, `(.L_x_24308) ;  /* 0x000003e000007945 */ /* 0x000fe80003800000 */
[----:B------:R0:W5:Y:S02]  /*10b0*/  LDG.E R61, desc[UR4][R62.64] ;  /* 0x000000043e3d7981 */ /* 0x000164000c1e1900 */
[----:B0-----:R-:W-:Y:S01]  /*10c0*/  HFMA2.MMA R63, -RZ, RZ, 0, 0 ;  /* 0x00000000ff3f7435 */ /* 0x001fe200000001ff */
[----:B---3--:R-:W-:-:S13]  /*10d0*/  ISETP.GE.AND P1, PT, R60, 0x1, PT ;  /* 0x000000013c00780c */ /* 0x008fda0003f26270 */
[----:B------:R-:W-:-:S05]  /*10e0*/  @P1 IADD3 R82, R60, -0x1, RZ ;  /* 0xffffffff3c521810 */ /* 0x000fca0007ffe0ff */
[----:B------:R-:W-:Y:S01]  /*10f0*/  @P1 IMAD R83, R82, R83, RZ ;  /* 0x0000005352531224 */ /* 0x000fe200078e02ff */
[----:B------:R-:W-:-:S04]  /*1100*/  SHF.R.S32.HI R82, RZ, 0x1f, R81 ;  /* 0x0000001fff527819 */ /* 0x000fc80000011451 */
[----:B------:R-:W-:Y:S02]  /*1110*/  LEA.HI R81, R82, R81, RZ, 0x2 ;  /* 0x0000005152517211 */ /* 0x000fe400078f10ff */
[----:B------:R-:W-:Y:S02]  /*1120*/  @P1 SHF.R.S32.HI R82, RZ, 0x1f, R83 ;  /* 0x0000001fff521819 */ /* 0x000fe40000011453 */
[----:B------:R-:W-:Y:S02]  /*1130*/  LEA.HI.SX32 R62, R81, R0, 0x1e ;  /* 0x00000000513e7211 */ /* 0x000fe400078ff2ff */
[----:B------:R-:W-:Y:S02]  /*1140*/  @P1 LEA.HI R83, R82, R83, RZ, 0x2 ;  /* 0x0000005352531211 */ /* 0x000fe400078f10ff */
[----:B------:R-:W-:Y:S02]  /*1150*/  @P1 LOP3.LUT R0, R125, 0x1f, RZ, 0xc0, !PT ;  /* 0x0000001f7d001812 */ /* 0x000fe400078ec0ff */
[----:B------:R-:W-:-:S02]  /*1160*/  SHF.R.S32.HI R81, RZ, 0x1f, R9 ;  /* 0x0000001fff517819 */ /* 0x000fc40000011409 */
[----:B------:R-:W-:Y:S01]  /*1170*/  @P1 LEA.HI.SX32 R63, R83, R0, 0x1e ;  /* 0x00000000533f1211 */ /* 0x000fe200078ff2ff */
[----:B------:R-:W-:Y:S06]  /*1180*/  @!P0 BRA `(.L_x_24309) ;  /* 0x0000000000bc8947 */ /* 0x000fec0003800000 */
[----:B------:R-:W0:Y:S02]  /*1190*/  LDC.64 R82, c[0x0][0x230] ;  /* 0x00008c00ff527b82 */ /* 0x000e240000000a00 */
[----:B0-----:R-:W-:-:S04]  /*11a0*/  ISETP.NE.U32.AND P2, PT, R82, RZ, PT ;  /* 0x000000ff5200720c */ /* 0x001fc80003f45070 */
[----:B------:R-:W-:-:S13]  /*11b0*/  ISETP.NE.AND.EX P2, PT, R83, RZ, PT, P2 ;  /* 0x000000ff5300720c */ /* 0x000fda0003f45320 */
[----:B------:R-:W0:Y:S02]  /*11c0*/  @P2 LDC.64 R24, c[0x0][0x230] ;  /* 0x00008c00ff182b82 */ /* 0x000e240000000a00 */
[----:B0-----:R-:W-:-:S05]  /*11d0*/  @P2 IMAD.WIDE.U32 R24, R62, 0x10, R24 ;  /* 0x000000103e182825 */ /* 0x001fca00078e0018 */
[----:B------:R-:W2:Y:S01]  /*11e0*/  @P2 LDG.E.128 R20, desc[UR4][R24.64] ;  /* 0x0000000418142981 */ /* 0x000ea2000c1e1d00 */
[----:B------:R-:W-:-:S13]  /*11f0*/  ISETP.GT.AND P3, PT, R60, RZ, PT ;  /* 0x000000ff3c00720c */ /* 0x000fda0003f64270 */
        /* <DEDUP_REMOVED lines=11> */
[----:B------:R-:W0:Y:S01]  /*12b0*/  @P1 LDC.64 R82, c[0x0][0x220] ;  /* 0x00008800ff521b82 */ /* 0x000e220000000a00 */
[----:B------:R-:W-:Y:S01]  /*12c0*/  BSSY B1, `(.L_x_24310) ;  /* 0x0000007000017945 */ /* 0x000fe20003800000 */
[----:B------:R-:W-:Y:S01]  /*12d0*/  @!P3 FSEL R27, R23, RZ, P4 ;  /* 0x000000ff171bb208 */ /* 0x000fe20002000000 */
[----:B0-----:R-:W-:-:S05]  /*12e0*/  @P1 IMAD.WIDE.U32 R82, R63, 0x10, R82 ;  /* 0x000000103f521825 */ /* 0x001fca00078e0052 */
[----:B------:R0:W5:Y:S01]  /*12f0*/  @P1 LDG.E.128 R28, desc[UR4][R82.64] ;  /* 0x00000004521c1981 */ /* 0x000162000c1e1d00 */
[----:B------:R-:W-:Y:S05]  /*1300*/  @!P3 BRA `(.L_x_24311) ;  /* 0x000000000008b947 */ /* 0x000fea0003800000 */
[----:B-----5:R-:W-:-:S04]  /*1310*/  FMUL.FTZ R24, R28, UR6 ;  /* 0x000000061c187c20 */ /* 0x020fc80008410000 */
[----:B------:R-:W-:-:S07]  /*1320*/  @P2 FADD.FTZ R24, R20, R24 ;  /* 0x0000001814182221 */ /* 0x000fce0000010000 */
.L_x_24311:
[----:B------:R-:W-:Y:S05]  /*1330*/  BSYNC B1 ;  /* 0x0000000000017941 */ /* 0x000fea0003800000 */
.L_x_24310:
[----:B------:R-:W-:Y:S04]  /*1340*/  BSSY B1, `(.L_x_24312) ;  /* 0x0000004000017945 */ /* 0x000fe80003800000 */
[----:B------:R-:W-:Y:S05]  /*1350*/  @!P3 BRA `(.L_x_24313) ;  /* 0x000000000008b947 */ /* 0x000fea0003800000 */
[----:B-----5:R-:W-:-:S04]  /*1360*/  FMUL.FTZ R25, R29, UR6 ;  /* 0x000000061d197c20 */ /* 0x020fc80008410000 */
[----:B------:R-:W-:-:S07]  /*1370*/  @P2 FADD.FTZ R25, R21, R25 ;  /* 0x0000001915192221 */ /* 0x000fce0000010000 */
.L_x_24313:
[----:B------:R-:W-:Y:S05]  /*1380*/  BSYNC B1 ;  /* 0x0000000000017941 */ /* 0x000fea0003800000 */
.L_x_24312:
[----:B------:R-:W-:Y:S04]  /*1390*/  BSSY B1, `(.L_x_24314) ;  /* 0x0000004000017945 */ /* 0x000fe80003800000 */
[----:B------:R-:W-:Y:S05]  /*13a0*/  @!P3 BRA `(.L_x_24315) ;  /* 0x000000000008b947 */ /* 0x000fea0003800000 */
[----:B-----5:R-:W-:-:S04]  /*13b0*/  FMUL.FTZ R26, R30, UR6 ;  /* 0x000000061e1a7c20 */ /* 0x020fc80008410000 */
[----:B------:R-:W-:-:S07]  /*13c0*/  @P2 FADD.FTZ R26, R22, R26 ;  /* 0x0000001a161a2221 */ /* 0x000fce0000010000 */
.L_x_24315:
[----:B------:R-:W-:Y:S05]  /*13d0*/  BSYNC B1 ;  /* 0x0000000000017941 */ /* 0x000fea0003800000 */
.L_x_24314:
[----:B------:R-:W-:Y:S04]  /*13e0*/  BSSY B1, `(.L_x_24316) ;  /* 0x0000004000017945 */ /* 0x000fe80003800000 */
[----:B------:R-:W-:Y:S05]  /*13f0*/  @!P3 BRA `(.L_x_24317) ;  /* 0x000000000008b947 */ /* 0x000fea0003800000 */
[----:B-----5:R-:W-:-:S04]  /*1400*/  FMUL.FTZ R27, R31, UR6 ;  /* 0x000000061f1b7c20 */ /* 0x020fc80008410000 */
[----:B------:R-:W-:-:S07]  /*1410*/  @P2 FADD.FTZ R27, R23, R27 ;  /* 0x0000001b171b2221 */ /* 0x000fce0000010000 */
.L_x_24317:
[----:B------:R-:W-:Y:S05]  /*1420*/  BSYNC B1 ;  /* 0x0000000000017941 */ /* 0x000fea0003800000 */
.L_x_24316:
[----:B0-----:R-:W0:Y:S01]  /*1430*/  LDC.64 R82, c[0x0][0x238] ;  /* 0x00008e00ff527b82 */ /* 0x001e220000000a00 */
[----:B------:R-:W-:Y:S01]  /*1440*/  IADD3 R63, R63, 0x20, RZ ;  /* 0x000000203f3f7810 */ /* 0x000fe20007ffe0ff */
[C---:B0-----:R-:W-:Y:S01]  /*1450*/  IMAD.WIDE.U32 R82, R62.reuse, 0x10, R82 ;  /* 0x000000103e527825 */ /* 0x041fe200078e0052 */
[----:B------:R-:W-:-:S04]  /*1460*/  IADD3 R62, R62, 0x20, RZ ;  /* 0x000000203e3e7810 */ /* 0x000fc80007ffe0ff */
[----:B------:R0:W-:Y:S03]  /*1470*/  STG.E.128 desc[UR4][R82.64], R24 ;  /* 0x0000001852007986 */ /* 0x0001e6000c101d04 */
.L_x_24309:
[----:B------:R-:W-:Y:S05]  /*1480*/  BSYNC B0 ;  /* 0x0000000000007941 */ /* 0x000fea0003800000 */
.L_x_24308:
        /* <DEDUP_REMOVED lines=25> */
[----:B-----5:R0:W5:Y:S01]  /*1620*/  @P1 LDG.E.128 R28, desc[UR4][R82.64] ;  /* 0x00000004521c1981 */ /* 0x020162000c1e1d00 */
[----:B------:R-:W-:Y:S05]  /*1630*/  @!P3 BRA `(.L_x_24321) ;  /* 0x000000000008b947 */ /* 0x000fea0003800000 */
[----:B-----5:R-:W-:-:S04]  /*1640*/  FMUL.FTZ R32, R28, UR6 ;  /* 0x000000061c207c20 */ /* 0x020fc80008410000 */
[----:B------:R-:W-:-:S07]  /*1650*/  @P2 FADD.FTZ R32, R20, R32 ;  /* 0x0000002014202221 */ /* 0x000fce0000010000 */
.L_x_24321:
[----:B------:R-:W-:Y:S05]  /*1660*/  BSYNC B1 ;  /* 0x0000000000017941 */ /* 0x000fea0003800000 */
.L_x_24320:
[----:B------:R-:W-:Y:S04]  /*1670*/  BSSY B1, `(.L_x_24322) ;  /* 0x0000004000017945 */ /* 0x000fe80003800000 */
[----:B------:R-:W-:Y:S05]  /*1680*/  @!P3 BRA `(.L_x_24323) ;  /* 0x000000000008b947 */ /* 0x000fea0003800000 */
[----:B-----5:R-:W-:-:S04]  /*1690*/  FMUL.FTZ R33, R29, UR6 ;  /* 0x000000061d217c20 */ /* 0x020fc80008410000 */
[----:B------:R-:W-:-:S07]  /*16a0*/  @P2 FADD.FTZ R33, R21, R33 ;  /* 0x0000002115212221 */ /* 0x000fce0000010000 */
.L_x_24323:
[----:B------:R-:W-:Y:S05]  /*16b0*/  BSYNC B1 ;  /* 0x0000000000017941 */ /* 0x000fea0003800000 */
.L_x_24322:
[----:B------:R-:W-:Y:S04]  /*16c0*/  BSSY B1, `(.L_x_24324) ;  /* 0x0000004000017945 */ /* 0x000fe80003800000 */
[----:B------:R-:W-:Y:S05]  /*16d0*/  @!P3 BRA `(.L_x_24325) ;  /* 0x000000000008b947 */ /* 0x000fea0003800000 */
[----:B-----5:R-:W-:-:S04]  /*16e0*/  FMUL.FTZ R34, R30, UR6 ;  /* 0x000000061e227c20 */ /* 0x020fc80008410000 */
[----:B------:R-:W-:-:S07]  /*16f0*/  @P2 FADD.FTZ R34, R22, R34 ;  /* 0x0000002216222221 */ /* 0x000fce0000010000 */
.L_x_24325:
[----:B------:R-:W-:Y:S05]  /*1700*/  BSYNC B1 ;  /* 0x0000000000017941 */ /* 0x000fea0003800000 */
.L_x_24324:
[----:B------:R-:W-:Y:S04]  /*1710*/  BSSY B1, `(.L_x_24326) ;  /* 0x0000004000017945 */ /* 0x000fe80003800000 */
[----:B------:R-:W-:Y:S05]  /*1720*/  @!P3 BRA `(.L_x_24327) ;  /* 0x000000000008b947 */ /* 0x000fea0003800000 */
[----:B-----5:R-:W-:-:S04]  /*1730*/  FMUL.FTZ R35, R31, UR6 ;  /* 0x000000061f237c20 */ /* 0x020fc80008410000 */
[----:B------:R-:W-:-:S07]  /*1740*/  @P2 FADD.FTZ R35, R23, R35 ;  /* 0x0000002317232221 */ /* 0x000fce0000010000 */
.L_x_24327:
[----:B------:R-:W-:Y:S05]  /*1750*/  BSYNC B1 ;  /* 0x0000000000017941 */ /* 0x000fea0003800000 */
.L_x_24326:
[----:B0-----:R-:W0:Y:S01]  /*1760*/  LDC.64 R82, c[0x0][0x238] ;  /* 0x00008e00ff527b82 */ /* 0x001e220000000a00 */
[----:B------:R-:W-:Y:S01]  /*1770*/  IADD3 R63, R63, 0x20, RZ ;  /* 0x000000203f3f7810 */ /* 0x000fe20007ffe0ff */
[C---:B0-----:R-:W-:Y:S01]  /*1780*/  IMAD.WIDE.U32 R82, R62.reuse, 0x10, R82 ;  /* 0x000000103e527825 */ /* 0x041fe200078e0052 */
[----:B------:R-:W-:-:S04]  /*1790*/  IADD3 R62, R62, 0x20, RZ ;  /* 0x000000203e3e7810 */ /* 0x000fc80007ffe0ff */
[----:B------:R1:W-:Y:S03]  /*17a0*/  STG.E.128 desc[UR4][R82.64], R32 ;  /* 0x0000002052007986 */ /* 0x0003e6000c101d04 */
.L_x_24319:
[----:B------:R-:W-:Y:S05]  /*17b0*/  BSYNC B0 ;  /* 0x0000000000007941 */ /* 0x000fea0003800000 */
.L_x_24318:
        /* <DEDUP_REMOVED lines=29> */
.L_x_24331:
[----:B------:R-:W-:Y:S05]  /*1990*/  BSYNC B1 ;  /* 0x0000000000017941 */ /* 0x000fea0003800000 */
.L_x_24330:
[----:B------:R-:W-:Y:S04]  /*19a0*/  BSSY B1, `(.L_x_24332) ;  /* 0x0000004000017945 */ /* 0x000fe80003800000 */
[----:B------:R-:W-:Y:S05]  /*19b0*/  @!P3 BRA `(.L_x_24333) ;  /* 0x000000000008b947 */ /* 0x000fea0003800000 */
[----:B-----5:R-:W-:-:S04]  /*19c0*/  FMUL.FTZ R37, R29, UR6 ;  /* 0x000000061d257c20 */ /* 0x020fc80008410000 */
[----:B------:R-:W-:-:S07]  /*19d0*/  @P2 FADD.FTZ R37, R21, R37 ;  /* 0x0000002515252221 */ /* 0x000fce0000010000 */
.L_x_24333:
[----:B------:R-:W-:Y:S05]  /*19e0*/  BSYNC B1 ;  /* 0x0000000000017941 */ /* 0x000fea0003800000 */
.L_x_24332:
[----:B------:R-:W-:Y:S04]  /*19f0*/  BSSY B1, `(.L_x_24334) ;  /* 0x0000004000017945 */ /* 0x000fe80003800000 */
[----:B------:R-:W-:Y:S05]  /*1a00*/  @!P3 BRA `(.L_x_24335) ;  /* 0x000000000008b947 */ /* 0x000fea0003800000 */
[----:B-----5:R-:W-:-:S04]  /*1a10*/  FMUL.FTZ R38, R30, UR6 ;  /* 0x000000061e267c20 */ /* 0x020fc80008410000 */
[----:B------:R-:W-:-:S07]  /*1a20*/  @P2 FADD.FTZ R38, R22, R38 ;  /* 0x0000002616262221 */ /* 0x000fce0000010000 */
.L_x_24335:
[----:B------:R-:W-:Y:S05]  /*1a30*/  BSYNC B1 ;  /* 0x0000000000017941 */ /* 0x000fea0003800000 */
.L_x_24334:
[----:B------:R-:W-:Y:S04]  /*1a40*/  BSSY B1, `(.L_x_24336) ;  /* 0x0000004000017945 */ /* 0x000fe80003800000 */
[----:B------:R-:W-:Y:S05]  /*1a50*/  @!P3 BRA `(.L_x_24337) ;  /* 0x000000000008b947 */ /* 0x000fea0003800000 */
[----:B-----5:R-:W-:-:S04]  /*1a60*/  FMUL.FTZ R39, R31, UR6 ;  /* 0x000000061f277c20 */ /* 0x020fc80008410000 */
[----:B------:R-:W-:-:S07]  /*1a70*/  @P2 FADD.FTZ R39, R23, R39 ;  /* 0x0000002717272221 */ /* 0x000fce0000010000 */
.L_x_24337:
[----:B------:R-:W-:Y:S05]  /*1a80*/  BSYNC B1 ;  /* 0x0000000000017941 */ /* 0x000fea0003800000 */
.L_x_24336:
[----:B0-----:R-:W0:Y:S01]  /*1a90*/  LDC.64 R82, c[0x0][0x238] ;  /* 0x00008e00ff527b82 */ /* 0x001e220000000a00 */
[----:B------:R-:W-:Y:S01]  /*1aa0*/  IADD3 R63, R63, 0x20, RZ ;  /* 0x000000203f3f7810 */ /* 0x000fe20007ffe0ff */
[C---:B0-----:R-:W-:Y:S01]  /*1ab0*/  IMAD.WIDE.U32 R82, R62.reuse, 0x10, R82 ;  /* 0x000000103e527825 */ /* 0x041fe200078e0052 */
[----:B------:R-:W-:-:S04]  /*1ac0*/  IADD3 R62, R62, 0x20, RZ ;  /* 0x000000203e3e7810 */ /* 0x000fc80007ffe0ff */
[----:B------:R2:W-:Y:S03]  /*1ad0*/  STG.E.128 desc[UR4][R82.64], R36 ;  /* 0x0000002452007986 */ /* 0x0005e6000c101d04 */
.L_x_24329:
[----:B------:R-:W-:Y:S05]  /*1ae0*/  BSYNC B0 ;  /* 0x0000000000007941 */ /* 0x000fea0003800000 */
.L_x_24328:
[----:B------:R-:W-:Y:S01]  /*1af0*/  ISETP.NE.AND P2, PT, R76, RZ, PT ;  /* 0x000000ff4c00720c */ /* 0x000fe20003f45270 */
[----:B------:R-:W-:-:S12]  /*1b00*/  BSSY B0, `(.L_x_24338) ;  /* 0x0000031000007945 */ /* 0x000fd80003800000 */
[----:B------:R-:W-:Y:S05]  /*1b10*/  @!P2 BRA `(.L_x_24339) ;  /* 0x0000000000bca947 */ /* 0x000fea0003800000 */
[----:B012---:R-:W0:Y:S02]  /*1b20*/  LDC.64 R82, c[0x0][0x230] ;  /* 0x00008c00ff527b82 */ /* 0x007e240000000a00 */
        /* <DEDUP_REMOVED lines=25> */
.L_x_24341:
[----:B------:R-:W-:Y:S05]  /*1cc0*/  BSYNC B1 ;  /* 0x0000000000017941 */ /* 0x000fea0003800000 */
.L_x_24340:
[----:B------:R-:W-:Y:S04]  /*1cd0*/  BSSY B1, `(.L_x_24342) ;  /* 0x0000004000017945 */ /* 0x000fe80003800000 */
[----:B------:R-:W-:Y:S05]  /*1ce0*/  @!P3 BRA `(.L_x_24343) ;  /* 0x000000000008b947 */ /* 0x000fea0003800000 */
[----:B-----5:R-:W-:-:S04]  /*1cf0*/  FMUL.FTZ R41, R29, UR6 ;  /* 0x000000061d297c20 */ /* 0x020fc80008410000 */
[----:B------:R-:W-:-:S07]  /*1d00*/  @P2 FADD.FTZ R41, R21, R41 ;  /* 0x0000002915292221 */ /* 0x000fce0000010000 */
.L_x_24343:
[----:B------:R-:W-:Y:S05]  /*1d10*/  BSYNC B1 ;  /* 0x0000000000017941 */ /* 0x000fea0003800000 */
.L_x_24342:
[----:B------:R-:W-:Y:S04]  /*1d20*/  BSSY B1, `(.L_x_24344) ;  /* 0x0000004000017945 */ /* 0x000fe80003800000 */
[----:B------:R-:W-:Y:S05]  /*1d30*/  @!P3 BRA `(.L_x_24345) ;  /* 0x000000000008b947 */ /* 0x000fea0003800000 */
[----:B-----5:R-:W-:-:S04]  /*1d40*/  FMUL.FTZ R42, R30, UR6 ;  /* 0x000000061e2a7c20 */ /* 0x020fc80008410000 */
[----:B------:R-:W-:-:S07]  /*1d50*/  @P2 FADD.FTZ R42, R22, R42 ;  /* 0x0000002a162a2221 */ /* 0x000fce0000010000 */
.L_x_24345:
[----:B------:R-:W-:Y:S05]  /*1d60*/  BSYNC B1 ;  /* 0x0000000000017941 */ /* 0x000fea0003800000 */
.L_x_24344:
[----:B------:R-:W-:Y:S04]  /*1d70*/  BSSY B1, `(.L_x_24346) ;  /* 0x0000004000017945 */ /* 0x000fe80003800000 */
[----:B------:R-:W-:Y:S05]  /*1d80*/  @!P3 BRA `(.L_x_24347) ;  /* 0x000000000008b947 */ /* 0x000fea0003800000 */
[----:B-----5:R-:W-:-:S04]  /*1d90*/  FMUL.FTZ R43, R31, UR6 ;  /* 0x000000061f2b7c20 */ /* 0x020fc80008410000 */
[----:B------:R-:W-:-:S07]  /*1da0*/  @P2 FADD.FTZ R43, R23, R43 ;  /* 0x0000002b172b2221 */ /* 0x000fce0000010000 */
.L_x_24347:
[----:B------:R-:W-:Y:S05]  /*1db0*/  BSYNC B1 ;  /* 0x0000000000017941 */ /* 0x000fea0003800000 */
.L_x_24346:
[----:B0-----:R-:W0:Y:S01]  /*1dc0*/  LDC.64 R82, c[0x0][0x238] ;  /* 0x00008e00ff527b82 */ /* 0x001e220000000a00 */
[----:B------:R-:W-:Y:S01]  /*1dd0*/  IADD3 R63, R63, 0x20, RZ ;  /* 0x000000203f3f7810 */ /* 0x000fe20007ffe0ff */
[C---:B0-----:R-:W-:Y:S01]  /*1de0*/  IMAD.WIDE.U32 R82, R62.reuse, 0x10, R82 ;  /* 0x000000103e527825 */ /* 0x041fe200078e0052 */
[----:B------:R-:W-:-:S04]  /*1df0*/  IADD3 R62, R62, 0x20, RZ ;  /* 0x000000203e3e7810 */ /* 0x000fc80007ffe0ff */
[----:B------:R3:W-:Y:S03]  /*1e00*/  STG.E.128 desc[UR4][R82.64], R40 ;  /* 0x0000002852007986 */ /* 0x0007e6000c101d04 */
.L_x_24339:
[----:B------:R-:W-:Y:S05]  /*1e10*/  BSYNC B0 ;  /* 0x0000000000007941 */ /* 0x000fea0003800000 */
.L_x_24338:
[----:B------:R-:W-:Y:S01]  /*1e20*/  ISETP.NE.AND P2, PT, R77, RZ, PT ;  /* 0x000000ff4d00720c */ /* 0x000fe20003f45270 */
[----:B------:R-:W-:-:S12]  /*1e30*/  BSSY B0, `(.L_x_24348) ;  /* 0x0000031000007945 */ /* 0x000fd80003800000 */
[----:B------:R-:W-:Y:S05]  /*1e40*/  @!P2 BRA `(.L_x_24349) ;  /* 0x0000000000bca947 */ /* 0x000fea0003800000 */
[----:B0123--:R-:W0:Y:S02]  /*1e50*/  LDC.64 R82, c[0x0][0x230] ;  /* 0x00008c00ff527b82 */ /* 0x00fe240000000a00 */
        /* <DEDUP_REMOVED lines=25> */
.L_x_24351:
[----:B------:R-:W-:Y:S05]  /*1ff0*/  BSYNC B1 ;  /* 0x0000000000017941 */ /* 0x000fea0003800000 */
.L_x_24350:
[----:B------:R-:W-:Y:S04]  /*2000*/  BSSY B1, `(.L_x_24352) ;  /* 0x0000004000017945 */ /* 0x000fe80003800000 */
[----:B------:R-:W-:Y:S05]  /*2010*/  @!P3 BRA `(.L_x_24353) ;  /* 0x000000000008b947 */ /* 0x000fea0003800000 */
[----:B-----5:R-:W-:-:S04]  /*2020*/  FMUL.FTZ R45, R29, UR6 ;  /* 0x000000061d2d7c20 */ /* 0x020fc80008410000 */
[----:B------:R-:W-:-:S07]  /*2030*/  @P2 FADD.FTZ R45, R21, R45 ;  /* 0x0000002d152d2221 */ /* 0x000fce0000010000 */
.L_x_24353:
[----:B------:R-:W-:Y:S05]  /*2040*/  BSYNC B1 ;  /* 0x0000000000017941 */ /* 0x000fea0003800000 */
.L_x_24352:
[----:B------:R-:W-:Y:S04]  /*2050*/  BSSY B1, `(.L_x_24354) ;  /* 0x0000004000017945 */ /* 0x000fe80003800000 */
[----:B------:R-:W-:Y:S05]  /*2060*/  @!P3 BRA `(.L_x_24355) ;  /* 0x000000000008b947 */ /* 0x000fea0003800000 */
[----:B-----5:R-:W-:-:S04]  /*2070*/  FMUL.FTZ R46, R30, UR6 ;  /* 0x000000061e2e7c20 */ /* 0x020fc80008410000 */
[----:B------:R-:W-:-:S07]  /*2080*/  @P2 FADD.FTZ R46, R22, R46 ;  /* 0x0000002e162e2221 */ /* 0x000fce0000010000 */
.L_x_24355:
[----:B------:R-:W-:Y:S05]  /*2090*/  BSYNC B1 ;  /* 0x0000000000017941 */ /* 0x000fea0003800000 */
.L_x_24354:
[----:B------:R-:W-:Y:S04]  /*20a0*/  BSSY B1, `(.L_x_24356) ;  /* 0x0000004000017945 */ /* 0x000fe80003800000 */
[----:B------:R-:W-:Y:S05]  /*20b0*/  @!P3 BRA `(.L_x_24357) ;  /* 0x000000000008b947 */ /* 0x000fea0003800000 */
[----:B-----5:R-:W-:-:S04]  /*20c0*/  FMUL.FTZ R47, R31, UR6 ;  /* 0x000000061f2f7c20 */ /* 0x020fc80008410000 */
[----:B------:R-:W-:-:S07]  /*20d0*/  @P2 FADD.FTZ R47, R23, R47 ;  /* 0x0000002f172f2221 */ /* 0x000fce0000010000 */
.L_x_24357:
[----:B------:R-:W-:Y:S05]  /*20e0*/  BSYNC B1 ;  /* 0x0000000000017941 */ /* 0x000fea0003800000 */
.L_x_24356:
[----:B0-----:R-:W0:Y:S01]  /*20f0*/  LDC.64 R82, c[0x0][0x238] ;  /* 0x00008e00ff527b82 */ /* 0x001e220000000a00 */
[----:B------:R-:W-:Y:S01]  /*2100*/  IADD3 R63, R63, 0x20, RZ ;  /* 0x000000203f3f7810 */ /* 0x000fe20007ffe0ff */
[C---:B0-----:R-:W-:Y:S01]  /*2110*/  IMAD.WIDE.U32 R82, R62.reuse, 0x10, R82 ;  /* 0x000000103e527825 */ /* 0x041fe200078e0052 */
[----:B------:R-:W-:-:S04]  /*2120*/  IADD3 R62, R62, 0x20, RZ ;  /* 0x000000203e3e7810 */ /* 0x000fc80007ffe0ff */
[----:B------:R4:W-:Y:S03]  /*2130*/  STG.E.128 desc[UR4][R82.64], R44 ;  /* 0x0000002c52007986 */ /* 0x0009e6000c101d04 */
.L_x_24349:
[----:B------:R-:W-:Y:S05]  /*2140*/  BSYNC B0 ;  /* 0x0000000000007941 */ /* 0x000fea0003800000 */
.L_x_24348:
[----:B------:R-:W-:Y:S01]  /*2150*/  ISETP.NE.AND P2, PT, R78, RZ, PT ;  /* 0x000000ff4e00720c */ /* 0x000fe20003f45270 */
[----:B------:R-:W-:-:S12]  /*2160*/  BSSY B0, `(.L_x_24358) ;  /* 0x0000031000007945 */ /* 0x000fd80003800000 */
[----:B------:R-:W-:Y:S05]  /*2170*/  @!P2 BRA `(.L_x_24359) ;  /* 0x0000000000bca947 */ /* 0x000fea0003800000 */
[----:B01234-:R-:W0:Y:S02]  /*2180*/  LDC.64 R82, c[0x0][0x230] ;  /* 0x00008c00ff527b82 */ /* 0x01fe240000000a00 */
        /* <DEDUP_REMOVED lines=25> */
.L_x_24361:
[----:B------:R-:W-:Y:S05]  /*2320*/  BSYNC B1 ;  /* 0x0000000000017941 */ /* 0x000fea0003800000 */
.L_x_24360:
[----:B------:R-:W-:Y:S04]  /*2330*/  BSSY B1, `(.L_x_24362) ;  /* 0x0000004000017945 */ /* 0x000fe80003800000 */
[----:B------:R-:W-:Y:S05]  /*2340*/  @!P3 BRA `(.L_x_24363) ;  /* 0x000000000008b947 */ /* 0x000fea0003800000 */
[----:B-----5:R-:W-:-:S04]  /*2350*/  FMUL.FTZ R49, R29, UR6 ;  /* 0x000000061d317c20 */ /* 0x020fc80008410000 */
[----:B------:R-:W-:-:S07]  /*2360*/  @P2 FADD.FTZ R49, R21, R49 ;  /* 0x0000003115312221 */ /* 0x000fce0000010000 */
.L_x_24363:
[----:B------:R-:W-:Y:S05]  /*2370*/  BSYNC B1 ;  /* 0x0000000000017941 */ /* 0x000fea0003800000 */
.L_x_24362:
[----:B------:R-:W-:Y:S04]  /*2380*/  BSSY B1, `(.L_x_24364) ;  /* 0x0000004000017945 */ /* 0x000fe80003800000 */
[----:B------:R-:W-:Y:S05]  /*2390*/  @!P3 BRA `(.L_x_24365) ;  /* 0x000000000008b947 */ /* 0x000fea0003800000 */
[----:B-----5:R-:W-:-:S04]  /*23a0*/  FMUL.FTZ R50, R30, UR6 ;  /* 0x000000061e327c20 */ /* 0x020fc80008410000 */
[----:B------:R-:W-:-:S07]  /*23b0*/  @P2 FADD.FTZ R50, R22, R50 ;  /* 0x0000003216322221 */ /* 0x000fce0000010000 */
.L_x_24365:
[----:B------:R-:W-:Y:S05]  /*23c0*/  BSYNC B1 ;  /* 0x0000000000017941 */ /* 0x000fea0003800000 */
.L_x_24364:
[----:B------:R-:W-:Y:S04]  /*23d0*/  BSSY B1, `(.L_x_24366) ;  /* 0x0000004000017945 */ /* 0x000fe80003800000 */
[----:B------:R-:W-:Y:S05]  /*23e0*/  @!P3 BRA `(.L_x_24367) ;  /* 0x000000000008b947 */ /* 0x000fea0003800000 */
[----:B-----5:R-:W-:-:S04]  /*23f0*/  FMUL.FTZ R51, R31, UR6 ;  /* 0x000000061f337c20 */ /* 0x020fc80008410000 */
[----:B------:R-:W-:-:S07]  /*2400*/  @P2 FADD.FTZ R51, R23, R51 ;  /* 0x0000003317332221 */ /* 0x000fce0000010000 */
.L_x_24367:
[----:B------:R-:W-:Y:S05]  /*2410*/  BSYNC B1 ;  /* 0x0000000000017941 */ /* 0x000fea0003800000 */
.L_x_24366:
[----:B0-----:R-:W0:Y:S01]  /*2420*/  LDC.64 R82, c[0x0][0x238] ;  /* 0x00008e00ff527b82 */ /* 0x001e220000000a00 */
[----:B------:R-:W-:Y:S01]  /*2430*/  IADD3 R63, R63, 0x20, RZ ;  /* 0x000000203f3f7810 */ /* 0x000fe20007ffe0ff */
[C---:B0-----:R-:W-:Y:S01]  /*2440*/  IMAD.WIDE.U32 R82, R62.reuse, 0x10, R82 ;  /* 0x000000103e527825 */ /* 0x041fe200078e0052 */
[----:B------:R-:W-:-:S04]  /*2450*/  IADD3 R62, R62, 0x20, RZ ;  /* 0x000000203e3e7810 */ /* 0x000fc80007ffe0ff */
[----:B------:R0:W-:Y:S03]  /*2460*/  STG.E.128 desc[UR4][R82.64], R48 ;  /* 0x0000003052007986 */ /* 0x0001e6000c101d04 */
.L_x_24359:
[----:B------:R-:W-:Y:S05]  /*2470*/  BSYNC B0 ;  /* 0x0000000000007941 */ /* 0x000fea0003800000 */
.L_x_24358:
        /* <DEDUP_REMOVED lines=29> */
.L_x_24371:
[----:B------:R-:W-:Y:S05]  /*2650*/  BSYNC B1 ;  /* 0x0000000000017941 */ /* 0x000fea0003800000 */
.L_x_24370:
[----:B------:R-:W-:Y:S04]  /*2660*/  BSSY B1, `(.L_x_24372) ;  /* 0x0000004000017945 */ /* 0x000fe80003800000 */
[----:B------:R-:W-:Y:S05]  /*2670*/  @!P3 BRA `(.L_x_24373) ;  /* 0x000000000008b947 */ /* 0x000fea0003800000 */
[----:B-----5:R-:W-:-:S04]  /*2680*/  FMUL.FTZ R53, R29, UR6 ;  /* 0x000000061d357c20 */ /* 0x020fc80008410000 */
[----:B------:R-:W-:-:S07]  /*2690*/  @P2 FADD.FTZ R53, R21, R53 ;  /* 0x0000003515352221 */ /* 0x000fce0000010000 */
.L_x_24373:
[----:B------:R-:W-:Y:S05]  /*26a0*/  BSYNC B1 ;  /* 0x0000000000017941 */ /* 0x000fea0003800000 */
.L_x_24372:
[----:B------:R-:W-:Y:S04]  /*26b0*/  BSSY B1, `(.L_x_24374) ;  /* 0x0000004000017945 */ /* 0x000fe80003800000 */
[----:B------:R-:W-:Y:S05]  /*26c0*/  @!P3 BRA `(.L_x_24375) ;  /* 0x000000000008b947 */ /* 0x000fea0003800000 */
[----:B-----5:R-:W-:-:S04]  /*26d0*/  FMUL.FTZ R54, R30, UR6 ;  /* 0x000000061e367c20 */ /* 0x020fc80008410000 */
[----:B------:R-:W-:-:S07]  /*26e0*/  @P2 FADD.FTZ R54, R22, R54 ;  /* 0x0000003616362221 */ /* 0x000fce0000010000 */
.L_x_24375:
[----:B------:R-:W-:Y:S05]  /*26f0*/  BSYNC B1 ;  /* 0x0000000000017941 */ /* 0x000fea0003800000 */
.L_x_24374:
[----:B------:R-:W-:Y:S04]  /*2700*/  BSSY B1, `(.L_x_24376) ;  /* 0x0000004000017945 */ /* 0x000fe80003800000 */
[----:B------:R-:W-:Y:S05]  /*2710*/  @!P3 BRA `(.L_x_24377) ;  /* 0x000000000008b947 */ /* 0x000fea0003800000 */
[----:B-----5:R-:W-:-:S04]  /*2720*/  FMUL.FTZ R55, R31, UR6 ;  /* 0x000000061f377c20 */ /* 0x020fc80008410000 */
[----:B------:R-:W-:-:S07]  /*2730*/  @P2 FADD.FTZ R55, R23, R55 ;  /* 0x0000003717372221 */ /* 0x000fce0000010000 */
.L_x_24377:
[----:B------:R-:W-:Y:S05]  /*2740*/  BSYNC B1 ;  /* 0x0000000000017941 */ /* 0x000fea0003800000 */
.L_x_24376:
[----:B0-----:R-:W0:Y:S01]  /*2750*/  LDC.64 R82, c[0x0][0x238] ;  /* 0x00008e00ff527b82 */ /* 0x001e220000000a00 */
[----:B------:R-:W-:Y:S01]  /*2760*/  IADD3 R63, R63, 0x20, RZ ;  /* 0x000000203f3f7810 */ /* 0x000fe20007ffe0ff */
[C---:B0-----:R-:W-:Y:S01]  /*2770*/  IMAD.WIDE.U32 R82, R62.reuse, 0x10, R82 ;  /* 0x000000103e527825 */ /* 0x041fe200078e0052 */
[----:B------:R-:W-:-:S04]  /*2780*/  IADD3 R62, R62, 0x20, RZ ;  /* 0x000000203e3e7810 */ /* 0x000fc80007ffe0ff */
[----:B------:R0:W-:Y:S03]  /*2790*/  STG.E.128 desc[UR4][R82.64], R52 ;  /* 0x0000003452007986 */ /* 0x0001e6000c101d04 */
.L_x_24369:
[----:B------:R-:W-:Y:S05]  /*27a0*/  BSYNC B0 ;  /* 0x0000000000007941 */ /* 0x000fea0003800000 */
.L_x_24368:
[----:B------:R-:W-:Y:S01]  /*27b0*/  ISETP.NE.AND P2, PT, R80, RZ, PT ;  /* 0x000000ff5000720c */ /* 0x000fe20003f45270 */
[----:B------:R-:W-:-:S12]  /*27c0*/  BSSY B0, `(.L_x_24378) ;  /* 0x000002f000007945 */ /* 0x000fd80003800000 */
[----:B------:R-:W-:Y:S05]  /*27d0*/  @!P2 BRA `(.L_x_24379) ;  /* 0x0000000000b4a947 */ /* 0x000fea0003800000 */
[----:B------:R-:W0:Y:S08]  /*27e0*/  @P1 LDC.64 R56, c[0x0][0x220] ;  /* 0x00008800ff381b82 */ /* 0x000e300000000a00 */
[----:B01234-:R-:W0:Y:S01]  /*27f0*/  LDC.64 R82, c[0x0][0x230] ;  /* 0x00008c00ff527b82 */ /* 0x01fe220000000a00 */
[----:B------:R-:W-:-:S05]  /*2800*/  @P1 IMAD.WIDE.U32 R56, R63, 0x10, R56 ;  /* 0x000000103f381825 */ /* 0x000fca00078e0038 */
[----:B-----5:R1:W5:Y:S01]  /*2810*/  @P1 LDG.E.128 R28, desc[UR4][R56.64] ;  /* 0x00000004381c1981 */ /* 0x020362000c1e1d00 */
[----:B0-----:R-:W-:-:S04]  /*2820*/  ISETP.NE.U32.AND P1, PT, R82, RZ, PT ;  /* 0x000000ff5200720c */ /* 0x001fc80003f25070 */
[----:B------:R-:W-:-:S13]  /*2830*/  ISETP.NE.AND.EX P1, PT, R83, RZ, PT, P1 ;  /* 0x000000ff5300720c */ /* 0x000fda0003f25310 */
[----:B-1----:R-:W0:Y:S02]  /*2840*/  @P1 LDC.64 R56, c[0x0][0x230] ;  /* 0x00008c00ff381b82 */ /* 0x002e240000000a00 */
[----:B0-----:R-:W-:-:S05]  /*2850*/  @P1 IMAD.WIDE.U32 R56, R62, 0x10, R56 ;  /* 0x000000103e381825 */ /* 0x001fca00078e0038 */
[----:B------:R-:W2:Y:S01]  /*2860*/  @P1 LDG.E.128 R20, desc[UR4][R56.64] ;  /* 0x0000000438141981 */ /* 0x000ea2000c1e1d00 */
[----:B------:R-:W-:Y:S01]  /*2870*/  ISETP.GT.AND P2, PT, R60, RZ, PT ;  /* 0x000000ff3c00720c */ /* 0x000fe20003f44270 */
[----:B------:R-:W-:-:S12]  /*2880*/  BSSY B1, `(.L_x_24380) ;  /* 0x0000010000017945 */ /* 0x000fd80003800000 */
        /* <DEDUP_REMOVED lines=13> */
[----:B-----5:R-:W-:-:S04]  /*2960*/  FMUL.FTZ R56, R28, UR6 ;  /* 0x000000061c387c20 */ /* 0x020fc80008410000 */
[----:B------:R-:W-:-:S07]  /*2970*/  @P1 FADD.FTZ R56, R20, R56 ;  /* 0x0000003814381221 */ /* 0x000fce0000010000 */
.L_x_24381:
[----:B------:R-:W-:Y:S05]  /*2980*/  BSYNC B1 ;  /* 0x0000000000017941 */ /* 0x000fea0003800000 */
.L_x_24380:
[----:B------:R-:W-:Y:S04]  /*2990*/  BSSY B1, `(.L_x_24382) ;  /* 0x0000004000017945 */ /* 0x000fe80003800000 */
[----:B------:R-:W-:Y:S05]  /*29a0*/  @!P2 BRA `(.L_x_24383) ;  /* 0x000000000008a947 */ /* 0x000fea0003800000 */
[----:B-----5:R-:W-:-:S04]  /*29b0*/  FMUL.FTZ R57, R29, UR6 ;  /* 0x000000061d397c20 */ /* 0x020fc80008410000 */
[----:B------:R-:W-:-:S07]  /*29c0*/  @P1 FADD.FTZ R57, R21, R57 ;  /* 0x0000003915391221 */ /* 0x000fce0000010000 */
.L_x_24383:
[----:B------:R-:W-:Y:S05]  /*29d0*/  BSYNC B1 ;  /* 0x0000000000017941 */ /* 0x000fea0003800000 */
.L_x_24382:
[----:B------:R-:W-:Y:S04]  /*29e0*/  BSSY B1, `(.L_x_24384) ;  /* 0x0000004000017945 */ /* 0x000fe80003800000 */
[----:B------:R-:W-:Y:S05]  /*29f0*/  @!P2 BRA `(.L_x_24385) ;  /* 0x000000000008a947 */ /* 0x000fea0003800000 */
[----:B-----5:R-:W-:-:S04]  /*2a00*/  FMUL.FTZ R58, R30, UR6 ;  /* 0x000000061e3a7c20 */ /* 0x020fc80008410000 */
[----:B------:R-:W-:-:S07]  /*2a10*/  @P1 FADD.FTZ R58, R22, R58 ;  /* 0x0000003a163a1221 */ /* 0x000fce0000010000 */
.L_x_24385:
[----:B------:R-:W-:Y:S05]  /*2a20*/  BSYNC B1 ;  /* 0x0000000000017941 */ /* 0x000fea0003800000 */
.L_x_24384:
[----:B------:R-:W-:Y:S04]  /*2a30*/  BSSY B1, `(.L_x_24386) ;  /* 0x0000004000017945 */ /* 0x000fe80003800000 */
[----:B------:R-:W-:Y:S05]  /*2a40*/  @!P2 BRA `(.L_x_24387) ;  /* 0x000000000008a947 */ /* 0x000fea0003800000 */
[----:B-----5:R-:W-:-:S04]  /*2a50*/  FMUL.FTZ R59, R31, UR6 ;  /* 0x000000061f3b7c20 */ /* 0x020fc80008410000 */
[----:B------:R-:W-:-:S07]  /*2a60*/  @P1 FADD.FTZ R59, R23, R59 ;  /* 0x0000003b173b1221 */ /* 0x000fce0000010000 */
.L_x_24387:
[----:B------:R-:W-:Y:S05]  /*2a70*/  BSYNC B1 ;  /* 0x0000000000017941 */ /* 0x000fea0003800000 */
.L_x_24386:
[----:B------:R-:W0:Y:S02]  /*2a80*/  LDC.64 R82, c[0x0][0x238] ;  /* 0x00008e00ff527b82 */ /* 0x000e240000000a00 */
[----:B0-----:R-:W-:-:S05]  /*2a90*/  IMAD.WIDE.U32 R62, R62, 0x10, R82 ;  /* 0x000000103e3e7825 */ /* 0x001fca00078e0052 */
[----:B------:R0:W-:Y:S02]  /*2aa0*/  STG.E.128 desc[UR4][R62.64], R56 ;  /* 0x000000383e007986 */ /* 0x0001e4000c101d04 */
.L_x_24379:
[----:B------:R-:W-:Y:S05]  /*2ab0*/  BSYNC B0 ;  /* 0x0000000000007941 */ /* 0x000fea0003800000 */
.L_x_24378:
[----:B------:R-:W-:Y:S01]  /*2ac0*/  FADD.FTZ R60, RZ, R24 ;  /* 0x00000018ff3c7221 */ /* 0x000fe20000010000 */
[C---:B------:R-:W-:Y:S01]  /*2ad0*/  ISETP.GT.U32.AND P1, PT, R2.reuse, 0x3f, PT ;  /* 0x0000003f0200780c */ /* 0x040fe20003f24070 */
[----:B------:R-:W-:Y:S01]  /*2ae0*/  UMOV UR8, 0xffffffff ;  /* 0xffffffff00087882 */ /* 0x000fe20000000000 */
[C---:B------:R-:W-:Y:S01]  /*2af0*/  ISETP.GT.U32.AND P2, PT, R2.reuse, 0x9f, PT ;  /* 0x0000009f0200780c */ /* 0x040fe20003f44070 */
[----:B0-----:R-:W-:Y:S01]  /*2b00*/  FADD.FTZ R63, R25, R60 ;  /* 0x0000003c193f7221 */ /* 0x001fe20000010000 */
[----:B------:R-:W-:Y:S02]  /*2b10*/  P2R R89, PR, RZ, 0x2 ;  /* 0x00000002ff597803 */ /* 0x000fe40000000000 */
[----:B------:R-:W-:Y:S01]  /*2b20*/  ISETP.GT.U32.AND P3, PT, R2, 0xbf, PT ;  /* 0x000000bf0200780c */ /* 0x000fe20003f64070 */
[----:B------:R-:W-:Y:S01]  /*2b30*/  FADD.FTZ R60, R26, R63 ;  /* 0x0000003f1a3c7221 */ /* 0x000fe20000010000 */
[C---:B------:R-:W-:Y:S02]  /*2b40*/  ISETP.GT.U32.AND P4, PT, R2.reuse, 0xdf, PT ;  /* 0x000000df0200780c */ /* 0x040fe40003f84070 */
[----:B------:R-:W-:Y:S01]  /*2b50*/  ISETP.GT.U32.AND P5, PT, R2, 0xff, PT ;  /* 0x000000ff0200780c */ /* 0x000fe20003fa4070 */
[----:B------:R-:W-:Y:S01]  /*2b60*/  FADD.FTZ R60, R27, R60 ;  /* 0x0000003c1b3c7221 */ /* 0x000fe20000010000 */
[----:B------:R-:W-:-:S04]  /*2b70*/  LOP3.LUT P6, RZ, R125, 0x1f, RZ, 0xc0, !PT ;  /* 0x0000001f7dff7812 */ /* 0x000fc800078cc0ff */
[----:B------:R-:W-:-:S05]  /*2b80*/  FSEL R60, R60, RZ, P0 ;  /* 0x000000ff3c3c7208 */ /* 0x000fca0000000000 */
[----:B------:R-:W-:-:S04]  /*2b90*/  FADD.FTZ R62, R32, R60 ;  /* 0x0000003c203e7221 */ /* 0x000fc80000010000 */
[----:B------:R-:W-:-:S04]  /*2ba0*/  FADD.FTZ R63, R33, R62 ;  /* 0x0000003e213f7221 */ /* 0x000fc80000010000 */
[----:B------:R-:W-:-:S04]  /*2bb0*/  FADD.FTZ R62, R34, R63 ;  /* 0x0000003f223e7221 */ /* 0x000fc80000010000 */
[----:B------:R-:W-:Y:S01]  /*2bc0*/  @P1 FADD.FTZ R60, R35, R62 ;  /* 0x0000003e233c1221 */ /* 0x000fe20000010000 */
[----:B------:R-:W-:-:S03]  /*2bd0*/  ISETP.GT.U32.AND P1, PT, R2, 0x5f, PT ;  /* 0x0000005f0200780c */ /* 0x000fc60003f24070 */
[----:B------:R-:W-:Y:S01]  /*2be0*/  FADD.FTZ R62, R36, R60 ;  /* 0x0000003c243e7221 */ /* 0x000fe20000010000 */
[----:B------:R-:W-:-:S03]  /*2bf0*/  P2R R88, PR, RZ, 0x2 ;  /* 0x00000002ff587803 */ /* 0x000fc60000000000 */
[----:B------:R-:W-:-:S04]  /*2c00*/  FADD.FTZ R63, R37, R62 ;  /* 0x0000003e253f7221 */ /* 0x000fc80000010000 */
[----:B------:R-:W-:-:S04]  /*2c10*/  FADD.FTZ R62, R38, R63 ;  /* 0x0000003f263e7221 */ /* 0x000fc80000010000 */
        /* <DEDUP_REMOVED lines=24> */
[----:B------:R-:W-:Y:S01]  /*2da0*/  P2R R62, PR, RZ, 0x20 ;  /* 0x00000020ff3e7803 */ /* 0x000fe20000000000 */
[----:B------:R-:W1:Y:S01]  /*2db0*/  LDC R124, c[0x0][0x290] ;  /* 0x0000a400ff7c7b82 */ /* 0x000e620000000800 */
[----:B------:R-:W-:Y:S02]  /*2dc0*/  ISETP.NE.AND P5, PT, R89, RZ, PT ;  /* 0x000000ff5900720c */ /* 0x000fe40003fa5270 */
[----:B------:R-:W-:Y:S01]  /*2dd0*/  ISETP.NE.AND P6, PT, R88, RZ, PT ;  /* 0x000000ff5800720c */ /* 0x000fe20003fc5270 */
        /* <DEDUP_REMOVED lines=11> */
[----:B--234-:R-:W-:-:S03]  /*2e90*/  FADD.FTZ R82, R25, -R88 ;  /* 0x8000005819527221 */ /* 0x01cfc60000010000 */
[----:B------:R-:W-:-:S04]  /*2ea0*/  FFMA.FTZ R63, R63, R63, RZ ;  /* 0x0000003f3f3f7223 */ /* 0x000fc800000100ff */
[----:B------:R-:W-:Y:S01]  /*2eb0*/  FFMA.FTZ R63, R82, R82, R63 ;  /* 0x00000052523f7223 */ /* 0x000fe2000001003f */
[----:B------:R-:W-:-:S04]  /*2ec0*/  FADD.FTZ R82, R26, -R88 ;  /* 0x800000581a527221 */ /* 0x000fc80000010000 */
[----:B------:R-:W-:Y:S01]  /*2ed0*/  FFMA.FTZ R63, R82, R82, R63 ;  /* 0x00000052523f7223 */ /* 0x000fe2000001003f */
[----:B------:R-:W-:-:S04]  /*2ee0*/  FADD.FTZ R82, R27, -R88 ;  /* 0x800000581b527221 */ /* 0x000fc80000010000 */
[----:B------:R-:W-:Y:S01]  /*2ef0*/  FFMA.FTZ R63, R82, R82, R63 ;  /* 0x00000052523f7223 */ /* 0x000fe2000001003f */
[----:B------:R-:W-:-:S04]  /*2f00*/  FADD.FTZ R82, R33, -R88 ;  /* 0x8000005821527221 */ /* 0x000fc80000010000 */
[----:B------:R-:W-:Y:S01]  /*2f10*/  FSEL R60, R63, RZ, P0 ;  /* 0x000000ff3f3c7208 */ /* 0x000fe20000000000 */
[----:B------:R-:W-:-:S04]  /*2f20*/  FADD.FTZ R63, R32, -R88 ;  /* 0x80000058203f7221 */ /* 0x000fc80000010000 */
[----:B------:R-:W-:-:S04]  /*2f30*/  FFMA.FTZ R63, R63, R63, R60 ;  /* 0x0000003f3f3f7223 */ /* 0x000fc8000001003c */
[----:B------:R-:W-:Y:S01]  /*2f40*/  FFMA.FTZ R63, R82, R82, R63 ;  /* 0x00000052523f7223 */ /* 0x000fe2000001003f */
[----:B------:R-:W-:-:S04]  /*2f50*/  FADD.FTZ R82, R34, -R88 ;  /* 0x8000005822527221 */ /* 0x000fc80000010000 */
[----:B------:R-:W-:Y:S01]  /*2f60*/  FFMA.FTZ R63, R82, R82, R63 ;  /* 0x00000052523f7223 */ /* 0x000fe2000001003f */
[----:B------:R-:W-:-:S04]  /*2f70*/  FADD.FTZ R82, R35, -R88 ;  /* 0x8000005823527221 */ /* 0x000fc80000010000 */
[----:B------:R-:W-:Y:S01]  /*2f80*/  @P5 FFMA.FTZ R60, R82, R82, R63 ;  /* 0x00000052523c5223 */ /* 0x000fe2000001003f */
[--C-:B------:R-:W-:Y:S01]  /*2f90*/  FADD.FTZ R63, R36, -R88.reuse ;  /* 0x80000058243f7221 */ /* 0x100fe20000010000 */
[----:B------:R-:W-:Y:S01]  /*2fa0*/  ISETP.NE.AND P5, PT, R62, RZ, PT ;  /* 0x000000ff3e00720c */ /* 0x000fe20003fa5270 */
[----:B------:R-:W-:Y:S02]  /*2fb0*/  FADD.FTZ R62, R37, -R88 ;  /* 0x80000058253e7221 */ /* 0x000fe40000010000 */
        /* <DEDUP_REMOVED lines=55> */
.L_x_24417:
[----:B------:R-:W-:Y:S01]  /*3330*/  LOP3.LUT P2, RZ, R125, 0x1f, RZ, 0xc0, !PT ;  /* 0x0000001f7dff7812 */ /* 0x000fe2000784c0ff */
[----:B-1----:R-:W-:Y:S01]  /*3340*/  FADD.FTZ R89, R60, R89 ;  /* 0x000000593c597221 */ /* 0x002fe20000010000 */
[----:B------:R-:W-:Y:S03]  /*3350*/  BSSY B0, `(.L_x_24389) ;  /* 0x00000b6000007945 */ /* 0x000fe60003800000 */
[----:B------:R-:W-:-:S08]  /*3360*/  FFMA.FTZ R124, R89, R124, UR7 ;  /* 0x00000007597c7e23 */ /* 0x000fd0000801007c */
[----:B------:R-:W1:Y:S08]  /*3370*/  @!P2 LDC.64 R62, c[0x0][0x250] ;  /* 0x00009400ff3eab82 */ /* 0x000e700000000a00 */
[----:B------:R-:W2:Y:S01]  /*3380*/  @!P2 LDC.64 R82, c[0x0][0x258] ;  /* 0x00009600ff52ab82 */ /* 0x000ea20000000a00 */
[----:B-1----:R-:W-:-:S04]  /*3390*/  @!P2 LEA R62, P1, R9, R62, 0x2 ;  /* 0x0000003e093ea211 */ /* 0x002fc800078210ff */
[C---:B------:R-:W-:Y:S02]  /*33a0*/  @!P2 LEA.HI.X R63, R9.reuse, R63, R81, 0x2, P1 ;  /* 0x0000003f093fa211 */ /* 0x040fe400008f1451 */
[----:B--2---:R-:W-:-:S03]  /*33b0*/  @!P2 LEA R82, P1, R9, R82, 0x2 ;  /* 0x000000520952a211 */ /* 0x004fc600078210ff */
[----:B------:R1:W-:Y:S01]  /*33c0*/  @!P2 STG.E desc[UR4][R62.64], R88 ;  /* 0x000000583e00a986 */ /* 0x0003e2000c101904 */
[----:B------:R-:W-:Y:S01]  /*33d0*/  @!P2 LEA.HI.X R83, R9, R83, R81, 0x2, P1 ;  /* 0x000000530953a211 */ /* 0x000fe200008f1451 */
[----:B------:R-:W-:Y:S01]  /*33e0*/  FMUL.FTZ R81, R88, R88 ;  /* 0x0000005858517220 */ /* 0x000fe20000410000 */
[----:B------:R-:W-:-:S04]  /*33f0*/  PLOP3.LUT P1, PT, PT, PT, UP0, 0x40, 0x0 ;  /* 0x000000000000781c */ /* 0x000fc80003f2e808 */
[----:B------:R-:W-:Y:S02]  /*3400*/  FSEL R81, R81, RZ, !P1 ;  /* 0x000000ff51517208 */ /* 0x000fe40004800000 */
[----:B-----5:R-:W-:-:S03]  /*3410*/  ISETP.GE.AND P1, PT, R61, 0x1, PT ;  /* 0x000000013d00780c */ /* 0x020fc60003f26270 */
[----:B------:R-:W-:-:S06]  /*3420*/  FADD.FTZ R81, R124, R81 ;  /* 0x000000517c517221 */ /* 0x000fcc0000010000 */
[----:B------:R-:W2:Y:S02]  /*3430*/  MUFU.RSQ R81, R81 ;  /* 0x0000005100517308 */ /* 0x000ea40000001400 */
[----:B--2---:R1:W-:Y:S02]  /*3440*/  @!P2 STG.E desc[UR4][R82.64], R81 ;  /* 0x000000515200a986 */ /* 0x0043e4000c101904 */
[----:B------:R-:W-:Y:S05]  /*3450*/  @!P1 BRA `(.L_x_24390) ;  /* 0x0000000800949947 */ /* 0x000fea0003800000 */
[----:B0-----:R-:W0:Y:S01]  /*3460*/  LDC R60, c[0x0][0x218] ;  /* 0x00008600ff3c7b82 */ /* 0x001e220000000800 */
[----:B------:R-:W-:Y:S01]  /*3470*/  IADD3 R61, R61, -0x1, RZ ;  /* 0xffffffff3d3d7810 */ /* 0x000fe20007ffe0ff */
[----:B------:R-:W-:Y:S01]  /*3480*/  BSSY B1, `(.L_x_24391) ;  /* 0x0000019000017945 */ /* 0x000fe20003800000 */
[----:B------:R-:W-:Y:S02]  /*3490*/  PLOP3.LUT P1, PT, PT, PT, UP0, 0x40, 0x0 ;  /* 0x000000000000781c */ /* 0x000fe40003f2e808 */
[----:B------:R-:W-:Y:S02]  /*34a0*/  LOP3.LUT R0, R125, 0x1f, RZ, 0xc0, !PT ;  /* 0x0000001f7d007812 */ /* 0x000fe400078ec0ff */
[----:B-1----:R-:W-:Y:S01]  /*34b0*/  FSEL R88, R88, RZ, P1 ;  /* 0x000000ff58587208 */ /* 0x002fe20000800000 */
[----:B0-----:R-:W-:-:S05]  /*34c0*/  IMAD R61, R61, R60, RZ ;  /* 0x0000003c3d3d7224 */ /* 0x001fca00078e02ff */
        /* <DEDUP_REMOVED lines=20> */
.L_x_24392:
[----:B------:R-:W-:Y:S05]  /*3610*/  BSYNC B1 ;  /* 0x0000000000017941 */ /* 0x000fea0003800000 */
.L_x_24391:
[----:B------:R-:W-:Y:S01]  /*3620*/  ISETP.NE.AND P1, PT, R74, RZ, PT ;  /* 0x000000ff4a00720c */ /* 0x000fe20003f25270 */
[----:B------:R-:W-:-:S12]  /*3630*/  BSSY B1, `(.L_x_24393) ;  /* 0x0000012000017945 */ /* 0x000fd80003800000 */
[----:B------:R-:W-:Y:S05]  /*3640*/  @!P1 BRA `(.L_x_24394) ;  /* 0x0000000000409947 */ /* 0x000fea0003800000 */
[----:B0-----:R-:W0:Y:S01]  /*3650*/  LDC.64 R82, c[0x0][0x2b8] ;  /* 0x0000ae00ff527b82 */ /* 0x001e220000000a00 */
        /* <DEDUP_REMOVED lines=15> */
.L_x_24394:
[----:B------:R-:W-:Y:S05]  /*3750*/  BSYNC B1 ;  /* 0x0000000000017941 */ /* 0x000fea0003800000 */
.L_x_24393:
[----:B------:R-:W-:Y:S01]  /*3760*/  ISETP.NE.AND P1, PT, R75, RZ, PT ;  /* 0x000000ff4b00720c */ /* 0x000fe20003f25270 */
[----:B------:R-:W-:-:S12]  /*3770*/  BSSY B1, `(.L_x_24395) ;  /* 0x0000012000017945 */ /* 0x000fd80003800000 */
[----:B------:R-:W-:Y:S05]  /*3780*/  @!P1 BRA `(.L_x_24396) ;  /* 0x0000000000409947 */ /* 0x000fea0003800000 */
[----:B01----:R-:W0:Y:S01]  /*3790*/  LDC.64 R82, c[0x0][0x2b8] ;  /* 0x0000ae00ff527b82 */ /* 0x003e220000000a00 */
        /* <DEDUP_REMOVED lines=15> */
.L_x_24396:
[----:B------:R-:W-:Y:S05]  /*3890*/  BSYNC B1 ;  /* 0x0000000000017941 */ /* 0x000fea0003800000 */
.L_x_24395:
[----:B------:R-:W-:Y:S01]  /*38a0*/  ISETP.NE.AND P1, PT, R76, RZ, PT ;  /* 0x000000ff4c00720c */ /* 0x000fe20003f25270 */
[----:B------:R-:W-:-:S12]  /*38b0*/  BSSY B1, `(.L_x_24397) ;  /* 0x0000012000017945 */ /* 0x000fd80003800000 */
[----:B------:R-:W-:Y:S05]  /*38c0*/  @!P1 BRA `(.L_x_24398) ;  /* 0x0000000000409947 */ /* 0x000fea0003800000 */
[----:B012---:R-:W0:Y:S01]  /*38d0*/  LDC.64 R82, c[0x0][0x2b8] ;  /* 0x0000ae00ff527b82 */ /* 0x007e220000000a00 */
        /* <DEDUP_REMOVED lines=15> */
.L_x_24398:
[----:B------:R-:W-:Y:S05]  /*39d0*/  BSYNC B1 ;  /* 0x0000000000017941 */ /* 0x000fea0003800000 */
.L_x_24397:
[----:B------:R-:W-:Y:S01]  /*39e0*/  ISETP.NE.AND P1, PT, R77, RZ, PT ;  /* 0x000000ff4d00720c */ /* 0x000fe20003f25270 */
[----:B------:R-:W-:-:S12]  /*39f0*/  BSSY B1, `(.L_x_24399) ;  /* 0x0000012000017945 */ /* 0x000fd80003800000 */
[----:B------:R-:W-:Y:S05]  /*3a00*/  @!P1 BRA `(.L_x_24400) ;  /* 0x0000000000409947 */ /* 0x000fea0003800000 */
[----:B0123--:R-:W0:Y:S01]  /*3a10*/  LDC.64 R82, c[0x0][0x2b8] ;  /* 0x0000ae00ff527b82 */ /* 0x00fe220000000a00 */
        /* <DEDUP_REMOVED lines=15> */
.L_x_24400:
[----:B------:R-:W-:Y:S05]  /*3b10*/  BSYNC B1 ;  /* 0x0000000000017941 */ /* 0x000fea0003800000 */
.L_x_24399:
[----:B------:R-:W-:Y:S01]  /*3b20*/  ISETP.NE.AND P1, PT, R78, RZ, PT ;  /* 0x000000ff4e00720c */ /* 0x000fe20003f25270 */
        /* <DEDUP_REMOVED lines=18> */
.L_x_24402:
[----:B------:R-:W-:Y:S05]  /*3c50*/  BSYNC B1 ;  /* 0x0000000000017941 */ /* 0x000fea0003800000 */
.L_x_24401:
        /* <DEDUP_REMOVED lines=19> */
.L_x_24404:
[----:B------:R-:W-:Y:S05]  /*3d90*/  BSYNC B1 ;  /* 0x0000000000017941 */ /* 0x000fea0003800000 */
.L_x_24403:
[----:B------:R-:W-:-:S13]  /*3da0*/  ISETP.NE.AND P1, PT, R80, RZ, PT ;  /* 0x000000ff5000720c */ /* 0x000fda0003f25270 */
        /* <DEDUP_REMOVED lines=14> */
[----:B0-----:R-:W-:-:S05]  /*3e90*/  IMAD.WIDE.U32 R82, R89, 0x10, R82 ;  /* 0x0000001059527825 */ /* 0x001fca00078e0052 */
[----:B------:R0:W-:Y:S02]  /*3ea0*/  STG.E.128 desc[UR4][R82.64], R60 ;  /* 0x0000003c52007986 */ /* 0x0001e4000c101d04 */
.L_x_24390:
[----:B------:R-:W-:Y:S05]  /*3eb0*/  BSYNC B0 ;  /* 0x0000000000007941 */ /* 0x000fea0003800000 */
.L_x_24389:
[----:B01234-:R-:W0:Y:S02]  /*3ec0*/  LDC.64 R60, c[0x0][0x210] ;  /* 0x00008400ff3c7b82 */ /* 0x01fe240000000a00 */
[----:B0-----:R-:W-:-:S04]  /*3ed0*/  LEA R9, R60, R9, 0x2 ;  /* 0x000000093c097211 */ /* 0x001fc800078e10ff */
[----:B------:R-:W-:-:S13]  /*3ee0*/  ISETP.GE.AND P1, PT, R9, R61, PT ;  /* 0x0000003d0900720c */ /* 0x000fda0003f26270 */
[----:B------:R-:W-:Y:S05]  /*3ef0*/  @!P1 BRA `(.L_x_24405) ;  /* 0xffffffd0004c9947 */ /* 0x000fea000383ffff */
[----:B------:R-:W-:Y:S05]  /*3f00*/  EXIT ;  /* 0x000000000000794d */ /* 0x000fea0003800000 */
.L_x_24388:
[----:B-1234-:R-:W-:Y:S01]  /*3f10*/  HFMA2.MMA R82, -RZ, RZ, 0, 5.9604644775390625e-08 ;  /* 0x00000001ff527435 */ /* 0x01efe200000001ff */
[----:B------:R-:W-:Y:S01]  /*3f20*/  BSSY B0, `(.L_x_24406) ;  /* 0x0000006000007945 */ /* 0x000fe20003800000 */
[----:B------:R-:W-:Y:S02]  /*3f30*/  MOV R63, 0x1f ;  /* 0x0000001f003f7802 */ /* 0x000fe40000000f00 */
[----:B------:R-:W-:-:S07]  /*3f40*/  MOV R62, 0xffffffff ;  /* 0xffffffff003e7802 */ /* 0x000fce0000000f00 */
[----:B-----5:R-:W-:Y:S05]  /*3f50*/  WARPSYNC.COLLECTIVE R62, `(.L_x_24407) ;  /* 0x000000003e087348 */ /* 0x020fea0003c00000 */
[----:B------:R0:W1:Y:S02]  /*3f60*/  SHFL.BFLY P6, R62, R60, R82, R63 ;  /* 0x0c0000523c3e7389 */ /* 0x00006400000c003f */
[----:B01---5:R-:W-:Y:S01]  /*3f70*/  ENDCOLLECTIVE ;  /* 0x000000000000791b */ /* 0x023fe20003800000 */
.L_x_24407:
[----:B------:R-:W-:Y:S05]  /*3f80*/  BSYNC B0 ;  /* 0x0000000000007941 */ /* 0x000fea0003800000 */
.L_x_24406:
[----:B------:R-:W-:Y:S01]  /*3f90*/  MOV R63, R62 ;  /* 0x0000003e003f7202 */ /* 0x000fe20000000f00 */
[----:B------:R-:W-:Y:S01]  /*3fa0*/  HFMA2.MMA R82, -RZ, RZ, 0, 1.1920928955078125e-07 ;  /* 0x00000002ff527435 */ /* 0x000fe200000001ff */
[----:B------:R-:W-:Y:S01]  /*3fb0*/  MOV R62, 0xffffffff ;  /* 0xffffffff003e7802 */ /* 0x000fe20000000f00 */
[----:B------:R-:W0:Y:S01]  /*3fc0*/  LDC R124, c[0x0][0x290] ;  /* 0x0000a400ff7c7b82 */ /* 0x000e220000000800 */
[----:B------:R-:W-:Y:S01]  /*3fd0*/  P2R R83, PR, RZ, 0x20 ;  /* 0x00000020ff537803 */ /* 0x000fe20000000000 */
[----:B------:R-:W-:Y:S01]  /*3fe0*/  FADD.FTZ R60, R60, R63 ;  /* 0x0000003f3c3c7221 */ /* 0x000fe20000010000 */
[----:B------:R-:W-:Y:S02]  /*3ff0*/  MOV R63, 0x1f ;  /* 0x0000001f003f7802 */ /* 0x000fe40000000f00 */
[----:B------:R-:W-:-:S13]  /*4000*/  ISETP.NE.AND P5, PT, R89, RZ, PT ;  /* 0x000000ff5900720c */ /* 0x000fda0003fa5270 */
[----:B0-----:R-:W-:Y:S05]  /*4010*/  WARPSYNC.COLLECTIVE R62, `(.L_x_24408) ;  /* 0x000000003e087348 */ /* 0x001fea0003c00000 */
[----:B------:R1:W2:Y:S02]  /*4020*/  SHFL.BFLY P6, R62, R60, R82, R63 ;  /* 0x0c0000523c3e7389 */ /* 0x0002a400000c003f */
[----:B012---:R-:W-:Y:S01]  /*4030*/  ENDCOLLECTIVE ;  /* 0x000000000000791b */ /* 0x007fe20003800000 */
.L_x_24408:
[----:B------:R-:W-:Y:S01]  /*4040*/  HFMA2.MMA R82, -RZ, RZ, 0, 2.384185791015625e-07 ;  /* 0x00000004ff527435 */ /* 0x000fe200000001ff */
[----:B------:R-:W-:Y:S02]  /*4050*/  MOV R89, R62 ;  /* 0x0000003e00597202 */ /* 0x000fe40000000f00 */
[----:B------:R-:W-:-:S03]  /*4060*/  MOV R62, 0xffffffff ;  /* 0xffffffff003e7802 */ /* 0x000fc60000000f00 */
[----:B------:R-:W-:-:S07]  /*4070*/  FADD.FTZ R60, R60, R89 ;  /* 0x000000593c3c7221 */ /* 0x000fce0000010000 */
[----:B------:R-:W-:Y:S05]  /*4080*/  WARPSYNC.COLLECTIVE R62, `(.L_x_24409) ;  /* 0x000000003e087348 */ /* 0x000fea0003c00000 */
[----:B------:R0:W1:Y:S02]  /*4090*/  SHFL.BFLY P6, R62, R60, R82, R63 ;  /* 0x0c0000523c3e7389 */ /* 0x00006400000c003f */
[----:B01----:R-:W-:Y:S01]  /*40a0*/  ENDCOLLECTIVE ;  /* 0x000000000000791b */ /* 0x003fe20003800000 */
.L_x_24409:
[----:B------:R-:W-:Y:S01]  /*40b0*/  HFMA2.MMA R82, -RZ, RZ, 0, 4.76837158203125e-07 ;  /* 0x00000008ff527435 */ /* 0x000fe200000001ff */
[----:B------:R-:W-:Y:S02]  /*40c0*/  MOV R89, R62 ;  /* 0x0000003e00597202 */ /* 0x000fe40000000f00 */
[----:B------:R-:W-:-:S03]  /*40d0*/  MOV R62, 0xffffffff ;  /* 0xffffffff003e7802 */ /* 0x000fc60000000f00 */
[----:B------:R-:W-:-:S07]  /*40e0*/  FADD.FTZ R60, R60, R89 ;  /* 0x000000593c3c7221 */ /* 0x000fce0000010000 */
[----:B------:R-:W-:Y:S05]  /*40f0*/  WARPSYNC.COLLECTIVE R62, `(.L_x_24410) ;  /* 0x000000003e087348 */ /* 0x000fea0003c00000 */
[----:B------:R0:W1:Y:S02]  /*4100*/  SHFL.BFLY P6, R62, R60, R82, R63 ;  /* 0x0c0000523c3e7389 */ /* 0x00006400000c003f */
[----:B01----:R-:W-:Y:S01]  /*4110*/  ENDCOLLECTIVE ;  /* 0x000000000000791b */ /* 0x003fe20003800000 */
.L_x_24410:
[----:B------:R-:W-:Y:S01]  /*4120*/  HFMA2.MMA R82, -RZ, RZ, 0, 9.5367431640625e-07 ;  /* 0x00000010ff527435 */ /* 0x000fe200000001ff */
[----:B------:R-:W-:Y:S02]  /*4130*/  MOV R89, R62 ;  /* 0x0000003e00597202 */ /* 0x000fe40000000f00 */
[----:B------:R-:W-:-:S03]  /*4140*/  MOV R62, 0xffffffff ;  /* 0xffffffff003e7802 */ /* 0x000fc60000000f00 */
[----:B------:R-:W-:-:S07]  /*4150*/  FADD.FTZ R60, R60, R89 ;  /* 0x000000593c3c7221 */ /* 0x000fce0000010000 */
[----:B------:R-:W-:Y:S05]  /*4160*/  WARPSYNC.COLLECTIVE R62, `(.L_x_24411) ;  /* 0x000000003e087348 */ /* 0x000fea0003c00000 */
[----:B------:R0:W1:Y:S02]  /*4170*/  SHFL.BFLY P6, R62, R60, R82, R63 ;  /* 0x0c0000523c3e7389 */ /* 0x00006400000c003f */
[----:B01----:R-:W-:Y:S01]  /*4180*/  ENDCOLLECTIVE ;  /* 0x000000000000791b */ /* 0x003fe20003800000 */
.L_x_24411:
[----:B------:R-:W-:Y:S01]  /*4190*/  HFMA2.MMA R82, -RZ, RZ, 0, 5.9604644775390625e-08 ;  /* 0x00000001ff527435 */ /* 0x000fe200000001ff */
[----:B------:R-:W-:Y:S02]  /*41a0*/  MOV R89, R62 ;  /* 0x0000003e00597202 */ /* 0x000fe40000000f00 */
[----:B------:R-:W-:-:S03]  /*41b0*/  ISETP.NE.AND P6, PT, R88, RZ, PT ;  /* 0x000000ff5800720c */ /* 0x000fc60003fc5270 */
        /* <DEDUP_REMOVED lines=9> */
[----:B------:R-:W-:Y:S01]  /*4250*/  FFMA.FTZ R89, R60, R60, R89 ;  /* 0x0000003c3c597223 */ /* 0x000fe20000010059 */
[----:B------:R-:W-:-:S04]  /*4260*/  FADD.FTZ R60, R27, -R88 ;  /* 0x800000581b3c7221 */ /* 0x000fc80000010000 */
[----:B------:R-:W-:-:S05]  /*4270*/  FFMA.FTZ R60, R60, R60, R89 ;  /* 0x0000003c3c3c7223 */ /* 0x000fca0000010059 */
        /* <DEDUP_REMOVED lines=9> */
[----:B------:R-:W-:Y:S02]  /*4310*/  ISETP.NE.AND P5, PT, R83, RZ, PT ;  /* 0x000000ff5300720c */ /* 0x000fe40003fa5270 */
        /* <DEDUP_REMOVED lines=46> */
[----:B------:R-:W-:Y:S02]  /*4600*/  MOV R62, 0xffffffff ;  /* 0xffffffff003e7802 */ /* 0x000fe40000000f00 */
[----:B------:R-:W-:-:S07]  /*4610*/  MOV R63, 0x1f ;  /* 0x0000001f003f7802 */ /* 0x000fce0000000f00 */
[----:B------:R-:W-:Y:S05]  /*4620*/  WARPSYNC.COLLECTIVE R62, `(.L_x_24412) ;  /* 0x000000003e087348 */ /* 0x000fea0003c00000 */
[----:B------:R0:W1:Y:S02]  /*4630*/  SHFL.BFLY P6, R62, R60, R82, R63 ;  /* 0x0c0000523c3e7389 */ /* 0x00006400000c003f */
[----:B01----:R-:W-:Y:S01]  /*4640*/  ENDCOLLECTIVE ;  /* 0x000000000000791b */ /* 0x003fe20003800000 */
.L_x_24412:
[----:B------:R-:W-:Y:S01]  /*4650*/  HFMA2.MMA R82, -RZ, RZ, 0, 1.1920928955078125e-07 ;  /* 0x00000002ff527435 */ /* 0x000fe200000001ff */
[----:B------:R-:W-:Y:S02]  /*4660*/  MOV R83, R62 ;  /* 0x0000003e00537202 */ /* 0x000fe40000000f00 */
[----:B------:R-:W-:-:S03]  /*4670*/  MOV R62, 0xffffffff ;  /* 0xffffffff003e7802 */ /* 0x000fc60000000f00 */
[----:B------:R-:W-:-:S05]  /*4680*/  FADD.FTZ R83, R60, R83 ;  /* 0x000000533c537221 */ /* 0x000fca0000010000 */
[----:B------:R-:W-:-:S07]  /*4690*/  MOV R60, R83 ;  /* 0x00000053003c7202 */ /* 0x000fce0000000f00 */
[----:B------:R-:W-:Y:S05]  /*46a0*/  WARPSYNC.COLLECTIVE R62, `(.L_x_24413) ;  /* 0x000000003e087348 */ /* 0x000fea0003c00000 */
[----:B------:R0:W1:Y:S02]  /*46b0*/  SHFL.BFLY P6, R62, R60, R82, R63 ;  /* 0x0c0000523c3e7389 */ /* 0x00006400000c003f */
[----:B01----:R-:W-:Y:S01]  /*46c0*/  ENDCOLLECTIVE ;  /* 0x000000000000791b */ /* 0x003fe20003800000 */
.L_x_24413:
[----:B------:R-:W-:Y:S01]  /*46d0*/  HFMA2.MMA R82, -RZ, RZ, 0, 2.384185791015625e-07 ;  /* 0x00000004ff527435 */ /* 0x000fe200000001ff */
[----:B------:R-:W-:Y:S02]  /*46e0*/  MOV R89, R62 ;  /* 0x0000003e00597202 */ /* 0x000fe40000000f00 */
[----:B------:R-:W-:-:S03]  /*46f0*/  MOV R62, 0xffffffff ;  /* 0xffffffff003e7802 */ /* 0x000fc60000000f00 */
[----:B------:R-:W-:-:S05]  /*4700*/  FADD.FTZ R83, R83, R89 ;  /* 0x0000005953537221 */ /* 0x000fca0000010000 */
[----:B------:R-:W-:-:S07]  /*4710*/  MOV R60, R83 ;  /* 0x00000053003c7202 */ /* 0x000fce0000000f00 */
[----:B------:R-:W-:Y:S05]  /*4720*/  WARPSYNC.COLLECTIVE R62, `(.L_x_24414) ;  /* 0x000000003e087348 */ /* 0x000fea0003c00000 */
[----:B------:R0:W1:Y:S02]  /*4730*/  SHFL.BFLY P6, R62, R60, R82, R63 ;  /* 0x0c0000523c3e7389 */ /* 0x00006400000c003f */
[----:B01----:R-:W-:Y:S01]  /*4740*/  ENDCOLLECTIVE ;  /* 0x000000000000791b */ /* 0x003fe20003800000 */
.L_x_24414:
[----:B------:R-:W-:Y:S01]  /*4750*/  HFMA2.MMA R82, -RZ, RZ, 0, 4.76837158203125e-07 ;  /* 0x00000008ff527435 */ /* 0x000fe200000001ff */
[----:B------:R-:W-:Y:S02]  /*4760*/  MOV R89, R62 ;  /* 0x0000003e00597202 */ /* 0x000fe40000000f00 */
[----:B------:R-:W-:-:S03]  /*4770*/  MOV R62, 0xffffffff ;  /* 0xffffffff003e7802 */ /* 0x000fc60000000f00 */
[----:B------:R-:W-:-:S05]  /*4780*/  FADD.FTZ R89, R83, R89 ;  /* 0x0000005953597221 */ /* 0x000fca0000010000 */
[----:B------:R-:W-:-:S07]  /*4790*/  MOV R60, R89 ;  /* 0x00000059003c7202 */ /* 0x000fce0000000f00 */
[----:B------:R-:W-:Y:S05]  /*47a0*/  WARPSYNC.COLLECTIVE R62, `(.L_x_24415) ;  /* 0x000000003e087348 */ /* 0x000fea0003c00000 */
[----:B------:R0:W1:Y:S02]  /*47b0*/  SHFL.BFLY P6, R62, R60, R82, R63 ;  /* 0x0c0000523c3e7389 */ /* 0x00006400000c003f */
[----:B01----:R-:W-:Y:S01]  /*47c0*/  ENDCOLLECTIVE ;  /* 0x000000000000791b */ /* 0x003fe20003800000 */
.L_x_24415:
[----:B------:R-:W-:Y:S01]  /*47d0*/  HFMA2.MMA R82, -RZ, RZ, 0, 9.5367431640625e-07 ;  /* 0x00000010ff527435 */ /* 0x000fe200000001ff */
[----:B------:R-:W-:Y:S01]  /*47e0*/  FADD.FTZ R60, R89, R62 ;  /* 0x0000003e593c7221 */ /* 0x000fe20000010000 */
[----:B------:R-:W-:-:S09]  /*47f0*/  MOV R62, 0xffffffff ;  /* 0xffffffff003e7802 */ /* 0x000fd20000000f00 */
[----:B------:R-:W-:Y:S05]  /*4800*/  WARPSYNC.COLLECTIVE R62, `(.L_x_24416) ;  /* 0x000000003e087348 */ /* 0x000fea0003c00000 */
[----:B------:R0:W1:Y:S02]  /*4810*/  SHFL.BFLY P6, R62, R60, R82, R63 ;  /* 0x0c0000523c3e7389 */ /* 0x00006400000c003f */
[----:B01----:R-:W-:Y:S01]  /*4820*/  ENDCOLLECTIVE ;  /* 0x000000000000791b */ /* 0x003fe20003800000 */
.L_x_24416:
[----:B------:R-:W-:Y:S01]  /*4830*/  MOV R89, R62 ;  /* 0x0000003e00597202 */ /* 0x000fe20000000f00 */
[----:B------:R-:W-:Y:S06]  /*4840*/  BRA `(.L_x_24417) ;  /* 0xffffffe800b87947 */ /* 0x000fec000383ffff */
.L_x_24418:
        /* <DEDUP_REMOVED lines=11> */
.L_x_30544:


//--------------------- .text._ZN10layer_norm13ln_fwd_kernelINS_13Kernel_traitsI6__halfffffjLj1024ELj1ELj4ELj1ELj16ENS_18Kernel_traits_baseILj1024ES2_ffffjLj128EEEEELb0ELb0ELb1ELb1EEEvNS_9FwdParamsE --------------------------
	.section	.text._ZN10layer_norm13ln_fwd_kernelINS_13Kernel_traitsI6__halfffffjLj1024ELj1ELj4ELj1ELj16ENS_18Kernel_traits_baseILj1024ES2_ffffjLj128EEEEELb0ELb0ELb1ELb1EEEvNS_9FwdParamsE,"ax",@progbits
	.align	128
        .global         _ZN10layer_norm13ln_fwd_kernelINS_13Kernel_traitsI6__halfffffjLj1024ELj1ELj4ELj1ELj16ENS_18Kernel_traits_baseILj1024ES2_ffffjLj128EEEEELb0ELb0ELb1ELb1EEEvNS_9FwdParamsE
        .type           _ZN10layer_norm13ln_fwd_kernelINS_13Kernel_traitsI6__halfffffjLj1024ELj1ELj4ELj1ELj16ENS_18Kernel_traits_baseILj1024ES2_ffffjLj128EEEEELb0ELb0ELb1ELb1EEEvNS_9FwdParamsE,@function
        .size           _ZN10layer_norm13ln_fwd_kernelINS_13Kernel_traitsI6__halfffffjLj1024ELj1ELj4ELj1ELj16ENS_18Kernel_traits_baseILj1024ES2_ffffjLj128EEEEELb0ELb0ELb1ELb1EEEvNS_9FwdParamsE,(.L_x_30545 - _ZN10layer_norm13ln_fwd_kernelINS_13Kernel_traitsI6__halfffffjLj1024ELj1ELj4ELj1ELj16ENS_18Kernel_traits_baseILj1024ES2_ffffjLj128EEEEELb0ELb0ELb1ELb1EEEvNS_9FwdParamsE)
        .other          _ZN10layer_norm13ln_fwd_kernelINS_13Kernel_traitsI6__halfffffjLj1024ELj1ELj4ELj1ELj16ENS_18Kernel_traits_baseILj1024ES2_ffffjLj128EEEEELb0ELb0ELb1ELb1EEEvNS_9FwdParamsE,@"STO_CUDA_ENTRY STV_DEFAULT"
_ZN10layer_norm13ln_fwd_kernelINS_13Kernel_traitsI6__halfffffjLj1024ELj1ELj4ELj1ELj16ENS_18Kernel_traits_baseILj1024ES2_ffffjLj128EEEEELb0ELb0ELb1ELb1EEEvNS_9FwdParamsE:
.text._ZN10layer_norm13ln_fwd_kernelINS_13Kernel_traitsI6__halfffffjLj1024ELj1ELj4ELj1ELj16ENS_18Kernel_traits_baseILj1024ES2_ffffjLj128EEEEELb0ELb0ELb1ELb1EEEvNS_9FwdParamsE:
        /* <DEDUP_REMOVED lines=20> */
[----:B-1----:R-:W-:Y:S02]  /*0140*/  LEA R111, R111, R0, 0x2 ;  /* 0x000000006f6f7211 */ /* 0x002fe400078e10ff */
[----:B------:R-:W-:Y:S01]  /*0150*/  IADD3 R2, P2, R2, UR6, RZ ;  /* 0x0000000602027c10 */ /* 0x000fe2000ff5e0ff */
[----:B------:R0:W5:Y:S01]  /*0160*/  @P0 LDG.E.64 R26, desc[UR4][R4.64+0x600] ;  /* 0x00060004041a0981 */ /* 0x000162000c1e1b00 */
[----:B------:R-:W-:Y:S02]  /*0170*/  ISETP.GE.AND P1, PT, R111, UR8, PT ;  /* 0x000000086f007c0c */ /* 0x000fe4000bf26270 */
[----:B------:R-:W-:Y:S01]  /*0180*/  IADD3.X R3, RZ, UR7, RZ, P2, !PT ;  /* 0x00000007ff037c10 */ /* 0x000fe200097fe4ff */
[----:B------:R0:W5:Y:S10]  /*0190*/  @P0 LDG.E.64 R24, desc[UR4][R4.64+0x700] ;  /* 0x0007000404180981 */ /* 0x000174000c1e1b00 */
[----:B0-----:R-:W-:Y:S05]  /*01a0*/  @P1 EXIT ;  /* 0x000000000000194d */ /* 0x001fea0003800000 */
        /* <DEDUP_REMOVED lines=16> */
[--C-:B------:R-:W-:Y:S01]  /*02b0*/  SHF.R.U64 R79, R24, 0x10, R25.reuse ;  /* 0x00000010184f7819 */ /* 0x100fe20000001219 */
[----:B0-----:R-:W-:Y:S01]  /*02c0*/  HADD2.F32 R2, -RZ, R24.H0_H0 ;  /* 0x20000018ff027230 */ /* 0x001fe20000004100 */
        /* <DEDUP_REMOVED lines=30> */
[----:B------:R-:W-:Y:S01]  /*04b0*/  ULDC.U8 UR6, c[0x0][0x2a0] ;  /* 0x0000a80000067ab9 */ /* 0x000fe20000000000 */
[----:B------:R-:W-:Y:S01]  /*04c0*/  LOP3.LUT R64, R17, 0x1f, RZ, 0xc0, !PT ;  /* 0x0000001f11407812 */ /* 0x000fe200078ec0ff */
[----:B------:R-:W-:Y:S01]  /*04d0*/  HADD2.F32 R65, -RZ, R65.H0_H0 ;  /* 0x20000041ff417230 */ /* 0x000fe20000004100 */
[----:B------:R-:W-:Y:S01]  /*04e0*/  ISETP.NE.AND P4, PT, RZ, UR6, PT ;  /* 0x00000006ff007c0c */ /* 0x000fe2000bf85270 */
[----:B------:R-:W-:Y:S01]  /*04f0*/  HADD2.F32 R66, -RZ, R66.H0_H0 ;  /* 0x20000042ff427230 */ /* 0x000fe20000004100 */
[----:B------:R-:W-:Y:S01]  /*0500*/  ULDC UR6, c[0x0][0x29c] ;  /* 0x0000a70000067ab9 */ /* 0x000fe20000000800 */
[----:B------:R-:W-:Y:S01]  /*0510*/  HADD2.F32 R67, -RZ, R67.H0_H0 ;  /* 0x20000043ff437230 */ /* 0x000fe20000004100 */
[----:B------:R-:W-:Y:S01]  /*0520*/  ULDC UR7, c[0x0][0x2d8] ;  /* 0x0000b60000077ab9 */ /* 0x000fe20000000800 */
        /* <DEDUP_REMOVED lines=61> */
.L_x_24486:
[----:B0-----:R-:W0:Y:S08]  /*0900*/  LDC.64 R32, c[0x0][0x280] ;  /* 0x0000a000ff207b82 */ /* 0x001e300000000a00 */
[----:B------:R-:W1:Y:S08]  /*0910*/  LDC.64 R60, c[0x0][0x230] ;  /* 0x00008c00ff3c7b82 */ /* 0x000e700000000a00 */
[----:B------:R-:W2:Y:S01]  /*0920*/  LDC R113, c[0x0][0x218] ;  /* 0x00008600ff717b82 */ /* 0x000ea20000000800 */
[----:B0-----:R-:W-:Y:S01]  /*0930*/  IMAD.WIDE R36, R111, 0x4, R32 ;  /* 0x000000046f247825 */ /* 0x001fe200078e0220 */
[----:B------:R-:W-:-:S06]  /*0940*/  HFMA2.MMA R112, -RZ, RZ, 0, 0 ;  /* 0x00000000ff707435 */ /* 0x000fcc00000001ff */
[----:B------:R-:W0:Y:S01]  /*0950*/  LDC.64 R82, c[0x0][0x238] ;  /* 0x00008e00ff527b82 */ /* 0x000e220000000a00 */
[----:B------:R-:W3:Y:S01]  /*0960*/  LDG.E R38, desc[UR4][R36.64] ;  /* 0x0000000424267981 */ /* 0x000ee2000c1e1900 */
[----:B-1----:R-:W-:-:S04]  /*0970*/  ISETP.NE.U32.AND P0, PT, R60, RZ, PT ;  /* 0x000000ff3c00720c */ /* 0x002fc80003f05070 */
[----:B------:R-:W-:Y:S01]  /*0980*/  ISETP.NE.AND.EX P0, PT, R61, RZ, PT, P0 ;  /* 0x000000ff3d00720c */ /* 0x000fe20003f05300 */
[----:B--2---:R-:W-:-:S05]  /*0990*/  IMAD R34, R111, R113, RZ ;  /* 0x000000716f227224 */ /* 0x004fca00078e02ff */
[----:B------:R-:W-:-:S07]  /*09a0*/  SHF.R.S32.HI R35, RZ, 0x1f, R34 ;  /* 0x0000001fff237819 */ /* 0x000fce0000011422 */
[----:B------:R-:W1:Y:S01]  /*09b0*/  @P0 LDC.64 R32, c[0x0][0x230] ;  /* 0x00008c00ff200b82 */ /* 0x000e620000000a00 */
[----:B------:R-:W-:-:S04]  /*09c0*/  LEA.HI R115, R35, R34, RZ, 0x2 ;  /* 0x0000002223737211 */ /* 0x000fc800078f10ff */
[----:B------:R-:W-:-:S03]  /*09d0*/  LEA.HI.SX32 R115, R115, R64, 0x1e ;  /* 0x0000004073737211 */ /* 0x000fc600078ff2ff */
[----:B------:R-:W2:Y:S02]  /*09e0*/  LDC.64 R34, c[0x0][0x288] ;  /* 0x0000a200ff227b82 */ /* 0x000ea40000000a00 */
[----:B-1----:R-:W-:-:S05]  /*09f0*/  @P0 IMAD.WIDE.U32 R32, R115, 0x10, R32 ;  /* 0x0000001073200825 */ /* 0x002fca00078e0020 */
[----:B------:R1:W4:Y:S01]  /*0a00*/  @P0 LDG.E.128 R24, desc[UR4][R32.64] ;  /* 0x0000000420180981 */ /* 0x000322000c1e1d00 */
[----:B------:R-:W-:Y:S01]  /*0a10*/  IADD3 R45, R115, 0x20, RZ ;  /* 0x00000020732d7810 */ /* 0x000fe20007ffe0ff */
[----:B--2---:R-:W-:Y:S01]  /*0a20*/  IMAD.WIDE R34, R111, 0x4, R34 ;  /* 0x000000046f227825 */ /* 0x004fe200078e0222 */
[----:B------:R-:W-:Y:S04]  /*0a30*/  BSSY B0, `(.L_x_24419) ;  /* 0x000001f000007945 */ /* 0x000fe80003800000 */
[----:B-----5:R4:W5:Y:S01]  /*0a40*/  LDG.E R114, desc[UR4][R34.64] ;  /* 0x0000000422727981 */ /* 0x020962000c1e1900 */
[C---:B---3--:R-:W-:Y:S02]  /*0a50*/  ISETP.GE.AND P5, PT, R38.reuse, 0x1, PT ;  /* 0x000000012600780c */ /* 0x048fe40003fa6270 */
[----:B------:R-:W-:-:S11]  /*0a60*/  ISETP.GT.AND P6, PT, R38, RZ, PT ;  /* 0x000000ff2600720c */ /* 0x000fd60003fc4270 */
[----:B------:R-:W-:Y:S01]  /*0a70*/  @P5 IADD3 R36, R38, -0x1, RZ ;  /* 0xffffffff26245810 */ /* 0x000fe20007ffe0ff */
[----:B-1----:R-:W1:Y:S01]  /*0a80*/  @P5 LDC.64 R32, c[0x0][0x220] ;  /* 0x00008800ff205b82 */ /* 0x002e620000000a00 */
[----:B------:R-:W-:Y:S02]  /*0a90*/  @P5 LOP3.LUT R64, R17, 0x1f, RZ, 0xc0, !PT ;  /* 0x0000001f11405812 */ /* 0x000fe400078ec0ff */
[----:B------:R-:W-:Y:S01]  /*0aa0*/  @!P6 ISETP.NE.U32.AND P1, PT, R60, RZ, PT ;  /* 0x000000ff3c00e20c */ /* 0x000fe20003f25070 */
[----:B------:R-:W-:-:S03]  /*0ab0*/  @P5 IMAD R36, R36, R113, RZ ;  /* 0x0000007124245224 */ /* 0x000fc600078e02ff */
[----:B------:R-:W-:Y:S02]  /*0ac0*/  @!P6 ISETP.NE.AND.EX P2, PT, R61, RZ, PT, P1 ;  /* 0x000000ff3d00e20c */ /* 0x000fe40003f45310 */
[----:B------:R-:W-:-:S04]  /*0ad0*/  @P5 SHF.R.S32.HI R37, RZ, 0x1f, R36 ;  /* 0x0000001fff255819 */ /* 0x000fc80000011424 */
[----:B------:R-:W-:Y:S02]  /*0ae0*/  @P5 LEA.HI R39, R37, R36, RZ, 0x2 ;  /* 0x0000002425275211 */ /* 0x000fe400078f10ff */
[----:B------:R-:W2:Y:S02]  /*0af0*/  @P0 LDC.64 R36, c[0x0][0x230] ;  /* 0x00008c00ff240b82 */ /* 0x000ea40000000a00 */
[----:B------:R-:W-:-:S05]  /*0b00*/  @P5 LEA.HI.SX32 R112, R39, R64, 0x1e ;  /* 0x0000004027705211 */ /* 0x000fca00078ff2ff */
[----:B-1----:R-:W-:Y:S01]  /*0b10*/  @P5 IMAD.WIDE.U32 R32, R112, 0x10, R32 ;  /* 0x0000001070205825 */ /* 0x002fe200078e0020 */
[C---:B------:R-:W-:Y:S02]  /*0b20*/  @!P6 ISETP.NE.U32.AND P3, PT, R60.reuse, RZ, PT ;  /* 0x000000ff3c00e20c */ /* 0x040fe40003f65070 */
[----:B------:R-:W-:Y:S02]  /*0b30*/  @!P6 ISETP.NE.U32.AND P1, PT, R60, RZ, PT ;  /* 0x000000ff3c00e20c */ /* 0x000fe40003f25070 */
[----:B------:R1:W5:Y:S01]  /*0b40*/  @P5 LDG.E.128 R28, desc[UR4][R32.64] ;  /* 0x00000004201c5981 */ /* 0x000362000c1e1d00 */
[----:B------:R-:W-:Y:S01]  /*0b50*/  @!P6 ISETP.NE.AND.EX P3, PT, R61, RZ, PT, P3 ;  /* 0x000000ff3d00e20c */ /* 0x000fe20003f65330 */
[----:B0-----:R-:W-:Y:S01]  /*0b60*/  IMAD.WIDE.U32 R38, R115, 0x10, R82 ;  /* 0x0000001073267825 */ /* 0x001fe200078e0052 */
[----:B------:R-:W-:-:S04]  /*0b70*/  @!P6 ISETP.NE.AND.EX P1, PT, R61, RZ, PT, P1 ;  /* 0x000000ff3d00e20c */ /* 0x000fc80003f25310 */
[----:B----4-:R-:W-:Y:S02]  /*0b80*/  @!P6 FSEL R34, R26, RZ, P1 ;  /* 0x000000ff1a22e208 */ /* 0x010fe40000800000 */
[----:B-1----:R-:W-:Y:S01]  /*0b90*/  @!P6 FSEL R33, R25, RZ, P2 ;  /* 0x000000ff1921e208 */ /* 0x002fe20001000000 */
[----:B--2---:R-:W-:Y:S01]  /*0ba0*/  @P0 IMAD.WIDE.U32 R36, R45, 0x10, R36 ;  /* 0x000000102d240825 */ /* 0x004fe200078e0024 */
[----:B------:R-:W-:Y:S02]  /*0bb0*/  @!P6 ISETP.NE.U32.AND P2, PT, R60, RZ, PT ;  /* 0x000000ff3c00e20c */ /* 0x000fe40003f45070 */
[----:B------:R-:W-:Y:S02]  /*0bc0*/  @!P6 FSEL R32, R24, RZ, P3 ;  /* 0x000000ff1820e208 */ /* 0x000fe40001800000 */
[----:B------:R-:W-:-:S04]  /*0bd0*/  @!P6 ISETP.NE.AND.EX P2, PT, R61, RZ, PT, P2 ;  /* 0x000000ff3d00e20c */ /* 0x000fc80003f45320 */
[----:B------:R-:W-:Y:S01]  /*0be0*/  @!P6 FSEL R35, R27, RZ, P2 ;  /* 0x000000ff1b23e208 */ /* 0x000fe20001000000 */
[----:B------:R-:W-:Y:S08]  /*0bf0*/  @!P6 BRA `(.L_x_24420) ;  /* 0x000000000008e947 */ /* 0x000ff00003800000 */
[----:B-----5:R-:W-:-:S04]  /*0c00*/  FMUL.FTZ R32, R28, UR6 ;  /* 0x000000061c207c20 */ /* 0x020fc80008410000 */
[----:B------:R-:W-:-:S07]  /*0c10*/  @P0 FADD.FTZ R32, R24, R32 ;  /* 0x0000002018200221 */ /* 0x000fce0000010000 */
.L_x_24420:
[----:B------:R-:W-:Y:S05]  /*0c20*/  BSYNC B0 ;  /* 0x0000000000007941 */ /* 0x000fea0003800000 */
.L_x_24419:
[----:B------:R-:W-:Y:S04]  /*0c30*/  BSSY B0, `(.L_x_24421) ;  /* 0x0000004000007945 */ /* 0x000fe80003800000 */
[----:B------:R-:W-:Y:S05]  /*0c40*/  @!P6 BRA `(.L_x_24422) ;  /* 0x000000000008e947 */ /* 0x000fea0003800000 */
[----:B-----5:R-:W-:-:S04]  /*0c50*/  FMUL.FTZ R33, R29, UR6 ;  /* 0x000000061d217c20 */ /* 0x020fc80008410000 */
[----:B------:R-:W-:-:S07]  /*0c60*/  @P0 FADD.FTZ R33, R25, R33 ;  /* 0x0000002119210221 */ /* 0x000fce0000010000 */
.L_x_24422:
[----:B------:R-:W-:Y:S05]  /*0c70*/  BSYNC B0 ;  /* 0x0000000000007941 */ /* 0x000fea0003800000 */
.L_x_24421:
[----:B------:R-:W-:Y:S04]  /*0c80*/  BSSY B0, `(.L_x_24423) ;  /* 0x0000004000007945 */ /* 0x000fe80003800000 */
[----:B------:R-:W-:Y:S05]  /*0c90*/  @!P6 BRA `(.L_x_24424) ;  /* 0x000000000008e947 */ /* 0x000fea0003800000 */
[----:B-----5:R-:W-:-:S04]  /*0ca0*/  FMUL.FTZ R34, R30, UR6 ;  /* 0x000000061e227c20 */ /* 0x020fc80008410000 */
[----:B------:R-:W-:-:S07]  /*0cb0*/  @P0 FADD.FTZ R34, R26, R34 ;  /* 0x000000221a220221 */ /* 0x000fce0000010000 */
.L_x_24424:
[----:B------:R-:W-:Y:S05]  /*0cc0*/  BSYNC B0 ;  /* 0x0000000000007941 */ /* 0x000fea0003800000 */
.L_x_24423:
[----:B------:R-:W-:Y:S04]  /*0cd0*/  BSSY B0, `(.L_x_24425) ;  /* 0x0000004000007945 */ /* 0x000fe80003800000 */
[----:B------:R-:W-:Y:S05]  /*0ce0*/  @!P6 BRA `(.L_x_24426) ;  /* 0x000000000008e947 */ /* 0x000fea0003800000 */
[----:B-----5:R-:W-:-:S04]  /*0cf0*/  FMUL.FTZ R35, R31, UR6 ;  /* 0x000000061f237c20 */ /* 0x020fc80008410000 */
[----:B------:R-:W-:-:S07]  /*0d00*/  @P0 FADD.FTZ R35, R27, R35 ;  /* 0x000000231b230221 */ /* 0x000fce0000010000 */
.L_x_24426:
[----:B------:R-:W-:Y:S05]  /*0d10*/  BSYNC B0 ;  /* 0x0000000000007941 */ /* 0x000fea0003800000 */
.L_x_24425:
[----:B------:R0:W-:Y:S01]  /*0d20*/  STG.E.128 desc[UR4][R38.64], R32 ;  /* 0x0000002026007986 */ /* 0x0001e2000c101d04 */
[----:B------:R-:W1:Y:S03]  /*0d30*/  @P0 LDC.64 R40, c[0x0][0x230] ;  /* 0x00008c00ff280b82 */ /* 0x000e660000000a00 */
[----:B------:R2:W3:Y:S01]  /*0d40*/  @P0 LDG.E.128 R24, desc[UR4][R36.64] ;  /* 0x0000000424180981 */ /* 0x0004e2000c1e1d00 */
[----:B------:R-:W-:Y:S02]  /*0d50*/  @P5 IADD3 R43, R112, 0x20, RZ ;  /* 0x00000020702b5810 */ /* 0x000fe40007ffe0ff */
[----:B------:R-:W-:-:S04]  /*0d60*/  @!P6 ISETP.NE.U32.AND P1, PT, R60, RZ, PT ;  /* 0x000000ff3c00e20c */ /* 0x000fc80003f25070 */
[----:B------:R-:W-:Y:S01]  /*0d70*/  @!P6 ISETP.NE.AND.EX P2, PT, R61, RZ, PT, P1 ;  /* 0x000000ff3d00e20c */ /* 0x000fe20003f45310 */
[----:B--2---:R-:W2:Y:S01]  /*0d80*/  @P5 LDC.64 R36, c[0x0][0x220] ;  /* 0x00008800ff245b82 */ /* 0x004ea20000000a00 */
[C---:B------:R-:W-:Y:S02]  /*0d90*/  @!P6 ISETP.NE.U32.AND P3, PT, R60.reuse, RZ, PT ;  /* 0x000000ff3c00e20c */ /* 0x040fe40003f65070 */
[----:B------:R-:W-:Y:S02]  /*0da0*/  @!P6 ISETP.NE.U32.AND P1, PT, R60, RZ, PT ;  /* 0x000000ff3c00e20c */ /* 0x000fe40003f25070 */
[----:B------:R-:W-:Y:S01]  /*0db0*/  IADD3 R49, R115, 0x40, RZ ;  /* 0x0000004073317810 */ /* 0x000fe20007ffe0ff */
[----:B------:R-:W-:Y:S01]  /*0dc0*/  BSSY B0, `(.L_x_24427) ;  /* 0x0000010000007945 */ /* 0x000fe20003800000 */
[C---:B------:R-:W-:Y:S02]  /*0dd0*/  @!P6 ISETP.NE.AND.EX P3, PT, R61.reuse, RZ, PT, P3 ;  /* 0x000000ff3d00e20c */ /* 0x040fe40003f65330 */
[----:B------:R-:W-:Y:S01]  /*0de0*/  @!P6 ISETP.NE.AND.EX P1, PT, R61, RZ, PT, P1 ;  /* 0x000000ff3d00e20c */ /* 0x000fe20003f25310 */
[----:B--2---:R-:W-:-:S05]  /*0df0*/  @P5 IMAD.WIDE.U32 R36, R43, 0x10, R36 ;  /* 0x000000102b245825 */ /* 0x004fca00078e0024 */
[----:B-----5:R3:W5:Y:S01]  /*0e00*/  @P5 LDG.E.128 R28, desc[UR4][R36.64] ;  /* 0x00000004241c5981 */ /* 0x020762000c1e1d00 */
[----:B------:R-:W-:-:S04]  /*0e10*/  IMAD.WIDE.U32 R42, R45, 0x10, R82 ;  /* 0x000000102d2a7825 */ /* 0x000fc800078e0052 */
[----:B-1----:R-:W-:Y:S01]  /*0e20*/  @P0 IMAD.WIDE.U32 R40, R49, 0x10, R40 ;  /* 0x0000001031280825 */ /* 0x002fe200078e0028 */
[----:B---3--:R-:W-:Y:S02]  /*0e30*/  @!P6 FSEL R37, R25, RZ, P2 ;  /* 0x000000ff1925e208 */ /* 0x008fe40001000000 */
[----:B------:R-:W-:Y:S02]  /*0e40*/  @!P6 ISETP.NE.U32.AND P2, PT, R60, RZ, PT ;  /* 0x000000ff3c00e20c */ /* 0x000fe40003f45070 */
[----:B0-----:R-:W-:Y:S02]  /*0e50*/  @!P6 FSEL R38, R26, RZ, P1 ;  /* 0x000000ff1a26e208 */ /* 0x001fe40000800000 */
[----:B------:R-:W-:Y:S02]  /*0e60*/  @!P6 ISETP.NE.AND.EX P2, PT, R61, RZ, PT, P2 ;  /* 0x000000ff3d00e20c */ /* 0x000fe40003f45320 */
[----:B------:R-:W-:Y:S02]  /*0e70*/  @!P6 FSEL R36, R24, RZ, P3 ;  /* 0x000000ff1824e208 */ /* 0x000fe40001800000 */
[----:B------:R-:W-:Y:S01]  /*0e80*/  @!P6 FSEL R39, R27, RZ, P2 ;  /* 0x000000ff1b27e208 */ /* 0x000fe20001000000 */
[----:B------:R-:W-:Y:S08]  /*0e90*/  @!P6 BRA `(.L_x_24428) ;  /* 0x000000000008e947 */ /* 0x000ff00003800000 */
[----:B-----5:R-:W-:-:S04]  /*0ea0*/  FMUL.FTZ R36, R28, UR6 ;  /* 0x000000061c247c20 */ /* 0x020fc80008410000 */
[----:B------:R-:W-:-:S07]  /*0eb0*/  @P0 FADD.FTZ R36, R24, R36 ;  /* 0x0000002418240221 */ /* 0x000fce0000010000 */
.L_x_24428:
[----:B------:R-:W-:Y:S05]  /*0ec0*/  BSYNC B0 ;  /* 0x0000000000007941 */ /* 0x000fea0003800000 */
.L_x_24427:
[----:B------:R-:W-:Y:S04]  /*0ed0*/  BSSY B0, `(.L_x_24429) ;  /* 0x0000004000007945 */ /* 0x000fe80003800000 */
[----:B------:R-:W-:Y:S05]  /*0ee0*/  @!P6 BRA `(.L_x_24430) ;  /* 0x000000000008e947 */ /* 0x000fea0003800000 */
[----:B-----5:R-:W-:-:S04]  /*0ef0*/  FMUL.FTZ R37, R29, UR6 ;  /* 0x000000061d257c20 */ /* 0x020fc80008410000 */
[----:B------:R-:W-:-:S07]  /*0f00*/  @P0 FADD.FTZ R37, R25, R37 ;  /* 0x0000002519250221 */ /* 0x000fce0000010000 */
.L_x_24430:
[----:B------:R-:W-:Y:S05]  /*0f10*/  BSYNC B0 ;  /* 0x0000000000007941 */ /* 0x000fea0003800000 */
.L_x_24429:
[----:B------:R-:W-:Y:S04]  /*0f20*/  BSSY B0, `(.L_x_24431) ;  /* 0x0000004000007945 */ /* 0x000fe80003800000 */
[----:B------:R-:W-:Y:S05]  /*0f30*/  @!P6 BRA `(.L_x_24432) ;  /* 0x000000000008e947 */ /* 0x000fea0003800000 */
[----:B-----5:R-:W-:-:S04]  /*0f40*/  FMUL.FTZ R38, R30, UR6 ;  /* 0x000000061e267c20 */ /* 0x020fc80008410000 */
[----:B------:R-:W-:-:S07]  /*0f50*/  @P0 FADD.FTZ R38, R26, R38 ;  /* 0x000000261a260221 */ /* 0x000fce0000010000 */
.L_x_24432:
[----:B------:R-:W-:Y:S05]  /*0f60*/  BSYNC B0 ;  /* 0x0000000000007941 */ /* 0x000fea0003800000 */
.L_x_24431:
[----:B------:R-:W-:Y:S04]  /*0f70*/  BSSY B0, `(.L_x_24433) ;  /* 0x0000004000007945 */ /* 0x000fe80003800000 */
[----:B------:R-:W-:Y:S05]  /*0f80*/  @!P6 BRA `(.L_x_24434) ;  /* 0x000000000008e947 */ /* 0x000fea0003800000 */
[----:B-----5:R-:W-:-:S04]  /*0f90*/  FMUL.FTZ R39, R31, UR6 ;  /* 0x000000061f277c20 */ /* 0x020fc80008410000 */
[----:B------:R-:W-:-:S07]  /*0fa0*/  @P0 FADD.FTZ R39, R27, R39 ;  /* 0x000000271b270221 */ /* 0x000fce0000010000 */
.L_x_24434:
[----:B------:R-:W-:Y:S05]  /*0fb0*/  BSYNC B0 ;  /* 0x0000000000007941 */ /* 0x000fea0003800000 */
.L_x_24433:
        /* <DEDUP_REMOVED lines=26> */
.L_x_24436:
[----:B------:R-:W-:Y:S05]  /*1160*/  BSYNC B0 ;  /* 0x0000000000007941 */ /* 0x000fea0003800000 */
.L_x_24435:
[----:B------:R-:W-:Y:S04]  /*1170*/  BSSY B0, `(.L_x_24437) ;  /* 0x0000004000007945 */ /* 0x000fe80003800000 */
[----:B------:R-:W-:Y:S05]  /*1180*/  @!P6 BRA `(.L_x_24438) ;  /* 0x000000000008e947 */ /* 0x000fea0003800000 */
[----:B-----5:R-:W-:-:S04]  /*1190*/  FMUL.FTZ R41, R29, UR6 ;  /* 0x000000061d297c20 */ /* 0x020fc80008410000 */
[----:B------:R-:W-:-:S07]  /*11a0*/  @P0 FADD.FTZ R41, R25, R41 ;  /* 0x0000002919290221 */ /* 0x000fce0000010000 */
.L_x_24438:
[----:B------:R-:W-:Y:S05]  /*11b0*/  BSYNC B0 ;  /* 0x0000000000007941 */ /* 0x000fea0003800000 */
.L_x_24437:
[----:B------:R-:W-:Y:S04]  /*11c0*/  BSSY B0, `(.L_x_24439) ;  /* 0x0000004000007945 */ /* 0x000fe80003800000 */
[----:B------:R-:W-:Y:S05]  /*11d0*/  @!P6 BRA `(.L_x_24440) ;  /* 0x000000000008e947 */ /* 0x000fea0003800000 */
[----:B-----5:R-:W-:-:S04]  /*11e0*/  FMUL.FTZ R42, R30, UR6 ;  /* 0x000000061e2a7c20 */ /* 0x020fc80008410000 */
[----:B------:R-:W-:-:S07]  /*11f0*/  @P0 FADD.FTZ R42, R26, R42 ;  /* 0x0000002a1a2a0221 */ /* 0x000fce0000010000 */
.L_x_24440:
[----:B------:R-:W-:Y:S05]  /*1200*/  BSYNC B0 ;  /* 0x0000000000007941 */ /* 0x000fea0003800000 */
.L_x_24439:
[----:B------:R-:W-:Y:S04]  /*1210*/  BSSY B0, `(.L_x_24441) ;  /* 0x0000004000007945 */ /* 0x000fe80003800000 */
[----:B------:R-:W-:Y:S05]  /*1220*/  @!P6 BRA `(.L_x_24442) ;  /* 0x000000000008e947 */ /* 0x000fea0003800000 */
[----:B-----5:R-:W-:-:S04]  /*1230*/  FMUL.FTZ R43, R31, UR6 ;  /* 0x000000061f2b7c20 */ /* 0x020fc80008410000 */
[----:B------:R-:W-:-:S07]  /*1240*/  @P0 FADD.FTZ R43, R27, R43 ;  /* 0x0000002b1b2b0221 */ /* 0x000fce0000010000 */
.L_x_24442:
[----:B------:R-:W-:Y:S05]  /*1250*/  BSYNC B0 ;  /* 0x0000000000007941 */ /* 0x000fea0003800000 */
.L_x_24441:
        /* <DEDUP_REMOVED lines=26> */
.L_x_24444:
[----:B------:R-:W-:Y:S05]  /*1400*/  BSYNC B0 ;  /* 0x0000000000007941 */ /* 0x000fea0003800000 */
.L_x_24443:
[----:B------:R-:W-:Y:S04]  /*1410*/  BSSY B0, `(.L_x_24445) ;  /* 0x0000004000007945 */ /* 0x000fe80003800000 */
[----:B------:R-:W-:Y:S05]  /*1420*/  @!P6 BRA `(.L_x_24446) ;  /* 0x000000000008e947 */ /* 0x000fea0003800000 */
[----:B-----5:R-:W-:-:S04]  /*1430*/  FMUL.FTZ R45, R29, UR6 ;  /* 0x000000061d2d7c20 */ /* 0x020fc80008410000 */
[----:B------:R-:W-:-:S07]  /*1440*/  @P0 FADD.FTZ R45, R25, R45 ;  /* 0x0000002d192d0221 */ /* 0x000fce0000010000 */
.L_x_24446:
[----:B------:R-:W-:Y:S05]  /*1450*/  BSYNC B0 ;  /* 0x0000000000007941 */ /* 0x000fea0003800000 */
.L_x_24445:
[----:B------:R-:W-:Y:S04]  /*1460*/  BSSY B0, `(.L_x_24447) ;  /* 0x0000004000007945 */ /* 0x000fe80003800000 */
[----:B------:R-:W-:Y:S05]  /*1470*/  @!P6 BRA `(.L_x_24448) ;  /* 0x000000000008e947 */ /* 0x000fea0003800000 */
[----:B-----5:R-:W-:-:S04]  /*1480*/  FMUL.FTZ R46, R30, UR6 ;  /* 0x000000061e2e7c20 */ /* 0x020fc80008410000 */
[----:B------:R-:W-:-:S07]  /*1490*/  @P0 FADD.FTZ R46, R26, R46 ;  /* 0x0000002e1a2e0221 */ /* 0x000fce0000010000 */
.L_x_24448:
[----:B------:R-:W-:Y:S05]  /*14a0*/  BSYNC B0 ;  /* 0x0000000000007941 */ /* 0x000fea0003800000 */
.L_x_24447:
[----:B------:R-:W-:Y:S04]  /*14b0*/  BSSY B0, `(.L_x_24449) ;  /* 0x0000004000007945 */ /* 0x000fe80003800000 */
[----:B------:R-:W-:Y:S05]  /*14c0*/  @!P6 BRA `(.L_x_24450) ;  /* 0x000000000008e947 */ /* 0x000fea0003800000 */
[----:B-----5:R-:W-:-:S04]  /*14d0*/  FMUL.FTZ R47, R31, UR6 ;  /* 0x000000061f2f7c20 */ /* 0x020fc80008410000 */
[----:B------:R-:W-:-:S07]  /*14e0*/  @P0 FADD.FTZ R47, R27, R47 ;  /* 0x0000002f1b2f0221 */ /* 0x000fce0000010000 */
.L_x_24450:
[----:B------:R-:W-:Y:S05]  /*14f0*/  BSYNC B0 ;  /* 0x0000000000007941 */ /* 0x000fea0003800000 */
.L_x_24449:
[----:B------:R0:W-:Y:S04]  /*1500*/  STG.E.128 desc[UR4][R50.64], R44 ;  /* 0x0000002c32007986 */ /* 0x0001e8000c101d04 */
[----:B------:R1:W2:Y:S01]  /*1510*/  @P0 LDG.E.128 R24, desc[UR4][R48.64] ;  /* 0x0000000430180981 */ /* 0x0002a2000c1e1d00 */
[----:B------:R-:W-:Y:S01]  /*1520*/  @P5 IADD3 R53, R112, 0x80, RZ ;  /* 0x0000008070355810 */ /* 0x000fe20007ffe0ff */
[----:B-1----:R-:W1:Y:S01]  /*1530*/  @P5 LDC.64 R48, c[0x0][0x220] ;  /* 0x00008800ff305b82 */ /* 0x002e620000000a00 */
[----:B------:R-:W-:-:S04]  /*1540*/  @!P6 ISETP.NE.U32.AND P1, PT, R60, RZ, PT ;  /* 0x000000ff3c00e20c */ /* 0x000fc80003f25070 */
[----:B------:R-:W-:Y:S02]  /*1550*/  @!P6 ISETP.NE.AND.EX P2, PT, R61, RZ, PT, P1 ;  /* 0x000000ff3d00e20c */ /* 0x000fe40003f45310 */
[C---:B------:R-:W-:Y:S01]  /*1560*/  @!P6 ISETP.NE.U32.AND P3, PT, R60.reuse, RZ, PT ;  /* 0x000000ff3c00e20c */ /* 0x040fe20003f65070 */
[----:B-1----:R-:W-:Y:S02]  /*1570*/  @P5 IMAD.WIDE.U32 R48, R53, 0x10, R48 ;  /* 0x0000001035305825 */ /* 0x002fe400078e0030 */
[----:B------:R-:W1:Y:S01]  /*1580*/  @P0 LDC.64 R52, c[0x0][0x230] ;  /* 0x00008c00ff340b82 */ /* 0x000e620000000a00 */
[----:B------:R-:W-:Y:S02]  /*1590*/  @!P6 ISETP.NE.U32.AND P1, PT, R60, RZ, PT ;  /* 0x000000ff3c00e20c */ /* 0x000fe40003f25070 */
[----:B-----5:R2:W5:Y:S01]  /*15a0*/  @P5 LDG.E.128 R28, desc[UR4][R48.64] ;  /* 0x00000004301c5981 */ /* 0x020562000c1e1d00 */
[----:B------:R-:W-:Y:S01]  /*15b0*/  IADD3 R59, R115, 0xa0, RZ ;  /* 0x000000a0733b7810 */ /* 0x000fe20007ffe0ff */
[----:B------:R-:W-:Y:S01]  /*15c0*/  BSSY B0, `(.L_x_24451) ;  /* 0x000000e000007945 */ /* 0x000fe20003800000 */
[----:B------:R-:W-:Y:S01]  /*15d0*/  @!P6 ISETP.NE.AND.EX P3, PT, R61, RZ, PT, P3 ;  /* 0x000000ff3d00e20c */ /* 0x000fe20003f65330 */
[----:B------:R-:W-:Y:S01]  /*15e0*/  IMAD.WIDE.U32 R54, R55, 0x10, R82 ;  /* 0x0000001037367825 */ /* 0x000fe200078e0052 */
[----:B------:R-:W-:-:S03]  /*15f0*/  @!P6 ISETP.NE.AND.EX P1, PT, R61, RZ, PT, P1 ;  /* 0x000000ff3d00e20c */ /* 0x000fc60003f25310 */
[----:B-1----:R-:W-:Y:S01]  /*1600*/  @P0 IMAD.WIDE.U32 R52, R59, 0x10, R52 ;  /* 0x000000103b340825 */ /* 0x002fe200078e0034 */
[----:B--2---:R-:W-:Y:S02]  /*1610*/  @!P6 FSEL R49, R25, RZ, P2 ;  /* 0x000000ff1931e208 */ /* 0x004fe40001000000 */
        /* <DEDUP_REMOVED lines=8> */
.L_x_24452:
[----:B------:R-:W-:Y:S05]  /*16a0*/  BSYNC B0 ;  /* 0x0000000000007941 */ /* 0x000fea0003800000 */
.L_x_24451:
[----:B------:R-:W-:Y:S04]  /*16b0*/  BSSY B0, `(.L_x_24453) ;  /* 0x0000004000007945 */ /* 0x000fe80003800000 */
[----:B------:R-:W-:Y:S05]  /*16c0*/  @!P6 BRA `(.L_x_24454) ;  /* 0x000000000008e947 */ /* 0x000fea0003800000 */
[----:B-----5:R-:W-:-:S04]  /*16d0*/  FMUL.FTZ R49, R29, UR6 ;  /* 0x000000061d317c20 */ /* 0x020fc80008410000 */
[----:B------:R-:W-:-:S07]  /*16e0*/  @P0 FADD.FTZ R49, R25, R49 ;  /* 0x0000003119310221 */ /* 0x000fce0000010000 */
.L_x_24454:
[----:B------:R-:W-:Y:S05]  /*16f0*/  BSYNC B0 ;  /* 0x0000000000007941 */ /* 0x000fea0003800000 */
.L_x_24453:
[----:B------:R-:W-:Y:S04]  /*1700*/  BSSY B0, `(.L_x_24455) ;  /* 0x0000004000007945 */ /* 0x000fe80003800000 */
[----:B------:R-:W-:Y:S05]  /*1710*/  @!P6 BRA `(.L_x_24456) ;  /* 0x000000000008e947 */ /* 0x000fea0003800000 */
[----:B-----5:R-:W-:-:S04]  /*1720*/  FMUL.FTZ R50, R30, UR6 ;  /* 0x000000061e327c20 */ /* 0x020fc80008410000 */
[----:B------:R-:W-:-:S07]  /*1730*/  @P0 FADD.FTZ R50, R26, R50 ;  /* 0x000000321a320221 */ /* 0x000fce0000010000 */
.L_x_24456:
[----:B------:R-:W-:Y:S05]  /*1740*/  BSYNC B0 ;  /* 0x0000000000007941 */ /* 0x000fea0003800000 */
.L_x_24455:
[----:B------:R-:W-:Y:S04]  /*1750*/  BSSY B0, `(.L_x_24457) ;  /* 0x0000004000007945 */ /* 0x000fe80003800000 */
[----:B------:R-:W-:Y:S05]  /*1760*/  @!P6 BRA `(.L_x_24458) ;  /* 0x000000000008e947 */ /* 0x000fea0003800000 */
[----:B-----5:R-:W-:-:S04]  /*1770*/  FMUL.FTZ R51, R31, UR6 ;  /* 0x000000061f337c20 */ /* 0x020fc80008410000 */
[----:B------:R-:W-:-:S07]  /*1780*/  @P0 FADD.FTZ R51, R27, R51 ;  /* 0x000000331b330221 */ /* 0x000fce0000010000 */
.L_x_24458:
[----:B------:R-:W-:Y:S05]  /*1790*/  BSYNC B0 ;  /* 0x0000000000007941 */ /* 0x000fea0003800000 */
.L_x_24457:
        /* <DEDUP_REMOVED lines=26> */
.L_x_24460:
[----:B------:R-:W-:Y:S05]  /*1940*/  BSYNC B0 ;  /* 0x0000000000007941 */ /* 0x000fea0003800000 */
.L_x_24459:
[----:B------:R-:W-:Y:S04]  /*1950*/  BSSY B0, `(.L_x_24461) ;  /* 0x0000004000007945 */ /* 0x000fe80003800000 */
[----:B------:R-:W-:Y:S05]  /*1960*/  @!P6 BRA `(.L_x_24462) ;  /* 0x000000000008e947 */ /* 0x000fea0003800000 */
[----:B-----5:R-:W-:-:S04]  /*1970*/  FMUL.FTZ R53, R29, UR6 ;  /* 0x000000061d357c20 */ /* 0x020fc80008410000 */
[----:B------:R-:W-:-:S07]  /*1980*/  @P0 FADD.FTZ R53, R25, R53 ;  /* 0x0000003519350221 */ /* 0x000fce0000010000 */
.L_x_24462:
[----:B------:R-:W-:Y:S05]  /*1990*/  BSYNC B0 ;  /* 0x0000000000007941 */ /* 0x000fea0003800000 */
.L_x_24461:
[----:B------:R-:W-:Y:S04]  /*19a0*/  BSSY B0, `(.L_x_24463) ;  /* 0x0000004000007945 */ /* 0x000fe80003800000 */
[----:B------:R-:W-:Y:S05]  /*19b0*/  @!P6 BRA `(.L_x_24464) ;  /* 0x000000000008e947 */ /* 0x000fea0003800000 */
[----:B-----5:R-:W-:-:S04]  /*19c0*/  FMUL.FTZ R54, R30, UR6 ;  /* 0x000000061e367c20 */ /* 0x020fc80008410000 */
[----:B------:R-:W-:-:S07]  /*19d0*/  @P0 FADD.FTZ R54, R26, R54 ;  /* 0x000000361a360221 */ /* 0x000fce0000010000 */
.L_x_24464:
[----:B------:R-:W-:Y:S05]  /*19e0*/  BSYNC B0 ;  /* 0x0000000000007941 */ /* 0x000fea0003800000 */
.L_x_24463:
[----:B------:R-:W-:Y:S04]  /*19f0*/  BSSY B0, `(.L_x_24465) ;  /* 0x0000004000007945 */ /* 0x000fe80003800000 */
[----:B------:R-:W-:Y:S05]  /*1a00*/  @!P6 BRA `(.L_x_24466) ;  /* 0x000000000008e947 */ /* 0x000fea0003800000 */
[----:B-----5:R-:W-:-:S04]  /*1a10*/  FMUL.FTZ R55, R31, UR6 ;  /* 0x000000061f377c20 */ /* 0x020fc80008410000 */
[----:B------:R-:W-:-:S07]  /*1a20*/  @P0 FADD.FTZ R55, R27, R55 ;  /* 0x000000371b370221 */ /* 0x000fce0000010000 */
.L_x_24466:
[----:B------:R-:W-:Y:S05]  /*1a30*/  BSYNC B0 ;  /* 0x0000000000007941 */ /* 0x000fea0003800000 */
.L_x_24465:
        /* <DEDUP_REMOVED lines=8> */
[----:B------:R-:W1:Y:S03]  /*1ac0*/  @P0 LDC.64 R62, c[0x0][0x230] ;  /* 0x00008c00ff3e0b82 */ /* 0x000e660000000a00 */
[----:B-----5:R2:W5:Y:S01]  /*1ad0*/  @P5 LDG.E.128 R28, desc[UR4][R56.64] ;  /* 0x00000004381c5981 */ /* 0x020562000c1e1d00 */
[----:B------:R-:W-:Y:S01]  /*1ae0*/  IADD3 R115, R115, 0xe0, RZ ;  /* 0x000000e073737810 */ /* 0x000fe20007ffe0ff */
[----:B------:R-:W-:Y:S01]  /*1af0*/  BSSY B0, `(.L_x_24467) ;  /* 0x000000d000007945 */ /* 0x000fe20003800000 */
[----:B------:R-:W-:-:S02]  /*1b00*/  @!P6 ISETP.NE.U32.AND P1, PT, R60, RZ, PT ;  /* 0x000000ff3c00e20c */ /* 0x000fc40003f25070 */
[C---:B------:R-:W-:Y:S02]  /*1b10*/  @!P6 ISETP.NE.AND.EX P2, PT, R61.reuse, RZ, PT, P2 ;  /* 0x000000ff3d00e20c */ /* 0x040fe40003f45320 */
[----:B------:R-:W-:Y:S01]  /*1b20*/  @!P6 ISETP.NE.AND.EX P1, PT, R61, RZ, PT, P1 ;  /* 0x000000ff3d00e20c */ /* 0x000fe20003f25310 */
[----:B-1----:R-:W-:Y:S01]  /*1b30*/  @P0 IMAD.WIDE.U32 R62, R115, 0x10, R62 ;  /* 0x00000010733e0825 */ /* 0x002fe200078e003e */
[----:B--2---:R-:W-:Y:S02]  /*1b40*/  @!P6 FSEL R57, R25, RZ, P3 ;  /* 0x000000ff1939e208 */ /* 0x004fe40001800000 */
[----:B------:R-:W-:Y:S02]  /*1b50*/  @!P6 ISETP.NE.U32.AND P3, PT, R60, RZ, PT ;  /* 0x000000ff3c00e20c */ /* 0x000fe40003f65070 */
[----:B------:R-:W-:Y:S02]  /*1b60*/  @!P6 FSEL R56, R24, RZ, P2 ;  /* 0x000000ff1838e208 */ /* 0x000fe40001000000 */
[----:B------:R-:W-:-:S04]  /*1b70*/  @!P6 ISETP.NE.AND.EX P3, PT, R61, RZ, PT, P3 ;  /* 0x000000ff3d00e20c */ /* 0x000fc80003f65330 */
[----:B0-----:R-:W-:Y:S01]  /*1b80*/  @!P6 FSEL R58, R26, RZ, P3 ;  /* 0x000000ff1a3ae208 */ /* 0x001fe20001800000 */
[----:B------:R-:W-:Y:S08]  /*1b90*/  @!P6 BRA `(.L_x_24468) ;  /* 0x000000000008e947 */ /* 0x000ff00003800000 */
[----:B-----5:R-:W-:-:S04]  /*1ba0*/  FMUL.FTZ R56, R28, UR6 ;  /* 0x000000061c387c20 */ /* 0x020fc80008410000 */
[----:B------:R-:W-:-:S07]  /*1bb0*/  @P0 FADD.FTZ R56, R24, R56 ;  /* 0x0000003818380221 */ /* 0x000fce0000010000 */
.L_x_24468:
[----:B------:R-:W-:Y:S05]  /*1bc0*/  BSYNC B0 ;  /* 0x0000000000007941 */ /* 0x000fea0003800000 */
.L_x_24467:
[----:B------:R-:W-:Y:S04]  /*1bd0*/  BSSY B0, `(.L_x_24469) ;  /* 0x0000004000007945 */ /* 0x000fe80003800000 */
[----:B------:R-:W-:Y:S05]  /*1be0*/  @!P6 BRA `(.L_x_24470) ;  /* 0x000000000008e947 */ /* 0x000fea0003800000 */
[----:B-----5:R-:W-:-:S04]  /*1bf0*/  FMUL.FTZ R57, R29, UR6 ;  /* 0x000000061d397c20 */ /* 0x020fc80008410000 */
[----:B------:R-:W-:-:S07]  /*1c00*/  @P0 FADD.FTZ R57, R25, R57 ;  /* 0x0000003919390221 */ /* 0x000fce0000010000 */
.L_x_24470:
[----:B------:R-:W-:Y:S05]  /*1c10*/  BSYNC B0 ;  /* 0x0000000000007941 */ /* 0x000fea0003800000 */
.L_x_24469:
[----:B------:R-:W-:Y:S04]  /*1c20*/  BSSY B0, `(.L_x_24471) ;  /* 0x0000004000007945 */ /* 0x000fe80003800000 */
[----:B------:R-:W-:Y:S05]  /*1c30*/  @!P6 BRA `(.L_x_24472) ;  /* 0x000000000008e947 */ /* 0x000fea0003800000 */
[----:B-----5:R-:W-:-:S04]  /*1c40*/  FMUL.FTZ R58, R30, UR6 ;  /* 0x000000061e3a7c20 */ /* 0x020fc80008410000 */
[----:B------:R-:W-:-:S07]  /*1c50*/  @P0 FADD.FTZ R58, R26, R58 ;  /* 0x0000003a1a3a0221 */ /* 0x000fce0000010000 */
.L_x_24472:
[----:B------:R-:W-:Y:S05]  /*1c60*/  BSYNC B0 ;  /* 0x0000000000007941 */ /* 0x000fea0003800000 */
.L_x_24471:
[----:B------:R-:W-:Y:S01]  /*1c70*/  BSSY B0, `(.L_x_24473) ;  /* 0x0000006000007945 */ /* 0x000fe20003800000 */
[----:B------:R-:W-:Y:S01]  /*1c80*/  IMAD.WIDE.U32 R84, R84, 0x10, R82 ;  /* 0x0000001054547825 */ /* 0x000fe200078e0052 */
[----:B------:R-:W-:Y:S02]  /*1c90*/  @!P6 FSEL R59, R27, RZ, P1 ;  /* 0x000000ff1b3be208 */ /* 0x000fe40000800000 */
[----:B------:R-:W-:Y:S05]  /*1ca0*/  @!P6 BRA `(.L_x_24474) ;  /* 0x000000000008e947 */ /* 0x000fea0003800000 */
[----:B-----5:R-:W-:-:S04]  /*1cb0*/  FMUL.FTZ R59, R31, UR6 ;  /* 0x000000061f3b7c20 */ /* 0x020fc80008410000 */
[----:B------:R-:W-:-:S07]  /*1cc0*/  @P0 FADD.FTZ R59, R27, R59 ;  /* 0x0000003b1b3b0221 */ /* 0x000fce0000010000 */
.L_x_24474:
[----:B------:R-:W-:Y:S05]  /*1cd0*/  BSYNC B0 ;  /* 0x0000000000007941 */ /* 0x000fea0003800000 */
.L_x_24473:
[----:B------:R0:W-:Y:S04]  /*1ce0*/  STG.E.128 desc[UR4][R84.64], R56 ;  /* 0x0000003854007986 */ /* 0x0001e8000c101d04 */
[----:B------:R1:W2:Y:S01]  /*1cf0*/  @P0 LDG.E.128 R24, desc[UR4][R62.64] ;  /* 0x000000043e180981 */ /* 0x0002a2000c1e1d00 */
[----:B------:R-:W-:Y:S01]  /*1d00*/  @P5 IADD3 R117, R112, 0xe0, RZ ;  /* 0x000000e070755810 */ /* 0x000fe20007ffe0ff */
[----:B-1----:R-:W1:Y:S01]  /*1d10*/  @P5 LDC.64 R62, c[0x0][0x220] ;  /* 0x00008800ff3e5b82 */ /* 0x002e620000000a00 */
[C---:B------:R-:W-:Y:S02]  /*1d20*/  @!P6 ISETP.NE.U32.AND P1, PT, R60.reuse, RZ, PT ;  /* 0x000000ff3c00e20c */ /* 0x040fe40003f25070 */
[C---:B------:R-:W-:Y:S02]  /*1d30*/  @!P6 ISETP.NE.U32.AND P2, PT, R60.reuse, RZ, PT ;  /* 0x000000ff3c00e20c */ /* 0x040fe40003f45070 */
[----:B------:R-:W-:Y:S01]  /*1d40*/  @!P6 ISETP.NE.U32.AND P3, PT, R60, RZ, PT ;  /* 0x000000ff3c00e20c */ /* 0x000fe20003f65070 */
[----:B------:R-:W-:Y:S01]  /*1d50*/  BSSY B0, `(.L_x_24475) ;  /* 0x000000f000007945 */ /* 0x000fe20003800000 */
[----:B------:R-:W-:-:S02]  /*1d60*/  @!P6 ISETP.NE.AND.EX P1, PT, R61, RZ, PT, P1 ;  /* 0x000000ff3d00e20c */ /* 0x000fc40003f25310 */
[C---:B------:R-:W-:Y:S02]  /*1d70*/  @!P6 ISETP.NE.AND.EX P2, PT, R61.reuse, RZ, PT, P2 ;  /* 0x000000ff3d00e20c */ /* 0x040fe40003f45320 */
[----:B------:R-:W-:Y:S01]  /*1d80*/  @!P6 ISETP.NE.AND.EX P3, PT, R61, RZ, PT, P3 ;  /* 0x000000ff3d00e20c */ /* 0x000fe20003f65330 */
[----:B-1----:R-:W-:-:S05]  /*1d90*/  @P5 IMAD.WIDE.U32 R62, R117, 0x10, R62 ;  /* 0x00000010753e5825 */ /* 0x002fca00078e003e */
[----:B-----5:R1:W5:Y:S01]  /*1da0*/  @P5 LDG.E.128 R28, desc[UR4][R62.64] ;  /* 0x000000043e1c5981 */ /* 0x020362000c1e1d00 */
[----:B------:R-:W-:-:S04]  /*1db0*/  @!P6 ISETP.NE.U32.AND P5, PT, R60, RZ, PT ;  /* 0x000000ff3c00e20c */ /* 0x000fc80003fa5070 */
[----:B------:R-:W-:Y:S02]  /*1dc0*/  @!P6 ISETP.NE.AND.EX P5, PT, R61, RZ, PT, P5 ;  /* 0x000000ff3d00e20c */ /* 0x000fe40003fa5350 */
[----:B--2---:R-:W-:Y:S02]  /*1dd0*/  @!P6 FSEL R61, R25, RZ, P1 ;  /* 0x000000ff193de208 */ /* 0x004fe40000800000 */
[----:B-1----:R-:W-:Y:S02]  /*1de0*/  @!P6 FSEL R62, R26, RZ, P2 ;  /* 0x000000ff1a3ee208 */ /* 0x002fe40001000000 */
[----:B------:R-:W-:Y:S02]  /*1df0*/  @!P6 FSEL R63, R27, RZ, P5 ;  /* 0x000000ff1b3fe208 */ /* 0x000fe40002800000 */
[----:B------:R-:W-:Y:S01]  /*1e00*/  @!P6 FSEL R60, R24, RZ, P3 ;  /* 0x000000ff183ce208 */ /* 0x000fe20001800000 */
[----:B0-----:R-:W-:Y:S06]  /*1e10*/  @!P6 BRA `(.L_x_24476) ;  /* 0x000000000008e947 */ /* 0x001fec0003800000 */
[----:B-----5:R-:W-:-:S04]  /*1e20*/  FMUL.FTZ R60, R28, UR6 ;  /* 0x000000061c3c7c20 */ /* 0x020fc80008410000 */
[----:B------:R-:W-:-:S07]  /*1e30*/  @P0 FADD.FTZ R60, R24, R60 ;  /* 0x0000003c183c0221 */ /* 0x000fce0000010000 */
.L_x_24476:
[----:B------:R-:W-:Y:S05]  /*1e40*/  BSYNC B0 ;  /* 0x0000000000007941 */ /* 0x000fea0003800000 */
.L_x_24475:
[----:B------:R-:W-:Y:S04]  /*1e50*/  BSSY B0, `(.L_x_24477) ;  /* 0x0000004000007945 */ /* 0x000fe80003800000 */
[----:B------:R-:W-:Y:S05]  /*1e60*/  @!P6 BRA `(.L_x_24478) ;  /* 0x000000000008e947 */ /* 0x000fea0003800000 */
[----:B-----5:R-:W-:-:S04]  /*1e70*/  FMUL.FTZ R61, R29, UR6 ;  /* 0x000000061d3d7c20 */ /* 0x020fc80008410000 */
[----:B------:R-:W-:-:S07]  /*1e80*/  @P0 FADD.FTZ R61, R25, R61 ;  /* 0x0000003d193d0221 */ /* 0x000fce0000010000 */
.L_x_24478:
[----:B------:R-:W-:Y:S05]  /*1e90*/  BSYNC B0 ;  /* 0x0000000000007941 */ /* 0x000fea0003800000 */
.L_x_24477:
[----:B------:R-:W-:Y:S04]  /*1ea0*/  BSSY B0, `(.L_x_24479) ;  /* 0x0000004000007945 */ /* 0x000fe80003800000 */
[----:B------:R-:W-:Y:S05]  /*1eb0*/  @!P6 BRA `(.L_x_24480) ;  /* 0x000000000008e947 */ /* 0x000fea0003800000 */
[----:B-----5:R-:W-:-:S04]  /*1ec0*/  FMUL.FTZ R62, R30, UR6 ;  /* 0x000000061e3e7c20 */ /* 0x020fc80008410000 */
[----:B------:R-:W-:-:S07]  /*1ed0*/  @P0 FADD.FTZ R62, R26, R62 ;  /* 0x0000003e1a3e0221 */ /* 0x000fce0000010000 */
.L_x_24480:
[----:B------:R-:W-:Y:S05]  /*1ee0*/  BSYNC B0 ;  /* 0x0000000000007941 */ /* 0x000fea0003800000 */
.L_x_24479:
[----:B------:R-:W-:Y:S04]  /*1ef0*/  BSSY B0, `(.L_x_24481) ;  /* 0x0000004000007945 */ /* 0x000fe80003800000 */
[----:B------:R-:W-:Y:S05]  /*1f00*/  @!P6 BRA `(.L_x_24482) ;  /* 0x000000000008e947 */ /* 0x000fea0003800000 */
[----:B-----5:R-:W-:-:S04]  /*1f10*/  FMUL.FTZ R63, R31, UR6 ;  /* 0x000000061f3f7c20 */ /* 0x020fc80008410000 */
[----:B------:R-:W-:-:S07]  /*1f20*/  @P0 FADD.FTZ R63, R27, R63 ;  /* 0x0000003f1b3f0221 */ /* 0x000fce0000010000 */
.L_x_24482:
[----:B------:R-:W-:Y:S05]  /*1f30*/  BSYNC B0 ;  /* 0x0000000000007941 */ /* 0x000fea0003800000 */
.L_x_24481:
[----:B------:R-:W-:Y:S01]  /*1f40*/  FADD.FTZ R84, RZ, R32 ;  /* 0x00000020ff547221 */ /* 0x000fe20000010000 */
[----:B------:R-:W-:Y:S01]  /*1f50*/  IMAD.WIDE.U32 R82, R115, 0x10, R82 ;  /* 0x0000001073527825 */ /* 0x000fe200078e0052 */
[----:B------:R-:W-:Y:S01]  /*1f60*/  UMOV UR8, 0xffffffff ;  /* 0xffffffff00087882 */ /* 0x000fe20000000000 */
[----:B------:R-:W-:Y:S02]  /*1f70*/  LOP3.LUT P0, RZ, R17, 0x1f, RZ, 0xc0, !PT ;  /* 0x0000001f11ff7812 */ /* 0x000fe4000780c0ff */
[----:B------:R-:W-:Y:S01]  /*1f80*/  FADD.FTZ R85, R84, R33 ;  /* 0x0000002154557221 */ /* 0x000fe20000010000 */
[----:B------:R-:W-:Y:S01]  /*1f90*/  SHF.R.S32.HI R116, RZ, 0x1f, R111 ;  /* 0x0000001fff747819 */ /* 0x000fe2000001146f */
        /* <DEDUP_REMOVED lines=117> */
.L_x_24498:
        /* <DEDUP_REMOVED lines=18> */
[----:B------:R-:W-:-:S03]  /*2810*/  IADD3 R64, R114, -0x1, RZ ;  /* 0xffffffff72407810 */ /* 0x000fc60007ffe0ff */
[C---:B------:R-:W-:Y:S01]  /*2820*/  FADD.FTZ R83, -R82.reuse, R36 ;  /* 0x0000002452537221 */ /* 0x040fe20000010100 */
[----:B------:R-:W-:Y:S01]  /*2830*/  FADD.FTZ R84, -R82, R37 ;  /* 0x0000002552547221 */ /* 0x000fe20000010100 */
[----:B------:R-:W-:Y:S01]  /*2840*/  IMAD R64, R64, R113, RZ ;  /* 0x0000007140407224 */ /* 0x000fe200078e02ff */
[----:B------:R-:W1:Y:S01]  /*2850*/  LDC.64 R36, c[0x0][0x2b8] ;  /* 0x0000ae00ff247b82 */ /* 0x000e620000000a00 */
[C---:B------:R-:W-:Y:S01]  /*2860*/  FADD.FTZ R32, -R82.reuse, R32 ;  /* 0x0000002052207221 */ /* 0x040fe20000010100 */
[C---:B------:R-:W-:Y:S01]  /*2870*/  FADD.FTZ R33, -R82.reuse, R33 ;  /* 0x0000002152217221 */ /* 0x040fe20000010100 */
[C---:B------:R-:W-:Y:S01]  /*2880*/  FADD.FTZ R34, -R82.reuse, R34 ;  /* 0x0000002252227221 */ /* 0x040fe20000010100 */
[----:B------:R-:W-:Y:S01]  /*2890*/  SHF.R.S32.HI R113, RZ, 0x1f, R64 ;  /* 0x0000001fff717819 */ /* 0x000fe20000011440 */
[----:B------:R-:W-:Y:S01]  /*28a0*/  FADD.FTZ R35, -R82, R35 ;  /* 0x0000002352237221 */ /* 0x000fe20000010100 */
[----:B------:R-:W-:Y:S01]  /*28b0*/  FMUL.FTZ R115, R112, R32 ;  /* 0x0000002070737220 */ /* 0x000fe20000410000 */
[----:B------:R-:W-:Y:S01]  /*28c0*/  FADD.FTZ R85, -R82, R56 ;  /* 0x0000003852557221 */ /* 0x000fe20000010100 */
[----:B------:R-:W-:Y:S01]  /*28d0*/  LEA.HI R113, R113, R64, RZ, 0x2 ;  /* 0x0000004071717211 */ /* 0x000fe200078f10ff */
[C---:B------:R-:W-:Y:S01]  /*28e0*/  FMUL.FTZ R32, R112.reuse, R33 ;  /* 0x0000002170207220 */ /* 0x040fe20000410000 */
[----:B------:R-:W-:Y:S01]  /*28f0*/  LOP3.LUT R64, R17, 0x1f, RZ, 0xc0, !PT ;  /* 0x0000001f11407812 */ /* 0x000fe200078ec0ff */
[C---:B------:R-:W-:Y:S01]  /*2900*/  FMUL.FTZ R35, R112.reuse, R35 ;  /* 0x0000002370237220 */ /* 0x040fe20000410000 */
[----:B------:R-:W-:Y:S01]  /*2910*/  FMUL.FTZ R34, R112, R34 ;  /* 0x0000002270227220 */ /* 0x000fe20000410000 */
[----:B------:R-:W-:Y:S01]  /*2920*/  FFMA.FTZ R33, R109, R32, R65 ;  /* 0x000000206d217223 */ /* 0x000fe20000010041 */
[----:B------:R-:W-:Y:S01]  /*2930*/  LEA.HI.SX32 R56, R113, R64, 0x1e ;  /* 0x0000004071387211 */ /* 0x000fe200078ff2ff */
[----:B------:R-:W-:Y:S01]  /*2940*/  FFMA.FTZ R32, R110, R115, R16 ;  /* 0x000000736e207223 */ /* 0x000fe20000010010 */
[----:B------:R-:W-:Y:S01]  /*2950*/  FFMA.FTZ R35, R107, R35, R66 ;  /* 0x000000236b237223 */ /* 0x000fe20000010042 */
[----:B------:R-:W-:Y:S01]  /*2960*/  FFMA.FTZ R34, R108, R34, R15 ;  /* 0x000000226c227223 */ /* 0x000fe2000001000f */
[C---:B------:R-:W-:Y:S01]  /*2970*/  FADD.FTZ R39, -R82.reuse, R39 ;  /* 0x0000002752277221 */ /* 0x040fe20000010100 */
[C---:B------:R-:W-:Y:S01]  /*2980*/  FADD.FTZ R45, -R82.reuse, R45 ;  /* 0x0000002d522d7221 */ /* 0x040fe20000010100 */
[C---:B------:R-:W-:Y:S01]  /*2990*/  FADD.FTZ R38, -R82.reuse, R38 ;  /* 0x0000002652267221 */ /* 0x040fe20000010100 */
[C---:B------:R-:W-:Y:S01]  /*29a0*/  FADD.FTZ R44, -R82.reuse, R44 ;  /* 0x0000002c522c7221 */ /* 0x040fe20000010100 */
[C---:B------:R-:W-:Y:S01]  /*29b0*/  FADD.FTZ R41, -R82.reuse, R41 ;  /* 0x0000002952297221 */ /* 0x040fe20000010100 */
[----:B------:R-:W-:Y:S01]  /*29c0*/  FADD.FTZ R40, -R82, R40 ;  /* 0x0000002852287221 */ /* 0x000fe20000010100 */
[----:B-1----:R-:W-:-:S04]  /*29d0*/  IMAD.WIDE.U32 R114, R56, 0x10, R36 ;  /* 0x0000001038727825 */ /* 0x002fc800078e0024 */
[----:B------:R-:W-:Y:S01]  /*29e0*/  FADD.FTZ R42, -R82, R42 ;  /* 0x0000002a522a7221 */ /* 0x000fe20000010100 */
[----:B------:R-:W-:Y:S01]  /*29f0*/  FMUL.FTZ R41, R112, R41 ;  /* 0x0000002970297220 */ /* 0x000fe20000410000 */
[C---:B------:R-:W-:Y:S01]  /*2a00*/  FADD.FTZ R43, -R82.reuse, R43 ;  /* 0x0000002b522b7221 */ /* 0x040fe20000010100 */
[C---:B------:R-:W-:Y:S01]  /*2a10*/  FADD.FTZ R46, -R82.reuse, R46 ;  /* 0x0000002e522e7221 */ /* 0x040fe20000010100 */
[----:B------:R1:W-:Y:S01]  /*2a20*/  STG.E.128 desc[UR4][R114.64], R32 ;  /* 0x0000002072007986 */ /* 0x0003e2000c101d04 */
        /* <DEDUP_REMOVED lines=17> */
[C---:B-1----:R-:W-:Y:S01]  /*2b40*/  FMUL.FTZ R35, R112.reuse, R39 ;  /* 0x0000002770237220 */ /* 0x042fe20000410000 */
[----:B------:R-:W-:Y:S01]  /*2b50*/  FMUL.FTZ R39, R112, R45 ;  /* 0x0000002d70277220 */ /* 0x000fe20000410000 */
        /* <DEDUP_REMOVED lines=9> */
[----:B------:R-:W-:-:S04]  /*2bf0*/  IMAD.WIDE.U32 R44, R45, 0x10, R36 ;  /* 0x000000102d2c7825 */ /* 0x000fc800078e0024 */
[----:B------:R-:W-:Y:S01]  /*2c00*/  FMUL.FTZ R83, R112, R43 ;  /* 0x0000002b70537220 */ /* 0x000fe20000410000 */
[----:B------:R-:W-:Y:S01]  /*2c10*/  FADD.FTZ R63, -R82, R63 ;  /* 0x0000003f523f7221 */ /* 0x000fe20000010100 */
[C---:B------:R-:W-:Y:S01]  /*2c20*/  FMUL.FTZ R43, R112.reuse, R46 ;  /* 0x0000002e702b7220 */ /* 0x040fe20000410000 */
[----:B------:R-:W-:Y:S01]  /*2c30*/  FMUL.FTZ R82, R112, R47 ;  /* 0x0000002f70527220 */ /* 0x000fe20000410000 */
[----:B------:R1:W-:Y:S01]  /*2c40*/  STG.E.128 desc[UR4][R44.64], R32 ;  /* 0x000000202c007986 */ /* 0x0003e2000c101d04 */
[----:B------:R-:W-:Y:S01]  /*2c50*/  FFMA.FTZ R47, R99, R83, R70 ;  /* 0x00000053632f7223 */ /* 0x000fe20000010046 */
[----:B------:R-:W-:Y:S01]  /*2c60*/  FFMA.FTZ R46, R100, R42, R11 ;  /* 0x0000002a642e7223 */ /* 0x000fe2000001000b */
[----:B------:R-:W-:Y:S01]  /*2c70*/  IADD3 R119, R56, 0x60, RZ ;  /* 0x0000006038777810 */ /* 0x000fe20007ffe0ff */
[----:B------:R-:W-:Y:S01]  /*2c80*/  FMUL.FTZ R48, R112, R48 ;  /* 0x0000003070307220 */ /* 0x000fe20000410000 */
[----:B------:R-:W-:Y:S01]  /*2c90*/  IADD3 R117, R56, 0x80, RZ ;  /* 0x0000008038757810 */ /* 0x000fe20007ffe0ff */
[----:B------:R-:W-:Y:S01]  /*2ca0*/  FMUL.FTZ R49, R112, R49 ;  /* 0x0000003170317220 */ /* 0x000fe20000410000 */
[----:B------:R-:W-:Y:S01]  /*2cb0*/  IADD3 R115, R56, 0xa0, RZ ;  /* 0x000000a038737810 */ /* 0x000fe20007ffe0ff */
        /* <DEDUP_REMOVED lines=9> */
[----:B------:R-:W-:Y:S01]  /*2d50*/  FMUL.FTZ R57, R112, R57 ;  /* 0x0000003970397220 */ /* 0x000fe20000410000 */
[----:B-1----:R-:W-:Y:S01]  /*2d60*/  FFMA.FTZ R45, R101, R41, R69 ;  /* 0x00000029652d7223 */ /* 0x002fe20000010045 */
[----:B------:R-:W-:Y:S01]  /*2d70*/  IADD3 R41, R56, 0x40, RZ ;  /* 0x0000004038297810 */ /* 0x000fe20007ffe0ff */
[----:B------:R-:W-:Y:S01]  /*2d80*/  FFMA.FTZ R44, R102, R40, R12 ;  /* 0x00000028662c7223 */ /* 0x000fe2000001000c */
[C---:B------:R-:W-:Y:S01]  /*2d90*/  FMUL.FTZ R58, R112.reuse, R58 ;  /* 0x0000003a703a7220 */ /* 0x040fe20000410000 */
[C---:B------:R-:W-:Y:S01]  /*2da0*/  FMUL.FTZ R59, R112.reuse, R59 ;  /* 0x0000003b703b7220 */ /* 0x040fe20000410000 */
[----:B------:R-:W-:Y:S01]  /*2db0*/  FMUL.FTZ R60, R112, R60 ;  /* 0x0000003c703c7220 */ /* 0x000fe20000410000 */
[----:B------:R-:W-:-:S04]  /*2dc0*/  IMAD.WIDE.U32 R32, R41, 0x10, R36 ;  /* 0x0000001029207825 */ /* 0x000fc800078e0024 */
[C---:B------:R-:W-:Y:S01]  /*2dd0*/  FMUL.FTZ R61, R112.reuse, R61 ;  /* 0x0000003d703d7220 */ /* 0x040fe20000410000 */
[C---:B------:R-:W-:Y:S01]  /*2de0*/  FMUL.FTZ R62, R112.reuse, R62 ;  /* 0x0000003e703e7220 */ /* 0x040fe20000410000 */
[----:B------:R-:W-:Y:S01]  /*2df0*/  FMUL.FTZ R63, R112, R63 ;  /* 0x0000003f703f7220 */ /* 0x000fe20000410000 */
[----:B------:R-:W-:Y:S01]  /*2e00*/  IMAD.WIDE.U32 R118, R119, 0x10, R36 ;  /* 0x0000001077767825 */ /* 0x000fe200078e0024 */
[----:B------:R1:W-:Y:S03]  /*2e10*/  STG.E.128 desc[UR4][R32.64], R44 ;  /* 0x0000002c20007986 */ /* 0x0003e6000c101d04 */
        /* <DEDUP_REMOVED lines=8> */
[----:B------:R-:W-:-:S04]  /*2ea0*/  IMAD.WIDE.U32 R112, R113, 0x10, R36 ;  /* 0x0000001071707825 */ /* 0x000fc800078e0024 */
[----:B0-----:R-:W-:-:S04]  /*2eb0*/  IMAD.WIDE.U32 R120, R121, 0x10, R36 ;  /* 0x0000001079787825 */ /* 0x001fc800078e0024 */
[----:B------:R-:W-:Y:S01]  /*2ec0*/  FFMA.FTZ R37, R93, R49, R73 ;  /* 0x000000315d257223 */ /* 0x000fe20000010049 */
[----:B------:R-:W-:Y:S01]  /*2ed0*/  FFMA.FTZ R36, R94, R48, R8 ;  /* 0x000000305e247223 */ /* 0x000fe20000010008 */
[----:B-1----:R-:W-:Y:S01]  /*2ee0*/  FFMA.FTZ R33, R97, R39, R71 ;  /* 0x0000002761217223 */ /* 0x002fe20000010047 */
        /* <DEDUP_REMOVED lines=11> */
[----:B------:R1:W-:Y:S04]  /*2fa0*/  STG.E.128 desc[UR4][R118.64], R32 ;  /* 0x0000002076007986 */ /* 0x0003e8000c101d04 */
[----:B------:R1:W-:Y:S04]  /*2fb0*/  STG.E.128 desc[UR4][R116.64], R36 ;  /* 0x0000002474007986 */ /* 0x0003e8000c101d04 */
[----:B------:R1:W-:Y:S04]  /*2fc0*/  STG.E.128 desc[UR4][R114.64], R40 ;  /* 0x0000002872007986 */ /* 0x0003e8000c101d04 */
[----:B------:R1:W-:Y:S04]  /*2fd0*/  STG.E.128 desc[UR4][R112.64], R44 ;  /* 0x0000002c70007986 */ /* 0x0003e8000c101d04 */
[----:B------:R1:W-:Y:S02]  /*2fe0*/  STG.E.128 desc[UR4][R120.64], R48 ;  /* 0x0000003078007986 */ /* 0x0003e4000c101d04 */
.L_x_24485:
[----:B------:R-:W-:Y:S05]  /*2ff0*/  BSYNC B0 ;  /* 0x0000000000007941 */ /* 0x000fea0003800000 */
.L_x_24484:
[----:B-1----:R-:W1:Y:S02]  /*3000*/  LDC.64 R32, c[0x0][0x210] ;  /* 0x00008400ff207b82 */ /* 0x002e640000000a00 */
[----:B-1----:R-:W-:-:S04]  /*3010*/  LEA R111, R32, R111, 0x2 ;  /* 0x0000006f206f7211 */ /* 0x002fc800078e10ff */
[----:B------:R-:W-:-:S13]  /*3020*/  ISETP.GE.AND P0, PT, R111, R33, PT ;  /* 0x000000216f00720c */ /* 0x000fda0003f06270 */
[----:B------:R-:W-:Y:S05]  /*3030*/  @!P0 BRA `(.L_x_24486) ;  /* 0xffffffd800308947 */ /* 0x000fea000383ffff */
[----:B------:R-:W-:Y:S05]  /*3040*/  EXIT ;  /* 0x000000000000794d */ /* 0x000fea0003800000 */
.L_x_24483:
        /* <DEDUP_REMOVED lines=8> */
.L_x_24488:
[----:B------:R-:W-:Y:S05]  /*30d0*/  BSYNC B0 ;  /* 0x0000000000007941 */ /* 0x000fea0003800000 */
.L_x_24487:
        /* <DEDUP_REMOVED lines=9> */
.L_x_24489:
[----:B------:R-:W-:Y:S01]  /*3170*/  HFMA2.MMA R84, -RZ, RZ, 0, 2.384185791015625e-07 ;  /* 0x00000004ff547435 */ /* 0x000fe200000001ff */
[----:B------:R-:W-:-:S05]  /*3180*/  MOV R82, R121 ;  /* 0x0000007900527202 */ /* 0x000fca0000000f00 */
[----:B------:R-:W-:-:S05]  /*3190*/  FADD.FTZ R118, R117, R82 ;  /* 0x0000005275767221 */ /* 0x000fca0000010000 */
[----:B------:R-:W-:-:S07]  /*31a0*/  MOV R123, R118 ;  /* 0x00000076007b7202 */ /* 0x000fce0000000f00 */
[----:B------:R-:W-:Y:S05]  /*31b0*/  WARPSYNC.COLLECTIVE R112, `(.L_x_24490) ;  /* 0x0000000070087348 */ /* 0x000fea0003c00000 */
[----:B------:R0:W1:Y:S02]  /*31c0*/  SHFL.BFLY P1, R121, R123, R84, R85 ;  /* 0x0c0000547b797389 */ /* 0x0000640000020055 */
[----:B01----:R-:W-:Y:S01]  /*31d0*/  ENDCOLLECTIVE ;  /* 0x000000000000791b */ /* 0x003fe20003800000 */
.L_x_24490:
        /* <DEDUP_REMOVED lines=8> */
.L_x_24491:
[----:B------:R-:W-:Y:S01]  /*3260*/  HFMA2.MMA R84, -RZ, RZ, 0, 9.5367431640625e-07 ;  /* 0x00000010ff547435 */ /* 0x000fe200000001ff */
[----:B------:R-:W-:-:S05]  /*3270*/  MOV R82, R121 ;  /* 0x0000007900527202 */ /* 0x000fca0000000f00 */
[----:B------:R-:W-:-:S05]  /*3280*/  FADD.FTZ R120, R119, R82 ;  /* 0x0000005277787221 */ /* 0x000fca0000010000 */
[----:B------:R-:W-:-:S07]  /*3290*/  MOV R123, R120 ;  /* 0x00000078007b7202 */ /* 0x000fce0000000f00 */
[----:B------:R-:W-:Y:S05]  /*32a0*/  WARPSYNC.COLLECTIVE R112, `(.L_x_24492) ;  /* 0x0000000070087348 */ /* 0x000fea0003c00000 */
[----:B------:R0:W1:Y:S02]  /*32b0*/  SHFL.BFLY P1, R121, R123, R84, R85 ;  /* 0x0c0000547b797389 */ /* 0x0000640000020055 */
[----:B01----:R-:W-:Y:S01]  /*32c0*/  ENDCOLLECTIVE ;  /* 0x000000000000791b */ /* 0x003fe20003800000 */
.L_x_24492:
        /* <DEDUP_REMOVED lines=72> */
.L_x_24493:
[----:B------:R-:W-:Y:S01]  /*3750*/  HFMA2.MMA R84, -RZ, RZ, 0, 1.1920928955078125e-07 ;  /* 0x00000002ff547435 */ /* 0x000fe200000001ff */
[----:B------:R-:W-:-:S05]  /*3760*/  MOV R117, R121 ;  /* 0x0000007900757202 */ /* 0x000fca0000000f00 */
[----:B------:R-:W-:-:S05]  /*3770*/  FADD.FTZ R117, R82, R117 ;  /* 0x0000007552757221 */ /* 0x000fca0000010000 */
[----:B------:R-:W-:-:S07]  /*3780*/  MOV R123, R117 ;  /* 0x00000075007b7202 */ /* 0x000fce0000000f00 */
[----:B------:R-:W-:Y:S05]  /*3790*/  WARPSYNC.COLLECTIVE R112, `(.L_x_24494) ;  /* 0x0000000070087348 */ /* 0x000fea0003c00000 */
[----:B------:R0:W1:Y:S02]  /*37a0*/  SHFL.BFLY P1, R121, R123, R84, R85 ;  /* 0x0c0000547b797389 */ /* 0x0000640000020055 */
[----:B01----:R-:W-:Y:S01]  /*37b0*/  ENDCOLLECTIVE ;  /* 0x000000000000791b */ /* 0x003fe20003800000 */
.L_x_24494:
[----:B------:R-:W-:Y:S01]  /*37c0*/  HFMA2.MMA R84, -RZ, RZ, 0, 2.384185791015625e-07 ;  /* 0x00000004ff547435 */ /* 0x000fe200000001ff */
[----:B------:R-:W-:-:S05]  /*37d0*/  MOV R118, R121 ;  /* 0x0000007900767202 */ /* 0x000fca0000000f00 */
[----:B------:R-:W-:-:S05]  /*37e0*/  FADD.FTZ R118, R117, R118 ;  /* 0x0000007675767221 */ /* 0x000fca0000010000 */
[----:B------:R-:W-:-:S07]  /*37f0*/  MOV R123, R118 ;  /* 0x00000076007b7202 */ /* 0x000fce0000000f00 */
[----:B------:R-:W-:Y:S05]  /*3800*/  WARPSYNC.COLLECTIVE R112, `(.L_x_24495) ;  /* 0x0000000070087348 */ /* 0x000fea0003c00000 */
[----:B------:R0:W1:Y:S02]  /*3810*/  SHFL.BFLY P1, R121, R123, R84, R85 ;  /* 0x0c0000547b797389 */ /* 0x0000640000020055 */
[----:B01----:R-:W-:Y:S01]  /*3820*/  ENDCOLLECTIVE ;  /* 0x000000000000791b */ /* 0x003fe20003800000 */
.L_x_24495:
[----:B------:R-:W-:Y:S01]  /*3830*/  HFMA2.MMA R84, -RZ, RZ, 0, 4.76837158203125e-07 ;  /* 0x00000008ff547435 */ /* 0x000fe200000001ff */
[----:B------:R-:W-:-:S05]  /*3840*/  MOV R119, R121 ;  /* 0x0000007900777202 */ /* 0x000fca0000000f00 */
[----:B------:R-:W-:-:S05]  /*3850*/  FADD.FTZ R119, R118, R119 ;  /* 0x0000007776777221 */ /* 0x000fca0000010000 */
[----:B------:R-:W-:-:S07]  /*3860*/  MOV R123, R119 ;  /* 0x00000077007b7202 */ /* 0x000fce0000000f00 */
[----:B------:R-:W-:Y:S05]  /*3870*/  WARPSYNC.COLLECTIVE R112, `(.L_x_24496) ;  /* 0x0000000070087348 */ /* 0x000fea0003c00000 */
[----:B------:R0:W1:Y:S02]  /*3880*/  SHFL.BFLY P1, R121, R123, R84, R85 ;  /* 0x0c0000547b797389 */ /* 0x0000640000020055 */
[----:B01----:R-:W-:Y:S01]  /*3890*/  ENDCOLLECTIVE ;  /* 0x000000000000791b */ /* 0x003fe20003800000 */
.L_x_24496:
[----:B------:R-:W-:Y:S01]  /*38a0*/  HFMA2.MMA R84, -RZ, RZ, 0, 9.5367431640625e-07 ;  /* 0x00000010ff547435 */ /* 0x000fe200000001ff */
[----:B------:R-:W-:-:S05]  /*38b0*/  MOV R120, R121 ;  /* 0x0000007900787202 */ /* 0x000fca0000000f00 */
[----:B------:R-:W-:-:S05]  /*38c0*/  FADD.FTZ R120, R119, R120 ;  /* 0x0000007877787221 */ /* 0x000fca0000010000 */
[----:B------:R-:W-:-:S07]  /*38d0*/  MOV R123, R120 ;  /* 0x00000078007b7202 */ /* 0x000fce0000000f00 */
[----:B------:R-:W-:Y:S05]  /*38e0*/  WARPSYNC.COLLECTIVE R112, `(.L_x_24497) ;  /* 0x0000000070087348 */ /* 0x000fea0003c00000 */
[----:B------:R0:W1:Y:S02]  /*38f0*/  SHFL.BFLY P1, R121, R123, R84, R85 ;  /* 0x0c0000547b797389 */ /* 0x0000640000020055 */
[----:B01----:R-:W-:Y:S01]  /*3900*/  ENDCOLLECTIVE ;  /* 0x000000000000791b */ /* 0x003fe20003800000 */
.L_x_24497:
[----:B------:R-:W-:Y:S05]  /*3910*/  BRA `(.L_x_24498) ;  /* 0xffffffec00747947 */ /* 0x000fea000383ffff */
.L_x_24499:
        /* <DEDUP_REMOVED lines=14> */
.L_x_30545:


//--------------------- .text._ZN10layer_norm13ln_fwd_kernelINS_13Kernel_traitsI6__halfffffjLj1024ELj1ELj4ELj1ELj16ENS_18Kernel_traits_baseILj1024ES2_ffffjLj128EEEEELb0ELb1ELb0ELb0EEEvNS_9FwdParamsE --------------------------
	.section	.text._ZN10layer_norm13ln_fwd_kernelINS_13Kernel_traitsI6__halfffffjLj1024ELj1ELj4ELj1ELj16ENS_18Kernel_traits_baseILj1024ES2_ffffjLj128EEEEELb0ELb1ELb0ELb0EEEvNS_9FwdParamsE,"ax",@progbits
	.align	128
        .global         _ZN10layer_norm13ln_fwd_kernelINS_13Kernel_traitsI6__halfffffjLj1024ELj1ELj4ELj1ELj16ENS_18Kernel_traits_baseILj1024ES2_ffffjLj128EEEEELb0ELb1ELb0ELb0EEEvNS_9FwdParamsE
        .type           _ZN10layer_norm13ln_fwd_kernelINS_13Kernel_traitsI6__halfffffjLj1024ELj1ELj4ELj1ELj16ENS_18Kernel_traits_baseILj1024ES2_ffffjLj128EEEEELb0ELb1ELb0ELb0EEEvNS_9FwdParamsE,@function
        .size           _ZN10layer_norm13ln_fwd_kernelINS_13Kernel_traitsI6__halfffffjLj1024ELj1ELj4ELj1ELj16ENS_18Kernel_traits_baseILj1024ES2_ffffjLj128EEEEELb0ELb1ELb0ELb0EEEvNS_9FwdParamsE,(.L_x_30546 - _ZN10layer_norm13ln_fwd_kernelINS_13Kernel_traitsI6__halfffffjLj1024ELj1ELj4ELj1ELj16ENS_18Kernel_traits_baseILj1024ES2_ffffjLj128EEEEELb0ELb1ELb0ELb0EEEvNS_9FwdParamsE)
        .other          _ZN10layer_norm13ln_fwd_kernelINS_13Kernel_traitsI6__halfffffjLj1024ELj1ELj4ELj1ELj16ENS_18Kernel_traits_baseILj1024ES2_ffffjLj128EEEEELb0ELb1ELb0ELb0EEEvNS_9FwdParamsE,@"STO_CUDA_ENTRY STV_DEFAULT"
_ZN10layer_norm13ln_fwd_kernelINS_13Kernel_traitsI6__halfffffjLj1024ELj1ELj4ELj1ELj16ENS_18Kernel_traits_baseILj1024ES2_ffffjLj128EEEEELb0ELb1ELb0ELb0EEEvNS_9FwdParamsE:
.text._ZN10layer_norm13ln_fwd_kernelINS_13Kernel_traitsI6__halfffffjLj1024ELj1ELj4ELj1ELj16ENS_18Kernel_traits_baseILj1024ES2_ffffjLj128EEEEELb0ELb1ELb0ELb0EEEvNS_9FwdParamsE:
        /* <DEDUP_REMOVED lines=30> */
[----:B------:R0:W5:Y:S02]  /*01e0*/  @P1 LDG.E.64 R14, desc[UR4][R2.64] ;  /* 0x00000004020e1981 */ /* 0x000164000c1e1b00 */
[----:B------:R-:W-:-:S03]  /*01f0*/  LEA.HI.X R5, R53, UR7, RZ, 0x3, P2 ;  /* 0x0000000735057c11 */ /* 0x000fc600090f1cff */
[----:B------:R-:W5:Y:S04]  /*0200*/  LDG.E.64 R28, desc[UR4][R28.64] ;  /* 0x000000041c1c7981 */ /* 0x000f68000c1e1b00 */
[----:B------:R0:W5:Y:S01]  /*0210*/  LDG.E.64 R38, desc[UR4][R4.64] ;  /* 0x0000000404267981 */ /* 0x000162000c1e1b00 */
[----:B------:R-:W-:Y:S02]  /*0220*/  LOP3.LUT R53, R53, 0x20, RZ, 0xfc, !PT ;  /* 0x0000002035357812 */ /* 0x000fe400078efcff */
[----:B0-----:R-:W-:-:S07]  /*0230*/  @!P1 CS2R R14, SRZ ;  /* 0x00000000000e9805 */ /* 0x001fce000001ff00 */
.L_x_24501:
[----:B------:R-:W-:Y:S05]  /*0240*/  BSYNC B0 ;  /* 0x0000000000007941 */ /* 0x000fea0003800000 */
.L_x_24500:
        /* <DEDUP_REMOVED lines=12> */
[C---:B------:R-:W-:Y:S02]  /*0310*/  LEA.HI.X R5, R53.reuse, UR7, RZ, 0x3, P2 ;  /* 0x0000000735057c11 */ /* 0x040fe400090f1cff */
[----:B------:R0:W5:Y:S04]  /*0320*/  LDG.E.64 R22, desc[UR4][R6.64] ;  /* 0x0000000406167981 */ /* 0x000168000c1e1b00 */
[----:B------:R0:W5:Y:S01]  /*0330*/  LDG.E.64 R40, desc[UR4][R4.64] ;  /* 0x0000000404287981 */ /* 0x000162000c1e1b00 */
[----:B------:R-:W-:-:S02]  /*0340*/  IADD3 R53, R53, 0x20, RZ ;  /* 0x0000002035357810 */ /* 0x000fc40007ffe0ff */
[----:B0-----:R-:W-:-:S07]  /*0350*/  @!P1 CS2R R12, SRZ ;  /* 0x00000000000c9805 */ /* 0x001fce000001ff00 */
.L_x_24503:
[----:B------:R-:W-:Y:S05]  /*0360*/  BSYNC B0 ;  /* 0x0000000000007941 */ /* 0x000fea0003800000 */
.L_x_24502:
        /* <DEDUP_REMOVED lines=17> */
.L_x_24505:
[----:B------:R-:W-:Y:S05]  /*0480*/  BSYNC B0 ;  /* 0x0000000000007941 */ /* 0x000fea0003800000 */
.L_x_24504:
        /* <DEDUP_REMOVED lines=17> */
.L_x_24507:
[----:B------:R-:W-:Y:S05]  /*05a0*/  BSYNC B0 ;  /* 0x0000000000007941 */ /* 0x000fea0003800000 */
.L_x_24506:
        /* <DEDUP_REMOVED lines=17> */
.L_x_24509:
[----:B------:R-:W-:Y:S05]  /*06c0*/  BSYNC B0 ;  /* 0x0000000000007941 */ /* 0x000fea0003800000 */
.L_x_24508:
[----:B------:R-:W-:Y:S01]  /*06d0*/  ISETP.GE.U32.AND P1, PT, R138, 0xc0, PT ;  /* 0x000000c08a00780c */ /* 0x000fe20003f26070 */
[----:B------:R-:W-:Y:S03]  /*06e0*/  BSSY B0, `(.L_x_24510) ;  /* 0x0000012000007945 */ /* 0x000fe60003800000 */
[----:B------:R-:W-:-:S09]  /*06f0*/  P2R R0, PR, RZ, 0x2 ;  /* 0x00000002ff007803 */ /* 0x000fd20000000000 */
[----:B------:R-:W-:Y:S05]  /*0700*/  @!P1 BRA `(.L_x_24511) ;  /* 0x00000000003c9947 */ /* 0x000fea0003800000 */
[----:B------:R-:W-:Y:S01]  /*0710*/  ULDC.64 UR8, c[0x0][0x278] ;  /* 0x00009e0000087ab9 */ /* 0x000fe20000000a00 */
[----:B------:R-:W-:Y:S01]  /*0720*/  ULDC.64 UR6, c[0x0][0x2c8] ;  /* 0x0000b20000067ab9 */ /* 0x000fe20000000a00 */
[C---:B------:R-:W-:Y:S01]  /*0730*/  LEA R18, P1, R53.reuse, UR8, 0x3 ;  /* 0x0000000835127c11 */ /* 0x040fe2000f8218ff */
[----:B------:R-:W0:Y:S03]  /*0740*/  LDC.64 R16, c[0x0][0x260] ;  /* 0x00009800ff107b82 */ /* 0x000e260000000a00 */
[----:B------:R-:W-:Y:S02]  /*0750*/  LEA.HI.X R19, R53, UR9, RZ, 0x3, P1 ;  /* 0x0000000935137c11 */ /* 0x000fe400088f1cff */
[----:B------:R-:W-:-:S03]  /*0760*/  ISETP.NE.U32.AND P1, PT, RZ, UR6, PT ;  /* 0x00000006ff007c0c */ /* 0x000fc6000bf25070 */
[----:B------:R1:W5:Y:S01]  /*0770*/  LDG.E.64 R48, desc[UR4][R18.64] ;  /* 0x0000000412307981 */ /* 0x000362000c1e1b00 */
[----:B------:R-:W-:-:S13]  /*0780*/  ISETP.NE.AND.EX P1, PT, RZ, UR7, PT, P1 ;  /* 0x00000007ff007c0c */ /* 0x000fda000bf25310 */
[----:B------:R-:W-:-:S04]  /*0790*/  @P1 LEA R2, P2, R53, UR6, 0x3 ;  /* 0x0000000635021c11 */ /* 0x000fc8000f8418ff */
[C---:B------:R-:W-:Y:S01]  /*07a0*/  @P1 LEA.HI.X R3, R53.reuse, UR7, RZ, 0x3, P2 ;  /* 0x0000000735031c11 */ /* 0x040fe200090f1cff */
[----:B0-----:R-:W-:-:S04]  /*07b0*/  IMAD.WIDE.U32 R16, R53, 0x8, R16 ;  /* 0x0000000835107825 */ /* 0x001fc800078e0010 */
[----:B------:R1:W5:Y:S04]  /*07c0*/  @P1 LDG.E.64 R4, desc[UR4][R2.64] ;  /* 0x0000000402041981 */ /* 0x000368000c1e1b00 */
[----:B------:R-:W5:Y:S01]  /*07d0*/  LDG.E.64 R16, desc[UR4][R16.64] ;  /* 0x0000000410107981 */ /* 0x000f62000c1e1b00 */
[----:B------:R-:W-:Y:S02]  /*07e0*/  IADD3 R53, R53, 0x20, RZ ;  /* 0x0000002035357810 */ /* 0x000fe40007ffe0ff */
[----:B-1----:R-:W-:-:S07]  /*07f0*/  @!P1 CS2R R4, SRZ ;  /* 0x0000000000049805 */ /* 0x002fce000001ff00 */
.L_x_24511:
[----:B------:R-:W-:Y:S05]  /*0800*/  BSYNC B0 ;  /* 0x0000000000007941 */ /* 0x000fea0003800000 */
.L_x_24510:
        /* <DEDUP_REMOVED lines=19> */
[----:B------:R-:W-:Y:S02]  /*0940*/  IADD3 R53, R53, 0x20, RZ ;  /* 0x0000002035357810 */ /* 0x000fe40007ffe0ff */
[----:B0-----:R-:W-:-:S07]  /*0950*/  @!P1 CS2R R2, SRZ ;  /* 0x0000000000029805 */ /* 0x001fce000001ff00 */
.L_x_24513:
[----:B------:R-:W-:Y:S05]  /*0960*/  BSYNC B0 ;  /* 0x0000000000007941 */ /* 0x000fea0003800000 */
.L_x_24512:
        /* <DEDUP_REMOVED lines=16> */
[----:B------:R-:W5:Y:S01]  /*0a70*/  LDG.E.64 R34, desc[UR4][R34.64] ;  /* 0x0000000422227981 */ /* 0x000f62000c1e1b00 */
[----:B0-----:R-:W-:-:S07]  /*0a80*/  @!P1 CS2R R18, SRZ ;  /* 0x0000000000129805 */ /* 0x001fce000001ff00 */
.L_x_24515:
[----:B------:R-:W-:Y:S05]  /*0a90*/  BSYNC B0 ;  /* 0x0000000000007941 */ /* 0x000fea0003800000 */
.L_x_24514:
[----:B------:R-:W-:Y:S02]  /*0aa0*/  ULDC UR6, c[0x0][0x214] ;  /* 0x0000850000067ab9 */ /* 0x000fe40000000800 */
[----:B------:R-:W-:-:S13]  /*0ab0*/  ISETP.GE.AND P1, PT, R137, UR6, PT ;  /* 0x0000000689007c0c */ /* 0x000fda000bf26270 */
[----:B------:R-:W-:Y:S05]  /*0ac0*/  @P1 EXIT ;  /* 0x000000000000194d */ /* 0x000fea0003800000 */
[----:B------:R-:W-:Y:S01]  /*0ad0*/  ULDC.64 UR6, c[0x0][0x270] ;  /* 0x00009c0000067ab9 */ /* 0x000fe20000000a00 */
[--C-:B-----5:R-:W-:Y:S01]  /*0ae0*/  SHF.R.U64 R131, R40, 0x10, R41.reuse ;  /* 0x0000001028837819 */ /* 0x120fe20000001229 */
[----:B------:R-:W-:Y:S01]  /*0af0*/  HADD2.F32 R0, -RZ, R19.H0_H0 ;  /* 0x20000013ff007230 */ /* 0x000fe20000004100 */
[----:B------:R-:W-:Y:S01]  /*0b00*/  ISETP.NE.U32.AND P1, PT, RZ, UR6, PT ;  /* 0x00000006ff007c0c */ /* 0x000fe2000bf25070 */
[----:B------:R-:W-:Y:S01]  /*0b10*/  ULDC.U8 UR6, c[0x0][0x2a0] ;  /* 0x0000a80000067ab9 */ /* 0x000fe20000000000 */
[----:B------:R-:W-:Y:S01]  /*0b20*/  MOV R130, R41 ;  /* 0x0000002900827202 */ /* 0x000fe20000000f00 */
[----:B------:R-:W-:Y:S01]  /*0b30*/  HADD2.F32 R131, -RZ, R131.H0_H0 ;  /* 0x20000083ff837230 */ /* 0x000fe20000004100 */
[----:B------:R-:W-:Y:S01]  /*0b40*/  SHF.R.U32.HI R129, RZ, 0x10, R41 ;  /* 0x00000010ff817819 */ /* 0x000fe20000011629 */
[----:B------:R-:W-:Y:S01]  /*0b50*/  ULDC UR12, c[0x0][0x218] ;  /* 0x00008600000c7ab9 */ /* 0x000fe20000000800 */
[----:B------:R-:W-:Y:S01]  /*0b60*/  MOV R77, R16 ;  /* 0x00000010004d7202 */ /* 0x000fe20000000f00 */
[----:B------:R-:W-:Y:S01]  /*0b70*/  HADD2.F32 R130, -RZ, R130.H0_H0 ;  /* 0x20000082ff827230 */ /* 0x000fe20000004100 */
[----:B------:R-:W-:Y:S01]  /*0b80*/  SHF.R.U64 R76, R16, 0x10, R17 ;  /* 0x00000010104c7819 */ /* 0x000fe20000001211 */
[----:B------:R-:W-:Y:S01]  /*0b90*/  HADD2.F32 R16, -RZ, R14.H0_H0 ;  /* 0x2000000eff107230 */ /* 0x000fe20000004100 */
[----:B------:R-:W-:Y:S01]  /*0ba0*/  ISETP.NE.AND.EX P1, PT, RZ, UR7, PT, P1 ;  /* 0x00000007ff007c0c */ /* 0x000fe2000bf25310 */
        /* <DEDUP_REMOVED lines=28> */
[----:B------:R-:W-:Y:S01]  /*0d70*/  ULDC UR7, c[0x0][0x2d8] ;  /* 0x0000b60000077ab9 */ /* 0x000fe20000000800 */
[----:B------:R-:W-:Y:S01]  /*0d80*/  MOV R43, R22 ;  /* 0x00000016002b7202 */ /* 0x000fe20000000f00 */
[----:B------:R-:W-:Y:S01]  /*0d90*/  ULDC.64 UR8, c[0x0][0x230] ;  /* 0x00008c0000087ab9 */ /* 0x000fe20000000a00 */
[----:B------:R-:W-:Y:S01]  /*0da0*/  SHF.R.U64 R26, R26, 0x10, R27 ;  /* 0x000000101a1a7819 */ /* 0x000fe2000000121b */
[----:B------:R-:W-:Y:S01]  /*0db0*/  ULDC.64 UR10, c[0x0][0x238] ;  /* 0x00008e00000a7ab9 */ /* 0x000fe20000000a00 */
[----:B------:R-:W-:Y:S01]  /*0dc0*/  SHF.R.U64 R89, R12, 0x10, R13 ;  /* 0x000000100c597819 */ /* 0x000fe2000000120d */
[----:B------:R-:W-:Y:S01]  /*0dd0*/  HADD2.F32 R12, -RZ, R10.H0_H0 ;  /* 0x2000000aff0c7230 */ /* 0x000fe20000004100 */
[----:B------:R-:W-:-:S02]  /*0de0*/  MOV R136, R38 ;  /* 0x0000002600887202 */ /* 0x000fc40000000f00 */
        /* <DEDUP_REMOVED lines=20> */
[----:B------:R-:W-:-:S02]  /*0f30*/  MOV R29, R27 ;  /* 0x0000001b001d7202 */ /* 0x000fc40000000f00 */
[----:B------:R-:W-:Y:S01]  /*0f40*/  SHF.R.U64 R91, R10, 0x10, R11 ;  /* 0x000000100a5b7819 */ /* 0x000fe2000000120b */
[----:B------:R-:W-:Y:S01]  /*0f50*/  HADD2.F32 R10, -RZ, R8.H0_H0 ;  /* 0x20000008ff0a7230 */ /* 0x000fe20000004100 */
[----:B------:R-:W-:Y:S02]  /*0f60*/  MOV R120, R46 ;  /* 0x0000002e00787202 */ /* 0x000fe40000000f00 */
        /* <DEDUP_REMOVED lines=22> */
[----:B------:R-:W-:Y:S01]  /*10d0*/  SHF.R.U32.HI R23, RZ, 0x10, R23 ;  /* 0x00000010ff177819 */ /* 0x000fe20000011617 */
        /* <DEDUP_REMOVED lines=65> */
[----:B------:R-:W-:Y:S01]  /*14f0*/  P2R R140, PR, RZ, 0x2 ;  /* 0x00000002ff8c7803 */ /* 0x000fe20000000000 */
[----:B------:R-:W-:Y:S01]  /*1500*/  HADD2.F32 R79, -RZ, R79.H0_H0 ;  /* 0x2000004fff4f7230 */ /* 0x000fe20000004100 */
[----:B------:R-:W-:Y:S01]  /*1510*/  ISETP.NE.AND P1, PT, RZ, UR6, PT ;  /* 0x00000006ff007c0c */ /* 0x000fe2000bf25270 */
        /* <DEDUP_REMOVED lines=21> */
[----:B------:R-:W-:-:S07]  /*1670*/  HADD2.F32 R103, -RZ, R103.H0_H0 ;  /* 0x20000067ff677230 */ /* 0x000fce0000004100 */
.L_x_24549:
[----:B------:R-:W-:Y:S01]  /*1680*/  ISETP.NE.AND P1, PT, R140, RZ, PT ;  /* 0x000000ff8c00720c */ /* 0x000fe20003f25270 */
[----:B------:R-:W-:Y:S01]  /*1690*/  HFMA2.MMA R69, -RZ, RZ, 1.875, 0 ;  /* 0x3f800000ff457435 */ /* 0x000fe200000001ff */
[----:B------:R-:W0:Y:S11]  /*16a0*/  S2R R68, SR_TID.X ;  /* 0x0000000000447919 */ /* 0x000e360000002100 */
[----:B------:R-:W1:Y:S02]  /*16b0*/  @P1 LDC.64 R70, c[0x0][0x270] ;  /* 0x00009c00ff461b82 */ /* 0x000e640000000a00 */
[----:B-1----:R-:W-:-:S05]  /*16c0*/  @P1 IMAD.WIDE R142, R137, 0x4, R70 ;  /* 0x00000004898e1825 */ /* 0x002fca00078e0246 */
[----:B------:R1:W5:Y:S01]  /*16d0*/  @P1 LDG.E R69, desc[UR4][R142.64] ;  /* 0x000000048e451981 */ /* 0x000362000c1e1900 */
[----:B------:R-:W-:Y:S01]  /*16e0*/  IMAD R70, R137, UR12, RZ ;  /* 0x0000000c89467c24 */ /* 0x000fe2000f8e02ff */
[----:B0-----:R-:W-:Y:S01]  /*16f0*/  LOP3.LUT R68, R68, 0x1f, RZ, 0xc0, !PT ;  /* 0x0000001f44447812 */ /* 0x001fe200078ec0ff */
[----:B------:R-:W-:Y:S03]  /*1700*/  BSSY B0, `(.L_x_24516) ;  /* 0x0000020000007945 */ /* 0x000fe60003800000 */
[----:B------:R-:W-:-:S04]  /*1710*/  SHF.R.S32.HI R71, RZ, 0x1f, R70 ;  /* 0x0000001fff477819 */ /* 0x000fc80000011446 */
[----:B------:R-:W-:-:S04]  /*1720*/  LEA.HI R71, R71, R70, RZ, 0x2 ;  /* 0x0000004647477211 */ /* 0x000fc800078f10ff */
[----:B------:R-:W-:-:S04]  /*1730*/  LEA.HI.SX32 R141, R71, R68, 0x1e ;  /* 0x00000044478d7211 */ /* 0x000fc800078ff2ff */
[----:B------:R-:W-:Y:S01]  /*1740*/  MOV R70, R141 ;  /* 0x0000008d00467202 */ /* 0x000fe20000000f00 */
[----:B-1----:R-:W-:Y:S06]  /*1750*/  @!P0 BRA `(.L_x_24517) ;  /* 0x0000000000688947 */ /* 0x002fec0003800000 */
[----:B------:R-:W0:Y:S01]  /*1760*/  LDC.64 R36, c[0x0][0x220] ;  /* 0x00008800ff247b82 */ /* 0x000e220000000a00 */
[----:B------:R-:W-:-:S04]  /*1770*/  ISETP.NE.U32.AND P1, PT, RZ, UR8, PT ;  /* 0x00000008ff007c0c */ /* 0x000fc8000bf25070 */
[----:B------:R-:W-:-:S13]  /*1780*/  ISETP.NE.AND.EX P1, PT, RZ, UR9, PT, P1 ;  /* 0x00000009ff007c0c */ /* 0x000fda000bf25310 */
[----:B------:R-:W-:-:S04]  /*1790*/  @P1 LEA R70, P2, R141, UR8, 0x4 ;  /* 0x000000088d461c11 */ /* 0x000fc8000f8420ff */
[C---:B------:R-:W-:Y:S01]  /*17a0*/  @P1 LEA.HI.X R71, R141.reuse, UR9, RZ, 0x4, P2 ;  /* 0x000000098d471c11 */ /* 0x040fe200090f24ff */
[C---:B0-----:R-:W-:Y:S01]  /*17b0*/  IMAD.WIDE.U32 R144, R141.reuse, 0x10, R36 ;  /* 0x000000108d907825 */ /* 0x041fe200078e0024 */
[----:B------:R-:W-:-:S03]  /*17c0*/  LEA R142, P2, R141, UR10, 0x4 ;  /* 0x0000000a8d8e7c11 */ /* 0x000fc6000f8420ff */
[----:B------:R0:W2:Y:S04]  /*17d0*/  @P1 LDG.E.128 R32, desc[UR4][R70.64] ;  /* 0x0000000446201981 */ /* 0x0000a8000c1e1d00 */
[----:B------:R-:W3:Y:S01]  /*17e0*/  LDG.E.128 R36, desc[UR4][R144.64] ;  /* 0x0000000490247981 */ /* 0x000ee2000c1e1d00 */
[----:B------:R-:W-:Y:S02]  /*17f0*/  ISETP.NE.U32.AND P1, PT, RZ, UR8, PT ;  /* 0x00000008ff007c0c */ /* 0x000fe4000bf25070 */
[C---:B------:R-:W-:Y:S02]  /*1800*/  LEA.HI.X R143, R141.reuse, UR11, RZ, 0x4, P2 ;  /* 0x0000000b8d8f7c11 */ /* 0x040fe400090f24ff */
[----:B------:R-:W-:Y:S02]  /*1810*/  ISETP.NE.AND.EX P1, PT, RZ, UR9, PT, P1 ;  /* 0x00000009ff007c0c */ /* 0x000fe4000bf25310 */
[----:B0-----:R-:W-:Y:S01]  /*1820*/  IADD3 R70, R141, 0x20, RZ ;  /* 0x000000208d467810 */ /* 0x001fe20007ffe0ff */
[-C--:B---3-5:R-:W-:Y:S01]  /*1830*/  FMUL.FTZ R147, R36, R69.reuse ;  /* 0x0000004524937220 */ /* 0x0a8fe20000410000 */
[-C--:B------:R-:W-:Y:S01]  /*1840*/  FMUL.FTZ R146, R37, R69.reuse ;  /* 0x0000004525927220 */ /* 0x080fe20000410000 */
[-C--:B------:R-:W-:Y:S01]  /*1850*/  FMUL.FTZ R149, R38, R69.reuse ;  /* 0x0000004526957220 */ /* 0x080fe20000410000 */
[----:B------:R-:W-:Y:S01]  /*1860*/  FMUL.FTZ R148, R39, R69 ;  /* 0x0000004527947220 */ /* 0x000fe20000410000 */
[----:B------:R-:W-:Y:S01]  /*1870*/  FMUL.FTZ R36, R136, R147 ;  /* 0x0000009388247220 */ /* 0x000fe20000410000 */
[----:B------:R-:W-:Y:S01]  /*1880*/  FMUL.FTZ R37, R135, R146 ;  /* 0x0000009287257220 */ /* 0x000fe20000410000 */
[----:B------:R-:W-:Y:S01]  /*1890*/  FMUL.FTZ R38, R134, R149 ;  /* 0x0000009586267220 */ /* 0x000fe20000410000 */
[----:B------:R-:W-:-:S03]  /*18a0*/  FMUL.FTZ R39, R133, R148 ;  /* 0x0000009485277220 */ /* 0x000fc60000410000 */
[----:B--2---:R-:W-:Y:S01]  /*18b0*/  @P1 FADD.FTZ R36, R32, R36 ;  /* 0x0000002420241221 */ /* 0x004fe20000010000 */
[----:B------:R-:W-:Y:S01]  /*18c0*/  @P1 FADD.FTZ R37, R33, R37 ;  /* 0x0000002521251221 */ /* 0x000fe20000010000 */
[----:B------:R-:W-:Y:S01]  /*18d0*/  @P1 FADD.FTZ R38, R34, R38 ;  /* 0x0000002622261221 */ /* 0x000fe20000010000 */
[----:B------:R-:W-:-:S05]  /*18e0*/  @P1 FADD.FTZ R39, R35, R39 ;  /* 0x0000002723271221 */ /* 0x000fca0000010000 */
[----:B------:R0:W-:Y:S02]  /*18f0*/  STG.E.128 desc[UR4][R142.64], R36 ;  /* 0x000000248e007986 */ /* 0x0001e4000c101d04 */
.L_x_24517:
[----:B------:R-:W-:Y:S05]  /*1900*/  BSYNC B0 ;  /* 0x0000000000007941 */ /* 0x000fea0003800000 */
.L_x_24516:
        /* <DEDUP_REMOVED lines=8> */
[C---:B-1----:R-:W-:Y:S01]  /*1990*/  IMAD.WIDE.U32 R146, R70.reuse, 0x10, R40 ;  /* 0x0000001046927825 */ /* 0x042fe200078e0028 */
[----:B0-----:R-:W-:-:S03]  /*19a0*/  LEA R142, P2, R70, UR10, 0x4 ;  /* 0x0000000a468e7c11 */ /* 0x001fc6000f8420ff */
[----:B------:R-:W2:Y:S04]  /*19b0*/  @P1 LDG.E.128 R32, desc[UR4][R144.64] ;  /* 0x0000000490201981 */ /* 0x000ea8000c1e1d00 */
[----:B------:R-:W3:Y:S01]  /*19c0*/  LDG.E.128 R40, desc[UR4][R146.64] ;  /* 0x0000000492287981 */ /* 0x000ee2000c1e1d00 */
[----:B------:R-:W-:Y:S02]  /*19d0*/  ISETP.NE.U32.AND P1, PT, RZ, UR8, PT ;  /* 0x00000008ff007c0c */ /* 0x000fe4000bf25070 */
[C---:B------:R-:W-:Y:S02]  /*19e0*/  LEA.HI.X R143, R70.reuse, UR11, RZ, 0x4, P2 ;  /* 0x0000000b468f7c11 */ /* 0x040fe400090f24ff */
[----:B------:R-:W-:Y:S02]  /*19f0*/  ISETP.NE.AND.EX P1, PT, RZ, UR9, PT, P1 ;  /* 0x00000009ff007c0c */ /* 0x000fe4000bf25310 */
[----:B------:R-:W-:Y:S01]  /*1a00*/  IADD3 R70, R70, 0x20, RZ ;  /* 0x0000002046467810 */ /* 0x000fe20007ffe0ff */
        /* <DEDUP_REMOVED lines=13> */
.L_x_24519:
[----:B------:R-:W-:Y:S05]  /*1ae0*/  BSYNC B0 ;  /* 0x0000000000007941 */ /* 0x000fea0003800000 */
.L_x_24518:
[----:B------:R-:W-:Y:S01]  /*1af0*/  ISETP.GE.U32.AND P1, PT, R138, 0x60, PT ;  /* 0x000000608a00780c */ /* 0x000fe20003f26070 */
[----:B------:R-:W-:-:S12]  /*1b00*/  BSSY B0, `(.L_x_24520) ;  /* 0x000001c000007945 */ /* 0x000fd80003800000 */
[----:B------:R-:W-:Y:S05]  /*1b10*/  @!P1 BRA `(.L_x_24521) ;  /* 0x0000000000689947 */ /* 0x000fea0003800000 */
[----:B------:R-:W2:Y:S01]  /*1b20*/  LDC.64 R144, c[0x0][0x220] ;  /* 0x00008800ff907b82 */ /* 0x000ea20000000a00 */
[----:B------:R-:W-:-:S04]  /*1b30*/  ISETP.NE.U32.AND P1, PT, RZ, UR8, PT ;  /* 0x00000008ff007c0c */ /* 0x000fc8000bf25070 */
[----:B------:R-:W-:-:S13]  /*1b40*/  ISETP.NE.AND.EX P1, PT, RZ, UR9, PT, P1 ;  /* 0x00000009ff007c0c */ /* 0x000fda000bf25310 */
[----:B------:R-:W-:-:S04]  /*1b50*/  @P1 LEA R146, P2, R70, UR8, 0x4 ;  /* 0x0000000846921c11 */ /* 0x000fc8000f8420ff */
[C---:B------:R-:W-:Y:S01]  /*1b60*/  @P1 LEA.HI.X R147, R70.reuse, UR9, RZ, 0x4, P2 ;  /* 0x0000000946931c11 */ /* 0x040fe200090f24ff */
[C---:B--2---:R-:W-:Y:S01]  /*1b70*/  IMAD.WIDE.U32 R144, R70.reuse, 0x10, R144 ;  /* 0x0000001046907825 */ /* 0x044fe200078e0090 */
[----:B01----:R-:W-:-:S03]  /*1b80*/  LEA R142, P2, R70, UR10, 0x4 ;  /* 0x0000000a468e7c11 */ /* 0x003fc6000f8420ff */
        /* <DEDUP_REMOVED lines=19> */
.L_x_24521:
[----:B------:R-:W-:Y:S05]  /*1cc0*/  BSYNC B0 ;  /* 0x0000000000007941 */ /* 0x000fea0003800000 */
.L_x_24520:
[----:B------:R-:W-:Y:S01]  /*1cd0*/  ISETP.GE.U32.AND P1, PT, R138, 0x80, PT ;  /* 0x000000808a00780c */ /* 0x000fe20003f26070 */
[----:B------:R-:W-:-:S12]  /*1ce0*/  BSSY B0, `(.L_x_24522) ;  /* 0x000001c000007945 */ /* 0x000fd80003800000 */
[----:B------:R-:W-:Y:S05]  /*1cf0*/  @!P1 BRA `(.L_x_24523) ;  /* 0x0000000000689947 */ /* 0x000fea0003800000 */
[----:B------:R-:W3:Y:S01]  /*1d00*/  LDC.64 R144, c[0x0][0x220] ;  /* 0x00008800ff907b82 */ /* 0x000ee20000000a00 */
[----:B------:R-:W-:-:S04]  /*1d10*/  ISETP.NE.U32.AND P1, PT, RZ, UR8, PT ;  /* 0x00000008ff007c0c */ /* 0x000fc8000bf25070 */
[----:B------:R-:W-:-:S13]  /*1d20*/  ISETP.NE.AND.EX P1, PT, RZ, UR9, PT, P1 ;  /* 0x00000009ff007c0c */ /* 0x000fda000bf25310 */
[----:B------:R-:W-:-:S04]  /*1d30*/  @P1 LEA R146, P2, R70, UR8, 0x4 ;  /* 0x0000000846921c11 */ /* 0x000fc8000f8420ff */
[C---:B------:R-:W-:Y:S01]  /*1d40*/  @P1 LEA.HI.X R147, R70.reuse, UR9, RZ, 0x4, P2 ;  /* 0x0000000946931c11 */ /* 0x040fe200090f24ff */
[C---:B---3--:R-:W-:Y:S01]  /*1d50*/  IMAD.WIDE.U32 R144, R70.reuse, 0x10, R144 ;  /* 0x0000001046907825 */ /* 0x048fe200078e0090 */
[----:B012---:R-:W-:-:S03]  /*1d60*/  LEA R142, P2, R70, UR10, 0x4 ;  /* 0x0000000a468e7c11 */ /* 0x007fc6000f8420ff */
        /* <DEDUP_REMOVED lines=19> */
.L_x_24523:
[----:B------:R-:W-:Y:S05]  /*1ea0*/  BSYNC B0 ;  /* 0x0000000000007941 */ /* 0x000fea0003800000 */
.L_x_24522:
[----:B------:R-:W-:Y:S01]  /*1eb0*/  ISETP.GE.U32.AND P1, PT, R138, 0xa0, PT ;  /* 0x000000a08a00780c */ /* 0x000fe20003f26070 */
[----:B------:R-:W-:-:S12]  /*1ec0*/  BSSY B0, `(.L_x_24524) ;  /* 0x000001c000007945 */ /* 0x000fd80003800000 */
[----:B------:R-:W-:Y:S05]  /*1ed0*/  @!P1 BRA `(.L_x_24525) ;  /* 0x0000000000689947 */ /* 0x000fea0003800000 */
[----:B------:R-:W4:Y:S01]  /*1ee0*/  LDC.64 R144, c[0x0][0x220] ;  /* 0x00008800ff907b82 */ /* 0x000f220000000a00 */
[----:B------:R-:W-:-:S04]  /*1ef0*/  ISETP.NE.U32.AND P1, PT, RZ, UR8, PT ;  /* 0x00000008ff007c0c */ /* 0x000fc8000bf25070 */
[----:B------:R-:W-:-:S13]  /*1f00*/  ISETP.NE.AND.EX P1, PT, RZ, UR9, PT, P1 ;  /* 0x00000009ff007c0c */ /* 0x000fda000bf25310 */
[----:B------:R-:W-:-:S04]  /*1f10*/  @P1 LEA R146, P2, R70, UR8, 0x4 ;  /* 0x0000000846921c11 */ /* 0x000fc8000f8420ff */
[C---:B------:R-:W-:Y:S01]  /*1f20*/  @P1 LEA.HI.X R147, R70.reuse, UR9, RZ, 0x4, P2 ;  /* 0x0000000946931c11 */ /* 0x040fe200090f24ff */
[C---:B----4-:R-:W-:Y:S01]  /*1f30*/  IMAD.WIDE.U32 R144, R70.reuse, 0x10, R144 ;  /* 0x0000001046907825 */ /* 0x050fe200078e0090 */
[----:B0123--:R-:W-:-:S03]  /*1f40*/  LEA R142, P2, R70, UR10, 0x4 ;  /* 0x0000000a468e7c11 */ /* 0x00ffc6000f8420ff */
        /* <DEDUP_REMOVED lines=19> */
.L_x_24525:
[----:B------:R-:W-:Y:S05]  /*2080*/  BSYNC B0 ;  /* 0x0000000000007941 */ /* 0x000fea0003800000 */
.L_x_24524:
[----:B------:R-:W-:Y:S01]  /*2090*/  ISETP.GE.U32.AND P1, PT, R138, 0xc0, PT ;  /* 0x000000c08a00780c */ /* 0x000fe20003f26070 */
[----:B------:R-:W-:-:S12]  /*20a0*/  BSSY B0, `(.L_x_24526) ;  /* 0x000001c000007945 */ /* 0x000fd80003800000 */
[----:B------:R-:W-:Y:S05]  /*20b0*/  @!P1 BRA `(.L_x_24527) ;  /* 0x0000000000689947 */ /* 0x000fea0003800000 */
[----:B------:R-:W0:Y:S01]  /*20c0*/  LDC.64 R144, c[0x0][0x220] ;  /* 0x00008800ff907b82 */ /* 0x000e220000000a00 */
[----:B------:R-:W-:-:S04]  /*20d0*/  ISETP.NE.U32.AND P1, PT, RZ, UR8, PT ;  /* 0x00000008ff007c0c */ /* 0x000fc8000bf25070 */
[----:B------:R-:W-:-:S13]  /*20e0*/  ISETP.NE.AND.EX P1, PT, RZ, UR9, PT, P1 ;  /* 0x00000009ff007c0c */ /* 0x000fda000bf25310 */
[----:B------:R-:W-:-:S04]  /*20f0*/  @P1 LEA R146, P2, R70, UR8, 0x4 ;  /* 0x0000000846921c11 */ /* 0x000fc8000f8420ff */
[C---:B------:R-:W-:Y:S01]  /*2100*/  @P1 LEA.HI.X R147, R70.reuse, UR9, RZ, 0x4, P2 ;  /* 0x0000000946931c11 */ /* 0x040fe200090f24ff */
[C---:B0-----:R-:W-:Y:S01]  /*2110*/  IMAD.WIDE.U32 R144, R70.reuse, 0x10, R144 ;  /* 0x0000001046907825 */ /* 0x041fe200078e0090 */
[----:B-1234-:R-:W-:-:S03]  /*2120*/  LEA R142, P2, R70, UR10, 0x4 ;  /* 0x0000000a468e7c11 */ /* 0x01efc6000f8420ff */
        /* <DEDUP_REMOVED lines=19> */
.L_x_24527:
[----:B------:R-:W-:Y:S05]  /*2260*/  BSYNC B0 ;  /* 0x0000000000007941 */ /* 0x000fea0003800000 */
.L_x_24526:
        /* <DEDUP_REMOVED lines=29> */
.L_x_24529:
[----:B------:R-:W-:Y:S05]  /*2440*/  BSYNC B0 ;  /* 0x0000000000007941 */ /* 0x000fea0003800000 */
.L_x_24528:
[----:B------:R-:W-:Y:S01]  /*2450*/  ISETP.GE.U32.AND P1, PT, R138, 0x100, PT ;  /* 0x000001008a00780c */ /* 0x000fe20003f26070 */
[----:B------:R-:W-:-:S12]  /*2460*/  BSSY B0, `(.L_x_24530) ;  /* 0x000001b000007945 */ /* 0x000fd80003800000 */
[----:B------:R-:W-:Y:S05]  /*2470*/  @!P1 BRA `(.L_x_24531) ;  /* 0x0000000000649947 */ /* 0x000fea0003800000 */
[----:B------:R-:W-:Y:S01]  /*2480*/  ISETP.NE.U32.AND P1, PT, RZ, UR8, PT ;  /* 0x00000008ff007c0c */ /* 0x000fe2000bf25070 */
[----:B------:R-:W0:Y:S03]  /*2490*/  LDC.64 R64, c[0x0][0x220] ;  /* 0x00008800ff407b82 */ /* 0x000e260000000a00 */
[----:B------:R-:W-:-:S13]  /*24a0*/  ISETP.NE.AND.EX P1, PT, RZ, UR9, PT, P1 ;  /* 0x00000009ff007c0c */ /* 0x000fda000bf25310 */
[----:B------:R-:W-:-:S04]  /*24b0*/  @P1 LEA R144, P2, R70, UR8, 0x4 ;  /* 0x0000000846901c11 */ /* 0x000fc8000f8420ff */
[C---:B------:R-:W-:Y:S02]  /*24c0*/  @P1 LEA.HI.X R145, R70.reuse, UR9, RZ, 0x4, P2 ;  /* 0x0000000946911c11 */ /* 0x040fe400090f24ff */
[----:B01234-:R-:W-:-:S03]  /*24d0*/  LEA R142, P2, R70, UR10, 0x4 ;  /* 0x0000000a468e7c11 */ /* 0x01ffc6000f8420ff */
[----:B------:R-:W2:Y:S01]  /*24e0*/  @P1 LDG.E.128 R32, desc[UR4][R144.64] ;  /* 0x0000000490201981 */ /* 0x000ea2000c1e1d00 */
[C---:B------:R-:W-:Y:S01]  /*24f0*/  LEA.HI.X R143, R70.reuse, UR11, RZ, 0x4, P2 ;  /* 0x0000000b468f7c11 */ /* 0x040fe200090f24ff */
[----:B------:R-:W-:-:S05]  /*2500*/  IMAD.WIDE.U32 R70, R70, 0x10, R64 ;  /* 0x0000001046467825 */ /* 0x000fca00078e0040 */
[----:B------:R-:W3:Y:S01]  /*2510*/  LDG.E.128 R64, desc[UR4][R70.64] ;  /* 0x0000000446407981 */ /* 0x000ee2000c1e1d00 */
[----:B------:R-:W-:-:S04]  /*2520*/  ISETP.NE.U32.AND P1, PT, RZ, UR8, PT ;  /* 0x00000008ff007c0c */ /* 0x000fc8000bf25070 */
[----:B------:R-:W-:Y:S01]  /*2530*/  ISETP.NE.AND.EX P1, PT, RZ, UR9, PT, P1 ;  /* 0x00000009ff007c0c */ /* 0x000fe2000bf25310 */
[-C--:B---3-5:R-:W-:Y:S01]  /*2540*/  FMUL.FTZ R147, R64, R69.reuse ;  /* 0x0000004540937220 */ /* 0x0a8fe20000410000 */
[-C--:B------:R-:W-:Y:S01]  /*2550*/  FMUL.FTZ R146, R65, R69.reuse ;  /* 0x0000004541927220 */ /* 0x080fe20000410000 */
[-C--:B------:R-:W-:Y:S01]  /*2560*/  FMUL.FTZ R149, R66, R69.reuse ;  /* 0x0000004542957220 */ /* 0x080fe20000410000 */
[----:B------:R-:W-:Y:S01]  /*2570*/  FMUL.FTZ R67, R67, R69 ;  /* 0x0000004543437220 */ /* 0x000fe20000410000 */
[----:B------:R-:W-:Y:S01]  /*2580*/  FMUL.FTZ R64, R108, R147 ;  /* 0x000000936c407220 */ /* 0x000fe20000410000 */
[----:B------:R-:W-:Y:S01]  /*2590*/  FMUL.FTZ R65, R107, R146 ;  /* 0x000000926b417220 */ /* 0x000fe20000410000 */
[----:B------:R-:W-:Y:S01]  /*25a0*/  FMUL.FTZ R66, R106, R149 ;  /* 0x000000956a427220 */ /* 0x000fe20000410000 */
[----:B------:R-:W-:-:S05]  /*25b0*/  FMUL.FTZ R67, R104, R67 ;  /* 0x0000004368437220 */ /* 0x000fca0000410000 */
[----:B--2---:R-:W-:Y:S01]  /*25c0*/  @P1 FADD.FTZ R64, R32, R64 ;  /* 0x0000004020401221 */ /* 0x004fe20000010000 */
[----:B------:R-:W-:Y:S01]  /*25d0*/  @P1 FADD.FTZ R65, R33, R65 ;  /* 0x0000004121411221 */ /* 0x000fe20000010000 */
[----:B------:R-:W-:Y:S01]  /*25e0*/  @P1 FADD.FTZ R66, R34, R66 ;  /* 0x0000004222421221 */ /* 0x000fe20000010000 */
[----:B------:R-:W-:-:S05]  /*25f0*/  @P1 FADD.FTZ R67, R35, R67 ;  /* 0x0000004323431221 */ /* 0x000fca0000010000 */
[----:B------:R0:W-:Y:S02]  /*2600*/  STG.E.128 desc[UR4][R142.64], R64 ;  /* 0x000000408e007986 */ /* 0x0001e4000c101d04 */
.L_x_24531:
[----:B------:R-:W-:Y:S05]  /*2610*/  BSYNC B0 ;  /* 0x0000000000007941 */ /* 0x000fea0003800000 */
.L_x_24530:
[----:B------:R-:W-:Y:S01]  /*2620*/  FADD.FTZ R70, RZ, R36 ;  /* 0x00000024ff467221 */ /* 0x000fe20000010000 */
[C---:B------:R-:W-:Y:S01]  /*2630*/  ISETP.GT.U32.AND P1, PT, R138.reuse, 0x3f, PT ;  /* 0x0000003f8a00780c */ /* 0x040fe20003f24070 */
[----:B------:R-:W-:Y:S01]  /*2640*/  UMOV UR6, 0xffffffff ;  /* 0xffffffff00067882 */ /* 0x000fe20000000000 */
[C---:B------:R-:W-:Y:S01]  /*2650*/  ISETP.GT.U32.AND P2, PT, R138.reuse, 0xbf, PT ;  /* 0x000000bf8a00780c */ /* 0x040fe20003f44070 */
[----:B-----5:R-:W-:Y:S01]  /*2660*/  FADD.FTZ R69, R37, R70 ;  /* 0x0000004625457221 */ /* 0x020fe20000010000 */
[C---:B------:R-:W-:Y:S02]  /*2670*/  ISETP.GT.U32.AND P3, PT, R138.reuse, 0xdf, PT ;  /* 0x000000df8a00780c */ /* 0x040fe40003f64070 */
[----:B------:R-:W-:Y:S01]  /*2680*/  ISETP.GT.U32.AND P4, PT, R138, 0xff, PT ;  /* 0x000000ff8a00780c */ /* 0x000fe20003f84070 */
[----:B------:R-:W-:Y:S01]  /*2690*/  FADD.FTZ R70, R38, R69 ;  /* 0x0000004526467221 */ /* 0x000fe20000010000 */
[----:B------:R-:W-:-:S03]  /*26a0*/  ISETP.NE.AND P5, PT, R68, RZ, PT ;  /* 0x000000ff4400720c */ /* 0x000fc60003fa5270 */
        /* <DEDUP_REMOVED lines=37> */
[----:B------:R-:W5:Y:S01]  /*2900*/  SHFL.BFLY PT, R68, R69, 0x1, 0x1f ;  /* 0x0c201f0045447f89 */ /* 0x000f6200000e0000 */
[----:B01234-:R-:W0:Y:S01]  /*2910*/  LDC R142, c[0x0][0x290] ;  /* 0x0000a400ff8e7b82 */ /* 0x01fe220000000800 */
[----:B------:R-:W-:Y:S01]  /*2920*/  ISETP.GT.U32.AND P6, PT, R138, 0x3f, PT ;  /* 0x0000003f8a00780c */ /* 0x000fe20003fc4070 */
[----:B-----5:R-:W-:-:S05]  /*2930*/  FADD.FTZ R70, R69, R68 ;  /* 0x0000004445467221 */ /* 0x020fca0000010000 */
        /* <DEDUP_REMOVED lines=85> */
.L_x_24561:
[----:B-1----:R-:W-:Y:S01]  /*2e90*/  FADD.FTZ R147, R144, R143 ;  /* 0x0000008f90937221 */ /* 0x002fe20000010000 */
[----:B------:R-:W-:Y:S01]  /*2ea0*/  FMUL.FTZ R143, R145, R145 ;  /* 0x00000091918f7220 */ /* 0x000fe20000410000 */
[----:B------:R-:W-:Y:S01]  /*2eb0*/  ISETP.NE.AND P1, PT, R139, RZ, PT ;  /* 0x000000ff8b00720c */ /* 0x000fe20003f25270 */
[----:B------:R-:W1:Y:S01]  /*2ec0*/  @!P5 LDC.64 R70, c[0x0][0x250] ;  /* 0x00009400ff46db82 */ /* 0x000e620000000a00 */
[----:B------:R-:W-:Y:S01]  /*2ed0*/  FFMA.FTZ R142, R147, R142, UR7 ;  /* 0x00000007938e7e23 */ /* 0x000fe2000801008e */
[----:B------:R-:W-:Y:S01]  /*2ee0*/  BSSY B0, `(.L_x_24533) ;  /* 0x000001b000007945 */ /* 0x000fe20003800000 */
[----:B------:R-:W-:-:S05]  /*2ef0*/  FSEL R143, R143, RZ, P1 ;  /* 0x000000ff8f8f7208 */ /* 0x000fca0000800000 */
[----:B------:R-:W2:Y:S01]  /*2f00*/  @!P5 LDC.64 R68, c[0x0][0x258] ;  /* 0x00009600ff44db82 */ /* 0x000ea20000000a00 */
[----:B------:R-:W-:Y:S01]  /*2f10*/  FADD.FTZ R143, R142, R143 ;  /* 0x0000008f8e8f7221 */ /* 0x000fe20000010000 */
[----:B------:R-:W-:-:S05]  /*2f20*/  FSEL R142, R145, RZ, !P1 ;  /* 0x000000ff918e7208 */ /* 0x000fca0004800000 */
[----:B------:R-:W3:Y:S01]  /*2f30*/  MUFU.RSQ R143, R143 ;  /* 0x0000008f008f7308 */ /* 0x000ee20000001400 */
[----:B-1----:R-:W-:-:S05]  /*2f40*/  @!P5 IMAD.WIDE R70, R137, 0x4, R70 ;  /* 0x000000048946d825 */ /* 0x002fca00078e0246 */
[----:B------:R1:W-:Y:S01]  /*2f50*/  @!P5 STG.E desc[UR4][R70.64], R145 ;  /* 0x000000914600d986 */ /* 0x0003e2000c101904 */
[----:B--2---:R-:W-:-:S05]  /*2f60*/  @!P5 IMAD.WIDE R68, R137, 0x4, R68 ;  /* 0x000000048944d825 */ /* 0x004fca00078e0244 */
[----:B---3--:R1:W-:Y:S01]  /*2f70*/  @!P5 STG.E desc[UR4][R68.64], R143 ;  /* 0x0000008f4400d986 */ /* 0x0083e2000c101904 */
        /* <DEDUP_REMOVED lines=17> */
.L_x_24534:
[----:B------:R-:W-:Y:S05]  /*3090*/  BSYNC B0 ;  /* 0x0000000000007941 */ /* 0x000fea0003800000 */
.L_x_24533:
[----:B------:R-:W-:Y:S01]  /*30a0*/  ISETP.GE.U32.AND P1, PT, R138, 0x40, PT ;  /* 0x000000408a00780c */ /* 0x000fe20003f26070 */
        /* <DEDUP_REMOVED lines=18> */
.L_x_24536:
[----:B------:R-:W-:Y:S05]  /*31d0*/  BSYNC B0 ;  /* 0x0000000000007941 */ /* 0x000fea0003800000 */
.L_x_24535:
[----:B------:R-:W-:Y:S01]  /*31e0*/  ISETP.GE.U32.AND P1, PT, R138, 0x60, PT ;  /* 0x000000608a00780c */ /* 0x000fe20003f26070 */
        /* <DEDUP_REMOVED lines=18> */
.L_x_24538:
[----:B------:R-:W-:Y:S05]  /*3310*/  BSYNC B0 ;  /* 0x0000000000007941 */ /* 0x000fea0003800000 */
.L_x_24537:
        /* <DEDUP_REMOVED lines=19> */
.L_x_24540:
[----:B------:R-:W-:Y:S05]  /*3450*/  BSYNC B0 ;  /* 0x0000000000007941 */ /* 0x000fea0003800000 */
.L_x_24539:
        /* <DEDUP_REMOVED lines=19> */
.L_x_24542:
[----:B------:R-:W-:Y:S05]  /*3590*/  BSYNC B0 ;  /* 0x0000000000007941 */ /* 0x000fea0003800000 */
.L_x_24541:
        /* <DEDUP_REMOVED lines=19> */
.L_x_24544:
[----:B------:R-:W-:Y:S05]  /*36d0*/  BSYNC B0 ;  /* 0x0000000000007941 */ /* 0x000fea0003800000 */
.L_x_24543:
        /* <DEDUP_REMOVED lines=19> */
.L_x_24546:
[----:B------:R-:W-:Y:S05]  /*3810*/  BSYNC B0 ;  /* 0x0000000000007941 */ /* 0x000fea0003800000 */
.L_x_24545:
        /* <DEDUP_REMOVED lines=11> */
[----:B------:R-:W-:-:S04]  /*38d0*/  FMUL.FTZ R71, R143, R142 ;  /* 0x0000008e8f477220 */ /* 0x000fc80000410000 */
[----:B------:R-:W-:Y:S01]  /*38e0*/  FFMA.FTZ R71, R86, R71, R103 ;  /* 0x0000004756477223 */ /* 0x000fe20000010067 */
[----:B0-----:R-:W-:-:S04]  /*38f0*/  IMAD.WIDE.U32 R142, R141, 0x10, R68 ;  /* 0x000000108d8e7825 */ /* 0x001fc800078e0044 */
[----:B------:R-:W-:Y:S01]  /*3900*/  FFMA.FTZ R68, R85, R70, R2 ;  /* 0x0000004655447223 */ /* 0x000fe20000010002 */
[----:B------:R-:W-:Y:S01]  /*3910*/  FFMA.FTZ R69, R84, R144, R101 ;  /* 0x0000009054457223 */ /* 0x000fe20000010065 */
[----:B------:R-:W-:-:S05]  /*3920*/  FFMA.FTZ R70, R87, R146, R0 ;  /* 0x0000009257467223 */ /* 0x000fca0000010000 */
[----:B------:R0:W-:Y:S02]  /*3930*/  STG.E.128 desc[UR4][R142.64], R68 ;  /* 0x000000448e007986 */ /* 0x0001e4000c101d04 */
.L_x_24548:
[----:B------:R-:W-:Y:S05]  /*3940*/  BSYNC B0 ;  /* 0x0000000000007941 */ /* 0x000fea0003800000 */
.L_x_24547:
[----:B01234-:R-:W0:Y:S02]  /*3950*/  LDC.64 R68, c[0x0][0x210] ;  /* 0x00008400ff447b82 */ /* 0x01fe240000000a00 */
[----:B0-----:R-:W-:-:S04]  /*3960*/  LEA R137, R68, R137, 0x2 ;  /* 0x0000008944897211 */ /* 0x001fc800078e10ff */
[----:B------:R-:W-:-:S13]  /*3970*/  ISETP.GE.AND P1, PT, R137, R69, PT ;  /* 0x000000458900720c */ /* 0x000fda0003f26270 */
[----:B------:R-:W-:Y:S05]  /*3980*/  @!P1 BRA `(.L_x_24549) ;  /* 0xffffffdc003c9947 */ /* 0x000fea000383ffff */
[----:B------:R-:W-:Y:S05]  /*3990*/  EXIT ;  /* 0x000000000000794d */ /* 0x000fea0003800000 */
.L_x_24532:
[----:B------:R-:W-:Y:S01]  /*39a0*/  HFMA2.MMA R148, -RZ, RZ, 0, 5.9604644775390625e-08 ;  /* 0x00000001ff947435 */ /* 0x000fe200000001ff */
[----:B------:R-:W-:Y:S01]  /*39b0*/  BSSY B0, `(.L_x_24550) ;  /* 0x0000007000007945 */ /* 0x000fe20003800000 */
[----:B------:R-:W-:Y:S02]  /*39c0*/  MOV R149, R69 ;  /* 0x0000004500957202 */ /* 0x000fe40000000f00 */
[----:B------:R-:W-:Y:S02]  /*39d0*/  MOV R151, 0x1f ;  /* 0x0000001f00977802 */ /* 0x000fe40000000f00 */
[----:B------:R-:W-:-:S07]  /*39e0*/  MOV R146, 0xffffffff ;  /* 0xffffffff00927802 */ /* 0x000fce0000000f00 */
[----:B01234-:R-:W-:Y:S05]  /*39f0*/  WARPSYNC.COLLECTIVE R146, `(.L_x_24551) ;  /* 0x0000000092087348 */ /* 0x01ffea0003c00000 */
[----:B------:R0:W0:Y:S02]  /*3a00*/  SHFL.BFLY P6, R147, R149, R148, R151 ;  /* 0x0c00009495937389 */ /* 0x00002400000c0097 */
[----:B01234-:R-:W-:Y:S01]  /*3a10*/  ENDCOLLECTIVE ;  /* 0x000000000000791b */ /* 0x01ffe20003800000 */
.L_x_24551:
[----:B------:R-:W-:Y:S05]  /*3a20*/  BSYNC B0 ;  /* 0x0000000000007941 */ /* 0x000fea0003800000 */
.L_x_24550:
        /* <DEDUP_REMOVED lines=10> */
.L_x_24552:
[----:B------:R-:W-:Y:S01]  /*3ad0*/  HFMA2.MMA R148, -RZ, RZ, 0, 2.384185791015625e-07 ;  /* 0x00000004ff947435 */ /* 0x000fe200000001ff */
[----:B------:R-:W-:-:S05]  /*3ae0*/  MOV R71, R147 ;  /* 0x0000009300477202 */ /* 0x000fca0000000f00 */
[----:B------:R-:W-:-:S05]  /*3af0*/  FADD.FTZ R71, R70, R71 ;  /* 0x0000004746477221 */ /* 0x000fca0000010000 */
[----:B------:R-:W-:-:S07]  /*3b00*/  MOV R149, R71 ;  /* 0x0000004700957202 */ /* 0x000fce0000000f00 */
[----:B------:R-:W-:Y:S05]  /*3b10*/  WARPSYNC.COLLECTIVE R146, `(.L_x_24553) ;  /* 0x0000000092087348 */ /* 0x000fea0003c00000 */
[----:B------:R0:W1:Y:S02]  /*3b20*/  SHFL.BFLY P6, R147, R149, R148, R151 ;  /* 0x0c00009495937389 */ /* 0x00006400000c0097 */
[----:B01----:R-:W-:Y:S01]  /*3b30*/  ENDCOLLECTIVE ;  /* 0x000000000000791b */ /* 0x003fe20003800000 */
.L_x_24553:
[----:B------:R-:W-:Y:S01]  /*3b40*/  HFMA2.MMA R148, -RZ, RZ, 0, 4.76837158203125e-07 ;  /* 0x00000008ff947435 */ /* 0x000fe200000001ff */
[----:B------:R-:W-:-:S05]  /*3b50*/  MOV R68, R147 ;  /* 0x0000009300447202 */ /* 0x000fca0000000f00 */
[----:B------:R-:W-:-:S05]  /*3b60*/  FADD.FTZ R143, R71, R68 ;  /* 0x00000044478f7221 */ /* 0x000fca0000010000 */
[----:B------:R-:W-:-:S07]  /*3b70*/  MOV R149, R143 ;  /* 0x0000008f00957202 */ /* 0x000fce0000000f00 */
[----:B------:R-:W-:Y:S05]  /*3b80*/  WARPSYNC.COLLECTIVE R146, `(.L_x_24554) ;  /* 0x0000000092087348 */ /* 0x000fea0003c00000 */
[----:B------:R0:W1:Y:S02]  /*3b90*/  SHFL.BFLY P6, R147, R149, R148, R151 ;  /* 0x0c00009495937389 */ /* 0x00006400000c0097 */
[----:B01----:R-:W-:Y:S01]  /*3ba0*/  ENDCOLLECTIVE ;  /* 0x000000000000791b */ /* 0x003fe20003800000 */
.L_x_24554:
[----:B------:R-:W-:Y:S01]  /*3bb0*/  HFMA2.MMA R148, -RZ, RZ, 0, 9.5367431640625e-07 ;  /* 0x00000010ff947435 */ /* 0x000fe200000001ff */
[----:B------:R-:W-:-:S05]  /*3bc0*/  MOV R68, R147 ;  /* 0x0000009300447202 */ /* 0x000fca0000000f00 */
[----:B------:R-:W-:-:S05]  /*3bd0*/  FADD.FTZ R144, R143, R68 ;  /* 0x000000448f907221 */ /* 0x000fca0000010000 */
[----:B------:R-:W-:-:S07]  /*3be0*/  MOV R149, R144 ;  /* 0x0000009000957202 */ /* 0x000fce0000000f00 */
[----:B------:R-:W-:Y:S05]  /*3bf0*/  WARPSYNC.COLLECTIVE R146, `(.L_x_24555) ;  /* 0x0000000092087348 */ /* 0x000fea0003c00000 */
[----:B------:R0:W1:Y:S02]  /*3c00*/  SHFL.BFLY P6, R147, R149, R148, R151 ;  /* 0x0c00009495937389 */ /* 0x00006400000c0097 */
[----:B01----:R-:W-:Y:S01]  /*3c10*/  ENDCOLLECTIVE ;  /* 0x000000000000791b */ /* 0x003fe20003800000 */
.L_x_24555:
        /* <DEDUP_REMOVED lines=76> */
.L_x_24556:
[----:B------:R-:W-:Y:S01]  /*40e0*/  HFMA2.MMA R148, -RZ, RZ, 0, 1.1920928955078125e-07 ;  /* 0x00000002ff947435 */ /* 0x000fe200000001ff */
[----:B------:R-:W-:-:S05]  /*40f0*/  MOV R69, R147 ;  /* 0x0000009300457202 */ /* 0x000fca0000000f00 */
[----:B------:R-:W-:-:S05]  /*4100*/  FADD.FTZ R69, R68, R69 ;  /* 0x0000004544457221 */ /* 0x000fca0000010000 */
[----:B------:R-:W-:-:S07]  /*4110*/  MOV R149, R69 ;  /* 0x0000004500957202 */ /* 0x000fce0000000f00 */
[----:B------:R-:W-:Y:S05]  /*4120*/  WARPSYNC.COLLECTIVE R146, `(.L_x_24557) ;  /* 0x0000000092087348 */ /* 0x000fea0003c00000 */
[----:B------:R0:W1:Y:S02]  /*4130*/  SHFL.BFLY P6, R147, R149, R148, R151 ;  /* 0x0c00009495937389 */ /* 0x00006400000c0097 */
[----:B01----:R-:W-:Y:S01]  /*4140*/  ENDCOLLECTIVE ;  /* 0x000000000000791b */ /* 0x003fe20003800000 */
.L_x_24557:
[----:B------:R-:W-:Y:S01]  /*4150*/  HFMA2.MMA R148, -RZ, RZ, 0, 2.384185791015625e-07 ;  /* 0x00000004ff947435 */ /* 0x000fe200000001ff */
[----:B------:R-:W-:-:S05]  /*4160*/  MOV R70, R147 ;  /* 0x0000009300467202 */ /* 0x000fca0000000f00 */
[----:B------:R-:W-:-:S05]  /*4170*/  FADD.FTZ R70, R69, R70 ;  /* 0x0000004645467221 */ /* 0x000fca0000010000 */
[----:B------:R-:W-:-:S07]  /*4180*/  MOV R149, R70 ;  /* 0x0000004600957202 */ /* 0x000fce0000000f00 */
[----:B------:R-:W-:Y:S05]  /*4190*/  WARPSYNC.COLLECTIVE R146, `(.L_x_24558) ;  /* 0x0000000092087348 */ /* 0x000fea0003c00000 */
[----:B------:R0:W1:Y:S02]  /*41a0*/  SHFL.BFLY P6, R147, R149, R148, R151 ;  /* 0x0c00009495937389 */ /* 0x00006400000c0097 */
[----:B01----:R-:W-:Y:S01]  /*41b0*/  ENDCOLLECTIVE ;  /* 0x000000000000791b */ /* 0x003fe20003800000 */
.L_x_24558:
[----:B------:R-:W-:Y:S01]  /*41c0*/  HFMA2.MMA R148, -RZ, RZ, 0, 4.76837158203125e-07 ;  /* 0x00000008ff947435 */ /* 0x000fe200000001ff */
[----:B------:R-:W-:-:S05]  /*41d0*/  MOV R71, R147 ;  /* 0x0000009300477202 */ /* 0x000fca0000000f00 */
[----:B------:R-:W-:-:S05]  /*41e0*/  FADD.FTZ R71, R70, R71 ;  /* 0x0000004746477221 */ /* 0x000fca0000010000 */
[----:B------:R-:W-:-:S07]  /*41f0*/  MOV R149, R71 ;  /* 0x0000004700957202 */ /* 0x000fce0000000f00 */
[----:B------:R-:W-:Y:S05]  /*4200*/  WARPSYNC.COLLECTIVE R146, `(.L_x_24559) ;  /* 0x0000000092087348 */ /* 0x000fea0003c00000 */
[----:B------:R0:W1:Y:S02]  /*4210*/  SHFL.BFLY P6, R147, R149, R148, R151 ;  /* 0x0c00009495937389 */ /* 0x00006400000c0097 */
[----:B01----:R-:W-:Y:S01]  /*4220*/  ENDCOLLECTIVE ;  /* 0x000000000000791b */ /* 0x003fe20003800000 */
.L_x_24559:
[----:B------:R-:W-:Y:S01]  /*4230*/  HFMA2.MMA R148, -RZ, RZ, 0, 9.5367431640625e-07 ;  /* 0x00000010ff947435 */ /* 0x000fe200000001ff */
[----:B------:R-:W-:-:S05]  /*4240*/  MOV R144, R147 ;  /* 0x0000009300907202 */ /* 0x000fca0000000f00 */
[----:B------:R-:W-:-:S05]  /*4250*/  FADD.FTZ R144, R71, R144 ;  /* 0x0000009047907221 */ /* 0x000fca0000010000 */
[----:B------:R-:W-:-:S07]  /*4260*/  MOV R149, R144 ;  /* 0x0000009000957202 */ /* 0x000fce0000000f00 */
[----:B------:R-:W-:Y:S05]  /*4270*/  WARPSYNC.COLLECTIVE R146, `(.L_x_24560) ;  /* 0x0000000092087348 */ /* 0x000fea0003c00000 */
[----:B------:R0:W1:Y:S02]  /*4280*/  SHFL.BFLY P6, R147, R149, R148, R151 ;  /* 0x0c00009495937389 */ /* 0x00006400000c0097 */
[----:B01----:R-:W-:Y:S01]  /*4290*/  ENDCOLLECTIVE ;  /* 0x000000000000791b */ /* 0x003fe20003800000 */
.L_x_24560:
[----:B------:R-:W-:Y:S01]  /*42a0*/  MOV R143, R147 ;  /* 0x00000093008f7202 */ /* 0x000fe20000000f00 */
[----:B------:R-:W-:Y:S06]  /*42b0*/  BRA `(.L_x_24561) ;  /* 0xffffffe800f47947 */ /* 0x000fec000383ffff */
.L_x_24562:
        /* <DEDUP_REMOVED lines=12> */
.L_x_30546:


//--------------------- .text._ZN10layer_norm13ln_fwd_kernelINS_13Kernel_traitsI6__halfffffjLj1024ELj1ELj4ELj1ELj16ENS_18Kernel_traits_baseILj1024ES2_ffffjLj128EEEEELb0ELb1ELb0ELb1EEEvNS_9FwdParamsE --------------------------
	.section	.text._ZN10layer_norm13ln_fwd_kernelINS_13Kernel_traitsI6__halfffffjLj1024ELj1ELj4ELj1ELj16ENS_18Kernel_traits_baseILj1024ES2_ffffjLj128EEEEELb0ELb1ELb0ELb1EEEvNS_9FwdParamsE,"ax",@progbits
	.align	128
        .global         _ZN10layer_norm13ln_fwd_kernelINS_13Kernel_traitsI6__halfffffjLj1024ELj1ELj4ELj1ELj16ENS_18Kernel_traits_baseILj1024ES2_ffffjLj128EEEEELb0ELb1ELb0ELb1EEEvNS_9FwdParamsE
        .type           _ZN10layer_norm13ln_fwd_kernelINS_13Kernel_traitsI6__halfffffjLj1024ELj1ELj4ELj1ELj16ENS_18Kernel_traits_baseILj1024ES2_ffffjLj128EEEEELb0ELb1ELb0ELb1EEEvNS_9FwdParamsE,@function
        .size           _ZN10layer_norm13ln_fwd_kernelINS_13Kernel_traitsI6__halfffffjLj1024ELj1ELj4ELj1ELj16ENS_18Kernel_traits_baseILj1024ES2_ffffjLj128EEEEELb0ELb1ELb0ELb1EEEvNS_9FwdParamsE,(.L_x_30547 - _ZN10layer_norm13ln_fwd_kernelINS_13Kernel_traitsI6__halfffffjLj1024ELj1ELj4ELj1ELj16ENS_18Kernel_traits_baseILj1024ES2_ffffjLj128EEEEELb0ELb1ELb0ELb1EEEvNS_9FwdParamsE)
        .other          _ZN10layer_norm13ln_fwd_kernelINS_13Kernel_traitsI6__halfffffjLj1024ELj1ELj4ELj1ELj16ENS_18Kernel_traits_baseILj1024ES2_ffffjLj128EEEEELb0ELb1ELb0ELb1EEEvNS_9FwdParamsE,@"STO_CUDA_ENTRY STV_DEFAULT"
_ZN10layer_norm13ln_fwd_kernelINS_13Kernel_traitsI6__halfffffjLj1024ELj1ELj4ELj1ELj16ENS_18Kernel_traits_baseILj1024ES2_ffffjLj128EEEEELb0ELb1ELb0ELb1EEEvNS_9FwdParamsE:
.text._ZN10layer_norm13ln_fwd_kernelINS_13Kernel_traitsI6__halfffffjLj1024ELj1ELj4ELj1ELj16ENS_18Kernel_traits_baseILj1024ES2_ffffjLj128EEEEELb0ELb1ELb0ELb1EEEvNS_9FwdParamsE:
[----:B------:R-:W-:Y:S01]  /*0000*/  LDC R1, c[0x0][0x28] ;  /* 0x00000a00ff017b82 */ /* 0x000fe20000000800 */
[----:B------:R-:W0:Y:S01]  /*0010*/  S2R R138, SR_TID.X ;  /* 0x00000000008a7919 */ /* 0x000e220000002100 */
[----:B------:R-:W-:Y:S01]  /*0020*/  ULDC.64 UR4, c[0x0][0x2c8] ;  /* 0x0000b20000047ab9 */ /* 0x000fe20000000a00 */
[----:B------:R-:W-:Y:S01]  /*0030*/  ULDC.64 UR6, c[0x0][0x260] ;  /* 0x0000980000067ab9 */ /* 0x000fe20000000a00 */
[----:B------:R-:W-:Y:S01]  /*0040*/  ISETP.NE.U32.AND P0, PT, RZ, UR4, PT ;  /* 0x00000004ff007c0c */ /* 0x000fe2000bf05070 */
[----:B------:R-:W1:Y:S03]  /*0050*/  S2R R3, SR_CTAID.X ;  /* 0x0000000000037919 */ /* 0x000e660000002500 */
        /* <DEDUP_REMOVED lines=10> */
[----:B------:R0:W5:Y:S04]  /*0100*/  @P0 LDG.E.64 R24, desc[UR4][R4.64+0x400] ;  /* 0x0004000404180981 */ /* 0x000168000c1e1b00 */
[----:B------:R0:W5:Y:S01]  /*0110*/  @P0 LDG.E.64 R22, desc[UR4][R4.64+0x500] ;  /* 0x0005000404160981 */ /* 0x000162000c1e1b00 */
[----:B------:R-:W-:-:S02]  /*0120*/  SHF.R.U32.HI R0, RZ, 0x5, R138 ;  /* 0x00000005ff007819 */ /* 0x000fc4000001168a */
[----:B------:R-:W-:Y:S01]  /*0130*/  IADD3 R2, P1, R2, UR6, RZ ;  /* 0x0000000602027c10 */ /* 0x000fe2000ff3e0ff */
[----:B------:R0:W5:Y:S01]  /*0140*/  @P0 LDG.E.64 R20, desc[UR4][R4.64+0x600] ;  /* 0x0006000404140981 */ /* 0x000162000c1e1b00 */
[----:B-1----:R-:W-:Y:S01]  /*0150*/  LEA R32, R3, R0, 0x2 ;  /* 0x0000000003207211 */ /* 0x002fe200078e10ff */
[----:B------:R-:W-:Y:S02]  /*0160*/  ULDC UR6, c[0x0][0x214] ;  /* 0x0000850000067ab9 */ /* 0x000fe40000000800 */
[----:B------:R0:W5:Y:S01]  /*0170*/  @P0 LDG.E.64 R18, desc[UR4][R4.64+0x700] ;  /* 0x0007000404120981 */ /* 0x000162000c1e1b00 */
[----:B------:R-:W-:Y:S02]  /*0180*/  IADD3.X R3, RZ, UR7, RZ, P1, !PT ;  /* 0x00000007ff037c10 */ /* 0x000fe40008ffe4ff */
[----:B------:R-:W-:Y:S01]  /*0190*/  ISETP.GE.AND P1, PT, R32, UR6, PT ;  /* 0x0000000620007c0c */ /* 0x000fe2000bf26270 */
[----:B------:R-:W-:Y:S01]  /*01a0*/  ULDC.64 UR6, c[0x0][0x278] ;  /* 0x00009e0000067ab9 */ /* 0x000fe20000000a00 */
[----:B------:R-:W-:-:S04]  /*01b0*/  LOP3.LUT R138, R138, 0x1f, RZ, 0xc0, !PT ;  /* 0x0000001f8a8a7812 */ /* 0x000fc800078ec0ff */
[----:B------:R-:W-:-:S04]  /*01c0*/  LEA R6, P2, R138, UR6, 0x3 ;  /* 0x000000068a067c11 */ /* 0x000fc8000f8418ff */
[----:B------:R-:W-:-:S03]  /*01d0*/  IADD3.X R7, RZ, UR7, RZ, P2, !PT ;  /* 0x00000007ff077c10 */ /* 0x000fc600097fe4ff */
[----:B0-----:R-:W-:Y:S06]  /*01e0*/  @P1 EXIT ;  /* 0x000000000000194d */ /* 0x001fec0003800000 */
[----:B------:R-:W2:Y:S04]  /*01f0*/  LDG.E.64 R104, desc[UR4][R2.64] ;  /* 0x0000000402687981 */ /* 0x000ea8000c1e1b00 */
[----:B------:R-:W3:Y:S04]  /*0200*/  LDG.E.64 R34, desc[UR4][R2.64+0x100] ;  /* 0x0001000402227981 */ /* 0x000ee8000c1e1b00 */
[----:B------:R-:W4:Y:S04]  /*0210*/  LDG.E.64 R36, desc[UR4][R2.64+0x200] ;  /* 0x0002000402247981 */ /* 0x000f28000c1e1b00 */
        /* <DEDUP_REMOVED lines=40> */
[----:B------:R-:W-:Y:S01]  /*04a0*/  ULDC.64 UR6, c[0x0][0x270] ;  /* 0x00009c0000067ab9 */ /* 0x000fe20000000a00 */
        /* <DEDUP_REMOVED lines=12> */
[----:B------:R-:W-:Y:S01]  /*0570*/  ISETP.NE.U32.AND P0, PT, RZ, UR6, PT ;  /* 0x00000006ff007c0c */ /* 0x000fe2000bf05070 */
[----:B------:R-:W-:Y:S01]  /*0580*/  HADD2.F32 R9, -RZ, R9.H0_H0 ;  /* 0x20000009ff097230 */ /* 0x000fe20000004100 */
[----:B------:R-:W-:Y:S01]  /*0590*/  ULDC.U8 UR6, c[0x0][0x2a0] ;  /* 0x0000a80000067ab9 */ /* 0x000fe20000000000 */
[----:B------:R-:W-:Y:S01]  /*05a0*/  HADD2.F32 R72, -RZ, R72.H0_H0 ;  /* 0x20000048ff487230 */ /* 0x000fe20000004100 */
[----:B------:R-:W-:Y:S01]  /*05b0*/  ISETP.NE.AND.EX P0, PT, RZ, UR7, PT, P0 ;  /* 0x00000007ff007c0c */ /* 0x000fe2000bf05300 */
        /* <DEDUP_REMOVED lines=116> */
.L_x_24564:
[----:B------:R-:W-:Y:S01]  /*0d00*/  ISETP.NE.U32.AND P1, PT, RZ, UR8, PT ;  /* 0x00000008ff007c0c */ /* 0x000fe2000bf25070 */
[----:B-1----:R-:W0:Y:S01]  /*0d10*/  @P0 LDC.64 R38, c[0x0][0x270] ;  /* 0x00009c00ff260b82 */ /* 0x002e220000000a00 */
[----:B------:R-:W-:Y:S01]  /*0d20*/  IMAD R36, R137, UR7, RZ ;  /* 0x0000000789247c24 */ /* 0x000fe2000f8e02ff */
[----:B------:R-:W-:Y:S01]  /*0d30*/  HFMA2.MMA R141, -RZ, RZ, 1.875, 0 ;  /* 0x3f800000ff8d7435 */ /* 0x000fe200000001ff */
        /* <DEDUP_REMOVED lines=8> */
[----:B------:R-:W3:Y:S01]  /*0dc0*/  @P0 LDG.E R141, desc[UR4][R38.64] ;  /* 0x00000004268d0981 */ /* 0x000ee2000c1e1900 */
[----:B-1----:R-:W-:Y:S01]  /*0dd0*/  IMAD.WIDE.U32 R36, R140, 0x10, R68 ;  /* 0x000000108c247825 */ /* 0x002fe200078e0044 */
[----:B------:R-:W-:-:S05]  /*0de0*/  ISETP.NE.U32.AND P2, PT, RZ, UR8, PT ;  /* 0x00000008ff007c0c */ /* 0x000fca000bf45070 */
[----:B------:R-:W1:Y:S01]  /*0df0*/  @P1 LDC.64 R44, c[0x0][0x230] ;  /* 0x00008c00ff2c1b82 */ /* 0x000e620000000a00 */
[----:B------:R-:W3:Y:S01]  /*0e00*/  LDG.E.128 R36, desc[UR4][R36.64] ;  /* 0x0000000424247981 */ /* 0x000ee2000c1e1d00 */
[----:B--2---:R-:W-:-:S05]  /*0e10*/  @P1 IMAD.WIDE.U32 R40, R140, 0x10, R40 ;  /* 0x000000108c281825 */ /* 0x004fca00078e0028 */
[----:B------:R2:W4:Y:S01]  /*0e20*/  @P1 LDG.E.128 R32, desc[UR4][R40.64] ;  /* 0x0000000428201981 */ /* 0x000522000c1e1d00 */
[----:B------:R-:W-:Y:S02]  /*0e30*/  ISETP.NE.AND.EX P2, PT, RZ, UR9, PT, P2 ;  /* 0x00000009ff007c0c */ /* 0x000fe4000bf45320 */
[C---:B------:R-:W-:Y:S01]  /*0e40*/  IADD3 R139, R140.reuse, 0x20, RZ ;  /* 0x000000208c8b7810 */ /* 0x040fe20007ffe0ff */
[----:B0-----:R-:W-:-:S04]  /*0e50*/  IMAD.WIDE.U32 R42, R140, 0x10, R148 ;  /* 0x000000108c2a7825 */ /* 0x001fc800078e0094 */
[----:B--2---:R-:W-:-:S04]  /*0e60*/  IMAD.WIDE.U32 R40, R139, 0x10, R68 ;  /* 0x000000108b287825 */ /* 0x004fc800078e0044 */
[----:B-1----:R-:W-:-:S04]  /*0e70*/  @P1 IMAD.WIDE.U32 R44, R139, 0x10, R44 ;  /* 0x000000108b2c1825 */ /* 0x002fc800078e002c */
[-C--:B---3--:R-:W-:Y:S01]  /*0e80*/  FMUL.FTZ R47, R36, R141.reuse ;  /* 0x0000008d242f7220 */ /* 0x088fe20000410000 */
[-C--:B------:R-:W-:Y:S01]  /*0e90*/  FMUL.FTZ R46, R37, R141.reuse ;  /* 0x0000008d252e7220 */ /* 0x080fe20000410000 */
        /* <DEDUP_REMOVED lines=10> */
[----:B------:R-:W-:Y:S01]  /*0f40*/  MOV R64, R32 ;  /* 0x0000002000407202 */ /* 0x000fe20000000f00 */
[----:B------:R-:W0:Y:S03]  /*0f50*/  @P1 LDC.64 R48, c[0x0][0x230] ;  /* 0x00008c00ff301b82 */ /* 0x000e260000000a00 */
[----:B------:R1:W-:Y:S01]  /*0f60*/  STG.E.128 desc[UR4][R42.64], R36 ;  /* 0x000000242a007986 */ /* 0x0003e2000c101d04 */
[----:B------:R-:W-:-:S02]  /*0f70*/  MOV R65, R33 ;  /* 0x0000002100417202 */ /* 0x000fc40000000f00 */
[----:B------:R-:W-:Y:S02]  /*0f80*/  MOV R66, R34 ;  /* 0x0000002200427202 */ /* 0x000fe40000000f00 */
[----:B------:R-:W-:-:S06]  /*0f90*/  MOV R67, R35 ;  /* 0x0000002300437202 */ /* 0x000fcc0000000f00 */
[----:B------:R2:W3:Y:S04]  /*0fa0*/  @P1 LDG.E.128 R64, desc[UR4][R44.64] ;  /* 0x000000042c401981 */ /* 0x0004e8000c1e1d00 */
[----:B-1----:R-:W4:Y:S01]  /*0fb0*/  LDG.E.128 R40, desc[UR4][R40.64] ;  /* 0x0000000428287981 */ /* 0x002f22000c1e1d00 */
[----:B------:R-:W-:Y:S01]  /*0fc0*/  IADD3 R142, R140, 0x40, RZ ;  /* 0x000000408c8e7810 */ /* 0x000fe20007ffe0ff */
[----:B------:R-:W-:-:S04]  /*0fd0*/  IMAD.WIDE.U32 R46, R139, 0x10, R148 ;  /* 0x000000108b2e7825 */ /* 0x000fc800078e0094 */
[----:B--2---:R-:W-:-:S04]  /*0fe0*/  IMAD.WIDE.U32 R44, R142, 0x10, R68 ;  /* 0x000000108e2c7825 */ /* 0x004fc800078e0044 */
[----:B0-----:R-:W-:-:S04]  /*0ff0*/  @P1 IMAD.WIDE.U32 R48, R142, 0x10, R48 ;  /* 0x000000108e301825 */ /* 0x001fc800078e0030 */
[-C--:B----4-:R-:W-:Y:S01]  /*1000*/  FMUL.FTZ R51, R40, R141.reuse ;  /* 0x0000008d28337220 */ /* 0x090fe20000410000 */
[-C--:B------:R-:W-:Y:S01]  /*1010*/  FMUL.FTZ R50, R41, R141.reuse ;  /* 0x0000008d29327220 */ /* 0x080fe20000410000 */
[-C--:B------:R-:W-:Y:S01]  /*1020*/  FMUL.FTZ R53, R42, R141.reuse ;  /* 0x0000008d2a357220 */ /* 0x080fe20000410000 */
        /* <DEDUP_REMOVED lines=9> */
[----:B------:R-:W-:Y:S01]  /*10c0*/  @P1 MOV R32, R64 ;  /* 0x0000004000201202 */ /* 0x000fe20000000f00 */
[----:B------:R-:W0:Y:S03]  /*10d0*/  @P1 LDC.64 R52, c[0x0][0x230] ;  /* 0x00008c00ff341b82 */ /* 0x000e260000000a00 */
[----:B------:R1:W-:Y:S01]  /*10e0*/  STG.E.128 desc[UR4][R46.64], R40 ;  /* 0x000000282e007986 */ /* 0x0003e2000c101d04 */
[----:B------:R-:W-:-:S02]  /*10f0*/  @P1 MOV R33, R65 ;  /* 0x0000004100211202 */ /* 0x000fc40000000f00 */
[----:B------:R-:W-:Y:S02]  /*1100*/  @P1 MOV R34, R66 ;  /* 0x0000004200221202 */ /* 0x000fe40000000f00 */
[----:B------:R-:W-:Y:S02]  /*1110*/  @P1 MOV R35, R67 ;  /* 0x0000004300231202 */ /* 0x000fe40000000f00 */
        /* <DEDUP_REMOVED lines=89> */
[----:B------:R-:W-:-:S05]  /*16b0*/  @P2 FADD.FTZ R59, R67, R59 ;  /* 0x0000003b433b2221 */ /* 0x000fca0000010000 */
[----:B------:R0:W-:Y:S01]  /*16c0*/  STG.E.128 desc[UR4][R62.64], R56 ;  /* 0x000000383e007986 */ /* 0x0001e2000c101d04 */
[----:B------:R-:W-:Y:S02]  /*16d0*/  @P1 MOV R32, R64 ;  /* 0x0000004000201202 */ /* 0x000fe40000000f00 */
[----:B------:R-:W-:Y:S02]  /*16e0*/  @P1 MOV R33, R65 ;  /* 0x0000004100211202 */ /* 0x000fe40000000f00 */
[----:B------:R-:W-:Y:S02]  /*16f0*/  @P1 MOV R34, R66 ;  /* 0x0000004200221202 */ /* 0x000fe40000000f00 */
[----:B------:R-:W-:Y:S02]  /*1700*/  @P1 MOV R35, R67 ;  /* 0x0000004300231202 */ /* 0x000fe40000000f00 */
[----:B------:R1:W2:Y:S04]  /*1710*/  @P1 LDG.E.128 R64, desc[UR4][R70.64] ;  /* 0x0000000446401981 */ /* 0x0002a8000c1e1d00 */
[----:B0-----:R-:W3:Y:S01]  /*1720*/  LDG.E.128 R60, desc[UR4][R60.64] ;  /* 0x000000043c3c7981 */ /* 0x001ee2000c1e1d00 */
[----:B-1----:R-:W0:Y:S01]  /*1730*/  @P1 LDC.64 R70, c[0x0][0x230] ;  /* 0x00008c00ff461b82 */ /* 0x002e220000000a00 */
[----:B------:R-:W-:-:S05]  /*1740*/  IADD3 R145, R140, 0xe0, RZ ;  /* 0x000000e08c917810 */ /* 0x000fca0007ffe0ff */
[----:B------:R-:W-:-:S04]  /*1750*/  IMAD.WIDE.U32 R68, R145, 0x10, R68 ;  /* 0x0000001091447825 */ /* 0x000fc800078e0044 */
[----:B0-----:R-:W-:Y:S01]  /*1760*/  @P1 IMAD.WIDE.U32 R70, R145, 0x10, R70 ;  /* 0x0000001091461825 */ /* 0x001fe200078e0046 */
[----:B--2---:R-:W-:-:S03]  /*1770*/  @P1 MOV R32, R64 ;  /* 0x0000004000201202 */ /* 0x004fc60000000f00 */
        /* <DEDUP_REMOVED lines=8> */
[----:B------:R-:W-:Y:S01]  /*1800*/  @P1 MOV R33, R65 ;  /* 0x0000004100211202 */ /* 0x000fe20000000f00 */
[----:B------:R-:W-:Y:S01]  /*1810*/  @P2 FADD.FTZ R60, R64, R60 ;  /* 0x0000003c403c2221 */ /* 0x000fe20000010000 */
[----:B------:R-:W-:Y:S01]  /*1820*/  @P1 MOV R34, R66 ;  /* 0x0000004200221202 */ /* 0x000fe20000000f00 */
[----:B------:R-:W-:Y:S01]  /*1830*/  @P2 FADD.FTZ R61, R65, R61 ;  /* 0x0000003d413d2221 */ /* 0x000fe20000010000 */
[----:B------:R-:W-:Y:S01]  /*1840*/  @P1 MOV R35, R67 ;  /* 0x0000004300231202 */ /* 0x000fe20000000f00 */
[----:B------:R-:W-:Y:S01]  /*1850*/  @P2 FADD.FTZ R62, R66, R62 ;  /* 0x0000003e423e2221 */ /* 0x000fe20000010000 */
[----:B------:R-:W-:Y:S01]  /*1860*/  @P2 FADD.FTZ R63, R67, R63 ;  /* 0x0000003f433f2221 */ /* 0x000fe20000010000 */
[----:B------:R-:W-:-:S05]  /*1870*/  IMAD.WIDE.U32 R150, R146, 0x10, R148 ;  /* 0x0000001092967825 */ /* 0x000fca00078e0094 */
[----:B------:R0:W-:Y:S04]  /*1880*/  STG.E.128 desc[UR4][R150.64], R60 ;  /* 0x0000003c96007986 */ /* 0x0001e8000c101d04 */
[----:B------:R-:W2:Y:S04]  /*1890*/  @P1 LDG.E.128 R32, desc[UR4][R70.64] ;  /* 0x0000000446201981 */ /* 0x000ea8000c1e1d00 */
[----:B------:R-:W3:Y:S01]  /*18a0*/  LDG.E.128 R68, desc[UR4][R68.64] ;  /* 0x0000000444447981 */ /* 0x000ee2000c1e1d00 */
        /* <DEDUP_REMOVED lines=24> */
[----:B------:R-:W-:Y:S01]  /*1a30*/  IMAD.WIDE.U32 R148, R145, 0x10, R148 ;  /* 0x0000001091947825 */ /* 0x000fe200078e0094 */
[----:B------:R-:W-:Y:S01]  /*1a40*/  UMOV UR10, 0xffffffff ;  /* 0xffffffff000a7882 */ /* 0x000fe20000000000 */
[----:B--2---:R-:W-:Y:S02]  /*1a50*/  @P1 MOV R64, R32 ;  /* 0x0000002000401202 */ /* 0x004fe40000000f00 */
[----:B------:R-:W-:Y:S01]  /*1a60*/  @P1 MOV R65, R33 ;  /* 0x0000002100411202 */ /* 0x000fe20000000f00 */
[-C--:B---3--:R-:W-:Y:S01]  /*1a70*/  FMUL.FTZ R151, R68, R141.reuse ;  /* 0x0000008d44977220 */ /* 0x088fe20000410000 */
[-C--:B------:R-:W-:Y:S01]  /*1a80*/  FMUL.FTZ R150, R69, R141.reuse ;  /* 0x0000008d45967220 */ /* 0x080fe20000410000 */
[----:B------:R-:W-:Y:S02]  /*1a90*/  FMUL.FTZ R152, R71, R141 ;  /* 0x0000008d47987220 */ /* 0x000fe40000410000 */
[----:B------:R-:W-:Y:S01]  /*1aa0*/  FMUL.FTZ R68, R108, R151 ;  /* 0x000000976c447220 */ /* 0x000fe20000410000 */
[----:B------:R-:W-:Y:S01]  /*1ab0*/  FMUL.FTZ R151, R70, R141 ;  /* 0x0000008d46977220 */ /* 0x000fe20000410000 */
[----:B------:R-:W-:Y:S01]  /*1ac0*/  @P1 MOV R66, R34 ;  /* 0x0000002200421202 */ /* 0x000fe20000000f00 */
[----:B------:R-:W-:Y:S01]  /*1ad0*/  FMUL.FTZ R69, R107, R150 ;  /* 0x000000966b457220 */ /* 0x000fe20000410000 */
[----:B------:R-:W-:Y:S01]  /*1ae0*/  @P1 MOV R67, R35 ;  /* 0x0000002300431202 */ /* 0x000fe20000000f00 */
[----:B------:R-:W-:Y:S01]  /*1af0*/  @P2 FADD.FTZ R68, R68, R64 ;  /* 0x0000004044442221 */ /* 0x000fe20000010000 */
[----:B------:R-:W-:Y:S01]  /*1b00*/  FMUL.FTZ R70, R106, R151 ;  /* 0x000000976a467220 */ /* 0x000fe20000410000 */
[----:B------:R-:W-:Y:S01]  /*1b10*/  FMUL.FTZ R71, R105, R152 ;  /* 0x0000009869477220 */ /* 0x000fe20000410000 */
[----:B------:R-:W-:Y:S01]  /*1b20*/  FADD.FTZ R64, R60, R153 ;  /* 0x000000993c407221 */ /* 0x000fe20000010000 */
[----:B------:R-:W-:Y:S01]  /*1b30*/  @P2 FADD.FTZ R69, R69, R65 ;  /* 0x0000004145452221 */ /* 0x000fe20000010000 */
[----:B------:R-:W-:Y:S01]  /*1b40*/  @P2 FADD.FTZ R70, R70, R66 ;  /* 0x0000004246462221 */ /* 0x000fe20000010000 */
[----:B------:R-:W-:Y:S01]  /*1b50*/  @P2 FADD.FTZ R71, R71, R67 ;  /* 0x0000004347472221 */ /* 0x000fe20000010000 */
[----:B------:R-:W-:-:S04]  /*1b60*/  FADD.FTZ R65, R61, R64 ;  /* 0x000000403d417221 */ /* 0x000fc80000010000 */
        /* <DEDUP_REMOVED lines=94> */
.L_x_24576:
[----:B------:R-:W2:Y:S01]  /*2150*/  @!P1 LDC.64 R148, c[0x0][0x250] ;  /* 0x00009400ff949b82 */ /* 0x000ea20000000a00 */
[----:B01----:R-:W-:Y:S01]  /*2160*/  FADD.FTZ R150, R150, R153 ;  /* 0x0000009996967221 */ /* 0x003fe20000010000 */
[----:B------:R-:W-:-:S03]  /*2170*/  FSEL R64, R151, RZ, !P3 ;  /* 0x000000ff97407208 */ /* 0x000fc60005800000 */
[----:B------:R-:W-:Y:S02]  /*2180*/  FFMA.FTZ R150, R150, R65, UR6 ;  /* 0x0000000696967e23 */ /* 0x000fe40008010041 */
[--C-:B------:R-:W-:Y:S01]  /*2190*/  FADD.FTZ R65, R40, -R64.reuse ;  /* 0x8000004028417221 */ /* 0x100fe20000010000 */
[----:B------:R-:W-:Y:S01]  /*21a0*/  FMUL.FTZ R40, R151, R151 ;  /* 0x0000009797287220 */ /* 0x000fe20000410000 */
[--C-:B------:R-:W-:Y:S01]  /*21b0*/  FADD.FTZ R66, R41, -R64.reuse ;  /* 0x8000004029427221 */ /* 0x100fe20000010000 */
[--C-:B------:R-:W-:Y:S01]  /*21c0*/  FADD.FTZ R67, R44, -R64.reuse ;  /* 0x800000402c437221 */ /* 0x100fe20000010000 */
[--C-:B------:R-:W-:Y:S01]  /*21d0*/  FADD.FTZ R141, R45, -R64.reuse ;  /* 0x800000402d8d7221 */ /* 0x100fe20000010000 */
[--C-:B------:R-:W-:Y:S01]  /*21e0*/  FADD.FTZ R36, R36, -R64.reuse ;  /* 0x8000004024247221 */ /* 0x100fe20000010000 */
[----:B------:R-:W-:Y:S01]  /*21f0*/  FSEL R153, R40, RZ, P3 ;  /* 0x000000ff28997208 */ /* 0x000fe20001800000 */
[----:B------:R-:W0:Y:S01]  /*2200*/  LDC.64 R44, c[0x0][0x2b8] ;  /* 0x0000ae00ff2c7b82 */ /* 0x000e220000000a00 */
[--C-:B------:R-:W-:Y:S01]  /*2210*/  FADD.FTZ R37, R37, -R64.reuse ;  /* 0x8000004025257221 */ /* 0x100fe20000010000 */
[--C-:B------:R-:W-:Y:S01]  /*2220*/  FADD.FTZ R38, R38, -R64.reuse ;  /* 0x8000004026267221 */ /* 0x100fe20000010000 */
[--C-:B------:R-:W-:Y:S01]  /*2230*/  FADD.FTZ R39, R39, -R64.reuse ;  /* 0x8000004027277221 */ /* 0x100fe20000010000 */
[----:B------:R-:W-:Y:S01]  /*2240*/  FADD.FTZ R150, R150, R153 ;  /* 0x0000009996967221 */ /* 0x000fe20000010000 */
[--C-:B------:R-:W-:Y:S01]  /*2250*/  FADD.FTZ R42, R42, -R64.reuse ;  /* 0x800000402a2a7221 */ /* 0x100fe20000010000 */
[--C-:B------:R-:W-:Y:S01]  /*2260*/  FADD.FTZ R43, R43, -R64.reuse ;  /* 0x800000402b2b7221 */ /* 0x100fe20000010000 */
[--C-:B------:R-:W-:Y:S01]  /*2270*/  FADD.FTZ R47, R47, -R64.reuse ;  /* 0x800000402f2f7221 */ /* 0x100fe20000010000 */
[----:B------:R-:W1:Y:S01]  /*2280*/  @!P1 LDC.64 R40, c[0x0][0x258] ;  /* 0x00009600ff289b82 */ /* 0x000e620000000a00 */
        /* <DEDUP_REMOVED lines=18> */
[--C-:B--2---:R-:W-:Y:S01]  /*23b0*/  FADD.FTZ R148, R49, -R64.reuse ;  /* 0x8000004031947221 */ /* 0x104fe20000010000 */
[--C-:B------:R-:W-:Y:S01]  /*23c0*/  FADD.FTZ R68, R68, -R64.reuse ;  /* 0x8000004044447221 */ /* 0x100fe20000010000 */
[----:B------:R2:W3:Y:S01]  /*23d0*/  MUFU.RSQ R49, R150 ;  /* 0x0000009600317308 */ /* 0x0004e20000001400 */
[--C-:B------:R-:W-:Y:S01]  /*23e0*/  FADD.FTZ R69, R69, -R64.reuse ;  /* 0x8000004045457221 */ /* 0x100fe20000010000 */
[----:B------:R-:W-:Y:S01]  /*23f0*/  FADD.FTZ R70, R70, -R64 ;  /* 0x8000004046467221 */ /* 0x000fe20000010000 */
[----:B-1----:R-:W-:-:S04]  /*2400*/  @!P1 IMAD.WIDE R40, R137, 0x4, R40 ;  /* 0x0000000489289825 */ /* 0x002fc800078e0228 */
[----:B------:R-:W-:Y:S01]  /*2410*/  FADD.FTZ R64, R71, -R64 ;  /* 0x8000004047407221 */ /* 0x000fe20000010000 */
[----:B0-----:R-:W-:-:S04]  /*2420*/  IMAD.WIDE.U32 R156, R142, 0x10, R44 ;  /* 0x000000108e9c7825 */ /* 0x001fc800078e002c */
[----:B--2---:R-:W-:-:S04]  /*2430*/  IMAD.WIDE.U32 R150, R140, 0x10, R44 ;  /* 0x000000108c967825 */ /* 0x004fc800078e002c */
[----:B------:R-:W-:-:S04]  /*2440*/  IMAD.WIDE.U32 R154, R147, 0x10, R44 ;  /* 0x00000010939a7825 */ /* 0x000fc800078e002c */
[C---:B---3--:R-:W-:Y:S01]  /*2450*/  FMUL.FTZ R36, R49.reuse, R36 ;  /* 0x0000002431247220 */ /* 0x048fe20000410000 */
        /* <DEDUP_REMOVED lines=17> */
[----:B------:R-:W-:Y:S01]  /*2570*/  IMAD.WIDE.U32 R56, R139, 0x10, R44 ;  /* 0x000000108b387825 */ /* 0x000fe200078e002c */
[----:B------:R1:W-:Y:S03]  /*2580*/  STG.E.128 desc[UR4][R150.64], R36 ;  /* 0x0000002496007986 */ /* 0x0003e6000c101d04 */
[C---:B------:R-:W-:Y:S01]  /*2590*/  FMUL.FTZ R67, R49.reuse, R67 ;  /* 0x0000004331437220 */ /* 0x040fe20000410000 */
[C---:B------:R-:W-:Y:S01]  /*25a0*/  FMUL.FTZ R141, R49.reuse, R141 ;  /* 0x0000008d318d7220 */ /* 0x040fe20000410000 */
[----:B------:R-:W-:Y:S01]  /*25b0*/  FMUL.FTZ R42, R49, R46 ;  /* 0x0000002e312a7220 */ /* 0x000fe20000410000 */
[----:B------:R-:W-:Y:S01]  /*25c0*/  FFMA.FTZ R43, R91, R43, R76 ;  /* 0x0000002b5b2b7223 */ /* 0x000fe2000001004c */
[C---:B------:R-:W-:Y:S01]  /*25d0*/  FMUL.FTZ R148, R49.reuse, R148 ;  /* 0x0000009431947220 */ /* 0x040fe20000410000 */
[----:B------:R-:W-:Y:S01]  /*25e0*/  FMUL.FTZ R140, R49, R51 ;  /* 0x00000033318c7220 */ /* 0x000fe20000410000 */
[----:B------:R-:W-:Y:S01]  /*25f0*/  FFMA.FTZ R42, R20, R42, R11 ;  /* 0x0000002a142a7223 */ /* 0x000fe2000001000b */
        /* <DEDUP_REMOVED lines=13> */
[----:B------:R-:W-:Y:S01]  /*26d0*/  FFMA.FTZ R36, R17, R65, R14 ;  /* 0x0000004111247223 */ /* 0x000fe2000001000e */
[C---:B------:R-:W-:Y:S01]  /*26e0*/  FMUL.FTZ R62, R49.reuse, R62 ;  /* 0x0000003e313e7220 */ /* 0x040fe20000410000 */
[C---:B------:R-:W-:Y:S01]  /*26f0*/  FMUL.FTZ R51, R49.reuse, R63 ;  /* 0x0000003f31337220 */ /* 0x040fe20000410000 */
[C---:B------:R-:W-:Y:S01]  /*2700*/  FMUL.FTZ R52, R49.reuse, R68 ;  /* 0x0000004431347220 */ /* 0x040fe20000410000 */
[C---:B------:R-:W-:Y:S01]  /*2710*/  FMUL.FTZ R69, R49.reuse, R69 ;  /* 0x0000004531457220 */ /* 0x040fe20000410000 */
[----:B------:R0:W-:Y:S01]  /*2720*/  STG.E.128 desc[UR4][R56.64], R36 ;  /* 0x0000002438007986 */ /* 0x0001e2000c101d04 */
        /* <DEDUP_REMOVED lines=8> */
[----:B------:R-:W-:-:S04]  /*27b0*/  IMAD.WIDE.U32 R146, R146, 0x10, R44 ;  /* 0x0000001092927825 */ /* 0x000fc800078e002c */
[----:B------:R-:W-:-:S04]  /*27c0*/  IMAD.WIDE.U32 R144, R145, 0x10, R44 ;  /* 0x0000001091907825 */ /* 0x000fc800078e002c */
[----:B------:R-:W-:Y:S01]  /*27d0*/  FFMA.FTZ R45, R96, R50, R81 ;  /* 0x00000032602d7223 */ /* 0x000fe20000010051 */
[----:B------:R-:W-:Y:S01]  /*27e0*/  FFMA.FTZ R44, R25, R48, R6 ;  /* 0x00000030192c7223 */ /* 0x000fe20000010006 */
[----:B0-----:R-:W0:Y:S01]  /*27f0*/  LDC.64 R56, c[0x0][0x210] ;  /* 0x00008400ff387b82 */ /* 0x001e220000000a00 */
[----:B------:R-:W-:Y:S01]  /*2800*/  FFMA.FTZ R39, R93, R140, R78 ;  /* 0x0000008c5d277223 */ /* 0x000fe2000001004e */
[----:B------:R-:W-:Y:S01]  /*2810*/  FFMA.FTZ R38, R22, R66, R9 ;  /* 0x0000004216267223 */ /* 0x000fe20000010009 */
        /* <DEDUP_REMOVED lines=16> */
[----:B0-----:R-:W-:-:S03]  /*2920*/  LEA R137, R56, R137, 0x2 ;  /* 0x0000008938897211 */ /* 0x001fc600078e10ff */
[----:B------:R1:W-:Y:S01]  /*2930*/  STG.E.128 desc[UR4][R146.64], R48 ;  /* 0x0000003092007986 */ /* 0x0003e2000c101d04 */
[----:B------:R-:W-:-:S03]  /*2940*/  ISETP.GE.AND P1, PT, R137, R57, PT ;  /* 0x000000398900720c */ /* 0x000fc60003f26270 */
[----:B------:R1:W-:Y:S10]  /*2950*/  STG.E.128 desc[UR4][R144.64], R52 ;  /* 0x0000003490007986 */ /* 0x0003f4000c101d04 */
[----:B------:R-:W-:Y:S05]  /*2960*/  @!P1 BRA `(.L_x_24564) ;  /* 0xffffffe000e49947 */ /* 0x000fea000383ffff */
[----:B------:R-:W-:Y:S05]  /*2970*/  EXIT ;  /* 0x000000000000794d */ /* 0x000fea0003800000 */
.L_x_24563:
        /* <DEDUP_REMOVED lines=8> */
.L_x_24566:
[----:B------:R-:W-:Y:S05]  /*2a00*/  BSYNC B0 ;  /* 0x0000000000007941 */ /* 0x000fea0003800000 */
.L_x_24565:
        /* <DEDUP_REMOVED lines=9> */
.L_x_24567:
[----:B------:R-:W-:Y:S01]  /*2aa0*/  HFMA2.MMA R154, -RZ, RZ, 0, 2.384185791015625e-07 ;  /* 0x00000004ff9a7435 */ /* 0x000fe200000001ff */
[----:B------:R-:W-:-:S05]  /*2ab0*/  MOV R65, R153 ;  /* 0x0000009900417202 */ /* 0x000fca0000000f00 */
[----:B------:R-:W-:-:S05]  /*2ac0*/  FADD.FTZ R67, R66, R65 ;  /* 0x0000004142437221 */ /* 0x000fca0000010000 */
[----:B------:R-:W-:-:S07]  /*2ad0*/  MOV R152, R67 ;  /* 0x0000004300987202 */ /* 0x000fce0000000f00 */
[----:B------:R-:W-:Y:S05]  /*2ae0*/  WARPSYNC.COLLECTIVE R149, `(.L_x_24568) ;  /* 0x0000000095087348 */ /* 0x000fea0003c00000 */
[----:B------:R0:W1:Y:S02]  /*2af0*/  SHFL.BFLY P2, R153, R152, R154, R155 ;  /* 0x0c00009a98997389 */ /* 0x000064000004009b */
[----:B01----:R-:W-:Y:S01]  /*2b00*/  ENDCOLLECTIVE ;  /* 0x000000000000791b */ /* 0x003fe20003800000 */
.L_x_24568:
[----:B------:R-:W-:Y:S01]  /*2b10*/  HFMA2.MMA R154, -RZ, RZ, 0, 4.76837158203125e-07 ;  /* 0x00000008ff9a7435 */ /* 0x000fe200000001ff */
[----:B------:R-:W-:-:S05]  /*2b20*/  MOV R148, R153 ;  /* 0x0000009900947202 */ /* 0x000fca0000000f00 */
[----:B------:R-:W-:-:S05]  /*2b30*/  FADD.FTZ R148, R67, R148 ;  /* 0x0000009443947221 */ /* 0x000fca0000010000 */
[----:B------:R-:W-:-:S07]  /*2b40*/  MOV R152, R148 ;  /* 0x0000009400987202 */ /* 0x000fce0000000f00 */
[----:B------:R-:W-:Y:S05]  /*2b50*/  WARPSYNC.COLLECTIVE R149, `(.L_x_24569) ;  /* 0x0000000095087348 */ /* 0x000fea0003c00000 */
[----:B------:R0:W1:Y:S02]  /*2b60*/  SHFL.BFLY P2, R153, R152, R154, R155 ;  /* 0x0c00009a98997389 */ /* 0x000064000004009b */
[----:B01----:R-:W-:Y:S01]  /*2b70*/  ENDCOLLECTIVE ;  /* 0x000000000000791b */ /* 0x003fe20003800000 */
.L_x_24569:
        /* <DEDUP_REMOVED lines=8> */
.L_x_24570:
        /* <DEDUP_REMOVED lines=72> */
.L_x_24571:
[----:B------:R-:W-:Y:S01]  /*3080*/  HFMA2.MMA R154, -RZ, RZ, 0, 1.1920928955078125e-07 ;  /* 0x00000002ff9a7435 */ /* 0x000fe200000001ff */
[----:B------:R-:W-:-:S05]  /*3090*/  MOV R67, R153 ;  /* 0x0000009900437202 */ /* 0x000fca0000000f00 */
[----:B------:R-:W-:-:S05]  /*30a0*/  FADD.FTZ R67, R64, R67 ;  /* 0x0000004340437221 */ /* 0x000fca0000010000 */
[----:B------:R-:W-:-:S07]  /*30b0*/  MOV R152, R67 ;  /* 0x0000004300987202 */ /* 0x000fce0000000f00 */
[----:B------:R-:W-:Y:S05]  /*30c0*/  WARPSYNC.COLLECTIVE R149, `(.L_x_24572) ;  /* 0x0000000095087348 */ /* 0x000fea0003c00000 */
[----:B------:R0:W1:Y:S02]  /*30d0*/  SHFL.BFLY P2, R153, R152, R154, R155 ;  /* 0x0c00009a98997389 */ /* 0x000064000004009b */
[----:B01----:R-:W-:Y:S01]  /*30e0*/  ENDCOLLECTIVE ;  /* 0x000000000000791b */ /* 0x003fe20003800000 */
.L_x_24572:
[----:B------:R-:W-:Y:S01]  /*30f0*/  HFMA2.MMA R154, -RZ, RZ, 0, 2.384185791015625e-07 ;  /* 0x00000004ff9a7435 */ /* 0x000fe200000001ff */
[----:B------:R-:W-:-:S05]  /*3100*/  MOV R66, R153 ;  /* 0x0000009900427202 */ /* 0x000fca0000000f00 */
[----:B------:R-:W-:-:S05]  /*3110*/  FADD.FTZ R66, R67, R66 ;  /* 0x0000004243427221 */ /* 0x000fca0000010000 */
[----:B------:R-:W-:-:S07]  /*3120*/  MOV R152, R66 ;  /* 0x0000004200987202 */ /* 0x000fce0000000f00 */
[----:B------:R-:W-:Y:S05]  /*3130*/  WARPSYNC.COLLECTIVE R149, `(.L_x_24573) ;  /* 0x0000000095087348 */ /* 0x000fea0003c00000 */
[----:B------:R0:W1:Y:S02]  /*3140*/  SHFL.BFLY P2, R153, R152, R154, R155 ;  /* 0x0c00009a98997389 */ /* 0x000064000004009b */
[----:B01----:R-:W-:Y:S01]  /*3150*/  ENDCOLLECTIVE ;  /* 0x000000000000791b */ /* 0x003fe20003800000 */
.L_x_24573:
[----:B------:R-:W-:Y:S01]  /*3160*/  HFMA2.MMA R154, -RZ, RZ, 0, 4.76837158203125e-07 ;  /* 0x00000008ff9a7435 */ /* 0x000fe200000001ff */
[----:B------:R-:W-:-:S05]  /*3170*/  MOV R141, R153 ;  /* 0x00000099008d7202 */ /* 0x000fca0000000f00 */
[----:B------:R-:W-:-:S05]  /*3180*/  FADD.FTZ R141, R66, R141 ;  /* 0x0000008d428d7221 */ /* 0x000fca0000010000 */
[----:B------:R-:W-:-:S07]  /*3190*/  MOV R152, R141 ;  /* 0x0000008d00987202 */ /* 0x000fce0000000f00 */
[----:B------:R-:W-:Y:S05]  /*31a0*/  WARPSYNC.COLLECTIVE R149, `(.L_x_24574) ;  /* 0x0000000095087348 */ /* 0x000fea0003c00000 */
[----:B------:R0:W1:Y:S02]  /*31b0*/  SHFL.BFLY P2, R153, R152, R154, R155 ;  /* 0x0c00009a98997389 */ /* 0x000064000004009b */
[----:B01----:R-:W-:Y:S01]  /*31c0*/  ENDCOLLECTIVE ;  /* 0x000000000000791b */ /* 0x003fe20003800000 */
.L_x_24574:
[----:B------:R-:W-:Y:S01]  /*31d0*/  HFMA2.MMA R154, -RZ, RZ, 0, 9.5367431640625e-07 ;  /* 0x00000010ff9a7435 */ /* 0x000fe200000001ff */
[----:B------:R-:W-:-:S05]  /*31e0*/  MOV R148, R153 ;  /* 0x0000009900947202 */ /* 0x000fca0000000f00 */
[----:B------:R-:W-:-:S05]  /*31f0*/  FADD.FTZ R150, R141, R148 ;  /* 0x000000948d967221 */ /* 0x000fca0000010000 */
[----:B------:R-:W-:-:S07]  /*3200*/  MOV R152, R150 ;  /* 0x0000009600987202 */ /* 0x000fce0000000f00 */
[----:B------:R-:W-:Y:S05]  /*3210*/  WARPSYNC.COLLECTIVE R149, `(.L_x_24575) ;  /* 0x0000000095087348 */ /* 0x000fea0003c00000 */
[----:B------:R0:W1:Y:S02]  /*3220*/  SHFL.BFLY P2, R153, R152, R154, R155 ;  /* 0x0c00009a98997389 */ /* 0x000064000004009b */
[----:B01----:R-:W-:Y:S01]  /*3230*/  ENDCOLLECTIVE ;  /* 0x000000000000791b */ /* 0x003fe20003800000 */
.L_x_24575:
[----:B------:R-:W-:Y:S05]  /*3240*/  BRA `(.L_x_24576) ;  /* 0xffffffec00c07947 */ /* 0x000fea000383ffff */
.L_x_24577:
        /* <DEDUP_REMOVED lines=11> */
.L_x_30547:


//--------------------- .text._ZN10layer_norm13ln_fwd_kernelINS_13Kernel_traitsI6__halfffffjLj1024ELj1ELj4ELj1ELj16ENS_18Kernel_traits_baseILj1024ES2_ffffjLj128EEEEELb0ELb1ELb1ELb0EEEvNS_9FwdParamsE --------------------------
	.section	.text._ZN10layer_norm13ln_fwd_kernelINS_13Kernel_traitsI6__halfffffjLj1024ELj1ELj4ELj1ELj16ENS_18Kernel_traits_baseILj1024ES2_ffffjLj128EEEEELb0ELb1ELb1ELb0EEEvNS_9FwdParamsE,"ax",@progbits
	.align	128
        .global         _ZN10layer_norm13ln_fwd_kernelINS_13Kernel_traitsI6__halfffffjLj1024ELj1ELj4ELj1ELj16ENS_18Kernel_traits_baseILj1024ES2_ffffjLj128EEEEELb0ELb1ELb1ELb0EEEvNS_9FwdParamsE
        .type           _ZN10layer_norm13ln_fwd_kernelINS_13Kernel_traitsI6__halfffffjLj1024ELj1ELj4ELj1ELj16ENS_18Kernel_traits_baseILj1024ES2_ffffjLj128EEEEELb0ELb1ELb1ELb0EEEvNS_9FwdParamsE,@function
        .size           _ZN10layer_norm13ln_fwd_kernelINS_13Kernel_traitsI6__halfffffjLj1024ELj1ELj4ELj1ELj16ENS_18Kernel_traits_baseILj1024ES2_ffffjLj128EEEEELb0ELb1ELb1ELb0EEEvNS_9FwdParamsE,(.L_x_30548 - _ZN10layer_norm13ln_fwd_kernelINS_13Kernel_traitsI6__halfffffjLj1024ELj1ELj4ELj1ELj16ENS_18Kernel_traits_baseILj1024ES2_ffffjLj128EEEEELb0ELb1ELb1ELb0EEEvNS_9FwdParamsE)
        .other          _ZN10layer_norm13ln_fwd_kernelINS_13Kernel_traitsI6__halfffffjLj1024ELj1ELj4ELj1ELj16ENS_18Kernel_traits_baseILj1024ES2_ffffjLj128EEEEELb0ELb1ELb1ELb0EEEvNS_9FwdParamsE,@"STO_CUDA_ENTRY STV_DEFAULT"
_ZN10layer_norm13ln_fwd_kernelINS_13Kernel_traitsI6__halfffffjLj1024ELj1ELj4ELj1ELj16ENS_18Kernel_traits_baseILj1024ES2_ffffjLj128EEEEELb0ELb1ELb1ELb0EEEvNS_9FwdParamsE:
.text._ZN10layer_norm13ln_fwd_kernelINS_13Kernel_traitsI6__halfffffjLj1024ELj1ELj4ELj1ELj16ENS_18Kernel_traits_baseILj1024ES2_ffffjLj128EEEEELb0ELb1ELb1ELb0EEEvNS_9FwdParamsE:
        /* <DEDUP_REMOVED lines=37> */
.L_x_24579:
[----:B------:R-:W-:Y:S05]  /*0250*/  BSYNC B0 ;  /* 0x0000000000007941 */ /* 0x000fea0003800000 */
.L_x_24578:
        /* <DEDUP_REMOVED lines=17> */
.L_x_24581:
[----:B------:R-:W-:Y:S05]  /*0370*/  BSYNC B0 ;  /* 0x0000000000007941 */ /* 0x000fea0003800000 */
.L_x_24580:
        /* <DEDUP_REMOVED lines=17> */
.L_x_24583:
[----:B------:R-:W-:Y:S05]  /*0490*/  BSYNC B0 ;  /* 0x0000000000007941 */ /* 0x000fea0003800000 */
.L_x_24582:
        /* <DEDUP_REMOVED lines=17> */
.L_x_24585:
[----:B------:R-:W-:Y:S05]  /*05b0*/  BSYNC B0 ;  /* 0x0000000000007941 */ /* 0x000fea0003800000 */
.L_x_24584:
        /* <DEDUP_REMOVED lines=17> */
.L_x_24587:
[----:B------:R-:W-:Y:S05]  /*06d0*/  BSYNC B0 ;  /* 0x0000000000007941 */ /* 0x000fea0003800000 */
.L_x_24586:
        /* <DEDUP_REMOVED lines=19> */
.L_x_24589:
[----:B------:R-:W-:Y:S05]  /*0810*/  BSYNC B0 ;  /* 0x0000000000007941 */ /* 0x000fea0003800000 */
.L_x_24588:
        /* <DEDUP_REMOVED lines=21> */
.L_x_24591:
[----:B------:R-:W-:Y:S05]  /*0970*/  BSYNC B0 ;  /* 0x0000000000007941 */ /* 0x000fea0003800000 */
.L_x_24590:
        /* <DEDUP_REMOVED lines=18> */
.L_x_24593:
[----:B------:R-:W-:Y:S05]  /*0aa0*/  BSYNC B0 ;  /* 0x0000000000007941 */ /* 0x000fea0003800000 */
.L_x_24592:
[----:B------:R-:W-:Y:S02]  /*0ab0*/  ULDC UR6, c[0x0][0x214] ;  /* 0x0000850000067ab9 */ /* 0x000fe40000000800 */
[----:B------:R-:W-:-:S13]  /*0ac0*/  ISETP.GE.AND P1, PT, R142, UR6, PT ;  /* 0x000000068e007c0c */ /* 0x000fda000bf26270 */
[----:B------:R-:W-:Y:S05]  /*0ad0*/  @P1 EXIT ;  /* 0x000000000000194d */ /* 0x000fea0003800000 */
[----:B-----5:R-:W-:Y:S01]  /*0ae0*/  MOV R81, R16 ;  /* 0x0000001000517202 */ /* 0x020fe20000000f00 */
[----:B------:R-:W-:Y:S01]  /*0af0*/  HADD2.F32 R0, -RZ, R19.H0_H0 ;  /* 0x20000013ff007230 */ /* 0x000fe20000004100 */
[----:B------:R-:W-:Y:S01]  /*0b00*/  SHF.R.U64 R80, R16, 0x10, R17 ;  /* 0x0000001010507819 */ /* 0x000fe20000001211 */
[----:B------:R-:W-:Y:S01]  /*0b10*/  HADD2.F32 R16, -RZ, R14.H0_H0 ;  /* 0x2000000eff107230 */ /* 0x000fe20000004100 */
[----:B------:R-:W-:Y:S01]  /*0b20*/  SHF.R.U64 R101, R14, 0x10, R15 ;  /* 0x000000100e657819 */ /* 0x000fe2000000120f */
[----:B------:R-:W-:Y:S01]  /*0b30*/  HADD2.F32 R14, -RZ, R12.H0_H0 ;  /* 0x2000000cff0e7230 */ /* 0x000fe20000004100 */
[--C-:B------:R-:W-:Y:S01]  /*0b40*/  SHF.R.U64 R139, R38, 0x10, R39.reuse ;  /* 0x00000010268b7819 */ /* 0x100fe20000001227 */
[----:B------:R-:W-:Y:S01]  /*0b50*/  ULDC.U8 UR6, c[0x0][0x2a0] ;  /* 0x0000a80000067ab9 */ /* 0x000fe20000000000 */
        /* <DEDUP_REMOVED lines=32> */
[----:B------:R-:W-:Y:S01]  /*0d60*/  SHF.R.U64 R103, R12, 0x10, R13 ;  /* 0x000000100c677819 */ /* 0x000fe2000000120d */
[----:B------:R-:W-:Y:S01]  /*0d70*/  HADD2.F32 R12, -RZ, R10.H0_H0 ;  /* 0x2000000aff0c7230 */ /* 0x000fe20000004100 */
[----:B------:R-:W-:Y:S01]  /*0d80*/  MOV R140, R38 ;  /* 0x00000026008c7202 */ /* 0x000fe20000000f00 */
        /* <DEDUP_REMOVED lines=24> */
[----:B------:R-:W-:Y:S01]  /*0f10*/  UISETP.NE.AND UP0, UPT, UR6, URZ, UPT ;  /* 0x0000003f0600728c */ /* 0x000fe2000bf05270 */
[----:B------:R-:W-:Y:S01]  /*0f20*/  MOV R39, R37 ;  /* 0x0000002500277202 */ /* 0x000fe20000000f00 */
[----:B------:R-:W-:Y:S01]  /*0f30*/  ULDC UR7, c[0x0][0x2d8] ;  /* 0x0000b60000077ab9 */ /* 0x000fe20000000800 */
[----:B------:R-:W-:Y:S01]  /*0f40*/  SHF.R.U32.HI R41, RZ, 0x10, R37 ;  /* 0x00000010ff297819 */ /* 0x000fe20000011625 */
[----:B------:R-:W-:Y:S01]  /*0f50*/  ULDC UR6, c[0x0][0x29c] ;  /* 0x0000a70000067ab9 */ /* 0x000fe20000000800 */
[----:B------:R-:W-:Y:S01]  /*0f60*/  SHF.R.U64 R105, R10, 0x10, R11 ;  /* 0x000000100a697819 */ /* 0x000fe2000000120b */
[----:B------:R-:W-:Y:S01]  /*0f70*/  HADD2.F32 R10, -RZ, R8.H0_H0 ;  /* 0x20000008ff0a7230 */ /* 0x000fe20000004100 */
[----:B------:R-:W-:-:S02]  /*0f80*/  MOV R114, R54 ;  /* 0x0000003600727202 */ /* 0x000fc40000000f00 */
[--C-:B------:R-:W-:Y:S01]  /*0f90*/  SHF.R.U64 R48, R54, 0x10, R55.reuse ;  /* 0x0000001036307819 */ /* 0x100fe20000001237 */
[----:B------:R-:W-:Y:S01]  /*0fa0*/  HADD2.F32 R105, -RZ, R105.H0_H0 ;  /* 0x20000069ff697230 */ /* 0x000fe20000004100 */
[----:B------:R-:W-:Y:S01]  /*0fb0*/  MOV R47, R55 ;  /* 0x00000037002f7202 */ /* 0x000fe20000000f00 */
[----:B------:R-:W-:Y:S01]  /*0fc0*/  HADD2.F32 R114, -RZ, R114.H0_H0 ;  /* 0x20000072ff727230 */ /* 0x000fe20000004100 */
[----:B------:R-:W-:Y:S02]  /*0fd0*/  SHF.R.U32.HI R49, RZ, 0x10, R55 ;  /* 0x00000010ff317819 */ /* 0x000fe40000011637 */
[----:B------:R-:W-:Y:S02]  /*0fe0*/  MOV R38, R22 ;  /* 0x0000001600267202 */ /* 0x000fe40000000f00 */
[----:B------:R-:W-:Y:S01]  /*0ff0*/  SHF.R.U64 R36, R22, 0x10, R23 ;  /* 0x0000001016247819 */ /* 0x000fe20000001217 */
[----:B------:R-:W-:Y:S01]  /*1000*/  HADD2.F32 R22, -RZ, R42.H0_H0 ;  /* 0x2000002aff167230 */ /* 0x000fe20000004100 */
[----:B------:R-:W-:-:S02]  /*1010*/  MOV R35, R23 ;  /* 0x0000001700237202 */ /* 0x000fc40000000f00 */
[----:B------:R-:W-:Y:S01]  /*1020*/  SHF.R.U32.HI R37, RZ, 0x10, R23 ;  /* 0x00000010ff257819 */ /* 0x000fe20000011617 */
        /* <DEDUP_REMOVED lines=95> */
.L_x_24691:
        /* <DEDUP_REMOVED lines=9> */
[----:B--2---:R-:W-:-:S03]  /*16b0*/  SHF.R.S32.HI R152, RZ, 0x1f, R142 ;  /* 0x0000001fff987819 */ /* 0x004fc6000001148e */
[----:B------:R-:W-:-:S04]  /*16c0*/  SHF.R.S32.HI R155, RZ, 0x1f, R154 ;  /* 0x0000001fff9b7819 */ /* 0x000fc8000001149a */
[----:B------:R-:W-:Y:S01]  /*16d0*/  LEA.HI R157, R155, R154, RZ, 0x2 ;  /* 0x0000009a9b9d7211 */ /* 0x000fe200078f10ff */
[----:B------:R-:W-:-:S03]  /*16e0*/  HFMA2.MMA R155, -RZ, RZ, 0, 0 ;  /* 0x00000000ff9b7435 */ /* 0x000fc600000001ff */
        /* <DEDUP_REMOVED lines=33> */
[----:B0----5:R-:W-:-:S04]  /*1900*/  FMUL.FTZ R73, R40, UR6 ;  /* 0x0000000628497c20 */ /* 0x021fc80008410000 */
[----:B------:R-:W-:-:S04]  /*1910*/  FMUL.FTZ R36, R140, R73 ;  /* 0x000000498c247220 */ /* 0x000fc80000410000 */
[----:B------:R-:W-:-:S07]  /*1920*/  @P2 FADD.FTZ R36, R32, R36 ;  /* 0x0000002420242221 */ /* 0x000fce0000010000 */
.L_x_24597:
[----:B------:R-:W-:Y:S05]  /*1930*/  BSYNC B1 ;  /* 0x0000000000017941 */ /* 0x000fea0003800000 */
.L_x_24596:
[----:B------:R-:W-:Y:S04]  /*1940*/  BSSY B1, `(.L_x_24598) ;  /* 0x0000005000017945 */ /* 0x000fe80003800000 */
[----:B------:R-:W-:Y:S05]  /*1950*/  @!P3 BRA `(.L_x_24599) ;  /* 0x00000000000cb947 */ /* 0x000fea0003800000 */
[----:B0----5:R-:W-:-:S04]  /*1960*/  FMUL.FTZ R72, R41, UR6 ;  /* 0x0000000629487c20 */ /* 0x021fc80008410000 */
[----:B------:R-:W-:-:S04]  /*1970*/  FMUL.FTZ R37, R139, R72 ;  /* 0x000000488b257220 */ /* 0x000fc80000410000 */
[----:B------:R-:W-:-:S07]  /*1980*/  @P2 FADD.FTZ R37, R33, R37 ;  /* 0x0000002521252221 */ /* 0x000fce0000010000 */
.L_x_24599:
[----:B------:R-:W-:Y:S05]  /*1990*/  BSYNC B1 ;  /* 0x0000000000017941 */ /* 0x000fea0003800000 */
.L_x_24598:
[----:B------:R-:W-:Y:S04]  /*19a0*/  BSSY B1, `(.L_x_24600) ;  /* 0x0000005000017945 */ /* 0x000fe80003800000 */
[----:B------:R-:W-:Y:S05]  /*19b0*/  @!P3 BRA `(.L_x_24601) ;  /* 0x00000000000cb947 */ /* 0x000fea0003800000 */
[----:B0----5:R-:W-:-:S04]  /*19c0*/  FMUL.FTZ R73, R42, UR6 ;  /* 0x000000062a497c20 */ /* 0x021fc80008410000 */
[----:B------:R-:W-:-:S04]  /*19d0*/  FMUL.FTZ R38, R138, R73 ;  /* 0x000000498a267220 */ /* 0x000fc80000410000 */
[----:B------:R-:W-:-:S07]  /*19e0*/  @P2 FADD.FTZ R38, R34, R38 ;  /* 0x0000002622262221 */ /* 0x000fce0000010000 */
.L_x_24601:
[----:B------:R-:W-:Y:S05]  /*19f0*/  BSYNC B1 ;  /* 0x0000000000017941 */ /* 0x000fea0003800000 */
.L_x_24600:
[----:B------:R-:W-:Y:S04]  /*1a00*/  BSSY B1, `(.L_x_24602) ;  /* 0x0000005000017945 */ /* 0x000fe80003800000 */
[----:B------:R-:W-:Y:S05]  /*1a10*/  @!P3 BRA `(.L_x_24603) ;  /* 0x00000000000cb947 */ /* 0x000fea0003800000 */
[----:B0----5:R-:W-:-:S04]  /*1a20*/  FMUL.FTZ R72, R43, UR6 ;  /* 0x000000062b487c20 */ /* 0x021fc80008410000 */
[----:B------:R-:W-:-:S04]  /*1a30*/  FMUL.FTZ R39, R137, R72 ;  /* 0x0000004889277220 */ /* 0x000fc80000410000 */
[----:B------:R-:W-:-:S07]  /*1a40*/  @P2 FADD.FTZ R39, R35, R39 ;  /* 0x0000002723272221 */ /* 0x000fce0000010000 */
.L_x_24603:
[----:B------:R-:W-:Y:S05]  /*1a50*/  BSYNC B1 ;  /* 0x0000000000017941 */ /* 0x000fea0003800000 */
.L_x_24602:
[----:B0-----:R-:W0:Y:S01]  /*1a60*/  LDC.64 R72, c[0x0][0x238] ;  /* 0x00008e00ff487b82 */ /* 0x001e220000000a00 */
[----:B------:R-:W-:Y:S01]  /*1a70*/  IADD3 R155, R155, 0x20, RZ ;  /* 0x000000209b9b7810 */ /* 0x000fe20007ffe0ff */
[C---:B0-----:R-:W-:Y:S01]  /*1a80*/  IMAD.WIDE.U32 R72, R154.reuse, 0x10, R72 ;  /* 0x000000109a487825 */ /* 0x041fe200078e0048 */
[----:B------:R-:W-:-:S04]  /*1a90*/  IADD3 R154, R154, 0x20, RZ ;  /* 0x000000209a9a7810 */ /* 0x000fc80007ffe0ff */
[----:B------:R0:W-:Y:S03]  /*1aa0*/  STG.E.128 desc[UR4][R72.64], R36 ;  /* 0x0000002448007986 */ /* 0x0001e6000c101d04 */
.L_x_24595:
[----:B------:R-:W-:Y:S05]  /*1ab0*/  BSYNC B0 ;  /* 0x0000000000007941 */ /* 0x000fea0003800000 */
.L_x_24594:
        /* <DEDUP_REMOVED lines=27> */
[----:B0----5:R-:W-:-:S04]  /*1c70*/  FMUL.FTZ R73, R40, UR6 ;  /* 0x0000000628497c20 */ /* 0x021fc80008410000 */
[----:B------:R-:W-:-:S04]  /*1c80*/  FMUL.FTZ R44, R136, R73 ;  /* 0x00000049882c7220 */ /* 0x000fc80000410000 */
[----:B------:R-:W-:-:S07]  /*1c90*/  @P2 FADD.FTZ R44, R32, R44 ;  /* 0x0000002c202c2221 */ /* 0x000fce0000010000 */
.L_x_24607:
[----:B------:R-:W-:Y:S05]  /*1ca0*/  BSYNC B1 ;  /* 0x0000000000017941 */ /* 0x000fea0003800000 */
.L_x_24606:
[----:B------:R-:W-:Y:S04]  /*1cb0*/  BSSY B1, `(.L_x_24608) ;  /* 0x0000005000017945 */ /* 0x000fe80003800000 */
[----:B------:R-:W-:Y:S05]  /*1cc0*/  @!P3 BRA `(.L_x_24609) ;  /* 0x00000000000cb947 */ /* 0x000fea0003800000 */
[----:B0----5:R-:W-:-:S04]  /*1cd0*/  FMUL.FTZ R72, R41, UR6 ;  /* 0x0000000629487c20 */ /* 0x021fc80008410000 */
[----:B------:R-:W-:-:S04]  /*1ce0*/  FMUL.FTZ R45, R135, R72 ;  /* 0x00000048872d7220 */ /* 0x000fc80000410000 */
[----:B------:R-:W-:-:S07]  /*1cf0*/  @P2 FADD.FTZ R45, R33, R45 ;  /* 0x0000002d212d2221 */ /* 0x000fce0000010000 */
.L_x_24609:
[----:B------:R-:W-:Y:S05]  /*1d00*/  BSYNC B1 ;  /* 0x0000000000017941 */ /* 0x000fea0003800000 */
.L_x_24608:
[----:B------:R-:W-:Y:S04]  /*1d10*/  BSSY B1, `(.L_x_24610) ;  /* 0x0000005000017945 */ /* 0x000fe80003800000 */
[----:B------:R-:W-:Y:S05]  /*1d20*/  @!P3 BRA `(.L_x_24611) ;  /* 0x00000000000cb947 */ /* 0x000fea0003800000 */
[----:B0----5:R-:W-:-:S04]  /*1d30*/  FMUL.FTZ R73, R42, UR6 ;  /* 0x000000062a497c20 */ /* 0x021fc80008410000 */
[----:B------:R-:W-:-:S04]  /*1d40*/  FMUL.FTZ R46, R134, R73 ;  /* 0x00000049862e7220 */ /* 0x000fc80000410000 */
[----:B------:R-:W-:-:S07]  /*1d50*/  @P2 FADD.FTZ R46, R34, R46 ;  /* 0x0000002e222e2221 */ /* 0x000fce0000010000 */
.L_x_24611:
[----:B------:R-:W-:Y:S05]  /*1d60*/  BSYNC B1 ;  /* 0x0000000000017941 */ /* 0x000fea0003800000 */
.L_x_24610:
[----:B------:R-:W-:Y:S04]  /*1d70*/  BSSY B1, `(.L_x_24612) ;  /* 0x0000005000017945 */ /* 0x000fe80003800000 */
[----:B------:R-:W-:Y:S05]  /*1d80*/  @!P3 BRA `(.L_x_24613) ;  /* 0x00000000000cb947 */ /* 0x000fea0003800000 */
[----:B0----5:R-:W-:-:S04]  /*1d90*/  FMUL.FTZ R72, R43, UR6 ;  /* 0x000000062b487c20 */ /* 0x021fc80008410000 */
[----:B------:R-:W-:-:S04]  /*1da0*/  FMUL.FTZ R47, R133, R72 ;  /* 0x00000048852f7220 */ /* 0x000fc80000410000 */
[----:B------:R-:W-:-:S07]  /*1db0*/  @P2 FADD.FTZ R47, R35, R47 ;  /* 0x0000002f232f2221 */ /* 0x000fce0000010000 */
.L_x_24613:
[----:B------:R-:W-:Y:S05]  /*1dc0*/  BSYNC B1 ;  /* 0x0000000000017941 */ /* 0x000fea0003800000 */
.L_x_24612:
[----:B0-----:R-:W0:Y:S01]  /*1dd0*/  LDC.64 R72, c[0x0][0x238] ;  /* 0x00008e00ff487b82 */ /* 0x001e220000000a00 */
[----:B------:R-:W-:Y:S01]  /*1de0*/  IADD3 R155, R155, 0x20, RZ ;  /* 0x000000209b9b7810 */ /* 0x000fe20007ffe0ff */
[C---:B0-----:R-:W-:Y:S01]  /*1df0*/  IMAD.WIDE.U32 R72, R154.reuse, 0x10, R72 ;  /* 0x000000109a487825 */ /* 0x041fe200078e0048 */
[----:B------:R-:W-:-:S04]  /*1e00*/  IADD3 R154, R154, 0x20, RZ ;  /* 0x000000209a9a7810 */ /* 0x000fc80007ffe0ff */
[----:B------:R1:W-:Y:S03]  /*1e10*/  STG.E.128 desc[UR4][R72.64], R44 ;  /* 0x0000002c48007986 */ /* 0x0003e6000c101d04 */
.L_x_24605:
[----:B------:R-:W-:Y:S05]  /*1e20*/  BSYNC B0 ;  /* 0x0000000000007941 */ /* 0x000fea0003800000 */
.L_x_24604:
        /* <DEDUP_REMOVED lines=30> */
.L_x_24617:
[----:B------:R-:W-:Y:S05]  /*2010*/  BSYNC B1 ;  /* 0x0000000000017941 */ /* 0x000fea0003800000 */
.L_x_24616:
[----:B------:R-:W-:Y:S04]  /*2020*/  BSSY B1, `(.L_x_24618) ;  /* 0x0000005000017945 */ /* 0x000fe80003800000 */
[----:B------:R-:W-:Y:S05]  /*2030*/  @!P3 BRA `(.L_x_24619) ;  /* 0x00000000000cb947 */ /* 0x000fea0003800000 */
[----:B0----5:R-:W-:-:S04]  /*2040*/  FMUL.FTZ R72, R41, UR6 ;  /* 0x0000000629487c20 */ /* 0x021fc80008410000 */
[----:B------:R-:W-:-:S04]  /*2050*/  FMUL.FTZ R49, R131, R72 ;  /* 0x0000004883317220 */ /* 0x000fc80000410000 */
[----:B------:R-:W-:-:S07]  /*2060*/  @P2 FADD.FTZ R49, R33, R49 ;  /* 0x0000003121312221 */ /* 0x000fce0000010000 */
.L_x_24619:
[----:B------:R-:W-:Y:S05]  /*2070*/  BSYNC B1 ;  /* 0x0000000000017941 */ /* 0x000fea0003800000 */
.L_x_24618:
[----:B------:R-:W-:Y:S04]  /*2080*/  BSSY B1, `(.L_x_24620) ;  /* 0x0000005000017945 */ /* 0x000fe80003800000 */
[----:B------:R-:W-:Y:S05]  /*2090*/  @!P3 BRA `(.L_x_24621) ;  /* 0x00000000000cb947 */ /* 0x000fea0003800000 */
[----:B0----5:R-:W-:-:S04]  /*20a0*/  FMUL.FTZ R73, R42, UR6 ;  /* 0x000000062a497c20 */ /* 0x021fc80008410000 */
[----:B------:R-:W-:-:S04]  /*20b0*/  FMUL.FTZ R50, R130, R73 ;  /* 0x0000004982327220 */ /* 0x000fc80000410000 */
[----:B------:R-:W-:-:S07]  /*20c0*/  @P2 FADD.FTZ R50, R34, R50 ;  /* 0x0000003222322221 */ /* 0x000fce0000010000 */
.L_x_24621:
[----:B------:R-:W-:Y:S05]  /*20d0*/  BSYNC B1 ;  /* 0x0000000000017941 */ /* 0x000fea0003800000 */
.L_x_24620:
[----:B------:R-:W-:Y:S04]  /*20e0*/  BSSY B1, `(.L_x_24622) ;  /* 0x0000005000017945 */ /* 0x000fe80003800000 */
[----:B------:R-:W-:Y:S05]  /*20f0*/  @!P3 BRA `(.L_x_24623) ;  /* 0x00000000000cb947 */ /* 0x000fea0003800000 */
[----:B0----5:R-:W-:-:S04]  /*2100*/  FMUL.FTZ R72, R43, UR6 ;  /* 0x000000062b487c20 */ /* 0x021fc80008410000 */
[----:B------:R-:W-:-:S04]  /*2110*/  FMUL.FTZ R51, R129, R72 ;  /* 0x0000004881337220 */ /* 0x000fc80000410000 */
[----:B------:R-:W-:-:S07]  /*2120*/  @P2 FADD.FTZ R51, R35, R51 ;  /* 0x0000003323332221 */ /* 0x000fce0000010000 */
.L_x_24623:
[----:B------:R-:W-:Y:S05]  /*2130*/  BSYNC B1 ;  /* 0x0000000000017941 */ /* 0x000fea0003800000 */
.L_x_24622:
[----:B0-----:R-:W0:Y:S01]  /*2140*/  LDC.64 R72, c[0x0][0x238] ;  /* 0x00008e00ff487b82 */ /* 0x001e220000000a00 */
[----:B------:R-:W-:Y:S01]  /*2150*/  IADD3 R155, R155, 0x20, RZ ;  /* 0x000000209b9b7810 */ /* 0x000fe20007ffe0ff */
[C---:B0-----:R-:W-:Y:S01]  /*2160*/  IMAD.WIDE.U32 R72, R154.reuse, 0x10, R72 ;  /* 0x000000109a487825 */ /* 0x041fe200078e0048 */
[----:B------:R-:W-:-:S04]  /*2170*/  IADD3 R154, R154, 0x20, RZ ;  /* 0x000000209a9a7810 */ /* 0x000fc80007ffe0ff */
[----:B------:R2:W-:Y:S03]  /*2180*/  STG.E.128 desc[UR4][R72.64], R48 ;  /* 0x0000003048007986 */ /* 0x0005e6000c101d04 */
.L_x_24615:
[----:B------:R-:W-:Y:S05]  /*2190*/  BSYNC B0 ;  /* 0x0000000000007941 */ /* 0x000fea0003800000 */
.L_x_24614:
        /* <DEDUP_REMOVED lines=30> */
.L_x_24627:
[----:B------:R-:W-:Y:S05]  /*2380*/  BSYNC B1 ;  /* 0x0000000000017941 */ /* 0x000fea0003800000 */
.L_x_24626:
[----:B------:R-:W-:Y:S04]  /*2390*/  BSSY B1, `(.L_x_24628) ;  /* 0x0000005000017945 */ /* 0x000fe80003800000 */
[----:B------:R-:W-:Y:S05]  /*23a0*/  @!P3 BRA `(.L_x_24629) ;  /* 0x00000000000cb947 */ /* 0x000fea0003800000 */
[----:B0----5:R-:W-:-:S04]  /*23b0*/  FMUL.FTZ R72, R41, UR6 ;  /* 0x0000000629487c20 */ /* 0x021fc80008410000 */
[----:B------:R-:W-:-:S04]  /*23c0*/  FMUL.FTZ R53, R127, R72 ;  /* 0x000000487f357220 */ /* 0x000fc80000410000 */
[----:B------:R-:W-:-:S07]  /*23d0*/  @P2 FADD.FTZ R53, R33, R53 ;  /* 0x0000003521352221 */ /* 0x000fce0000010000 */
.L_x_24629:
[----:B------:R-:W-:Y:S05]  /*23e0*/  BSYNC B1 ;  /* 0x0000000000017941 */ /* 0x000fea0003800000 */
.L_x_24628:
[----:B------:R-:W-:Y:S04]  /*23f0*/  BSSY B1, `(.L_x_24630) ;  /* 0x0000005000017945 */ /* 0x000fe80003800000 */
[----:B------:R-:W-:Y:S05]  /*2400*/  @!P3 BRA `(.L_x_24631) ;  /* 0x00000000000cb947 */ /* 0x000fea0003800000 */
[----:B0----5:R-:W-:-:S04]  /*2410*/  FMUL.FTZ R73, R42, UR6 ;  /* 0x000000062a497c20 */ /* 0x021fc80008410000 */
[----:B------:R-:W-:-:S04]  /*2420*/  FMUL.FTZ R54, R126, R73 ;  /* 0x000000497e367220 */ /* 0x000fc80000410000 */
[----:B------:R-:W-:-:S07]  /*2430*/  @P2 FADD.FTZ R54, R34, R54 ;  /* 0x0000003622362221 */ /* 0x000fce0000010000 */
.L_x_24631:
[----:B------:R-:W-:Y:S05]  /*2440*/  BSYNC B1 ;  /* 0x0000000000017941 */ /* 0x000fea0003800000 */
.L_x_24630:
[----:B------:R-:W-:Y:S04]  /*2450*/  BSSY B1, `(.L_x_24632) ;  /* 0x0000005000017945 */ /* 0x000fe80003800000 */
[----:B------:R-:W-:Y:S05]  /*2460*/  @!P3 BRA `(.L_x_24633) ;  /* 0x00000000000cb947 */ /* 0x000fea0003800000 */
[----:B0----5:R-:W-:-:S04]  /*2470*/  FMUL.FTZ R72, R43, UR6 ;  /* 0x000000062b487c20 */ /* 0x021fc80008410000 */
[----:B------:R-:W-:-:S04]  /*2480*/  FMUL.FTZ R55, R125, R72 ;  /* 0x000000487d377220 */ /* 0x000fc80000410000 */
[----:B------:R-:W-:-:S07]  /*2490*/  @P2 FADD.FTZ R55, R35, R55 ;  /* 0x0000003723372221 */ /* 0x000fce0000010000 */
.L_x_24633:
[----:B------:R-:W-:Y:S05]  /*24a0*/  BSYNC B1 ;  /* 0x0000000000017941 */ /* 0x000fea0003800000 */
.L_x_24632:
[----:B0-----:R-:W0:Y:S01]  /*24b0*/  LDC.64 R72, c[0x0][0x238] ;  /* 0x00008e00ff487b82 */ /* 0x001e220000000a00 */
[----:B------:R-:W-:Y:S01]  /*24c0*/  IADD3 R155, R155, 0x20, RZ ;  /* 0x000000209b9b7810 */ /* 0x000fe20007ffe0ff */
[C---:B0-----:R-:W-:Y:S01]  /*24d0*/  IMAD.WIDE.U32 R72, R154.reuse, 0x10, R72 ;  /* 0x000000109a487825 */ /* 0x041fe200078e0048 */
[----:B------:R-:W-:-:S04]  /*24e0*/  IADD3 R154, R154, 0x20, RZ ;  /* 0x000000209a9a7810 */ /* 0x000fc80007ffe0ff */
[----:B------:R3:W-:Y:S03]  /*24f0*/  STG.E.128 desc[UR4][R72.64], R52 ;  /* 0x0000003448007986 */ /* 0x0007e6000c101d04 */
.L_x_24625:
[----:B------:R-:W-:Y:S05]  /*2500*/  BSYNC B0 ;  /* 0x0000000000007941 */ /* 0x000fea0003800000 */
.L_x_24624:
        /* <DEDUP_REMOVED lines=30> */
.L_x_24637:
[----:B------:R-:W-:Y:S05]  /*26f0*/  BSYNC B1 ;  /* 0x0000000000017941 */ /* 0x000fea0003800000 */
.L_x_24636:
[----:B------:R-:W-:Y:S04]  /*2700*/  BSSY B1, `(.L_x_24638) ;  /* 0x0000005000017945 */ /* 0x000fe80003800000 */
[----:B------:R-:W-:Y:S05]  /*2710*/  @!P3 BRA `(.L_x_24639) ;  /* 0x00000000000cb947 */ /* 0x000fea0003800000 */
[----:B0----5:R-:W-:-:S04]  /*2720*/  FMUL.FTZ R72, R41, UR6 ;  /* 0x0000000629487c20 */ /* 0x021fc80008410000 */
[----:B------:R-:W-:-:S04]  /*2730*/  FMUL.FTZ R57, R123, R72 ;  /* 0x000000487b397220 */ /* 0x000fc80000410000 */
[----:B------:R-:W-:-:S07]  /*2740*/  @P2 FADD.FTZ R57, R33, R57 ;  /* 0x0000003921392221 */ /* 0x000fce0000010000 */
.L_x_24639:
[----:B------:R-:W-:Y:S05]  /*2750*/  BSYNC B1 ;  /* 0x0000000000017941 */ /* 0x000fea0003800000 */
.L_x_24638:
[----:B------:R-:W-:Y:S04]  /*2760*/  BSSY B1, `(.L_x_24640) ;  /* 0x0000005000017945 */ /* 0x000fe80003800000 */
[----:B------:R-:W-:Y:S05]  /*2770*/  @!P3 BRA `(.L_x_24641) ;  /* 0x00000000000cb947 */ /* 0x000fea0003800000 */
[----:B0----5:R-:W-:-:S04]  /*2780*/  FMUL.FTZ R73, R42, UR6 ;  /* 0x000000062a497c20 */ /* 0x021fc80008410000 */
[----:B------:R-:W-:-:S04]  /*2790*/  FMUL.FTZ R58, R122, R73 ;  /* 0x000000497a3a7220 */ /* 0x000fc80000410000 */
[----:B------:R-:W-:-:S07]  /*27a0*/  @P2 FADD.FTZ R58, R34, R58 ;  /* 0x0000003a223a2221 */ /* 0x000fce0000010000 */
.L_x_24641:
[----:B------:R-:W-:Y:S05]  /*27b0*/  BSYNC B1 ;  /* 0x0000000000017941 */ /* 0x000fea0003800000 */
.L_x_24640:
[----:B------:R-:W-:Y:S04]  /*27c0*/  BSSY B1, `(.L_x_24642) ;  /* 0x0000005000017945 */ /* 0x000fe80003800000 */
[----:B------:R-:W-:Y:S05]  /*27d0*/  @!P3 BRA `(.L_x_24643) ;  /* 0x00000000000cb947 */ /* 0x000fea0003800000 */
[----:B0----5:R-:W-:-:S04]  /*27e0*/  FMUL.FTZ R72, R43, UR6 ;  /* 0x000000062b487c20 */ /* 0x021fc80008410000 */
[----:B------:R-:W-:-:S04]  /*27f0*/  FMUL.FTZ R59, R121, R72 ;  /* 0x00000048793b7220 */ /* 0x000fc80000410000 */
[----:B------:R-:W-:-:S07]  /*2800*/  @P2 FADD.FTZ R59, R35, R59 ;  /* 0x0000003b233b2221 */ /* 0x000fce0000010000 */
.L_x_24643:
[----:B------:R-:W-:Y:S05]  /*2810*/  BSYNC B1 ;  /* 0x0000000000017941 */ /* 0x000fea0003800000 */
.L_x_24642:
[----:B0-----:R-:W0:Y:S01]  /*2820*/  LDC.64 R72, c[0x0][0x238] ;  /* 0x00008e00ff487b82 */ /* 0x001e220000000a00 */
[----:B------:R-:W-:Y:S01]  /*2830*/  IADD3 R155, R155, 0x20, RZ ;  /* 0x000000209b9b7810 */ /* 0x000fe20007ffe0ff */
[C---:B0-----:R-:W-:Y:S01]  /*2840*/  IMAD.WIDE.U32 R72, R154.reuse, 0x10, R72 ;  /* 0x000000109a487825 */ /* 0x041fe200078e0048 */
[----:B------:R-:W-:-:S04]  /*2850*/  IADD3 R154, R154, 0x20, RZ ;  /* 0x000000209a9a7810 */ /* 0x000fc80007ffe0ff */
[----:B------:R4:W-:Y:S03]  /*2860*/  STG.E.128 desc[UR4][R72.64], R56 ;  /* 0x0000003848007986 */ /* 0x0009e6000c101d04 */
.L_x_24635:
[----:B------:R-:W-:Y:S05]  /*2870*/  BSYNC B0 ;  /* 0x0000000000007941 */ /* 0x000fea0003800000 */
.L_x_24634:
        /* <DEDUP_REMOVED lines=30> */
.L_x_24647:
[----:B------:R-:W-:Y:S05]  /*2a60*/  BSYNC B1 ;  /* 0x0000000000017941 */ /* 0x000fea0003800000 */
.L_x_24646:
[----:B------:R-:W-:Y:S04]  /*2a70*/  BSSY B1, `(.L_x_24648) ;  /* 0x0000005000017945 */ /* 0x000fe80003800000 */
[----:B------:R-:W-:Y:S05]  /*2a80*/  @!P3 BRA `(.L_x_24649) ;  /* 0x00000000000cb947 */ /* 0x000fea0003800000 */
[----:B0----5:R-:W-:-:S04]  /*2a90*/  FMUL.FTZ R72, R41, UR6 ;  /* 0x0000000629487c20 */ /* 0x021fc80008410000 */
[----:B------:R-:W-:-:S04]  /*2aa0*/  FMUL.FTZ R61, R119, R72 ;  /* 0x00000048773d7220 */ /* 0x000fc80000410000 */
[----:B------:R-:W-:-:S07]  /*2ab0*/  @P2 FADD.FTZ R61, R33, R61 ;  /* 0x0000003d213d2221 */ /* 0x000fce0000010000 */
.L_x_24649:
[----:B------:R-:W-:Y:S05]  /*2ac0*/  BSYNC B1 ;  /* 0x0000000000017941 */ /* 0x000fea0003800000 */
.L_x_24648:
[----:B------:R-:W-:Y:S04]  /*2ad0*/  BSSY B1, `(.L_x_24650) ;  /* 0x0000005000017945 */ /* 0x000fe80003800000 */
[----:B------:R-:W-:Y:S05]  /*2ae0*/  @!P3 BRA `(.L_x_24651) ;  /* 0x00000000000cb947 */ /* 0x000fea0003800000 */
[----:B0----5:R-:W-:-:S04]  /*2af0*/  FMUL.FTZ R73, R42, UR6 ;  /* 0x000000062a497c20 */ /* 0x021fc80008410000 */
[----:B------:R-:W-:-:S04]  /*2b00*/  FMUL.FTZ R62, R118, R73 ;  /* 0x00000049763e7220 */ /* 0x000fc80000410000 */
[----:B------:R-:W-:-:S07]  /*2b10*/  @P2 FADD.FTZ R62, R34, R62 ;  /* 0x0000003e223e2221 */ /* 0x000fce0000010000 */
.L_x_24651:
[----:B------:R-:W-:Y:S05]  /*2b20*/  BSYNC B1 ;  /* 0x0000000000017941 */ /* 0x000fea0003800000 */
.L_x_24650:
[----:B------:R-:W-:Y:S04]  /*2b30*/  BSSY B1, `(.L_x_24652) ;  /* 0x0000005000017945 */ /* 0x000fe80003800000 */
[----:B------:R-:W-:Y:S05]  /*2b40*/  @!P3 BRA `(.L_x_24653) ;  /* 0x00000000000cb947 */ /* 0x000fea0003800000 */
[----:B-----5:R-:W-:-:S04]  /*2b50*/  FMUL.FTZ R63, R43, UR6 ;  /* 0x000000062b3f7c20 */ /* 0x020fc80008410000 */
[----:B------:R-:W-:-:S04]  /*2b60*/  FMUL.FTZ R63, R116, R63 ;  /* 0x0000003f743f7220 */ /* 0x000fc80000410000 */
[----:B------:R-:W-:-:S07]  /*2b70*/  @P2 FADD.FTZ R63, R35, R63 ;  /* 0x0000003f233f2221 */ /* 0x000fce0000010000 */
.L_x_24653:
[----:B------:R-:W-:Y:S05]  /*2b80*/  BSYNC B1 ;  /* 0x0000000000017941 */ /* 0x000fea0003800000 */
.L_x_24652:
[----:B0-----:R-:W0:Y:S01]  /*2b90*/  LDC.64 R72, c[0x0][0x238] ;  /* 0x00008e00ff487b82 */ /* 0x001e220000000a00 */
[----:B------:R-:W-:Y:S01]  /*2ba0*/  IADD3 R155, R155, 0x20, RZ ;  /* 0x000000209b9b7810 */ /* 0x000fe20007ffe0ff */
[C---:B0-----:R-:W-:Y:S01]  /*2bb0*/  IMAD.WIDE.U32 R72, R154.reuse, 0x10, R72 ;  /* 0x000000109a487825 */ /* 0x041fe200078e0048 */
[----:B------:R-:W-:-:S04]  /*2bc0*/  IADD3 R154, R154, 0x20, RZ ;  /* 0x000000209a9a7810 */ /* 0x000fc80007ffe0ff */
[----:B------:R0:W-:Y:S03]  /*2bd0*/  STG.E.128 desc[UR4][R72.64], R60 ;  /* 0x0000003c48007986 */ /* 0x0001e6000c101d04 */
.L_x_24645:
[----:B------:R-:W-:Y:S05]  /*2be0*/  BSYNC B0 ;  /* 0x0000000000007941 */ /* 0x000fea0003800000 */
.L_x_24644:
        /* <DEDUP_REMOVED lines=30> */
.L_x_24657:
[----:B------:R-:W-:Y:S05]  /*2dd0*/  BSYNC B1 ;  /* 0x0000000000017941 */ /* 0x000fea0003800000 */
.L_x_24656:
[----:B------:R-:W-:Y:S04]  /*2de0*/  BSSY B1, `(.L_x_24658) ;  /* 0x0000005000017945 */ /* 0x000fe80003800000 */
[----:B------:R-:W-:Y:S05]  /*2df0*/  @!P3 BRA `(.L_x_24659) ;  /* 0x00000000000cb947 */ /* 0x000fea0003800000 */
[----:B0----5:R-:W-:-:S04]  /*2e00*/  FMUL.FTZ R72, R41, UR6 ;  /* 0x0000000629487c20 */ /* 0x021fc80008410000 */
[----:B------:R-:W-:-:S04]  /*2e10*/  FMUL.FTZ R65, R17, R72 ;  /* 0x0000004811417220 */ /* 0x000fc80000410000 */
[----:B------:R-:W-:-:S07]  /*2e20*/  @P2 FADD.FTZ R65, R33, R65 ;  /* 0x0000004121412221 */ /* 0x000fce0000010000 */
.L_x_24659:
[----:B------:R-:W-:Y:S05]  /*2e30*/  BSYNC B1 ;  /* 0x0000000000017941 */ /* 0x000fea0003800000 */
.L_x_24658:
[----:B------:R-:W-:Y:S04]  /*2e40*/  BSSY B1, `(.L_x_24660) ;  /* 0x0000005000017945 */ /* 0x000fe80003800000 */
[----:B------:R-:W-:Y:S05]  /*2e50*/  @!P3 BRA `(.L_x_24661) ;  /* 0x00000000000cb947 */ /* 0x000fea0003800000 */
[----:B0----5:R-:W-:-:S04]  /*2e60*/  FMUL.FTZ R73, R42, UR6 ;  /* 0x000000062a497c20 */ /* 0x021fc80008410000 */
[----:B------:R-:W-:-:S04]  /*2e70*/  FMUL.FTZ R66, R18, R73 ;  /* 0x0000004912427220 */ /* 0x000fc80000410000 */
[----:B------:R-:W-:-:S07]  /*2e80*/  @P2 FADD.FTZ R66, R34, R66 ;  /* 0x0000004222422221 */ /* 0x000fce0000010000 */
.L_x_24661:
[----:B------:R-:W-:Y:S05]  /*2e90*/  BSYNC B1 ;  /* 0x0000000000017941 */ /* 0x000fea0003800000 */
.L_x_24660:
[----:B------:R-:W-:Y:S04]  /*2ea0*/  BSSY B1, `(.L_x_24662) ;  /* 0x0000005000017945 */ /* 0x000fe80003800000 */
[----:B------:R-:W-:Y:S05]  /*2eb0*/  @!P3 BRA `(.L_x_24663) ;  /* 0x00000000000cb947 */ /* 0x000fea0003800000 */
[----:B0----5:R-:W-:-:S04]  /*2ec0*/  FMUL.FTZ R72, R43, UR6 ;  /* 0x000000062b487c20 */ /* 0x021fc80008410000 */
[----:B------:R-:W-:-:S04]  /*2ed0*/  FMUL.FTZ R67, R19, R72 ;  /* 0x0000004813437220 */ /* 0x000fc80000410000 */
[----:B------:R-:W-:-:S07]  /*2ee0*/  @P2 FADD.FTZ R67, R35, R67 ;  /* 0x0000004323432221 */ /* 0x000fce0000010000 */
.L_x_24663:
[----:B------:R-:W-:Y:S05]  /*2ef0*/  BSYNC B1 ;  /* 0x0000000000017941 */ /* 0x000fea0003800000 */
.L_x_24662:
[----:B0-----:R-:W0:Y:S01]  /*2f00*/  LDC.64 R72, c[0x0][0x238] ;  /* 0x00008e00ff487b82 */ /* 0x001e220000000a00 */
[----:B------:R-:W-:Y:S01]  /*2f10*/  IADD3 R155, R155, 0x20, RZ ;  /* 0x000000209b9b7810 */ /* 0x000fe20007ffe0ff */
[C---:B0-----:R-:W-:Y:S01]  /*2f20*/  IMAD.WIDE.U32 R72, R154.reuse, 0x10, R72 ;  /* 0x000000109a487825 */ /* 0x041fe200078e0048 */
[----:B------:R-:W-:-:S04]  /*2f30*/  IADD3 R154, R154, 0x20, RZ ;  /* 0x000000209a9a7810 */ /* 0x000fc80007ffe0ff */
[----:B------:R0:W-:Y:S03]  /*2f40*/  STG.E.128 desc[UR4][R72.64], R64 ;  /* 0x0000004048007986 */ /* 0x0001e6000c101d04 */
.L_x_24655:
[----:B------:R-:W-:Y:S05]  /*2f50*/  BSYNC B0 ;  /* 0x0000000000007941 */ /* 0x000fea0003800000 */
.L_x_24654:
        /* <DEDUP_REMOVED lines=9> */
[----:B------:R-:W0:Y:S02]  /*2ff0*/  @P1 LDC.64 R68, c[0x0][0x230] ;  /* 0x00008c00ff441b82 */ /* 0x000e240000000a00 */
        /* <DEDUP_REMOVED lines=9> */
[----:B-1----:R-:W-:Y:S02]  /*3090*/  @!P2 FSEL R70, R34, RZ, P3 ;  /* 0x000000ff2246a208 */ /* 0x002fe40001800000 */
        /* <DEDUP_REMOVED lines=8> */
[----:B------:R-:W-:-:S04]  /*3120*/  FMUL.FTZ R68, R24, R73 ;  /* 0x0000004918447220 */ /* 0x000fc80000410000 */
[----:B------:R-:W-:-:S07]  /*3130*/  @P1 FADD.FTZ R68, R32, R68 ;  /* 0x0000004420441221 */ /* 0x000fce0000010000 */
.L_x_24667:
[----:B------:R-:W-:Y:S05]  /*3140*/  BSYNC B1 ;  /* 0x0000000000017941 */ /* 0x000fea0003800000 */
.L_x_24666:
[----:B------:R-:W-:Y:S04]  /*3150*/  BSSY B1, `(.L_x_24668) ;  /* 0x0000005000017945 */ /* 0x000fe80003800000 */
[----:B------:R-:W-:Y:S05]  /*3160*/  @!P2 BRA `(.L_x_24669) ;  /* 0x00000000000ca947 */ /* 0x000fea0003800000 */
[----:B-----5:R-:W-:-:S04]  /*3170*/  FMUL.FTZ R72, R41, UR6 ;  /* 0x0000000629487c20 */ /* 0x020fc80008410000 */
[----:B------:R-:W-:-:S04]  /*3180*/  FMUL.FTZ R69, R25, R72 ;  /* 0x0000004819457220 */ /* 0x000fc80000410000 */
[----:B------:R-:W-:-:S07]  /*3190*/  @P1 FADD.FTZ R69, R33, R69 ;  /* 0x0000004521451221 */ /* 0x000fce0000010000 */
.L_x_24669:
[----:B------:R-:W-:Y:S05]  /*31a0*/  BSYNC B1 ;  /* 0x0000000000017941 */ /* 0x000fea0003800000 */
.L_x_24668:
[----:B------:R-:W-:Y:S04]  /*31b0*/  BSSY B1, `(.L_x_24670) ;  /* 0x0000005000017945 */ /* 0x000fe80003800000 */
[----:B------:R-:W-:Y:S05]  /*31c0*/  @!P2 BRA `(.L_x_24671) ;  /* 0x00000000000ca947 */ /* 0x000fea0003800000 */
[----:B-----5:R-:W-:-:S04]  /*31d0*/  FMUL.FTZ R73, R42, UR6 ;  /* 0x000000062a497c20 */ /* 0x020fc80008410000 */
[----:B------:R-:W-:-:S04]  /*31e0*/  FMUL.FTZ R70, R26, R73 ;  /* 0x000000491a467220 */ /* 0x000fc80000410000 */
[----:B------:R-:W-:-:S07]  /*31f0*/  @P1 FADD.FTZ R70, R34, R70 ;  /* 0x0000004622461221 */ /* 0x000fce0000010000 */
.L_x_24671:
[----:B------:R-:W-:Y:S05]  /*3200*/  BSYNC B1 ;  /* 0x0000000000017941 */ /* 0x000fea0003800000 */
.L_x_24670:
[----:B------:R-:W-:Y:S04]  /*3210*/  BSSY B1, `(.L_x_24672) ;  /* 0x0000005000017945 */ /* 0x000fe80003800000 */
[----:B------:R-:W-:Y:S05]  /*3220*/  @!P2 BRA `(.L_x_24673) ;  /* 0x00000000000ca947 */ /* 0x000fea0003800000 */
[----:B-----5:R-:W-:-:S04]  /*3230*/  FMUL.FTZ R72, R43, UR6 ;  /* 0x000000062b487c20 */ /* 0x020fc80008410000 */
[----:B------:R-:W-:-:S04]  /*3240*/  FMUL.FTZ R71, R27, R72 ;  /* 0x000000481b477220 */ /* 0x000fc80000410000 */
[----:B------:R-:W-:-:S07]  /*3250*/  @P1 FADD.FTZ R71, R35, R71 ;  /* 0x0000004723471221 */ /* 0x000fce0000010000 */
.L_x_24673:
[----:B------:R-:W-:Y:S05]  /*3260*/  BSYNC B1 ;  /* 0x0000000000017941 */ /* 0x000fea0003800000 */
.L_x_24672:
[----:B------:R-:W0:Y:S02]  /*3270*/  LDC.64 R72, c[0x0][0x238] ;  /* 0x00008e00ff487b82 */ /* 0x000e240000000a00 */
[----:B0-----:R-:W-:-:S05]  /*3280*/  IMAD.WIDE.U32 R72, R154, 0x10, R72 ;  /* 0x000000109a487825 */ /* 0x001fca00078e0048 */
[----:B------:R0:W-:Y:S02]  /*3290*/  STG.E.128 desc[UR4][R72.64], R68 ;  /* 0x0000004448007986 */ /* 0x0001e4000c101d04 */
.L_x_24665:
[----:B------:R-:W-:Y:S05]  /*32a0*/  BSYNC B0 ;  /* 0x0000000000007941 */ /* 0x000fea0003800000 */
.L_x_24664:
[----:B01234-:R-:W-:Y:S01]  /*32b0*/  FADD.FTZ R72, RZ, R36 ;  /* 0x00000024ff487221 */ /* 0x01ffe20000010000 */
[C---:B------:R-:W-:Y:S01]  /*32c0*/  ISETP.GT.U32.AND P1, PT, R143.reuse, 0x3f, PT ;  /* 0x0000003f8f00780c */ /* 0x040fe20003f24070 */
[----:B------:R-:W-:Y:S01]  /*32d0*/  UMOV UR8, 0xffffffff ;  /* 0xffffffff00087882 */ /* 0x000fe20000000000 */
[----:B------:R-:W-:Y:S01]  /*32e0*/  ISETP.GT.U32.AND P2, PT, R143, 0x9f, PT ;  /* 0x0000009f8f00780c */ /* 0x000fe20003f44070 */
[----:B------:R-:W-:Y:S01]  /*32f0*/  FADD.FTZ R73, R37, R72 ;  /* 0x0000004825497221 */ /* 0x000fe20000010000 */
[----:B------:R-:W-:Y:S02]  /*3300*/  P2R R157, PR, RZ, 0x2 ;  /* 0x00000002ff9d7803 */ /* 0x000fe40000000000 */
[C---:B------:R-:W-:Y:S01]  /*3310*/  ISETP.GT.U32.AND P3, PT, R143.reuse, 0xbf, PT ;  /* 0x000000bf8f00780c */ /* 0x040fe20003f64070 */
        /* <DEDUP_REMOVED lines=37> */
[----:B------:R-:W-:Y:S01]  /*3570*/  P2R R72, PR, RZ, 0x40 ;  /* 0x00000040ff487803 */ /* 0x000fe20000000000 */
[----:B------:R-:W-:Y:S06]  /*3580*/  BRA.DIV UR8, `(.L_x_24674) ;  /* 0x00000012085c7947 */ /* 0x000fec000b800000 */
[----:B------:R-:W0:Y:S01]  /*3590*/  SHFL.BFLY PT, R158, R73, 0x1, 0x1f ;  /* 0x0c201f00499e7f89 */ /* 0x000e2200000e0000 */
[----:B------:R-:W1:Y:S01]  /*35a0*/  LDC R153, c[0x0][0x290] ;  /* 0x0000a400ff997b82 */ /* 0x000e620000000800 */
[----:B------:R-:W-:Y:S02]  /*35b0*/  P2R R154, PR, RZ, 0x20 ;  /* 0x00000020ff9a7803 */ /* 0x000fe40000000000 */
        /* <DEDUP_REMOVED lines=27> */
[----:B------:R-:W-:-:S04]  /*3770*/  FFMA.FTZ R73, R158, R158, R73 ;  /* 0x0000009e9e497223 */ /* 0x000fc80000010049 */
[----:B------:R-:W-:Y:S01]  /*3780*/  @P5 FFMA.FTZ R72, R156, R156, R73 ;  /* 0x0000009c9c485223 */ /* 0x000fe20000010049 */
[--C-:B------:R-:W-:Y:S01]  /*3790*/  FADD.FTZ R73, R48, -R157.reuse ;  /* 0x8000009d30497221 */ /* 0x100fe20000010000 */
[----:B------:R-:W-:Y:S01]  /*37a0*/  ISETP.NE.AND P5, PT, R154, RZ, PT ;  /* 0x000000ff9a00720c */ /* 0x000fe20003fa5270 */
[--C-:B------:R-:W-:Y:S01]  /*37b0*/  FADD.FTZ R154, R49, -R157.reuse ;  /* 0x8000009d319a7221 */ /* 0x100fe20000010000 */
[----:B------:R-:W-:Y:S01]  /*37c0*/  FADD.FTZ R156, R50, -R157 ;  /* 0x8000009d329c7221 */ /* 0x000fe20000010000 */
        /* <DEDUP_REMOVED lines=54> */
.L_x_24703:
[----:B------:R-:W-:Y:S01]  /*3b30*/  LOP3.LUT P2, RZ, R141, 0x1f, RZ, 0xc0, !PT ;  /* 0x0000001f8dff7812 */ /* 0x000fe2000784c0ff */
[----:B-1----:R-:W-:Y:S01]  /*3b40*/  FADD.FTZ R158, R159, R158 ;  /* 0x0000009e9f9e7221 */ /* 0x002fe20000010000 */
[----:B------:R-:W-:Y:S03]  /*3b50*/  BSSY B0, `(.L_x_24675) ;  /* 0x00000b5000007945 */ /* 0x000fe60003800000 */
[----:B------:R-:W-:-:S08]  /*3b60*/  FFMA.FTZ R153, R158, R153, UR7 ;  /* 0x000000079e997e23 */ /* 0x000fd00008010099 */
[----:B------:R-:W1:Y:S02]  /*3b70*/  @!P2 LDC.64 R72, c[0x0][0x250] ;  /* 0x00009400ff48ab82 */ /* 0x000e640000000a00 */
[----:B-1----:R-:W-:-:S04]  /*3b80*/  @!P2 LEA R154, P1, R142, R72, 0x2 ;  /* 0x000000488e9aa211 */ /* 0x002fc800078210ff */
[C---:B------:R-:W-:Y:S02]  /*3b90*/  @!P2 LEA.HI.X R155, R142.reuse, R73, R152, 0x2, P1 ;  /* 0x000000498e9ba211 */ /* 0x040fe400008f1498 */
[----:B------:R-:W1:Y:S03]  /*3ba0*/  @!P2 LDC.64 R72, c[0x0][0x258] ;  /* 0x00009600ff48ab82 */ /* 0x000e660000000a00 */
[----:B------:R2:W-:Y:S01]  /*3bb0*/  @!P2 STG.E desc[UR4][R154.64], R157 ;  /* 0x0000009d9a00a986 */ /* 0x0005e2000c101904 */
[----:B-1----:R-:W-:-:S04]  /*3bc0*/  @!P2 LEA R72, P1, R142, R72, 0x2 ;  /* 0x000000488e48a211 */ /* 0x002fc800078210ff */
[----:B------:R-:W-:Y:S01]  /*3bd0*/  @!P2 LEA.HI.X R73, R142, R73, R152, 0x2, P1 ;  /* 0x000000498e49a211 */ /* 0x000fe200008f1498 */
[----:B------:R-:W-:Y:S01]  /*3be0*/  FMUL.FTZ R152, R157, R157 ;  /* 0x0000009d9d987220 */ /* 0x000fe20000410000 */
[----:B------:R-:W-:-:S04]  /*3bf0*/  PLOP3.LUT P1, PT, PT, PT, UP0, 0x40, 0x0 ;  /* 0x000000000000781c */ /* 0x000fc80003f2e808 */
[----:B------:R-:W-:Y:S02]  /*3c00*/  FSEL R152, R152, RZ, !P1 ;  /* 0x000000ff98987208 */ /* 0x000fe40004800000 */
[----:B-----5:R-:W-:-:S03]  /*3c10*/  ISETP.GE.AND P1, PT, R74, 0x1, PT ;  /* 0x000000014a00780c */ /* 0x020fc60003f26270 */
[----:B------:R-:W-:-:S06]  /*3c20*/  FADD.FTZ R153, R153, R152 ;  /* 0x0000009899997221 */ /* 0x000fcc0000010000 */
[----:B------:R-:W1:Y:S02]  /*3c30*/  MUFU.RSQ R153, R153 ;  /* 0x0000009900997308 */ /* 0x000e640000001400 */
[----:B-1----:R2:W-:Y:S02]  /*3c40*/  @!P2 STG.E desc[UR4][R72.64], R153 ;  /* 0x000000994800a986 */ /* 0x0025e4000c101904 */
[----:B------:R-:W-:Y:S05]  /*3c50*/  @!P1 BRA `(.L_x_24676) ;  /* 0x0000000800909947 */ /* 0x000fea0003800000 */
[----:B------:R-:W-:Y:S01]  /*3c60*/  IADD3 R74, R74, -0x1, RZ ;  /* 0xffffffff4a4a7810 */ /* 0x000fe20007ffe0ff */
[----:B------:R-:W-:Y:S01]  /*3c70*/  BSSY B1, `(.L_x_24677) ;  /* 0x0000019000017945 */ /* 0x000fe20003800000 */
[----:B------:R-:W-:Y:S02]  /*3c80*/  PLOP3.LUT P1, PT, PT, PT, UP0, 0x40, 0x0 ;  /* 0x000000000000781c */ /* 0x000fe40003f2e808 */
[----:B------:R-:W-:Y:S01]  /*3c90*/  LOP3.LUT R144, R141, 0x1f, RZ, 0xc0, !PT ;  /* 0x0000001f8d907812 */ /* 0x000fe200078ec0ff */
[----:B------:R-:W-:Y:S01]  /*3ca0*/  IMAD R74, R74, R75, RZ ;  /* 0x0000004b4a4a7224 */ /* 0x000fe200078e02ff */
[----:B------:R-:W-:-:S04]  /*3cb0*/  FSEL R152, R157, RZ, P1 ;  /* 0x000000ff9d987208 */ /* 0x000fc80000800000 */
[----:B--2---:R-:W-:-:S04]  /*3cc0*/  SHF.R.S32.HI R73, RZ, 0x1f, R74 ;  /* 0x0000001fff497819 */ /* 0x004fc8000001144a */
[----:B------:R-:W-:-:S04]  /*3cd0*/  LEA.HI R73, R73, R74, RZ, 0x2 ;  /* 0x0000004a49497211 */ /* 0x000fc800078f10ff */
[----:B------:R-:W-:Y:S01]  /*3ce0*/  LEA.HI.SX32 R154, R73, R144, 0x1e ;  /* 0x00000090499a7211 */ /* 0x000fe200078ff2ff */
[----:B------:R-:W-:Y:S06]  /*3cf0*/  @!P0 BRA `(.L_x_24678) ;  /* 0x0000000000408947 */ /* 0x000fec0003800000 */
[----:B------:R-:W1:Y:S01]  /*3d00*/  LDC.64 R156, c[0x0][0x2b8] ;  /* 0x0000ae00ff9c7b82 */ /* 0x000e620000000a00 */
        /* <DEDUP_REMOVED lines=15> */
.L_x_24678:
[----:B------:R-:W-:Y:S05]  /*3e00*/  BSYNC B1 ;  /* 0x0000000000017941 */ /* 0x000fea0003800000 */
.L_x_24677:
[----:B------:R-:W-:Y:S01]  /*3e10*/  ISETP.NE.AND P1, PT, R151, RZ, PT ;  /* 0x000000ff9700720c */ /* 0x000fe20003f25270 */
[----:B------:R-:W-:-:S12]  /*3e20*/  BSSY B1, `(.L_x_24679) ;  /* 0x0000012000017945 */ /* 0x000fd80003800000 */
[----:B------:R-:W-:Y:S05]  /*3e30*/  @!P1 BRA `(.L_x_24680) ;  /* 0x0000000000409947 */ /* 0x000fea0003800000 */
[----:B-1----:R-:W1:Y:S01]  /*3e40*/  LDC.64 R156, c[0x0][0x2b8] ;  /* 0x0000ae00ff9c7b82 */ /* 0x002e620000000a00 */
        /* <DEDUP_REMOVED lines=15> */
.L_x_24680:
[----:B------:R-:W-:Y:S05]  /*3f40*/  BSYNC B1 ;  /* 0x0000000000017941 */ /* 0x000fea0003800000 */
.L_x_24679:
[----:B------:R-:W-:Y:S01]  /*3f50*/  ISETP.NE.AND P1, PT, R150, RZ, PT ;  /* 0x000000ff9600720c */ /* 0x000fe20003f25270 */
[----:B------:R-:W-:-:S12]  /*3f60*/  BSSY B1, `(.L_x_24681) ;  /* 0x0000012000017945 */ /* 0x000fd80003800000 */
[----:B------:R-:W-:Y:S05]  /*3f70*/  @!P1 BRA `(.L_x_24682) ;  /* 0x0000000000409947 */ /* 0x000fea0003800000 */
[----:B-12---:R-:W1:Y:S01]  /*3f80*/  LDC.64 R156, c[0x0][0x2b8] ;  /* 0x0000ae00ff9c7b82 */ /* 0x006e620000000a00 */
        /* <DEDUP_REMOVED lines=15> */
.L_x_24682:
[----:B------:R-:W-:Y:S05]  /*4080*/  BSYNC B1 ;  /* 0x0000000000017941 */ /* 0x000fea0003800000 */
.L_x_24681:
[----:B------:R-:W-:Y:S01]  /*4090*/  ISETP.NE.AND P1, PT, R149, RZ, PT ;  /* 0x000000ff9500720c */ /* 0x000fe20003f25270 */
[----:B------:R-:W-:-:S12]  /*40a0*/  BSSY B1, `(.L_x_24683) ;  /* 0x0000012000017945 */ /* 0x000fd80003800000 */
[----:B------:R-:W-:Y:S05]  /*40b0*/  @!P1 BRA `(.L_x_24684) ;  /* 0x0000000000409947 */ /* 0x000fea0003800000 */
[----:B-123--:R-:W1:Y:S01]  /*40c0*/  LDC.64 R156, c[0x0][0x2b8] ;  /* 0x0000ae00ff9c7b82 */ /* 0x00ee620000000a00 */
        /* <DEDUP_REMOVED lines=15> */
.L_x_24684:
[----:B------:R-:W-:Y:S05]  /*41c0*/  BSYNC B1 ;  /* 0x0000000000017941 */ /* 0x000fea0003800000 */
.L_x_24683:
[----:B------:R-:W-:Y:S01]  /*41d0*/  ISETP.NE.AND P1, PT, R148, RZ, PT ;  /* 0x000000ff9400720c */ /* 0x000fe20003f25270 */
[----:B------:R-:W-:-:S12]  /*41e0*/  BSSY B1, `(.L_x_24685) ;  /* 0x0000012000017945 */ /* 0x000fd80003800000 */
[----:B------:R-:W-:Y:S05]  /*41f0*/  @!P1 BRA `(.L_x_24686) ;  /* 0x0000000000409947 */ /* 0x000fea0003800000 */
[----:B-1234-:R-:W1:Y:S01]  /*4200*/  LDC.64 R156, c[0x0][0x2b8] ;  /* 0x0000ae00ff9c7b82 */ /* 0x01ee620000000a00 */
        /* <DEDUP_REMOVED lines=15> */
.L_x_24686:
[----:B------:R-:W-:Y:S05]  /*4300*/  BSYNC B1 ;  /* 0x0000000000017941 */ /* 0x000fea0003800000 */
.L_x_24685:
        /* <DEDUP_REMOVED lines=19> */
.L_x_24688:
[----:B------:R-:W-:Y:S05]  /*4440*/  BSYNC B1 ;  /* 0x0000000000017941 */ /* 0x000fea0003800000 */
.L_x_24687:
        /* <DEDUP_REMOVED lines=19> */
.L_x_24690:
[----:B------:R-:W-:Y:S05]  /*4580*/  BSYNC B1 ;  /* 0x0000000000017941 */ /* 0x000fea0003800000 */
.L_x_24689:
[----:B------:R-:W-:-:S13]  /*4590*/  ISETP.NE.AND P1, PT, R145, RZ, PT ;  /* 0x000000ff9100720c */ /* 0x000fda0003f25270 */
        /* <DEDUP_REMOVED lines=11> */
[----:B-1----:R-:W-:-:S04]  /*4650*/  IMAD.WIDE.U32 R154, R154, 0x10, R72 ;  /* 0x000000109a9a7825 */ /* 0x002fc800078e0048 */
[----:B------:R-:W-:Y:S01]  /*4660*/  FFMA.FTZ R72, R97, R74, R2 ;  /* 0x0000004a61487223 */ /* 0x000fe20000010002 */
[----:B------:R-:W-:Y:S01]  /*4670*/  FFMA.FTZ R73, R96, R156, R115 ;  /* 0x0000009c60497223 */ /* 0x000fe20000010073 */
[----:B------:R-:W-:-:S05]  /*4680*/  FFMA.FTZ R74, R99, R158, R0 ;  /* 0x0000009e634a7223 */ /* 0x000fca0000010000 */
[----:B------:R1:W-:Y:S02]  /*4690*/  STG.E.128 desc[UR4][R154.64], R72 ;  /* 0x000000489a007986 */ /* 0x0003e4000c101d04 */
.L_x_24676:
[----:B------:R-:W-:Y:S05]  /*46a0*/  BSYNC B0 ;  /* 0x0000000000007941 */ /* 0x000fea0003800000 */
.L_x_24675:
[----:B-1234-:R-:W1:Y:S02]  /*46b0*/  LDC.64 R72, c[0x0][0x210] ;  /* 0x00008400ff487b82 */ /* 0x01ee640000000a00 */
[----:B-1----:R-:W-:-:S04]  /*46c0*/  LEA R142, R72, R142, 0x2 ;  /* 0x0000008e488e7211 */ /* 0x002fc800078e10ff */
[----:B------:R-:W-:-:S13]  /*46d0*/  ISETP.GE.AND P1, PT, R142, R73, PT ;  /* 0x000000498e00720c */ /* 0x000fda0003f26270 */
[----:B------:R-:W-:Y:S05]  /*46e0*/  @!P1 BRA `(.L_x_24691) ;  /* 0xffffffcc00cc9947 */ /* 0x000fea000383ffff */
[----:B------:R-:W-:Y:S05]  /*46f0*/  EXIT ;  /* 0x000000000000794d */ /* 0x000fea0003800000 */
.L_x_24674:
        /* <DEDUP_REMOVED lines=8> */
.L_x_24693:
[----:B------:R-:W-:Y:S05]  /*4780*/  BSYNC B0 ;  /* 0x0000000000007941 */ /* 0x000fea0003800000 */
.L_x_24692:
[----:B------:R-:W-:Y:S01]  /*4790*/  FADD.FTZ R160, R73, R158 ;  /* 0x0000009e49a07221 */ /* 0x000fe20000010000 */
[----:B------:R-:W-:Y:S01]  /*47a0*/  HFMA2.MMA R156, -RZ, RZ, 0, 1.1920928955078125e-07 ;  /* 0x00000002ff9c7435 */ /* 0x000fe200000001ff */
[----:B------:R-:W-:Y:S01]  /*47b0*/  MOV R155, 0x1f ;  /* 0x0000001f009b7802 */ /* 0x000fe20000000f00 */
[----:B------:R-:W0:Y:S01]  /*47c0*/  LDC R153, c[0x0][0x290] ;  /* 0x0000a400ff997b82 */ /* 0x000e220000000800 */
[----:B------:R-:W-:Y:S02]  /*47d0*/  MOV R154, 0xffffffff ;  /* 0xffffffff009a7802 */ /* 0x000fe40000000f00 */
[----:B------:R-:W-:Y:S02]  /*47e0*/  MOV R165, R160 ;  /* 0x000000a000a57202 */ /* 0x000fe40000000f00 */
[----:B------:R-:W-:Y:S02]  /*47f0*/  P2R R161, PR, RZ, 0x20 ;  /* 0x00000020ffa17803 */ /* 0x000fe40000000000 */
[----:B------:R-:W-:-:S13]  /*4800*/  ISETP.NE.AND P5, PT, R157, RZ, PT ;  /* 0x000000ff9d00720c */ /* 0x000fda0003fa5270 */
[----:B0-----:R-:W-:Y:S05]  /*4810*/  WARPSYNC.COLLECTIVE R154, `(.L_x_24694) ;  /* 0x000000009a087348 */ /* 0x001fea0003c00000 */
[----:B------:R1:W2:Y:S02]  /*4820*/  SHFL.BFLY P6, R158, R165, R156, R155 ;  /* 0x0c00009ca59e7389 */ /* 0x0002a400000c009b */
[----:B012---:R-:W-:Y:S01]  /*4830*/  ENDCOLLECTIVE ;  /* 0x000000000000791b */ /* 0x007fe20003800000 */
.L_x_24694:
[----:B------:R-:W-:Y:S01]  /*4840*/  HFMA2.MMA R156, -RZ, RZ, 0, 2.384185791015625e-07 ;  /* 0x00000004ff9c7435 */ /* 0x000fe200000001ff */
[----:B------:R-:W-:-:S05]  /*4850*/  FADD.FTZ R162, R160, R158 ;  /* 0x0000009ea0a27221 */ /* 0x000fca0000010000 */
[----:B------:R-:W-:-:S07]  /*4860*/  MOV R165, R162 ;  /* 0x000000a200a57202 */ /* 0x000fce0000000f00 */
[----:B------:R-:W-:Y:S05]  /*4870*/  WARPSYNC.COLLECTIVE R154, `(.L_x_24695) ;  /* 0x000000009a087348 */ /* 0x000fea0003c00000 */
[----:B------:R0:W1:Y:S02]  /*4880*/  SHFL.BFLY P6, R158, R165, R156, R155 ;  /* 0x0c00009ca59e7389 */ /* 0x00006400000c009b */
[----:B01----:R-:W-:Y:S01]  /*4890*/  ENDCOLLECTIVE ;  /* 0x000000000000791b */ /* 0x003fe20003800000 */
.L_x_24695:
[----:B------:R-:W-:Y:S01]  /*48a0*/  HFMA2.MMA R156, -RZ, RZ, 0, 4.76837158203125e-07 ;  /* 0x00000008ff9c7435 */ /* 0x000fe200000001ff */
[----:B------:R-:W-:-:S05]  /*48b0*/  FADD.FTZ R163, R162, R158 ;  /* 0x0000009ea2a37221 */ /* 0x000fca0000010000 */
[----:B------:R-:W-:-:S07]  /*48c0*/  MOV R165, R163 ;  /* 0x000000a300a57202 */ /* 0x000fce0000000f00 */
[----:B------:R-:W-:Y:S05]  /*48d0*/  WARPSYNC.COLLECTIVE R154, `(.L_x_24696) ;  /* 0x000000009a087348 */ /* 0x000fea0003c00000 */
[----:B------:R0:W1:Y:S02]  /*48e0*/  SHFL.BFLY P6, R158, R165, R156, R155 ;  /* 0x0c00009ca59e7389 */ /* 0x00006400000c009b */
[----:B01----:R-:W-:Y:S01]  /*48f0*/  ENDCOLLECTIVE ;  /* 0x000000000000791b */ /* 0x003fe20003800000 */
.L_x_24696:
[----:B------:R-:W-:Y:S01]  /*4900*/  HFMA2.MMA R156, -RZ, RZ, 0, 9.5367431640625e-07 ;  /* 0x00000010ff9c7435 */ /* 0x000fe200000001ff */
[----:B------:R-:W-:-:S05]  /*4910*/  FADD.FTZ R164, R163, R158 ;  /* 0x0000009ea3a47221 */ /* 0x000fca0000010000 */
[----:B------:R-:W-:-:S07]  /*4920*/  MOV R165, R164 ;  /* 0x000000a400a57202 */ /* 0x000fce0000000f00 */
[----:B------:R-:W-:Y:S05]  /*4930*/  WARPSYNC.COLLECTIVE R154, `(.L_x_24697) ;  /* 0x000000009a087348 */ /* 0x000fea0003c00000 */
[----:B------:R0:W1:Y:S02]  /*4940*/  SHFL.BFLY P6, R158, R165, R156, R155 ;  /* 0x0c00009ca59e7389 */ /* 0x00006400000c009b */
[----:B01----:R-:W-:Y:S01]  /*4950*/  ENDCOLLECTIVE ;  /* 0x000000000000791b */ /* 0x003fe20003800000 */
.L_x_24697:
[----:B------:R-:W-:Y:S01]  /*4960*/  HFMA2.MMA R156, -RZ, RZ, 0, 5.9604644775390625e-08 ;  /* 0x00000001ff9c7435 */ /* 0x000fe200000001ff */
[----:B------:R-:W-:Y:S01]  /*4970*/  FADD.FTZ R158, R164, R158 ;  /* 0x0000009ea49e7221 */ /* 0x000fe20000010000 */
[----:B------:R-:W-:-:S03]  /*4980*/  ISETP.NE.AND P6, PT, R159, RZ, PT ;  /* 0x000000ff9f00720c */ /* 0x000fc60003fc5270 */
        /* <DEDUP_REMOVED lines=72> */
.L_x_24698:
[----:B------:R-:W-:Y:S01]  /*4e10*/  HFMA2.MMA R156, -RZ, RZ, 0, 1.1920928955078125e-07 ;  /* 0x00000002ff9c7435 */ /* 0x000fe200000001ff */
[----:B------:R-:W-:-:S05]  /*4e20*/  FADD.FTZ R73, R72, R158 ;  /* 0x0000009e48497221 */ /* 0x000fca0000010000 */
[----:B------:R-:W-:-:S07]  /*4e30*/  MOV R165, R73 ;  /* 0x0000004900a57202 */ /* 0x000fce0000000f00 */
[----:B------:R-:W-:Y:S05]  /*4e40*/  WARPSYNC.COLLECTIVE R154, `(.L_x_24699) ;  /* 0x000000009a087348 */ /* 0x000fea0003c00000 */
[----:B------:R0:W1:Y:S02]  /*4e50*/  SHFL.BFLY P6, R158, R165, R156, R155 ;  /* 0x0c00009ca59e7389 */ /* 0x00006400000c009b */
[----:B01----:R-:W-:Y:S01]  /*4e60*/  ENDCOLLECTIVE ;  /* 0x000000000000791b */ /* 0x003fe20003800000 */
.L_x_24699:
[----:B------:R-:W-:Y:S01]  /*4e70*/  HFMA2.MMA R156, -RZ, RZ, 0, 2.384185791015625e-07 ;  /* 0x00000004ff9c7435 */ /* 0x000fe200000001ff */
[----:B------:R-:W-:-:S05]  /*4e80*/  FADD.FTZ R160, R73, R158 ;  /* 0x0000009e49a07221 */ /* 0x000fca0000010000 */
[----:B------:R-:W-:-:S07]  /*4e90*/  MOV R165, R160 ;  /* 0x000000a000a57202 */ /* 0x000fce0000000f00 */
[----:B------:R-:W-:Y:S05]  /*4ea0*/  WARPSYNC.COLLECTIVE R154, `(.L_x_24700) ;  /* 0x000000009a087348 */ /* 0x000fea0003c00000 */
[----:B------:R0:W1:Y:S02]  /*4eb0*/  SHFL.BFLY P6, R158, R165, R156, R155 ;  /* 0x0c00009ca59e7389 */ /* 0x00006400000c009b */
[----:B01----:R-:W-:Y:S01]  /*4ec0*/  ENDCOLLECTIVE ;  /* 0x000000000000791b */ /* 0x003fe20003800000 */
.L_x_24700:
[----:B------:R-:W-:Y:S01]  /*4ed0*/  HFMA2.MMA R156, -RZ, RZ, 0, 4.76837158203125e-07 ;  /* 0x00000008ff9c7435 */ /* 0x000fe200000001ff */
[----:B------:R-:W-:-:S05]  /*4ee0*/  FADD.FTZ R161, R160, R158 ;  /* 0x0000009ea0a17221 */ /* 0x000fca0000010000 */
[----:B------:R-:W-:-:S07]  /*4ef0*/  MOV R165, R161 ;  /* 0x000000a100a57202 */ /* 0x000fce0000000f00 */
[----:B------:R-:W-:Y:S05]  /*4f00*/  WARPSYNC.COLLECTIVE R154, `(.L_x_24701) ;  /* 0x000000009a087348 */ /* 0x000fea0003c00000 */
[----:B------:R0:W1:Y:S02]  /*4f10*/  SHFL.BFLY P6, R158, R165, R156, R155 ;  /* 0x0c00009ca59e7389 */ /* 0x00006400000c009b */
[----:B01----:R-:W-:Y:S01]  /*4f20*/  ENDCOLLECTIVE ;  /* 0x000000000000791b */ /* 0x003fe20003800000 */
.L_x_24701:
[----:B------:R-:W-:Y:S01]  /*4f30*/  HFMA2.MMA R156, -RZ, RZ, 0, 9.5367431640625e-07 ;  /* 0x00000010ff9c7435 */ /* 0x000fe200000001ff */
[----:B------:R-:W-:-:S05]  /*4f40*/  FADD.FTZ R159, R161, R158 ;  /* 0x0000009ea19f7221 */ /* 0x000fca0000010000 */
[----:B------:R-:W-:-:S07]  /*4f50*/  MOV R165, R159 ;  /* 0x0000009f00a57202 */ /* 0x000fce0000000f00 */
[----:B------:R-:W-:Y:S05]  /*4f60*/  WARPSYNC.COLLECTIVE R154, `(.L_x_24702) ;  /* 0x000000009a087348 */ /* 0x000fea0003c00000 */
[----:B------:R0:W1:Y:S02]  /*4f70*/  SHFL.BFLY P6, R158, R165, R156, R155 ;  /* 0x0c00009ca59e7389 */ /* 0x00006400000c009b */
[----:B01----:R-:W-:Y:S01]  /*4f80*/  ENDCOLLECTIVE ;  /* 0x000000000000791b */ /* 0x003fe20003800000 */
.L_x_24702:
[----:B------:R-:W-:Y:S05]  /*4f90*/  BRA `(.L_x_24703) ;  /* 0xffffffe800e47947 */ /* 0x000fea000383ffff */
.L_x_24704:
        /* <DEDUP_REMOVED lines=14> */
.L_x_30548:


//--------------------- .text._ZN10layer_norm13ln_fwd_kernelINS_13Kernel_traitsI6__halfffffjLj1024ELj1ELj4ELj1ELj16ENS_18Kernel_traits_baseILj1024ES2_ffffjLj128EEEEELb0ELb1ELb1ELb1EEEvNS_9FwdParamsE --------------------------
	.section	.text._ZN10layer_norm13ln_fwd_kernelINS_13Kernel_traitsI6__halfffffjLj1024ELj1ELj4ELj1ELj16ENS_18Kernel_traits_baseILj1024ES2_ffffjLj128EEEEELb0ELb1ELb1ELb1EEEvNS_9FwdParamsE,"ax",@progbits
	.align	128
        .global         _ZN10layer_norm13ln_fwd_kernelINS_13Kernel_traitsI6__halfffffjLj1024ELj1ELj4ELj1ELj16ENS_18Kernel_traits_baseILj1024ES2_ffffjLj128EEEEELb0ELb1ELb1ELb1EEEvNS_9FwdParamsE
        .type           _ZN10layer_norm13ln_fwd_kernelINS_13Kernel_traitsI6__halfffffjLj1024ELj1ELj4ELj1ELj16ENS_18Kernel_traits_baseILj1024ES2_ffffjLj128EEEEELb0ELb1ELb1ELb1EEEvNS_9FwdParamsE,@function
        .size           _ZN10layer_norm13ln_fwd_kernelINS_13Kernel_traitsI6__halfffffjLj1024ELj1ELj4ELj1ELj16ENS_18Kernel_traits_baseILj1024ES2_ffffjLj128EEEEELb0ELb1ELb1ELb1EEEvNS_9FwdParamsE,(.L_x_30549 - _ZN10layer_norm13ln_fwd_kernelINS_13Kernel_traitsI6__halfffffjLj1024ELj1ELj4ELj1ELj16ENS_18Kernel_traits_baseILj1024ES2_ffffjLj128EEEEELb0ELb1ELb1ELb1EEEvNS_9FwdParamsE)
        .other          _ZN10layer_norm13ln_fwd_kernelINS_13Kernel_traitsI6__halfffffjLj1024ELj1ELj4ELj1ELj16ENS_18Kernel_traits_baseILj1024ES2_ffffjLj128EEEEELb0ELb1ELb1ELb1EEEvNS_9FwdParamsE,@"STO_CUDA_ENTRY STV_DEFAULT"
_ZN10layer_norm13ln_fwd_kernelINS_13Kernel_traitsI6__halfffffjLj1024ELj1ELj4ELj1ELj16ENS_18Kernel_traits_baseILj1024ES2_ffffjLj128EEEEELb0ELb1ELb1ELb1EEEvNS_9FwdParamsE:
.text._ZN10layer_norm13ln_fwd_kernelINS_13Kernel_traitsI6__halfffffjLj1024ELj1ELj4ELj1ELj16ENS_18Kernel_traits_baseILj1024ES2_ffffjLj128EEEEELb0ELb1ELb1ELb1EEEvNS_9FwdParamsE:
        /* <DEDUP_REMOVED lines=22> */
[----:B------:R0:W5:Y:S04]  /*0160*/  @P0 LDG.E.64 R10, desc[UR4][R2.64+0x600] ;  /* 0x00060004020a0981 */ /* 0x000168000c1e1b00 */
[----:B------:R0:W5:Y:S01]  /*0170*/  @P0 LDG.E.64 R16, desc[UR4][R2.64+0x700] ;  /* 0x0007000402100981 */ /* 0x000162000c1e1b00 */
[----:B------:R-:W-:Y:S01]  /*0180*/  ISETP.GE.AND P1, PT, R44, UR8, PT ;  /* 0x000000082c007c0c */ /* 0x000fe2000bf26270 */
[----:B------:R-:W-:Y:S01]  /*0190*/  ULDC.64 UR8, c[0x0][0x278] ;  /* 0x00009e0000087ab9 */ /* 0x000fe20000000a00 */
[----:B------:R-:W-:-:S02]  /*01a0*/  LOP3.LUT R142, R142, 0x1f, RZ, 0xc0, !PT ;  /* 0x0000001f8e8e7812 */ /* 0x000fc400078ec0ff */
[----:B------:R-:W-:Y:S02]  /*01b0*/  IADD3.X R7, RZ, UR7, RZ, P2, !PT ;  /* 0x00000007ff077c10 */ /* 0x000fe400097fe4ff */
        /* <DEDUP_REMOVED lines=10> */
[----:B------:R0:W4:Y:S04]  /*0260*/  LDG.E.64 R54, desc[UR4][R6.64+0x400] ;  /* 0x0004000406367981 */ /* 0x000128000c1e1b00 */
[----:B------:R-:W4:Y:S04]  /*0270*/  LDG.E.64 R140, desc[UR4][R8.64] ;  /* 0x00000004088c7981 */ /* 0x000f28000c1e1b00 */
[----:B------:R-:W4:Y:S04]  /*0280*/  LDG.E.64 R136, desc[UR4][R8.64+0x100] ;  /* 0x0001000408887981 */ /* 0x000f28000c1e1b00 */
[----:B------:R-:W4:Y:S04]  /*0290*/  LDG.E.64 R132, desc[UR4][R8.64+0x200] ;  /* 0x0002000408847981 */ /* 0x000f28000c1e1b00 */
[----:B------:R-:W4:Y:S04]  /*02a0*/  LDG.E.64 R40, desc[UR4][R8.64+0x300] ;  /* 0x0003000408287981 */ /* 0x000f28000c1e1b00 */
[----:B------:R-:W4:Y:S04]  /*02b0*/  LDG.E.64 R38, desc[UR4][R8.64+0x400] ;  /* 0x0004000408267981 */ /* 0x000f28000c1e1b00 */
[----:B------:R-:W4:Y:S04]  /*02c0*/  LDG.E.64 R36, desc[UR4][R8.64+0x500] ;  /* 0x0005000408247981 */ /* 0x000f28000c1e1b00 */
[----:B------:R-:W4:Y:S04]  /*02d0*/  LDG.E.64 R34, desc[UR4][R8.64+0x600] ;  /* 0x0006000408227981 */ /* 0x000f28000c1e1b00 */
[----:B------:R-:W4:Y:S01]  /*02e0*/  LDG.E.64 R32, desc[UR4][R8.64+0x700] ;  /* 0x0007000408207981 */ /* 0x000f22000c1e1b00 */
        /* <DEDUP_REMOVED lines=9> */
[----:B------:R-:W-:Y:S01]  /*0380*/  ULDC.U8 UR6, c[0x0][0x2a0] ;  /* 0x0000a80000067ab9 */ /* 0x000fe20000000000 */
[----:B------:R-:W-:Y:S01]  /*0390*/  SHF.R.U32.HI R84, RZ, 0x10, R25 ;  /* 0x00000010ff547819 */ /* 0x000fe20000011619 */
[----:B------:R-:W-:Y:S01]  /*03a0*/  ULDC UR7, c[0x0][0x2d8] ;  /* 0x0000b60000077ab9 */ /* 0x000fe20000000800 */
[--C-:B------:R-:W-:Y:S02]  /*03b0*/  SHF.R.U64 R85, R22, 0x10, R23.reuse ;  /* 0x0000001016557819 */ /* 0x100fe40000001217 */
[----:B------:R-:W-:Y:S02]  /*03c0*/  SHF.R.U32.HI R86, RZ, 0x10, R23 ;  /* 0x00000010ff567819 */ /* 0x000fe40000011617 */
[----:B------:R-:W-:-:S02]  /*03d0*/  SHF.R.U64 R87, R20, 0x10, R21 ;  /* 0x0000001014577819 */ /* 0x000fc40000001215 */
[----:B------:R-:W-:Y:S02]  /*03e0*/  SHF.R.U32.HI R88, RZ, 0x10, R21 ;  /* 0x00000010ff587819 */ /* 0x000fe40000011615 */
[--C-:B------:R-:W-:Y:S02]  /*03f0*/  SHF.R.U64 R89, R18, 0x10, R19.reuse ;  /* 0x0000001012597819 */ /* 0x100fe40000001213 */
[----:B------:R-:W-:Y:S02]  /*0400*/  SHF.R.U32.HI R90, RZ, 0x10, R19 ;  /* 0x00000010ff5a7819 */ /* 0x000fe40000011613 */
[--C-:B------:R-:W-:Y:S02]  /*0410*/  SHF.R.U64 R91, R14, 0x10, R15.reuse ;  /* 0x000000100e5b7819 */ /* 0x100fe4000000120f */
[----:B------:R-:W-:Y:S02]  /*0420*/  SHF.R.U32.HI R92, RZ, 0x10, R15 ;  /* 0x00000010ff5c7819 */ /* 0x000fe4000001160f */
[----:B------:R-:W-:-:S02]  /*0430*/  SHF.R.U64 R93, R12, 0x10, R13 ;  /* 0x000000100c5d7819 */ /* 0x000fc4000000120d */
[----:B------:R-:W-:Y:S02]  /*0440*/  SHF.R.U32.HI R94, RZ, 0x10, R13 ;  /* 0x00000010ff5e7819 */ /* 0x000fe4000001160d */
[--C-:B------:R-:W-:Y:S02]  /*0450*/  SHF.R.U64 R95, R10, 0x10, R11.reuse ;  /* 0x000000100a5f7819 */ /* 0x100fe4000000120b */
[----:B------:R-:W-:Y:S02]  /*0460*/  SHF.R.U32.HI R96, RZ, 0x10, R11 ;  /* 0x00000010ff607819 */ /* 0x000fe4000001160b */
[--C-:B------:R-:W-:Y:S02]  /*0470*/  SHF.R.U64 R97, R16, 0x10, R17.reuse ;  /* 0x0000001010617819 */ /* 0x100fe40000001211 */
[----:B------:R-:W-:Y:S01]  /*0480*/  SHF.R.U32.HI R98, RZ, 0x10, R17 ;  /* 0x00000010ff627819 */ /* 0x000fe20000011611 */
        /* <DEDUP_REMOVED lines=32> */
[----:B------:R-:W-:Y:S01]  /*0690*/  ISETP.NE.AND P4, PT, RZ, UR6, PT ;  /* 0x00000006ff007c0c */ /* 0x000fe2000bf85270 */
[----:B------:R-:W-:Y:S01]  /*06a0*/  ULDC UR6, c[0x0][0x29c] ;  /* 0x0000a70000067ab9 */ /* 0x000fe20000000800 */
[--C-:B--2---:R-:W-:Y:S01]  /*06b0*/  SHF.R.U64 R114, R4, 0x10, R5.reuse ;  /* 0x0000001004727819 */ /* 0x104fe20000001205 */
[----:B0-----:R-:W-:Y:S01]  /*06c0*/  HADD2.F32 R6, -RZ, R4.H0_H0 ;  /* 0x20000004ff067230 */ /* 0x001fe20000004100 */
[----:B------:R-:W-:-:S02]  /*06d0*/  SHF.R.U32.HI R113, RZ, 0x10, R5 ;  /* 0x00000010ff717819 */ /* 0x000fc40000011605 */
[--C-:B---3--:R-:W-:Y:S01]  /*06e0*/  SHF.R.U64 R116, R2, 0x10, R3.reuse ;  /* 0x0000001002747819 */ /* 0x108fe20000001203 */
[----:B------:R-:W-:Y:S01]  /*06f0*/  HADD2.F32 R4, -RZ, R2.H0_H0 ;  /* 0x20000002ff047230 */ /* 0x000fe20000004100 */
[----:B------:R-:W-:Y:S02]  /*0700*/  SHF.R.U32.HI R115, RZ, 0x10, R3 ;  /* 0x00000010ff737819 */ /* 0x000fe40000011603 */
[--C-:B----4-:R-:W-:Y:S01]  /*0710*/  SHF.R.U64 R118, R42, 0x10, R43.reuse ;  /* 0x000000102a767819 */ /* 0x110fe2000000122b */
[----:B------:R-:W-:Y:S01]  /*0720*/  HADD2.F32 R2, -RZ, R42.H0_H0 ;  /* 0x2000002aff027230 */ /* 0x000fe20000004100 */
[----:B------:R-:W-:Y:S01]  /*0730*/  SHF.R.U32.HI R117, RZ, 0x10, R43 ;  /* 0x00000010ff757819 */ /* 0x000fe2000001162b */
[----:B------:R-:W-:Y:S01]  /*0740*/  HADD2.F32 R0, -RZ, R43.H0_H0 ;  /* 0x2000002bff007230 */ /* 0x000fe20000004100 */
[--C-:B------:R-:W-:Y:S02]  /*0750*/  SHF.R.U64 R100, R46, 0x10, R47.reuse ;  /* 0x000000102e647819 */ /* 0x100fe4000000122f */
[----:B------:R-:W-:-:S02]  /*0760*/  SHF.R.U32.HI R99, RZ, 0x10, R47 ;  /* 0x00000010ff637819 */ /* 0x000fc4000001162f */
[--C-:B------:R-:W-:Y:S02]  /*0770*/  SHF.R.U64 R106, R48, 0x10, R49.reuse ;  /* 0x00000010306a7819 */ /* 0x100fe40000001231 */
[----:B------:R-:W-:Y:S02]  /*0780*/  SHF.R.U32.HI R101, RZ, 0x10, R49 ;  /* 0x00000010ff657819 */ /* 0x000fe40000011631 */
[--C-:B------:R-:W-:Y:S02]  /*0790*/  SHF.R.U64 R108, R50, 0x10, R51.reuse ;  /* 0x00000010326c7819 */ /* 0x100fe40000001233 */
[----:B------:R-:W-:Y:S02]  /*07a0*/  SHF.R.U32.HI R107, RZ, 0x10, R51 ;  /* 0x00000010ff6b7819 */ /* 0x000fe40000011633 */
        /* <DEDUP_REMOVED lines=81> */
.L_x_24772:
        /* <DEDUP_REMOVED lines=12> */
[----:B------:R-:W2:Y:S01]  /*0d80*/  LDC.64 R42, c[0x0][0x288] ;  /* 0x0000a200ff2a7b82 */ /* 0x000ea20000000a00 */
[----:B------:R-:W-:-:S05]  /*0d90*/  LEA.HI.SX32 R145, R145, R142, 0x1e ;  /* 0x0000008e91917211 */ /* 0x000fca00078ff2ff */
[----:B-1----:R-:W-:-:S05]  /*0da0*/  @P0 IMAD.WIDE.U32 R44, R145, 0x10, R40 ;  /* 0x00000010912c0825 */ /* 0x002fca00078e0028 */
[----:B------:R-:W4:Y:S01]  /*0db0*/  @P0 LDG.E.128 R32, desc[UR4][R44.64] ;  /* 0x000000042c200981 */ /* 0x000f22000c1e1d00 */
[----:B------:R-:W-:Y:S01]  /*0dc0*/  HFMA2.MMA R143, -RZ, RZ, 0, 0 ;  /* 0x00000000ff8f7435 */ /* 0x000fe200000001ff */
[----:B--2---:R-:W-:-:S05]  /*0dd0*/  IMAD.WIDE R42, R141, 0x4, R42 ;  /* 0x000000048d2a7825 */ /* 0x004fca00078e022a */
[----:B-----5:R1:W5:Y:S01]  /*0de0*/  LDG.E R147, desc[UR4][R42.64] ;  /* 0x000000042a937981 */ /* 0x020362000c1e1900 */
[C---:B------:R-:W-:Y:S01]  /*0df0*/  IADD3 R55, R145.reuse, 0x20, RZ ;  /* 0x0000002091377810 */ /* 0x040fe20007ffe0ff */
[----:B------:R-:W-:Y:S01]  /*0e00*/  BSSY B0, `(.L_x_24705) ;  /* 0x000001e000007945 */ /* 0x000fe20003800000 */
[----:B0-----:R-:W-:Y:S01]  /*0e10*/  IMAD.WIDE.U32 R50, R145, 0x10, R102 ;  /* 0x0000001091327825 */ /* 0x001fe200078e0066 */
[C---:B---3--:R-:W-:Y:S02]  /*0e20*/  ISETP.GE.AND P5, PT, R48.reuse, 0x1, PT ;  /* 0x000000013000780c */ /* 0x048fe40003fa6270 */
[----:B------:R-:W-:-:S11]  /*0e30*/  ISETP.GT.AND P6, PT, R48, RZ, PT ;  /* 0x000000ff3000720c */ /* 0x000fd60003fc4270 */
[----:B------:R-:W1:Y:S01]  /*0e40*/  @P5 LDC.64 R40, c[0x0][0x220] ;  /* 0x00008800ff285b82 */ /* 0x000e620000000a00 */
[----:B------:R-:W-:Y:S02]  /*0e50*/  @P5 IADD3 R47, R48, -0x1, RZ ;  /* 0xffffffff302f5810 */ /* 0x000fe40007ffe0ff */
[----:B------:R-:W-:-:S03]  /*0e60*/  @!P6 ISETP.NE.U32.AND P1, PT, R68, RZ, PT ;  /* 0x000000ff4400e20c */ /* 0x000fc60003f25070 */
[----:B------:R-:W-:Y:S01]  /*0e70*/  @P5 IMAD R47, R47, R146, RZ ;  /* 0x000000922f2f5224 */ /* 0x000fe200078e02ff */
[----:B------:R-:W-:Y:S01]  /*0e80*/  @!P6 ISETP.NE.AND.EX P2, PT, R69, RZ, PT, P1 ;  /* 0x000000ff4500e20c */ /* 0x000fe20003f45310 */
[----:B------:R-:W0:Y:S03]  /*0e90*/  @P0 LDC.64 R48, c[0x0][0x230] ;  /* 0x00008c00ff300b82 */ /* 0x000e260000000a00 */
[----:B------:R-:W-:-:S04]  /*0ea0*/  @P5 SHF.R.S32.HI R46, RZ, 0x1f, R47 ;  /* 0x0000001fff2e5819 */ /* 0x000fc8000001142f */
[----:B------:R-:W-:-:S04]  /*0eb0*/  @P5 LEA.HI R47, R46, R47, RZ, 0x2 ;  /* 0x0000002f2e2f5211 */ /* 0x000fc800078f10ff */
[----:B------:R-:W-:Y:S02]  /*0ec0*/  @P5 LEA.HI.SX32 R143, R47, R142, 0x1e ;  /* 0x0000008e2f8f5211 */ /* 0x000fe400078ff2ff */
[----:B------:R-:W-:-:S03]  /*0ed0*/  @!P6 ISETP.NE.U32.AND P3, PT, R68, RZ, PT ;  /* 0x000000ff4400e20c */ /* 0x000fc60003f65070 */
[----:B-1----:R-:W-:Y:S01]  /*0ee0*/  @P5 IMAD.WIDE.U32 R42, R143, 0x10, R40 ;  /* 0x000000108f2a5825 */ /* 0x002fe200078e0028 */
[----:B----4-:R-:W-:Y:S02]  /*0ef0*/  @!P6 FSEL R41, R33, RZ, P2 ;  /* 0x000000ff2129e208 */ /* 0x010fe40001000000 */
[C---:B------:R-:W-:Y:S02]  /*0f00*/  @!P6 ISETP.NE.U32.AND P1, PT, R68.reuse, RZ, PT ;  /* 0x000000ff4400e20c */ /* 0x040fe40003f25070 */
[----:B------:R-:W-:Y:S01]  /*0f10*/  @!P6 ISETP.NE.U32.AND P2, PT, R68, RZ, PT ;  /* 0x000000ff4400e20c */ /* 0x000fe20003f45070 */
[----:B------:R1:W5:Y:S01]  /*0f20*/  @P5 LDG.E.128 R36, desc[UR4][R42.64] ;  /* 0x000000042a245981 */ /* 0x000362000c1e1d00 */
[----:B------:R-:W-:Y:S01]  /*0f30*/  @!P6 ISETP.NE.AND.EX P3, PT, R69, RZ, PT, P3 ;  /* 0x000000ff4500e20c */ /* 0x000fe20003f65330 */
[----:B0-----:R-:W-:Y:S01]  /*0f40*/  @P0 IMAD.WIDE.U32 R48, R55, 0x10, R48 ;  /* 0x0000001037300825 */ /* 0x001fe200078e0030 */
[C---:B------:R-:W-:Y:S02]  /*0f50*/  @!P6 ISETP.NE.AND.EX P1, PT, R69.reuse, RZ, PT, P1 ;  /* 0x000000ff4500e20c */ /* 0x040fe40003f25310 */
[----:B------:R-:W-:-:S02]  /*0f60*/  @!P6 ISETP.NE.AND.EX P2, PT, R69, RZ, PT, P2 ;  /* 0x000000ff4500e20c */ /* 0x000fc40003f45320 */
[----:B------:R-:W-:Y:S02]  /*0f70*/  @!P6 FSEL R40, R32, RZ, P3 ;  /* 0x000000ff2028e208 */ /* 0x000fe40001800000 */
[----:B-1----:R-:W-:Y:S02]  /*0f80*/  @!P6 FSEL R42, R34, RZ, P1 ;  /* 0x000000ff222ae208 */ /* 0x002fe40000800000 */
[----:B------:R-:W-:Y:S01]  /*0f90*/  @!P6 FSEL R43, R35, RZ, P2 ;  /* 0x000000ff232be208 */ /* 0x000fe20001000000 */
[----:B------:R-:W-:Y:S06]  /*0fa0*/  @!P6 BRA `(.L_x_24706) ;  /* 0x00000000000ce947 */ /* 0x000fec0003800000 */
[----:B-----5:R-:W-:-:S04]  /*0fb0*/  FMUL.FTZ R45, R36, UR6 ;  /* 0x00000006242d7c20 */ /* 0x020fc80008410000 */
[----:B------:R-:W-:-:S04]  /*0fc0*/  FMUL.FTZ R40, R140, R45 ;  /* 0x0000002d8c287220 */ /* 0x000fc80000410000 */
[----:B------:R-:W-:-:S07]  /*0fd0*/  @P0 FADD.FTZ R40, R32, R40 ;  /* 0x0000002820280221 */ /* 0x000fce0000010000 */
.L_x_24706:
[----:B------:R-:W-:Y:S05]  /*0fe0*/  BSYNC B0 ;  /* 0x0000000000007941 */ /* 0x000fea0003800000 */
.L_x_24705:
[----:B------:R-:W-:Y:S04]  /*0ff0*/  BSSY B0, `(.L_x_24707) ;  /* 0x0000005000007945 */ /* 0x000fe80003800000 */
[----:B------:R-:W-:Y:S05]  /*1000*/  @!P6 BRA `(.L_x_24708) ;  /* 0x00000000000ce947 */ /* 0x000fea0003800000 */
[----:B-----5:R-:W-:-:S04]  /*1010*/  FMUL.FTZ R44, R37, UR6 ;  /* 0x00000006252c7c20 */ /* 0x020fc80008410000 */
[----:B------:R-:W-:-:S04]  /*1020*/  FMUL.FTZ R41, R139, R44 ;  /* 0x0000002c8b297220 */ /* 0x000fc80000410000 */
[----:B------:R-:W-:-:S07]  /*1030*/  @P0 FADD.FTZ R41, R33, R41 ;  /* 0x0000002921290221 */ /* 0x000fce0000010000 */
.L_x_24708:
[----:B------:R-:W-:Y:S05]  /*1040*/  BSYNC B0 ;  /* 0x0000000000007941 */ /* 0x000fea0003800000 */
.L_x_24707:
[----:B------:R-:W-:Y:S04]  /*1050*/  BSSY B0, `(.L_x_24709) ;  /* 0x0000005000007945 */ /* 0x000fe80003800000 */
[----:B------:R-:W-:Y:S05]  /*1060*/  @!P6 BRA `(.L_x_24710) ;  /* 0x00000000000ce947 */ /* 0x000fea0003800000 */
[----:B-----5:R-:W-:-:S04]  /*1070*/  FMUL.FTZ R45, R38, UR6 ;  /* 0x00000006262d7c20 */ /* 0x020fc80008410000 */
[----:B------:R-:W-:-:S04]  /*1080*/  FMUL.FTZ R42, R138, R45 ;  /* 0x0000002d8a2a7220 */ /* 0x000fc80000410000 */
[----:B------:R-:W-:-:S07]  /*1090*/  @P0 FADD.FTZ R42, R34, R42 ;  /* 0x0000002a222a0221 */ /* 0x000fce0000010000 */
.L_x_24710:
[----:B------:R-:W-:Y:S05]  /*10a0*/  BSYNC B0 ;  /* 0x0000000000007941 */ /* 0x000fea0003800000 */
.L_x_24709:
[----:B------:R-:W-:Y:S04]  /*10b0*/  BSSY B0, `(.L_x_24711) ;  /* 0x0000005000007945 */ /* 0x000fe80003800000 */
[----:B------:R-:W-:Y:S05]  /*10c0*/  @!P6 BRA `(.L_x_24712) ;  /* 0x00000000000ce947 */ /* 0x000fea0003800000 */
[----:B-----5:R-:W-:-:S04]  /*10d0*/  FMUL.FTZ R44, R39, UR6 ;  /* 0x00000006272c7c20 */ /* 0x020fc80008410000 */
[----:B------:R-:W-:-:S04]  /*10e0*/  FMUL.FTZ R43, R137, R44 ;  /* 0x0000002c892b7220 */ /* 0x000fc80000410000 */
[----:B------:R-:W-:-:S07]  /*10f0*/  @P0 FADD.FTZ R43, R35, R43 ;  /* 0x0000002b232b0221 */ /* 0x000fce0000010000 */
.L_x_24712:
[----:B------:R-:W-:Y:S05]  /*1100*/  BSYNC B0 ;  /* 0x0000000000007941 */ /* 0x000fea0003800000 */
.L_x_24711:
[----:B------:R0:W-:Y:S01]  /*1110*/  STG.E.128 desc[UR4][R50.64], R40 ;  /* 0x0000002832007986 */ /* 0x0001e2000c101d04 */
[----:B------:R-:W1:Y:S03]  /*1120*/  @P5 LDC.64 R44, c[0x0][0x220] ;  /* 0x00008800ff2c5b82 */ /* 0x000e660000000a00 */
[----:B------:R-:W2:Y:S01]  /*1130*/  @P0 LDG.E.128 R32, desc[UR4][R48.64] ;  /* 0x0000000430200981 */ /* 0x000ea2000c1e1d00 */
[----:B------:R-:W-:Y:S02]  /*1140*/  @!P6 ISETP.NE.U32.AND P1, PT, R68, RZ, PT ;  /* 0x000000ff4400e20c */ /* 0x000fe40003f25070 */
[----:B------:R-:W-:Y:S02]  /*1150*/  @P5 IADD3 R47, R143, 0x20, RZ ;  /* 0x000000208f2f5810 */ /* 0x000fe40007ffe0ff */
[----:B------:R-:W3:Y:S01]  /*1160*/  @P0 LDC.64 R52, c[0x0][0x230] ;  /* 0x00008c00ff340b82 */ /* 0x000ee20000000a00 */
[----:B------:R-:W-:-:S02]  /*1170*/  @!P6 ISETP.NE.AND.EX P2, PT, R69, RZ, PT, P1 ;  /* 0x000000ff4500e20c */ /* 0x000fc40003f45310 */
[C---:B------:R-:W-:Y:S02]  /*1180*/  @!P6 ISETP.NE.U32.AND P3, PT, R68.reuse, RZ, PT ;  /* 0x000000ff4400e20c */ /* 0x040fe40003f65070 */
[----:B------:R-:W-:Y:S02]  /*1190*/  @!P6 ISETP.NE.U32.AND P1, PT, R68, RZ, PT ;  /* 0x000000ff4400e20c */ /* 0x000fe40003f25070 */
[----:B------:R-:W-:Y:S01]  /*11a0*/  IADD3 R61, R145, 0x40, RZ ;  /* 0x00000040913d7810 */ /* 0x000fe20007ffe0ff */
[----:B------:R-:W-:Y:S01]  /*11b0*/  BSSY B0, `(.L_x_24713) ;  /* 0x0000011000007945 */ /* 0x000fe20003800000 */
[----:B------:R-:W-:Y:S01]  /*11c0*/  @!P6 ISETP.NE.AND.EX P3, PT, R69, RZ, PT, P3 ;  /* 0x000000ff4500e20c */ /* 0x000fe20003f65330 */
[----:B-1----:R-:W-:Y:S01]  /*11d0*/  @P5 IMAD.WIDE.U32 R46, R47, 0x10, R44 ;  /* 0x000000102f2e5825 */ /* 0x002fe200078e002c */
[----:B------:R-:W-:-:S03]  /*11e0*/  @!P6 ISETP.NE.AND.EX P1, PT, R69, RZ, PT, P1 ;  /* 0x000000ff4500e20c */ /* 0x000fc60003f25310 */
[----:B------:R-:W-:Y:S01]  /*11f0*/  IMAD.WIDE.U32 R54, R55, 0x10, R102 ;  /* 0x0000001037367825 */ /* 0x000fe200078e0066 */
[----:B-----5:R1:W5:Y:S03]  /*1200*/  @P5 LDG.E.128 R36, desc[UR4][R46.64] ;  /* 0x000000042e245981 */ /* 0x020366000c1e1d00 */
[----:B---3--:R-:W-:Y:S01]  /*1210*/  @P0 IMAD.WIDE.U32 R52, R61, 0x10, R52 ;  /* 0x000000103d340825 */ /* 0x008fe200078e0034 */
[----:B--2---:R-:W-:Y:S02]  /*1220*/  @!P6 FSEL R45, R33, RZ, P2 ;  /* 0x000000ff212de208 */ /* 0x004fe40001000000 */
[----:B------:R-:W-:Y:S02]  /*1230*/  @!P6 ISETP.NE.U32.AND P2, PT, R68, RZ, PT ;  /* 0x000000ff4400e20c */ /* 0x000fe40003f45070 */
[----:B-1----:R-:W-:Y:S02]  /*1240*/  @!P6 FSEL R46, R34, RZ, P1 ;  /* 0x000000ff222ee208 */ /* 0x002fe40000800000 */
[----:B------:R-:W-:-:S02]  /*1250*/  @!P6 ISETP.NE.AND.EX P2, PT, R69, RZ, PT, P2 ;  /* 0x000000ff4500e20c */ /* 0x000fc40003f45320 */
[----:B------:R-:W-:Y:S02]  /*1260*/  @!P6 FSEL R44, R32, RZ, P3 ;  /* 0x000000ff202ce208 */ /* 0x000fe40001800000 */
[----:B------:R-:W-:Y:S01]  /*1270*/  @!P6 FSEL R47, R35, RZ, P2 ;  /* 0x000000ff232fe208 */ /* 0x000fe20001000000 */
[----:B0-----:R-:W-:Y:S08]  /*1280*/  @!P6 BRA `(.L_x_24714) ;  /* 0x00000000000ce947 */ /* 0x001ff00003800000 */
[----:B-----5:R-:W-:-:S04]  /*1290*/  FMUL.FTZ R49, R36, UR6 ;  /* 0x0000000624317c20 */ /* 0x020fc80008410000 */
[----:B------:R-:W-:-:S04]  /*12a0*/  FMUL.FTZ R44, R136, R49 ;  /* 0x00000031882c7220 */ /* 0x000fc80000410000 */
[----:B------:R-:W-:-:S07]  /*12b0*/  @P0 FADD.FTZ R44, R32, R44 ;  /* 0x0000002c202c0221 */ /* 0x000fce0000010000 */
.L_x_24714:
[----:B------:R-:W-:Y:S05]  /*12c0*/  BSYNC B0 ;  /* 0x0000000000007941 */ /* 0x000fea0003800000 */
.L_x_24713:
[----:B------:R-:W-:Y:S04]  /*12d0*/  BSSY B0, `(.L_x_24715) ;  /* 0x0000005000007945 */ /* 0x000fe80003800000 */
[----:B------:R-:W-:Y:S05]  /*12e0*/  @!P6 BRA `(.L_x_24716) ;  /* 0x00000000000ce947 */ /* 0x000fea0003800000 */
[----:B-----5:R-:W-:-:S04]  /*12f0*/  FMUL.FTZ R48, R37, UR6 ;  /* 0x0000000625307c20 */ /* 0x020fc80008410000 */
[----:B------:R-:W-:-:S04]  /*1300*/  FMUL.FTZ R45, R135, R48 ;  /* 0x00000030872d7220 */ /* 0x000fc80000410000 */
[----:B------:R-:W-:-:S07]  /*1310*/  @P0 FADD.FTZ R45, R33, R45 ;  /* 0x0000002d212d0221 */ /* 0x000fce0000010000 */
.L_x_24716:
[----:B------:R-:W-:Y:S05]  /*1320*/  BSYNC B0 ;  /* 0x0000000000007941 */ /* 0x000fea0003800000 */
.L_x_24715:
[----:B------:R-:W-:Y:S04]  /*1330*/  BSSY B0, `(.L_x_24717) ;  /* 0x0000005000007945 */ /* 0x000fe80003800000 */
[----:B------:R-:W-:Y:S05]  /*1340*/  @!P6 BRA `(.L_x_24718) ;  /* 0x00000000000ce947 */ /* 0x000fea0003800000 */
[----:B-----5:R-:W-:-:S04]  /*1350*/  FMUL.FTZ R49, R38, UR6 ;  /* 0x0000000626317c20 */ /* 0x020fc80008410000 */
[----:B------:R-:W-:-:S04]  /*1360*/  FMUL.FTZ R46, R134, R49 ;  /* 0x00000031862e7220 */ /* 0x000fc80000410000 */
[----:B------:R-:W-:-:S07]  /*1370*/  @P0 FADD.FTZ R46, R34, R46 ;  /* 0x0000002e222e0221 */ /* 0x000fce0000010000 */
.L_x_24718:
[----:B------:R-:W-:Y:S05]  /*1380*/  BSYNC B0 ;  /* 0x0000000000007941 */ /* 0x000fea0003800000 */
.L_x_24717:
[----:B------:R-:W-:Y:S04]  /*1390*/  BSSY B0, `(.L_x_24719) ;  /* 0x0000005000007945 */ /* 0x000fe80003800000 */
[----:B------:R-:W-:Y:S05]  /*13a0*/  @!P6 BRA `(.L_x_24720) ;  /* 0x00000000000ce947 */ /* 0x000fea0003800000 */
[----:B-----5:R-:W-:-:S04]  /*13b0*/  FMUL.FTZ R48, R39, UR6 ;  /* 0x0000000627307c20 */ /* 0x020fc80008410000 */
[----:B------:R-:W-:-:S04]  /*13c0*/  FMUL.FTZ R47, R133, R48 ;  /* 0x00000030852f7220 */ /* 0x000fc80000410000 */
[----:B------:R-:W-:-:S07]  /*13d0*/  @P0 FADD.FTZ R47, R35, R47 ;  /* 0x0000002f232f0221 */ /* 0x000fce0000010000 */
.L_x_24720:
[----:B------:R-:W-:Y:S05]  /*13e0*/  BSYNC B0 ;  /* 0x0000000000007941 */ /* 0x000fea0003800000 */
.L_x_24719:
        /* <DEDUP_REMOVED lines=27> */
.L_x_24722:
[----:B------:R-:W-:Y:S05]  /*15a0*/  BSYNC B0 ;  /* 0x0000000000007941 */ /* 0x000fea0003800000 */
.L_x_24721:
[----:B------:R-:W-:Y:S04]  /*15b0*/  BSSY B0, `(.L_x_24723) ;  /* 0x0000005000007945 */ /* 0x000fe80003800000 */
[----:B------:R-:W-:Y:S05]  /*15c0*/  @!P6 BRA `(.L_x_24724) ;  /* 0x00000000000ce947 */ /* 0x000fea0003800000 */
[----:B-----5:R-:W-:-:S04]  /*15d0*/  FMUL.FTZ R52, R37, UR6 ;  /* 0x0000000625347c20 */ /* 0x020fc80008410000 */
[----:B------:R-:W-:-:S04]  /*15e0*/  FMUL.FTZ R49, R131, R52 ;  /* 0x0000003483317220 */ /* 0x000fc80000410000 */
[----:B------:R-:W-:-:S07]  /*15f0*/  @P0 FADD.FTZ R49, R33, R49 ;  /* 0x0000003121310221 */ /* 0x000fce0000010000 */
.L_x_24724:
[----:B------:R-:W-:Y:S05]  /*1600*/  BSYNC B0 ;  /* 0x0000000000007941 */ /* 0x000fea0003800000 */
.L_x_24723:
[----:B------:R-:W-:Y:S04]  /*1610*/  BSSY B0, `(.L_x_24725) ;  /* 0x0000005000007945 */ /* 0x000fe80003800000 */
[----:B------:R-:W-:Y:S05]  /*1620*/  @!P6 BRA `(.L_x_24726) ;  /* 0x00000000000ce947 */ /* 0x000fea0003800000 */
[----:B-----5:R-:W-:-:S04]  /*1630*/  FMUL.FTZ R53, R38, UR6 ;  /* 0x0000000626357c20 */ /* 0x020fc80008410000 */
[----:B------:R-:W-:-:S04]  /*1640*/  FMUL.FTZ R50, R130, R53 ;  /* 0x0000003582327220 */ /* 0x000fc80000410000 */
[----:B------:R-:W-:-:S07]  /*1650*/  @P0 FADD.FTZ R50, R34, R50 ;  /* 0x0000003222320221 */ /* 0x000fce0000010000 */
.L_x_24726:
[----:B------:R-:W-:Y:S05]  /*1660*/  BSYNC B0 ;  /* 0x0000000000007941 */ /* 0x000fea0003800000 */
.L_x_24725:
[----:B------:R-:W-:Y:S04]  /*1670*/  BSSY B0, `(.L_x_24727) ;  /* 0x0000005000007945 */ /* 0x000fe80003800000 */
[----:B------:R-:W-:Y:S05]  /*1680*/  @!P6 BRA `(.L_x_24728) ;  /* 0x00000000000ce947 */ /* 0x000fea0003800000 */
[----:B-----5:R-:W-:-:S04]  /*1690*/  FMUL.FTZ R52, R39, UR6 ;  /* 0x0000000627347c20 */ /* 0x020fc80008410000 */
[----:B------:R-:W-:-:S04]  /*16a0*/  FMUL.FTZ R51, R119, R52 ;  /* 0x0000003477337220 */ /* 0x000fc80000410000 */
[----:B------:R-:W-:-:S07]  /*16b0*/  @P0 FADD.FTZ R51, R35, R51 ;  /* 0x0000003323330221 */ /* 0x000fce0000010000 */
.L_x_24728:
[----:B------:R-:W-:Y:S05]  /*16c0*/  BSYNC B0 ;  /* 0x0000000000007941 */ /* 0x000fea0003800000 */
.L_x_24727:
[----:B------:R0:W-:Y:S01]  /*16d0*/  STG.E.128 desc[UR4][R60.64], R48 ;  /* 0x000000303c007986 */ /* 0x0001e2000c101d04 */
[----:B------:R-:W1:Y:S03]  /*16e0*/  @P5 LDC.64 R52, c[0x0][0x220] ;  /* 0x00008800ff345b82 */ /* 0x000e660000000a00 */
[----:B------:R2:W3:Y:S01]  /*16f0*/  @P0 LDG.E.128 R32, desc[UR4][R56.64] ;  /* 0x0000000438200981 */ /* 0x0004e2000c1e1d00 */
[----:B------:R-:W-:Y:S02]  /*1700*/  @!P6 ISETP.NE.U32.AND P1, PT, R68, RZ, PT ;  /* 0x000000ff4400e20c */ /* 0x000fe40003f25070 */
[----:B------:R-:W-:Y:S02]  /*1710*/  @P5 IADD3 R55, R143, 0x60, RZ ;  /* 0x000000608f375810 */ /* 0x000fe40007ffe0ff */
[----:B------:R-:W4:Y:S01]  /*1720*/  @P0 LDC.64 R58, c[0x0][0x230] ;  /* 0x00008c00ff3a0b82 */ /* 0x000f220000000a00 */
        /* <DEDUP_REMOVED lines=8> */
[----:B--2---:R-:W-:Y:S01]  /*17b0*/  IMAD.WIDE.U32 R56, R63, 0x10, R102 ;  /* 0x000000103f387825 */ /* 0x004fe200078e0066 */
[----:B-----5:R1:W5:Y:S03]  /*17c0*/  @P5 LDG.E.128 R36, desc[UR4][R54.64] ;  /* 0x0000000436245981 */ /* 0x020366000c1e1d00 */
[----:B----4-:R-:W-:Y:S01]  /*17d0*/  @P0 IMAD.WIDE.U32 R58, R65, 0x10, R58 ;  /* 0x00000010413a0825 */ /* 0x010fe200078e003a */
[----:B---3--:R-:W-:Y:S02]  /*17e0*/  @!P6 FSEL R53, R33, RZ, P2 ;  /* 0x000000ff2135e208 */ /* 0x008fe40001000000 */
        /* <DEDUP_REMOVED lines=9> */
.L_x_24730:
[----:B------:R-:W-:Y:S05]  /*1880*/  BSYNC B0 ;  /* 0x0000000000007941 */ /* 0x000fea0003800000 */
.L_x_24729:
[----:B------:R-:W-:Y:S04]  /*1890*/  BSSY B0, `(.L_x_24731) ;  /* 0x0000005000007945 */ /* 0x000fe80003800000 */
[----:B------:R-:W-:Y:S05]  /*18a0*/  @!P6 BRA `(.L_x_24732) ;  /* 0x00000000000ce947 */ /* 0x000fea0003800000 */
[----:B-----5:R-:W-:-:S04]  /*18b0*/  FMUL.FTZ R53, R37, UR6 ;  /* 0x0000000625357c20 */ /* 0x020fc80008410000 */
[----:B------:R-:W-:-:S04]  /*18c0*/  FMUL.FTZ R53, R120, R53 ;  /* 0x0000003578357220 */ /* 0x000fc80000410000 */
[----:B------:R-:W-:-:S07]  /*18d0*/  @P0 FADD.FTZ R53, R33, R53 ;  /* 0x0000003521350221 */ /* 0x000fce0000010000 */
.L_x_24732:
[----:B------:R-:W-:Y:S05]  /*18e0*/  BSYNC B0 ;  /* 0x0000000000007941 */ /* 0x000fea0003800000 */
.L_x_24731:
[----:B------:R-:W-:Y:S04]  /*18f0*/  BSSY B0, `(.L_x_24733) ;  /* 0x0000005000007945 */ /* 0x000fe80003800000 */
[----:B------:R-:W-:Y:S05]  /*1900*/  @!P6 BRA `(.L_x_24734) ;  /* 0x00000000000ce947 */ /* 0x000fea0003800000 */
[----:B-----5:R-:W-:-:S04]  /*1910*/  FMUL.FTZ R61, R38, UR6 ;  /* 0x00000006263d7c20 */ /* 0x020fc80008410000 */
[----:B------:R-:W-:-:S04]  /*1920*/  FMUL.FTZ R54, R74, R61 ;  /* 0x0000003d4a367220 */ /* 0x000fc80000410000 */
[----:B------:R-:W-:-:S07]  /*1930*/  @P0 FADD.FTZ R54, R34, R54 ;  /* 0x0000003622360221 */ /* 0x000fce0000010000 */
.L_x_24734:
[----:B------:R-:W-:Y:S05]  /*1940*/  BSYNC B0 ;  /* 0x0000000000007941 */ /* 0x000fea0003800000 */
.L_x_24733:
[----:B------:R-:W-:Y:S04]  /*1950*/  BSSY B0, `(.L_x_24735) ;  /* 0x0000005000007945 */ /* 0x000fe80003800000 */
[----:B------:R-:W-:Y:S05]  /*1960*/  @!P6 BRA `(.L_x_24736) ;  /* 0x00000000000ce947 */ /* 0x000fea0003800000 */
[----:B-----5:R-:W-:-:S04]  /*1970*/  FMUL.FTZ R60, R39, UR6 ;  /* 0x00000006273c7c20 */ /* 0x020fc80008410000 */
[----:B------:R-:W-:-:S04]  /*1980*/  FMUL.FTZ R55, R121, R60 ;  /* 0x0000003c79377220 */ /* 0x000fc80000410000 */
[----:B------:R-:W-:-:S07]  /*1990*/  @P0 FADD.FTZ R55, R35, R55 ;  /* 0x0000003723370221 */ /* 0x000fce0000010000 */
.L_x_24736:
[----:B------:R-:W-:Y:S05]  /*19a0*/  BSYNC B0 ;  /* 0x0000000000007941 */ /* 0x000fea0003800000 */
.L_x_24735:
[----:B------:R0:W-:Y:S01]  /*19b0*/  STG.E.128 desc[UR4][R56.64], R52 ;  /* 0x0000003438007986 */ /* 0x0001e2000c101d04 */
[----:B------:R-:W1:Y:S03]  /*19c0*/  @P5 LDC.64 R60, c[0x0][0x220] ;  /* 0x00008800ff3c5b82 */ /* 0x000e660000000a00 */
[----:B------:R-:W0:Y:S01]  /*19d0*/  @P0 LDG.E.128 R32, desc[UR4][R58.64] ;  /* 0x000000043a200981 */ /* 0x000e22000c1e1d00 */
[----:B------:R-:W-:Y:S02]  /*19e0*/  @P5 IADD3 R63, R143, 0x80, RZ ;  /* 0x000000808f3f5810 */ /* 0x000fe40007ffe0ff */
[----:B------:R-:W-:-:S04]  /*19f0*/  @!P6 ISETP.NE.U32.AND P1, PT, R68, RZ, PT ;  /* 0x000000ff4400e20c */ /* 0x000fc80003f25070 */
[----:B------:R-:W-:Y:S01]  /*1a00*/  @!P6 ISETP.NE.AND.EX P2, PT, R69, RZ, PT, P1 ;  /* 0x000000ff4500e20c */ /* 0x000fe20003f45310 */
[----:B-1----:R-:W-:Y:S02]  /*1a10*/  @P5 IMAD.WIDE.U32 R60, R63, 0x10, R60 ;  /* 0x000000103f3c5825 */ /* 0x002fe400078e003c */
[----:B------:R-:W1:Y:S01]  /*1a20*/  @P0 LDC.64 R62, c[0x0][0x230] ;  /* 0x00008c00ff3e0b82 */ /* 0x000e620000000a00 */
[C---:B------:R-:W-:Y:S02]  /*1a30*/  @!P6 ISETP.NE.U32.AND P3, PT, R68.reuse, RZ, PT ;  /* 0x000000ff4400e20c */ /* 0x040fe40003f65070 */
[----:B------:R-:W-:Y:S02]  /*1a40*/  @!P6 ISETP.NE.U32.AND P1, PT, R68, RZ, PT ;  /* 0x000000ff4400e20c */ /* 0x000fe40003f25070 */
[----:B------:R-:W-:Y:S01]  /*1a50*/  IADD3 R71, R145, 0xa0, RZ ;  /* 0x000000a091477810 */ /* 0x000fe20007ffe0ff */
[----:B------:R-:W-:Y:S01]  /*1a60*/  BSSY B0, `(.L_x_24737) ;  /* 0x0000010000007945 */ /* 0x000fe20003800000 */
[C---:B------:R-:W-:Y:S01]  /*1a70*/  @!P6 ISETP.NE.AND.EX P3, PT, R69.reuse, RZ, PT, P3 ;  /* 0x000000ff4500e20c */ /* 0x040fe20003f65330 */
[----:B-----5:R2:W5:Y:S01]  /*1a80*/  @P5 LDG.E.128 R36, desc[UR4][R60.64] ;  /* 0x000000043c245981 */ /* 0x020562000c1e1d00 */
[----:B------:R-:W-:Y:S01]  /*1a90*/  @!P6 ISETP.NE.AND.EX P1, PT, R69, RZ, PT, P1 ;  /* 0x000000ff4500e20c */ /* 0x000fe20003f25310 */
[----:B--2---:R-:W-:-:S04]  /*1aa0*/  IMAD.WIDE.U32 R60, R65, 0x10, R102 ;  /* 0x00000010413c7825 */ /* 0x004fc800078e0066 */
[----:B-1----:R-:W-:Y:S01]  /*1ab0*/  @P0 IMAD.WIDE.U32 R62, R71, 0x10, R62 ;  /* 0x00000010473e0825 */ /* 0x002fe200078e003e */
[----:B0-----:R-:W-:Y:S02]  /*1ac0*/  @!P6 FSEL R57, R33, RZ, P2 ;  /* 0x000000ff2139e208 */ /* 0x001fe40001000000 */
[----:B------:R-:W-:Y:S02]  /*1ad0*/  @!P6 ISETP.NE.U32.AND P2, PT, R68, RZ, PT ;  /* 0x000000ff4400e20c */ /* 0x000fe40003f45070 */
[----:B------:R-:W-:Y:S02]  /*1ae0*/  @!P6 FSEL R58, R34, RZ, P1 ;  /* 0x000000ff223ae208 */ /* 0x000fe40000800000 */
[----:B------:R-:W-:Y:S02]  /*1af0*/  @!P6 ISETP.NE.AND.EX P2, PT, R69, RZ, PT, P2 ;  /* 0x000000ff4500e20c */ /* 0x000fe40003f45320 */
[----:B------:R-:W-:Y:S02]  /*1b00*/  @!P6 FSEL R56, R32, RZ, P3 ;  /* 0x000000ff2038e208 */ /* 0x000fe40001800000 */
[----:B------:R-:W-:Y:S01]  /*1b10*/  @!P6 FSEL R59, R35, RZ, P2 ;  /* 0x000000ff233be208 */ /* 0x000fe20001000000 */
[----:B------:R-:W-:Y:S08]  /*1b20*/  @!P6 BRA `(.L_x_24738) ;  /* 0x00000000000ce947 */ /* 0x000ff00003800000 */
[----:B-----5:R-:W-:-:S04]  /*1b30*/  FMUL.FTZ R56, R36, UR6 ;  /* 0x0000000624387c20 */ /* 0x020fc80008410000 */
[----:B------:R-:W-:-:S04]  /*1b40*/  FMUL.FTZ R56, R75, R56 ;  /* 0x000000384b387220 */ /* 0x000fc80000410000 */
[----:B------:R-:W-:-:S07]  /*1b50*/  @P0 FADD.FTZ R56, R32, R56 ;  /* 0x0000003820380221 */ /* 0x000fce0000010000 */
.L_x_24738:
[----:B------:R-:W-:Y:S05]  /*1b60*/  BSYNC B0 ;  /* 0x0000000000007941 */ /* 0x000fea0003800000 */
.L_x_24737:
[----:B------:R-:W-:Y:S04]  /*1b70*/  BSSY B0, `(.L_x_24739) ;  /* 0x0000005000007945 */ /* 0x000fe80003800000 */
[----:B------:R-:W-:Y:S05]  /*1b80*/  @!P6 BRA `(.L_x_24740) ;  /* 0x00000000000ce947 */ /* 0x000fea0003800000 */
[----:B-----5:R-:W-:-:S04]  /*1b90*/  FMUL.FTZ R57, R37, UR6 ;  /* 0x0000000625397c20 */ /* 0x020fc80008410000 */
[----:B------:R-:W-:-:S04]  /*1ba0*/  FMUL.FTZ R57, R122, R57 ;  /* 0x000000397a397220 */ /* 0x000fc80000410000 */
[----:B------:R-:W-:-:S07]  /*1bb0*/  @P0 FADD.FTZ R57, R33, R57 ;  /* 0x0000003921390221 */ /* 0x000fce0000010000 */
.L_x_24740:
[----:B------:R-:W-:Y:S05]  /*1bc0*/  BSYNC B0 ;  /* 0x0000000000007941 */ /* 0x000fea0003800000 */
.L_x_24739:
[----:B------:R-:W-:Y:S04]  /*1bd0*/  BSSY B0, `(.L_x_24741) ;  /* 0x0000005000007945 */ /* 0x000fe80003800000 */
[----:B------:R-:W-:Y:S05]  /*1be0*/  @!P6 BRA `(.L_x_24742) ;  /* 0x00000000000ce947 */ /* 0x000fea0003800000 */
[----:B-----5:R-:W-:-:S04]  /*1bf0*/  FMUL.FTZ R65, R38, UR6 ;  /* 0x0000000626417c20 */ /* 0x020fc80008410000 */
[----:B------:R-:W-:-:S04]  /*1c00*/  FMUL.FTZ R58, R76, R65 ;  /* 0x000000414c3a7220 */ /* 0x000fc80000410000 */
[----:B------:R-:W-:-:S07]  /*1c10*/  @P0 FADD.FTZ R58, R34, R58 ;  /* 0x0000003a223a0221 */ /* 0x000fce0000010000 */
.L_x_24742:
[----:B------:R-:W-:Y:S05]  /*1c20*/  BSYNC B0 ;  /* 0x0000000000007941 */ /* 0x000fea0003800000 */
.L_x_24741:
[----:B------:R-:W-:Y:S04]  /*1c30*/  BSSY B0, `(.L_x_24743) ;  /* 0x0000005000007945 */ /* 0x000fe80003800000 */
[----:B------:R-:W-:Y:S05]  /*1c40*/  @!P6 BRA `(.L_x_24744) ;  /* 0x00000000000ce947 */ /* 0x000fea0003800000 */
[----:B-----5:R-:W-:-:S04]  /*1c50*/  FMUL.FTZ R64, R39, UR6 ;  /* 0x0000000627407c20 */ /* 0x020fc80008410000 */
[----:B------:R-:W-:-:S04]  /*1c60*/  FMUL.FTZ R59, R123, R64 ;  /* 0x000000407b3b7220 */ /* 0x000fc80000410000 */
[----:B------:R-:W-:-:S07]  /*1c70*/  @P0 FADD.FTZ R59, R35, R59 ;  /* 0x0000003b233b0221 */ /* 0x000fce0000010000 */
.L_x_24744:
[----:B------:R-:W-:Y:S05]  /*1c80*/  BSYNC B0 ;  /* 0x0000000000007941 */ /* 0x000fea0003800000 */
.L_x_24743:
        /* <DEDUP_REMOVED lines=27> */
.L_x_24746:
[----:B------:R-:W-:Y:S05]  /*1e40*/  BSYNC B0 ;  /* 0x0000000000007941 */ /* 0x000fea0003800000 */
.L_x_24745:
[----:B------:R-:W-:Y:S04]  /*1e50*/  BSSY B0, `(.L_x_24747) ;  /* 0x0000005000007945 */ /* 0x000fe80003800000 */
[----:B------:R-:W-:Y:S05]  /*1e60*/  @!P6 BRA `(.L_x_24748) ;  /* 0x00000000000ce947 */ /* 0x000fea0003800000 */
[----:B-----5:R-:W-:-:S04]  /*1e70*/  FMUL.FTZ R61, R37, UR6 ;  /* 0x00000006253d7c20 */ /* 0x020fc80008410000 */
[----:B------:R-:W-:-:S04]  /*1e80*/  FMUL.FTZ R61, R124, R61 ;  /* 0x0000003d7c3d7220 */ /* 0x000fc80000410000 */
[----:B------:R-:W-:-:S07]  /*1e90*/  @P0 FADD.FTZ R61, R33, R61 ;  /* 0x0000003d213d0221 */ /* 0x000fce0000010000 */
.L_x_24748:
[----:B------:R-:W-:Y:S05]  /*1ea0*/  BSYNC B0 ;  /* 0x0000000000007941 */ /* 0x000fea0003800000 */
.L_x_24747:
[----:B------:R-:W-:Y:S04]  /*1eb0*/  BSSY B0, `(.L_x_24749) ;  /* 0x0000005000007945 */ /* 0x000fe80003800000 */
[----:B------:R-:W-:Y:S05]  /*1ec0*/  @!P6 BRA `(.L_x_24750) ;  /* 0x00000000000ce947 */ /* 0x000fea0003800000 */
[----:B-----5:R-:W-:-:S04]  /*1ed0*/  FMUL.FTZ R71, R38, UR6 ;  /* 0x0000000626477c20 */ /* 0x020fc80008410000 */
[----:B------:R-:W-:-:S04]  /*1ee0*/  FMUL.FTZ R62, R78, R71 ;  /* 0x000000474e3e7220 */ /* 0x000fc80000410000 */
[----:B------:R-:W-:-:S07]  /*1ef0*/  @P0 FADD.FTZ R62, R34, R62 ;  /* 0x0000003e223e0221 */ /* 0x000fce0000010000 */
.L_x_24750:
[----:B------:R-:W-:Y:S05]  /*1f00*/  BSYNC B0 ;  /* 0x0000000000007941 */ /* 0x000fea0003800000 */
.L_x_24749:
[----:B------:R-:W-:Y:S04]  /*1f10*/  BSSY B0, `(.L_x_24751) ;  /* 0x0000005000007945 */ /* 0x000fe80003800000 */
[----:B------:R-:W-:Y:S05]  /*1f20*/  @!P6 BRA `(.L_x_24752) ;  /* 0x00000000000ce947 */ /* 0x000fea0003800000 */
[----:B-----5:R-:W-:-:S04]  /*1f30*/  FMUL.FTZ R70, R39, UR6 ;  /* 0x0000000627467c20 */ /* 0x020fc80008410000 */
[----:B------:R-:W-:-:S04]  /*1f40*/  FMUL.FTZ R63, R125, R70 ;  /* 0x000000467d3f7220 */ /* 0x000fc80000410000 */
[----:B------:R-:W-:-:S07]  /*1f50*/  @P0 FADD.FTZ R63, R35, R63 ;  /* 0x0000003f233f0221 */ /* 0x000fce0000010000 */
.L_x_24752:
[----:B------:R-:W-:Y:S05]  /*1f60*/  BSYNC B0 ;  /* 0x0000000000007941 */ /* 0x000fea0003800000 */
.L_x_24751:
        /* <DEDUP_REMOVED lines=27> */
.L_x_24754:
[----:B------:R-:W-:Y:S05]  /*2120*/  BSYNC B0 ;  /* 0x0000000000007941 */ /* 0x000fea0003800000 */
.L_x_24753:
[----:B------:R-:W-:Y:S04]  /*2130*/  BSSY B0, `(.L_x_24755) ;  /* 0x0000005000007945 */ /* 0x000fe80003800000 */
[----:B------:R-:W-:Y:S05]  /*2140*/  @!P6 BRA `(.L_x_24756) ;  /* 0x00000000000ce947 */ /* 0x000fea0003800000 */
[----:B-----5:R-:W-:-:S04]  /*2150*/  FMUL.FTZ R65, R37, UR6 ;  /* 0x0000000625417c20 */ /* 0x020fc80008410000 */
[----:B------:R-:W-:-:S04]  /*2160*/  FMUL.FTZ R65, R126, R65 ;  /* 0x000000417e417220 */ /* 0x000fc80000410000 */
[----:B------:R-:W-:-:S07]  /*2170*/  @P0 FADD.FTZ R65, R33, R65 ;  /* 0x0000004121410221 */ /* 0x000fce0000010000 */
.L_x_24756:
[----:B------:R-:W-:Y:S05]  /*2180*/  BSYNC B0 ;  /* 0x0000000000007941 */ /* 0x000fea0003800000 */
.L_x_24755:
[----:B------:R-:W-:Y:S04]  /*2190*/  BSSY B0, `(.L_x_24757) ;  /* 0x0000005000007945 */ /* 0x000fe80003800000 */
[----:B------:R-:W-:Y:S05]  /*21a0*/  @!P6 BRA `(.L_x_24758) ;  /* 0x00000000000ce947 */ /* 0x000fea0003800000 */
[----:B-----5:R-:W-:-:S04]  /*21b0*/  FMUL.FTZ R145, R38, UR6 ;  /* 0x0000000626917c20 */ /* 0x020fc80008410000 */
[----:B------:R-:W-:-:S04]  /*21c0*/  FMUL.FTZ R66, R80, R145 ;  /* 0x0000009150427220 */ /* 0x000fc80000410000 */
[----:B------:R-:W-:-:S07]  /*21d0*/  @P0 FADD.FTZ R66, R34, R66 ;  /* 0x0000004222420221 */ /* 0x000fce0000010000 */
.L_x_24758:
[----:B------:R-:W-:Y:S05]  /*21e0*/  BSYNC B0 ;  /* 0x0000000000007941 */ /* 0x000fea0003800000 */
.L_x_24757:
[----:B------:R-:W-:Y:S04]  /*21f0*/  BSSY B0, `(.L_x_24759) ;  /* 0x0000005000007945 */ /* 0x000fe80003800000 */
[----:B------:R-:W-:Y:S05]  /*2200*/  @!P6 BRA `(.L_x_24760) ;  /* 0x00000000000ce947 */ /* 0x000fea0003800000 */
[----:B-----5:R-:W-:-:S04]  /*2210*/  FMUL.FTZ R144, R39, UR6 ;  /* 0x0000000627907c20 */ /* 0x020fc80008410000 */
[----:B------:R-:W-:-:S04]  /*2220*/  FMUL.FTZ R67, R127, R144 ;  /* 0x000000907f437220 */ /* 0x000fc80000410000 */
[----:B------:R-:W-:-:S07]  /*2230*/  @P0 FADD.FTZ R67, R35, R67 ;  /* 0x0000004323430221 */ /* 0x000fce0000010000 */
.L_x_24760:
[----:B------:R-:W-:Y:S05]  /*2240*/  BSYNC B0 ;  /* 0x0000000000007941 */ /* 0x000fea0003800000 */
.L_x_24759:
[----:B------:R0:W-:Y:S01]  /*2250*/  STG.E.128 desc[UR4][R104.64], R64 ;  /* 0x0000004068007986 */ /* 0x0001e2000c101d04 */
[----:B------:R-:W1:Y:S03]  /*2260*/  @P5 LDC.64 R144, c[0x0][0x220] ;  /* 0x00008800ff905b82 */ /* 0x000e660000000a00 */
[----:B------:R-:W2:Y:S01]  /*2270*/  @P0 LDG.E.128 R32, desc[UR4][R70.64] ;  /* 0x0000000446200981 */ /* 0x000ea2000c1e1d00 */
[----:B------:R-:W-:Y:S02]  /*2280*/  @P5 IADD3 R143, R143, 0xe0, RZ ;  /* 0x000000e08f8f5810 */ /* 0x000fe40007ffe0ff */
[C---:B------:R-:W-:Y:S02]  /*2290*/  @!P6 ISETP.NE.U32.AND P1, PT, R68.reuse, RZ, PT ;  /* 0x000000ff4400e20c */ /* 0x040fe40003f25070 */
[C---:B------:R-:W-:Y:S02]  /*22a0*/  @!P6 ISETP.NE.U32.AND P2, PT, R68.reuse, RZ, PT ;  /* 0x000000ff4400e20c */ /* 0x040fe40003f45070 */
[----:B------:R-:W-:Y:S01]  /*22b0*/  @!P6 ISETP.NE.U32.AND P3, PT, R68, RZ, PT ;  /* 0x000000ff4400e20c */ /* 0x000fe20003f65070 */
[----:B------:R-:W-:Y:S01]  /*22c0*/  BSSY B0, `(.L_x_24761) ;  /* 0x0000010000007945 */ /* 0x000fe20003800000 */
[----:B------:R-:W-:-:S02]  /*22d0*/  @!P6 ISETP.NE.AND.EX P1, PT, R69, RZ, PT, P1 ;  /* 0x000000ff4500e20c */ /* 0x000fc40003f25310 */
[----:B------:R-:W-:Y:S01]  /*22e0*/  @!P6 ISETP.NE.AND.EX P2, PT, R69, RZ, PT, P2 ;  /* 0x000000ff4500e20c */ /* 0x000fe20003f45320 */
[----:B-1----:R-:W-:-:S05]  /*22f0*/  @P5 IMAD.WIDE.U32 R144, R143, 0x10, R144 ;  /* 0x000000108f905825 */ /* 0x002fca00078e0090 */
[----:B-----5:R0:W5:Y:S01]  /*2300*/  @P5 LDG.E.128 R36, desc[UR4][R144.64] ;  /* 0x0000000490245981 */ /* 0x020162000c1e1d00 */
[----:B------:R-:W-:Y:S02]  /*2310*/  @!P6 ISETP.NE.U32.AND P5, PT, R68, RZ, PT ;  /* 0x000000ff4400e20c */ /* 0x000fe40003fa5070 */
[C---:B------:R-:W-:Y:S02]  /*2320*/  @!P6 ISETP.NE.AND.EX P3, PT, R69.reuse, RZ, PT, P3 ;  /* 0x000000ff4500e20c */ /* 0x040fe40003f65330 */
[----:B------:R-:W-:Y:S02]  /*2330*/  @!P6 ISETP.NE.AND.EX P5, PT, R69, RZ, PT, P5 ;  /* 0x000000ff4500e20c */ /* 0x000fe40003fa5350 */
[----:B--2---:R-:W-:Y:S02]  /*2340*/  @!P6 FSEL R69, R33, RZ, P1 ;  /* 0x000000ff2145e208 */ /* 0x004fe40000800000 */
[----:B------:R-:W-:Y:S02]  /*2350*/  @!P6 FSEL R70, R34, RZ, P2 ;  /* 0x000000ff2246e208 */ /* 0x000fe40001000000 */
[----:B------:R-:W-:-:S02]  /*2360*/  @!P6 FSEL R71, R35, RZ, P5 ;  /* 0x000000ff2347e208 */ /* 0x000fc40002800000 */
[----:B------:R-:W-:Y:S01]  /*2370*/  @!P6 FSEL R68, R32, RZ, P3 ;  /* 0x000000ff2044e208 */ /* 0x000fe20001800000 */
[----:B0-----:R-:W-:Y:S06]  /*2380*/  @!P6 BRA `(.L_x_24762) ;  /* 0x00000000000ce947 */ /* 0x001fec0003800000 */
[----:B-----5:R-:W-:-:S04]  /*2390*/  FMUL.FTZ R68, R36, UR6 ;  /* 0x0000000624447c20 */ /* 0x020fc80008410000 */
[----:B------:R-:W-:-:S04]  /*23a0*/  FMUL.FTZ R68, R81, R68 ;  /* 0x0000004451447220 */ /* 0x000fc80000410000 */
[----:B------:R-:W-:-:S07]  /*23b0*/  @P0 FADD.FTZ R68, R32, R68 ;  /* 0x0000004420440221 */ /* 0x000fce0000010000 */
.L_x_24762:
[----:B------:R-:W-:Y:S05]  /*23c0*/  BSYNC B0 ;  /* 0x0000000000007941 */ /* 0x000fea0003800000 */
.L_x_24761:
[----:B------:R-:W-:Y:S04]  /*23d0*/  BSSY B0, `(.L_x_24763) ;  /* 0x0000005000007945 */ /* 0x000fe80003800000 */
[----:B------:R-:W-:Y:S05]  /*23e0*/  @!P6 BRA `(.L_x_24764) ;  /* 0x00000000000ce947 */ /* 0x000fea0003800000 */
[----:B-----5:R-:W-:-:S04]  /*23f0*/  FMUL.FTZ R69, R37, UR6 ;  /* 0x0000000625457c20 */ /* 0x020fc80008410000 */
[----:B------:R-:W-:-:S04]  /*2400*/  FMUL.FTZ R69, R128, R69 ;  /* 0x0000004580457220 */ /* 0x000fc80000410000 */
[----:B------:R-:W-:-:S07]  /*2410*/  @P0 FADD.FTZ R69, R33, R69 ;  /* 0x0000004521450221 */ /* 0x000fce0000010000 */
.L_x_24764:
[----:B------:R-:W-:Y:S05]  /*2420*/  BSYNC B0 ;  /* 0x0000000000007941 */ /* 0x000fea0003800000 */
.L_x_24763:
[----:B------:R-:W-:Y:S04]  /*2430*/  BSSY B0, `(.L_x_24765) ;  /* 0x0000005000007945 */ /* 0x000fe80003800000 */
[----:B------:R-:W-:Y:S05]  /*2440*/  @!P6 BRA `(.L_x_24766) ;  /* 0x00000000000ce947 */ /* 0x000fea0003800000 */
[----:B-----5:R-:W-:-:S04]  /*2450*/  FMUL.FTZ R105, R38, UR6 ;  /* 0x0000000626697c20 */ /* 0x020fc80008410000 */
[----:B------:R-:W-:-:S04]  /*2460*/  FMUL.FTZ R70, R82, R105 ;  /* 0x0000006952467220 */ /* 0x000fc80000410000 */
[----:B------:R-:W-:-:S07]  /*2470*/  @P0 FADD.FTZ R70, R34, R70 ;  /* 0x0000004622460221 */ /* 0x000fce0000010000 */
.L_x_24766:
[----:B------:R-:W-:Y:S05]  /*2480*/  BSYNC B0 ;  /* 0x0000000000007941 */ /* 0x000fea0003800000 */
.L_x_24765:
[----:B------:R-:W-:Y:S04]  /*2490*/  BSSY B0, `(.L_x_24767) ;  /* 0x0000005000007945 */ /* 0x000fe80003800000 */
[----:B------:R-:W-:Y:S05]  /*24a0*/  @!P6 BRA `(.L_x_24768) ;  /* 0x00000000000ce947 */ /* 0x000fea0003800000 */
[----:B-----5:R-:W-:-:S04]  /*24b0*/  FMUL.FTZ R104, R39, UR6 ;  /* 0x0000000627687c20 */ /* 0x020fc80008410000 */
[----:B------:R-:W-:-:S04]  /*24c0*/  FMUL.FTZ R71, R129, R104 ;  /* 0x0000006881477220 */ /* 0x000fc80000410000 */
[----:B------:R-:W-:-:S07]  /*24d0*/  @P0 FADD.FTZ R71, R35, R71 ;  /* 0x0000004723470221 */ /* 0x000fce0000010000 */
.L_x_24768:
[----:B------:R-:W-:Y:S05]  /*24e0*/  BSYNC B0 ;  /* 0x0000000000007941 */ /* 0x000fea0003800000 */
.L_x_24767:
[----:B------:R-:W-:Y:S01]  /*24f0*/  FADD.FTZ R104, RZ, R40 ;  /* 0x00000028ff687221 */ /* 0x000fe20000010000 */
[----:B------:R-:W-:Y:S01]  /*2500*/  IMAD.WIDE.U32 R102, R149, 0x10, R102 ;  /* 0x0000001095667825 */ /* 0x000fe200078e0066 */
[----:B------:R-:W-:Y:S01]  /*2510*/  UMOV UR8, 0xffffffff ;  /* 0xffffffff00087882 */ /* 0x000fe20000000000 */
[----:B------:R-:W-:Y:S02]  /*2520*/  ISETP.NE.AND P0, PT, R142, RZ, PT ;  /* 0x000000ff8e00720c */ /* 0x000fe40003f05270 */
        /* <DEDUP_REMOVED lines=119> */
.L_x_24784:
        /* <DEDUP_REMOVED lines=23> */
[----:B------:R-:W0:Y:S01]  /*2e10*/  LDC.64 R44, c[0x0][0x2b8] ;  /* 0x0000ae00ff2c7b82 */ /* 0x000e220000000a00 */
        /* <DEDUP_REMOVED lines=44> */
[----:B------:R-:W-:-:S03]  /*30e0*/  IADD3 R153, R103, 0x20, RZ ;  /* 0x0000002067997810 */ /* 0x000fc60007ffe0ff */
[C---:B------:R-:W-:Y:S01]  /*30f0*/  FMUL.FTZ R146, R143.reuse, R146 ;  /* 0x000000928f927220 */ /* 0x040fe20000410000 */
[C---:B------:R-:W-:Y:S01]  /*3100*/  FMUL.FTZ R53, R143.reuse, R148 ;  /* 0x000000948f357220 */ /* 0x040fe20000410000 */
[C---:B------:R-:W-:Y:S01]  /*3110*/  FMUL.FTZ R51, R143.reuse, R46 ;  /* 0x0000002e8f337220 */ /* 0x040fe20000410000 */
[----:B------:R-:W-:Y:S01]  /*3120*/  FMUL.FTZ R55, R143, R150 ;  /* 0x000000968f377220 */ /* 0x000fe20000410000 */
[----:B------:R0:W-:Y:S01]  /*3130*/  STG.E.128 desc[UR4][R104.64], R40 ;  /* 0x0000002868007986 */ /* 0x0001e2000c101d04 */
[----:B------:R-:W-:Y:S01]  /*3140*/  IADD3 R151, R103, 0x40, RZ ;  /* 0x0000004067977810 */ /* 0x000fe20007ffe0ff */
[C---:B------:R-:W-:Y:S01]  /*3150*/  FMUL.FTZ R57, R143.reuse, R152 ;  /* 0x000000988f397220 */ /* 0x040fe20000410000 */
[C---:B------:R-:W-:Y:S01]  /*3160*/  FMUL.FTZ R102, R143.reuse, R50 ;  /* 0x000000328f667220 */ /* 0x040fe20000410000 */
        /* <DEDUP_REMOVED lines=14> */
[C---:B0-----:R-:W-:Y:S01]  /*3250*/  IADD3 R41, R103.reuse, 0xc0, RZ ;  /* 0x000000c067297810 */ /* 0x041fe20007ffe0ff */
[----:B------:R-:W-:Y:S01]  /*3260*/  FFMA.FTZ R53, R106, R53, R85 ;  /* 0x000000356a357223 */ /* 0x000fe20000010055 */
[----:B------:R-:W-:Y:S01]  /*3270*/  IADD3 R105, R103, 0xa0, RZ ;  /* 0x000000a067697810 */ /* 0x000fe20007ffe0ff */
[----:B------:R-:W-:Y:S01]  /*3280*/  FFMA.FTZ R52, R14, R146, R31 ;  /* 0x000000920e347223 */ /* 0x000fe2000001001f */
[----:B------:R-:W-:-:S04]  /*3290*/  IMAD.WIDE.U32 R152, R153, 0x10, R44 ;  /* 0x0000001099987825 */ /* 0x000fc800078e002c */
        /* <DEDUP_REMOVED lines=32> */
[----:B------:R-:W-:Y:S01]  /*34a0*/  FFMA.FTZ R48, R6, R48, R23 ;  /* 0x0000003006307223 */ /* 0x000fe20000010017 */
[----:B------:R1:W-:Y:S04]  /*34b0*/  STG.E.128 desc[UR4][R150.64], R56 ;  /* 0x0000003896007986 */ /* 0x0003e8000c101d04 */
[----:B------:R2:W-:Y:S04]  /*34c0*/  STG.E.128 desc[UR4][R146.64], R40 ;  /* 0x0000002892007986 */ /* 0x0005e8000c101d04 */
[----:B------:R2:W-:Y:S01]  /*34d0*/  STG.E.128 desc[UR4][R144.64], R44 ;  /* 0x0000002c90007986 */ /* 0x0005e2000c101d04 */
[----:B0-----:R-:W-:Y:S01]  /*34e0*/  FFMA.FTZ R55, R115, R67, R96 ;  /* 0x0000004373377223 */ /* 0x001fe20000010060 */
[----:B------:R-:W-:Y:S01]  /*34f0*/  FFMA.FTZ R54, R3, R60, R18 ;  /* 0x0000003c03367223 */ /* 0x000fe20000010012 */
[----:B------:R-:W-:Y:S01]  /*3500*/  FFMA.FTZ R53, R116, R65, R95 ;  /* 0x0000004174357223 */ /* 0x000fe2000001005f */
[----:B------:R-:W-:Y:S01]  /*3510*/  FFMA.FTZ R52, R4, R64, R21 ;  /* 0x0000004004347223 */ /* 0x000fe20000010015 */
[----:B------:R2:W-:Y:S01]  /*3520*/  STG.E.128 desc[UR4][R104.64], R48 ;  /* 0x0000003068007986 */ /* 0x0005e2000c101d04 */
[----:B-1----:R-:W-:Y:S01]  /*3530*/  FFMA.FTZ R59, R117, R71, R98 ;  /* 0x00000047753b7223 */ /* 0x002fe20000010062 */
[----:B------:R-:W-:Y:S01]  /*3540*/  FFMA.FTZ R58, R0, R70, R17 ;  /* 0x00000046003a7223 */ /* 0x000fe20000010011 */
[----:B------:R-:W-:Y:S01]  /*3550*/  FFMA.FTZ R57, R118, R66, R97 ;  /* 0x0000004276397223 */ /* 0x000fe20000010061 */
[----:B------:R-:W-:Y:S01]  /*3560*/  FFMA.FTZ R56, R2, R68, R19 ;  /* 0x0000004402387223 */ /* 0x000fe20000010013 */
[----:B------:R2:W-:Y:S04]  /*3570*/  STG.E.128 desc[UR4][R102.64], R52 ;  /* 0x0000003466007986 */ /* 0x0005e8000c101d04 */
[----:B------:R2:W-:Y:S02]  /*3580*/  STG.E.128 desc[UR4][R148.64], R56 ;  /* 0x0000003894007986 */ /* 0x0005e4000c101d04 */
.L_x_24771:
[----:B------:R-:W-:Y:S05]  /*3590*/  BSYNC B0 ;  /* 0x0000000000007941 */ /* 0x000fea0003800000 */
.L_x_24770:
[----:B--2---:R-:W0:Y:S02]  /*35a0*/  LDC.64 R40, c[0x0][0x210] ;  /* 0x00008400ff287b82 */ /* 0x004e240000000a00 */
[----:B0-----:R-:W-:-:S04]  /*35b0*/  LEA R141, R40, R141, 0x2 ;  /* 0x0000008d288d7211 */ /* 0x001fc800078e10ff */
[----:B------:R-:W-:-:S13]  /*35c0*/  ISETP.GE.AND P0, PT, R141, R41, PT ;  /* 0x000000298d00720c */ /* 0x000fda0003f06270 */
[----:B------:R-:W-:Y:S05]  /*35d0*/  @!P0 BRA `(.L_x_24772) ;  /* 0xffffffd400b88947 */ /* 0x000fea000383ffff */
[----:B------:R-:W-:Y:S05]  /*35e0*/  EXIT ;  /* 0x000000000000794d */ /* 0x000fea0003800000 */
.L_x_24769:
        /* <DEDUP_REMOVED lines=8> */
.L_x_24774:
[----:B------:R-:W-:Y:S05]  /*3670*/  BSYNC B0 ;  /* 0x0000000000007941 */ /* 0x000fea0003800000 */
.L_x_24773:
        /* <DEDUP_REMOVED lines=9> */
.L_x_24775:
[----:B------:R-:W-:Y:S01]  /*3710*/  HFMA2.MMA R152, -RZ, RZ, 0, 2.384185791015625e-07 ;  /* 0x00000004ff987435 */ /* 0x000fe200000001ff */
[----:B------:R-:W-:-:S05]  /*3720*/  MOV R102, R151 ;  /* 0x0000009700667202 */ /* 0x000fca0000000f00 */
[----:B------:R-:W-:-:S05]  /*3730*/  FADD.FTZ R105, R103, R102 ;  /* 0x0000006667697221 */ /* 0x000fca0000010000 */
[----:B------:R-:W-:-:S07]  /*3740*/  MOV R153, R105 ;  /* 0x0000006900997202 */ /* 0x000fce0000000f00 */
[----:B------:R-:W-:Y:S05]  /*3750*/  WARPSYNC.COLLECTIVE R150, `(.L_x_24776) ;  /* 0x0000000096087348 */ /* 0x000fea0003c00000 */
[----:B------:R0:W1:Y:S02]  /*3760*/  SHFL.BFLY P1, R151, R153, R152, R155 ;  /* 0x0c00009899977389 */ /* 0x000064000002009b */
[----:B01----:R-:W-:Y:S01]  /*3770*/  ENDCOLLECTIVE ;  /* 0x000000000000791b */ /* 0x003fe20003800000 */
.L_x_24776:
[----:B------:R-:W-:Y:S01]  /*3780*/  HFMA2.MMA R152, -RZ, RZ, 0, 4.76837158203125e-07 ;  /* 0x00000008ff987435 */ /* 0x000fe200000001ff */
[----:B------:R-:W-:-:S05]  /*3790*/  MOV R102, R151 ;  /* 0x0000009700667202 */ /* 0x000fca0000000f00 */
[----:B------:R-:W-:-:S05]  /*37a0*/  FADD.FTZ R148, R105, R102 ;  /* 0x0000006669947221 */ /* 0x000fca0000010000 */
[----:B------:R-:W-:-:S07]  /*37b0*/  MOV R153, R148 ;  /* 0x0000009400997202 */ /* 0x000fce0000000f00 */
[----:B------:R-:W-:Y:S05]  /*37c0*/  WARPSYNC.COLLECTIVE R150, `(.L_x_24777) ;  /* 0x0000000096087348 */ /* 0x000fea0003c00000 */
[----:B------:R0:W1:Y:S02]  /*37d0*/  SHFL.BFLY P1, R151, R153, R152, R155 ;  /* 0x0c00009899977389 */ /* 0x000064000002009b */
[----:B01----:R-:W-:Y:S01]  /*37e0*/  ENDCOLLECTIVE ;  /* 0x000000000000791b */ /* 0x003fe20003800000 */
.L_x_24777:
        /* <DEDUP_REMOVED lines=8> */
.L_x_24778:
        /* <DEDUP_REMOVED lines=72> */
.L_x_24779:
[----:B------:R-:W-:Y:S01]  /*3cf0*/  HFMA2.MMA R152, -RZ, RZ, 0, 1.1920928955078125e-07 ;  /* 0x00000002ff987435 */ /* 0x000fe200000001ff */
[----:B------:R-:W-:-:S05]  /*3d00*/  MOV R103, R151 ;  /* 0x0000009700677202 */ /* 0x000fca0000000f00 */
[----:B------:R-:W-:-:S05]  /*3d10*/  FADD.FTZ R103, R102, R103 ;  /* 0x0000006766677221 */ /* 0x000fca0000010000 */
[----:B------:R-:W-:-:S07]  /*3d20*/  MOV R153, R103 ;  /* 0x0000006700997202 */ /* 0x000fce0000000f00 */
[----:B------:R-:W-:Y:S05]  /*3d30*/  WARPSYNC.COLLECTIVE R150, `(.L_x_24780) ;  /* 0x0000000096087348 */ /* 0x000fea0003c00000 */
[----:B------:R0:W1:Y:S02]  /*3d40*/  SHFL.BFLY P1, R151, R153, R152, R155 ;  /* 0x0c00009899977389 */ /* 0x000064000002009b */
[----:B01----:R-:W-:Y:S01]  /*3d50*/  ENDCOLLECTIVE ;  /* 0x000000000000791b */ /* 0x003fe20003800000 */
.L_x_24780:
[----:B------:R-:W-:Y:S01]  /*3d60*/  HFMA2.MMA R152, -RZ, RZ, 0, 2.384185791015625e-07 ;  /* 0x00000004ff987435 */ /* 0x000fe200000001ff */
[----:B------:R-:W-:-:S05]  /*3d70*/  MOV R104, R151 ;  /* 0x0000009700687202 */ /* 0x000fca0000000f00 */
[----:B------:R-:W-:-:S05]  /*3d80*/  FADD.FTZ R104, R103, R104 ;  /* 0x0000006867687221 */ /* 0x000fca0000010000 */
[----:B------:R-:W-:-:S07]  /*3d90*/  MOV R153, R104 ;  /* 0x0000006800997202 */ /* 0x000fce0000000f00 */
[----:B------:R-:W-:Y:S05]  /*3da0*/  WARPSYNC.COLLECTIVE R150, `(.L_x_24781) ;  /* 0x0000000096087348 */ /* 0x000fea0003c00000 */
[----:B------:R0:W1:Y:S02]  /*3db0*/  SHFL.BFLY P1, R151, R153, R152, R155 ;  /* 0x0c00009899977389 */ /* 0x000064000002009b */
[----:B01----:R-:W-:Y:S01]  /*3dc0*/  ENDCOLLECTIVE ;  /* 0x000000000000791b */ /* 0x003fe20003800000 */
.L_x_24781:
[----:B------:R-:W-:Y:S01]  /*3dd0*/  HFMA2.MMA R152, -RZ, RZ, 0, 4.76837158203125e-07 ;  /* 0x00000008ff987435 */ /* 0x000fe200000001ff */
[----:B------:R-:W-:-:S05]  /*3de0*/  MOV R105, R151 ;  /* 0x0000009700697202 */ /* 0x000fca0000000f00 */
[----:B------:R-:W-:-:S05]  /*3df0*/  FADD.FTZ R105, R104, R105 ;  /* 0x0000006968697221 */ /* 0x000fca0000010000 */
[----:B------:R-:W-:-:S07]  /*3e00*/  MOV R153, R105 ;  /* 0x0000006900997202 */ /* 0x000fce0000000f00 */
[----:B------:R-:W-:Y:S05]  /*3e10*/  WARPSYNC.COLLECTIVE R150, `(.L_x_24782) ;  /* 0x0000000096087348 */ /* 0x000fea0003c00000 */
[----:B------:R0:W1:Y:S02]  /*3e20*/  SHFL.BFLY P1, R151, R153, R152, R155 ;  /* 0x0c00009899977389 */ /* 0x000064000002009b */
[----:B01----:R-:W-:Y:S01]  /*3e30*/  ENDCOLLECTIVE ;  /* 0x000000000000791b */ /* 0x003fe20003800000 */
.L_x_24782:
[----:B------:R-:W-:Y:S01]  /*3e40*/  HFMA2.MMA R152, -RZ, RZ, 0, 9.5367431640625e-07 ;  /* 0x00000010ff987435 */ /* 0x000fe200000001ff */
[----:B------:R-:W-:-:S05]  /*3e50*/  MOV R148, R151 ;  /* 0x0000009700947202 */ /* 0x000fca0000000f00 */
[----:B------:R-:W-:-:S05]  /*3e60*/  FADD.FTZ R148, R105, R148 ;  /* 0x0000009469947221 */ /* 0x000fca0000010000 */
[----:B------:R-:W-:-:S07]  /*3e70*/  MOV R153, R148 ;  /* 0x0000009400997202 */ /* 0x000fce0000000f00 */
[----:B------:R-:W-:Y:S05]  /*3e80*/  WARPSYNC.COLLECTIVE R150, `(.L_x_24783) ;  /* 0x0000000096087348 */ /* 0x000fea0003c00000 */
[----:B------:R0:W1:Y:S02]  /*3e90*/  SHFL.BFLY P1, R151, R153, R152, R155 ;  /* 0x0c00009899977389 */ /* 0x000064000002009b */
[----:B01----:R-:W-:Y:S01]  /*3ea0*/  ENDCOLLECTIVE ;  /* 0x000000000000791b */ /* 0x003fe20003800000 */
.L_x_24783:
[----:B------:R-:W-:Y:S01]  /*3eb0*/  MOV R149, R151 ;  /* 0x0000009700957202 */ /* 0x000fe20000000f00 */
[----:B------:R-:W-:Y:S06]  /*3ec0*/  BRA `(.L_x_24784) ;  /* 0xffffffec00747947 */ /* 0x000fec000383ffff */
.L_x_24785:
        /* <DEDUP_REMOVED lines=11> */
.L_x_30549:


//--------------------- .text._ZN10layer_norm13ln_fwd_kernelINS_13Kernel_traitsI6__halfffffjLj1024ELj1ELj4ELj1ELj16ENS_18Kernel_traits_baseILj1024ES2_ffffjLj128EEEEELb1ELb0ELb0ELb0EEEvNS_9FwdParamsE --------------------------
	.section	.text._ZN10layer_norm13ln_fwd_kernelINS_13Kernel_traitsI6__halfffffjLj1024ELj1ELj4ELj1ELj16ENS_18Kernel_traits_baseILj1024ES2_ffffjLj128EEEEELb1ELb0ELb0ELb0EEEvNS_9FwdParamsE,"ax",@progbits
	.align	128
        .global         _ZN10layer_norm13ln_fwd_kernelINS_13Kernel_traitsI6__halfffffjLj1024ELj1ELj4ELj1ELj16ENS_18Kernel_traits_baseILj1024ES2_ffffjLj128EEEEELb1ELb0ELb0ELb0EEEvNS_9FwdParamsE
        .type           _ZN10layer_norm13ln_fwd_kernelINS_13Kernel_traitsI6__halfffffjLj1024ELj1ELj4ELj1ELj16ENS_18Kernel_traits_baseILj1024ES2_ffffjLj128EEEEELb1ELb0ELb0ELb0EEEvNS_9FwdParamsE,@function
        .size           _ZN10layer_norm13ln_fwd_kernelINS_13Kernel_traitsI6__halfffffjLj1024ELj1ELj4ELj1ELj16ENS_18Kernel_traits_baseILj1024ES2_ffffjLj128EEEEELb1ELb0ELb0ELb0EEEvNS_9FwdParamsE,(.L_x_30550 - _ZN10layer_norm13ln_fwd_kernelINS_13Kernel_traitsI6__halfffffjLj1024ELj1ELj4ELj1ELj16ENS_18Kernel_traits_baseILj1024ES2_ffffjLj128EEEEELb1ELb0ELb0ELb0EEEvNS_9FwdParamsE)
        .other          _ZN10layer_norm13ln_fwd_kernelINS_13Kernel_traitsI6__halfffffjLj1024ELj1ELj4ELj1ELj16ENS_18Kernel_traits_baseILj1024ES2_ffffjLj128EEEEELb1ELb0ELb0ELb0EEEvNS_9FwdParamsE,@"STO_CUDA_ENTRY STV_DEFAULT"
_ZN10layer_norm13ln_fwd_kernelINS_13Kernel_traitsI6__halfffffjLj1024ELj1ELj4ELj1ELj16ENS_18Kernel_traits_baseILj1024ES2_ffffjLj128EEEEELb1ELb0ELb0ELb0EEEvNS_9FwdParamsE:
.text._ZN10layer_norm13ln_fwd_kernelINS_13Kernel_traitsI6__halfffffjLj1024ELj1ELj4ELj1ELj16ENS_18Kernel_traits_baseILj1024ES2_ffffjLj128EEEEELb1ELb0ELb0ELb0EEEvNS_9FwdParamsE:
        /* <DEDUP_REMOVED lines=13> */
[----:B------:R-:W4:Y:S01]  /*00d0*/  S2R R34, SR_CTAID.X ;  /* 0x0000000000227919 */ /* 0x000f220000002500 */
[----:B------:R-:W-:-:S04]  /*00e0*/  ULDC UR8, c[0x0][0x0] ;  /* 0x0000000000087ab9 */ /* 0x000fc80000000800 */
[----:B------:R-:W5:Y:S01]  /*00f0*/  LDC R12, c[0x0][0x218] ;  /* 0x00008600ff0c7b82 */ /* 0x000f620000000800 */
[----:B-1----:R-:W-:-:S05]  /*0100*/  @P0 IMAD.MOV.U32 R7, RZ, RZ, R113 ;  /* 0x000000ffff070224 */ /* 0x002fca00078e0071 */
[----:B------:R-:W3:Y:S01]  /*0110*/  @P0 LDG.E.64 R4, desc[UR6][R6.64] ;  /* 0x0000000606040981 */ /* 0x000ee2000c1e1b00 */
[----:B------:R-:W-:Y:S01]  /*0120*/  BSSY B0, `(.L_x_24786) ;  /* 0x000004d000007945 */ /* 0x000fe20003800000 */
[----:B0-----:R-:W-:Y:S01]  /*0130*/  LOP3.LUT R37, R115, 0x1f, RZ, 0xc0, !PT ;  /* 0x0000001f73257812 */ /* 0x001fe200078ec0ff */
[----:B----4-:R-:W-:-:S03]  /*0140*/  IMAD R114, R34, UR8, R115 ;  /* 0x0000000822727c24 */ /* 0x010fc6000f8e0273 */
[----:B------:R-:W-:Y:S02]  /*0150*/  LOP3.LUT R104, R37, 0x1f, RZ, 0x3c, !PT ;  /* 0x0000001f25687812 */ /* 0x000fe400078e3cff */
[----:B--2---:R-:W-:Y:S02]  /*0160*/  @P0 R2UR UR4, R2 ;  /* 0x00000000020402ca */ /* 0x004fe400000e0000 */
[----:B------:R-:W-:-:S11]  /*0170*/  @P0 R2UR UR5, R3 ;  /* 0x00000000030502ca */ /* 0x000fd600000e0000 */
[----:B------:R-:W-:Y:S02]  /*0180*/  UIADD3 UR15, UR4, -0x61c88647, URZ ;  /* 0x9e3779b9040f7890 */ /* 0x000fe4000fffe03f */
[----:B------:R-:W-:Y:S02]  /*0190*/  UIADD3 UR16, UR5, -0x4498517b, URZ ;  /* 0xbb67ae8505107890 */ /* 0x000fe4000fffe03f */
[----:B------:R-:W-:Y:S02]  /*01a0*/  UIADD3 UR17, UR4, 0x3c6ef372, URZ ;  /* 0x3c6ef37204117890 */ /* 0x000fe4000fffe03f */
[----:B------:R-:W-:Y:S01]  /*01b0*/  UIADD3 UR18, UR5, 0x76cf5d0a, URZ ;  /* 0x76cf5d0a05127890 */ /* 0x000fe2000fffe03f */
[----:B---3--:R-:W-:Y:S01]  /*01c0*/  @P0 IADD3 R0, P1, R4, R9, RZ ;  /* 0x0000000904000210 */ /* 0x008fe20007f3e0ff */
[----:B------:R-:W-:Y:S02]  /*01d0*/  UIADD3 UR20, UR5, 0x32370b8f, URZ ;  /* 0x32370b8f05147890 */ /* 0x000fe4000fffe03f */
[----:B------:R-:W-:-:S02]  /*01e0*/  UIADD3 UR19, UR4, -0x255992d5, URZ ;  /* 0xdaa66d2b04137890 */ /* 0x000fc4000fffe03f */
[----:B------:R-:W-:Y:S01]  /*01f0*/  @P0 IMAD.X R113, RZ, RZ, R5, P1 ;  /* 0x000000ffff710224 */ /* 0x000fe200008e0605 */
[----:B------:R-:W-:Y:S01]  /*0200*/  UIADD3 UR21, UR4, 0x78dde6e4, URZ ;  /* 0x78dde6e404157890 */ /* 0x000fe2000fffe03f */
[----:B------:R-:W-:Y:S01]  /*0210*/  IMAD.WIDE.U32 R4, R114, -0x326172a9, RZ ;  /* 0xcd9e8d5772047825 */ /* 0x000fe200078e00ff */
[----:B------:R-:W-:Y:S02]  /*0220*/  UIADD3 UR22, UR5, -0x126145ec, URZ ;  /* 0xed9eba1405167890 */ /* 0x000fe4000fffe03f */
[--C-:B------:R-:W-:Y:S01]  /*0230*/  SHF.R.U32.HI R111, RZ, 0x2, R113.reuse ;  /* 0x00000002ff6f7819 */ /* 0x100fe20000011671 */
[----:B------:R-:W-:Y:S01]  /*0240*/  UIADD3 UR24, UR5, -0x56f99767, URZ ;  /* 0xa906689905187890 */ /* 0x000fe2000fffe03f */
[----:B------:R-:W-:Y:S01]  /*0250*/  SHF.R.U64 R113, R0, 0x2, R113 ;  /* 0x0000000200717819 */ /* 0x000fe20000001271 */
[----:B------:R-:W-:Y:S02]  /*0260*/  UIADD3 UR23, UR4, 0x1715609d, URZ ;  /* 0x1715609d04177890 */ /* 0x000fe4000fffe03f */
[----:B------:R-:W-:Y:S01]  /*0270*/  LOP3.LUT R6, R5, UR4, R111, 0x96, !PT ;  /* 0x0000000405067c12 */ /* 0x000fe2000f8e966f */
[----:B------:R-:W-:Y:S01]  /*0280*/  UIADD3 UR25, UR4, -0x4ab325aa, URZ ;  /* 0xb54cda5604197890 */ /* 0x000fe2000fffe03f */
[----:B------:R-:W-:Y:S01]  /*0290*/  IMAD.WIDE.U32 R2, R113, -0x2daee0ad, RZ ;  /* 0xd2511f5371027825 */ /* 0x000fe200078e00ff */
[----:B------:R-:W-:-:S02]  /*02a0*/  UIADD3 UR26, UR5, 0x646e171e, URZ ;  /* 0x646e171e051a7890 */ /* 0x000fc4000fffe03f */
[----:B------:R-:W-:Y:S01]  /*02b0*/  UIADD3 UR27, UR4, 0x5384540f, URZ ;  /* 0x5384540f041b7890 */ /* 0x000fe2000fffe03f */
[----:B------:R-:W-:Y:S01]  /*02c0*/  IMAD.WIDE.U32 R6, R6, -0x2daee0ad, RZ ;  /* 0xd2511f5306067825 */ /* 0x000fe200078e00ff */
[----:B------:R-:W-:Y:S01]  /*02d0*/  LOP3.LUT R3, R3, UR5, RZ, 0x3c, !PT ;  /* 0x0000000503037c12 */ /* 0x000fe2000f8e3cff */
[----:B------:R-:W-:Y:S02]  /*02e0*/  UIADD3 UR28, UR5, 0x1fd5c5a3, URZ ;  /* 0x1fd5c5a3051c7890 */ /* 0x000fe4000fffe03f */
[----:B------:R-:W-:Y:S01]  /*02f0*/  UIADD3 UR29, UR4, -0xe443238, URZ ;  /* 0xf1bbcdc8041d7890 */ /* 0x000fe2000fffe03f */
        /* <DEDUP_REMOVED lines=12> */
[----:B-----5:R-:W-:-:S03]  /*03c0*/  SHF.R.S32.HI R5, RZ, 0x1f, R12 ;  /* 0x0000001fff057819 */ /* 0x020fc6000001140c */
[----:B------:R-:W-:Y:S01]  /*03d0*/  IMAD.WIDE.U32 R6, R6, -0x326172a9, RZ ;  /* 0xcd9e8d5706067825 */ /* 0x000fe200078e00ff */
[----:B------:R-:W-:Y:S02]  /*03e0*/  LEA.HI R5, R5, R12, RZ, 0x2 ;  /* 0x0000000c05057211 */ /* 0x000fe400078f10ff */
[----:B------:R-:W-:Y:S02]  /*03f0*/  LOP3.LUT R3, R3, UR19, R8, 0x96, !PT ;  /* 0x0000001303037c12 */ /* 0x000fe4000f8e9608 */
[----:B------:R-:W-:Y:S02]  /*0400*/  LOP3.LUT R10, R7, UR21, R2, 0x96, !PT ;  /* 0x00000015070a7c12 */ /* 0x000fe4000f8e9602 */
[----:B------:R-:W-:Y:S01]  /*0410*/  LEA.HI.SX32 R104, R5, R104, 0x1e ;  /* 0x0000006805687211 */ /* 0x000fe200078ff2ff */
[----:B------:R-:W-:-:S03]  /*0420*/  IMAD.WIDE.U32 R2, R3, -0x2daee0ad, RZ ;  /* 0xd2511f5303027825 */ /* 0x000fc600078e00ff */
[----:B------:R-:W-:Y:S01]  /*0430*/  LOP3.LUT P0, RZ, R104, 0xffffffe0, RZ, 0xc0, !PT ;  /* 0xffffffe068ff7812 */ /* 0x000fe2000780c0ff */
[----:B------:R-:W-:Y:S01]  /*0440*/  IMAD.WIDE.U32 R10, R10, -0x2daee0ad, RZ ;  /* 0xd2511f530a0a7825 */ /* 0x000fe200078e00ff */
[----:B------:R-:W-:Y:S02]  /*0450*/  LOP3.LUT R3, R3, UR22, R4, 0x96, !PT ;  /* 0x0000001603037c12 */ /* 0x000fe4000f8e9604 */
[C---:B------:R-:W-:Y:S02]  /*0460*/  ISETP.GE.U32.AND P6, PT, R104.reuse, 0x40, PT ;  /* 0x000000406800780c */ /* 0x040fe40003fc6070 */
[----:B------:R-:W-:Y:S01]  /*0470*/  LOP3.LUT R14, R11, UR24, R2, 0x96, !PT ;  /* 0x000000180b0e7c12 */ /* 0x000fe2000f8e9602 */
[----:B------:R-:W-:Y:S01]  /*0480*/  IMAD.WIDE.U32 R2, R3, -0x326172a9, RZ ;  /* 0xcd9e8d5703027825 */ /* 0x000fe200078e00ff */
[C---:B------:R-:W-:Y:S02]  /*0490*/  ISETP.GE.U32.AND P5, PT, R104.reuse, 0x60, PT ;  /* 0x000000606800780c */ /* 0x040fe40003fa6070 */
[----:B------:R-:W-:Y:S01]  /*04a0*/  ISETP.GE.U32.AND P4, PT, R104, 0x80, PT ;  /* 0x000000806800780c */ /* 0x000fe20003f86070 */
[----:B------:R-:W-:Y:S01]  /*04b0*/  IMAD.WIDE.U32 R14, R14, -0x326172a9, RZ ;  /* 0xcd9e8d570e0e7825 */ /* 0x000fe200078e00ff */
[----:B------:R-:W-:-:S02]  /*04c0*/  ISETP.GE.U32.AND P3, PT, R104, 0xa0, PT ;  /* 0x000000a06800780c */ /* 0x000fc40003f66070 */
[----:B------:R-:W-:Y:S02]  /*04d0*/  P2R R122, PR, RZ, 0x40 ;  /* 0x00000040ff7a7803 */ /* 0x000fe40000000000 */
[----:B------:R-:W-:Y:S02]  /*04e0*/  P2R R121, PR, RZ, 0x20 ;  /* 0x00000020ff797803 */ /* 0x000fe40000000000 */
[----:B------:R-:W-:Y:S02]  /*04f0*/  P2R R120, PR, RZ, 0x10 ;  /* 0x00000010ff787803 */ /* 0x000fe40000000000 */
[----:B------:R-:W-:Y:S02]  /*0500*/  LOP3.LUT R18, R3, UR23, R6, 0x96, !PT ;  /* 0x0000001703127c12 */ /* 0x000fe4000f8e9606 */
        /* <DEDUP_REMOVED lines=14> */
.L_x_24787:
[----:B------:R-:W-:Y:S05]  /*05f0*/  BSYNC B0 ;  /* 0x0000000000007941 */ /* 0x000fea0003800000 */
.L_x_24786:
        /* <DEDUP_REMOVED lines=13> */
.L_x_24789:
[----:B------:R-:W-:Y:S05]  /*06d0*/  BSYNC B0 ;  /* 0x0000000000007941 */ /* 0x000fea0003800000 */
.L_x_24788:
        /* <DEDUP_REMOVED lines=11> */
[----:B------:R-:W-:Y:S01]  /*0790*/  VIADD R37, R37, 0x20 ;  /* 0x0000002025257836 */ /* 0x000fe20000000000 */
[----:B0-----:R-:W-:-:S07]  /*07a0*/  @!P1 CS2R R4, SRZ ;  /* 0x0000000000049805 */ /* 0x001fce000001ff00 */
.L_x_24791:
[----:B------:R-:W-:Y:S05]  /*07b0*/  BSYNC B0 ;  /* 0x0000000000007941 */ /* 0x000fea0003800000 */
.L_x_24790:
        /* <DEDUP_REMOVED lines=13> */
.L_x_24793:
[----:B------:R-:W-:Y:S05]  /*0890*/  BSYNC B0 ;  /* 0x0000000000007941 */ /* 0x000fea0003800000 */
.L_x_24792:
        /* <DEDUP_REMOVED lines=13> */
.L_x_24795:
[----:B------:R-:W-:Y:S05]  /*0970*/  BSYNC B0 ;  /* 0x0000000000007941 */ /* 0x000fea0003800000 */
.L_x_24794:
[----:B------:R-:W-:Y:S01]  /*0980*/  ISETP.GE.U32.AND P1, PT, R104, 0xc0, PT ;  /* 0x000000c06800780c */ /* 0x000fe20003f26070 */
[----:B------:R-:W-:Y:S01]  /*0990*/  IMAD.WIDE.U32 R12, R18, -0x2daee0ad, RZ ;  /* 0xd2511f53120c7825 */ /* 0x000fe200078e00ff */
[----:B------:R-:W-:Y:S01]  /*09a0*/  UIADD3 UR32, UR5, -0x695add53, URZ ;  /* 0x96a522ad05207890 */ /* 0x000fe2000fffe03f */
[----:B------:R-:W-:Y:S01]  /*09b0*/  BSSY B0, `(.L_x_24796) ;  /* 0x0000012000007945 */ /* 0x000fe20003800000 */
[----:B------:R-:W-:Y:S01]  /*09c0*/  P2R R118, PR, RZ, 0x2 ;  /* 0x00000002ff767803 */ /* 0x000fe20000000000 */
[----:B------:R-:W-:Y:S01]  /*09d0*/  IMAD.WIDE.U32 R18, R19, -0x2daee0ad, RZ ;  /* 0xd2511f5313127825 */ /* 0x000fe200078e00ff */
[----:B------:R-:W-:Y:S02]  /*09e0*/  LOP3.LUT R20, R13, UR26, R10, 0x96, !PT ;  /* 0x0000001a0d147c12 */ /* 0x000fe4000f8e960a */
[----:B------:R-:W-:Y:S02]  /*09f0*/  SHF.R.U32.HI R115, RZ, 0x5, R115 ;  /* 0x00000005ff737819 */ /* 0x000fe40000011673 */
[----:B------:R-:W-:-:S03]  /*0a00*/  LOP3.LUT R107, R19, UR28, R12, 0x96, !PT ;  /* 0x0000001c136b7c12 */ /* 0x000fc6000f8e960c */
        /* <DEDUP_REMOVED lines=12> */
.L_x_24797:
[----:B------:R-:W-:Y:S05]  /*0ad0*/  BSYNC B0 ;  /* 0x0000000000007941 */ /* 0x000fea0003800000 */
.L_x_24796:
[----:B------:R-:W-:Y:S01]  /*0ae0*/  ISETP.GE.U32.AND P1, PT, R104, 0xe0, PT ;  /* 0x000000e06800780c */ /* 0x000fe20003f26070 */
[----:B------:R-:W-:Y:S01]  /*0af0*/  IMAD.WIDE.U32 R12, R20, -0x326172a9, RZ ;  /* 0xcd9e8d57140c7825 */ /* 0x000fe200078e00ff */
[----:B------:R-:W-:Y:S02]  /*0b00*/  BSSY B0, `(.L_x_24798) ;  /* 0x0000012000007945 */ /* 0x000fe40003800000 */
[----:B------:R-:W-:Y:S01]  /*0b10*/  P2R R117, PR, RZ, 0x2 ;  /* 0x00000002ff757803 */ /* 0x000fe20000000000 */
[----:B------:R-:W-:Y:S01]  /*0b20*/  IMAD.HI.U32 R15, R107, -0x326172a9, RZ ;  /* 0xcd9e8d576b0f7827 */ /* 0x000fe200078e00ff */
[----:B------:R-:W-:-:S03]  /*0b30*/  LOP3.LUT R108, R13, UR27, R14, 0x96, !PT ;  /* 0x0000001b0d6c7c12 */ /* 0x000fc6000f8e960e */
[----:B------:R-:W-:Y:S01]  /*0b40*/  IMAD R115, R34, 0x4, R115 ;  /* 0x0000000422737824 */ /* 0x000fe200078e0273 */
        /* <DEDUP_REMOVED lines=13> */
.L_x_24799:
[----:B------:R-:W-:Y:S05]  /*0c20*/  BSYNC B0 ;  /* 0x0000000000007941 */ /* 0x000fea0003800000 */
.L_x_24798:
[----:B------:R-:W-:Y:S01]  /*0c30*/  ISETP.GE.U32.AND P1, PT, R104, 0x100, PT ;  /* 0x000001006800780c */ /* 0x000fe20003f26070 */
[----:B------:R-:W-:Y:S01]  /*0c40*/  BSSY B0, `(.L_x_24800) ;  /* 0x000000e000007945 */ /* 0x000fe20003800000 */
[----:B------:R-:W-:Y:S02]  /*0c50*/  IMAD.HI.U32 R39, R108, -0x2daee0ad, RZ ;  /* 0xd2511f536c277827 */ /* 0x000fe400078e00ff */
        /* <DEDUP_REMOVED lines=12> */
.L_x_24801:
[----:B------:R-:W-:Y:S05]  /*0d20*/  BSYNC B0 ;  /* 0x0000000000007941 */ /* 0x000fea0003800000 */
.L_x_24800:
[----:B------:R-:W-:Y:S01]  /*0d30*/  ULDC UR8, c[0x0][0x214] ;  /* 0x0000850000087ab9 */ /* 0x000fe20000000800 */
[----:B------:R-:W-:Y:S02]  /*0d40*/  LOP3.LUT R112, R39, UR30, R18, 0x96, !PT ;  /* 0x0000001e27707c12 */ /* 0x000fe4000f8e9612 */
[----:B------:R-:W-:-:S13]  /*0d50*/  ISETP.GE.AND P1, PT, R115, UR8, PT ;  /* 0x0000000873007c0c */ /* 0x000fda000bf26270 */
[----:B------:R-:W-:Y:S05]  /*0d60*/  @P1 EXIT ;  /* 0x000000000000194d */ /* 0x000fea0003800000 */
[--C-:B-----5:R-:W-:Y:S01]  /*0d70*/  SHF.R.U64 R83, R24, 0x10, R25.reuse ;  /* 0x0000001018537819 */ /* 0x120fe20000001219 */
[--C-:B------:R-:W-:Y:S01]  /*0d80*/  IMAD.MOV.U32 R81, RZ, RZ, R25.reuse ;  /* 0x000000ffff517224 */ /* 0x100fe200078e0019 */
[----:B------:R-:W-:Y:S01]  /*0d90*/  SHF.R.U32.HI R82, RZ, 0x10, R25 ;  /* 0x00000010ff527819 */ /* 0x000fe20000011619 */
[----:B------:R-:W-:Y:S01]  /*0da0*/  IMAD.MOV.U32 R80, RZ, RZ, R26 ;  /* 0x000000ffff507224 */ /* 0x000fe200078e001a */
[----:B------:R-:W-:Y:S01]  /*0db0*/  SHF.R.U64 R79, R26, 0x10, R27 ;  /* 0x000000101a4f7819 */ /* 0x000fe2000000121b */
[----:B------:R-:W-:Y:S01]  /*0dc0*/  IMAD.MOV.U32 R85, RZ, RZ, R23 ;  /* 0x000000ffff557224 */ /* 0x000fe200078e0017 */
[----:B------:R-:W-:Y:S01]  /*0dd0*/  MOV R77, R27 ;  /* 0x0000001b004d7202 */ /* 0x000fe20000000f00 */
[----:B------:R-:W-:Y:S01]  /*0de0*/  IMAD.MOV.U32 R105, RZ, RZ, R22 ;  /* 0x000000ffff697224 */ /* 0x000fe200078e0016 */
[----:B------:R-:W-:Y:S01]  /*0df0*/  SHF.R.U32.HI R78, RZ, 0x10, R27 ;  /* 0x00000010ff4e7819 */ /* 0x000fe2000001161b */
[----:B------:R-:W-:Y:S01]  /*0e00*/  IMAD.MOV.U32 R76, RZ, RZ, R28 ;  /* 0x000000ffff4c7224 */ /* 0x000fe200078e001c */
[----:B------:R-:W-:Y:S01]  /*0e10*/  SHF.R.U64 R87, R22, 0x10, R23 ;  /* 0x0000001016577819 */ /* 0x000fe20000001217 */
[----:B------:R-:W-:Y:S01]  /*0e20*/  IMAD.MOV.U32 R21, RZ, RZ, R35 ;  /* 0x000000ffff157224 */ /* 0x000fe200078e0023 */
[----:B------:R-:W-:Y:S01]  /*0e30*/  SHF.R.U32.HI R86, RZ, 0x10, R23 ;  /* 0x00000010ff567819 */ /* 0x000fe20000011617 */
[----:B------:R-:W-:Y:S01]  /*0e40*/  IMAD R108, R108, -0x2daee0ad, RZ ;  /* 0xd2511f536c6c7824 */ /* 0x000fe200078e02ff */
[--C-:B------:R-:W-:Y:S01]  /*0e50*/  SHF.R.U64 R27, R32, 0x10, R33.reuse ;  /* 0x00000010201b7819 */ /* 0x100fe20000001221 */
[----:B------:R-:W-:Y:S01]  /*0e60*/  IMAD.HI.U32 R19, R110, -0x2daee0ad, RZ ;  /* 0xd2511f536e137827 */ /* 0x000fe200078e00ff */
[----:B------:R-:W-:Y:S01]  /*0e70*/  MOV R25, R33 ;  /* 0x0000002100197202 */ /* 0x000fe20000000f00 */
[----:B------:R-:W-:Y:S01]  /*0e80*/  ULDC.64 UR8, c[0x0][0x270] ;  /* 0x00009c0000087ab9 */ /* 0x000fe20000000a00 */
[----:B------:R-:W-:Y:S01]  /*0e90*/  SHF.R.U32.HI R26, RZ, 0x10, R33 ;  /* 0x00000010ff1a7819 */ /* 0x000fe20000011621 */
[----:B------:R-:W-:Y:S01]  /*0ea0*/  HADD2.F32 R100, -RZ, R103.H0_H0 ;  /* 0x20000067ff647230 */ /* 0x000fe20000004100 */
[----:B------:R-:W-:Y:S01]  /*0eb0*/  MOV R84, R24 ;  /* 0x0000001800547202 */ /* 0x000fe20000000f00 */
[--C-:B------:R-:W-:Y:S01]  /*0ec0*/  IMAD.MOV.U32 R73, RZ, RZ, R29.reuse ;  /* 0x000000ffff497224 */ /* 0x100fe200078e001d */
[----:B------:R-:W-:Y:S01]  /*0ed0*/  SHF.R.U64 R75, R28, 0x10, R29 ;  /* 0x000000101c4b7819 */ /* 0x000fe2000000121d */
[----:B------:R-:W-:Y:S01]  /*0ee0*/  IMAD.MOV.U32 R28, RZ, RZ, R32 ;  /* 0x000000ffff1c7224 */ /* 0x000fe200078e0020 */
[--C-:B------:R-:W-:Y:S01]  /*0ef0*/  SHF.R.U64 R23, R34, 0x10, R35.reuse ;  /* 0x0000001022177819 */ /* 0x100fe20000001223 */
[----:B------:R-:W-:Y:S01]  /*0f00*/  IMAD.MOV.U32 R24, RZ, RZ, R34 ;  /* 0x000000ffff187224 */ /* 0x000fe200078e0022 */
[----:B------:R-:W-:Y:S01]  /*0f10*/  SHF.R.U32.HI R33, RZ, 0x10, R35 ;  /* 0x00000010ff217819 */ /* 0x000fe20000011623 */
[----:B------:R-:W-:Y:S01]  /*0f20*/  IMAD R107, R107, -0x326172a9, RZ ;  /* 0xcd9e8d576b6b7824 */ /* 0x000fe200078e02ff */
[----:B------:R-:W-:Y:S01]  /*0f30*/  MOV R20, R16 ;  /* 0x0000001000147202 */ /* 0x000fe20000000f00 */
[----:B------:R-:W-:Y:S01]  /*0f40*/  IMAD.HI.U32 R22, R112, -0x326172a9, RZ ;  /* 0xcd9e8d5770167827 */ /* 0x000fe200078e00ff */
[--C-:B------:R-:W-:Y:S01]  /*0f50*/  SHF.R.U64 R43, R102, 0x10, R103.reuse ;  /* 0x00000010662b7819 */ /* 0x100fe20000001267 */
[----:B------:R-:W-:Y:S01]  /*0f60*/  BSSY B0, `(.L_x_24802) ;  /* 0x0000d05000007945 */ /* 0x000fe20003800000 */
[----:B------:R-:W-:Y:S01]  /*0f70*/  SHF.R.U32.HI R42, RZ, 0x10, R103 ;  /* 0x00000010ff2a7819 */ /* 0x000fe20000011667 */
[----:B------:R-:W-:Y:S01]  /*0f80*/  IMAD.MOV.U32 R18, RZ, RZ, R17 ;  /* 0x000000ffff127224 */ /* 0x000fe200078e0011 */
        /* <DEDUP_REMOVED lines=8> */
[--C-:B------:R-:W-:Y:S01]  /*1010*/  SHF.R.U64 R41, R2, 0x10, R3.reuse ;  /* 0x0000001002297819 */ /* 0x100fe20000001203 */
[----:B------:R-:W-:Y:S01]  /*1020*/  HADD2.F32 R99, -RZ, R6.H0_H0 ;  /* 0x20000006ff637230 */ /* 0x000fe20000004100 */
[----:B------:R-:W-:Y:S01]  /*1030*/  SHF.R.U32.HI R40, RZ, 0x10, R3 ;  /* 0x00000010ff287819 */ /* 0x000fe20000011603 */
[----:B------:R-:W-:Y:S01]  /*1040*/  HADD2.F32 R94, -RZ, R7.H0_H0 ;  /* 0x20000007ff5e7230 */ /* 0x000fe20000004100 */
[----:B------:R-:W-:Y:S01]  /*1050*/  SHF.R.U64 R39, R4, 0x10, R5 ;  /* 0x0000001004277819 */ /* 0x000fe20000001205 */
[----:B------:R-:W-:Y:S01]  /*1060*/  IMAD.MOV.U32 R29, RZ, RZ, R31 ;  /* 0x000000ffff1d7224 */ /* 0x000fe200078e001f */
        /* <DEDUP_REMOVED lines=13> */
[----:B------:R-:W-:Y:S01]  /*1140*/  UISETP.NE.U32.AND UP0, UPT, UR8, URZ, UPT ;  /* 0x0000003f0800728c */ /* 0x000fe2000bf05070 */
[--C-:B------:R-:W-:Y:S01]  /*1150*/  SHF.R.U64 R6, R10, 0x10, R11.reuse ;  /* 0x000000100a067819 */ /* 0x100fe2000000120b */
[----:B------:R-:W-:Y:S01]  /*1160*/  HADD2.F32 R91, -RZ, R12.H0_H0 ;  /* 0x2000000cff5b7230 */ /* 0x000fe20000004100 */
[----:B------:R-:W-:Y:S01]  /*1170*/  SHF.R.U32.HI R5, RZ, 0x10, R11 ;  /* 0x00000010ff057819 */ /* 0x000fe2000001160b */
[----:B------:R-:W-:Y:S01]  /*1180*/  HADD2.F32 R89, -RZ, R13.H0_H0 ;  /* 0x2000000dff597230 */ /* 0x000fe20000004100 */
[--C-:B------:R-:W-:Y:S01]  /*1190*/  SHF.R.U64 R4, R14, 0x10, R15.reuse ;  /* 0x000000100e047819 */ /* 0x100fe2000000120f */
[----:B------:R-:W-:Y:S01]  /*11a0*/  HADD2.F32 R102, -RZ, R102.H0_H0 ;  /* 0x20000066ff667230 */ /* 0x000fe20000004100 */
[----:B------:R-:W-:Y:S01]  /*11b0*/  SHF.R.U32.HI R3, RZ, 0x10, R15 ;  /* 0x00000010ff037819 */ /* 0x000fe2000001160f */
[----:B------:R-:W-:Y:S01]  /*11c0*/  IMAD R112, R112, -0x326172a9, RZ ;  /* 0xcd9e8d5770707824 */ /* 0x000fe200078e02ff */
[--C-:B------:R-:W-:Y:S01]  /*11d0*/  SHF.R.U64 R2, R12, 0x10, R13.reuse ;  /* 0x000000100c027819 */ /* 0x100fe2000000120d */
[----:B------:R-:W-:Y:S01]  /*11e0*/  IMAD R110, R110, -0x2daee0ad, RZ ;  /* 0xd2511f536e6e7824 */ /* 0x000fe200078e02ff */
[----:B------:R-:W-:Y:S01]  /*11f0*/  SHF.R.U32.HI R32, RZ, 0x10, R13 ;  /* 0x00000010ff207819 */ /* 0x000fe2000001160d */
[----:B------:R-:W-:Y:S01]  /*1200*/  IMAD.MOV.U32 R106, RZ, RZ, RZ ;  /* 0x000000ffff6a7224 */ /* 0x000fe200078e00ff */
[----:B------:R-:W-:Y:S01]  /*1210*/  LOP3.LUT R108, R19, UR32, R108, 0x96, !PT ;  /* 0x00000020136c7c12 */ /* 0x000fe2000f8e966c */
[----:B------:R-:W-:Y:S01]  /*1220*/  HADD2.F32 R19, -RZ, R16.H0_H0 ;  /* 0x20000010ff137230 */ /* 0x000fe20000004100 */
[----:B------:R-:W-:Y:S01]  /*1230*/  LOP3.LUT R107, R22, UR31, R107, 0x96, !PT ;  /* 0x0000001f166b7c12 */ /* 0x000fe2000f8e966b */
[----:B------:R-:W-:Y:S01]  /*1240*/  HADD2.F32 R105, -RZ, R105.H0_H0 ;  /* 0x20000069ff697230 */ /* 0x000fe20000004100 */
[----:B------:R-:W-:Y:S01]  /*1250*/  LOP3.LUT R109, R0, 0x3, RZ, 0xc0, !PT ;  /* 0x00000003006d7812 */ /* 0x000fe200078ec0ff */
[----:B------:R-:W-:Y:S01]  /*1260*/  HADD2.F32 R87, -RZ, R87.H0_H0 ;  /* 0x20000057ff577230 */ /* 0x000fe20000004100 */
[----:B------:R-:W-:Y:S01]  /*1270*/  ULDC.U8 UR8, c[0x0][0x2a0] ;  /* 0x0000a80000087ab9 */ /* 0x000fe20000000000 */
[----:B------:R-:W-:Y:S01]  /*1280*/  HADD2.F32 R85, -RZ, R85.H0_H0 ;  /* 0x20000055ff557230 */ /* 0x000fe20000004100 */
[----:B------:R-:W-:Y:S01]  /*1290*/  UISETP.NE.AND.EX UP0, UPT, UR9, URZ, UPT, UP0 ;  /* 0x0000003f0900728c */ /* 0x000fe2000bf05300 */
[----:B------:R-:W-:Y:S01]  /*12a0*/  HADD2.F32 R86, -RZ, R86.H0_H0 ;  /* 0x20000056ff567230 */ /* 0x000fe20000004100 */
[----:B------:R-:W-:Y:S01]  /*12b0*/  ULDC UR33, c[0x0][0x218] ;  /* 0x0000860000217ab9 */ /* 0x000fe20000000800 */
[----:B------:R-:W-:Y:S01]  /*12c0*/  HADD2.F32 R84, -RZ, R84.H0_H0 ;  /* 0x20000054ff547230 */ /* 0x000fe20000004100 */
[----:B------:R-:W-:Y:S01]  /*12d0*/  ULDC UR14, c[0x0][0x2d8] ;  /* 0x0000b600000e7ab9 */ /* 0x000fe20000000800 */
[----:B------:R-:W-:Y:S01]  /*12e0*/  HADD2.F32 R83, -RZ, R83.H0_H0 ;  /* 0x20000053ff537230 */ /* 0x000fe20000004100 */
[----:B------:R-:W-:Y:S01]  /*12f0*/  UISETP.NE.AND UP1, UPT, UR8, URZ, UPT ;  /* 0x0000003f0800728c */ /* 0x000fe2000bf25270 */
        /* <DEDUP_REMOVED lines=43> */
.L_x_25060:
[----:B------:R-:W-:Y:S01]  /*15b0*/  PLOP3.LUT P1, PT, PT, PT, UP0, 0x80, 0x0 ;  /* 0x000000000000781c */ /* 0x000fe20003f2f008 */
[----:B------:R-:W-:Y:S01]  /*15c0*/  HFMA2.MMA R68, -RZ, RZ, 0, 2.384185791015625e-07 ;  /* 0x00000004ff447435 */ /* 0x000fe200000001ff */
[----:B------:R-:W-:Y:S01]  /*15d0*/  @UP0 ULDC.64 UR8, c[0x0][0x270] ;  /* 0x00009c0000080ab9 */ /* 0x000fe20000000a00 */
[----:B------:R-:W-:-:S10]  /*15e0*/  IMAD.MOV.U32 R71, RZ, RZ, 0x3f800000 ;  /* 0x3f800000ff477424 */ /* 0x000fd400078e00ff */
[----:B------:R-:W-:Y:S01]  /*15f0*/  @P1 IMAD.WIDE R68, R115, R68, UR8 ;  /* 0x0000000873441e25 */ /* 0x000fe2000f8e0244 */
[----:B------:R-:W-:-:S13]  /*1600*/  PLOP3.LUT P1, PT, PT, PT, UP0, 0x80, 0x0 ;  /* 0x000000000000781c */ /* 0x000fda0003f2f008 */
[----:B------:R0:W5:Y:S01]  /*1610*/  @P1 LDG.E R71, desc[UR6][R68.64] ;  /* 0x0000000644471981 */ /* 0x000162000c1e1900 */
[----:B------:R-:W-:Y:S01]  /*1620*/  IMAD R70, R115, UR33, RZ ;  /* 0x0000002173467c24 */ /* 0x000fe2000f8e02ff */
[----:B------:R-:W-:Y:S01]  /*1630*/  BSSY B1, `(.L_x_24803) ;  /* 0x000016f000017945 */ /* 0x000fe20003800000 */
[----:B------:R-:W1:Y:S03]  /*1640*/  S2R R124, SR_TID.X ;  /* 0x00000000007c7919 */ /* 0x000e660000002100 */
[----:B------:R-:W-:-:S04]  /*1650*/  SHF.R.S32.HI R123, RZ, 0x1f, R70 ;  /* 0x0000001fff7b7819 */ /* 0x000fc80000011446 */
[----:B------:R-:W-:Y:S02]  /*1660*/  LEA.HI R123, R123, R70, RZ, 0x2 ;  /* 0x000000467b7b7211 */ /* 0x000fe400078f10ff */
[----:B-1----:R-:W-:-:S04]  /*1670*/  LOP3.LUT R70, R124, 0x1f, RZ, 0xc0, !PT ;  /* 0x0000001f7c467812 */ /* 0x002fc800078ec0ff */
[----:B------:R-:W-:-:S05]  /*1680*/  LEA.HI.SX32 R123, R123, R70, 0x1e ;  /* 0x000000467b7b7211 */ /* 0x000fca00078ff2ff */
[----:B------:R-:W-:Y:S01]  /*1690*/  IMAD.MOV.U32 R124, RZ, RZ, R123 ;  /* 0x000000ffff7c7224 */ /* 0x000fe200078e007b */
[----:B0-----:R-:W-:Y:S06]  /*16a0*/  @!P0 BRA `(.L_x_24804) ;  /* 0x00000014009c8947 */ /* 0x001fec0003800000 */
        /* <DEDUP_REMOVED lines=21> */
.L_x_24806:
[----:B------:R-:W-:-:S07]  /*1800*/  IMAD.MOV.U32 R128, RZ, RZ, R112 ;  /* 0x000000ffff807224 */ /* 0x000fce00078e0070 */
.L_x_24807:
[----:B------:R-:W-:Y:S05]  /*1810*/  BSYNC B2 ;  /* 0x0000000000027941 */ /* 0x000fea0003800000 */
.L_x_24805:
        /* <DEDUP_REMOVED lines=16> */
.L_x_24811:
[----:B------:R-:W-:Y:S05]  /*1920*/  BSYNC B3 ;  /* 0x0000000000037941 */ /* 0x000fea0003800000 */
.L_x_24810:
        /* <DEDUP_REMOVED lines=44> */
.L_x_24809:
[----:B------:R-:W-:Y:S05]  /*1bf0*/  BSYNC B2 ;  /* 0x0000000000027941 */ /* 0x000fea0003800000 */
.L_x_24808:
[----:B------:R-:W0:Y:S01]  /*1c00*/  LDC R126, c[0x0][0x298] ;  /* 0x0000a600ff7e7b82 */ /* 0x000e220000000800 */
[----:B------:R-:W-:Y:S01]  /*1c10*/  ISETP.NE.U32.AND P1, PT, R68, RZ, PT ;  /* 0x000000ff4400720c */ /* 0x000fe20003f25070 */
[----:B-----5:R-:W-:Y:S01]  /*1c20*/  FMUL.FTZ R109, R36, R71 ;  /* 0x00000047246d7220 */ /* 0x020fe20000410000 */
[----:B------:R-:W-:Y:S01]  /*1c30*/  ISETP.NE.AND P3, PT, R130, 0x1, PT ;  /* 0x000000018200780c */ /* 0x000fe20003f65270 */
[----:B------:R-:W-:Y:S01]  /*1c40*/  BSSY B2, `(.L_x_24812) ;  /* 0x0000015000027945 */ /* 0x000fe20003800000 */
[----:B------:R-:W-:Y:S02]  /*1c50*/  ISETP.NE.AND.EX P1, PT, R69, RZ, PT, P1 ;  /* 0x000000ff4500720c */ /* 0x000fe40003f25310 */
[----:B------:R-:W-:Y:S01]  /*1c60*/  I2FP.F32.U32 R69, R128 ;  /* 0x0000008000457245 */ /* 0x000fe20000201000 */
[----:B------:R-:W1:Y:S01]  /*1c70*/  LDC R127, c[0x0][0x294] ;  /* 0x0000a500ff7f7b82 */ /* 0x000e620000000800 */
[----:B------:R-:W-:-:S10]  /*1c80*/  HFMA2.MMA R128, -RZ, RZ, 0.1171875, 0 ;  /* 0x2f800000ff807435 */ /* 0x000fd400000001ff */
[----:B------:R-:W-:Y:S01]  /*1c90*/  FFMA.FTZ R36, R69, R128, 1.1641532182693481445e-10 ;  /* 0x2f00000045247423 */ /* 0x000fe20000010080 */
[----:B0-----:R-:W-:-:S04]  /*1ca0*/  FMUL.FTZ R109, R109, R126 ;  /* 0x0000007e6d6d7220 */ /* 0x001fc80000410000 */
[----:B-1----:R-:W-:-:S04]  /*1cb0*/  FSETP.GTU.FTZ.AND P2, PT, R36, R127, PT ;  /* 0x0000007f2400720b */ /* 0x002fc80003f5c000 */
        /* <DEDUP_REMOVED lines=12> */
.L_x_24813:
[----:B------:R-:W-:-:S07]  /*1d80*/  IMAD.MOV.U32 R129, RZ, RZ, R112 ;  /* 0x000000ffff817224 */ /* 0x000fce00078e0070 */
.L_x_24814:
[----:B------:R-:W-:Y:S05]  /*1d90*/  BSYNC B2 ;  /* 0x0000000000027941 */ /* 0x000fea0003800000 */
.L_x_24812:
        /* <DEDUP_REMOVED lines=16> */
.L_x_24818:
[----:B------:R-:W-:Y:S05]  /*1ea0*/  BSYNC B3 ;  /* 0x0000000000037941 */ /* 0x000fea0003800000 */
.L_x_24817:
        /* <DEDUP_REMOVED lines=41> */
[----:B------:R-:W-:-:S03]  /*2140*/  HFMA2.MMA R109, -RZ, RZ, 0, 0 ;  /* 0x00000000ff6d7435 */ /* 0x000fc600000001ff */
[----:B------:R-:W-:Y:S01]  /*2150*/  IMAD.MOV.U32 R110, RZ, RZ, R68 ;  /* 0x000000ffff6e7224 */ /* 0x000fe200078e0044 */
[----:B------:R-:W-:-:S07]  /*2160*/  LOP3.LUT R108, R69, UR32, R108, 0x96, !PT ;  /* 0x00000020456c7c12 */ /* 0x000fce000f8e966c */
.L_x_24816:
[----:B------:R-:W-:Y:S05]  /*2170*/  BSYNC B2 ;  /* 0x0000000000027941 */ /* 0x000fea0003800000 */
.L_x_24815:
[----:B------:R-:W-:Y:S01]  /*2180*/  I2FP.F32.U32 R69, R129 ;  /* 0x0000008100457245 */ /* 0x000fe20000201000 */
[----:B------:R-:W-:Y:S01]  /*2190*/  FMUL.FTZ R37, R37, R71 ;  /* 0x0000004725257220 */ /* 0x000fe20000410000 */
[----:B------:R-:W-:Y:S01]  /*21a0*/  ISETP.NE.AND P4, PT, R109, 0x1, PT ;  /* 0x000000016d00780c */ /* 0x000fe20003f85270 */
[----:B------:R-:W-:Y:S02]  /*21b0*/  BSSY B2, `(.L_x_24819) ;  /* 0x0000011000027945 */ /* 0x000fe40003800000 */
[----:B------:R-:W-:Y:S01]  /*21c0*/  FFMA.FTZ R68, R69, R128, 1.1641532182693481445e-10 ;  /* 0x2f00000045447423 */ /* 0x000fe20000010080 */
[----:B------:R-:W-:-:S04]  /*21d0*/  FMUL.FTZ R37, R37, R126 ;  /* 0x0000007e25257220 */ /* 0x000fc80000410000 */
[----:B------:R-:W-:Y:S01]  /*21e0*/  FSETP.GTU.FTZ.AND P3, PT, R68, R127, PT ;  /* 0x0000007f4400720b */ /* 0x000fe20003f7c000 */
[----:B------:R-:W-:-:S03]  /*21f0*/  VIADD R68, R109, 0x1 ;  /* 0x000000016d447836 */ /* 0x000fc60000000000 */
        /* <DEDUP_REMOVED lines=11> */
.L_x_24820:
[----:B------:R-:W-:-:S07]  /*22b0*/  IMAD.MOV.U32 R129, RZ, RZ, R112 ;  /* 0x000000ffff817224 */ /* 0x000fce00078e0070 */
.L_x_24821:
[----:B------:R-:W-:Y:S05]  /*22c0*/  BSYNC B2 ;  /* 0x0000000000027941 */ /* 0x000fea0003800000 */
.L_x_24819:
        /* <DEDUP_REMOVED lines=16> */
.L_x_24825:
[----:B------:R-:W-:Y:S05]  /*23d0*/  BSYNC B3 ;  /* 0x0000000000037941 */ /* 0x000fea0003800000 */
.L_x_24824:
        /* <DEDUP_REMOVED lines=44> */
.L_x_24823:
[----:B------:R-:W-:Y:S05]  /*26a0*/  BSYNC B2 ;  /* 0x0000000000027941 */ /* 0x000fea0003800000 */
.L_x_24822:
[----:B------:R-:W-:Y:S01]  /*26b0*/  I2FP.F32.U32 R69, R129 ;  /* 0x0000008100457245 */ /* 0x000fe20000201000 */
[----:B------:R-:W-:Y:S01]  /*26c0*/  FMUL.FTZ R109, R38, R71 ;  /* 0x00000047266d7220 */ /* 0x000fe20000410000 */
[----:B------:R-:W-:Y:S01]  /*26d0*/  ISETP.NE.AND P5, PT, R68, 0x1, PT ;  /* 0x000000014400780c */ /* 0x000fe20003fa5270 */
[----:B------:R-:W-:Y:S02]  /*26e0*/  BSSY B2, `(.L_x_24826) ;  /* 0x0000011000027945 */ /* 0x000fe40003800000 */
[----:B------:R-:W-:Y:S01]  /*26f0*/  FFMA.FTZ R38, R69, R128, 1.1641532182693481445e-10 ;  /* 0x2f00000045267423 */ /* 0x000fe20000010080 */
[----:B------:R-:W-:-:S04]  /*2700*/  FMUL.FTZ R109, R109, R126 ;  /* 0x0000007e6d6d7220 */ /* 0x000fc80000410000 */
        /* <DEDUP_REMOVED lines=13> */
.L_x_24827:
[----:B------:R-:W-:-:S07]  /*27e0*/  IMAD.MOV.U32 R129, RZ, RZ, R112 ;  /* 0x000000ffff817224 */ /* 0x000fce00078e0070 */
.L_x_24828:
[----:B------:R-:W-:Y:S05]  /*27f0*/  BSYNC B2 ;  /* 0x0000000000027941 */ /* 0x000fea0003800000 */
.L_x_24826:
        /* <DEDUP_REMOVED lines=16> */
.L_x_24832:
[----:B------:R-:W-:Y:S05]  /*2900*/  BSYNC B3 ;  /* 0x0000000000037941 */ /* 0x000fea0003800000 */
.L_x_24831:
        /* <DEDUP_REMOVED lines=44> */
.L_x_24830:
[----:B------:R-:W-:Y:S05]  /*2bd0*/  BSYNC B2 ;  /* 0x0000000000027941 */ /* 0x000fea0003800000 */
.L_x_24829:
[----:B------:R-:W-:Y:S01]  /*2be0*/  I2FP.F32.U32 R69, R129 ;  /* 0x0000008100457245 */ /* 0x000fe20000201000 */
[----:B------:R-:W-:Y:S01]  /*2bf0*/  FMUL.FTZ R39, R39, R71 ;  /* 0x0000004727277220 */ /* 0x000fe20000410000 */
[----:B------:R-:W-:Y:S02]  /*2c00*/  SEL R124, RZ, 0x100, P3 ;  /* 0x00000100ff7c7807 */ /* 0x000fe40001800000 */
[----:B------:R-:W-:Y:S01]  /*2c10*/  SEL R125, RZ, 0x1, P2 ;  /* 0x00000001ff7d7807 */ /* 0x000fe20001000000 */
[----:B------:R-:W-:Y:S01]  /*2c20*/  FFMA.FTZ R128, R69, R128, 1.1641532182693481445e-10 ;  /* 0x2f00000045807423 */ /* 0x000fe20000010080 */
[----:B------:R-:W-:Y:S01]  /*2c30*/  FMUL.FTZ R39, R39, R126 ;  /* 0x0000007e27277220 */ /* 0x000fe20000410000 */
[----:B------:R-:W-:-:S03]  /*2c40*/  SEL R69, RZ, 0x10000, P4 ;  /* 0x00010000ff457807 */ /* 0x000fc60002000000 */
[----:B------:R-:W-:-:S04]  /*2c50*/  FSETP.GTU.FTZ.AND P5, PT, R128, R127, PT ;  /* 0x0000007f8000720b */ /* 0x000fc80003fbc000 */
[----:B------:R-:W-:Y:S02]  /*2c60*/  FSEL R39, R39, RZ, !P5 ;  /* 0x000000ff27277208 */ /* 0x000fe40006800000 */
[----:B------:R-:W-:-:S03]  /*2c70*/  SEL R68, RZ, 0x1000000, P5 ;  /* 0x01000000ff447807 */ /* 0x000fc60002800000 */
[----:B------:R-:W-:Y:S01]  /*2c80*/  @P1 FADD.FTZ R39, R35, R39 ;  /* 0x0000002723271221 */ /* 0x000fe20000010000 */
[C---:B------:R-:W-:Y:S02]  /*2c90*/  LEA R126, P1, R123.reuse, UR10, 0x4 ;  /* 0x0000000a7b7e7c11 */ /* 0x040fe4000f8220ff */
[----:B------:R-:W-:Y:S02]  /*2ca0*/  IADD3 R124, R124, R68, R69 ;  /* 0x000000447c7c7210 */ /* 0x000fe40007ffe045 */
[C---:B------:R-:W-:Y:S02]  /*2cb0*/  LEA.HI.X R127, R123.reuse, UR11, RZ, 0x4, P1 ;  /* 0x0000000b7b7f7c11 */ /* 0x040fe400088f24ff */
[C---:B------:R-:W-:Y:S02]  /*2cc0*/  LEA R68, P1, R123.reuse, UR12, 0x2 ;  /* 0x0000000c7b447c11 */ /* 0x040fe4000f8210ff */
[----:B------:R-:W-:Y:S01]  /*2cd0*/  IADD3 R125, R124, R125, RZ ;  /* 0x0000007d7c7d7210 */ /* 0x000fe20007ffe0ff */
[----:B------:R0:W-:Y:S01]  /*2ce0*/  STG.E.128 desc[UR6][R126.64], R36 ;  /* 0x000000247e007986 */ /* 0x0001e2000c101d06 */
[C---:B------:R-:W-:Y:S01]  /*2cf0*/  LEA.HI.X R69, R123.reuse, UR13, RZ, 0x2, P1 ;  /* 0x0000000d7b457c11 */ /* 0x040fe200088f14ff */
[----:B------:R-:W-:-:S04]  /*2d00*/  VIADD R124, R123, 0x20 ;  /* 0x000000207b7c7836 */ /* 0x000fc80000000000 */
[----:B------:R0:W-:Y:S04]  /*2d10*/  STG.E desc[UR6][R68.64], R125 ;  /* 0x0000007d44007986 */ /* 0x0001e8000c101906 */
.L_x_24804:
[----:B------:R-:W-:Y:S05]  /*2d20*/  BSYNC B1 ;  /* 0x0000000000017941 */ /* 0x000fea0003800000 */
.L_x_24803:
[----:B------:R-:W-:Y:S01]  /*2d30*/  ISETP.NE.AND P1, PT, R122, RZ, PT ;  /* 0x000000ff7a00720c */ /* 0x000fe20003f25270 */
[----:B------:R-:W-:-:S12]  /*2d40*/  BSSY B1, `(.L_x_24833) ;  /* 0x0000169000017945 */ /* 0x000fd80003800000 */
[----:B------:R-:W-:Y:S05]  /*2d50*/  @!P1 BRA `(.L_x_24834) ;  /* 0x00000014009c9947 */ /* 0x000fea0003800000 */
[----:B------:R-:W1:Y:S08]  /*2d60*/  LDC.64 R40, c[0x0][0x220] ;  /* 0x00008800ff287b82 */ /* 0x000e700000000a00 */
[----:B0-----:R-:W0:Y:S01]  /*2d70*/  LDC.64 R68, c[0x0][0x230] ;  /* 0x00008c00ff447b82 */ /* 0x001e220000000a00 */
[----:B-1----:R-:W-:-:S06]  /*2d80*/  IMAD.WIDE.U32 R40, R124, 0x10, R40 ;  /* 0x000000107c287825 */ /* 0x002fcc00078e0028 */
[----:B------:R-:W5:Y:S01]  /*2d90*/  LDG.E.128 R40, desc[UR6][R40.64] ;  /* 0x0000000628287981 */ /* 0x000f62000c1e1d00 */
[----:B0-----:R-:W-:-:S04]  /*2da0*/  ISETP.NE.U32.AND P1, PT, R68, RZ, PT ;  /* 0x000000ff4400720c */ /* 0x001fc80003f25070 */
        /* <DEDUP_REMOVED lines=16> */
.L_x_24836:
[----:B------:R-:W-:-:S07]  /*2eb0*/  MOV R131, R112 ;  /* 0x0000007000837202 */ /* 0x000fce0000000f00 */
.L_x_24837:
[----:B------:R-:W-:Y:S05]  /*2ec0*/  BSYNC B2 ;  /* 0x0000000000027941 */ /* 0x000fea0003800000 */
.L_x_24835:
        /* <DEDUP_REMOVED lines=16> */
.L_x_24841:
[----:B------:R-:W-:Y:S05]  /*2fd0*/  BSYNC B3 ;  /* 0x0000000000037941 */ /* 0x000fea0003800000 */
.L_x_24840:
        /* <DEDUP_REMOVED lines=44> */
.L_x_24839:
[----:B------:R-:W-:Y:S05]  /*32a0*/  BSYNC B2 ;  /* 0x0000000000027941 */ /* 0x000fea0003800000 */
.L_x_24838:
[----:B------:R-:W0:Y:S01]  /*32b0*/  LDC R130, c[0x0][0x298] ;  /* 0x0000a600ff827b82 */ /* 0x000e220000000800 */
[----:B------:R-:W-:Y:S01]  /*32c0*/  ISETP.NE.U32.AND P1, PT, R68, RZ, PT ;  /* 0x000000ff4400720c */ /* 0x000fe20003f25070 */
[----:B------:R-:W-:Y:S01]  /*32d0*/  BSSY B2, `(.L_x_24842) ;  /* 0x0000017000027945 */ /* 0x000fe20003800000 */
[----:B------:R-:W-:Y:S01]  /*32e0*/  I2FP.F32.U32 R68, R131 ;  /* 0x0000008300447245 */ /* 0x000fe20000201000 */
[----:B------:R-:W-:Y:S01]  /*32f0*/  IMAD.MOV.U32 R131, RZ, RZ, 0x2f800000 ;  /* 0x2f800000ff837424 */ /* 0x000fe200078e00ff */
[----:B------:R-:W-:Y:S01]  /*3300*/  ISETP.NE.AND.EX P1, PT, R69, RZ, PT, P1 ;  /* 0x000000ff4500720c */ /* 0x000fe20003f25310 */
[----:B-----5:R-:W-:Y:S01]  /*3310*/  FMUL.FTZ R69, R40, R71 ;  /* 0x0000004728457220 */ /* 0x020fe20000410000 */
[----:B------:R-:W-:Y:S01]  /*3320*/  ISETP.NE.AND P3, PT, R128, 0x1, PT ;  /* 0x000000018000780c */ /* 0x000fe20003f65270 */
[----:B------:R-:W1:Y:S01]  /*3330*/  LDC R125, c[0x0][0x294] ;  /* 0x0000a500ff7d7b82 */ /* 0x000e620000000800 */
[----:B------:R-:W-:Y:S01]  /*3340*/  FFMA.FTZ R68, R68, R131, 1.1641532182693481445e-10 ;  /* 0x2f00000044447423 */ /* 0x000fe20000010083 */
[----:B0-----:R-:W-:-:S04]  /*3350*/  FMUL.FTZ R69, R69, R130 ;  /* 0x0000008245457220 */ /* 0x001fc80000410000 */
[----:B-1----:R-:W-:-:S04]  /*3360*/  FSETP.GTU.FTZ.AND P2, PT, R68, R125, PT ;  /* 0x0000007d4400720b */ /* 0x002fc80003f5c000 */
        /* <DEDUP_REMOVED lines=12> */
.L_x_24843:
[----:B------:R-:W-:-:S07]  /*3430*/  MOV R132, R112 ;  /* 0x0000007000847202 */ /* 0x000fce0000000f00 */
.L_x_24844:
[----:B------:R-:W-:Y:S05]  /*3440*/  BSYNC B2 ;  /* 0x0000000000027941 */ /* 0x000fea0003800000 */
.L_x_24842:
        /* <DEDUP_REMOVED lines=16> */
.L_x_24848:
[----:B------:R-:W-:Y:S05]  /*3550*/  BSYNC B3 ;  /* 0x0000000000037941 */ /* 0x000fea0003800000 */
.L_x_24847:
        /* <DEDUP_REMOVED lines=44> */
.L_x_24846:
[----:B------:R-:W-:Y:S05]  /*3820*/  BSYNC B2 ;  /* 0x0000000000027941 */ /* 0x000fea0003800000 */
.L_x_24845:
[----:B------:R-:W-:Y:S01]  /*3830*/  I2FP.F32.U32 R68, R132 ;  /* 0x0000008400447245 */ /* 0x000fe20000201000 */
[----:B------:R-:W-:Y:S01]  /*3840*/  FMUL.FTZ R41, R41, R71 ;  /* 0x0000004729297220 */ /* 0x000fe20000410000 */
[C---:B------:R-:W-:Y:S01]  /*3850*/  ISETP.NE.AND P4, PT, R69.reuse, 0x1, PT ;  /* 0x000000014500780c */ /* 0x040fe20003f85270 */
[----:B------:R-:W-:Y:S01]  /*3860*/  BSSY B2, `(.L_x_24849) ;  /* 0x0000011000027945 */ /* 0x000fe20003800000 */
[----:B------:R-:W-:Y:S02]  /*3870*/  VIADD R126, R69, 0x1 ;  /* 0x00000001457e7836 */ /* 0x000fe40000000000 */
[----:B------:R-:W-:Y:S01]  /*3880*/  FFMA.FTZ R68, R68, R131, 1.1641532182693481445e-10 ;  /* 0x2f00000044447423 */ /* 0x000fe20000010083 */
[----:B------:R-:W-:-:S04]  /*3890*/  FMUL.FTZ R41, R41, R130 ;  /* 0x0000008229297220 */ /* 0x000fc80000410000 */
        /* <DEDUP_REMOVED lines=12> */
.L_x_24850:
[----:B------:R-:W-:-:S07]  /*3960*/  IMAD.MOV.U32 R132, RZ, RZ, R112 ;  /* 0x000000ffff847224 */ /* 0x000fce00078e0070 */
.L_x_24851:
[----:B------:R-:W-:Y:S05]  /*3970*/  BSYNC B2 ;  /* 0x0000000000027941 */ /* 0x000fea0003800000 */
.L_x_24849:
        /* <DEDUP_REMOVED lines=16> */
.L_x_24855:
[----:B------:R-:W-:Y:S05]  /*3a80*/  BSYNC B3 ;  /* 0x0000000000037941 */ /* 0x000fea0003800000 */
.L_x_24854:
        /* <DEDUP_REMOVED lines=42> */
[----:B------:R-:W-:Y:S01]  /*3d30*/  LOP3.LUT R107, R127, UR31, R128, 0x96, !PT ;  /* 0x0000001f7f6b7c12 */ /* 0x000fe2000f8e9680 */
[----:B------:R-:W-:-:S07]  /*3d40*/  IMAD.MOV.U32 R126, RZ, RZ, RZ ;  /* 0x000000ffff7e7224 */ /* 0x000fce00078e00ff */
.L_x_24853:
[----:B------:R-:W-:Y:S05]  /*3d50*/  BSYNC B2 ;  /* 0x0000000000027941 */ /* 0x000fea0003800000 */
.L_x_24852:
[----:B------:R-:W-:Y:S01]  /*3d60*/  I2FP.F32.U32 R68, R132 ;  /* 0x0000008400447245 */ /* 0x000fe20000201000 */
[----:B------:R-:W-:Y:S01]  /*3d70*/  FMUL.FTZ R69, R42, R71 ;  /* 0x000000472a457220 */ /* 0x000fe20000410000 */
[C---:B------:R-:W-:Y:S01]  /*3d80*/  ISETP.NE.AND P5, PT, R126.reuse, 0x1, PT ;  /* 0x000000017e00780c */ /* 0x040fe20003fa5270 */
[----:B------:R-:W-:Y:S01]  /*3d90*/  BSSY B2, `(.L_x_24856) ;  /* 0x0000011000027945 */ /* 0x000fe20003800000 */
[----:B------:R-:W-:Y:S01]  /*3da0*/  IADD3 R109, R126, 0x1, RZ ;  /* 0x000000017e6d7810 */ /* 0x000fe20007ffe0ff */
[----:B------:R-:W-:Y:S01]  /*3db0*/  FFMA.FTZ R68, R68, R131, 1.1641532182693481445e-10 ;  /* 0x2f00000044447423 */ /* 0x000fe20000010083 */
[----:B------:R-:W-:-:S04]  /*3dc0*/  FMUL.FTZ R69, R69, R130 ;  /* 0x0000008245457220 */ /* 0x000fc80000410000 */
        /* <DEDUP_REMOVED lines=12> */
.L_x_24857:
[----:B------:R-:W-:-:S07]  /*3e90*/  MOV R132, R112 ;  /* 0x0000007000847202 */ /* 0x000fce0000000f00 */
.L_x_24858:
[----:B------:R-:W-:Y:S05]  /*3ea0*/  BSYNC B2 ;  /* 0x0000000000027941 */ /* 0x000fea0003800000 */
.L_x_24856:
        /* <DEDUP_REMOVED lines=16> */
.L_x_24862:
[----:B------:R-:W-:Y:S05]  /*3fb0*/  BSYNC B3 ;  /* 0x0000000000037941 */ /* 0x000fea0003800000 */
.L_x_24861:
        /* <DEDUP_REMOVED lines=41> */
[----:B------:R-:W-:-:S05]  /*4250*/  IMAD.WIDE.U32 R126, R126, -0x326172a9, RZ ;  /* 0xcd9e8d577e7e7825 */ /* 0x000fca00078e00ff */
[----:B------:R-:W-:Y:S02]  /*4260*/  LOP3.LUT R107, R127, UR31, R128, 0x96, !PT ;  /* 0x0000001f7f6b7c12 */ /* 0x000fe4000f8e9680 */
[----:B------:R-:W-:-:S07]  /*4270*/  MOV R112, R126 ;  /* 0x0000007e00707202 */ /* 0x000fce0000000f00 */
.L_x_24860:
[----:B------:R-:W-:Y:S05]  /*4280*/  BSYNC B2 ;  /* 0x0000000000027941 */ /* 0x000fea0003800000 */
.L_x_24859:
[----:B------:R-:W-:Y:S01]  /*4290*/  I2FP.F32.U32 R68, R132 ;  /* 0x0000008400447245 */ /* 0x000fe20000201000 */
[----:B------:R-:W-:Y:S01]  /*42a0*/  FMUL.FTZ R43, R43, R71 ;  /* 0x000000472b2b7220 */ /* 0x000fe20000410000 */
[----:B------:R-:W-:Y:S02]  /*42b0*/  SEL R69, RZ, 0x10000, P4 ;  /* 0x00010000ff457807 */ /* 0x000fe40002000000 */
[----:B------:R-:W-:Y:S01]  /*42c0*/  SEL R128, RZ, 0x1, P2 ;  /* 0x00000001ff807807 */ /* 0x000fe20001000000 */
[----:B------:R-:W-:Y:S01]  /*42d0*/  FFMA.FTZ R68, R68, R131, 1.1641532182693481445e-10 ;  /* 0x2f00000044447423 */ /* 0x000fe20000010083 */
[----:B------:R-:W-:-:S04]  /*42e0*/  FMUL.FTZ R43, R43, R130 ;  /* 0x000000822b2b7220 */ /* 0x000fc80000410000 */
[----:B------:R-:W-:Y:S02]  /*42f0*/  FSETP.GTU.FTZ.AND P5, PT, R68, R125, PT ;  /* 0x0000007d4400720b */ /* 0x000fe40003fbc000 */
[----:B------:R-:W-:Y:S02]  /*4300*/  SEL R125, RZ, 0x100, P3 ;  /* 0x00000100ff7d7807 */ /* 0x000fe40001800000 */
[----:B------:R-:W-:Y:S02]  /*4310*/  FSEL R43, R43, RZ, !P5 ;  /* 0x000000ff2b2b7208 */ /* 0x000fe40006800000 */
[----:B------:R-:W-:-:S03]  /*4320*/  SEL R68, RZ, 0x1000000, P5 ;  /* 0x01000000ff447807 */ /* 0x000fc60002800000 */
[----:B------:R-:W-:Y:S01]  /*4330*/  @P1 FADD.FTZ R43, R35, R43 ;  /* 0x0000002b232b1221 */ /* 0x000fe20000010000 */
[C---:B------:R-:W-:Y:S02]  /*4340*/  LEA R126, P1, R124.reuse, UR10, 0x4 ;  /* 0x0000000a7c7e7c11 */ /* 0x040fe4000f8220ff */
[----:B------:R-:W-:Y:S02]  /*4350*/  IADD3 R125, R125, R68, R69 ;  /* 0x000000447d7d7210 */ /* 0x000fe40007ffe045 */
[C---:B------:R-:W-:Y:S02]  /*4360*/  LEA.HI.X R127, R124.reuse, UR11, RZ, 0x4, P1 ;  /* 0x0000000b7c7f7c11 */ /* 0x040fe400088f24ff */
[C---:B------:R-:W-:Y:S01]  /*4370*/  LEA R68, P1, R124.reuse, UR12, 0x2 ;  /* 0x0000000c7c447c11 */ /* 0x040fe2000f8210ff */
[----:B------:R-:W-:Y:S02]  /*4380*/  IMAD.IADD R125, R125, 0x1, R128 ;  /* 0x000000017d7d7824 */ /* 0x000fe400078e0280 */
[----:B------:R1:W-:Y:S01]  /*4390*/  STG.E.128 desc[UR6][R126.64], R40 ;  /* 0x000000287e007986 */ /* 0x0003e2000c101d06 */
[----:B------:R-:W-:-:S02]  /*43a0*/  LEA.HI.X R69, R124, UR13, RZ, 0x2, P1 ;  /* 0x0000000d7c457c11 */ /* 0x000fc400088f14ff */
[----:B------:R-:W-:-:S03]  /*43b0*/  IADD3 R124, R124, 0x20, RZ ;  /* 0x000000207c7c7810 */ /* 0x000fc60007ffe0ff */
[----:B------:R1:W-:Y:S04]  /*43c0*/  STG.E desc[UR6][R68.64], R125 ;  /* 0x0000007d44007986 */ /* 0x0003e8000c101906 */
.L_x_24834:
[----:B------:R-:W-:Y:S05]  /*43d0*/  BSYNC B1 ;  /* 0x0000000000017941 */ /* 0x000fea0003800000 */
.L_x_24833:
[----:B------:R-:W-:Y:S01]  /*43e0*/  ISETP.NE.AND P1, PT, R121, RZ, PT ;  /* 0x000000ff7900720c */ /* 0x000fe20003f25270 */
[----:B------:R-:W-:-:S12]  /*43f0*/  BSSY B1, `(.L_x_24863) ;  /* 0x0000169000017945 */ /* 0x000fd80003800000 */
[----:B------:R-:W-:Y:S05]  /*4400*/  @!P1 BRA `(.L_x_24864) ;  /* 0x00000014009c9947 */ /* 0x000fea0003800000 */
[----:B------:R-:W2:Y:S08]  /*4410*/  LDC.64 R44, c[0x0][0x220] ;  /* 0x00008800ff2c7b82 */ /* 0x000eb00000000a00 */
[----:B01----:R-:W0:Y:S01]  /*4420*/  LDC.64 R68, c[0x0][0x230] ;  /* 0x00008c00ff447b82 */ /* 0x003e220000000a00 */
[----:B--2---:R-:W-:-:S06]  /*4430*/  IMAD.WIDE.U32 R44, R124, 0x10, R44 ;  /* 0x000000107c2c7825 */ /* 0x004fcc00078e002c */
        /* <DEDUP_REMOVED lines=18> */
.L_x_24866:
[----:B------:R-:W-:-:S07]  /*4560*/  IMAD.MOV.U32 R131, RZ, RZ, R112 ;  /* 0x000000ffff837224 */ /* 0x000fce00078e0070 */
.L_x_24867:
[----:B------:R-:W-:Y:S05]  /*4570*/  BSYNC B2 ;  /* 0x0000000000027941 */ /* 0x000fea0003800000 */
.L_x_24865:
        /* <DEDUP_REMOVED lines=16> */
.L_x_24871:
[----:B------:R-:W-:Y:S05]  /*4680*/  BSYNC B3 ;  /* 0x0000000000037941 */ /* 0x000fea0003800000 */
.L_x_24870:
        /* <DEDUP_REMOVED lines=44> */
.L_x_24869:
[----:B------:R-:W-:Y:S05]  /*4950*/  BSYNC B2 ;  /* 0x0000000000027941 */ /* 0x000fea0003800000 */
.L_x_24868:
[----:B------:R-:W0:Y:S01]  /*4960*/  LDC R130, c[0x0][0x298] ;  /* 0x0000a600ff827b82 */ /* 0x000e220000000800 */
[----:B------:R-:W-:Y:S01]  /*4970*/  ISETP.NE.U32.AND P1, PT, R68, RZ, PT ;  /* 0x000000ff4400720c */ /* 0x000fe20003f25070 */
[----:B------:R-:W-:Y:S01]  /*4980*/  BSSY B2, `(.L_x_24872) ;  /* 0x0000017000027945 */ /* 0x000fe20003800000 */
[----:B------:R-:W-:Y:S01]  /*4990*/  I2FP.F32.U32 R68, R131 ;  /* 0x0000008300447245 */ /* 0x000fe20000201000 */
[----:B------:R-:W-:Y:S01]  /*49a0*/  HFMA2.MMA R131, -RZ, RZ, 0.1171875, 0 ;  /* 0x2f800000ff837435 */ /* 0x000fe200000001ff */
[----:B------:R-:W-:Y:S01]  /*49b0*/  ISETP.NE.AND.EX P1, PT, R69, RZ, PT, P1 ;  /* 0x000000ff4500720c */ /* 0x000fe20003f25310 */
[----:B-----5:R-:W-:Y:S01]  /*49c0*/  FMUL.FTZ R69, R44, R71 ;  /* 0x000000472c457220 */ /* 0x020fe20000410000 */
[----:B------:R-:W-:Y:S01]  /*49d0*/  ISETP.NE.AND P3, PT, R128, 0x1, PT ;  /* 0x000000018000780c */ /* 0x000fe20003f65270 */
[----:B------:R-:W1:Y:S06]  /*49e0*/  LDC R125, c[0x0][0x294] ;  /* 0x0000a500ff7d7b82 */ /* 0x000e6c0000000800 */
[----:B------:R-:W-:Y:S01]  /*49f0*/  FFMA.FTZ R68, R68, R131, 1.1641532182693481445e-10 ;  /* 0x2f00000044447423 */ /* 0x000fe20000010083 */
[----:B0-----:R-:W-:-:S04]  /*4a00*/  FMUL.FTZ R69, R69, R130 ;  /* 0x0000008245457220 */ /* 0x001fc80000410000 */
[----:B-1----:R-:W-:-:S04]  /*4a10*/  FSETP.GTU.FTZ.AND P2, PT, R68, R125, PT ;  /* 0x0000007d4400720b */ /* 0x002fc80003f5c000 */
        /* <DEDUP_REMOVED lines=12> */
.L_x_24873:
[----:B------:R-:W-:-:S07]  /*4ae0*/  IMAD.MOV.U32 R132, RZ, RZ, R112 ;  /* 0x000000ffff847224 */ /* 0x000fce00078e0070 */
.L_x_24874:
[----:B------:R-:W-:Y:S05]  /*4af0*/  BSYNC B2 ;  /* 0x0000000000027941 */ /* 0x000fea0003800000 */
.L_x_24872:
        /* <DEDUP_REMOVED lines=16> */
.L_x_24878:
[----:B------:R-:W-:Y:S05]  /*4c00*/  BSYNC B3 ;  /* 0x0000000000037941 */ /* 0x000fea0003800000 */
.L_x_24877:
        /* <DEDUP_REMOVED lines=44> */
.L_x_24876:
[----:B------:R-:W-:Y:S05]  /*4ed0*/  BSYNC B2 ;  /* 0x0000000000027941 */ /* 0x000fea0003800000 */
.L_x_24875:
        /* <DEDUP_REMOVED lines=19> */
.L_x_24880:
[----:B------:R-:W-:-:S07]  /*5010*/  MOV R132, R112 ;  /* 0x0000007000847202 */ /* 0x000fce0000000f00 */
.L_x_24881:
[----:B------:R-:W-:Y:S05]  /*5020*/  BSYNC B2 ;  /* 0x0000000000027941 */ /* 0x000fea0003800000 */
.L_x_24879:
        /* <DEDUP_REMOVED lines=16> */
.L_x_24885:
[----:B------:R-:W-:Y:S05]  /*5130*/  BSYNC B3 ;  /* 0x0000000000037941 */ /* 0x000fea0003800000 */
.L_x_24884:
        /* <DEDUP_REMOVED lines=40> */
[----:B------:R-:W-:-:S03]  /*53c0*/  IMAD.WIDE.U32 R126, R126, -0x326172a9, RZ ;  /* 0xcd9e8d577e7e7825 */ /* 0x000fc600078e00ff */
[----:B------:R-:W-:Y:S01]  /*53d0*/  MOV R112, R126 ;  /* 0x0000007e00707202 */ /* 0x000fe20000000f00 */
[----:B------:R-:W-:Y:S01]  /*53e0*/  HFMA2.MMA R126, -RZ, RZ, 0, 0 ;  /* 0x00000000ff7e7435 */ /* 0x000fe200000001ff */
[----:B------:R-:W-:-:S10]  /*53f0*/  LOP3.LUT R107, R127, UR31, R128, 0x96, !PT ;  /* 0x0000001f7f6b7c12 */ /* 0x000fd4000f8e9680 */
.L_x_24883:
[----:B------:R-:W-:Y:S05]  /*5400*/  BSYNC B2 ;  /* 0x0000000000027941 */ /* 0x000fea0003800000 */
.L_x_24882:
        /* <DEDUP_REMOVED lines=19> */
.L_x_24887:
[----:B------:R-:W-:-:S07]  /*5540*/  IMAD.MOV.U32 R132, RZ, RZ, R112 ;  /* 0x000000ffff847224 */ /* 0x000fce00078e0070 */
.L_x_24888:
[----:B------:R-:W-:Y:S05]  /*5550*/  BSYNC B2 ;  /* 0x0000000000027941 */ /* 0x000fea0003800000 */
.L_x_24886:
        /* <DEDUP_REMOVED lines=16> */
.L_x_24892:
[----:B------:R-:W-:Y:S05]  /*5660*/  BSYNC B3 ;  /* 0x0000000000037941 */ /* 0x000fea0003800000 */
.L_x_24891:
        /* <DEDUP_REMOVED lines=40> */
[----:B------:R-:W-:Y:S01]  /*58f0*/  IMAD.WIDE.U32 R126, R126, -0x326172a9, RZ ;  /* 0xcd9e8d577e7e7825 */ /* 0x000fe200078e00ff */
[----:B------:R-:W-:-:S03]  /*5900*/  MOV R110, R68 ;  /* 0x00000044006e7202 */ /* 0x000fc60000000f00 */
[----:B------:R-:W-:Y:S01]  /*5910*/  IMAD.MOV.U32 R112, RZ, RZ, R126 ;  /* 0x000000ffff707224 */ /* 0x000fe200078e007e */
[----:B------:R-:W-:-:S07]  /*5920*/  LOP3.LUT R107, R127, UR31, R128, 0x96, !PT ;  /* 0x0000001f7f6b7c12 */ /* 0x000fce000f8e9680 */
.L_x_24890:
[----:B------:R-:W-:Y:S05]  /*5930*/  BSYNC B2 ;  /* 0x0000000000027941 */ /* 0x000fea0003800000 */
.L_x_24889:
        /* <DEDUP_REMOVED lines=20> */
.L_x_24864:
[----:B------:R-:W-:Y:S05]  /*5a80*/  BSYNC B1 ;  /* 0x0000000000017941 */ /* 0x000fea0003800000 */
.L_x_24863:
[----:B------:R-:W-:Y:S01]  /*5a90*/  ISETP.NE.AND P1, PT, R120, RZ, PT ;  /* 0x000000ff7800720c */ /* 0x000fe20003f25270 */
[----:B------:R-:W-:-:S12]  /*5aa0*/  BSSY B1, `(.L_x_24893) ;  /* 0x0000169000017945 */ /* 0x000fd80003800000 */
[----:B------:R-:W-:Y:S05]  /*5ab0*/  @!P1 BRA `(.L_x_24894) ;  /* 0x00000014009c9947 */ /* 0x000fea0003800000 */
[----:B------:R-:W3:Y:S08]  /*5ac0*/  LDC.64 R48, c[0x0][0x220] ;  /* 0x00008800ff307b82 */ /* 0x000ef00000000a00 */
[----:B012---:R-:W0:Y:S01]  /*5ad0*/  LDC.64 R68, c[0x0][0x230] ;  /* 0x00008c00ff447b82 */ /* 0x007e220000000a00 */
[----:B---3--:R-:W-:-:S06]  /*5ae0*/  IMAD.WIDE.U32 R48, R124, 0x10, R48 ;  /* 0x000000107c307825 */ /* 0x008fcc00078e0030 */
        /* <DEDUP_REMOVED lines=18> */
.L_x_24896:
[----:B------:R-:W-:-:S07]  /*5c10*/  MOV R131, R112 ;  /* 0x0000007000837202 */ /* 0x000fce0000000f00 */
.L_x_24897:
[----:B------:R-:W-:Y:S05]  /*5c20*/  BSYNC B2 ;  /* 0x0000000000027941 */ /* 0x000fea0003800000 */
.L_x_24895:
        /* <DEDUP_REMOVED lines=16> */
.L_x_24901:
[----:B------:R-:W-:Y:S05]  /*5d30*/  BSYNC B3 ;  /* 0x0000000000037941 */ /* 0x000fea0003800000 */
.L_x_24900:
        /* <DEDUP_REMOVED lines=44> */
.L_x_24899:
[----:B------:R-:W-:Y:S05]  /*6000*/  BSYNC B2 ;  /* 0x0000000000027941 */ /* 0x000fea0003800000 */
.L_x_24898:
        /* <DEDUP_REMOVED lines=24> */
.L_x_24903:
[----:B------:R-:W-:-:S07]  /*6190*/  MOV R132, R112 ;  /* 0x0000007000847202 */ /* 0x000fce0000000f00 */
.L_x_24904:
[----:B------:R-:W-:Y:S05]  /*61a0*/  BSYNC B2 ;  /* 0x0000000000027941 */ /* 0x000fea0003800000 */
.L_x_24902:
        /* <DEDUP_REMOVED lines=16> */
.L_x_24908:
[----:B------:R-:W-:Y:S05]  /*62b0*/  BSYNC B3 ;  /* 0x0000000000037941 */ /* 0x000fea0003800000 */
.L_x_24907:
        /* <DEDUP_REMOVED lines=44> */
.L_x_24906:
[----:B------:R-:W-:Y:S05]  /*6580*/  BSYNC B2 ;  /* 0x0000000000027941 */ /* 0x000fea0003800000 */
.L_x_24905:
        /* <DEDUP_REMOVED lines=19> */
.L_x_24910:
[----:B------:R-:W-:-:S07]  /*66c0*/  IMAD.MOV.U32 R132, RZ, RZ, R112 ;  /* 0x000000ffff847224 */ /* 0x000fce00078e0070 */
.L_x_24911:
[----:B------:R-:W-:Y:S05]  /*66d0*/  BSYNC B2 ;  /* 0x0000000000027941 */ /* 0x000fea0003800000 */
.L_x_24909:
        /* <DEDUP_REMOVED lines=16> */
.L_x_24915:
[----:B------:R-:W-:Y:S05]  /*67e0*/  BSYNC B3 ;  /* 0x0000000000037941 */ /* 0x000fea0003800000 */
.L_x_24914:
        /* <DEDUP_REMOVED lines=44> */
.L_x_24913:
[----:B------:R-:W-:Y:S05]  /*6ab0*/  BSYNC B2 ;  /* 0x0000000000027941 */ /* 0x000fea0003800000 */
.L_x_24912:
        /* <DEDUP_REMOVED lines=19> */
.L_x_24917:
[----:B------:R-:W-:-:S07]  /*6bf0*/  MOV R132, R112 ;  /* 0x0000007000847202 */ /* 0x000fce0000000f00 */
.L_x_24918:
[----:B------:R-:W-:Y:S05]  /*6c00*/  BSYNC B2 ;  /* 0x0000000000027941 */ /* 0x000fea0003800000 */
.L_x_24916:
        /* <DEDUP_REMOVED lines=16> */
.L_x_24922:
[----:B------:R-:W-:Y:S05]  /*6d10*/  BSYNC B3 ;  /* 0x0000000000037941 */ /* 0x000fea0003800000 */
.L_x_24921:
        /* <DEDUP_REMOVED lines=44> */
.L_x_24920:
[----:B------:R-:W-:Y:S05]  /*6fe0*/  BSYNC B2 ;  /* 0x0000000000027941 */ /* 0x000fea0003800000 */
.L_x_24919:
        /* <DEDUP_REMOVED lines=20> */
.L_x_24894:
[----:B------:R-:W-:Y:S05]  /*7130*/  BSYNC B1 ;  /* 0x0000000000017941 */ /* 0x000fea0003800000 */
.L_x_24893:
[----:B------:R-:W-:Y:S01]  /*7140*/  ISETP.NE.AND P1, PT, R119, RZ, PT ;  /* 0x000000ff7700720c */ /* 0x000fe20003f25270 */
[----:B------:R-:W-:-:S12]  /*7150*/  BSSY B1, `(.L_x_24923) ;  /* 0x0000169000017945 */ /* 0x000fd80003800000 */
[----:B------:R-:W-:Y:S05]  /*7160*/  @!P1 BRA `(.L_x_24924) ;  /* 0x00000014009c9947 */ /* 0x000fea0003800000 */
[----:B------:R-:W4:Y:S08]  /*7170*/  LDC.64 R52, c[0x0][0x220] ;  /* 0x00008800ff347b82 */ /* 0x000f300000000a00 */
[----:B0123--:R-:W0:Y:S01]  /*7180*/  LDC.64 R68, c[0x0][0x230] ;  /* 0x00008c00ff447b82 */ /* 0x00fe220000000a00 */
[----:B----4-:R-:W-:-:S06]  /*7190*/  IMAD.WIDE.U32 R52, R124, 0x10, R52 ;  /* 0x000000107c347825 */ /* 0x010fcc00078e0034 */
        /* <DEDUP_REMOVED lines=18> */
.L_x_24926:
[----:B------:R-:W-:-:S07]  /*72c0*/  IMAD.MOV.U32 R131, RZ, RZ, R112 ;  /* 0x000000ffff837224 */ /* 0x000fce00078e0070 */
.L_x_24927:
[----:B------:R-:W-:Y:S05]  /*72d0*/  BSYNC B2 ;  /* 0x0000000000027941 */ /* 0x000fea0003800000 */
.L_x_24925:
        /* <DEDUP_REMOVED lines=16> */
.L_x_24931:
[----:B------:R-:W-:Y:S05]  /*73e0*/  BSYNC B3 ;  /* 0x0000000000037941 */ /* 0x000fea0003800000 */
.L_x_24930:
        /* <DEDUP_REMOVED lines=44> */
.L_x_24929:
[----:B------:R-:W-:Y:S05]  /*76b0*/  BSYNC B2 ;  /* 0x0000000000027941 */ /* 0x000fea0003800000 */
.L_x_24928:
        /* <DEDUP_REMOVED lines=24> */
.L_x_24933:
[----:B------:R-:W-:-:S07]  /*7840*/  IMAD.MOV.U32 R132, RZ, RZ, R112 ;  /* 0x000000ffff847224 */ /* 0x000fce00078e0070 */
.L_x_24934:
[----:B------:R-:W-:Y:S05]  /*7850*/  BSYNC B2 ;  /* 0x0000000000027941 */ /* 0x000fea0003800000 */
.L_x_24932:
        /* <DEDUP_REMOVED lines=16> */
.L_x_24938:
[----:B------:R-:W-:Y:S05]  /*7960*/  BSYNC B3 ;  /* 0x0000000000037941 */ /* 0x000fea0003800000 */
.L_x_24937:
        /* <DEDUP_REMOVED lines=44> */
.L_x_24936:
[----:B------:R-:W-:Y:S05]  /*7c30*/  BSYNC B2 ;  /* 0x0000000000027941 */ /* 0x000fea0003800000 */
.L_x_24935:
        /* <DEDUP_REMOVED lines=19> */
.L_x_24940:
[----:B------:R-:W-:-:S07]  /*7d70*/  MOV R132, R112 ;  /* 0x0000007000847202 */ /* 0x000fce0000000f00 */
.L_x_24941:
[----:B------:R-:W-:Y:S05]  /*7d80*/  BSYNC B2 ;  /* 0x0000000000027941 */ /* 0x000fea0003800000 */
.L_x_24939:
        /* <DEDUP_REMOVED lines=16> */
.L_x_24945:
[----:B------:R-:W-:Y:S05]  /*7e90*/  BSYNC B3 ;  /* 0x0000000000037941 */ /* 0x000fea0003800000 */
.L_x_24944:
        /* <DEDUP_REMOVED lines=44> */
.L_x_24943:
[----:B------:R-:W-:Y:S05]  /*8160*/  BSYNC B2 ;  /* 0x0000000000027941 */ /* 0x000fea0003800000 */
.L_x_24942:
        /* <DEDUP_REMOVED lines=19> */
.L_x_24947:
[----:B------:R-:W-:-:S07]  /*82a0*/  IMAD.MOV.U32 R132, RZ, RZ, R112 ;  /* 0x000000ffff847224 */ /* 0x000fce00078e0070 */
.L_x_24948:
[----:B------:R-:W-:Y:S05]  /*82b0*/  BSYNC B2 ;  /* 0x0000000000027941 */ /* 0x000fea0003800000 */
.L_x_24946:
        /* <DEDUP_REMOVED lines=16> */
.L_x_24952:
[----:B------:R-:W-:Y:S05]  /*83c0*/  BSYNC B3 ;  /* 0x0000000000037941 */ /* 0x000fea0003800000 */
.L_x_24951:
        /* <DEDUP_REMOVED lines=44> */
.L_x_24950:
[----:B------:R-:W-:Y:S05]  /*8690*/  BSYNC B2 ;  /* 0x0000000000027941 */ /* 0x000fea0003800000 */
.L_x_24949:
        /* <DEDUP_REMOVED lines=20> */
.L_x_24924:
[----:B------:R-:W-:Y:S05]  /*87e0*/  BSYNC B1 ;  /* 0x0000000000017941 */ /* 0x000fea0003800000 */
.L_x_24923:
[----:B------:R-:W-:Y:S01]  /*87f0*/  ISETP.NE.AND P1, PT, R118, RZ, PT ;  /* 0x000000ff7600720c */ /* 0x000fe20003f25270 */
[----:B------:R-:W-:-:S12]  /*8800*/  BSSY B1, `(.L_x_24953) ;  /* 0x0000169000017945 */ /* 0x000fd80003800000 */
[----:B------:R-:W-:Y:S05]  /*8810*/  @!P1 BRA `(.L_x_24954) ;  /* 0x00000014009c9947 */ /* 0x000fea0003800000 */
[----:B------:R-:W0:Y:S08]  /*8820*/  LDC.64 R56, c[0x0][0x220] ;  /* 0x00008800ff387b82 */ /* 0x000e300000000a00 */
[----:B01234-:R-:W0:Y:S01]  /*8830*/  LDC.64 R68, c[0x0][0x230] ;  /* 0x00008c00ff447b82 */ /* 0x01fe220000000a00 */
[----:B------:R-:W-:-:S06]  /*8840*/  IMAD.WIDE.U32 R56, R124, 0x10, R56 ;  /* 0x000000107c387825 */ /* 0x000fcc00078e0038 */
        /* <DEDUP_REMOVED lines=18> */
.L_x_24956:
[----:B------:R-:W-:-:S07]  /*8970*/  MOV R131, R112 ;  /* 0x0000007000837202 */ /* 0x000fce0000000f00 */
.L_x_24957:
[----:B------:R-:W-:Y:S05]  /*8980*/  BSYNC B2 ;  /* 0x0000000000027941 */ /* 0x000fea0003800000 */
.L_x_24955:
        /* <DEDUP_REMOVED lines=16> */
.L_x_24961:
[----:B------:R-:W-:Y:S05]  /*8a90*/  BSYNC B3 ;  /* 0x0000000000037941 */ /* 0x000fea0003800000 */
.L_x_24960:
        /* <DEDUP_REMOVED lines=44> */
.L_x_24959:
[----:B------:R-:W-:Y:S05]  /*8d60*/  BSYNC B2 ;  /* 0x0000000000027941 */ /* 0x000fea0003800000 */
.L_x_24958:
        /* <DEDUP_REMOVED lines=24> */
.L_x_24963:
[----:B------:R-:W-:-:S07]  /*8ef0*/  MOV R132, R112 ;  /* 0x0000007000847202 */ /* 0x000fce0000000f00 */
.L_x_24964:
[----:B------:R-:W-:Y:S05]  /*8f00*/  BSYNC B2 ;  /* 0x0000000000027941 */ /* 0x000fea0003800000 */
.L_x_24962:
        /* <DEDUP_REMOVED lines=16> */
.L_x_24968:
[----:B------:R-:W-:Y:S05]  /*9010*/  BSYNC B3 ;  /* 0x0000000000037941 */ /* 0x000fea0003800000 */
.L_x_24967:
        /* <DEDUP_REMOVED lines=44> */
.L_x_24966:
[----:B------:R-:W-:Y:S05]  /*92e0*/  BSYNC B2 ;  /* 0x0000000000027941 */ /* 0x000fea0003800000 */
.L_x_24965:
        /* <DEDUP_REMOVED lines=19> */
.L_x_24970:
[----:B------:R-:W-:-:S07]  /*9420*/  IMAD.MOV.U32 R132, RZ, RZ, R112 ;  /* 0x000000ffff847224 */ /* 0x000fce00078e0070 */
.L_x_24971:
[----:B------:R-:W-:Y:S05]  /*9430*/  BSYNC B2 ;  /* 0x0000000000027941 */ /* 0x000fea0003800000 */
.L_x_24969:
        /* <DEDUP_REMOVED lines=16> */
.L_x_24975:
[----:B------:R-:W-:Y:S05]  /*9540*/  BSYNC B3 ;  /* 0x0000000000037941 */ /* 0x000fea0003800000 */
.L_x_24974:
        /* <DEDUP_REMOVED lines=44> */
.L_x_24973:
[----:B------:R-:W-:Y:S05]  /*9810*/  BSYNC B2 ;  /* 0x0000000000027941 */ /* 0x000fea0003800000 */
.L_x_24972:
        /* <DEDUP_REMOVED lines=19> */
.L_x_24977:
[----:B------:R-:W-:-:S07]  /*9950*/  MOV R132, R112 ;  /* 0x0000007000847202 */ /* 0x000fce0000000f00 */
.L_x_24978:
[----:B------:R-:W-:Y:S05]  /*9960*/  BSYNC B2 ;  /* 0x0000000000027941 */ /* 0x000fea0003800000 */
.L_x_24976:
        /* <DEDUP_REMOVED lines=16> */
.L_x_24982:
[----:B------:R-:W-:Y:S05]  /*9a70*/  BSYNC B3 ;  /* 0x0000000000037941 */ /* 0x000fea0003800000 */
.L_x_24981:
        /* <DEDUP_REMOVED lines=44> */
.L_x_24980:
[----:B------:R-:W-:Y:S05]  /*9d40*/  BSYNC B2 ;  /* 0x0000000000027941 */ /* 0x000fea0003800000 */
.L_x_24979:
        /* <DEDUP_REMOVED lines=20> */
.L_x_24954:
[----:B------:R-:W-:Y:S05]  /*9e90*/  BSYNC B1 ;  /* 0x0000000000017941 */ /* 0x000fea0003800000 */
.L_x_24953:
        /* <DEDUP_REMOVED lines=24> */
.L_x_24986:
[----:B------:R-:W-:-:S07]  /*a020*/  IMAD.MOV.U32 R131, RZ, RZ, R112 ;  /* 0x000000ffff837224 */ /* 0x000fce00078e0070 */
.L_x_24987:
[----:B------:R-:W-:Y:S05]  /*a030*/  BSYNC B2 ;  /* 0x0000000000027941 */ /* 0x000fea0003800000 */
.L_x_24985:
        /* <DEDUP_REMOVED lines=16> */
.L_x_24991:
[----:B------:R-:W-:Y:S05]  /*a140*/  BSYNC B3 ;  /* 0x0000000000037941 */ /* 0x000fea0003800000 */
.L_x_24990:
        /* <DEDUP_REMOVED lines=44> */
.L_x_24989:
[----:B------:R-:W-:Y:S05]  /*a410*/  BSYNC B2 ;  /* 0x0000000000027941 */ /* 0x000fea0003800000 */
.L_x_24988:
        /* <DEDUP_REMOVED lines=24> */
.L_x_24993:
[----:B------:R-:W-:-:S07]  /*a5a0*/  IMAD.MOV.U32 R132, RZ, RZ, R112 ;  /* 0x000000ffff847224 */ /* 0x000fce00078e0070 */
.L_x_24994:
[----:B------:R-:W-:Y:S05]  /*a5b0*/  BSYNC B2 ;  /* 0x0000000000027941 */ /* 0x000fea0003800000 */
.L_x_24992:
        /* <DEDUP_REMOVED lines=16> */
.L_x_24998:
[----:B------:R-:W-:Y:S05]  /*a6c0*/  BSYNC B3 ;  /* 0x0000000000037941 */ /* 0x000fea0003800000 */
.L_x_24997:
        /* <DEDUP_REMOVED lines=44> */
.L_x_24996:
[----:B------:R-:W-:Y:S05]  /*a990*/  BSYNC B2 ;  /* 0x0000000000027941 */ /* 0x000fea0003800000 */
.L_x_24995:
        /* <DEDUP_REMOVED lines=19> */
.L_x_25000:
[----:B------:R-:W-:-:S07]  /*aad0*/  MOV R132, R112 ;  /* 0x0000007000847202 */ /* 0x000fce0000000f00 */
.L_x_25001:
[----:B------:R-:W-:Y:S05]  /*aae0*/  BSYNC B2 ;  /* 0x0000000000027941 */ /* 0x000fea0003800000 */
.L_x_24999:
        /* <DEDUP_REMOVED lines=16> */
.L_x_25005:
[----:B------:R-:W-:Y:S05]  /*abf0*/  BSYNC B3 ;  /* 0x0000000000037941 */ /* 0x000fea0003800000 */
.L_x_25004:
        /* <DEDUP_REMOVED lines=44> */
.L_x_25003:
[----:B------:R-:W-:Y:S05]  /*aec0*/  BSYNC B2 ;  /* 0x0000000000027941 */ /* 0x000fea0003800000 */
.L_x_25002:
        /* <DEDUP_REMOVED lines=19> */
.L_x_25007:
[----:B------:R-:W-:-:S07]  /*b000*/  IMAD.MOV.U32 R132, RZ, RZ, R112 ;  /* 0x000000ffff847224 */ /* 0x000fce00078e0070 */
.L_x_25008:
[----:B------:R-:W-:Y:S05]  /*b010*/  BSYNC B2 ;  /* 0x0000000000027941 */ /* 0x000fea0003800000 */
.L_x_25006:
        /* <DEDUP_REMOVED lines=16> */
.L_x_25012:
[----:B------:R-:W-:Y:S05]  /*b120*/  BSYNC B3 ;  /* 0x0000000000037941 */ /* 0x000fea0003800000 */
.L_x_25011:
        /* <DEDUP_REMOVED lines=44> */
.L_x_25010:
[----:B------:R-:W-:Y:S05]  /*b3f0*/  BSYNC B2 ;  /* 0x0000000000027941 */ /* 0x000fea0003800000 */
.L_x_25009:
        /* <DEDUP_REMOVED lines=20> */
.L_x_24984:
[----:B------:R-:W-:Y:S05]  /*b540*/  BSYNC B1 ;  /* 0x0000000000017941 */ /* 0x000fea0003800000 */
.L_x_24983:
        /* <DEDUP_REMOVED lines=24> */
.L_x_25016:
[----:B------:R-:W-:-:S07]  /*b6d0*/  MOV R131, R112 ;  /* 0x0000007000837202 */ /* 0x000fce0000000f00 */
.L_x_25017:
[----:B------:R-:W-:Y:S05]  /*b6e0*/  BSYNC B2 ;  /* 0x0000000000027941 */ /* 0x000fea0003800000 */
.L_x_25015:
        /* <DEDUP_REMOVED lines=16> */
.L_x_25021:
[----:B------:R-:W-:Y:S05]  /*b7f0*/  BSYNC B3 ;  /* 0x0000000000037941 */ /* 0x000fea0003800000 */
.L_x_25020:
        /* <DEDUP_REMOVED lines=44> */
.L_x_25019:
[----:B------:R-:W-:Y:S05]  /*bac0*/  BSYNC B2 ;  /* 0x0000000000027941 */ /* 0x000fea0003800000 */
.L_x_25018:
        /* <DEDUP_REMOVED lines=24> */
.L_x_25023:
[----:B------:R-:W-:-:S07]  /*bc50*/  MOV R132, R112 ;  /* 0x0000007000847202 */ /* 0x000fce0000000f00 */
.L_x_25024:
[----:B------:R-:W-:Y:S05]  /*bc60*/  BSYNC B2 ;  /* 0x0000000000027941 */ /* 0x000fea0003800000 */
.L_x_25022:
        /* <DEDUP_REMOVED lines=16> */
.L_x_25028:
[----:B------:R-:W-:Y:S05]  /*bd70*/  BSYNC B3 ;  /* 0x0000000000037941 */ /* 0x000fea0003800000 */
.L_x_25027:
        /* <DEDUP_REMOVED lines=44> */
.L_x_25026:
[----:B------:R-:W-:Y:S05]  /*c040*/  BSYNC B2 ;  /* 0x0000000000027941 */ /* 0x000fea0003800000 */
.L_x_25025:
        /* <DEDUP_REMOVED lines=19> */
.L_x_25030:
[----:B------:R-:W-:-:S07]  /*c180*/  IMAD.MOV.U32 R132, RZ, RZ, R112 ;  /* 0x000000ffff847224 */ /* 0x000fce00078e0070 */
.L_x_25031:
[----:B------:R-:W-:Y:S05]  /*c190*/  BSYNC B2 ;  /* 0x0000000000027941 */ /* 0x000fea0003800000 */
.L_x_25029:
        /* <DEDUP_REMOVED lines=16> */
.L_x_25035:
[----:B------:R-:W-:Y:S05]  /*c2a0*/  BSYNC B3 ;  /* 0x0000000000037941 */ /* 0x000fea0003800000 */
.L_x_25034:
        /* <DEDUP_REMOVED lines=44> */
.L_x_25033:
[----:B------:R-:W-:Y:S05]  /*c570*/  BSYNC B2 ;  /* 0x0000000000027941 */ /* 0x000fea0003800000 */
.L_x_25032:
        /* <DEDUP_REMOVED lines=19> */
.L_x_25037:
[----:B------:R-:W-:-:S07]  /*c6b0*/  MOV R132, R112 ;  /* 0x0000007000847202 */ /* 0x000fce0000000f00 */
.L_x_25038:
[----:B------:R-:W-:Y:S05]  /*c6c0*/  BSYNC B2 ;  /* 0x0000000000027941 */ /* 0x000fea0003800000 */
.L_x_25036:
        /* <DEDUP_REMOVED lines=16> */
.L_x_25042:
[----:B------:R-:W-:Y:S05]  /*c7d0*/  BSYNC B3 ;  /* 0x0000000000037941 */ /* 0x000fea0003800000 */
.L_x_25041:
        /* <DEDUP_REMOVED lines=44> */
.L_x_25040:
[----:B------:R-:W-:Y:S05]  /*caa0*/  BSYNC B2 ;  /* 0x0000000000027941 */ /* 0x000fea0003800000 */
.L_x_25039:
[C---:B------:R-:W-:Y:S01]  /*cab0*/  LEA R68, P5, R124.reuse, UR10, 0x4 ;  /* 0x0000000a7c447c11 */ /* 0x040fe2000f8a20ff */
[----:B------:R-:W-:Y:S01]  /*cac0*/  FMUL.FTZ R67, R67, R71 ;  /* 0x0000004743437220 */ /* 0x000fe20000410000 */
[----:B------:R-:W-:Y:S02]  /*cad0*/  SEL R129, RZ, 0x100, P3 ;  /* 0x00000100ff817807 */ /* 0x000fe40001800000 */
[C---:B------:R-:W-:Y:S01]  /*cae0*/  LEA.HI.X R69, R124.reuse, UR11, RZ, 0x4, P5 ;  /* 0x0000000b7c457c11 */ /* 0x040fe2000a8f24ff */
[----:B------:R-:W-:Y:S01]  /*caf0*/  FMUL.FTZ R67, R67, R130 ;  /* 0x0000008243437220 */ /* 0x000fe20000410000 */
[C---:B------:R-:W-:Y:S02]  /*cb00*/  LEA R126, P5, R124.reuse, UR12, 0x2 ;  /* 0x0000000c7c7e7c11 */ /* 0x040fe4000f8a10ff */
[----:B------:R-:W-:Y:S02]  /*cb10*/  SEL R128, RZ, 0x10000, P4 ;  /* 0x00010000ff807807 */ /* 0x000fe40002000000 */
[----:B------:R-:W-:-:S02]  /*cb20*/  LEA.HI.X R127, R124, UR13, RZ, 0x2, P5 ;  /* 0x0000000d7c7f7c11 */ /* 0x000fc4000a8f14ff */
[----:B------:R-:W-:-:S05]  /*cb30*/  I2FP.F32.U32 R124, R132 ;  /* 0x00000084007c7245 */ /* 0x000fca0000201000 */
[----:B------:R-:W-:-:S05]  /*cb40*/  FFMA.FTZ R124, R124, R131, 1.1641532182693481445e-10 ;  /* 0x2f0000007c7c7423 */ /* 0x000fca0000010083 */
[----:B------:R-:W-:Y:S02]  /*cb50*/  FSETP.GTU.FTZ.AND P3, PT, R124, R125, PT ;  /* 0x0000007d7c00720b */ /* 0x000fe40003f7c000 */
[----:B------:R-:W-:Y:S02]  /*cb60*/  SEL R124, RZ, 0x1, P2 ;  /* 0x00000001ff7c7807 */ /* 0x000fe40001000000 */
[----:B------:R-:W-:Y:S02]  /*cb70*/  SEL R71, RZ, 0x1000000, P3 ;  /* 0x01000000ff477807 */ /* 0x000fe40001800000 */
[----:B------:R-:W-:Y:S02]  /*cb80*/  FSEL R67, R67, RZ, !P3 ;  /* 0x000000ff43437208 */ /* 0x000fe40005800000 */
[----:B------:R-:W-:-:S03]  /*cb90*/  IADD3 R71, R129, R71, R128 ;  /* 0x0000004781477210 */ /* 0x000fc60007ffe080 */
[----:B------:R-:W-:Y:S02]  /*cba0*/  @P1 FADD.FTZ R67, R35, R67 ;  /* 0x0000004323431221 */ /* 0x000fe40000010000 */
[----:B------:R-:W-:-:S03]  /*cbb0*/  IMAD.IADD R71, R71, 0x1, R124 ;  /* 0x0000000147477824 */ /* 0x000fc600078e027c */
[----:B------:R0:W-:Y:S04]  /*cbc0*/  STG.E.128 desc[UR6][R68.64], R64 ;  /* 0x0000004044007986 */ /* 0x0001e8000c101d06 */
[----:B------:R0:W-:Y:S02]  /*cbd0*/  STG.E desc[UR6][R126.64], R71 ;  /* 0x000000477e007986 */ /* 0x0001e4000c101906 */
.L_x_25014:
[----:B------:R-:W-:Y:S05]  /*cbe0*/  BSYNC B1 ;  /* 0x0000000000017941 */ /* 0x000fea0003800000 */
.L_x_25013:
[----:B01234-:R-:W-:Y:S01]  /*cbf0*/  FADD.FTZ R68, RZ, R36 ;  /* 0x00000024ff447221 */ /* 0x01ffe20000010000 */
[C---:B------:R-:W-:Y:S01]  /*cc00*/  ISETP.GT.U32.AND P1, PT, R104.reuse, 0x3f, PT ;  /* 0x0000003f6800780c */ /* 0x040fe20003f24070 */
[----:B------:R-:W-:Y:S01]  /*cc10*/  UMOV UR8, 0xffffffff ;  /* 0xffffffff00087882 */ /* 0x000fe20000000000 */
[C---:B------:R-:W-:Y:S01]  /*cc20*/  ISETP.GT.U32.AND P2, PT, R104.reuse, 0xbf, PT ;  /* 0x000000bf6800780c */ /* 0x040fe20003f44070 */
[----:B------:R-:W-:Y:S01]  /*cc30*/  FADD.FTZ R69, R37, R68 ;  /* 0x0000004425457221 */ /* 0x000fe20000010000 */
[----:B------:R-:W-:Y:S02]  /*cc40*/  P2R R124, PR, RZ, 0x2 ;  /* 0x00000002ff7c7803 */ /* 0x000fe40000000000 */
[----:B------:R-:W-:Y:S01]  /*cc50*/  ISETP.GT.U32.AND P3, PT, R104, 0xdf, PT ;  /* 0x000000df6800780c */ /* 0x000fe20003f64070 */
[----:B------:R-:W-:Y:S01]  /*cc60*/  FADD.FTZ R68, R38, R69 ;  /* 0x0000004526447221 */ /* 0x000fe20000010000 */
[----:B------:R-:W-:Y:S02]  /*cc70*/  ISETP.GT.U32.AND P4, PT, R104, 0xff, PT ;  /* 0x000000ff6800780c */ /* 0x000fe40003f84070 */
[----:B------:R-:W-:Y:S01]  /*cc80*/  ISETP.NE.AND P5, PT, R70, RZ, PT ;  /* 0x000000ff4600720c */ /* 0x000fe20003fa5270 */
[----:B------:R-:W-:-:S05]  /*cc90*/  FADD.FTZ R68, R39, R68 ;  /* 0x0000004427447221 */ /* 0x000fca0000010000 */
[----:B-----5:R-:W-:-:S05]  /*cca0*/  FSEL R71, R68, RZ, P0 ;  /* 0x000000ff44477208 */ /* 0x020fca0000000000 */
        /* <DEDUP_REMOVED lines=35> */
[----:B------:R-:W-:Y:S02]  /*cee0*/  P2R R128, PR, RZ, 0x10 ;  /* 0x00000010ff807803 */ /* 0x000fe40000000000 */
[----:B------:R-:W-:Y:S02]  /*cef0*/  ISETP.NE.AND P4, PT, R124, RZ, PT ;  /* 0x000000ff7c00720c */ /* 0x000fe40003f85270 */
        /* <DEDUP_REMOVED lines=90> */
.L_x_25072:
        /* <DEDUP_REMOVED lines=33> */
.L_x_25045:
[----:B------:R-:W-:Y:S05]  /*d6b0*/  BSYNC B1 ;  /* 0x0000000000017941 */ /* 0x000fea0003800000 */
.L_x_25044:
        /* <DEDUP_REMOVED lines=16> */
[----:B0-----:R-:W-:-:S04]  /*d7c0*/  IMAD.WIDE.U32 R124, R123, 0x10, R124 ;  /* 0x000000107b7c7825 */ /* 0x001fc800078e007c */
[----:B------:R-:W-:Y:S01]  /*d7d0*/  VIADD R123, R123, 0x20 ;  /* 0x000000207b7b7836 */ /* 0x000fe20000000000 */
[----:B------:R2:W-:Y:S06]  /*d7e0*/  STG.E.128 desc[UR6][R124.64], R68 ;  /* 0x000000447c007986 */ /* 0x0005ec000c101d06 */
.L_x_25047:
[----:B------:R-:W-:Y:S05]  /*d7f0*/  BSYNC B1 ;  /* 0x0000000000017941 */ /* 0x000fea0003800000 */
.L_x_25046:
        /* <DEDUP_REMOVED lines=19> */
.L_x_25049:
[----:B------:R-:W-:Y:S05]  /*d930*/  BSYNC B1 ;  /* 0x0000000000017941 */ /* 0x000fea0003800000 */
.L_x_25048:
        /* <DEDUP_REMOVED lines=19> */
.L_x_25051:
[----:B------:R-:W-:Y:S05]  /*da70*/  BSYNC B1 ;  /* 0x0000000000017941 */ /* 0x000fea0003800000 */
.L_x_25050:
        /* <DEDUP_REMOVED lines=19> */
.L_x_25053:
[----:B------:R-:W-:Y:S05]  /*dbb0*/  BSYNC B1 ;  /* 0x0000000000017941 */ /* 0x000fea0003800000 */
.L_x_25052:
        /* <DEDUP_REMOVED lines=19> */
.L_x_25055:
[----:B------:R-:W-:Y:S05]  /*dcf0*/  BSYNC B1 ;  /* 0x0000000000017941 */ /* 0x000fea0003800000 */
.L_x_25054:
        /* <DEDUP_REMOVED lines=19> */
.L_x_25057:
[----:B------:R-:W-:Y:S05]  /*de30*/  BSYNC B1 ;  /* 0x0000000000017941 */ /* 0x000fea0003800000 */
.L_x_25056:
        /* <DEDUP_REMOVED lines=12> */
[----:B0-----:R-:W-:-:S04]  /*df00*/  IMAD.WIDE.U32 R124, R123, 0x10, R68 ;  /* 0x000000107b7c7825 */ /* 0x001fc800078e0044 */
[----:B------:R-:W-:Y:S01]  /*df10*/  FFMA.FTZ R68, R20, R70, R91 ;  /* 0x0000004614447223 */ /* 0x000fe2000001005b */
[----:B------:R-:W-:Y:S01]  /*df20*/  FFMA.FTZ R69, R19, R71, R2 ;  /* 0x0000004713457223 */ /* 0x000fe20000010002 */
[----:B------:R-:W-:Y:S01]  /*df30*/  FFMA.FTZ R71, R17, R126, R0 ;  /* 0x0000007e11477223 */ /* 0x000fe20000010000 */
[----:B------:R-:W-:-:S05]  /*df40*/  FFMA.FTZ R70, R18, R128, R89 ;  /* 0x0000008012467223 */ /* 0x000fca0000010059 */
[----:B------:R0:W-:Y:S02]  /*df50*/  STG.E.128 desc[UR6][R124.64], R68 ;  /* 0x000000447c007986 */ /* 0x0001e4000c101d06 */
.L_x_25059:
[----:B------:R-:W-:Y:S05]  /*df60*/  BSYNC B1 ;  /* 0x0000000000017941 */ /* 0x000fea0003800000 */
.L_x_25058:
[----:B01234-:R-:W0:Y:S02]  /*df70*/  LDC.64 R68, c[0x0][0x210] ;  /* 0x00008400ff447b82 */ /* 0x01fe240000000a00 */
[----:B0-----:R-:W-:-:S05]  /*df80*/  IMAD R115, R68, 0x4, R115 ;  /* 0x0000000444737824 */ /* 0x001fca00078e0273 */
[----:B------:R-:W-:-:S13]  /*df90*/  ISETP.GE.AND P1, PT, R115, R69, PT ;  /* 0x000000457300720c */ /* 0x000fda0003f26270 */
[----:B------:R-:W-:Y:S05]  /*dfa0*/  @!P1 BRA `(.L_x_25060) ;  /* 0xffffff3400809947 */ /* 0x000fea000383ffff */
[----:B------:R-:W-:Y:S05]  /*dfb0*/  BSYNC B0 ;  /* 0x0000000000007941 */ /* 0x000fea0003800000 */
.L_x_24802:
[----:B------:R-:W-:Y:S05]  /*dfc0*/  EXIT ;  /* 0x000000000000794d */ /* 0x000fea0003800000 */
.L_x_25043:
        /* <DEDUP_REMOVED lines=8> */
.L_x_25062:
[----:B------:R-:W-:Y:S05]  /*e050*/  BSYNC B1 ;  /* 0x0000000000017941 */ /* 0x000fea0003800000 */
.L_x_25061:
[----:B------:R-:W-:Y:S01]  /*e060*/  MOV R68, R129 ;  /* 0x0000008100447202 */ /* 0x000fe20000000f00 */
[----:B------:R-:W-:Y:S01]  /*e070*/  HFMA2.MMA R130, -RZ, RZ, 0, 1.1920928955078125e-07 ;  /* 0x00000002ff827435 */ /* 0x000fe200000001ff */
[----:B------:R-:W-:Y:S01]  /*e080*/  IMAD.MOV.U32 R133, RZ, RZ, 0x1f ;  /* 0x0000001fff857424 */ /* 0x000fe200078e00ff */
[----:B------:R-:W-:Y:S02]  /*e090*/  MOV R128, 0xffffffff ;  /* 0xffffffff00807802 */ /* 0x000fe40000000f00 */
[----:B------:R-:W-:Y:S01]  /*e0a0*/  FADD.FTZ R70, R71, R68 ;  /* 0x0000004447467221 */ /* 0x000fe20000010000 */
[----:B------:R-:W-:Y:S02]  /*e0b0*/  P2R R132, PR, RZ, 0x10 ;  /* 0x00000010ff847803 */ /* 0x000fe40000000000 */
[----:B------:R-:W-:Y:S01]  /*e0c0*/  ISETP.NE.AND P4, PT, R124, RZ, PT ;  /* 0x000000ff7c00720c */ /* 0x000fe20003f85270 */
[----:B------:R-:W-:Y:S01]  /*e0d0*/  IMAD.MOV.U32 R131, RZ, RZ, R70 ;  /* 0x000000ffff837224 */ /* 0x000fe200078e0046 */
[----:B------:R-:W-:-:S02]  /*e0e0*/  P2R R134, PR, RZ, 0x20 ;  /* 0x00000020ff867803 */ /* 0x000fc40000000000 */
[----:B------:R-:W-:-:S13]  /*e0f0*/  ISETP.NE.AND P5, PT, R125, RZ, PT ;  /* 0x000000ff7d00720c */ /* 0x000fda0003fa5270 */
[----:B------:R-:W-:Y:S05]  /*e100*/  WARPSYNC.COLLECTIVE R128, `(.L_x_25063) ;  /* 0x0000000080087348 */ /* 0x000fea0003c00000 */
[----:B------:R0:W1:Y:S02]  /*e110*/  SHFL.BFLY P6, R129, R131, R130, R133 ;  /* 0x0c00008283817389 */ /* 0x00006400000c0085 */
[----:B01----:R-:W-:Y:S01]  /*e120*/  ENDCOLLECTIVE ;  /* 0x000000000000791b */ /* 0x003fe20003800000 */
.L_x_25063:
[----:B------:R-:W-:Y:S02]  /*e130*/  IMAD.MOV.U32 R130, RZ, RZ, 0x4 ;  /* 0x00000004ff827424 */ /* 0x000fe400078e00ff */
[----:B------:R-:W-:-:S04]  /*e140*/  IMAD.MOV.U32 R69, RZ, RZ, R129 ;  /* 0x000000ffff457224 */ /* 0x000fc800078e0081 */
[----:B------:R-:W-:-:S05]  /*e150*/  FADD.FTZ R124, R70, R69 ;  /* 0x00000045467c7221 */ /* 0x000fca0000010000 */
[----:B------:R-:W-:-:S07]  /*e160*/  MOV R131, R124 ;  /* 0x0000007c00837202 */ /* 0x000fce0000000f00 */
[----:B------:R-:W-:Y:S05]  /*e170*/  WARPSYNC.COLLECTIVE R128, `(.L_x_25064) ;  /* 0x0000000080087348 */ /* 0x000fea0003c00000 */
[----:B------:R0:W1:Y:S02]  /*e180*/  SHFL.BFLY P6, R129, R131, R130, R133 ;  /* 0x0c00008283817389 */ /* 0x00006400000c0085 */
[----:B01----:R-:W-:Y:S01]  /*e190*/  ENDCOLLECTIVE ;  /* 0x000000000000791b */ /* 0x003fe20003800000 */
.L_x_25064:
[----:B------:R-:W-:Y:S01]  /*e1a0*/  HFMA2.MMA R130, -RZ, RZ, 0, 4.76837158203125e-07 ;  /* 0x00000008ff827435 */ /* 0x000fe200000001ff */
[----:B------:R-:W-:-:S05]  /*e1b0*/  MOV R69, R129 ;  /* 0x0000008100457202 */ /* 0x000fca0000000f00 */
[----:B------:R-:W-:-:S04]  /*e1c0*/  FADD.FTZ R126, R124, R69 ;  /* 0x000000457c7e7221 */ /* 0x000fc80000010000 */
[----:B------:R-:W-:-:S07]  /*e1d0*/  IMAD.MOV.U32 R131, RZ, RZ, R126 ;  /* 0x000000ffff837224 */ /* 0x000fce00078e007e */
[----:B------:R-:W-:Y:S05]  /*e1e0*/  WARPSYNC.COLLECTIVE R128, `(.L_x_25065) ;  /* 0x0000000080087348 */ /* 0x000fea0003c00000 */
[----:B------:R0:W1:Y:S02]  /*e1f0*/  SHFL.BFLY P6, R129, R131, R130, R133 ;  /* 0x0c00008283817389 */ /* 0x00006400000c0085 */
[----:B01----:R-:W-:Y:S01]  /*e200*/  ENDCOLLECTIVE ;  /* 0x000000000000791b */ /* 0x003fe20003800000 */
.L_x_25065:
        /* <DEDUP_REMOVED lines=8> */
.L_x_25066:
[----:B------:R-:W-:Y:S01]  /*e290*/  HFMA2.MMA R130, -RZ, RZ, 0, 5.9604644775390625e-08 ;  /* 0x00000001ff827435 */ /* 0x000fe200000001ff */
[----:B------:R-:W-:Y:S02]  /*e2a0*/  MOV R68, R129 ;  /* 0x0000008100447202 */ /* 0x000fe40000000f00 */
[----:B------:R-:W-:-:S03]  /*e2b0*/  ISETP.NE.AND P6, PT, R135, RZ, PT ;  /* 0x000000ff8700720c */ /* 0x000fc60003fc5270 */
        /* <DEDUP_REMOVED lines=73> */
.L_x_25067:
[----:B------:R-:W-:Y:S02]  /*e750*/  IMAD.MOV.U32 R130, RZ, RZ, 0x2 ;  /* 0x00000002ff827424 */ /* 0x000fe400078e00ff */
[----:B------:R-:W-:-:S04]  /*e760*/  IMAD.MOV.U32 R71, RZ, RZ, R129 ;  /* 0x000000ffff477224 */ /* 0x000fc800078e0081 */
[----:B------:R-:W-:-:S05]  /*e770*/  FADD.FTZ R71, R68, R71 ;  /* 0x0000004744477221 */ /* 0x000fca0000010000 */
[----:B------:R-:W-:-:S07]  /*e780*/  MOV R131, R71 ;  /* 0x0000004700837202 */ /* 0x000fce0000000f00 */
[----:B------:R-:W-:Y:S05]  /*e790*/  WARPSYNC.COLLECTIVE R128, `(.L_x_25068) ;  /* 0x0000000080087348 */ /* 0x000fea0003c00000 */
[----:B------:R0:W1:Y:S02]  /*e7a0*/  SHFL.BFLY P6, R129, R131, R130, R133 ;  /* 0x0c00008283817389 */ /* 0x00006400000c0085 */
[----:B01----:R-:W-:Y:S01]  /*e7b0*/  ENDCOLLECTIVE ;  /* 0x000000000000791b */ /* 0x003fe20003800000 */
.L_x_25068:
[----:B------:R-:W-:Y:S01]  /*e7c0*/  HFMA2.MMA R130, -RZ, RZ, 0, 2.384185791015625e-07 ;  /* 0x00000004ff827435 */ /* 0x000fe200000001ff */
[----:B------:R-:W-:-:S05]  /*e7d0*/  MOV R70, R129 ;  /* 0x0000008100467202 */ /* 0x000fca0000000f00 */
[----:B------:R-:W-:-:S04]  /*e7e0*/  FADD.FTZ R70, R71, R70 ;  /* 0x0000004647467221 */ /* 0x000fc80000010000 */
[----:B------:R-:W-:-:S07]  /*e7f0*/  IMAD.MOV.U32 R131, RZ, RZ, R70 ;  /* 0x000000ffff837224 */ /* 0x000fce00078e0046 */
[----:B------:R-:W-:Y:S05]  /*e800*/  WARPSYNC.COLLECTIVE R128, `(.L_x_25069) ;  /* 0x0000000080087348 */ /* 0x000fea0003c00000 */
[----:B------:R0:W1:Y:S02]  /*e810*/  SHFL.BFLY P6, R129, R131, R130, R133 ;  /* 0x0c00008283817389 */ /* 0x00006400000c0085 */
[----:B01----:R-:W-:Y:S01]  /*e820*/  ENDCOLLECTIVE ;  /* 0x000000000000791b */ /* 0x003fe20003800000 */
.L_x_25069:
[----:B------:R-:W-:Y:S02]  /*e830*/  IMAD.MOV.U32 R130, RZ, RZ, 0x8 ;  /* 0x00000008ff827424 */ /* 0x000fe400078e00ff */
[----:B------:R-:W-:-:S04]  /*e840*/  IMAD.MOV.U32 R127, RZ, RZ, R129 ;  /* 0x000000ffff7f7224 */ /* 0x000fc800078e0081 */
[----:B------:R-:W-:-:S05]  /*e850*/  FADD.FTZ R127, R70, R127 ;  /* 0x0000007f467f7221 */ /* 0x000fca0000010000 */
[----:B------:R-:W-:-:S07]  /*e860*/  MOV R131, R127 ;  /* 0x0000007f00837202 */ /* 0x000fce0000000f00 */
[----:B------:R-:W-:Y:S05]  /*e870*/  WARPSYNC.COLLECTIVE R128, `(.L_x_25070) ;  /* 0x0000000080087348 */ /* 0x000fea0003c00000 */
[----:B------:R0:W1:Y:S02]  /*e880*/  SHFL.BFLY P6, R129, R131, R130, R133 ;  /* 0x0c00008283817389 */ /* 0x00006400000c0085 */
[----:B01----:R-:W-:Y:S01]  /*e890*/  ENDCOLLECTIVE ;  /* 0x000000000000791b */ /* 0x003fe20003800000 */
.L_x_25070:
[----:B------:R-:W-:Y:S01]  /*e8a0*/  HFMA2.MMA R130, -RZ, RZ, 0, 9.5367431640625e-07 ;  /* 0x00000010ff827435 */ /* 0x000fe200000001ff */
[----:B------:R-:W-:-:S05]  /*e8b0*/  MOV R124, R129 ;  /* 0x00000081007c7202 */ /* 0x000fca0000000f00 */
[----:B------:R-:W-:-:S04]  /*e8c0*/  FADD.FTZ R124, R127, R124 ;  /* 0x0000007c7f7c7221 */ /* 0x000fc80000010000 */
[----:B------:R-:W-:-:S07]  /*e8d0*/  IMAD.MOV.U32 R131, RZ, RZ, R124 ;  /* 0x000000ffff837224 */ /* 0x000fce00078e007c */
[----:B------:R-:W-:Y:S05]  /*e8e0*/  WARPSYNC.COLLECTIVE R128, `(.L_x_25071) ;  /* 0x0000000080087348 */ /* 0x000fea0003c00000 */
[----:B------:R0:W1:Y:S02]  /*e8f0*/  SHFL.BFLY P6, R129, R131, R130, R133 ;  /* 0x0c00008283817389 */ /* 0x00006400000c0085 */
[----:B01----:R-:W-:Y:S01]  /*e900*/  ENDCOLLECTIVE ;  /* 0x000000000000791b */ /* 0x003fe20003800000 */
.L_x_25071:
[----:B------:R-:W-:Y:S05]  /*e910*/  BRA `(.L_x_25072) ;  /* 0xffffffe800e07947 */ /* 0x000fea000383ffff */
.L_x_25073:
        /* <DEDUP_REMOVED lines=14> */
.L_x_30550:


//--------------------- .text._ZN10layer_norm13ln_fwd_kernelINS_13Kernel_traitsI6__halfffffjLj1024ELj1ELj4ELj1ELj16ENS_18Kernel_traits_baseILj1024ES2_ffffjLj128EEEEELb1ELb0ELb0ELb1EEEvNS_9FwdParamsE --------------------------
	.section	.text._ZN10layer_norm13ln_fwd_kernelINS_13Kernel_traitsI6__halfffffjLj1024ELj1ELj4ELj1ELj16ENS_18Kernel_traits_baseILj1024ES2_ffffjLj128EEEEELb1ELb0ELb0ELb1EEEvNS_9FwdParamsE,"ax",@progbits
	.align	128
        .global         _ZN10layer_norm13ln_fwd_kernelINS_13Kernel_traitsI6__halfffffjLj1024ELj1ELj4ELj1ELj16ENS_18Kernel_traits_baseILj1024ES2_ffffjLj128EEEEELb1ELb0ELb0ELb1EEEvNS_9FwdParamsE
        .type           _ZN10layer_norm13ln_fwd_kernelINS_13Kernel_traitsI6__halfffffjLj1024ELj1ELj4ELj1ELj16ENS_18Kernel_traits_baseILj1024ES2_ffffjLj128EEEEELb1ELb0ELb0ELb1EEEvNS_9FwdParamsE,@function
        .size           _ZN10layer_norm13ln_fwd_kernelINS_13Kernel_traitsI6__halfffffjLj1024ELj1ELj4ELj1ELj16ENS_18Kernel_traits_baseILj1024ES2_ffffjLj128EEEEELb1ELb0ELb0ELb1EEEvNS_9FwdParamsE,(.L_x_30551 - _ZN10layer_norm13ln_fwd_kernelINS_13Kernel_traitsI6__halfffffjLj1024ELj1ELj4ELj1ELj16ENS_18Kernel_traits_baseILj1024ES2_ffffjLj128EEEEELb1ELb0ELb0ELb1EEEvNS_9FwdParamsE)
        .other          _ZN10layer_norm13ln_fwd_kernelINS_13Kernel_traitsI6__halfffffjLj1024ELj1ELj4ELj1ELj16ENS_18Kernel_traits_baseILj1024ES2_ffffjLj128EEEEELb1ELb0ELb0ELb1EEEvNS_9FwdParamsE,@"STO_CUDA_ENTRY STV_DEFAULT"
_ZN10layer_norm13ln_fwd_kernelINS_13Kernel_traitsI6__halfffffjLj1024ELj1ELj4ELj1ELj16ENS_18Kernel_traits_baseILj1024ES2_ffffjLj128EEEEELb1ELb0ELb0ELb1EEEvNS_9FwdParamsE:
.text._ZN10layer_norm13ln_fwd_kernelINS_13Kernel_traitsI6__halfffffjLj1024ELj1ELj4ELj1ELj16ENS_18Kernel_traits_baseILj1024ES2_ffffjLj128EEEEELb1ELb0ELb0ELb1EEEvNS_9FwdParamsE:
        /* <DEDUP_REMOVED lines=47> */
[----:B------:R-:W-:-:S04]  /*02f0*/  ISETP.NE.AND.EX P0, PT, RZ, UR9, PT, P0 ;  /* 0x00000009ff007c0c */ /* 0x000fc8000bf05300 */
[----:B------:R-:W-:Y:S02]  /*0300*/  LOP3.LUT R10, R7, UR19, R2, 0x96, !PT ;  /* 0x00000013070a7c12 */ /* 0x000fe4000f8e9602 */
[----:B------:R-:W-:-:S04]  /*0310*/  IADD3 R2, P1, R0, UR8, RZ ;  /* 0x0000000800027c10 */ /* 0x000fc8000ff3e0ff */
[----:B------:R-:W-:Y:S01]  /*0320*/  IADD3.X R3, RZ, UR9, RZ, P1, !PT ;  /* 0x00000009ff037c10 */ /* 0x000fe20008ffe4ff */
[----:B------:R-:W-:Y:S01]  /*0330*/  UIADD3 UR18, UR6, -0x255992d5, URZ ;  /* 0xdaa66d2b06127890 */ /* 0x000fe2000fffe03f */
[----:B------:R-:W-:Y:S01]  /*0340*/  IMAD.WIDE.U32 R8, R8, -0x326172a9, RZ ;  /* 0xcd9e8d5708087825 */ /* 0x000fe200078e00ff */
[----:B------:R-:W-:Y:S02]  /*0350*/  UIADD3 UR20, UR6, 0x78dde6e4, URZ ;  /* 0x78dde6e406147890 */ /* 0x000fe4000fffe03f */
[----:B------:R0:W5:Y:S01]  /*0360*/  @P0 LDG.E.64 R82, desc[UR4][R2.64] ;  /* 0x0000000402520981 */ /* 0x000162000c1e1b00 */
[----:B------:R-:W-:Y:S01]  /*0370*/  IMAD.WIDE.U32 R10, R10, -0x326172a9, RZ ;  /* 0xcd9e8d570a0a7825 */ /* 0x000fe200078e00ff */
[----:B------:R-:W-:Y:S02]  /*0380*/  UIADD3 UR21, UR7, -0x126145ec, URZ ;  /* 0xed9eba1407157890 */ /* 0x000fe4000fffe03f */
[----:B------:R0:W5:Y:S01]  /*0390*/  @P0 LDG.E.64 R80, desc[UR4][R2.64+0x100] ;  /* 0x0001000402500981 */ /* 0x000162000c1e1b00 */
[----:B------:R-:W-:-:S02]  /*03a0*/  UIADD3 UR23, UR7, -0x56f99767, URZ ;  /* 0xa906689907177890 */ /* 0x000fc4000fffe03f */
[----:B------:R-:W-:Y:S01]  /*03b0*/  UIADD3 UR22, UR6, 0x1715609d, URZ ;  /* 0x1715609d06167890 */ /* 0x000fe2000fffe03f */
[----:B------:R0:W5:Y:S01]  /*03c0*/  @P0 LDG.E.64 R78, desc[UR4][R2.64+0x200] ;  /* 0x00020004024e0981 */ /* 0x000162000c1e1b00 */
[----:B------:R-:W-:Y:S01]  /*03d0*/  UIADD3 UR24, UR6, -0x4ab325aa, URZ ;  /* 0xb54cda5606187890 */ /* 0x000fe2000fffe03f */
[----:B------:R-:W-:Y:S01]  /*03e0*/  SHF.R.U32.HI R109, RZ, 0x5, R109 ;  /* 0x00000005ff6d7819 */ /* 0x000fe2000001166d */
[----:B------:R-:W-:Y:S01]  /*03f0*/  UIADD3 UR25, UR7, 0x646e171e, URZ ;  /* 0x646e171e07197890 */ /* 0x000fe2000fffe03f */
[----:B------:R0:W5:Y:S01]  /*0400*/  @P0 LDG.E.64 R76, desc[UR4][R2.64+0x300] ;  /* 0x00030004024c0981 */ /* 0x000162000c1e1b00 */
[----:B------:R-:W-:Y:S02]  /*0410*/  UIADD3 UR26, UR6, 0x5384540f, URZ ;  /* 0x5384540f061a7890 */ /* 0x000fe4000fffe03f */
[----:B------:R-:W-:Y:S01]  /*0420*/  UIADD3 UR27, UR7, 0x1fd5c5a3, URZ ;  /* 0x1fd5c5a3071b7890 */ /* 0x000fe2000fffe03f */
[----:B------:R0:W5:Y:S01]  /*0430*/  @P0 LDG.E.64 R74, desc[UR4][R2.64+0x400] ;  /* 0x00040004024a0981 */ /* 0x000162000c1e1b00 */
[----:B------:R-:W-:-:S03]  /*0440*/  ULDC.64 UR8, c[0x0][0x260] ;  /* 0x0000980000087ab9 */ /* 0x000fc60000000a00 */
[----:B------:R0:W5:Y:S04]  /*0450*/  @P0 LDG.E.64 R72, desc[UR4][R2.64+0x500] ;  /* 0x0005000402480981 */ /* 0x000168000c1e1b00 */
[----:B------:R0:W5:Y:S04]  /*0460*/  @P0 LDG.E.64 R70, desc[UR4][R2.64+0x600] ;  /* 0x0006000402460981 */ /* 0x000168000c1e1b00 */
[----:B------:R0:W5:Y:S01]  /*0470*/  @P0 LDG.E.64 R20, desc[UR4][R2.64+0x700] ;  /* 0x0007000402140981 */ /* 0x000162000c1e1b00 */
[----:B------:R-:W-:-:S05]  /*0480*/  LOP3.LUT R4, R9, UR18, R4, 0x96, !PT ;  /* 0x0000001209047c12 */ /* 0x000fca000f8e9604 */
        /* <DEDUP_REMOVED lines=10> */
[----:B------:R-:W-:Y:S01]  /*0530*/  IMAD R109, R14, 0x4, R109 ;  /* 0x000000040e6d7824 */ /* 0x000fe200078e026d */
[----:B------:R-:W-:Y:S01]  /*0540*/  LOP3.LUT R12, R5, UR25, R6, 0x96, !PT ;  /* 0x00000019050c7c12 */ /* 0x000fe2000f8e9606 */
[----:B------:R-:W-:-:S03]  /*0550*/  IMAD.WIDE.U32 R6, R7, -0x2daee0ad, RZ ;  /* 0xd2511f5307067825 */ /* 0x000fc600078e00ff */
[----:B------:R-:W-:Y:S01]  /*0560*/  ISETP.GE.AND P1, PT, R109, UR10, PT ;  /* 0x0000000a6d007c0c */ /* 0x000fe2000bf26270 */
[----:B------:R-:W-:Y:S01]  /*0570*/  IMAD.WIDE.U32 R12, R12, -0x326172a9, RZ ;  /* 0xcd9e8d570c0c7825 */ /* 0x000fe200078e00ff */
[----:B------:R-:W-:-:S04]  /*0580*/  LOP3.LUT R87, R7, UR27, R4, 0x96, !PT ;  /* 0x0000001b07577c12 */ /* 0x000fc8000f8e9604 */
        /* <DEDUP_REMOVED lines=18> */
[----:B-----5:R-:W-:Y:S01]  /*06b0*/  @!P0 CS2R R82, SRZ ;  /* 0x0000000000528805 */ /* 0x020fe2000001ff00 */
[----:B------:R-:W-:Y:S01]  /*06c0*/  UIADD3 UR30, UR6, -0x700cb87f, URZ ;  /* 0x8ff34781061e7890 */ /* 0x000fe2000fffe03f */
[----:B------:R-:W-:Y:S01]  /*06d0*/  @!P0 CS2R R78, SRZ ;  /* 0x00000000004e8805 */ /* 0x000fe2000001ff00 */
[----:B------:R-:W-:Y:S01]  /*06e0*/  UIADD3 UR31, UR7, -0x695add53, URZ ;  /* 0x96a522ad071f7890 */ /* 0x000fe2000fffe03f */
[----:B------:R-:W-:Y:S01]  /*06f0*/  IMAD R87, R87, -0x326172a9, RZ ;  /* 0xcd9e8d5757577824 */ /* 0x000fe200078e02ff */
[----:B------:R-:W-:Y:S01]  /*0700*/  @!P0 CS2R R80, SRZ ;  /* 0x0000000000508805 */ /* 0x000fe2000001ff00 */
[----:B------:R-:W-:Y:S01]  /*0710*/  IMAD.HI.U32 R0, R38, -0x326172a9, RZ ;  /* 0xcd9e8d5726007827 */ /* 0x000fe200078e00ff */
[----:B------:R-:W-:-:S02]  /*0720*/  @!P0 CS2R R76, SRZ ;  /* 0x00000000004c8805 */ /* 0x000fc4000001ff00 */
[----:B------:R-:W-:Y:S02]  /*0730*/  @!P0 CS2R R74, SRZ ;  /* 0x00000000004a8805 */ /* 0x000fe4000001ff00 */
[----:B------:R-:W-:Y:S01]  /*0740*/  @!P0 CS2R R72, SRZ ;  /* 0x0000000000488805 */ /* 0x000fe2000001ff00 */
[----:B------:R-:W-:Y:S01]  /*0750*/  IMAD R86, R10, -0x2daee0ad, RZ ;  /* 0xd2511f530a567824 */ /* 0x000fe200078e02ff */
[----:B------:R-:W-:Y:S01]  /*0760*/  @!P0 CS2R R70, SRZ ;  /* 0x0000000000468805 */ /* 0x000fe2000001ff00 */
[----:B------:R-:W-:Y:S01]  /*0770*/  IMAD.HI.U32 R11, R17, -0x2daee0ad, RZ ;  /* 0xd2511f53110b7827 */ /* 0x000fe200078e00ff */
[----:B------:R-:W-:Y:S02]  /*0780*/  @!P0 CS2R R20, SRZ ;  /* 0x0000000000148805 */ /* 0x000fe4000001ff00 */
[----:B------:R-:W-:Y:S01]  /*0790*/  SHF.R.U64 R16, R82, 0x10, R83 ;  /* 0x0000001052107819 */ /* 0x000fe20000001253 */
[----:B------:R-:W-:Y:S01]  /*07a0*/  ULDC.64 UR8, c[0x0][0x270] ;  /* 0x00009c0000087ab9 */ /* 0x000fe20000000a00 */
[----:B------:R-:W-:Y:S01]  /*07b0*/  HADD2.F32 R85, -RZ, R82.H0_H0 ;  /* 0x20000052ff557230 */ /* 0x000fe20000004100 */
[----:B------:R-:W-:Y:S01]  /*07c0*/  LOP3.LUT R87, R0, UR30, R87, 0x96, !PT ;  /* 0x0000001e00577c12 */ /* 0x000fe2000f8e9657 */
[----:B------:R-:W-:Y:S01]  /*07d0*/  HADD2.F32 R82, -RZ, R78.H0_H0 ;  /* 0x2000004eff527230 */ /* 0x000fe20000004100 */
[----:B------:R-:W-:Y:S01]  /*07e0*/  LOP3.LUT R86, R11, UR31, R86, 0x96, !PT ;  /* 0x0000001f0b567c12 */ /* 0x000fe2000f8e9656 */
[----:B------:R-:W-:Y:S01]  /*07f0*/  HADD2.F32 R84, -RZ, R80.H0_H0 ;  /* 0x20000050ff547230 */ /* 0x000fe20000004100 */
[----:B------:R-:W-:Y:S01]  /*0800*/  SHF.R.U64 R12, R78, 0x10, R79 ;  /* 0x000000104e0c7819 */ /* 0x000fe2000000124f */
[----:B------:R-:W-:Y:S01]  /*0810*/  HADD2.F32 R78, -RZ, R74.H0_H0 ;  /* 0x2000004aff4e7230 */ /* 0x000fe20000004100 */
[----:B------:R-:W-:Y:S01]  /*0820*/  SHF.R.U32.HI R15, RZ, 0x10, R83 ;  /* 0x00000010ff0f7819 */ /* 0x000fe20000011653 */
[----:B------:R-:W-:Y:S01]  /*0830*/  BSSY B0, `(.L_x_25074) ;  /* 0x0000c5b000007945 */ /* 0x000fe20003800000 */
[--C-:B------:R-:W-:Y:S01]  /*0840*/  SHF.R.U64 R14, R80, 0x10, R81.reuse ;  /* 0x00000010500e7819 */ /* 0x100fe20000001251 */
[----:B------:R-:W-:Y:S01]  /*0850*/  HADD2.F32 R80, -RZ, R76.H0_H0 ;  /* 0x2000004cff507230 */ /* 0x000fe20000004100 */
[----:B------:R-:W-:Y:S01]  /*0860*/  SHF.R.U32.HI R13, RZ, 0x10, R81 ;  /* 0x00000010ff0d7819 */ /* 0x000fe20000011651 */
[----:B------:R-:W-:Y:S01]  /*0870*/  UISETP.NE.U32.AND UP0, UPT, UR8, URZ, UPT ;  /* 0x0000003f0800728c */ /* 0x000fe2000bf05070 */
[----:B------:R-:W-:Y:S01]  /*0880*/  SHF.R.U32.HI R11, RZ, 0x10, R79 ;  /* 0x00000010ff0b7819 */ /* 0x000fe2000001164f */
[----:B------:R-:W-:Y:S01]  /*0890*/  HADD2.F32 R83, -RZ, R83.H0_H0 ;  /* 0x20000053ff537230 */ /* 0x000fe20000004100 */
[--C-:B------:R-:W-:Y:S01]  /*08a0*/  SHF.R.U64 R10, R76, 0x10, R77.reuse ;  /* 0x000000104c0a7819 */ /* 0x100fe2000000124d */
[----:B------:R-:W-:Y:S01]  /*08b0*/  HADD2.F32 R76, -RZ, R72.H0_H0 ;  /* 0x20000048ff4c7230 */ /* 0x000fe20000004100 */
[----:B0-----:R-:W-:Y:S01]  /*08c0*/  SHF.R.U32.HI R9, RZ, 0x10, R77 ;  /* 0x00000010ff097819 */ /* 0x001fe2000001164d */
        /* <DEDUP_REMOVED lines=17> */
[----:B------:R-:W-:Y:S01]  /*09e0*/  LOP3.LUT R114, R114, 0x3, RZ, 0xc0, !PT ;  /* 0x0000000372727812 */ /* 0x000fe200078ec0ff */
[----:B------:R-:W-:Y:S01]  /*09f0*/  IMAD R20, R38, -0x326172a9, RZ ;  /* 0xcd9e8d5726147824 */ /* 0x000fe200078e02ff */
[----:B------:R-:W-:Y:S01]  /*0a00*/  ULDC.U8 UR8, c[0x0][0x2a0] ;  /* 0x0000a80000087ab9 */ /* 0x000fe20000000000 */
[----:B------:R-:W-:Y:S01]  /*0a10*/  HADD2.F32 R16, -RZ, R16.H0_H0 ;  /* 0x20000010ff107230 */ /* 0x000fe20000004100 */
[----:B------:R-:W-:Y:S01]  /*0a20*/  UISETP.NE.AND.EX UP0, UPT, UR9, URZ, UPT, UP0 ;  /* 0x0000003f0900728c */ /* 0x000fe2000bf05300 */
[----:B------:R-:W-:Y:S01]  /*0a30*/  HADD2.F32 R15, -RZ, R15.H0_H0 ;  /* 0x2000000fff0f7230 */ /* 0x000fe20000004100 */
[----:B------:R-:W-:Y:S01]  /*0a40*/  ULDC UR10, c[0x0][0x218] ;  /* 0x00008600000a7ab9 */ /* 0x000fe20000000800 */
[----:B------:R-:W-:Y:S01]  /*0a50*/  HADD2.F32 R14, -RZ, R14.H0_H0 ;  /* 0x2000000eff0e7230 */ /* 0x000fe20000004100 */
[----:B------:R-:W-:Y:S01]  /*0a60*/  UISETP.NE.AND UP1, UPT, UR8, URZ, UPT ;  /* 0x0000003f0800728c */ /* 0x000fe2000bf25270 */
        /* <DEDUP_REMOVED lines=40> */
[----:B------:R-:W-:-:S02]  /*0cf0*/  IMAD R18, R17, -0x2daee0ad, RZ ;  /* 0xd2511f5311127824 */ /* 0x000fc400078e02ff */
[----:B------:R-:W-:Y:S02]  /*0d00*/  HADD2.F32 R19, -RZ, R19.H0_H0 ;  /* 0x20000013ff137230 */ /* 0x000fe40000004100 */
[----:B------:R-:W-:Y:S02]  /*0d10*/  IMAD.MOV.U32 R17, RZ, RZ, RZ ;  /* 0x000000ffff117224 */ /* 0x000fe400078e00ff */
        /* <DEDUP_REMOVED lines=22> */
.L_x_25300:
[----:B---3--:R-:W0:Y:S01]  /*0e80*/  LDC.64 R36, c[0x0][0x230] ;  /* 0x00008c00ff247b82 */ /* 0x008e220000000a00 */
[----:B------:R-:W1:Y:S01]  /*0e90*/  S2R R120, SR_TID.X ;  /* 0x0000000000787919 */ /* 0x000e620000002100 */
[----:B------:R-:W-:Y:S01]  /*0ea0*/  IMAD R32, R109, UR10, RZ ;  /* 0x0000000a6d207c24 */ /* 0x000fe2000f8e02ff */
[----:B------:R-:W-:Y:S01]  /*0eb0*/  PLOP3.LUT P1, PT, PT, PT, UP0, 0x80, 0x0 ;  /* 0x000000000000781c */ /* 0x000fe20003f2f008 */
[----:B------:R-:W-:Y:S01]  /*0ec0*/  @UP0 ULDC.64 UR8, c[0x0][0x270] ;  /* 0x00009c0000080ab9 */ /* 0x000fe20000000a00 */
[----:B------:R-:W-:Y:S01]  /*0ed0*/  PLOP3.LUT P2, PT, PT, PT, UP0, 0x80, 0x0 ;  /* 0x000000000000781c */ /* 0x000fe20003f4f008 */
[----:B------:R-:W-:Y:S01]  /*0ee0*/  HFMA2.MMA R122, -RZ, RZ, 1.875, 0 ;  /* 0x3f800000ff7a7435 */ /* 0x000fe200000001ff */
[----:B------:R-:W-:Y:S01]  /*0ef0*/  SHF.R.S32.HI R33, RZ, 0x1f, R32 ;  /* 0x0000001fff217819 */ /* 0x000fe20000011420 */
[----:B------:R-:W2:Y:S01]  /*0f00*/  LDC.64 R64, c[0x0][0x220] ;  /* 0x00008800ff407b82 */ /* 0x000ea20000000a00 */
[----:B------:R-:W-:Y:S01]  /*0f10*/  MOV R40, UR8 ;  /* 0x0000000800287c02 */ /* 0x000fe20008000f00 */
[----:B------:R-:W-:Y:S01]  /*0f20*/  IMAD.U32 R41, RZ, RZ, UR9 ;  /* 0x00000009ff297e24 */ /* 0x000fe2000f8e00ff */
[----:B------:R-:W-:-:S05]  /*0f30*/  LEA.HI R33, R33, R32, RZ, 0x2 ;  /* 0x0000002021217211 */ /* 0x000fca00078f10ff */
[----:B------:R-:W-:-:S05]  /*0f40*/  @P1 IMAD.WIDE R40, R109, 0x4, R40 ;  /* 0x000000046d281825 */ /* 0x000fca00078e0228 */
[----:B------:R3:W5:Y:S01]  /*0f50*/  @P2 LDG.E R122, desc[UR4][R40.64] ;  /* 0x00000004287a2981 */ /* 0x000762000c1e1900 */
        /* <DEDUP_REMOVED lines=21> */
.L_x_25076:
[----:B------:R-:W-:-:S07]  /*10b0*/  IMAD.MOV.U32 R46, RZ, RZ, R20 ;  /* 0x000000ffff2e7224 */ /* 0x000fce00078e0014 */
.L_x_25077:
[----:B------:R-:W-:Y:S05]  /*10c0*/  BSYNC B1 ;  /* 0x0000000000017941 */ /* 0x000fea0003800000 */
.L_x_25075:
        /* <DEDUP_REMOVED lines=16> */
.L_x_25081:
[----:B------:R-:W-:Y:S05]  /*11d0*/  BSYNC B2 ;  /* 0x0000000000027941 */ /* 0x000fea0003800000 */
.L_x_25080:
        /* <DEDUP_REMOVED lines=44> */
.L_x_25079:
[----:B------:R-:W-:Y:S05]  /*14a0*/  BSYNC B1 ;  /* 0x0000000000017941 */ /* 0x000fea0003800000 */
.L_x_25078:
[----:B------:R-:W0:Y:S01]  /*14b0*/  LDC R123, c[0x0][0x298] ;  /* 0x0000a600ff7b7b82 */ /* 0x000e220000000800 */
[----:B------:R-:W-:Y:S01]  /*14c0*/  HFMA2.MMA R125, -RZ, RZ, 0.1171875, 0 ;  /* 0x2f800000ff7d7435 */ /* 0x000fe200000001ff */
[----:B------:R-:W-:Y:S01]  /*14d0*/  I2FP.F32.U32 R38, R46 ;  /* 0x0000002e00267245 */ /* 0x000fe20000201000 */
[----:B-----5:R-:W-:Y:S01]  /*14e0*/  FMUL.FTZ R32, R32, R122 ;  /* 0x0000007a20207220 */ /* 0x020fe20000410000 */
[----:B------:R-:W-:Y:S01]  /*14f0*/  ISETP.NE.U32.AND P1, PT, R36, RZ, PT ;  /* 0x000000ff2400720c */ /* 0x000fe20003f25070 */
[----:B------:R-:W-:Y:S01]  /*1500*/  BSSY B1, `(.L_x_25082) ;  /* 0x0000014000017945 */ /* 0x000fe20003800000 */
[C---:B------:R-:W-:Y:S02]  /*1510*/  ISETP.NE.AND P3, PT, R42.reuse, 0x1, PT ;  /* 0x000000012a00780c */ /* 0x040fe40003f65270 */
[----:B------:R-:W1:Y:S01]  /*1520*/  LDC R124, c[0x0][0x294] ;  /* 0x0000a500ff7c7b82 */ /* 0x000e620000000800 */
[----:B------:R-:W-:Y:S01]  /*1530*/  ISETP.NE.AND.EX P1, PT, R37, RZ, PT, P1 ;  /* 0x000000ff2500720c */ /* 0x000fe20003f25310 */
[----:B------:R-:W-:-:S02]  /*1540*/  VIADD R37, R42, 0x1 ;  /* 0x000000012a257836 */ /* 0x000fc40000000000 */
[----:B------:R-:W-:Y:S01]  /*1550*/  FFMA.FTZ R39, R38, R125, 1.1641532182693481445e-10 ;  /* 0x2f00000026277423 */ /* 0x000fe2000001007d */
[----:B0-----:R-:W-:-:S04]  /*1560*/  FMUL.FTZ R32, R32, R123 ;  /* 0x0000007b20207220 */ /* 0x001fc80000410000 */
[----:B-1----:R-:W-:-:S04]  /*1570*/  FSETP.GTU.FTZ.AND P2, PT, R39, R124, PT ;  /* 0x0000007c2700720b */ /* 0x002fc80003f5c000 */
        /* <DEDUP_REMOVED lines=11> */
.L_x_25083:
[----:B------:R-:W-:-:S07]  /*1630*/  IMAD.MOV.U32 R32, RZ, RZ, R20 ;  /* 0x000000ffff207224 */ /* 0x000fce00078e0014 */
.L_x_25084:
[----:B------:R-:W-:Y:S05]  /*1640*/  BSYNC B1 ;  /* 0x0000000000017941 */ /* 0x000fea0003800000 */
.L_x_25082:
        /* <DEDUP_REMOVED lines=16> */
.L_x_25088:
[----:B------:R-:W-:Y:S05]  /*1750*/  BSYNC B2 ;  /* 0x0000000000027941 */ /* 0x000fea0003800000 */
.L_x_25087:
        /* <DEDUP_REMOVED lines=44> */
.L_x_25086:
[----:B------:R-:W-:Y:S05]  /*1a20*/  BSYNC B1 ;  /* 0x0000000000017941 */ /* 0x000fea0003800000 */
.L_x_25085:
[----:B------:R-:W-:Y:S01]  /*1a30*/  I2FP.F32.U32 R32, R32 ;  /* 0x0000002000207245 */ /* 0x000fe20000201000 */
[----:B------:R-:W-:Y:S01]  /*1a40*/  FMUL.FTZ R36, R33, R122 ;  /* 0x0000007a21247220 */ /* 0x000fe20000410000 */
[----:B------:R-:W-:Y:S01]  /*1a50*/  ISETP.NE.AND P4, PT, R37, 0x1, PT ;  /* 0x000000012500780c */ /* 0x000fe20003f85270 */
[----:B------:R-:W-:Y:S02]  /*1a60*/  BSSY B1, `(.L_x_25089) ;  /* 0x0000011000017945 */ /* 0x000fe40003800000 */
[----:B------:R-:W-:Y:S01]  /*1a70*/  FFMA.FTZ R33, R32, R125, 1.1641532182693481445e-10 ;  /* 0x2f00000020217423 */ /* 0x000fe2000001007d */
[----:B------:R-:W-:-:S04]  /*1a80*/  FMUL.FTZ R36, R36, R123 ;  /* 0x0000007b24247220 */ /* 0x000fc80000410000 */
        /* <DEDUP_REMOVED lines=13> */
.L_x_25090:
[----:B------:R-:W-:-:S07]  /*1b60*/  MOV R42, R20 ;  /* 0x00000014002a7202 */ /* 0x000fce0000000f00 */
.L_x_25091:
[----:B------:R-:W-:Y:S05]  /*1b70*/  BSYNC B1 ;  /* 0x0000000000017941 */ /* 0x000fea0003800000 */
.L_x_25089:
        /* <DEDUP_REMOVED lines=16> */
.L_x_25095:
[----:B------:R-:W-:Y:S05]  /*1c80*/  BSYNC B2 ;  /* 0x0000000000027941 */ /* 0x000fea0003800000 */
.L_x_25094:
        /* <DEDUP_REMOVED lines=44> */
.L_x_25093:
[----:B------:R-:W-:Y:S05]  /*1f50*/  BSYNC B1 ;  /* 0x0000000000017941 */ /* 0x000fea0003800000 */
.L_x_25092:
        /* <DEDUP_REMOVED lines=19> */
.L_x_25097:
[----:B------:R-:W-:-:S07]  /*2090*/  IMAD.MOV.U32 R34, RZ, RZ, R20 ;  /* 0x000000ffff227224 */ /* 0x000fce00078e0014 */
.L_x_25098:
[----:B------:R-:W-:Y:S05]  /*20a0*/  BSYNC B1 ;  /* 0x0000000000017941 */ /* 0x000fea0003800000 */
.L_x_25096:
        /* <DEDUP_REMOVED lines=16> */
.L_x_25102:
[----:B------:R-:W-:Y:S05]  /*21b0*/  BSYNC B2 ;  /* 0x0000000000027941 */ /* 0x000fea0003800000 */
.L_x_25101:
        /* <DEDUP_REMOVED lines=44> */
.L_x_25100:
[----:B------:R-:W-:Y:S05]  /*2480*/  BSYNC B1 ;  /* 0x0000000000017941 */ /* 0x000fea0003800000 */
.L_x_25099:
[----:B------:R-:W-:Y:S01]  /*2490*/  I2FP.F32.U32 R34, R34 ;  /* 0x0000002200227245 */ /* 0x000fe20000201000 */
[----:B------:R-:W0:Y:S01]  /*24a0*/  LDC.64 R112, c[0x0][0x238] ;  /* 0x00008e00ff707b82 */ /* 0x000e220000000a00 */
[----:B------:R-:W-:Y:S02]  /*24b0*/  SEL R36, RZ, 0x10000, P4 ;  /* 0x00010000ff247807 */ /* 0x000fe40002000000 */
[----:B------:R-:W-:Y:S01]  /*24c0*/  IADD3 R127, R121, 0x20, RZ ;  /* 0x00000020797f7810 */ /* 0x000fe20007ffe0ff */
[----:B------:R-:W-:Y:S01]  /*24d0*/  FFMA.FTZ R37, R34, R125, 1.1641532182693481445e-10 ;  /* 0x2f00000022257423 */ /* 0x000fe2000001007d */
[----:B------:R-:W-:-:S03]  /*24e0*/  FMUL.FTZ R34, R35, R122 ;  /* 0x0000007a23227220 */ /* 0x000fc60000410000 */
[----:B------:R-:W1:Y:S01]  /*24f0*/  @P0 LDC.64 R32, c[0x0][0x230] ;  /* 0x00008c00ff200b82 */ /* 0x000e620000000a00 */
[----:B------:R-:W-:Y:S01]  /*2500*/  FSETP.GTU.FTZ.AND P5, PT, R37, R124, PT ;  /* 0x0000007c2500720b */ /* 0x000fe20003fbc000 */
[----:B------:R-:W-:Y:S01]  /*2510*/  FMUL.FTZ R34, R34, R123 ;  /* 0x0000007b22227220 */ /* 0x000fe20000410000 */
[----:B------:R-:W-:Y:S02]  /*2520*/  SEL R37, RZ, 0x100, P3 ;  /* 0x00000100ff257807 */ /* 0x000fe40001800000 */
[----:B------:R-:W-:Y:S02]  /*2530*/  SEL R35, RZ, 0x1000000, P5 ;  /* 0x01000000ff237807 */ /* 0x000fe40002800000 */
[----:B------:R-:W-:Y:S01]  /*2540*/  FSEL R59, R34, RZ, !P5 ;  /* 0x000000ff223b7208 */ /* 0x000fe20006800000 */
[----:B------:R-:W2:Y:S01]  /*2550*/  LDC.64 R110, c[0x0][0x240] ;  /* 0x00009000ff6e7b82 */ /* 0x000ea20000000a00 */
[----:B------:R-:W-:Y:S02]  /*2560*/  IADD3 R35, R37, R35, R36 ;  /* 0x0000002325237210 */ /* 0x000fe40007ffe024 */
[----:B------:R-:W-:Y:S01]  /*2570*/  SEL R36, RZ, 0x1, P2 ;  /* 0x00000001ff247807 */ /* 0x000fe20001000000 */
[----:B------:R-:W-:-:S04]  /*2580*/  @P1 FADD.FTZ R59, R63, R59 ;  /* 0x0000003b3f3b1221 */ /* 0x000fc80000010000 */
[----:B------:R-:W-:Y:S02]  /*2590*/  IMAD.IADD R43, R35, 0x1, R36 ;  /* 0x00000001232b7824 */ /* 0x000fe400078e0224 */
[----:B0-----:R-:W-:-:S05]  /*25a0*/  IMAD.WIDE.U32 R38, R121, 0x10, R112 ;  /* 0x0000001079267825 */ /* 0x001fca00078e0070 */
[----:B------:R0:W-:Y:S01]  /*25b0*/  STG.E.128 desc[UR4][R38.64], R56 ;  /* 0x0000003826007986 */ /* 0x0001e2000c101d04 */
[----:B-1----:R-:W-:-:S04]  /*25c0*/  @P0 IMAD.WIDE.U32 R40, R127, 0x10, R32 ;  /* 0x000000107f280825 */ /* 0x002fc800078e0020 */
[----:B------:R-:W-:-:S04]  /*25d0*/  IMAD.WIDE.U32 R32, R127, 0x10, R64 ;  /* 0x000000107f207825 */ /* 0x000fc800078e0040 */
[----:B--2---:R-:W-:-:S05]  /*25e0*/  IMAD.WIDE.U32 R36, R121, 0x4, R110 ;  /* 0x0000000479247825 */ /* 0x004fca00078e006e */
[----:B------:R0:W-:Y:S04]  /*25f0*/  STG.E desc[UR4][R36.64], R43 ;  /* 0x0000002b24007986 */ /* 0x0001e8000c101904 */
        /* <DEDUP_REMOVED lines=14> */
.L_x_25104:
[----:B------:R-:W-:-:S07]  /*26e0*/  MOV R44, R20 ;  /* 0x00000014002c7202 */ /* 0x000fce0000000f00 */
.L_x_25105:
[----:B------:R-:W-:Y:S05]  /*26f0*/  BSYNC B1 ;  /* 0x0000000000017941 */ /* 0x000fea0003800000 */
.L_x_25103:
        /* <DEDUP_REMOVED lines=16> */
.L_x_25109:
[----:B------:R-:W-:Y:S05]  /*2800*/  BSYNC B2 ;  /* 0x0000000000027941 */ /* 0x000fea0003800000 */
.L_x_25108:
        /* <DEDUP_REMOVED lines=44> */
.L_x_25107:
[----:B------:R-:W-:Y:S05]  /*2ad0*/  BSYNC B1 ;  /* 0x0000000000017941 */ /* 0x000fea0003800000 */
.L_x_25106:
[----:B------:R-:W-:Y:S01]  /*2ae0*/  I2FP.F32.U32 R36, R44 ;  /* 0x0000002c00247245 */ /* 0x000fe20000201000 */
[----:B-----5:R-:W-:Y:S01]  /*2af0*/  FMUL.FTZ R32, R32, R122 ;  /* 0x0000007a20207220 */ /* 0x020fe20000410000 */
        /* <DEDUP_REMOVED lines=17> */
.L_x_25111:
[----:B------:R-:W-:-:S07]  /*2c10*/  IMAD.MOV.U32 R32, RZ, RZ, R20 ;  /* 0x000000ffff207224 */ /* 0x000fce00078e0014 */
.L_x_25112:
[----:B------:R-:W-:Y:S05]  /*2c20*/  BSYNC B1 ;  /* 0x0000000000017941 */ /* 0x000fea0003800000 */
.L_x_25110:
        /* <DEDUP_REMOVED lines=16> */
.L_x_25116:
[----:B------:R-:W-:Y:S05]  /*2d30*/  BSYNC B2 ;  /* 0x0000000000027941 */ /* 0x000fea0003800000 */
.L_x_25115:
        /* <DEDUP_REMOVED lines=44> */
.L_x_25114:
[----:B------:R-:W-:Y:S05]  /*3000*/  BSYNC B1 ;  /* 0x0000000000017941 */ /* 0x000fea0003800000 */
.L_x_25113:
        /* <DEDUP_REMOVED lines=19> */
.L_x_25118:
[----:B------:R-:W-:-:S07]  /*3140*/  MOV R42, R20 ;  /* 0x00000014002a7202 */ /* 0x000fce0000000f00 */
.L_x_25119:
[----:B------:R-:W-:Y:S05]  /*3150*/  BSYNC B1 ;  /* 0x0000000000017941 */ /* 0x000fea0003800000 */
.L_x_25117:
        /* <DEDUP_REMOVED lines=16> */
.L_x_25123:
[----:B------:R-:W-:Y:S05]  /*3260*/  BSYNC B2 ;  /* 0x0000000000027941 */ /* 0x000fea0003800000 */
.L_x_25122:
        /* <DEDUP_REMOVED lines=44> */
.L_x_25121:
[----:B------:R-:W-:Y:S05]  /*3530*/  BSYNC B1 ;  /* 0x0000000000017941 */ /* 0x000fea0003800000 */
.L_x_25120:
        /* <DEDUP_REMOVED lines=19> */
.L_x_25125:
[----:B------:R-:W-:-:S07]  /*3670*/  MOV R34, R20 ;  /* 0x0000001400227202 */ /* 0x000fce0000000f00 */
.L_x_25126:
[----:B------:R-:W-:Y:S05]  /*3680*/  BSYNC B1 ;  /* 0x0000000000017941 */ /* 0x000fea0003800000 */
.L_x_25124:
        /* <DEDUP_REMOVED lines=16> */
.L_x_25130:
[----:B------:R-:W-:Y:S05]  /*3790*/  BSYNC B2 ;  /* 0x0000000000027941 */ /* 0x000fea0003800000 */
.L_x_25129:
        /* <DEDUP_REMOVED lines=44> */
.L_x_25128:
[----:B------:R-:W-:Y:S05]  /*3a60*/  BSYNC B1 ;  /* 0x0000000000017941 */ /* 0x000fea0003800000 */
.L_x_25127:
[----:B------:R-:W0:Y:S01]  /*3a70*/  @P0 LDC.64 R32, c[0x0][0x230] ;  /* 0x00008c00ff200b82 */ /* 0x000e220000000a00 */
[----:B------:R-:W-:Y:S01]  /*3a80*/  I2FP.F32.U32 R34, R34 ;  /* 0x0000002200227245 */ /* 0x000fe20000201000 */
[----:B------:R-:W-:Y:S01]  /*3a90*/  VIADD R129, R121, 0x40 ;  /* 0x0000004079817836 */ /* 0x000fe20000000000 */
[----:B------:R-:W-:Y:S01]  /*3aa0*/  SEL R36, RZ, 0x10000, P4 ;  /* 0x00010000ff247807 */ /* 0x000fe20002000000 */
[----:B------:R-:W-:-:S04]  /*3ab0*/  IMAD.WIDE.U32 R38, R127, 0x10, R112 ;  /* 0x000000107f267825 */ /* 0x000fc800078e0070 */
[----:B------:R-:W-:Y:S01]  /*3ac0*/  FFMA.FTZ R37, R34, R125, 1.1641532182693481445e-10 ;  /* 0x2f00000022257423 */ /* 0x000fe2000001007d */
[----:B------:R-:W-:-:S04]  /*3ad0*/  FMUL.FTZ R34, R35, R122 ;  /* 0x0000007a23227220 */ /* 0x000fc80000410000 */
[----:B------:R-:W-:Y:S01]  /*3ae0*/  FSETP.GTU.FTZ.AND P5, PT, R37, R124, PT ;  /* 0x0000007c2500720b */ /* 0x000fe20003fbc000 */
[----:B------:R-:W-:Y:S01]  /*3af0*/  FMUL.FTZ R34, R34, R123 ;  /* 0x0000007b22227220 */ /* 0x000fe20000410000 */
[----:B------:R-:W-:Y:S02]  /*3b00*/  SEL R37, RZ, 0x100, P3 ;  /* 0x00000100ff257807 */ /* 0x000fe40001800000 */
[----:B------:R-:W-:Y:S02]  /*3b10*/  SEL R35, RZ, 0x1000000, P5 ;  /* 0x01000000ff237807 */ /* 0x000fe40002800000 */
[----:B------:R-:W-:Y:S02]  /*3b20*/  FSEL R55, R34, RZ, !P5 ;  /* 0x000000ff22377208 */ /* 0x000fe40006800000 */
[----:B------:R-:W-:Y:S02]  /*3b30*/  IADD3 R35, R37, R35, R36 ;  /* 0x0000002325237210 */ /* 0x000fe40007ffe024 */
[----:B------:R-:W-:Y:S01]  /*3b40*/  SEL R36, RZ, 0x1, P2 ;  /* 0x00000001ff247807 */ /* 0x000fe20001000000 */
[----:B------:R-:W-:Y:S01]  /*3b50*/  @P1 FADD.FTZ R55, R63, R55 ;  /* 0x000000373f371221 */ /* 0x000fe20000010000 */
[----:B0-----:R-:W-:-:S02]  /*3b60*/  @P0 IMAD.WIDE.U32 R40, R129, 0x10, R32 ;  /* 0x0000001081280825 */ /* 0x001fc400078e0020 */
[----:B------:R-:W-:Y:S02]  /*3b70*/  IADD3 R43, R35, R36, RZ ;  /* 0x00000024232b7210 */ /* 0x000fe40007ffe0ff */
[----:B------:R0:W-:Y:S01]  /*3b80*/  STG.E.128 desc[UR4][R38.64], R52 ;  /* 0x0000003426007986 */ /* 0x0001e2000c101d04 */
[----:B------:R-:W-:-:S04]  /*3b90*/  IMAD.WIDE.U32 R36, R127, 0x4, R110 ;  /* 0x000000047f247825 */ /* 0x000fc800078e006e */
[----:B------:R-:W-:Y:S01]  /*3ba0*/  IMAD.WIDE.U32 R32, R129, 0x10, R64 ;  /* 0x0000001081207825 */ /* 0x000fe200078e0040 */
        /* <DEDUP_REMOVED lines=15> */
.L_x_25132:
[----:B------:R-:W-:-:S07]  /*3ca0*/  IMAD.MOV.U32 R44, RZ, RZ, R20 ;  /* 0x000000ffff2c7224 */ /* 0x000fce00078e0014 */
.L_x_25133:
[----:B------:R-:W-:Y:S05]  /*3cb0*/  BSYNC B1 ;  /* 0x0000000000017941 */ /* 0x000fea0003800000 */
.L_x_25131:
        /* <DEDUP_REMOVED lines=16> */
.L_x_25137:
[----:B------:R-:W-:Y:S05]  /*3dc0*/  BSYNC B2 ;  /* 0x0000000000027941 */ /* 0x000fea0003800000 */
.L_x_25136:
        /* <DEDUP_REMOVED lines=44> */
.L_x_25135:
[----:B------:R-:W-:Y:S05]  /*4090*/  BSYNC B1 ;  /* 0x0000000000017941 */ /* 0x000fea0003800000 */
.L_x_25134:
[----:B------:R-:W-:Y:S01]  /*40a0*/  I2FP.F32.U32 R36, R44 ;  /* 0x0000002c00247245 */ /* 0x000fe20000201000 */
[----:B-----5:R-:W-:Y:S01]  /*40b0*/  FMUL.FTZ R32, R32, R122 ;  /* 0x0000007a20207220 */ /* 0x020fe20000410000 */
[----:B------:R-:W-:Y:S01]  /*40c0*/  ISETP.NE.AND P3, PT, R42, 0x1, PT ;  /* 0x000000012a00780c */ /* 0x000fe20003f65270 */
[----:B------:R-:W-:Y:S02]  /*40d0*/  BSSY B1, `(.L_x_25138) ;  /* 0x0000011000017945 */ /* 0x000fe40003800000 */
[----:B------:R-:W-:Y:S01]  /*40e0*/  FFMA.FTZ R37, R36, R125, 1.1641532182693481445e-10 ;  /* 0x2f00000024257423 */ /* 0x000fe2000001007d */
[----:B------:R-:W-:-:S04]  /*40f0*/  FMUL.FTZ R32, R32, R123 ;  /* 0x0000007b20207220 */ /* 0x000fc80000410000 */
        /* <DEDUP_REMOVED lines=13> */
.L_x_25139:
[----:B------:R-:W-:-:S07]  /*41d0*/  IMAD.MOV.U32 R32, RZ, RZ, R20 ;  /* 0x000000ffff207224 */ /* 0x000fce00078e0014 */
.L_x_25140:
[----:B------:R-:W-:Y:S05]  /*41e0*/  BSYNC B1 ;  /* 0x0000000000017941 */ /* 0x000fea0003800000 */
.L_x_25138:
        /* <DEDUP_REMOVED lines=16> */
.L_x_25144:
[----:B------:R-:W-:Y:S05]  /*42f0*/  BSYNC B2 ;  /* 0x0000000000027941 */ /* 0x000fea0003800000 */
.L_x_25143:
        /* <DEDUP_REMOVED lines=44> */
.L_x_25142:
[----:B------:R-:W-:Y:S05]  /*45c0*/  BSYNC B1 ;  /* 0x0000000000017941 */ /* 0x000fea0003800000 */
.L_x_25141:
        /* <DEDUP_REMOVED lines=19> */
.L_x_25146:
[----:B------:R-:W-:-:S07]  /*4700*/  IMAD.MOV.U32 R42, RZ, RZ, R20 ;  /* 0x000000ffff2a7224 */ /* 0x000fce00078e0014 */
.L_x_25147:
[----:B------:R-:W-:Y:S05]  /*4710*/  BSYNC B1 ;  /* 0x0000000000017941 */ /* 0x000fea0003800000 */
.L_x_25145:
        /* <DEDUP_REMOVED lines=16> */
.L_x_25151:
[----:B------:R-:W-:Y:S05]  /*4820*/  BSYNC B2 ;  /* 0x0000000000027941 */ /* 0x000fea0003800000 */
.L_x_25150:
        /* <DEDUP_REMOVED lines=44> */
.L_x_25149:
[----:B------:R-:W-:Y:S05]  /*4af0*/  BSYNC B1 ;  /* 0x0000000000017941 */ /* 0x000fea0003800000 */
.L_x_25148:
        /* <DEDUP_REMOVED lines=19> */
.L_x_25153:
[----:B------:R-:W-:-:S07]  /*4c30*/  IMAD.MOV.U32 R34, RZ, RZ, R20 ;  /* 0x000000ffff227224 */ /* 0x000fce00078e0014 */
.L_x_25154:
[----:B------:R-:W-:Y:S05]  /*4c40*/  BSYNC B1 ;  /* 0x0000000000017941 */ /* 0x000fea0003800000 */
.L_x_25152:
        /* <DEDUP_REMOVED lines=16> */
.L_x_25158:
[----:B------:R-:W-:Y:S05]  /*4d50*/  BSYNC B2 ;  /* 0x0000000000027941 */ /* 0x000fea0003800000 */
.L_x_25157:
        /* <DEDUP_REMOVED lines=44> */
.L_x_25156:
[----:B------:R-:W-:Y:S05]  /*5020*/  BSYNC B1 ;  /* 0x0000000000017941 */ /* 0x000fea0003800000 */
.L_x_25155:
[----:B------:R-:W-:Y:S01]  /*5030*/  I2FP.F32.U32 R34, R34 ;  /* 0x0000002200227245 */ /* 0x000fe20000201000 */
[----:B------:R-:W0:Y:S01]  /*5040*/  @P0 LDC.64 R32, c[0x0][0x230] ;  /* 0x00008c00ff200b82 */ /* 0x000e220000000a00 */
[----:B------:R-:W-:Y:S01]  /*5050*/  SEL R36, RZ, 0x10000, P4 ;  /* 0x00010000ff247807 */ /* 0x000fe20002000000 */
[----:B------:R-:W-:Y:S01]  /*5060*/  IMAD.WIDE.U32 R38, R129, 0x10, R112 ;  /* 0x0000001081267825 */ /* 0x000fe200078e0070 */
[----:B------:R-:W-:-:S03]  /*5070*/  IADD3 R131, R121, 0x60, RZ ;  /* 0x0000006079837810 */ /* 0x000fc60007ffe0ff */
        /* <DEDUP_REMOVED lines=9> */
[----:B------:R-:W-:-:S04]  /*5110*/  @P1 FADD.FTZ R51, R63, R51 ;  /* 0x000000333f331221 */ /* 0x000fc80000010000 */
[----:B------:R-:W-:Y:S01]  /*5120*/  IMAD.IADD R43, R35, 0x1, R36 ;  /* 0x00000001232b7824 */ /* 0x000fe200078e0224 */
[----:B------:R1:W-:Y:S01]  /*5130*/  STG.E.128 desc[UR4][R38.64], R48 ;  /* 0x0000003026007986 */ /* 0x0003e2000c101d04 */
[----:B0-----:R-:W-:-:S04]  /*5140*/  @P0 IMAD.WIDE.U32 R40, R131, 0x10, R32 ;  /* 0x0000001083280825 */ /* 0x001fc800078e0020 */
        /* <DEDUP_REMOVED lines=17> */
.L_x_25160:
[----:B------:R-:W-:-:S07]  /*5260*/  MOV R44, R20 ;  /* 0x00000014002c7202 */ /* 0x000fce0000000f00 */
.L_x_25161:
[----:B------:R-:W-:Y:S05]  /*5270*/  BSYNC B1 ;  /* 0x0000000000017941 */ /* 0x000fea0003800000 */
.L_x_25159:
        /* <DEDUP_REMOVED lines=16> */
.L_x_25165:
[----:B------:R-:W-:Y:S05]  /*5380*/  BSYNC B2 ;  /* 0x0000000000027941 */ /* 0x000fea0003800000 */
.L_x_25164:
        /* <DEDUP_REMOVED lines=44> */
.L_x_25163:
[----:B------:R-:W-:Y:S05]  /*5650*/  BSYNC B1 ;  /* 0x0000000000017941 */ /* 0x000fea0003800000 */
.L_x_25162:
        /* <DEDUP_REMOVED lines=19> */
.L_x_25167:
[----:B------:R-:W-:-:S07]  /*5790*/  MOV R32, R20 ;  /* 0x0000001400207202 */ /* 0x000fce0000000f00 */
.L_x_25168:
[----:B------:R-:W-:Y:S05]  /*57a0*/  BSYNC B1 ;  /* 0x0000000000017941 */ /* 0x000fea0003800000 */
.L_x_25166:
        /* <DEDUP_REMOVED lines=16> */
.L_x_25172:
[----:B------:R-:W-:Y:S05]  /*58b0*/  BSYNC B2 ;  /* 0x0000000000027941 */ /* 0x000fea0003800000 */
.L_x_25171:
        /* <DEDUP_REMOVED lines=44> */
.L_x_25170:
[----:B------:R-:W-:Y:S05]  /*5b80*/  BSYNC B1 ;  /* 0x0000000000017941 */ /* 0x000fea0003800000 */
.L_x_25169:
        /* <DEDUP_REMOVED lines=19> */
.L_x_25174:
[----:B------:R-:W-:-:S07]  /*5cc0*/  MOV R42, R20 ;  /* 0x00000014002a7202 */ /* 0x000fce0000000f00 */
.L_x_25175:
[----:B------:R-:W-:Y:S05]  /*5cd0*/  BSYNC B1 ;  /* 0x0000000000017941 */ /* 0x000fea0003800000 */
.L_x_25173:
        /* <DEDUP_REMOVED lines=16> */
.L_x_25179:
[----:B------:R-:W-:Y:S05]  /*5de0*/  BSYNC B2 ;  /* 0x0000000000027941 */ /* 0x000fea0003800000 */
.L_x_25178:
        /* <DEDUP_REMOVED lines=44> */
.L_x_25177:
[----:B------:R-:W-:Y:S05]  /*60b0*/  BSYNC B1 ;  /* 0x0000000000017941 */ /* 0x000fea0003800000 */
.L_x_25176:
        /* <DEDUP_REMOVED lines=19> */
.L_x_25181:
[----:B------:R-:W-:-:S07]  /*61f0*/  MOV R34, R20 ;  /* 0x0000001400227202 */ /* 0x000fce0000000f00 */
.L_x_25182:
[----:B------:R-:W-:Y:S05]  /*6200*/  BSYNC B1 ;  /* 0x0000000000017941 */ /* 0x000fea0003800000 */
.L_x_25180:
        /* <DEDUP_REMOVED lines=16> */
.L_x_25186:
[----:B------:R-:W-:Y:S05]  /*6310*/  BSYNC B2 ;  /* 0x0000000000027941 */ /* 0x000fea0003800000 */
.L_x_25185:
        /* <DEDUP_REMOVED lines=44> */
.L_x_25184:
[----:B------:R-:W-:Y:S05]  /*65e0*/  BSYNC B1 ;  /* 0x0000000000017941 */ /* 0x000fea0003800000 */
.L_x_25183:
[----:B------:R-:W0:Y:S01]  /*65f0*/  @P0 LDC.64 R32, c[0x0][0x230] ;  /* 0x00008c00ff200b82 */ /* 0x000e220000000a00 */
[----:B------:R-:W-:Y:S01]  /*6600*/  I2FP.F32.U32 R34, R34 ;  /* 0x0000002200227245 */ /* 0x000fe20000201000 */
[----:B------:R-:W-:Y:S01]  /*6610*/  IMAD.WIDE.U32 R38, R131, 0x10, R112 ;  /* 0x0000001083267825 */ /* 0x000fe200078e0070 */
[----:B------:R-:W-:Y:S02]  /*6620*/  SEL R36, RZ, 0x10000, P4 ;  /* 0x00010000ff247807 */ /* 0x000fe40002000000 */
[----:B------:R-:W-:Y:S01]  /*6630*/  IADD3 R137, R121, 0x80, RZ ;  /* 0x0000008079897810 */ /* 0x000fe20007ffe0ff */
        /* <DEDUP_REMOVED lines=30> */
.L_x_25188:
[----:B------:R-:W-:-:S07]  /*6820*/  MOV R66, R20 ;  /* 0x0000001400427202 */ /* 0x000fce0000000f00 */
.L_x_25189:
[----:B------:R-:W-:Y:S05]  /*6830*/  BSYNC B1 ;  /* 0x0000000000017941 */ /* 0x000fea0003800000 */
.L_x_25187:
        /* <DEDUP_REMOVED lines=16> */
.L_x_25193:
[----:B------:R-:W-:Y:S05]  /*6940*/  BSYNC B2 ;  /* 0x0000000000027941 */ /* 0x000fea0003800000 */
.L_x_25192:
        /* <DEDUP_REMOVED lines=44> */
.L_x_25191:
[----:B------:R-:W-:Y:S05]  /*6c10*/  BSYNC B1 ;  /* 0x0000000000017941 */ /* 0x000fea0003800000 */
.L_x_25190:
        /* <DEDUP_REMOVED lines=19> */
.L_x_25195:
[----:B------:R-:W-:-:S07]  /*6d50*/  MOV R32, R20 ;  /* 0x0000001400207202 */ /* 0x000fce0000000f00 */
.L_x_25196:
[----:B------:R-:W-:Y:S05]  /*6d60*/  BSYNC B1 ;  /* 0x0000000000017941 */ /* 0x000fea0003800000 */
.L_x_25194:
        /* <DEDUP_REMOVED lines=16> */
.L_x_25200:
[----:B------:R-:W-:Y:S05]  /*6e70*/  BSYNC B2 ;  /* 0x0000000000027941 */ /* 0x000fea0003800000 */
.L_x_25199:
        /* <DEDUP_REMOVED lines=44> */
.L_x_25198:
[----:B------:R-:W-:Y:S05]  /*7140*/  BSYNC B1 ;  /* 0x0000000000017941 */ /* 0x000fea0003800000 */
.L_x_25197:
        /* <DEDUP_REMOVED lines=19> */
.L_x_25202:
[----:B------:R-:W-:-:S07]  /*7280*/  MOV R66, R20 ;  /* 0x0000001400427202 */ /* 0x000fce0000000f00 */
.L_x_25203:
[----:B------:R-:W-:Y:S05]  /*7290*/  BSYNC B1 ;  /* 0x0000000000017941 */ /* 0x000fea0003800000 */
.L_x_25201:
        /* <DEDUP_REMOVED lines=16> */
.L_x_25207:
[----:B------:R-:W-:Y:S05]  /*73a0*/  BSYNC B2 ;  /* 0x0000000000027941 */ /* 0x000fea0003800000 */
.L_x_25206:
        /* <DEDUP_REMOVED lines=44> */
.L_x_25205:
[----:B------:R-:W-:Y:S05]  /*7670*/  BSYNC B1 ;  /* 0x0000000000017941 */ /* 0x000fea0003800000 */
.L_x_25204:
        /* <DEDUP_REMOVED lines=19> */
.L_x_25209:
[----:B------:R-:W-:-:S07]  /*77b0*/  MOV R34, R20 ;  /* 0x0000001400227202 */ /* 0x000fce0000000f00 */
.L_x_25210:
[----:B------:R-:W-:Y:S05]  /*77c0*/  BSYNC B1 ;  /* 0x0000000000017941 */ /* 0x000fea0003800000 */
.L_x_25208:
        /* <DEDUP_REMOVED lines=16> */
.L_x_25214:
[----:B------:R-:W-:Y:S05]  /*78d0*/  BSYNC B2 ;  /* 0x0000000000027941 */ /* 0x000fea0003800000 */
.L_x_25213:
        /* <DEDUP_REMOVED lines=44> */
.L_x_25212:
[----:B------:R-:W-:Y:S05]  /*7ba0*/  BSYNC B1 ;  /* 0x0000000000017941 */ /* 0x000fea0003800000 */
.L_x_25211:
        /* <DEDUP_REMOVED lines=35> */
.L_x_25216:
[----:B------:R-:W-:-:S07]  /*7de0*/  IMAD.MOV.U32 R114, RZ, RZ, R20 ;  /* 0x000000ffff727224 */ /* 0x000fce00078e0014 */
.L_x_25217:
[----:B------:R-:W-:Y:S05]  /*7df0*/  BSYNC B1 ;  /* 0x0000000000017941 */ /* 0x000fea0003800000 */
.L_x_25215:
        /* <DEDUP_REMOVED lines=16> */
.L_x_25221:
[----:B------:R-:W-:Y:S05]  /*7f00*/  BSYNC B2 ;  /* 0x0000000000027941 */ /* 0x000fea0003800000 */
.L_x_25220:
        /* <DEDUP_REMOVED lines=44> */
.L_x_25219:
[----:B------:R-:W-:Y:S05]  /*81d0*/  BSYNC B1 ;  /* 0x0000000000017941 */ /* 0x000fea0003800000 */
.L_x_25218:
[----:B------:R-:W-:Y:S01]  /*81e0*/  I2FP.F32.U32 R36, R114 ;  /* 0x0000007200247245 */ /* 0x000fe20000201000 */
[----:B-----5:R-:W-:Y:S01]  /*81f0*/  FMUL.FTZ R32, R32, R122 ;  /* 0x0000007a20207220 */ /* 0x020fe20000410000 */
        /* <DEDUP_REMOVED lines=17> */
.L_x_25223:
[----:B------:R-:W-:-:S07]  /*8310*/  IMAD.MOV.U32 R32, RZ, RZ, R20 ;  /* 0x000000ffff207224 */ /* 0x000fce00078e0014 */
.L_x_25224:
[----:B------:R-:W-:Y:S05]  /*8320*/  BSYNC B1 ;  /* 0x0000000000017941 */ /* 0x000fea0003800000 */
.L_x_25222:
        /* <DEDUP_REMOVED lines=16> */
.L_x_25228:
[----:B------:R-:W-:Y:S05]  /*8430*/  BSYNC B2 ;  /* 0x0000000000027941 */ /* 0x000fea0003800000 */
.L_x_25227:
        /* <DEDUP_REMOVED lines=44> */
.L_x_25226:
[----:B------:R-:W-:Y:S05]  /*8700*/  BSYNC B1 ;  /* 0x0000000000017941 */ /* 0x000fea0003800000 */
.L_x_25225:
        /* <DEDUP_REMOVED lines=19> */
.L_x_25230:
[----:B------:R-:W-:-:S07]  /*8840*/  IMAD.MOV.U32 R114, RZ, RZ, R20 ;  /* 0x000000ffff727224 */ /* 0x000fce00078e0014 */
.L_x_25231:
[----:B------:R-:W-:Y:S05]  /*8850*/  BSYNC B1 ;  /* 0x0000000000017941 */ /* 0x000fea0003800000 */
.L_x_25229:
        /* <DEDUP_REMOVED lines=16> */
.L_x_25235:
[----:B------:R-:W-:Y:S05]  /*8960*/  BSYNC B2 ;  /* 0x0000000000027941 */ /* 0x000fea0003800000 */
.L_x_25234:
        /* <DEDUP_REMOVED lines=44> */
.L_x_25233:
[----:B------:R-:W-:Y:S05]  /*8c30*/  BSYNC B1 ;  /* 0x0000000000017941 */ /* 0x000fea0003800000 */
.L_x_25232:
        /* <DEDUP_REMOVED lines=19> */
.L_x_25237:
[----:B------:R-:W-:-:S07]  /*8d70*/  IMAD.MOV.U32 R34, RZ, RZ, R20 ;  /* 0x000000ffff227224 */ /* 0x000fce00078e0014 */
.L_x_25238:
[----:B------:R-:W-:Y:S05]  /*8d80*/  BSYNC B1 ;  /* 0x0000000000017941 */ /* 0x000fea0003800000 */
.L_x_25236:
        /* <DEDUP_REMOVED lines=16> */
.L_x_25242:
[----:B------:R-:W-:Y:S05]  /*8e90*/  BSYNC B2 ;  /* 0x0000000000027941 */ /* 0x000fea0003800000 */
.L_x_25241:
        /* <DEDUP_REMOVED lines=44> */
.L_x_25240:
[----:B------:R-:W-:Y:S05]  /*9160*/  BSYNC B1 ;  /* 0x0000000000017941 */ /* 0x000fea0003800000 */
.L_x_25239:
        /* <DEDUP_REMOVED lines=10> */
[----:B------:R-:W-:-:S04]  /*9210*/  SEL R35, RZ, 0x1000000, P5 ;  /* 0x01000000ff237807 */ /* 0x000fc80002800000 */
[----:B------:R-:W-:Y:S02]  /*9220*/  IADD3 R35, R39, R35, R66 ;  /* 0x0000002327237210 */ /* 0x000fe40007ffe042 */
[----:B------:R-:W-:Y:S02]  /*9230*/  SEL R66, RZ, 0x1, P2 ;  /* 0x00000001ff427807 */ /* 0x000fe40001000000 */
[----:B------:R-:W-:-:S03]  /*9240*/  FSEL R39, R34, RZ, !P5 ;  /* 0x000000ff22277208 */ /* 0x000fc60006800000 */
[----:B------:R-:W-:Y:S02]  /*9250*/  IMAD.IADD R119, R35, 0x1, R66 ;  /* 0x0000000123777824 */ /* 0x000fe400078e0242 */
[----:B------:R-:W-:Y:S01]  /*9260*/  @P1 FADD.FTZ R39, R63, R39 ;  /* 0x000000273f271221 */ /* 0x000fe20000010000 */
[----:B0-----:R-:W-:-:S04]  /*9270*/  @P0 IMAD.WIDE.U32 R116, R133, 0x10, R32 ;  /* 0x0000001085740825 */ /* 0x001fc800078e0020 */
[----:B------:R-:W-:Y:S01]  /*9280*/  IMAD.WIDE.U32 R66, R139, 0x4, R110 ;  /* 0x000000048b427825 */ /* 0x000fe200078e006e */
[----:B------:R0:W-:Y:S03]  /*9290*/  STG.E.128 desc[UR4][R114.64], R36 ;  /* 0x0000002472007986 */ /* 0x0001e6000c101d04 */
        /* <DEDUP_REMOVED lines=16> */
.L_x_25244:
[----:B------:R-:W-:-:S07]  /*93a0*/  MOV R118, R20 ;  /* 0x0000001400767202 */ /* 0x000fce0000000f00 */
.L_x_25245:
[----:B------:R-:W-:Y:S05]  /*93b0*/  BSYNC B1 ;  /* 0x0000000000017941 */ /* 0x000fea0003800000 */
.L_x_25243:
        /* <DEDUP_REMOVED lines=16> */
.L_x_25249:
[----:B------:R-:W-:Y:S05]  /*94c0*/  BSYNC B2 ;  /* 0x0000000000027941 */ /* 0x000fea0003800000 */
.L_x_25248:
        /* <DEDUP_REMOVED lines=44> */
.L_x_25247:
[----:B------:R-:W-:Y:S05]  /*9790*/  BSYNC B1 ;  /* 0x0000000000017941 */ /* 0x000fea0003800000 */
.L_x_25246:
        /* <DEDUP_REMOVED lines=19> */
.L_x_25251:
[----:B------:R-:W-:-:S07]  /*98d0*/  MOV R118, R20 ;  /* 0x0000001400767202 */ /* 0x000fce0000000f00 */
.L_x_25252:
[----:B------:R-:W-:Y:S05]  /*98e0*/  BSYNC B1 ;  /* 0x0000000000017941 */ /* 0x000fea0003800000 */
.L_x_25250:
        /* <DEDUP_REMOVED lines=16> */
.L_x_25256:
[----:B------:R-:W-:Y:S05]  /*99f0*/  BSYNC B2 ;  /* 0x0000000000027941 */ /* 0x000fea0003800000 */
.L_x_25255:
        /* <DEDUP_REMOVED lines=44> */
.L_x_25254:
[----:B------:R-:W-:Y:S05]  /*9cc0*/  BSYNC B1 ;  /* 0x0000000000017941 */ /* 0x000fea0003800000 */
.L_x_25253:
        /* <DEDUP_REMOVED lines=19> */
.L_x_25258:
[----:B------:R-:W-:-:S07]  /*9e00*/  MOV R118, R20 ;  /* 0x0000001400767202 */ /* 0x000fce0000000f00 */
.L_x_25259:
[----:B------:R-:W-:Y:S05]  /*9e10*/  BSYNC B1 ;  /* 0x0000000000017941 */ /* 0x000fea0003800000 */
.L_x_25257:
        /* <DEDUP_REMOVED lines=16> */
.L_x_25263:
[----:B------:R-:W-:Y:S05]  /*9f20*/  BSYNC B2 ;  /* 0x0000000000027941 */ /* 0x000fea0003800000 */
.L_x_25262:
        /* <DEDUP_REMOVED lines=44> */
.L_x_25261:
[----:B------:R-:W-:Y:S05]  /*a1f0*/  BSYNC B1 ;  /* 0x0000000000017941 */ /* 0x000fea0003800000 */
.L_x_25260:
        /* <DEDUP_REMOVED lines=19> */
.L_x_25265:
[----:B------:R-:W-:-:S07]  /*a330*/  MOV R118, R20 ;  /* 0x0000001400767202 */ /* 0x000fce0000000f00 */
.L_x_25266:
[----:B------:R-:W-:Y:S05]  /*a340*/  BSYNC B1 ;  /* 0x0000000000017941 */ /* 0x000fea0003800000 */
.L_x_25264:
        /* <DEDUP_REMOVED lines=16> */
.L_x_25270:
[----:B------:R-:W-:Y:S05]  /*a450*/  BSYNC B2 ;  /* 0x0000000000027941 */ /* 0x000fea0003800000 */
.L_x_25269:
        /* <DEDUP_REMOVED lines=44> */
.L_x_25268:
[----:B------:R-:W-:Y:S05]  /*a720*/  BSYNC B1 ;  /* 0x0000000000017941 */ /* 0x000fea0003800000 */
.L_x_25267:
[----:B------:R-:W-:Y:S01]  /*a730*/  I2FP.F32.U32 R114, R118 ;  /* 0x0000007600727245 */ /* 0x000fe20000201000 */
[----:B------:R-:W0:Y:S01]  /*a740*/  @P0 LDC.64 R66, c[0x0][0x230] ;  /* 0x00008c00ff420b82 */ /* 0x000e220000000a00 */
[----:B------:R-:W-:Y:S02]  /*a750*/  SEL R116, RZ, 0x10000, P4 ;  /* 0x00010000ff747807 */ /* 0x000fe40002000000 */
[----:B------:R-:W-:Y:S01]  /*a760*/  IADD3 R135, R121, 0xe0, RZ ;  /* 0x000000e079877810 */ /* 0x000fe20007ffe0ff */
[----:B------:R-:W-:Y:S01]  /*a770*/  FFMA.FTZ R115, R114, R125, 1.1641532182693481445e-10 ;  /* 0x2f00000072737423 */ /* 0x000fe2000001007d */
[----:B------:R-:W-:-:S03]  /*a780*/  FMUL.FTZ R114, R35, R122 ;  /* 0x0000007a23727220 */ /* 0x000fc60000410000 */
[----:B------:R-:W-:Y:S01]  /*a790*/  IMAD.WIDE.U32 R64, R135, 0x10, R64 ;  /* 0x0000001087407825 */ /* 0x000fe200078e0040 */
[----:B------:R-:W-:-:S03]  /*a7a0*/  FSETP.GTU.FTZ.AND P5, PT, R115, R124, PT ;  /* 0x0000007c7300720b */ /* 0x000fc60003fbc000 */
[----:B------:R-:W-:Y:S01]  /*a7b0*/  FMUL.FTZ R114, R114, R123 ;  /* 0x0000007b72727220 */ /* 0x000fe20000410000 */
[----:B------:R-:W-:Y:S02]  /*a7c0*/  SEL R115, RZ, 0x100, P3 ;  /* 0x00000100ff737807 */ /* 0x000fe40001800000 */
[----:B------:R-:W-:-:S04]  /*a7d0*/  SEL R35, RZ, 0x1000000, P5 ;  /* 0x01000000ff237807 */ /* 0x000fc80002800000 */
[----:B------:R-:W-:Y:S02]  /*a7e0*/  IADD3 R115, R115, R35, R116 ;  /* 0x0000002373737210 */ /* 0x000fe40007ffe074 */
[----:B------:R-:W-:Y:S02]  /*a7f0*/  SEL R116, RZ, 0x1, P2 ;  /* 0x00000001ff747807 */ /* 0x000fe40001000000 */
[----:B------:R-:W-:Y:S02]  /*a800*/  FSEL R35, R114, RZ, !P5 ;  /* 0x000000ff72237208 */ /* 0x000fe40006800000 */
[----:B------:R-:W-:Y:S01]  /*a810*/  IADD3 R141, R115, R116, RZ ;  /* 0x00000074738d7210 */ /* 0x000fe20007ffe0ff */
[----:B------:R-:W-:-:S04]  /*a820*/  IMAD.WIDE.U32 R116, R133, 0x10, R112 ;  /* 0x0000001085747825 */ /* 0x000fc800078e0070 */
[----:B------:R-:W-:Y:S01]  /*a830*/  @P1 FADD.FTZ R35, R63, R35 ;  /* 0x000000233f231221 */ /* 0x000fe20000010000 */
[----:B------:R-:W-:-:S04]  /*a840*/  IMAD.WIDE.U32 R114, R133, 0x4, R110 ;  /* 0x0000000485727825 */ /* 0x000fc800078e006e */
[----:B------:R1:W-:Y:S01]  /*a850*/  STG.E.128 desc[UR4][R116.64], R32 ;  /* 0x0000002074007986 */ /* 0x0003e2000c101d04 */
[----:B0-----:R-:W-:-:S03]  /*a860*/  @P0 IMAD.WIDE.U32 R118, R135, 0x10, R66 ;  /* 0x0000001087760825 */ /* 0x001fc600078e0042 */
[----:B------:R1:W-:Y:S04]  /*a870*/  STG.E desc[UR4][R114.64], R141 ;  /* 0x0000008d72007986 */ /* 0x0003e8000c101904 */
[----:B------:R-:W5:Y:S04]  /*a880*/  LDG.E.128 R64, desc[UR4][R64.64] ;  /* 0x0000000440407981 */ /* 0x000f68000c1e1d00 */
        /* <DEDUP_REMOVED lines=13> */
.L_x_25272:
[----:B------:R-:W-:-:S07]  /*a960*/  MOV R126, R20 ;  /* 0x00000014007e7202 */ /* 0x000fce0000000f00 */
.L_x_25273:
[----:B------:R-:W-:Y:S05]  /*a970*/  BSYNC B1 ;  /* 0x0000000000017941 */ /* 0x000fea0003800000 */
.L_x_25271:
        /* <DEDUP_REMOVED lines=16> */
.L_x_25277:
[----:B------:R-:W-:Y:S05]  /*aa80*/  BSYNC B2 ;  /* 0x0000000000027941 */ /* 0x000fea0003800000 */
.L_x_25276:
        /* <DEDUP_REMOVED lines=44> */
.L_x_25275:
[----:B------:R-:W-:Y:S05]  /*ad50*/  BSYNC B1 ;  /* 0x0000000000017941 */ /* 0x000fea0003800000 */
.L_x_25274:
        /* <DEDUP_REMOVED lines=19> */
.L_x_25279:
[----:B------:R-:W-:-:S07]  /*ae90*/  MOV R126, R20 ;  /* 0x00000014007e7202 */ /* 0x000fce0000000f00 */
.L_x_25280:
[----:B------:R-:W-:Y:S05]  /*aea0*/  BSYNC B1 ;  /* 0x0000000000017941 */ /* 0x000fea0003800000 */
.L_x_25278:
        /* <DEDUP_REMOVED lines=16> */
.L_x_25284:
[----:B------:R-:W-:Y:S05]  /*afb0*/  BSYNC B2 ;  /* 0x0000000000027941 */ /* 0x000fea0003800000 */
.L_x_25283:
        /* <DEDUP_REMOVED lines=44> */
.L_x_25282:
[----:B------:R-:W-:Y:S05]  /*b280*/  BSYNC B1 ;  /* 0x0000000000017941 */ /* 0x000fea0003800000 */
.L_x_25281:
        /* <DEDUP_REMOVED lines=19> */
.L_x_25286:
[----:B------:R-:W-:-:S07]  /*b3c0*/  MOV R126, R20 ;  /* 0x00000014007e7202 */ /* 0x000fce0000000f00 */
.L_x_25287:
[----:B------:R-:W-:Y:S05]  /*b3d0*/  BSYNC B1 ;  /* 0x0000000000017941 */ /* 0x000fea0003800000 */
.L_x_25285:
        /* <DEDUP_REMOVED lines=16> */
.L_x_25291:
[----:B------:R-:W-:Y:S05]  /*b4e0*/  BSYNC B2 ;  /* 0x0000000000027941 */ /* 0x000fea0003800000 */
.L_x_25290:
        /* <DEDUP_REMOVED lines=44> */
.L_x_25289:
[----:B------:R-:W-:Y:S05]  /*b7b0*/  BSYNC B1 ;  /* 0x0000000000017941 */ /* 0x000fea0003800000 */
.L_x_25288:
[----:B------:R-:W-:Y:S01]  /*b7c0*/  I2FP.F32.U32 R114, R126 ;  /* 0x0000007e00727245 */ /* 0x000fe20000201000 */
[----:B------:R-:W-:Y:S01]  /*b7d0*/  FMUL.FTZ R66, R66, R122 ;  /* 0x0000007a42427220 */ /* 0x000fe20000410000 */
[----:B------:R-:W-:Y:S01]  /*b7e0*/  ISETP.NE.AND P4, PT, R116, 0x1, PT ;  /* 0x000000017400780c */ /* 0x000fe20003f85270 */
[----:B------:R-:W-:Y:S02]  /*b7f0*/  BSSY B1, `(.L_x_25292) ;  /* 0x0000011000017945 */ /* 0x000fe40003800000 */
[----:B------:R-:W-:Y:S01]  /*b800*/  FFMA.FTZ R115, R114, R125, 1.1641532182693481445e-10 ;  /* 0x2f00000072737423 */ /* 0x000fe2000001007d */
[----:B------:R-:W-:Y:S01]  /*b810*/  FMUL.FTZ R66, R66, R123 ;  /* 0x0000007b42427220 */ /* 0x000fe20000410000 */
[----:B------:R-:W-:-:S03]  /*b820*/  VIADD R114, R116, 0x1 ;  /* 0x0000000174727836 */ /* 0x000fc60000000000 */
        /* <DEDUP_REMOVED lines=12> */
.L_x_25293:
[----:B------:R-:W-:-:S07]  /*b8f0*/  MOV R126, R20 ;  /* 0x00000014007e7202 */ /* 0x000fce0000000f00 */
.L_x_25294:
[----:B------:R-:W-:Y:S05]  /*b900*/  BSYNC B1 ;  /* 0x0000000000017941 */ /* 0x000fea0003800000 */
.L_x_25292:
        /* <DEDUP_REMOVED lines=16> */
.L_x_25298:
[----:B------:R-:W-:Y:S05]  /*ba10*/  BSYNC B2 ;  /* 0x0000000000027941 */ /* 0x000fea0003800000 */
.L_x_25297:
        /* <DEDUP_REMOVED lines=44> */
.L_x_25296:
[----:B------:R-:W-:Y:S05]  /*bce0*/  BSYNC B1 ;  /* 0x0000000000017941 */ /* 0x000fea0003800000 */
.L_x_25295:
[----:B------:R-:W-:Y:S01]  /*bcf0*/  FADD.FTZ R116, RZ, R56 ;  /* 0x00000038ff747221 */ /* 0x000fe20000010000 */
[----:B------:R-:W-:Y:S01]  /*bd00*/  FMUL.FTZ R122, R67, R122 ;  /* 0x0000007a437a7220 */ /* 0x000fe20000410000 */
[----:B------:R-:W-:Y:S01]  /*bd10*/  IMAD.WIDE.U32 R112, R135, 0x10, R112 ;  /* 0x0000001087707825 */ /* 0x000fe200078e0070 */
[----:B------:R-:W-:-:S03]  /*bd20*/  UMOV UR8, 0xffffffff ;  /* 0xffffffff00087882 */ /* 0x000fc60000000000 */
[----:B------:R-:W-:Y:S01]  /*bd30*/  FADD.FTZ R115, R57, R116 ;  /* 0x0000007439737221 */ /* 0x000fe20000010000 */
[----:B------:R-:W-:Y:S01]  /*bd40*/  FMUL.FTZ R122, R122, R123 ;  /* 0x0000007b7a7a7220 */ /* 0x000fe20000410000 */
        /* <DEDUP_REMOVED lines=20> */
[----:B------:R-:W-:-:S03]  /*be90*/  FADD.FTZ R115, R43, R118 ;  /* 0x000000762b737221 */ /* 0x000fc60000010000 */
[----:B------:R-:W-:Y:S01]  /*bea0*/  FSETP.GTU.FTZ.AND P4, PT, R125, R124, PT ;  /* 0x0000007c7d00720b */ /* 0x000fe20003f9c000 */
[----:B------:R-:W-:Y:S01]  /*beb0*/  FADD.FTZ R116, R36, R115 ;  /* 0x0000007324747221 */ /* 0x000fe20000010000 */
[----:B------:R-:W-:-:S03]  /*bec0*/  SEL R115, RZ, 0x100, P2 ;  /* 0x00000100ff737807 */ /* 0x000fc60001000000 */
[----:B------:R-:W-:Y:S01]  /*bed0*/  FADD.FTZ R67, R37, R116 ;  /* 0x0000007425437221 */ /* 0x000fe20000010000 */
[----:B------:R-:W-:-:S03]  /*bee0*/  SEL R116, RZ, 0x10000, P3 ;  /* 0x00010000ff747807 */ /* 0x000fc60001800000 */
[----:B------:R-:W-:Y:S01]  /*bef0*/  FADD.FTZ R118, R38, R67 ;  /* 0x0000004326767221 */ /* 0x000fe20000010000 */
[----:B------:R-:W-:-:S03]  /*bf00*/  SEL R67, RZ, 0x1000000, P4 ;  /* 0x01000000ff437807 */ /* 0x000fc60002000000 */
[----:B------:R-:W-:Y:S01]  /*bf10*/  FADD.FTZ R117, R39, R118 ;  /* 0x0000007627757221 */ /* 0x000fe20000010000 */
[----:B------:R-:W-:Y:S02]  /*bf20*/  IADD3 R115, R115, R67, R116 ;  /* 0x0000004373737210 */ /* 0x000fe40007ffe074 */
[----:B------:R-:W-:Y:S01]  /*bf30*/  FSEL R67, R122, RZ, !P4 ;  /* 0x000000ff7a437208 */ /* 0x000fe20006000000 */
[----:B------:R-:W-:Y:S01]  /*bf40*/  FADD.FTZ R118, R32, R117 ;  /* 0x0000007520767221 */ /* 0x000fe20000010000 */
[----:B------:R-:W-:Y:S02]  /*bf50*/  SEL R116, RZ, 0x1, P0 ;  /* 0x00000001ff747807 */ /* 0x000fe40000000000 */
[----:B------:R-:W-:Y:S01]  /*bf60*/  ISETP.NE.AND P0, PT, R120, RZ, PT ;  /* 0x000000ff7800720c */ /* 0x000fe20003f05270 */
[----:B------:R-:W-:Y:S01]  /*bf70*/  @P1 FADD.FTZ R67, R63, R67 ;  /* 0x000000433f431221 */ /* 0x000fe20000010000 */
[----:B------:R-:W-:Y:S01]  /*bf80*/  FADD.FTZ R117, R33, R118 ;  /* 0x0000007621757221 */ /* 0x000fe20000010000 */
[----:B------:R-:W-:-:S03]  /*bf90*/  IMAD.IADD R115, R115, 0x1, R116 ;  /* 0x0000000173737824 */ /* 0x000fc600078e0274 */
[----:B------:R0:W-:Y:S01]  /*bfa0*/  STG.E.128 desc[UR4][R112.64], R64 ;  /* 0x0000004070007986 */ /* 0x0001e2000c101d04 */
[----:B------:R-:W-:-:S03]  /*bfb0*/  FADD.FTZ R116, R34, R117 ;  /* 0x0000007522747221 */ /* 0x000fc60000010000 */
[----:B------:R0:W-:Y:S01]  /*bfc0*/  STG.E desc[UR4][R110.64], R115 ;  /* 0x000000736e007986 */ /* 0x0001e2000c101904 */
        /* <DEDUP_REMOVED lines=91> */
.L_x_25312:
        /* <DEDUP_REMOVED lines=9> */
[--C-:B------:R-:W-:Y:S01]  /*c610*/  FADD.FTZ R122, R53, -R110.reuse ;  /* 0x8000006e357a7221 */ /* 0x100fe20000010000 */
[--C-:B------:R-:W-:Y:S01]  /*c620*/  FADD.FTZ R126, R48, -R110.reuse ;  /* 0x8000006e307e7221 */ /* 0x100fe20000010000 */
[----:B------:R-:W1:Y:S01]  /*c630*/  @!P0 LDC.64 R52, c[0x0][0x250] ;  /* 0x00009400ff348b82 */ /* 0x000e620000000a00 */
[--C-:B------:R-:W-:Y:S01]  /*c640*/  FADD.FTZ R128, R49, -R110.reuse ;  /* 0x8000006e31807221 */ /* 0x100fe20000010000 */
[--C-:B------:R-:W-:Y:S01]  /*c650*/  FADD.FTZ R136, R45, -R110.reuse ;  /* 0x8000006e2d887221 */ /* 0x100fe20000010000 */
[--C-:B------:R-:W-:Y:S01]  /*c660*/  FADD.FTZ R150, R36, -R110.reuse ;  /* 0x8000006e24967221 */ /* 0x100fe20000010000 */
[----:B------:R-:W2:Y:S01]  /*c670*/  MUFU.RSQ R45, R112 ;  /* 0x00000070002d7308 */ /* 0x000ea20000001400 */
[--C-:B------:R-:W-:Y:S01]  /*c680*/  FADD.FTZ R152, R37, -R110.reuse ;  /* 0x8000006e25987221 */ /* 0x100fe20000010000 */
[--C-:B------:R-:W-:Y:S01]  /*c690*/  FADD.FTZ R134, R44, -R110.reuse ;  /* 0x8000006e2c867221 */ /* 0x100fe20000010000 */
[--C-:B------:R-:W-:Y:S01]  /*c6a0*/  FADD.FTZ R56, R56, -R110.reuse ;  /* 0x8000006e38387221 */ /* 0x100fe20000010000 */
[----:B------:R-:W3:Y:S01]  /*c6b0*/  @!P0 LDC.64 R48, c[0x0][0x258] ;  /* 0x00009600ff308b82 */ /* 0x000ee20000000a00 */
[--C-:B------:R-:W-:Y:S01]  /*c6c0*/  FADD.FTZ R116, R57, -R110.reuse ;  /* 0x8000006e39747221 */ /* 0x100fe20000010000 */
[--C-:B------:R-:W-:Y:S01]  /*c6d0*/  FADD.FTZ R58, R58, -R110.reuse ;  /* 0x8000006e3a3a7221 */ /* 0x100fe20000010000 */
[--C-:B0-----:R-:W-:Y:S01]  /*c6e0*/  FADD.FTZ R118, R59, -R110.reuse ;  /* 0x8000006e3b767221 */ /* 0x101fe20000010000 */
[--C-:B------:R-:W-:Y:S01]  /*c6f0*/  FADD.FTZ R54, R54, -R110.reuse ;  /* 0x8000006e36367221 */ /* 0x100fe20000010000 */
[--C-:B------:R-:W-:Y:S01]  /*c700*/  FADD.FTZ R124, R55, -R110.reuse ;  /* 0x8000006e377c7221 */ /* 0x100fe20000010000 */
[--C-:B------:R-:W-:Y:S01]  /*c710*/  FADD.FTZ R130, R50, -R110.reuse ;  /* 0x8000006e32827221 */ /* 0x100fe20000010000 */
[--C-:B------:R-:W-:Y:S01]  /*c720*/  FADD.FTZ R132, R51, -R110.reuse ;  /* 0x8000006e33847221 */ /* 0x100fe20000010000 */
[----:B------:R-:W0:Y:S01]  /*c730*/  LDC.64 R36, c[0x0][0x2b8] ;  /* 0x0000ae00ff247b82 */ /* 0x000e220000000a00 */
        /* <DEDUP_REMOVED lines=12> */
[----:B------:R1:W-:Y:S01]  /*c800*/  @!P0 STG.E desc[UR4][R52.64], R111 ;  /* 0x0000006f34008986 */ /* 0x0003e2000c101904 */
[----:B------:R-:W-:Y:S01]  /*c810*/  FADD.FTZ R156, R39, -R110 ;  /* 0x8000006e279c7221 */ /* 0x000fe20000010000 */
[----:B------:R-:W-:Y:S01]  /*c820*/  LEA R38, P1, R121, UR12, 0x4 ;  /* 0x0000000c79267c11 */ /* 0x000fe2000f8220ff */
[----:B---3--:R-:W-:-:S04]  /*c830*/  @!P0 IMAD.WIDE R48, R109, 0x4, R48 ;  /* 0x000000046d308825 */ /* 0x008fc800078e0230 */
[--C-:B------:R-:W-:Y:S01]  /*c840*/  FADD.FTZ R64, R64, -R110.reuse ;  /* 0x8000006e40407221 */ /* 0x100fe20000010000 */
[--C-:B------:R-:W-:Y:S01]  /*c850*/  FADD.FTZ R65, R65, -R110.reuse ;  /* 0x8000006e41417221 */ /* 0x100fe20000010000 */
[--C-:B------:R-:W-:Y:S01]  /*c860*/  FADD.FTZ R66, R66, -R110.reuse ;  /* 0x8000006e42427221 */ /* 0x100fe20000010000 */
[C---:B--2---:R-:W-:Y:S01]  /*c870*/  FMUL.FTZ R32, R45.reuse, R56 ;  /* 0x000000382d207220 */ /* 0x044fe20000410000 */
[----:B------:R2:W-:Y:S01]  /*c880*/  @!P0 STG.E desc[UR4][R48.64], R45 ;  /* 0x0000002d30008986 */ /* 0x0005e2000c101904 */
[C---:B------:R-:W-:Y:S01]  /*c890*/  FMUL.FTZ R33, R45.reuse, R116 ;  /* 0x000000742d217220 */ /* 0x040fe20000410000 */
[C---:B------:R-:W-:Y:S01]  /*c8a0*/  FMUL.FTZ R34, R45.reuse, R58 ;  /* 0x0000003a2d227220 */ /* 0x040fe20000410000 */
[C---:B------:R-:W-:Y:S01]  /*c8b0*/  FMUL.FTZ R35, R45.reuse, R118 ;  /* 0x000000762d237220 */ /* 0x040fe20000410000 */
[C---:B-1----:R-:W-:Y:S01]  /*c8c0*/  FMUL.FTZ R52, R45.reuse, R134 ;  /* 0x000000862d347220 */ /* 0x042fe20000410000 */
[----:B------:R-:W-:Y:S01]  /*c8d0*/  FMUL.FTZ R53, R45, R136 ;  /* 0x000000882d357220 */ /* 0x000fe20000410000 */
[----:B------:R-:W-:Y:S01]  /*c8e0*/  FADD.FTZ R110, R67, -R110 ;  /* 0x8000006e436e7221 */ /* 0x000fe20000010000 */
[C---:B------:R-:W-:Y:S01]  /*c8f0*/  FMUL.FTZ R40, R45.reuse, R120 ;  /* 0x000000782d287220 */ /* 0x040fe20000410000 */
[C---:B------:R-:W-:Y:S01]  /*c900*/  FMUL.FTZ R41, R45.reuse, R122 ;  /* 0x0000007a2d297220 */ /* 0x040fe20000410000 */
[C---:B------:R-:W-:Y:S01]  /*c910*/  FMUL.FTZ R42, R45.reuse, R54 ;  /* 0x000000362d2a7220 */ /* 0x040fe20000410000 */
[C---:B------:R-:W-:Y:S01]  /*c920*/  FMUL.FTZ R43, R45.reuse, R124 ;  /* 0x0000007c2d2b7220 */ /* 0x040fe20000410000 */
[----:B------:R-:W-:Y:S01]  /*c930*/  FMUL.FTZ R44, R45, R126 ;  /* 0x0000007e2d2c7220 */ /* 0x000fe20000410000 */
[----:B--2---:R-:W-:Y:S01]  /*c940*/  FFMA.FTZ R49, R93, R53, R10 ;  /* 0x000000355d317223 */ /* 0x004fe2000001000a */
[----:B------:R-:W-:Y:S01]  /*c950*/  FFMA.FTZ R48, R29, R52, R80 ;  /* 0x000000341d307223 */ /* 0x000fe20000010050 */
[C---:B------:R-:W-:Y:S01]  /*c960*/  FMUL.FTZ R50, R45.reuse, R128 ;  /* 0x000000802d327220 */ /* 0x040fe20000410000 */
[----:B------:R-:W1:Y:S01]  /*c970*/  LDC.64 R52, c[0x0][0x210] ;  /* 0x00008400ff347b82 */ /* 0x000e620000000a00 */
[C---:B------:R-:W-:Y:S01]  /*c980*/  FMUL.FTZ R46, R45.reuse, R130 ;  /* 0x000000822d2e7220 */ /* 0x040fe20000410000 */
[----:B------:R-:W-:Y:S01]  /*c990*/  FMUL.FTZ R47, R45, R132 ;  /* 0x000000842d2f7220 */ /* 0x000fe20000410000 */
[----:B------:R-:W-:Y:S01]  /*c9a0*/  LEA.HI.X R39, R121, UR13, RZ, 0x4, P1 ;  /* 0x0000000d79277c11 */ /* 0x000fe200088f24ff */
        /* <DEDUP_REMOVED lines=32> */
[----:B------:R0:W-:Y:S01]  /*cbb0*/  STG.E.128 desc[UR4][R38.64], R32 ;  /* 0x0000002026007986 */ /* 0x0001e2000c101d04 */
[----:B------:R-:W-:-:S04]  /*cbc0*/  IMAD.WIDE.U32 R112, R131, 0x10, R36 ;  /* 0x0000001083707825 */ /* 0x000fc800078e0024 */
[----:B------:R-:W-:Y:S01]  /*cbd0*/  FFMA.FTZ R51, R92, R51, R9 ;  /* 0x000000335c337223 */ /* 0x000fe20000010009 */
[----:B------:R-:W-:Y:S01]  /*cbe0*/  FFMA.FTZ R50, R28, R138, R77 ;  /* 0x0000008a1c327223 */ /* 0x000fe2000001004d */
[----:B------:R-:W-:Y:S01]  /*cbf0*/  LEA R64, P0, R135, UR12, 0x4 ;  /* 0x0000000c87407c11 */ /* 0x000fe2000f8020ff */
[--C-:B------:R-:W-:Y:S01]  /*cc00*/  IMAD.WIDE.U32 R54, R137, 0x10, R36.reuse ;  /* 0x0000001089367825 */ /* 0x100fe200078e0024 */
[----:B------:R2:W-:Y:S01]  /*cc10*/  STG.E.128 desc[UR4][R110.64], R40 ;  /* 0x000000286e007986 */ /* 0x0005e2000c101d04 */
[----:B-1----:R-:W-:Y:S02]  /*cc20*/  LEA R109, R52, R109, 0x2 ;  /* 0x0000006d346d7211 */ /* 0x002fe400078e10ff */
[--C-:B------:R-:W-:Y:S01]  /*cc30*/  IMAD.WIDE.U32 R56, R139, 0x10, R36.reuse ;  /* 0x000000108b387825 */ /* 0x100fe200078e0024 */
[----:B------:R1:W-:Y:S01]  /*cc40*/  STG.E.128 desc[UR4][R66.64], R44 ;  /* 0x0000002c42007986 */ /* 0x0003e2000c101d04 */
[----:B------:R-:W-:Y:S02]  /*cc50*/  LEA.HI.X R65, R135, UR13, RZ, 0x4, P0 ;  /* 0x0000000d87417c11 */ /* 0x000fe400080f24ff */
[----:B------:R-:W-:-:S04]  /*cc60*/  IMAD.WIDE.U32 R58, R133, 0x10, R36 ;  /* 0x00000010853a7825 */ /* 0x000fc800078e0024 */
[----:B------:R-:W-:Y:S01]  /*cc70*/  FFMA.FTZ R37, R97, R122, R6 ;  /* 0x0000007a61257223 */ /* 0x000fe20000010006 */
[----:B------:R-:W-:Y:S01]  /*cc80*/  FFMA.FTZ R36, R25, R120, R76 ;  /* 0x0000007819247223 */ /* 0x000fe2000001004c */
[----:B------:R3:W-:Y:S01]  /*cc90*/  STG.E.128 desc[UR4][R112.64], R48 ;  /* 0x0000003070007986 */ /* 0x0007e2000c101d04 */
[----:B------:R-:W-:Y:S01]  /*cca0*/  ISETP.GE.AND P0, PT, R109, R53, PT ;  /* 0x000000356d00720c */ /* 0x000fe20003f06270 */
[----:B0-----:R-:W-:Y:S01]  /*ccb0*/  FFMA.FTZ R35, R94, R126, R7 ;  /* 0x0000007e5e237223 */ /* 0x001fe20000010007 */
[----:B------:R-:W-:Y:S01]  /*ccc0*/  FFMA.FTZ R34, R26, R123, R75 ;  /* 0x0000007b1a227223 */ /* 0x000fe2000001004b */
        /* <DEDUP_REMOVED lines=8> */
[----:B-1----:R-:W-:Y:S01]  /*cd50*/  FFMA.FTZ R47, R103, R134, R0 ;  /* 0x00000086672f7223 */ /* 0x002fe20000010000 */
[----:B------:R-:W-:Y:S01]  /*cd60*/  FFMA.FTZ R46, R19, R132, R70 ;  /* 0x00000084132e7223 */ /* 0x000fe20000010046 */
[----:B------:R-:W-:Y:S01]  /*cd70*/  FFMA.FTZ R45, R101, R116, R2 ;  /* 0x00000074652d7223 */ /* 0x000fe20000010002 */
[----:B------:R-:W-:Y:S01]  /*cd80*/  FFMA.FTZ R44, R21, R115, R72 ;  /* 0x00000073152c7223 */ /* 0x000fe20000010048 */
[----:B------:R3:W-:Y:S04]  /*cd90*/  STG.E.128 desc[UR4][R54.64], R32 ;  /* 0x0000002036007986 */ /* 0x0007e8000c101d04 */
[----:B------:R3:W-:Y:S04]  /*cda0*/  STG.E.128 desc[UR4][R56.64], R36 ;  /* 0x0000002438007986 */ /* 0x0007e8000c101d04 */
[----:B------:R3:W-:Y:S04]  /*cdb0*/  STG.E.128 desc[UR4][R58.64], R40 ;  /* 0x000000283a007986 */ /* 0x0007e8000c101d04 */
[----:B------:R3:W-:Y:S01]  /*cdc0*/  STG.E.128 desc[UR4][R64.64], R44 ;  /* 0x0000002c40007986 */ /* 0x0007e2000c101d04 */
[----:B------:R-:W-:Y:S05]  /*cdd0*/  @!P0 BRA `(.L_x_25300) ;  /* 0xffffff4000288947 */ /* 0x000fea000383ffff */
[----:B------:R-:W-:Y:S05]  /*cde0*/  BSYNC B0 ;  /* 0x0000000000007941 */ /* 0x000fea0003800000 */
.L_x_25074:
[----:B------:R-:W-:Y:S05]  /*cdf0*/  EXIT ;  /* 0x000000000000794d */ /* 0x000fea0003800000 */
.L_x_25299:
        /* <DEDUP_REMOVED lines=8> */
.L_x_25302:
[----:B------:R-:W-:Y:S05]  /*ce80*/  BSYNC B1 ;  /* 0x0000000000017941 */ /* 0x000fea0003800000 */
.L_x_25301:
        /* <DEDUP_REMOVED lines=10> */
.L_x_25303:
[----:B------:R-:W-:Y:S01]  /*cf30*/  HFMA2.MMA R123, -RZ, RZ, 0, 2.384185791015625e-07 ;  /* 0x00000004ff7b7435 */ /* 0x000fe200000001ff */
[----:B------:R-:W-:-:S05]  /*cf40*/  MOV R110, R120 ;  /* 0x00000078006e7202 */ /* 0x000fca0000000f00 */
[----:B------:R-:W-:-:S04]  /*cf50*/  FADD.FTZ R115, R113, R110 ;  /* 0x0000006e71737221 */ /* 0x000fc80000010000 */
[----:B------:R-:W-:-:S07]  /*cf60*/  IMAD.MOV.U32 R122, RZ, RZ, R115 ;  /* 0x000000ffff7a7224 */ /* 0x000fce00078e0073 */
[----:B------:R-:W-:Y:S05]  /*cf70*/  WARPSYNC.COLLECTIVE R119, `(.L_x_25304) ;  /* 0x0000000077087348 */ /* 0x000fea0003c00000 */
[----:B------:R0:W1:Y:S02]  /*cf80*/  SHFL.BFLY P1, R120, R122, R123, R124 ;  /* 0x0c00007b7a787389 */ /* 0x000064000002007c */
[----:B01----:R-:W-:Y:S01]  /*cf90*/  ENDCOLLECTIVE ;  /* 0x000000000000791b */ /* 0x003fe20003800000 */
.L_x_25304:
[----:B------:R-:W-:Y:S01]  /*cfa0*/  HFMA2.MMA R123, -RZ, RZ, 0, 4.76837158203125e-07 ;  /* 0x00000008ff7b7435 */ /* 0x000fe200000001ff */
[----:B------:R-:W-:-:S05]  /*cfb0*/  MOV R110, R120 ;  /* 0x00000078006e7202 */ /* 0x000fca0000000f00 */
[----:B------:R-:W-:-:S04]  /*cfc0*/  FADD.FTZ R117, R115, R110 ;  /* 0x0000006e73757221 */ /* 0x000fc80000010000 */
[----:B------:R-:W-:-:S07]  /*cfd0*/  IMAD.MOV.U32 R122, RZ, RZ, R117 ;  /* 0x000000ffff7a7224 */ /* 0x000fce00078e0075 */
[----:B------:R-:W-:Y:S05]  /*cfe0*/  WARPSYNC.COLLECTIVE R119, `(.L_x_25305) ;  /* 0x0000000077087348 */ /* 0x000fea0003c00000 */
[----:B------:R0:W1:Y:S02]  /*cff0*/  SHFL.BFLY P1, R120, R122, R123, R124 ;  /* 0x0c00007b7a787389 */ /* 0x000064000002007c */
[----:B01----:R-:W-:Y:S01]  /*d000*/  ENDCOLLECTIVE ;  /* 0x000000000000791b */ /* 0x003fe20003800000 */
.L_x_25305:
[----:B------:R-:W-:Y:S01]  /*d010*/  HFMA2.MMA R123, -RZ, RZ, 0, 9.5367431640625e-07 ;  /* 0x00000010ff7b7435 */ /* 0x000fe200000001ff */
[----:B------:R-:W-:-:S05]  /*d020*/  MOV R110, R120 ;  /* 0x00000078006e7202 */ /* 0x000fca0000000f00 */
[----:B------:R-:W-:-:S04]  /*d030*/  FADD.FTZ R118, R117, R110 ;  /* 0x0000006e75767221 */ /* 0x000fc80000010000 */
[----:B------:R-:W-:-:S07]  /*d040*/  IMAD.MOV.U32 R122, RZ, RZ, R118 ;  /* 0x000000ffff7a7224 */ /* 0x000fce00078e0076 */
[----:B------:R-:W-:Y:S05]  /*d050*/  WARPSYNC.COLLECTIVE R119, `(.L_x_25306) ;  /* 0x0000000077087348 */ /* 0x000fea0003c00000 */
[----:B------:R0:W1:Y:S02]  /*d060*/  SHFL.BFLY P1, R120, R122, R123, R124 ;  /* 0x0c00007b7a787389 */ /* 0x000064000002007c */
[----:B01----:R-:W-:Y:S01]  /*d070*/  ENDCOLLECTIVE ;  /* 0x000000000000791b */ /* 0x003fe20003800000 */
.L_x_25306:
        /* <DEDUP_REMOVED lines=72> */
.L_x_25307:
[----:B------:R-:W-:Y:S01]  /*d500*/  HFMA2.MMA R123, -RZ, RZ, 0, 1.1920928955078125e-07 ;  /* 0x00000002ff7b7435 */ /* 0x000fe200000001ff */
[----:B------:R-:W-:-:S05]  /*d510*/  MOV R113, R120 ;  /* 0x0000007800717202 */ /* 0x000fca0000000f00 */
[----:B------:R-:W-:-:S04]  /*d520*/  FADD.FTZ R113, R110, R113 ;  /* 0x000000716e717221 */ /* 0x000fc80000010000 */
[----:B------:R-:W-:-:S07]  /*d530*/  IMAD.MOV.U32 R122, RZ, RZ, R113 ;  /* 0x000000ffff7a7224 */ /* 0x000fce00078e0071 */
[----:B------:R-:W-:Y:S05]  /*d540*/  WARPSYNC.COLLECTIVE R119, `(.L_x_25308) ;  /* 0x0000000077087348 */ /* 0x000fea0003c00000 */
[----:B------:R0:W1:Y:S02]  /*d550*/  SHFL.BFLY P1, R120, R122, R123, R124 ;  /* 0x0c00007b7a787389 */ /* 0x000064000002007c */
[----:B01----:R-:W-:Y:S01]  /*d560*/  ENDCOLLECTIVE ;  /* 0x000000000000791b */ /* 0x003fe20003800000 */
.L_x_25308:
[----:B------:R-:W-:Y:S01]  /*d570*/  HFMA2.MMA R123, -RZ, RZ, 0, 2.384185791015625e-07 ;  /* 0x00000004ff7b7435 */ /* 0x000fe200000001ff */
[----:B------:R-:W-:-:S05]  /*d580*/  MOV R116, R120 ;  /* 0x0000007800747202 */ /* 0x000fca0000000f00 */
[----:B------:R-:W-:-:S04]  /*d590*/  FADD.FTZ R116, R113, R116 ;  /* 0x0000007471747221 */ /* 0x000fc80000010000 */
[----:B------:R-:W-:-:S07]  /*d5a0*/  IMAD.MOV.U32 R122, RZ, RZ, R116 ;  /* 0x000000ffff7a7224 */ /* 0x000fce00078e0074 */
[----:B------:R-:W-:Y:S05]  /*d5b0*/  WARPSYNC.COLLECTIVE R119, `(.L_x_25309) ;  /* 0x0000000077087348 */ /* 0x000fea0003c00000 */
[----:B------:R0:W1:Y:S02]  /*d5c0*/  SHFL.BFLY P1, R120, R122, R123, R124 ;  /* 0x0c00007b7a787389 */ /* 0x000064000002007c */
[----:B01----:R-:W-:Y:S01]  /*d5d0*/  ENDCOLLECTIVE ;  /* 0x000000000000791b */ /* 0x003fe20003800000 */
.L_x_25309:
[----:B------:R-:W-:Y:S01]  /*d5e0*/  HFMA2.MMA R123, -RZ, RZ, 0, 4.76837158203125e-07 ;  /* 0x00000008ff7b7435 */ /* 0x000fe200000001ff */
[----:B------:R-:W-:-:S05]  /*d5f0*/  MOV R115, R120 ;  /* 0x0000007800737202 */ /* 0x000fca0000000f00 */
[----:B------:R-:W-:-:S04]  /*d600*/  FADD.FTZ R115, R116, R115 ;  /* 0x0000007374737221 */ /* 0x000fc80000010000 */
[----:B------:R-:W-:-:S07]  /*d610*/  IMAD.MOV.U32 R122, RZ, RZ, R115 ;  /* 0x000000ffff7a7224 */ /* 0x000fce00078e0073 */
[----:B------:R-:W-:Y:S05]  /*d620*/  WARPSYNC.COLLECTIVE R119, `(.L_x_25310) ;  /* 0x0000000077087348 */ /* 0x000fea0003c00000 */
[----:B------:R0:W1:Y:S02]  /*d630*/  SHFL.BFLY P1, R120, R122, R123, R124 ;  /* 0x0c00007b7a787389 */ /* 0x000064000002007c */
[----:B01----:R-:W-:Y:S01]  /*d640*/  ENDCOLLECTIVE ;  /* 0x000000000000791b */ /* 0x003fe20003800000 */
.L_x_25310:
[----:B------:R-:W-:Y:S01]  /*d650*/  HFMA2.MMA R123, -RZ, RZ, 0, 9.5367431640625e-07 ;  /* 0x00000010ff7b7435 */ /* 0x000fe200000001ff */
[----:B------:R-:W-:-:S05]  /*d660*/  MOV R118, R120 ;  /* 0x0000007800767202 */ /* 0x000fca0000000f00 */
[----:B------:R-:W-:-:S04]  /*d670*/  FADD.FTZ R118, R115, R118 ;  /* 0x0000007673767221 */ /* 0x000fc80000010000 */
[----:B------:R-:W-:-:S07]  /*d680*/  IMAD.MOV.U32 R122, RZ, RZ, R118 ;  /* 0x000000ffff7a7224 */ /* 0x000fce00078e0076 */
[----:B------:R-:W-:Y:S05]  /*d690*/  WARPSYNC.COLLECTIVE R119, `(.L_x_25311) ;  /* 0x0000000077087348 */ /* 0x000fea0003c00000 */
[----:B------:R0:W1:Y:S02]  /*d6a0*/  SHFL.BFLY P1, R120, R122, R123, R124 ;  /* 0x0c00007b7a787389 */ /* 0x000064000002007c */
[----:B01----:R-:W-:Y:S01]  /*d6b0*/  ENDCOLLECTIVE ;  /* 0x000000000000791b */ /* 0x003fe20003800000 */
.L_x_25311:
[----:B------:R-:W-:Y:S01]  /*d6c0*/  MOV R117, R120 ;  /* 0x0000007800757202 */ /* 0x000fe20000000f00 */
[----:B------:R-:W-:Y:S06]  /*d6d0*/  BRA `(.L_x_25312) ;  /* 0xffffffec00a87947 */ /* 0x000fec000383ffff */
.L_x_25313:
        /* <DEDUP_REMOVED lines=10> */
.L_x_30551:


//--------------------- .text._ZN10layer_norm13ln_fwd_kernelINS_13Kernel_traitsI6__halfffffjLj1024ELj1ELj4ELj1ELj16ENS_18Kernel_traits_baseILj1024ES2_ffffjLj128EEEEELb1ELb0ELb1ELb0EEEvNS_9FwdParamsE --------------------------
	.section	.text._ZN10layer_norm13ln_fwd_kernelINS_13Kernel_traitsI6__halfffffjLj1024ELj1ELj4ELj1ELj16ENS_18Kernel_traits_baseILj1024ES2_ffffjLj128EEEEELb1ELb0ELb1ELb0EEEvNS_9FwdParamsE,"ax",@progbits
	.align	128
        .global         _ZN10layer_norm13ln_fwd_kernelINS_13Kernel_traitsI6__halfffffjLj1024ELj1ELj4ELj1ELj16ENS_18Kernel_traits_baseILj1024ES2_ffffjLj128EEEEELb1ELb0ELb1ELb0EEEvNS_9FwdParamsE
        .type           _ZN10layer_norm13ln_fwd_kernelINS_13Kernel_traitsI6__halfffffjLj1024ELj1ELj4ELj1ELj16ENS_18Kernel_traits_baseILj1024ES2_ffffjLj128EEEEELb1ELb0ELb1ELb0EEEvNS_9FwdParamsE,@function
        .size           _ZN10layer_norm13ln_fwd_kernelINS_13Kernel_traitsI6__halfffffjLj1024ELj1ELj4ELj1ELj16ENS_18Kernel_traits_baseILj1024ES2_ffffjLj128EEEEELb1ELb0ELb1ELb0EEEvNS_9FwdParamsE,(.L_x_30552 - _ZN10layer_norm13ln_fwd_kernelINS_13Kernel_traitsI6__halfffffjLj1024ELj1ELj4ELj1ELj16ENS_18Kernel_traits_baseILj1024ES2_ffffjLj128EEEEELb1ELb0ELb1ELb0EEEvNS_9FwdParamsE)
        .other          _ZN10layer_norm13ln_fwd_kernelINS_13Kernel_traitsI6__halfffffjLj1024ELj1ELj4ELj1ELj16ENS_18Kernel_traits_baseILj1024ES2_ffffjLj128EEEEELb1ELb0ELb1ELb0EEEvNS_9FwdParamsE,@"STO_CUDA_ENTRY STV_DEFAULT"
_ZN10layer_norm13ln_fwd_kernelINS_13Kernel_traitsI6__halfffffjLj1024ELj1ELj4ELj1ELj16ENS_18Kernel_traits_baseILj1024ES2_ffffjLj128EEEEELb1ELb0ELb1ELb0EEEvNS_9FwdParamsE:
.text._ZN10layer_norm13ln_fwd_kernelINS_13Kernel_traitsI6__halfffffjLj1024ELj1ELj4ELj1ELj16ENS_18Kernel_traits_baseILj1024ES2_ffffjLj128EEEEELb1ELb0ELb1ELb0EEEvNS_9FwdParamsE:
        /* <DEDUP_REMOVED lines=18> */
[----:B------:R-:W-:Y:S01]  /*0120*/  LOP3.LUT R125, R2, 0x1f, RZ, 0xc0, !PT ;  /* 0x0000001f027d7812 */ /* 0x000fe200078ec0ff */
[----:B------:R-:W-:Y:S01]  /*0130*/  BSSY B0, `(.L_x_25314) ;  /* 0x000004e000007945 */ /* 0x000fe20003800000 */
[----:B--2---:R-:W-:Y:S02]  /*0140*/  @P0 R2UR UR4, R4 ;  /* 0x00000000040402ca */ /* 0x004fe400000e0000 */
[----:B------:R-:W-:-:S02]  /*0150*/  @P0 R2UR UR5, R5 ;  /* 0x00000000050502ca */ /* 0x000fc400000e0000 */
[----:B---3--:R-:W-:-:S11]  /*0160*/  @P0 IADD3 R118, P1, R6, R3, RZ ;  /* 0x0000000306760210 */ /* 0x008fd60007f3e0ff */
[----:B------:R-:W-:Y:S01]  /*0170*/  UIADD3 UR12, UR5, -0x4498517b, URZ ;  /* 0xbb67ae85050c7890 */ /* 0x000fe2000fffe03f */
[----:B------:R-:W0:Y:S01]  /*0180*/  LDC R3, c[0x0][0x218] ;  /* 0x00008600ff037b82 */ /* 0x000e220000000800 */
[----:B------:R-:W-:-:S05]  /*0190*/  @P0 IMAD.X R119, RZ, RZ, R7, P1 ;  /* 0x000000ffff770224 */ /* 0x000fca00008e0607 */
[--C-:B------:R-:W-:Y:S01]  /*01a0*/  SHF.R.U64 R121, R118, 0x2, R119.reuse ;  /* 0x0000000276797819 */ /* 0x100fe20000001277 */
[----:B------:R-:W-:Y:S01]  /*01b0*/  IMAD.WIDE.U32 R6, R123, -0x326172a9, RZ ;  /* 0xcd9e8d577b067825 */ /* 0x000fe200078e00ff */
[----:B------:R-:W-:-:S03]  /*01c0*/  SHF.R.U32.HI R119, RZ, 0x2, R119 ;  /* 0x00000002ff777819 */ /* 0x000fc60000011677 */
[----:B------:R-:W-:Y:S01]  /*01d0*/  IMAD.WIDE.U32 R4, R121, -0x2daee0ad, RZ ;  /* 0xd2511f5379047825 */ /* 0x000fe200078e00ff */
[----:B------:R-:W-:-:S04]  /*01e0*/  LOP3.LUT R8, R7, UR4, R119, 0x96, !PT ;  /* 0x0000000407087c12 */ /* 0x000fc8000f8e9677 */
        /* <DEDUP_REMOVED lines=17> */
[----:B------:R-:W-:Y:S01]  /*0300*/  UIADD3 UR17, UR4, 0x78dde6e4, URZ ;  /* 0x78dde6e404117890 */ /* 0x000fe2000fffe03f */
[----:B0-----:R-:W-:Y:S02]  /*0310*/  SHF.R.S32.HI R0, RZ, 0x1f, R3 ;  /* 0x0000001fff007819 */ /* 0x001fe40000011403 */
[----:B------:R-:W-:Y:S01]  /*0320*/  LOP3.LUT R4, R11, UR15, R6, 0x96, !PT ;  /* 0x0000000f0b047c12 */ /* 0x000fe2000f8e9606 */
[----:B------:R-:W-:Y:S01]  /*0330*/  IMAD.WIDE.U32 R6, R7, -0x326172a9, RZ ;  /* 0xcd9e8d5707067825 */ /* 0x000fe200078e00ff */
[----:B------:R-:W-:Y:S01]  /*0340*/  UIADD3 UR18, UR5, -0x126145ec, URZ ;  /* 0xed9eba1405127890 */ /* 0x000fe2000fffe03f */
[----:B------:R-:W-:Y:S02]  /*0350*/  LEA.HI R0, R0, R3, RZ, 0x2 ;  /* 0x0000000300007211 */ /* 0x000fe400078f10ff */
[----:B------:R-:W-:Y:S01]  /*0360*/  IMAD.WIDE.U32 R4, R4, -0x2daee0ad, RZ ;  /* 0xd2511f5304047825 */ /* 0x000fe200078e00ff */
[----:B------:R-:W-:-:S02]  /*0370*/  MOV R3, R125 ;  /* 0x0000007d00037202 */ /* 0x000fc40000000f00 */
[----:B------:R-:W-:Y:S02]  /*0380*/  LOP3.LUT R9, R7, UR17, R10, 0x96, !PT ;  /* 0x0000001107097c12 */ /* 0x000fe4000f8e960a */
[----:B------:R-:W-:Y:S02]  /*0390*/  LOP3.LUT R10, R5, UR18, R8, 0x96, !PT ;  /* 0x00000012050a7c12 */ /* 0x000fe4000f8e9608 */
[----:B------:R-:W-:Y:S01]  /*03a0*/  LOP3.LUT R5, R3, 0x1f, RZ, 0x3c, !PT ;  /* 0x0000001f03057812 */ /* 0x000fe200078e3cff */
[----:B------:R-:W-:-:S03]  /*03b0*/  UIADD3 UR19, UR4, 0x1715609d, URZ ;  /* 0x1715609d04137890 */ /* 0x000fc6000fffe03f */
[----:B------:R-:W-:Y:S01]  /*03c0*/  LEA.HI.SX32 R0, R0, R5, 0x1e ;  /* 0x0000000500007211 */ /* 0x000fe200078ff2ff */
[----:B------:R-:W-:Y:S01]  /*03d0*/  UIADD3 UR20, UR5, -0x56f99767, URZ ;  /* 0xa906689905147890 */ /* 0x000fe2000fffe03f */
[----:B------:R-:W-:Y:S02]  /*03e0*/  IMAD.WIDE.U32 R8, R9, -0x2daee0ad, RZ ;  /* 0xd2511f5309087825 */ /* 0x000fe400078e00ff */
[----:B------:R-:W-:Y:S02]  /*03f0*/  LOP3.LUT P0, RZ, R0, 0xffffffe0, RZ, 0xc0, !PT ;  /* 0xffffffe000ff7812 */ /* 0x000fe4000780c0ff */
[----:B------:R-:W-:Y:S01]  /*0400*/  IMAD.WIDE.U32 R10, R10, -0x326172a9, RZ ;  /* 0xcd9e8d570a0a7825 */ /* 0x000fe200078e00ff */
[----:B------:R-:W-:-:S04]  /*0410*/  LOP3.LUT R16, R9, UR20, R4, 0x96, !PT ;  /* 0x0000001409107c12 */ /* 0x000fc8000f8e9604 */
[----:B------:R-:W-:Y:S01]  /*0420*/  LOP3.LUT R14, R11, UR19, R6, 0x96, !PT ;  /* 0x000000130b0e7c12 */ /* 0x000fe2000f8e9606 */
[----:B------:R-:W-:Y:S01]  /*0430*/  UIADD3 UR21, UR4, -0x4ab325aa, URZ ;  /* 0xb54cda5604157890 */ /* 0x000fe2000fffe03f */
[----:B------:R-:W-:Y:S01]  /*0440*/  IMAD.WIDE.U32 R16, R16, -0x326172a9, RZ ;  /* 0xcd9e8d5710107825 */ /* 0x000fe200078e00ff */
[----:B------:R-:W-:Y:S01]  /*0450*/  UIADD3 UR22, UR5, 0x646e171e, URZ ;  /* 0x646e171e05167890 */ /* 0x000fe2000fffe03f */
[----:B------:R-:W-:Y:S02]  /*0460*/  ISETP.GE.U32.AND P6, PT, R0, 0x40, PT ;  /* 0x000000400000780c */ /* 0x000fe40003fc6070 */
[----:B------:R-:W-:Y:S01]  /*0470*/  IMAD.WIDE.U32 R14, R14, -0x2daee0ad, RZ ;  /* 0xd2511f530e0e7825 */ /* 0x000fe200078e00ff */
[C---:B------:R-:W-:Y:S01]  /*0480*/  ISETP.GE.U32.AND P5, PT, R0.reuse, 0x60, PT ;  /* 0x000000600000780c */ /* 0x040fe20003fa6070 */
[----:B------:R-:W-:Y:S01]  /*0490*/  UIADD3 UR23, UR4, 0x5384540f, URZ ;  /* 0x5384540f04177890 */ /* 0x000fe2000fffe03f */
[C---:B------:R-:W-:Y:S01]  /*04a0*/  ISETP.GE.U32.AND P4, PT, R0.reuse, 0x80, PT ;  /* 0x000000800000780c */ /* 0x040fe20003f86070 */
[----:B------:R-:W-:Y:S01]  /*04b0*/  UIADD3 UR24, UR5, 0x1fd5c5a3, URZ ;  /* 0x1fd5c5a305187890 */ /* 0x000fe2000fffe03f */
[----:B------:R-:W-:Y:S01]  /*04c0*/  ISETP.GE.U32.AND P3, PT, R0, 0xa0, PT ;  /* 0x000000a00000780c */ /* 0x000fe20003f66070 */
[----:B------:R-:W-:-:S02]  /*04d0*/  UIADD3 UR25, UR4, -0xe443238, URZ ;  /* 0xf1bbcdc804197890 */ /* 0x000fc4000fffe03f */
[----:B------:R-:W-:Y:S01]  /*04e0*/  UIADD3 UR26, UR5, -0x24c28bd8, URZ ;  /* 0xdb3d7428051a7890 */ /* 0x000fe2000fffe03f */
        /* <DEDUP_REMOVED lines=18> */
.L_x_25315:
[----:B------:R-:W-:Y:S05]  /*0610*/  BSYNC B0 ;  /* 0x0000000000007941 */ /* 0x000fea0003800000 */
.L_x_25314:
        /* <DEDUP_REMOVED lines=13> */
.L_x_25317:
[----:B------:R-:W-:Y:S05]  /*06f0*/  BSYNC B0 ;  /* 0x0000000000007941 */ /* 0x000fea0003800000 */
.L_x_25316:
        /* <DEDUP_REMOVED lines=13> */
.L_x_25319:
[----:B------:R-:W-:Y:S05]  /*07d0*/  BSYNC B0 ;  /* 0x0000000000007941 */ /* 0x000fea0003800000 */
.L_x_25318:
        /* <DEDUP_REMOVED lines=13> */
.L_x_25321:
[----:B------:R-:W-:Y:S05]  /*08b0*/  BSYNC B0 ;  /* 0x0000000000007941 */ /* 0x000fea0003800000 */
.L_x_25320:
        /* <DEDUP_REMOVED lines=13> */
.L_x_25323:
[----:B------:R-:W-:Y:S05]  /*0990*/  BSYNC B0 ;  /* 0x0000000000007941 */ /* 0x000fea0003800000 */
.L_x_25322:
        /* <DEDUP_REMOVED lines=21> */
.L_x_25325:
[----:B------:R-:W-:Y:S05]  /*0af0*/  BSYNC B0 ;  /* 0x0000000000007941 */ /* 0x000fea0003800000 */
.L_x_25324:
[----:B------:R-:W-:Y:S01]  /*0b00*/  ISETP.GE.U32.AND P1, PT, R0, 0xe0, PT ;  /* 0x000000e00000780c */ /* 0x000fe20003f26070 */
[----:B------:R-:W-:Y:S01]  /*0b10*/  IMAD.HI.U32 R17, R116, -0x326172a9, RZ ;  /* 0xcd9e8d5774117827 */ /* 0x000fe200078e00ff */
[----:B------:R-:W-:Y:S01]  /*0b20*/  UIADD3 UR28, UR5, -0x695add53, URZ ;  /* 0x96a522ad051c7890 */ /* 0x000fe2000fffe03f */
[----:B------:R-:W-:Y:S01]  /*0b30*/  BSSY B0, `(.L_x_25326) ;  /* 0x0000011000007945 */ /* 0x000fe20003800000 */
[----:B------:R-:W-:Y:S01]  /*0b40*/  LEA R124, R25, R124, 0x2 ;  /* 0x0000007c197c7211 */ /* 0x000fe200078e10ff */
[----:B------:R-:W-:Y:S01]  /*0b50*/  IMAD.HI.U32 R41, R117, -0x2daee0ad, RZ ;  /* 0xd2511f5375297827 */ /* 0x000fe200078e00ff */
[----:B------:R-:W-:Y:S02]  /*0b60*/  P2R R127, PR, RZ, 0x2 ;  /* 0x00000002ff7f7803 */ /* 0x000fe40000000000 */
[----:B------:R-:W-:-:S05]  /*0b70*/  LOP3.LUT R120, R17, UR25, R18, 0x96, !PT ;  /* 0x0000001911787c12 */ /* 0x000fca000f8e9612 */
        /* <DEDUP_REMOVED lines=12> */
.L_x_25327:
[----:B------:R-:W-:Y:S05]  /*0c40*/  BSYNC B0 ;  /* 0x0000000000007941 */ /* 0x000fea0003800000 */
.L_x_25326:
        /* <DEDUP_REMOVED lines=14> */
.L_x_25329:
[----:B------:R-:W-:Y:S05]  /*0d30*/  BSYNC B0 ;  /* 0x0000000000007941 */ /* 0x000fea0003800000 */
.L_x_25328:
[----:B------:R-:W-:Y:S01]  /*0d40*/  ULDC UR8, c[0x0][0x214] ;  /* 0x0000850000087ab9 */ /* 0x000fe20000000800 */
[----:B------:R-:W-:Y:S02]  /*0d50*/  LOP3.LUT R122, R41, UR26, R22, 0x96, !PT ;  /* 0x0000001a297a7c12 */ /* 0x000fe4000f8e9616 */
[----:B------:R-:W-:-:S13]  /*0d60*/  ISETP.GE.AND P1, PT, R124, UR8, PT ;  /* 0x000000087c007c0c */ /* 0x000fda000bf26270 */
[----:B------:R-:W-:Y:S05]  /*0d70*/  @P1 EXIT ;  /* 0x000000000000194d */ /* 0x000fea0003800000 */
[----:B------:R-:W-:Y:S01]  /*0d80*/  IMAD R116, R116, -0x326172a9, RZ ;  /* 0xcd9e8d5774747824 */ /* 0x000fe200078e02ff */
[--C-:B-----5:R-:W-:Y:S01]  /*0d90*/  SHF.R.U64 R96, R4, 0x10, R5.reuse ;  /* 0x0000001004607819 */ /* 0x120fe20000001205 */
[----:B------:R-:W-:Y:S01]  /*0da0*/  IMAD.HI.U32 R3, R122, -0x326172a9, RZ ;  /* 0xcd9e8d577a037827 */ /* 0x000fe200078e00ff */
[----:B------:R-:W-:Y:S01]  /*0db0*/  SHF.R.U32.HI R97, RZ, 0x10, R5 ;  /* 0x00000010ff617819 */ /* 0x000fe20000011605 */
[----:B------:R-:W-:Y:S01]  /*0dc0*/  BSSY B0, `(.L_x_25330) ;  /* 0x0000e59000007945 */ /* 0x000fe20003800000 */
[--C-:B------:R-:W-:Y:S01]  /*0dd0*/  SHF.R.U64 R98, R6, 0x10, R7.reuse ;  /* 0x0000001006627819 */ /* 0x100fe20000001207 */
[----:B------:R-:W-:Y:S01]  /*0de0*/  IMAD.MOV.U32 R22, RZ, RZ, R26 ;  /* 0x000000ffff167224 */ /* 0x000fe200078e001a */
[----:B------:R-:W-:Y:S01]  /*0df0*/  LOP3.LUT R116, R3, UR27, R116, 0x96, !PT ;  /* 0x0000001b03747c12 */ /* 0x000fe2000f8e9674 */
        /* <DEDUP_REMOVED lines=22> */
[----:B------:R-:W-:Y:S01]  /*0f60*/  IMAD.MOV.U32 R24, RZ, RZ, R28 ;  /* 0x000000ffff187224 */ /* 0x000fe200078e001c */
[--C-:B------:R-:W-:Y:S01]  /*0f70*/  SHF.R.U64 R25, R28, 0x10, R29.reuse ;  /* 0x000000101c197819 */ /* 0x100fe2000000121d */
[--C-:B------:R-:W-:Y:S01]  /*0f80*/  IMAD.MOV.U32 R27, RZ, RZ, R29.reuse ;  /* 0x000000ffff1b7224 */ /* 0x100fe200078e001d */
[----:B------:R-:W-:Y:S01]  /*0f90*/  SHF.R.U32.HI R41, RZ, 0x10, R29 ;  /* 0x00000010ff297819 */ /* 0x000fe2000001161d */
[----:B------:R-:W-:Y:S01]  /*0fa0*/  HADD2.F32 R14, -RZ, R15.H0_H0 ;  /* 0x2000000fff0e7230 */ /* 0x000fe20000004100 */
[----:B------:R-:W-:Y:S01]  /*0fb0*/  SHF.R.U32.HI R107, RZ, 0x10, R15 ;  /* 0x00000010ff6b7819 */ /* 0x000fe2000001160f */
[----:B------:R-:W-:Y:S01]  /*0fc0*/  IMAD R117, R117, -0x2daee0ad, RZ ;  /* 0xd2511f5375757824 */ /* 0x000fe200078e02ff */
[----:B------:R-:W-:Y:S01]  /*0fd0*/  MOV R28, R30 ;  /* 0x0000001e001c7202 */ /* 0x000fe20000000f00 */
[----:B------:R-:W-:Y:S01]  /*0fe0*/  IMAD.HI.U32 R26, R120, -0x2daee0ad, RZ ;  /* 0xd2511f53781a7827 */ /* 0x000fe200078e00ff */
[----:B------:R-:W-:Y:S01]  /*0ff0*/  SHF.R.U64 R29, R30, 0x10, R31 ;  /* 0x000000101e1d7819 */ /* 0x000fe2000000121f */
[----:B------:R-:W-:Y:S01]  /*1000*/  ULDC.U8 UR8, c[0x0][0x2a0] ;  /* 0x0000a80000087ab9 */ /* 0x000fe20000000000 */
[----:B------:R-:W-:Y:S01]  /*1010*/  SHF.R.U64 R108, R16, 0x10, R17 ;  /* 0x00000010106c7819 */ /* 0x000fe20000001211 */
[----:B------:R-:W-:Y:S01]  /*1020*/  HADD2.F32 R15, -RZ, R16.H0_H0 ;  /* 0x20000010ff0f7230 */ /* 0x000fe20000004100 */
[--C-:B------:R-:W-:Y:S01]  /*1030*/  SHF.R.U32.HI R30, RZ, 0x10, R31.reuse ;  /* 0x00000010ff1e7819 */ /* 0x100fe2000001161f */
[----:B------:R-:W-:Y:S01]  /*1040*/  IMAD.MOV.U32 R40, RZ, RZ, R31 ;  /* 0x000000ffff287224 */ /* 0x000fe200078e001f */
[--C-:B------:R-:W-:Y:S01]  /*1050*/  SHF.R.U64 R77, R32, 0x10, R33.reuse ;  /* 0x00000010204d7819 */ /* 0x100fe20000001221 */
[----:B------:R-:W-:Y:S01]  /*1060*/  IMAD.MOV.U32 R76, RZ, RZ, R32 ;  /* 0x000000ffff4c7224 */ /* 0x000fe200078e0020 */
[----:B------:R-:W-:Y:S01]  /*1070*/  MOV R79, R33 ;  /* 0x00000021004f7202 */ /* 0x000fe20000000f00 */
[----:B------:R-:W-:Y:S01]  /*1080*/  IMAD.MOV.U32 R80, RZ, RZ, R34 ;  /* 0x000000ffff507224 */ /* 0x000fe200078e0022 */
[----:B------:R-:W-:Y:S01]  /*1090*/  SHF.R.U32.HI R78, RZ, 0x10, R33 ;  /* 0x00000010ff4e7819 */ /* 0x000fe20000011621 */
[--C-:B------:R-:W-:Y:S01]  /*10a0*/  IMAD.MOV.U32 R83, RZ, RZ, R35.reuse ;  /* 0x000000ffff537224 */ /* 0x100fe200078e0023 */
[----:B------:R-:W-:Y:S01]  /*10b0*/  SHF.R.U64 R81, R34, 0x10, R35 ;  /* 0x0000001022517819 */ /* 0x000fe20000001223 */
[----:B------:R-:W-:Y:S01]  /*10c0*/  IMAD.MOV.U32 R87, RZ, RZ, R37 ;  /* 0x000000ffff577224 */ /* 0x000fe200078e0025 */
[----:B------:R-:W-:Y:S01]  /*10d0*/  SHF.R.U32.HI R82, RZ, 0x10, R35 ;  /* 0x00000010ff527819 */ /* 0x000fe20000011623 */
[----:B------:R-:W-:Y:S01]  /*10e0*/  IMAD.MOV.U32 R88, RZ, RZ, R38 ;  /* 0x000000ffff587224 */ /* 0x000fe200078e0026 */
[----:B------:R-:W-:Y:S01]  /*10f0*/  MOV R84, R36 ;  /* 0x0000002400547202 */ /* 0x000fe20000000f00 */
[----:B------:R-:W-:Y:S01]  /*1100*/  IMAD.MOV.U32 R92, RZ, RZ, R20 ;  /* 0x000000ffff5c7224 */ /* 0x000fe200078e0014 */
[----:B------:R-:W-:Y:S01]  /*1110*/  SHF.R.U64 R85, R36, 0x10, R37 ;  /* 0x0000001024557819 */ /* 0x000fe20000001225 */
[----:B------:R-:W-:Y:S01]  /*1120*/  IMAD.MOV.U32 R95, RZ, RZ, R21 ;  /* 0x000000ffff5f7224 */ /* 0x000fe200078e0015 */
[----:B------:R-:W-:Y:S01]  /*1130*/  SHF.R.U32.HI R86, RZ, 0x10, R37 ;  /* 0x00000010ff567819 */ /* 0x000fe20000011625 */
[----:B------:R-:W-:Y:S01]  /*1140*/  HADD2.F32 R16, -RZ, R17.H0_H0 ;  /* 0x20000011ff107230 */ /* 0x000fe20000004100 */
[--C-:B------:R-:W-:Y:S01]  /*1150*/  SHF.R.U64 R89, R38, 0x10, R39.reuse ;  /* 0x0000001026597819 */ /* 0x100fe20000001227 */
[----:B------:R-:W-:Y:S01]  /*1160*/  IMAD R122, R122, -0x326172a9, RZ ;  /* 0xcd9e8d577a7a7824 */ /* 0x000fe200078e02ff */
[----:B------:R-:W-:Y:S01]  /*1170*/  MOV R91, R39 ;  /* 0x00000027005b7202 */ /* 0x000fe20000000f00 */
[----:B------:R-:W-:Y:S01]  /*1180*/  IMAD R120, R120, -0x2daee0ad, RZ ;  /* 0xd2511f5378787824 */ /* 0x000fe200078e02ff */
        /* <DEDUP_REMOVED lines=11> */
[----:B------:R-:W-:Y:S01]  /*1240*/  HFMA2.MMA R19, -RZ, RZ, 0, 0 ;  /* 0x00000000ff137435 */ /* 0x000fe200000001ff */
[----:B------:R-:W-:Y:S01]  /*1250*/  LOP3.LUT R117, R26, UR28, R117, 0x96, !PT ;  /* 0x0000001c1a757c12 */ /* 0x000fe2000f8e9675 */
[----:B------:R-:W-:Y:S01]  /*1260*/  HADD2.F32 R22, -RZ, R42.H0_H0 ;  /* 0x2000002aff167230 */ /* 0x000fe20000004100 */
[----:B------:R-:W-:Y:S01]  /*1270*/  LOP3.LUT R118, R118, 0x3, RZ, 0xc0, !PT ;  /* 0x0000000376767812 */ /* 0x000fe200078ec0ff */
[----:B------:R-:W-:Y:S01]  /*1280*/  HADD2.F32 R24, -RZ, R24.H0_H0 ;  /* 0x20000018ff187230 */ /* 0x000fe20000004100 */
[----:B------:R-:W-:Y:S01]  /*1290*/  UISETP.NE.AND UP0, UPT, UR8, URZ, UPT ;  /* 0x0000003f0800728c */ /* 0x000fe2000bf05270 */
        /* <DEDUP_REMOVED lines=45> */
[----:B------:R-:W-:-:S07]  /*1570*/  HADD2.F32 R111, -RZ, R111.H0_H0 ;  /* 0x2000006fff6f7230 */ /* 0x000fce0000004100 */
.L_x_25666:
        /* <DEDUP_REMOVED lines=10> */
[----:B---3--:R-:W-:-:S13]  /*1620*/  ISETP.GE.AND P1, PT, R134, 0x1, PT ;  /* 0x000000018600780c */ /* 0x008fda0003f26270 */
[----:B------:R-:W-:-:S04]  /*1630*/  @P1 VIADD R136, R134, 0xffffffff ;  /* 0xffffffff86881836 */ /* 0x000fc80000000000 */
[----:B------:R-:W-:Y:S01]  /*1640*/  @P1 IMAD R137, R136, R75, RZ ;  /* 0x0000004b88891224 */ /* 0x000fe200078e02ff */
[----:B------:R-:W-:-:S04]  /*1650*/  SHF.R.S32.HI R136, RZ, 0x1f, R133 ;  /* 0x0000001fff887819 */ /* 0x000fc80000011485 */
[----:B------:R-:W-:Y:S02]  /*1660*/  @P1 SHF.R.S32.HI R138, RZ, 0x1f, R137 ;  /* 0x0000001fff8a1819 */ /* 0x000fe40000011489 */
[----:B------:R-:W-:Y:S02]  /*1670*/  LEA.HI R136, R136, R133, RZ, 0x2 ;  /* 0x0000008588887211 */ /* 0x000fe400078f10ff */
[----:B------:R-:W-:Y:S02]  /*1680*/  @P1 LEA.HI R138, R138, R137, RZ, 0x2 ;  /* 0x000000898a8a1211 */ /* 0x000fe400078f10ff */
[----:B------:R-:W-:Y:S02]  /*1690*/  LEA.HI.SX32 R137, R136, R125, 0x1e ;  /* 0x0000007d88897211 */ /* 0x000fe400078ff2ff */
[----:B------:R-:W-:Y:S02]  /*16a0*/  MOV R136, UR4 ;  /* 0x0000000400887c02 */ /* 0x000fe40008000f00 */
[----:B------:R-:W-:-:S02]  /*16b0*/  @P1 LOP3.LUT R125, R2, 0x1f, RZ, 0xc0, !PT ;  /* 0x0000001f027d1812 */ /* 0x000fc400078ec0ff */
[----:B------:R-:W-:Y:S01]  /*16c0*/  SHF.R.S32.HI R133, RZ, 0x1f, R124 ;  /* 0x0000001fff857819 */ /* 0x000fe2000001147c */
[----:B------:R-:W-:Y:S01]  /*16d0*/  VIADD R136, R136, 0x9e3779b9 ;  /* 0x9e3779b988887836 */ /* 0x000fe20000000000 */
        /* <DEDUP_REMOVED lines=11> */
[----:B------:R-:W-:Y:S01]  /*1790*/  ISETP.GT.AND P3, PT, R134, RZ, PT ;  /* 0x000000ff8600720c */ /* 0x000fe20003f64270 */
[----:B------:R-:W-:-:S12]  /*17a0*/  BSSY B2, `(.L_x_25333) ;  /* 0x000005b000027945 */ /* 0x000fd80003800000 */
        /* <DEDUP_REMOVED lines=17> */
.L_x_25336:
[----:B------:R-:W-:-:S07]  /*18c0*/  IMAD.MOV.U32 R112, RZ, RZ, R122 ;  /* 0x000000ffff707224 */ /* 0x000fce00078e007a */
.L_x_25337:
[----:B------:R-:W-:Y:S05]  /*18d0*/  BSYNC B3 ;  /* 0x0000000000037941 */ /* 0x000fea0003800000 */
.L_x_25335:
        /* <DEDUP_REMOVED lines=16> */
.L_x_25341:
[----:B------:R-:W-:Y:S05]  /*19e0*/  BSYNC B4 ;  /* 0x0000000000047941 */ /* 0x000fea0003800000 */
.L_x_25340:
[----:B------:R-:W-:Y:S01]  /*19f0*/  IMAD.HI.U32 R36, R123, -0x326172a9, RZ ;  /* 0xcd9e8d577b247827 */ /* 0x000fe200078e00ff */
[----:B------:R-:W-:-:S03]  /*1a00*/  LOP3.LUT R37, R38, UR5, R19, 0x96, !PT ;  /* 0x0000000526257c12 */ /* 0x000fc6000f8e9613 */
[----:B------:R-:W-:Y:S01]  /*1a10*/  IMAD R39, R123, -0x326172a9, RZ ;  /* 0xcd9e8d577b277824 */ /* 0x000fe200078e02ff */
[----:B------:R-:W-:Y:S01]  /*1a20*/  LOP3.LUT R138, R36, UR4, R119, 0x96, !PT ;  /* 0x00000004248a7c12 */ /* 0x000fe2000f8e9677 */
[----:B------:R-:W-:-:S04]  /*1a30*/  IMAD.WIDE.U32 R36, R37, -0x326172a9, RZ ;  /* 0xcd9e8d5725247825 */ /* 0x000fc800078e00ff */
[----:B------:R-:W-:Y:S01]  /*1a40*/  IMAD R117, R121, -0x2daee0ad, RZ ;  /* 0xd2511f5379757824 */ /* 0x000fe200078e02ff */
[----:B------:R-:W-:Y:S01]  /*1a50*/  LOP3.LUT R39, R37, R39, R136, 0x96, !PT ;  /* 0x0000002725277212 */ /* 0x000fe200078e9688 */
        /* <DEDUP_REMOVED lines=37> */
.L_x_25339:
[----:B------:R-:W-:Y:S05]  /*1cb0*/  BSYNC B3 ;  /* 0x0000000000037941 */ /* 0x000fea0003800000 */
.L_x_25338:
[----:B------:R-:W-:Y:S01]  /*1cc0*/  HFMA2.MMA R39, -RZ, RZ, 0.1171875, 0 ;  /* 0x2f800000ff277435 */ /* 0x000fe200000001ff */
[----:B------:R-:W-:Y:S01]  /*1cd0*/  I2FP.F32.U32 R36, R112 ;  /* 0x0000007000247245 */ /* 0x000fe20000201000 */
[----:B-----5:R-:W-:-:S04]  /*1ce0*/  FMUL.FTZ R37, R40, UR11 ;  /* 0x0000000b28257c20 */ /* 0x020fc80008410000 */
[----:B------:R-:W-:-:S04]  /*1cf0*/  FMUL.FTZ R37, R37, UR10 ;  /* 0x0000000a25257c20 */ /* 0x000fc80008410000 */
[----:B------:R-:W-:-:S05]  /*1d00*/  FFMA.FTZ R36, R36, R39, 1.1641532182693481445e-10 ;  /* 0x2f00000024247423 */ /* 0x000fca0000010027 */
[----:B------:R-:W-:-:S04]  /*1d10*/  FSETP.GTU.FTZ.AND P4, PT, R36, UR9, PT ;  /* 0x0000000924007c0b */ /* 0x000fc8000bf9c000 */
[----:B------:R-:W-:Y:S02]  /*1d20*/  FSEL R36, R37, RZ, !P4 ;  /* 0x000000ff25247208 */ /* 0x000fe40006000000 */
[----:B------:R-:W-:-:S03]  /*1d30*/  SEL R112, RZ, 0x1, P4 ;  /* 0x00000001ff707807 */ /* 0x000fc60002000000 */
[----:B------:R-:W-:-:S07]  /*1d40*/  @P2 FADD.FTZ R36, R32, R36 ;  /* 0x0000002420242221 */ /* 0x000fce0000010000 */
.L_x_25334:
[----:B------:R-:W-:Y:S05]  /*1d50*/  BSYNC B2 ;  /* 0x0000000000027941 */ /* 0x000fea0003800000 */
.L_x_25333:
        /* <DEDUP_REMOVED lines=18> */
.L_x_25345:
[----:B------:R-:W-:-:S07]  /*1e80*/  MOV R37, R122 ;  /* 0x0000007a00257202 */ /* 0x000fce0000000f00 */
.L_x_25346:
[----:B------:R-:W-:Y:S05]  /*1e90*/  BSYNC B3 ;  /* 0x0000000000037941 */ /* 0x000fea0003800000 */
.L_x_25344:
        /* <DEDUP_REMOVED lines=16> */
.L_x_25350:
[----:B------:R-:W-:Y:S05]  /*1fa0*/  BSYNC B4 ;  /* 0x0000000000047941 */ /* 0x000fea0003800000 */
.L_x_25349:
        /* <DEDUP_REMOVED lines=44> */
.L_x_25348:
[----:B------:R-:W-:Y:S05]  /*2270*/  BSYNC B3 ;  /* 0x0000000000037941 */ /* 0x000fea0003800000 */
.L_x_25347:
[----:B------:R-:W-:Y:S01]  /*2280*/  I2FP.F32.U32 R37, R37 ;  /* 0x0000002500257245 */ /* 0x000fe20000201000 */
[----:B------:R-:W-:Y:S02]  /*2290*/  IMAD.MOV.U32 R118, RZ, RZ, 0x2f800000 ;  /* 0x2f800000ff767424 */ /* 0x000fe400078e00ff */
[----:B-----5:R-:W-:Y:S02]  /*22a0*/  FMUL.FTZ R38, R41, UR11 ;  /* 0x0000000b29267c20 */ /* 0x020fe40008410000 */
[----:B------:R-:W-:Y:S02]  /*22b0*/  FFMA.FTZ R37, R37, R118, 1.1641532182693481445e-10 ;  /* 0x2f00000025257423 */ /* 0x000fe40000010076 */
[----:B------:R-:W-:-:S03]  /*22c0*/  FMUL.FTZ R38, R38, UR10 ;  /* 0x0000000a26267c20 */ /* 0x000fc60008410000 */
[----:B------:R-:W-:-:S04]  /*22d0*/  FSETP.GTU.FTZ.AND P4, PT, R37, UR9, PT ;  /* 0x0000000925007c0b */ /* 0x000fc8000bf9c000 */
[----:B------:R-:W-:Y:S02]  /*22e0*/  FSEL R37, R38, RZ, !P4 ;  /* 0x000000ff26257208 */ /* 0x000fe40006000000 */
[----:B------:R-:W-:-:S03]  /*22f0*/  SEL R113, RZ, 0x1, P4 ;  /* 0x00000001ff717807 */ /* 0x000fc60002000000 */
[----:B------:R-:W-:-:S07]  /*2300*/  @P2 FADD.FTZ R37, R33, R37 ;  /* 0x0000002521252221 */ /* 0x000fce0000010000 */
.L_x_25343:
[----:B------:R-:W-:Y:S05]  /*2310*/  BSYNC B2 ;  /* 0x0000000000027941 */ /* 0x000fea0003800000 */
.L_x_25342:
        /* <DEDUP_REMOVED lines=18> */
.L_x_25354:
[----:B------:R-:W-:-:S07]  /*2440*/  IMAD.MOV.U32 R114, RZ, RZ, R122 ;  /* 0x000000ffff727224 */ /* 0x000fce00078e007a */
.L_x_25355:
[----:B------:R-:W-:Y:S05]  /*2450*/  BSYNC B3 ;  /* 0x0000000000037941 */ /* 0x000fea0003800000 */
.L_x_25353:
        /* <DEDUP_REMOVED lines=16> */
.L_x_25359:
[----:B------:R-:W-:Y:S05]  /*2560*/  BSYNC B4 ;  /* 0x0000000000047941 */ /* 0x000fea0003800000 */
.L_x_25358:
[----:B------:R-:W-:Y:S01]  /*2570*/  IMAD.HI.U32 R38, R123, -0x326172a9, RZ ;  /* 0xcd9e8d577b267827 */ /* 0x000fe200078e00ff */
[----:B------:R-:W-:-:S03]  /*2580*/  LOP3.LUT R39, R116, UR5, R19, 0x96, !PT ;  /* 0x0000000574277c12 */ /* 0x000fc6000f8e9613 */
[----:B------:R-:W-:Y:S01]  /*2590*/  IMAD R117, R123, -0x326172a9, RZ ;  /* 0xcd9e8d577b757824 */ /* 0x000fe200078e02ff */
[----:B------:R-:W-:Y:S01]  /*25a0*/  LOP3.LUT R140, R38, UR4, R119, 0x96, !PT ;  /* 0x00000004268c7c12 */ /* 0x000fe2000f8e9677 */
[----:B------:R-:W-:-:S04]  /*25b0*/  IMAD.WIDE.U32 R38, R39, -0x326172a9, RZ ;  /* 0xcd9e8d5727267825 */ /* 0x000fc800078e00ff */
[----:B------:R-:W-:Y:S01]  /*25c0*/  IMAD R139, R121, -0x2daee0ad, RZ ;  /* 0xd2511f53798b7824 */ /* 0x000fe200078e02ff */
[----:B------:R-:W-:Y:S01]  /*25d0*/  LOP3.LUT R117, R39, R117, R136, 0x96, !PT ;  /* 0x0000007527757212 */ /* 0x000fe200078e9688 */
        /* <DEDUP_REMOVED lines=37> */
.L_x_25357:
[----:B------:R-:W-:Y:S05]  /*2830*/  BSYNC B3 ;  /* 0x0000000000037941 */ /* 0x000fea0003800000 */
.L_x_25356:
        /* <DEDUP_REMOVED lines=9> */
.L_x_25352:
[----:B------:R-:W-:Y:S05]  /*28d0*/  BSYNC B2 ;  /* 0x0000000000027941 */ /* 0x000fea0003800000 */
.L_x_25351:
        /* <DEDUP_REMOVED lines=18> */
.L_x_25363:
[----:B------:R-:W-:-:S07]  /*2a00*/  IMAD.MOV.U32 R39, RZ, RZ, R122 ;  /* 0x000000ffff277224 */ /* 0x000fce00078e007a */
.L_x_25364:
[----:B------:R-:W-:Y:S05]  /*2a10*/  BSYNC B3 ;  /* 0x0000000000037941 */ /* 0x000fea0003800000 */
.L_x_25362:
        /* <DEDUP_REMOVED lines=16> */
.L_x_25368:
[----:B------:R-:W-:Y:S05]  /*2b20*/  BSYNC B4 ;  /* 0x0000000000047941 */ /* 0x000fea0003800000 */
.L_x_25367:
        /* <DEDUP_REMOVED lines=44> */
.L_x_25366:
[----:B------:R-:W-:Y:S05]  /*2df0*/  BSYNC B3 ;  /* 0x0000000000037941 */ /* 0x000fea0003800000 */
.L_x_25365:
        /* <DEDUP_REMOVED lines=9> */
.L_x_25361:
[----:B------:R-:W-:Y:S05]  /*2e90*/  BSYNC B2 ;  /* 0x0000000000027941 */ /* 0x000fea0003800000 */
.L_x_25360:
[----:B------:R-:W0:Y:S01]  /*2ea0*/  LDC.64 R72, c[0x0][0x238] ;  /* 0x00008e00ff487b82 */ /* 0x000e220000000a00 */
[----:B------:R-:W-:Y:S01]  /*2eb0*/  BSSY B2, `(.L_x_25369) ;  /* 0x000000f000027945 */ /* 0x000fe20003800000 */
[----:B0-----:R-:W-:-:S05]  /*2ec0*/  IMAD.WIDE.U32 R72, R137, 0x10, R72 ;  /* 0x0000001089487825 */ /* 0x001fca00078e0048 */
[----:B------:R0:W-:Y:S01]  /*2ed0*/  STG.E.128 desc[UR6][R72.64], R36 ;  /* 0x0000002448007986 */ /* 0x0001e2000c101d06 */
[----:B------:R-:W-:Y:S05]  /*2ee0*/  @!P1 BRA `(.L_x_25370) ;  /* 0x00000000002c9947 */ /* 0x000fea0003800000 */
[----:B0-----:R-:W0:Y:S01]  /*2ef0*/  LDC.64 R72, c[0x0][0x240] ;  /* 0x00009000ff487b82 */ /* 0x001e220000000a00 */
[----:B------:R-:W-:Y:S01]  /*2f00*/  IMAD.U32 R139, R114, 0x10000, RZ ;  /* 0x00010000728b7824 */ /* 0x000fe200078e00ff */
[----:B------:R-:W-:Y:S02]  /*2f10*/  LOP3.LUT R138, R115, 0xffff, RZ, 0xc0, !PT ;  /* 0x0000ffff738a7812 */ /* 0x000fe400078ec0ff */
[----:B------:R-:W-:Y:S02]  /*2f20*/  LOP3.LUT R141, R113, 0xff, RZ, 0xc0, !PT ;  /* 0x000000ff718d7812 */ /* 0x000fe400078ec0ff */
[----:B------:R-:W-:-:S05]  /*2f30*/  LOP3.LUT R139, R139, 0xff0000, RZ, 0xc0, !PT ;  /* 0x00ff00008b8b7812 */ /* 0x000fca00078ec0ff */
[----:B------:R-:W-:Y:S01]  /*2f40*/  IMAD R138, R138, 0x1000000, R139 ;  /* 0x010000008a8a7824 */ /* 0x000fe200078e028b */
[----:B------:R-:W-:-:S04]  /*2f50*/  LOP3.LUT R139, R112, 0xff, RZ, 0xc0, !PT ;  /* 0x000000ff708b7812 */ /* 0x000fc800078ec0ff */
[----:B------:R-:W-:-:S05]  /*2f60*/  LEA R138, R141, R138, 0x8 ;  /* 0x0000008a8d8a7211 */ /* 0x000fca00078e40ff */
[----:B------:R-:W-:Y:S02]  /*2f70*/  IMAD.IADD R139, R138, 0x1, R139 ;  /* 0x000000018a8b7824 */ /* 0x000fe400078e028b */
[----:B0-----:R-:W-:-:S05]  /*2f80*/  IMAD.WIDE.U32 R72, R135, 0x4, R72 ;  /* 0x0000000487487825 */ /* 0x001fca00078e0048 */
[----:B------:R1:W-:Y:S02]  /*2f90*/  STG.E desc[UR6][R72.64], R139 ;  /* 0x0000008b48007986 */ /* 0x0003e4000c101906 */
.L_x_25370:
[----:B------:R-:W-:Y:S05]  /*2fa0*/  BSYNC B2 ;  /* 0x0000000000027941 */ /* 0x000fea0003800000 */
.L_x_25369:
[----:B------:R-:W-:Y:S01]  /*2fb0*/  VIADD R137, R137, 0x20 ;  /* 0x0000002089897836 */ /* 0x000fe20000000000 */
[----:B------:R-:W-:-:S07]  /*2fc0*/  IADD3 R135, R135, 0x20, RZ ;  /* 0x0000002087877810 */ /* 0x000fce0007ffe0ff */
.L_x_25332:
[----:B------:R-:W-:Y:S05]  /*2fd0*/  BSYNC B1 ;  /* 0x0000000000017941 */ /* 0x000fea0003800000 */
.L_x_25331:
        /* <DEDUP_REMOVED lines=9> */
[----:B-----5:R1:W5:Y:S01]  /*3070*/  @P1 LDG.E.128 R40, desc[UR6][R46.64] ;  /* 0x000000062e281981 */ /* 0x020362000c1e1d00 */
        /* <DEDUP_REMOVED lines=21> */
.L_x_25376:
[----:B------:R-:W-:-:S07]  /*31d0*/  MOV R112, R122 ;  /* 0x0000007a00707202 */ /* 0x000fce0000000f00 */
.L_x_25377:
[----:B------:R-:W-:Y:S05]  /*31e0*/  BSYNC B3 ;  /* 0x0000000000037941 */ /* 0x000fea0003800000 */
.L_x_25375:
        /* <DEDUP_REMOVED lines=16> */
.L_x_25381:
[----:B------:R-:W-:Y:S05]  /*32f0*/  BSYNC B4 ;  /* 0x0000000000047941 */ /* 0x000fea0003800000 */
.L_x_25380:
        /* <DEDUP_REMOVED lines=44> */
.L_x_25379:
[----:B------:R-:W-:Y:S05]  /*35c0*/  BSYNC B3 ;  /* 0x0000000000037941 */ /* 0x000fea0003800000 */
.L_x_25378:
        /* <DEDUP_REMOVED lines=9> */
.L_x_25374:
[----:B------:R-:W-:Y:S05]  /*3660*/  BSYNC B2 ;  /* 0x0000000000027941 */ /* 0x000fea0003800000 */
.L_x_25373:
        /* <DEDUP_REMOVED lines=18> */
.L_x_25385:
[----:B------:R-:W-:-:S07]  /*3790*/  IMAD.MOV.U32 R45, RZ, RZ, R122 ;  /* 0x000000ffff2d7224 */ /* 0x000fce00078e007a */
.L_x_25386:
[----:B------:R-:W-:Y:S05]  /*37a0*/  BSYNC B3 ;  /* 0x0000000000037941 */ /* 0x000fea0003800000 */
.L_x_25384:
        /* <DEDUP_REMOVED lines=16> */
.L_x_25390:
[----:B------:R-:W-:Y:S05]  /*38b0*/  BSYNC B4 ;  /* 0x0000000000047941 */ /* 0x000fea0003800000 */
.L_x_25389:
        /* <DEDUP_REMOVED lines=44> */
.L_x_25388:
[----:B------:R-:W-:Y:S05]  /*3b80*/  BSYNC B3 ;  /* 0x0000000000037941 */ /* 0x000fea0003800000 */
.L_x_25387:
        /* <DEDUP_REMOVED lines=9> */
.L_x_25383:
[----:B------:R-:W-:Y:S05]  /*3c20*/  BSYNC B2 ;  /* 0x0000000000027941 */ /* 0x000fea0003800000 */
.L_x_25382:
        /* <DEDUP_REMOVED lines=18> */
.L_x_25394:
[----:B------:R-:W-:-:S07]  /*3d50*/  IMAD.MOV.U32 R114, RZ, RZ, R122 ;  /* 0x000000ffff727224 */ /* 0x000fce00078e007a */
.L_x_25395:
[----:B------:R-:W-:Y:S05]  /*3d60*/  BSYNC B3 ;  /* 0x0000000000037941 */ /* 0x000fea0003800000 */
.L_x_25393:
        /* <DEDUP_REMOVED lines=16> */
.L_x_25399:
[----:B------:R-:W-:Y:S05]  /*3e70*/  BSYNC B4 ;  /* 0x0000000000047941 */ /* 0x000fea0003800000 */
.L_x_25398:
        /* <DEDUP_REMOVED lines=44> */
.L_x_25397:
[----:B------:R-:W-:Y:S05]  /*4140*/  BSYNC B3 ;  /* 0x0000000000037941 */ /* 0x000fea0003800000 */
.L_x_25396:
[----:B------:R-:W-:Y:S01]  /*4150*/  HFMA2.MMA R47, -RZ, RZ, 0.1171875, 0 ;  /* 0x2f800000ff2f7435 */ /* 0x000fe200000001ff */
[----:B------:R-:W-:Y:S01]  /*4160*/  I2FP.F32.U32 R46, R114 ;  /* 0x00000072002e7245 */ /* 0x000fe20000201000 */
[----:B-----5:R-:W-:-:S08]  /*4170*/  FMUL.FTZ R114, R42, UR11 ;  /* 0x0000000b2a727c20 */ /* 0x020fd00008410000 */
[----:B------:R-:W-:Y:S01]  /*4180*/  FFMA.FTZ R46, R46, R47, 1.1641532182693481445e-10 ;  /* 0x2f0000002e2e7423 */ /* 0x000fe2000001002f */
[----:B------:R-:W-:-:S04]  /*4190*/  FMUL.FTZ R47, R114, UR10 ;  /* 0x0000000a722f7c20 */ /* 0x000fc80008410000 */
[----:B------:R-:W-:-:S04]  /*41a0*/  FSETP.GTU.FTZ.AND P4, PT, R46, UR9, PT ;  /* 0x000000092e007c0b */ /* 0x000fc8000bf9c000 */
[----:B------:R-:W-:Y:S02]  /*41b0*/  FSEL R46, R47, RZ, !P4 ;  /* 0x000000ff2f2e7208 */ /* 0x000fe40006000000 */
[----:B------:R-:W-:-:S03]  /*41c0*/  SEL R114, RZ, 0x1, P4 ;  /* 0x00000001ff727807 */ /* 0x000fc60002000000 */
[----:B------:R-:W-:-:S07]  /*41d0*/  @P2 FADD.FTZ R46, R34, R46 ;  /* 0x0000002e222e2221 */ /* 0x000fce0000010000 */
.L_x_25392:
[----:B------:R-:W-:Y:S05]  /*41e0*/  BSYNC B2 ;  /* 0x0000000000027941 */ /* 0x000fea0003800000 */
.L_x_25391:
        /* <DEDUP_REMOVED lines=18> */
.L_x_25403:
[----:B------:R-:W-:-:S07]  /*4310*/  MOV R47, R122 ;  /* 0x0000007a002f7202 */ /* 0x000fce0000000f00 */
.L_x_25404:
[----:B------:R-:W-:Y:S05]  /*4320*/  BSYNC B3 ;  /* 0x0000000000037941 */ /* 0x000fea0003800000 */
.L_x_25402:
        /* <DEDUP_REMOVED lines=16> */
.L_x_25408:
[----:B------:R-:W-:Y:S05]  /*4430*/  BSYNC B4 ;  /* 0x0000000000047941 */ /* 0x000fea0003800000 */
.L_x_25407:
        /* <DEDUP_REMOVED lines=44> */
.L_x_25406:
[----:B------:R-:W-:Y:S05]  /*4700*/  BSYNC B3 ;  /* 0x0000000000037941 */ /* 0x000fea0003800000 */
.L_x_25405:
        /* <DEDUP_REMOVED lines=9> */
.L_x_25401:
[----:B------:R-:W-:Y:S05]  /*47a0*/  BSYNC B2 ;  /* 0x0000000000027941 */ /* 0x000fea0003800000 */
.L_x_25400:
[----:B------:R-:W0:Y:S01]  /*47b0*/  LDC.64 R72, c[0x0][0x238] ;  /* 0x00008e00ff487b82 */ /* 0x000e220000000a00 */
[----:B------:R-:W-:Y:S01]  /*47c0*/  BSSY B2, `(.L_x_25409) ;  /* 0x000000f000027945 */ /* 0x000fe20003800000 */
[----:B0-----:R-:W-:-:S05]  /*47d0*/  IMAD.WIDE.U32 R72, R137, 0x10, R72 ;  /* 0x0000001089487825 */ /* 0x001fca00078e0048 */
[----:B------:R0:W-:Y:S01]  /*47e0*/  STG.E.128 desc[UR6][R72.64], R44 ;  /* 0x0000002c48007986 */ /* 0x0001e2000c101d06 */
[----:B------:R-:W-:Y:S05]  /*47f0*/  @!P1 BRA `(.L_x_25410) ;  /* 0x00000000002c9947 */ /* 0x000fea0003800000 */
[----:B0-----:R-:W0:Y:S01]  /*4800*/  LDC.64 R72, c[0x0][0x240] ;  /* 0x00009000ff487b82 */ /* 0x001e220000000a00 */
[----:B------:R-:W-:Y:S02]  /*4810*/  SHF.L.U32 R139, R114, 0x10, RZ ;  /* 0x00000010728b7819 */ /* 0x000fe400000006ff */
[----:B------:R-:W-:Y:S02]  /*4820*/  LOP3.LUT R138, R115, 0xffff, RZ, 0xc0, !PT ;  /* 0x0000ffff738a7812 */ /* 0x000fe400078ec0ff */
[----:B------:R-:W-:Y:S02]  /*4830*/  LOP3.LUT R139, R139, 0xff0000, RZ, 0xc0, !PT ;  /* 0x00ff00008b8b7812 */ /* 0x000fe400078ec0ff */
[----:B------:R-:W-:-:S03]  /*4840*/  LOP3.LUT R141, R113, 0xff, RZ, 0xc0, !PT ;  /* 0x000000ff718d7812 */ /* 0x000fc600078ec0ff */
[----:B------:R-:W-:Y:S01]  /*4850*/  IMAD R138, R138, 0x1000000, R139 ;  /* 0x010000008a8a7824 */ /* 0x000fe200078e028b */
[----:B------:R-:W-:-:S03]  /*4860*/  LOP3.LUT R139, R112, 0xff, RZ, 0xc0, !PT ;  /* 0x000000ff708b7812 */ /* 0x000fc600078ec0ff */
[----:B------:R-:W-:-:S05]  /*4870*/  IMAD R138, R141, 0x100, R138 ;  /* 0x000001008d8a7824 */ /* 0x000fca00078e028a */
[----:B------:R-:W-:Y:S01]  /*4880*/  IADD3 R139, R138, R139, RZ ;  /* 0x0000008b8a8b7210 */ /* 0x000fe20007ffe0ff */
[----:B0-----:R-:W-:-:S05]  /*4890*/  IMAD.WIDE.U32 R72, R135, 0x4, R72 ;  /* 0x0000000487487825 */ /* 0x001fca00078e0048 */
[----:B------:R1:W-:Y:S02]  /*48a0*/  STG.E desc[UR6][R72.64], R139 ;  /* 0x0000008b48007986 */ /* 0x0003e4000c101906 */
.L_x_25410:
[----:B------:R-:W-:Y:S05]  /*48b0*/  BSYNC B2 ;  /* 0x0000000000027941 */ /* 0x000fea0003800000 */
.L_x_25409:
[----:B------:R-:W-:Y:S02]  /*48c0*/  VIADD R137, R137, 0x20 ;  /* 0x0000002089897836 */ /* 0x000fe40000000000 */
[----:B------:R-:W-:-:S07]  /*48d0*/  VIADD R135, R135, 0x20 ;  /* 0x0000002087877836 */ /* 0x000fce0000000000 */
.L_x_25372:
[----:B------:R-:W-:Y:S05]  /*48e0*/  BSYNC B1 ;  /* 0x0000000000017941 */ /* 0x000fea0003800000 */
.L_x_25371:
        /* <DEDUP_REMOVED lines=31> */
.L_x_25416:
[----:B------:R-:W-:-:S07]  /*4ae0*/  IMAD.MOV.U32 R112, RZ, RZ, R122 ;  /* 0x000000ffff707224 */ /* 0x000fce00078e007a */
.L_x_25417:
[----:B------:R-:W-:Y:S05]  /*4af0*/  BSYNC B3 ;  /* 0x0000000000037941 */ /* 0x000fea0003800000 */
.L_x_25415:
        /* <DEDUP_REMOVED lines=16> */
.L_x_25421:
[----:B------:R-:W-:Y:S05]  /*4c00*/  BSYNC B4 ;  /* 0x0000000000047941 */ /* 0x000fea0003800000 */
.L_x_25420:
[C---:B------:R-:W-:Y:S01]  /*4c10*/  IMAD.HI.U32 R48, R123.reuse, -0x326172a9, RZ ;  /* 0xcd9e8d577b307827 */ /* 0x040fe200078e00ff */
[----:B------:R-:W-:Y:S01]  /*4c20*/  LOP3.LUT R49, R50, UR5, R19, 0x96, !PT ;  /* 0x0000000532317c12 */ /* 0x000fe2000f8e9613 */
[----:B------:R-:W-:Y:S02]  /*4c30*/  HFMA2.MMA R140, -RZ, RZ, 0, 0 ;  /* 0x00000000ff8c7435 */ /* 0x000fe400000001ff */
        /* <DEDUP_REMOVED lines=41> */
.L_x_25419:
[----:B------:R-:W-:Y:S05]  /*4ed0*/  BSYNC B3 ;  /* 0x0000000000037941 */ /* 0x000fea0003800000 */
.L_x_25418:
        /* <DEDUP_REMOVED lines=9> */
.L_x_25414:
[----:B------:R-:W-:Y:S05]  /*4f70*/  BSYNC B2 ;  /* 0x0000000000027941 */ /* 0x000fea0003800000 */
.L_x_25413:
        /* <DEDUP_REMOVED lines=18> */
.L_x_25425:
[----:B------:R-:W-:-:S07]  /*50a0*/  IMAD.MOV.U32 R49, RZ, RZ, R122 ;  /* 0x000000ffff317224 */ /* 0x000fce00078e007a */
.L_x_25426:
[----:B------:R-:W-:Y:S05]  /*50b0*/  BSYNC B3 ;  /* 0x0000000000037941 */ /* 0x000fea0003800000 */
.L_x_25424:
        /* <DEDUP_REMOVED lines=16> */
.L_x_25430:
[----:B------:R-:W-:Y:S05]  /*51c0*/  BSYNC B4 ;  /* 0x0000000000047941 */ /* 0x000fea0003800000 */
.L_x_25429:
        /* <DEDUP_REMOVED lines=44> */
.L_x_25428:
[----:B------:R-:W-:Y:S05]  /*5490*/  BSYNC B3 ;  /* 0x0000000000037941 */ /* 0x000fea0003800000 */
.L_x_25427:
        /* <DEDUP_REMOVED lines=9> */
.L_x_25423:
[----:B------:R-:W-:Y:S05]  /*5530*/  BSYNC B2 ;  /* 0x0000000000027941 */ /* 0x000fea0003800000 */
.L_x_25422:
        /* <DEDUP_REMOVED lines=18> */
.L_x_25434:
[----:B------:R-:W-:-:S07]  /*5660*/  IMAD.MOV.U32 R114, RZ, RZ, R122 ;  /* 0x000000ffff727224 */ /* 0x000fce00078e007a */
.L_x_25435:
[----:B------:R-:W-:Y:S05]  /*5670*/  BSYNC B3 ;  /* 0x0000000000037941 */ /* 0x000fea0003800000 */
.L_x_25433:
        /* <DEDUP_REMOVED lines=16> */
.L_x_25439:
[----:B------:R-:W-:Y:S05]  /*5780*/  BSYNC B4 ;  /* 0x0000000000047941 */ /* 0x000fea0003800000 */
.L_x_25438:
        /* <DEDUP_REMOVED lines=44> */
.L_x_25437:
[----:B------:R-:W-:Y:S05]  /*5a50*/  BSYNC B3 ;  /* 0x0000000000037941 */ /* 0x000fea0003800000 */
.L_x_25436:
        /* <DEDUP_REMOVED lines=9> */
.L_x_25432:
[----:B------:R-:W-:Y:S05]  /*5af0*/  BSYNC B2 ;  /* 0x0000000000027941 */ /* 0x000fea0003800000 */
.L_x_25431:
        /* <DEDUP_REMOVED lines=18> */
.L_x_25443:
[----:B------:R-:W-:-:S07]  /*5c20*/  MOV R51, R122 ;  /* 0x0000007a00337202 */ /* 0x000fce0000000f00 */
.L_x_25444:
[----:B------:R-:W-:Y:S05]  /*5c30*/  BSYNC B3 ;  /* 0x0000000000037941 */ /* 0x000fea0003800000 */
.L_x_25442:
        /* <DEDUP_REMOVED lines=16> */
.L_x_25448:
[----:B------:R-:W-:Y:S05]  /*5d40*/  BSYNC B4 ;  /* 0x0000000000047941 */ /* 0x000fea0003800000 */
.L_x_25447:
        /* <DEDUP_REMOVED lines=44> */
.L_x_25446:
[----:B------:R-:W-:Y:S05]  /*6010*/  BSYNC B3 ;  /* 0x0000000000037941 */ /* 0x000fea0003800000 */
.L_x_25445:
        /* <DEDUP_REMOVED lines=9> */
.L_x_25441:
[----:B------:R-:W-:Y:S05]  /*60b0*/  BSYNC B2 ;  /* 0x0000000000027941 */ /* 0x000fea0003800000 */
.L_x_25440:
        /* <DEDUP_REMOVED lines=11> */
[----:B------:R-:W-:-:S04]  /*6170*/  LOP3.LUT R139, R112, 0xff, RZ, 0xc0, !PT ;  /* 0x000000ff708b7812 */ /* 0x000fc800078ec0ff */
[----:B------:R-:W-:-:S05]  /*6180*/  LEA R138, R141, R138, 0x8 ;  /* 0x0000008a8d8a7211 */ /* 0x000fca00078e40ff */
[----:B------:R-:W-:Y:S02]  /*6190*/  IMAD.IADD R139, R138, 0x1, R139 ;  /* 0x000000018a8b7824 */ /* 0x000fe400078e028b */
[----:B0-----:R-:W-:-:S05]  /*61a0*/  IMAD.WIDE.U32 R72, R135, 0x4, R72 ;  /* 0x0000000487487825 */ /* 0x001fca00078e0048 */
[----:B------:R1:W-:Y:S02]  /*61b0*/  STG.E desc[UR6][R72.64], R139 ;  /* 0x0000008b48007986 */ /* 0x0003e4000c101906 */
.L_x_25450:
[----:B------:R-:W-:Y:S05]  /*61c0*/  BSYNC B2 ;  /* 0x0000000000027941 */ /* 0x000fea0003800000 */
.L_x_25449:
[----:B------:R-:W-:Y:S01]  /*61d0*/  IADD3 R137, R137, 0x20, RZ ;  /* 0x0000002089897810 */ /* 0x000fe20007ffe0ff */
[----:B------:R-:W-:-:S07]  /*61e0*/  VIADD R135, R135, 0x20 ;  /* 0x0000002087877836 */ /* 0x000fce0000000000 */
.L_x_25412:
[----:B------:R-:W-:Y:S05]  /*61f0*/  BSYNC B1 ;  /* 0x0000000000017941 */ /* 0x000fea0003800000 */
.L_x_25411:
        /* <DEDUP_REMOVED lines=31> */
.L_x_25456:
[----:B------:R-:W-:-:S07]  /*63f0*/  IMAD.MOV.U32 R112, RZ, RZ, R122 ;  /* 0x000000ffff707224 */ /* 0x000fce00078e007a */
.L_x_25457:
[----:B------:R-:W-:Y:S05]  /*6400*/  BSYNC B3 ;  /* 0x0000000000037941 */ /* 0x000fea0003800000 */
.L_x_25455:
        /* <DEDUP_REMOVED lines=16> */
.L_x_25461:
[----:B------:R-:W-:Y:S05]  /*6510*/  BSYNC B4 ;  /* 0x0000000000047941 */ /* 0x000fea0003800000 */
.L_x_25460:
        /* <DEDUP_REMOVED lines=44> */
.L_x_25459:
[----:B------:R-:W-:Y:S05]  /*67e0*/  BSYNC B3 ;  /* 0x0000000000037941 */ /* 0x000fea0003800000 */
.L_x_25458:
        /* <DEDUP_REMOVED lines=9> */
.L_x_25454:
[----:B------:R-:W-:Y:S05]  /*6880*/  BSYNC B2 ;  /* 0x0000000000027941 */ /* 0x000fea0003800000 */
.L_x_25453:
        /* <DEDUP_REMOVED lines=18> */
.L_x_25465:
[----:B------:R-:W-:-:S07]  /*69b0*/  MOV R53, R122 ;  /* 0x0000007a00357202 */ /* 0x000fce0000000f00 */
.L_x_25466:
[----:B------:R-:W-:Y:S05]  /*69c0*/  BSYNC B3 ;  /* 0x0000000000037941 */ /* 0x000fea0003800000 */
.L_x_25464:
        /* <DEDUP_REMOVED lines=16> */
.L_x_25470:
[----:B------:R-:W-:Y:S05]  /*6ad0*/  BSYNC B4 ;  /* 0x0000000000047941 */ /* 0x000fea0003800000 */
.L_x_25469:
        /* <DEDUP_REMOVED lines=44> */
.L_x_25468:
[----:B------:R-:W-:Y:S05]  /*6da0*/  BSYNC B3 ;  /* 0x0000000000037941 */ /* 0x000fea0003800000 */
.L_x_25467:
        /* <DEDUP_REMOVED lines=9> */
.L_x_25463:
[----:B------:R-:W-:Y:S05]  /*6e40*/  BSYNC B2 ;  /* 0x0000000000027941 */ /* 0x000fea0003800000 */
.L_x_25462:
        /* <DEDUP_REMOVED lines=18> */
.L_x_25474:
[----:B------:R-:W-:-:S07]  /*6f70*/  IMAD.MOV.U32 R114, RZ, RZ, R122 ;  /* 0x000000ffff727224 */ /* 0x000fce00078e007a */
.L_x_25475:
[----:B------:R-:W-:Y:S05]  /*6f80*/  BSYNC B3 ;  /* 0x0000000000037941 */ /* 0x000fea0003800000 */
.L_x_25473:
        /* <DEDUP_REMOVED lines=16> */
.L_x_25479:
[----:B------:R-:W-:Y:S05]  /*7090*/  BSYNC B4 ;  /* 0x0000000000047941 */ /* 0x000fea0003800000 */
.L_x_25478:
        /* <DEDUP_REMOVED lines=44> */
.L_x_25477:
[----:B------:R-:W-:Y:S05]  /*7360*/  BSYNC B3 ;  /* 0x0000000000037941 */ /* 0x000fea0003800000 */
.L_x_25476:
        /* <DEDUP_REMOVED lines=9> */
.L_x_25472:
[----:B------:R-:W-:Y:S05]  /*7400*/  BSYNC B2 ;  /* 0x0000000000027941 */ /* 0x000fea0003800000 */
.L_x_25471:
        /* <DEDUP_REMOVED lines=18> */
.L_x_25483:
[----:B------:R-:W-:-:S07]  /*7530*/  MOV R55, R122 ;  /* 0x0000007a00377202 */ /* 0x000fce0000000f00 */
.L_x_25484:
[----:B------:R-:W-:Y:S05]  /*7540*/  BSYNC B3 ;  /* 0x0000000000037941 */ /* 0x000fea0003800000 */
.L_x_25482:
        /* <DEDUP_REMOVED lines=16> */
.L_x_25488:
[----:B------:R-:W-:Y:S05]  /*7650*/  BSYNC B4 ;  /* 0x0000000000047941 */ /* 0x000fea0003800000 */
.L_x_25487:
        /* <DEDUP_REMOVED lines=44> */
.L_x_25486:
[----:B------:R-:W-:Y:S05]  /*7920*/  BSYNC B3 ;  /* 0x0000000000037941 */ /* 0x000fea0003800000 */
.L_x_25485:
        /* <DEDUP_REMOVED lines=9> */
.L_x_25481:
[----:B------:R-:W-:Y:S05]  /*79c0*/  BSYNC B2 ;  /* 0x0000000000027941 */ /* 0x000fea0003800000 */
.L_x_25480:
        /* <DEDUP_REMOVED lines=16> */
.L_x_25490:
[----:B------:R-:W-:Y:S05]  /*7ad0*/  BSYNC B2 ;  /* 0x0000000000027941 */ /* 0x000fea0003800000 */
.L_x_25489:
[----:B------:R-:W-:Y:S01]  /*7ae0*/  IADD3 R137, R137, 0x20, RZ ;  /* 0x0000002089897810 */ /* 0x000fe20007ffe0ff */
[----:B------:R-:W-:-:S07]  /*7af0*/  VIADD R135, R135, 0x20 ;  /* 0x0000002087877836 */ /* 0x000fce0000000000 */
.L_x_25452:
[----:B------:R-:W-:Y:S05]  /*7b00*/  BSYNC B1 ;  /* 0x0000000000017941 */ /* 0x000fea0003800000 */
.L_x_25451:
        /* <DEDUP_REMOVED lines=31> */
.L_x_25496:
[----:B------:R-:W-:-:S07]  /*7d00*/  IMAD.MOV.U32 R112, RZ, RZ, R122 ;  /* 0x000000ffff707224 */ /* 0x000fce00078e007a */
.L_x_25497:
[----:B------:R-:W-:Y:S05]  /*7d10*/  BSYNC B3 ;  /* 0x0000000000037941 */ /* 0x000fea0003800000 */
.L_x_25495:
        /* <DEDUP_REMOVED lines=16> */
.L_x_25501:
[----:B------:R-:W-:Y:S05]  /*7e20*/  BSYNC B4 ;  /* 0x0000000000047941 */ /* 0x000fea0003800000 */
.L_x_25500:
        /* <DEDUP_REMOVED lines=44> */
.L_x_25499:
[----:B------:R-:W-:Y:S05]  /*80f0*/  BSYNC B3 ;  /* 0x0000000000037941 */ /* 0x000fea0003800000 */
.L_x_25498:
        /* <DEDUP_REMOVED lines=9> */
.L_x_25494:
[----:B------:R-:W-:Y:S05]  /*8190*/  BSYNC B2 ;  /* 0x0000000000027941 */ /* 0x000fea0003800000 */
.L_x_25493:
        /* <DEDUP_REMOVED lines=18> */
.L_x_25505:
[----:B------:R-:W-:-:S07]  /*82c0*/  MOV R57, R122 ;  /* 0x0000007a00397202 */ /* 0x000fce0000000f00 */
.L_x_25506:
[----:B------:R-:W-:Y:S05]  /*82d0*/  BSYNC B3 ;  /* 0x0000000000037941 */ /* 0x000fea0003800000 */
.L_x_25504:
        /* <DEDUP_REMOVED lines=16> */
.L_x_25510:
[----:B------:R-:W-:Y:S05]  /*83e0*/  BSYNC B4 ;  /* 0x0000000000047941 */ /* 0x000fea0003800000 */
.L_x_25509:
        /* <DEDUP_REMOVED lines=44> */
.L_x_25508:
[----:B------:R-:W-:Y:S05]  /*86b0*/  BSYNC B3 ;  /* 0x0000000000037941 */ /* 0x000fea0003800000 */
.L_x_25507:
        /* <DEDUP_REMOVED lines=9> */
.L_x_25503:
[----:B------:R-:W-:Y:S05]  /*8750*/  BSYNC B2 ;  /* 0x0000000000027941 */ /* 0x000fea0003800000 */
.L_x_25502:
        /* <DEDUP_REMOVED lines=18> */
.L_x_25514:
[----:B------:R-:W-:-:S07]  /*8880*/  IMAD.MOV.U32 R114, RZ, RZ, R122 ;  /* 0x000000ffff727224 */ /* 0x000fce00078e007a */
.L_x_25515:
[----:B------:R-:W-:Y:S05]  /*8890*/  BSYNC B3 ;  /* 0x0000000000037941 */ /* 0x000fea0003800000 */
.L_x_25513:
        /* <DEDUP_REMOVED lines=16> */
.L_x_25519:
[----:B------:R-:W-:Y:S05]  /*89a0*/  BSYNC B4 ;  /* 0x0000000000047941 */ /* 0x000fea0003800000 */
.L_x_25518:
        /* <DEDUP_REMOVED lines=44> */
.L_x_25517:
[----:B------:R-:W-:Y:S05]  /*8c70*/  BSYNC B3 ;  /* 0x0000000000037941 */ /* 0x000fea0003800000 */
.L_x_25516:
        /* <DEDUP_REMOVED lines=9> */
.L_x_25512:
[----:B------:R-:W-:Y:S05]  /*8d10*/  BSYNC B2 ;  /* 0x0000000000027941 */ /* 0x000fea0003800000 */
.L_x_25511:
        /* <DEDUP_REMOVED lines=18> */
.L_x_25523:
[----:B------:R-:W-:-:S07]  /*8e40*/  MOV R59, R122 ;  /* 0x0000007a003b7202 */ /* 0x000fce0000000f00 */
.L_x_25524:
[----:B------:R-:W-:Y:S05]  /*8e50*/  BSYNC B3 ;  /* 0x0000000000037941 */ /* 0x000fea0003800000 */
.L_x_25522:
        /* <DEDUP_REMOVED lines=16> */
.L_x_25528:
[----:B------:R-:W-:Y:S05]  /*8f60*/  BSYNC B4 ;  /* 0x0000000000047941 */ /* 0x000fea0003800000 */
.L_x_25527:
        /* <DEDUP_REMOVED lines=44> */
.L_x_25526:
[----:B------:R-:W-:Y:S05]  /*9230*/  BSYNC B3 ;  /* 0x0000000000037941 */ /* 0x000fea0003800000 */
.L_x_25525:
        /* <DEDUP_REMOVED lines=9> */
.L_x_25521:
[----:B------:R-:W-:Y:S05]  /*92d0*/  BSYNC B2 ;  /* 0x0000000000027941 */ /* 0x000fea0003800000 */
.L_x_25520:
        /* <DEDUP_REMOVED lines=16> */
.L_x_25530:
[----:B------:R-:W-:Y:S05]  /*93e0*/  BSYNC B2 ;  /* 0x0000000000027941 */ /* 0x000fea0003800000 */
.L_x_25529:
[----:B------:R-:W-:Y:S01]  /*93f0*/  IADD3 R137, R137, 0x20, RZ ;  /* 0x0000002089897810 */ /* 0x000fe20007ffe0ff */
[----:B------:R-:W-:-:S07]  /*9400*/  VIADD R135, R135, 0x20 ;  /* 0x0000002087877836 */ /* 0x000fce0000000000 */
.L_x_25492:
[----:B------:R-:W-:Y:S05]  /*9410*/  BSYNC B1 ;  /* 0x0000000000017941 */ /* 0x000fea0003800000 */
.L_x_25491:
        /* <DEDUP_REMOVED lines=31> */
.L_x_25536:
[----:B------:R-:W-:-:S07]  /*9610*/  IMAD.MOV.U32 R112, RZ, RZ, R122 ;  /* 0x000000ffff707224 */ /* 0x000fce00078e007a */
.L_x_25537:
[----:B------:R-:W-:Y:S05]  /*9620*/  BSYNC B3 ;  /* 0x0000000000037941 */ /* 0x000fea0003800000 */
.L_x_25535:
        /* <DEDUP_REMOVED lines=16> */
.L_x_25541:
[----:B------:R-:W-:Y:S05]  /*9730*/  BSYNC B4 ;  /* 0x0000000000047941 */ /* 0x000fea0003800000 */
.L_x_25540:
        /* <DEDUP_REMOVED lines=44> */
.L_x_25539:
[----:B------:R-:W-:Y:S05]  /*9a00*/  BSYNC B3 ;  /* 0x0000000000037941 */ /* 0x000fea0003800000 */
.L_x_25538:
        /* <DEDUP_REMOVED lines=9> */
.L_x_25534:
[----:B------:R-:W-:Y:S05]  /*9aa0*/  BSYNC B2 ;  /* 0x0000000000027941 */ /* 0x000fea0003800000 */
.L_x_25533:
        /* <DEDUP_REMOVED lines=18> */
.L_x_25545:
[----:B------:R-:W-:-:S07]  /*9bd0*/  MOV R61, R122 ;  /* 0x0000007a003d7202 */ /* 0x000fce0000000f00 */
.L_x_25546:
[----:B------:R-:W-:Y:S05]  /*9be0*/  BSYNC B3 ;  /* 0x0000000000037941 */ /* 0x000fea0003800000 */
.L_x_25544:
        /* <DEDUP_REMOVED lines=16> */
.L_x_25550:
[----:B------:R-:W-:Y:S05]  /*9cf0*/  BSYNC B4 ;  /* 0x0000000000047941 */ /* 0x000fea0003800000 */
.L_x_25549:
        /* <DEDUP_REMOVED lines=44> */
.L_x_25548:
[----:B------:R-:W-:Y:S05]  /*9fc0*/  BSYNC B3 ;  /* 0x0000000000037941 */ /* 0x000fea0003800000 */
.L_x_25547:
        /* <DEDUP_REMOVED lines=9> */
.L_x_25543:
[----:B------:R-:W-:Y:S05]  /*a060*/  BSYNC B2 ;  /* 0x0000000000027941 */ /* 0x000fea0003800000 */
.L_x_25542:
        /* <DEDUP_REMOVED lines=18> */
.L_x_25554:
[----:B------:R-:W-:-:S07]  /*a190*/  IMAD.MOV.U32 R114, RZ, RZ, R122 ;  /* 0x000000ffff727224 */ /* 0x000fce00078e007a */
.L_x_25555:
[----:B------:R-:W-:Y:S05]  /*a1a0*/  BSYNC B3 ;  /* 0x0000000000037941 */ /* 0x000fea0003800000 */
.L_x_25553:
        /* <DEDUP_REMOVED lines=16> */
.L_x_25559:
[----:B------:R-:W-:Y:S05]  /*a2b0*/  BSYNC B4 ;  /* 0x0000000000047941 */ /* 0x000fea0003800000 */
.L_x_25558:
        /* <DEDUP_REMOVED lines=44> */
.L_x_25557:
[----:B------:R-:W-:Y:S05]  /*a580*/  BSYNC B3 ;  /* 0x0000000000037941 */ /* 0x000fea0003800000 */
.L_x_25556:
        /* <DEDUP_REMOVED lines=9> */
.L_x_25552:
[----:B------:R-:W-:Y:S05]  /*a620*/  BSYNC B2 ;  /* 0x0000000000027941 */ /* 0x000fea0003800000 */
.L_x_25551:
        /* <DEDUP_REMOVED lines=18> */
.L_x_25563:
[----:B------:R-:W-:-:S07]  /*a750*/  MOV R63, R122 ;  /* 0x0000007a003f7202 */ /* 0x000fce0000000f00 */
.L_x_25564:
[----:B------:R-:W-:Y:S05]  /*a760*/  BSYNC B3 ;  /* 0x0000000000037941 */ /* 0x000fea0003800000 */
.L_x_25562:
        /* <DEDUP_REMOVED lines=16> */
.L_x_25568:
[----:B------:R-:W-:Y:S05]  /*a870*/  BSYNC B4 ;  /* 0x0000000000047941 */ /* 0x000fea0003800000 */
.L_x_25567:
        /* <DEDUP_REMOVED lines=44> */
.L_x_25566:
[----:B------:R-:W-:Y:S05]  /*ab40*/  BSYNC B3 ;  /* 0x0000000000037941 */ /* 0x000fea0003800000 */
.L_x_25565:
        /* <DEDUP_REMOVED lines=9> */
.L_x_25561:
[----:B------:R-:W-:Y:S05]  /*abe0*/  BSYNC B2 ;  /* 0x0000000000027941 */ /* 0x000fea0003800000 */
.L_x_25560:
        /* <DEDUP_REMOVED lines=16> */
.L_x_25570:
[----:B------:R-:W-:Y:S05]  /*acf0*/  BSYNC B2 ;  /* 0x0000000000027941 */ /* 0x000fea0003800000 */
.L_x_25569:
[----:B------:R-:W-:Y:S01]  /*ad00*/  IADD3 R137, R137, 0x20, RZ ;  /* 0x0000002089897810 */ /* 0x000fe20007ffe0ff */
[----:B------:R-:W-:-:S07]  /*ad10*/  VIADD R135, R135, 0x20 ;  /* 0x0000002087877836 */ /* 0x000fce0000000000 */
.L_x_25532:
[----:B------:R-:W-:Y:S05]  /*ad20*/  BSYNC B1 ;  /* 0x0000000000017941 */ /* 0x000fea0003800000 */
.L_x_25531:
        /* <DEDUP_REMOVED lines=31> */
.L_x_25576:
[----:B------:R-:W-:-:S07]  /*af20*/  IMAD.MOV.U32 R112, RZ, RZ, R122 ;  /* 0x000000ffff707224 */ /* 0x000fce00078e007a */
.L_x_25577:
[----:B------:R-:W-:Y:S05]  /*af30*/  BSYNC B3 ;  /* 0x0000000000037941 */ /* 0x000fea0003800000 */
.L_x_25575:
        /* <DEDUP_REMOVED lines=16> */
.L_x_25581:
[----:B------:R-:W-:Y:S05]  /*b040*/  BSYNC B4 ;  /* 0x0000000000047941 */ /* 0x000fea0003800000 */
.L_x_25580:
        /* <DEDUP_REMOVED lines=44> */
.L_x_25579:
[----:B------:R-:W-:Y:S05]  /*b310*/  BSYNC B3 ;  /* 0x0000000000037941 */ /* 0x000fea0003800000 */
.L_x_25578:
        /* <DEDUP_REMOVED lines=9> */
.L_x_25574:
[----:B------:R-:W-:Y:S05]  /*b3b0*/  BSYNC B2 ;  /* 0x0000000000027941 */ /* 0x000fea0003800000 */
.L_x_25573:
        /* <DEDUP_REMOVED lines=18> */
.L_x_25585:
[----:B------:R-:W-:-:S07]  /*b4e0*/  MOV R65, R122 ;  /* 0x0000007a00417202 */ /* 0x000fce0000000f00 */
.L_x_25586:
[----:B------:R-:W-:Y:S05]  /*b4f0*/  BSYNC B3 ;  /* 0x0000000000037941 */ /* 0x000fea0003800000 */
.L_x_25584:
        /* <DEDUP_REMOVED lines=16> */
.L_x_25590:
[----:B------:R-:W-:Y:S05]  /*b600*/  BSYNC B4 ;  /* 0x0000000000047941 */ /* 0x000fea0003800000 */
.L_x_25589:
        /* <DEDUP_REMOVED lines=44> */
.L_x_25588:
[----:B------:R-:W-:Y:S05]  /*b8d0*/  BSYNC B3 ;  /* 0x0000000000037941 */ /* 0x000fea0003800000 */
.L_x_25587:
        /* <DEDUP_REMOVED lines=9> */
.L_x_25583:
[----:B------:R-:W-:Y:S05]  /*b970*/  BSYNC B2 ;  /* 0x0000000000027941 */ /* 0x000fea0003800000 */
.L_x_25582:
        /* <DEDUP_REMOVED lines=18> */
.L_x_25594:
[----:B------:R-:W-:-:S07]  /*baa0*/  IMAD.MOV.U32 R114, RZ, RZ, R122 ;  /* 0x000000ffff727224 */ /* 0x000fce00078e007a */
.L_x_25595:
[----:B------:R-:W-:Y:S05]  /*bab0*/  BSYNC B3 ;  /* 0x0000000000037941 */ /* 0x000fea0003800000 */
.L_x_25593:
        /* <DEDUP_REMOVED lines=16> */
.L_x_25599:
[----:B------:R-:W-:Y:S05]  /*bbc0*/  BSYNC B4 ;  /* 0x0000000000047941 */ /* 0x000fea0003800000 */
.L_x_25598:
        /* <DEDUP_REMOVED lines=44> */
.L_x_25597:
[----:B------:R-:W-:Y:S05]  /*be90*/  BSYNC B3 ;  /* 0x0000000000037941 */ /* 0x000fea0003800000 */
.L_x_25596:
        /* <DEDUP_REMOVED lines=9> */
.L_x_25592:
[----:B------:R-:W-:Y:S05]  /*bf30*/  BSYNC B2 ;  /* 0x0000000000027941 */ /* 0x000fea0003800000 */
.L_x_25591:
        /* <DEDUP_REMOVED lines=18> */
.L_x_25603:
[----:B------:R-:W-:-:S07]  /*c060*/  MOV R67, R122 ;  /* 0x0000007a00437202 */ /* 0x000fce0000000f00 */
.L_x_25604:
[----:B------:R-:W-:Y:S05]  /*c070*/  BSYNC B3 ;  /* 0x0000000000037941 */ /* 0x000fea0003800000 */
.L_x_25602:
        /* <DEDUP_REMOVED lines=16> */
.L_x_25608:
[----:B------:R-:W-:Y:S05]  /*c180*/  BSYNC B4 ;  /* 0x0000000000047941 */ /* 0x000fea0003800000 */
.L_x_25607:
        /* <DEDUP_REMOVED lines=44> */
.L_x_25606:
[----:B------:R-:W-:Y:S05]  /*c450*/  BSYNC B3 ;  /* 0x0000000000037941 */ /* 0x000fea0003800000 */
.L_x_25605:
        /* <DEDUP_REMOVED lines=9> */
.L_x_25601:
[----:B------:R-:W-:Y:S05]  /*c4f0*/  BSYNC B2 ;  /* 0x0000000000027941 */ /* 0x000fea0003800000 */
.L_x_25600:
        /* <DEDUP_REMOVED lines=16> */
.L_x_25610:
[----:B------:R-:W-:Y:S05]  /*c600*/  BSYNC B2 ;  /* 0x0000000000027941 */ /* 0x000fea0003800000 */
.L_x_25609:
[----:B------:R-:W-:Y:S01]  /*c610*/  IADD3 R137, R137, 0x20, RZ ;  /* 0x0000002089897810 */ /* 0x000fe20007ffe0ff */
[----:B------:R-:W-:-:S07]  /*c620*/  VIADD R135, R135, 0x20 ;  /* 0x0000002087877836 */ /* 0x000fce0000000000 */
.L_x_25572:
[----:B------:R-:W-:Y:S05]  /*c630*/  BSYNC B1 ;  /* 0x0000000000017941 */ /* 0x000fea0003800000 */
.L_x_25571:
        /* <DEDUP_REMOVED lines=31> */
.L_x_25616:
[----:B------:R-:W-:-:S07]  /*c830*/  IMAD.MOV.U32 R112, RZ, RZ, R122 ;  /* 0x000000ffff707224 */ /* 0x000fce00078e007a */
.L_x_25617:
[----:B------:R-:W-:Y:S05]  /*c840*/  BSYNC B3 ;  /* 0x0000000000037941 */ /* 0x000fea0003800000 */
.L_x_25615:
        /* <DEDUP_REMOVED lines=16> */
.L_x_25621:
[----:B------:R-:W-:Y:S05]  /*c950*/  BSYNC B4 ;  /* 0x0000000000047941 */ /* 0x000fea0003800000 */
.L_x_25620:
        /* <DEDUP_REMOVED lines=44> */
.L_x_25619:
[----:B------:R-:W-:Y:S05]  /*cc20*/  BSYNC B3 ;  /* 0x0000000000037941 */ /* 0x000fea0003800000 */
.L_x_25618:
        /* <DEDUP_REMOVED lines=9> */
.L_x_25614:
[----:B------:R-:W-:Y:S05]  /*ccc0*/  BSYNC B2 ;  /* 0x0000000000027941 */ /* 0x000fea0003800000 */
.L_x_25613:
        /* <DEDUP_REMOVED lines=18> */
.L_x_25625:
[----:B------:R-:W-:-:S07]  /*cdf0*/  MOV R69, R122 ;  /* 0x0000007a00457202 */ /* 0x000fce0000000f00 */
.L_x_25626:
[----:B------:R-:W-:Y:S05]  /*ce00*/  BSYNC B3 ;  /* 0x0000000000037941 */ /* 0x000fea0003800000 */
.L_x_25624:
        /* <DEDUP_REMOVED lines=16> */
.L_x_25630:
[----:B------:R-:W-:Y:S05]  /*cf10*/  BSYNC B4 ;  /* 0x0000000000047941 */ /* 0x000fea0003800000 */
.L_x_25629:
        /* <DEDUP_REMOVED lines=44> */
.L_x_25628:
[----:B------:R-:W-:Y:S05]  /*d1e0*/  BSYNC B3 ;  /* 0x0000000000037941 */ /* 0x000fea0003800000 */
.L_x_25627:
        /* <DEDUP_REMOVED lines=9> */
.L_x_25623:
[----:B------:R-:W-:Y:S05]  /*d280*/  BSYNC B2 ;  /* 0x0000000000027941 */ /* 0x000fea0003800000 */
.L_x_25622:
        /* <DEDUP_REMOVED lines=18> */
.L_x_25634:
[----:B------:R-:W-:-:S07]  /*d3b0*/  IMAD.MOV.U32 R114, RZ, RZ, R122 ;  /* 0x000000ffff727224 */ /* 0x000fce00078e007a */
.L_x_25635:
[----:B------:R-:W-:Y:S05]  /*d3c0*/  BSYNC B3 ;  /* 0x0000000000037941 */ /* 0x000fea0003800000 */
.L_x_25633:
        /* <DEDUP_REMOVED lines=16> */
.L_x_25639:
[----:B------:R-:W-:Y:S05]  /*d4d0*/  BSYNC B4 ;  /* 0x0000000000047941 */ /* 0x000fea0003800000 */
.L_x_25638:
        /* <DEDUP_REMOVED lines=44> */
.L_x_25637:
[----:B------:R-:W-:Y:S05]  /*d7a0*/  BSYNC B3 ;  /* 0x0000000000037941 */ /* 0x000fea0003800000 */
.L_x_25636:
        /* <DEDUP_REMOVED lines=9> */
.L_x_25632:
[----:B------:R-:W-:Y:S05]  /*d840*/  BSYNC B2 ;  /* 0x0000000000027941 */ /* 0x000fea0003800000 */
.L_x_25631:
        /* <DEDUP_REMOVED lines=18> */
.L_x_25643:
[----:B------:R-:W-:-:S07]  /*d970*/  MOV R71, R122 ;  /* 0x0000007a00477202 */ /* 0x000fce0000000f00 */
.L_x_25644:
[----:B------:R-:W-:Y:S05]  /*d980*/  BSYNC B3 ;  /* 0x0000000000037941 */ /* 0x000fea0003800000 */
.L_x_25642:
        /* <DEDUP_REMOVED lines=16> */
.L_x_25648:
[----:B------:R-:W-:Y:S05]  /*da90*/  BSYNC B4 ;  /* 0x0000000000047941 */ /* 0x000fea0003800000 */
.L_x_25647:
        /* <DEDUP_REMOVED lines=44> */
.L_x_25646:
[----:B------:R-:W-:Y:S05]  /*dd60*/  BSYNC B3 ;  /* 0x0000000000037941 */ /* 0x000fea0003800000 */
.L_x_25645:
        /* <DEDUP_REMOVED lines=9> */
.L_x_25641:
[----:B------:R-:W-:Y:S05]  /*de00*/  BSYNC B2 ;  /* 0x0000000000027941 */ /* 0x000fea0003800000 */
.L_x_25640:
[----:B------:R-:W0:Y:S02]  /*de10*/  LDC.64 R72, c[0x0][0x238] ;  /* 0x00008e00ff487b82 */ /* 0x000e240000000a00 */
[----:B0-----:R-:W-:-:S05]  /*de20*/  IMAD.WIDE.U32 R72, R137, 0x10, R72 ;  /* 0x0000001089487825 */ /* 0x001fca00078e0048 */
[----:B------:R2:W-:Y:S01]  /*de30*/  STG.E.128 desc[UR6][R72.64], R68 ;  /* 0x0000004448007986 */ /* 0x0005e2000c101d06 */
[----:B------:R-:W-:Y:S05]  /*de40*/  @!P1 BRA `(.L_x_25612) ;  /* 0x00000000002c9947 */ /* 0x000fea0003800000 */
[----:B--2---:R-:W0:Y:S01]  /*de50*/  LDC.64 R72, c[0x0][0x240] ;  /* 0x00009000ff487b82 */ /* 0x004e220000000a00 */
        /* <DEDUP_REMOVED lines=10> */
.L_x_25612:
[----:B------:R-:W-:Y:S05]  /*df00*/  BSYNC B1 ;  /* 0x0000000000017941 */ /* 0x000fea0003800000 */
.L_x_25611:
[----:B0123--:R-:W-:Y:S01]  /*df10*/  FADD.FTZ R72, RZ, R36 ;  /* 0x00000024ff487221 */ /* 0x00ffe20000010000 */
[C---:B------:R-:W-:Y:S01]  /*df20*/  ISETP.GT.U32.AND P1, PT, R0.reuse, 0x3f, PT ;  /* 0x0000003f0000780c */ /* 0x040fe20003f24070 */
[----:B------:R-:W-:Y:S01]  /*df30*/  UMOV UR29, 0xffffffff ;  /* 0xffffffff001d7882 */ /* 0x000fe20000000000 */
[C---:B------:R-:W-:Y:S01]  /*df40*/  ISETP.GT.U32.AND P2, PT, R0.reuse, 0x9f, PT ;  /* 0x0000009f0000780c */ /* 0x040fe20003f44070 */
[----:B------:R-:W-:Y:S01]  /*df50*/  FADD.FTZ R73, R37, R72 ;  /* 0x0000004825497221 */ /* 0x000fe20000010000 */
        /* <DEDUP_REMOVED lines=42> */
[----:B------:R-:W-:Y:S02]  /*e200*/  P2R R140, PR, RZ, 0x20 ;  /* 0x00000020ff8c7803 */ /* 0x000fe40000000000 */
[----:B------:R-:W-:Y:S02]  /*e210*/  ISETP.NE.AND P5, PT, R134, RZ, PT ;  /* 0x000000ff8600720c */ /* 0x000fe40003fa5270 */
[----:B------:R-:W-:Y:S02]  /*e220*/  ISETP.NE.AND P6, PT, R136, RZ, PT ;  /* 0x000000ff8800720c */ /* 0x000fe40003fc5270 */
        /* <DEDUP_REMOVED lines=30> */
[----:B------:R-:W-:Y:S01]  /*e410*/  FADD.FTZ R134, R49, -R137 ;  /* 0x8000008931867221 */ /* 0x000fe20000010000 */
[----:B------:R-:W-:Y:S02]  /*e420*/  ISETP.NE.AND P5, PT, R140, RZ, PT ;  /* 0x000000ff8c00720c */ /* 0x000fe40003fa5270 */
        /* <DEDUP_REMOVED lines=54> */
.L_x_25678:
[----:B------:R-:W-:Y:S01]  /*e790*/  LOP3.LUT P2, RZ, R2, 0x1f, RZ, 0xc0, !PT ;  /* 0x0000001f02ff7812 */ /* 0x000fe2000784c0ff */
[----:B------:R-:W-:Y:S01]  /*e7a0*/  FMUL.FTZ R72, R137, R137 ;  /* 0x0000008989487220 */ /* 0x000fe20000410000 */
[----:B------:R-:W-:Y:S01]  /*e7b0*/  PLOP3.LUT P1, PT, PT, PT, UP0, 0x40, 0x0 ;  /* 0x000000000000781c */ /* 0x000fe20003f2e808 */
[----:B-1----:R-:W-:Y:S01]  /*e7c0*/  FADD.FTZ R139, R138, R139 ;  /* 0x0000008b8a8b7221 */ /* 0x002fe20000010000 */
[----:B------:R-:W-:Y:S02]  /*e7d0*/  BSSY B1, `(.L_x_25650) ;  /* 0x00000b3000017945 */ /* 0x000fe40003800000 */
[----:B------:R-:W-:Y:S01]  /*e7e0*/  FSEL R141, R72, RZ, !P1 ;  /* 0x000000ff488d7208 */ /* 0x000fe20004800000 */
[----:B------:R-:W-:-:S06]  /*e7f0*/  FFMA.FTZ R136, R139, R136, UR8 ;  /* 0x000000088b887e23 */ /* 0x000fcc0008010088 */
[----:B------:R-:W1:Y:S02]  /*e800*/  @!P2 LDC.64 R72, c[0x0][0x250] ;  /* 0x00009400ff48ab82 */ /* 0x000e640000000a00 */
[----:B-1----:R-:W-:-:S04]  /*e810*/  @!P2 LEA R134, P1, R124, R72, 0x2 ;  /* 0x000000487c86a211 */ /* 0x002fc800078210ff */
[C---:B------:R-:W-:Y:S02]  /*e820*/  @!P2 LEA.HI.X R135, R124.reuse, R73, R133, 0x2, P1 ;  /* 0x000000497c87a211 */ /* 0x040fe400008f1485 */
[----:B------:R-:W1:Y:S03]  /*e830*/  @!P2 LDC.64 R72, c[0x0][0x258] ;  /* 0x00009600ff48ab82 */ /* 0x000e660000000a00 */
[----:B------:R2:W-:Y:S01]  /*e840*/  @!P2 STG.E desc[UR6][R134.64], R137 ;  /* 0x000000898600a986 */ /* 0x0005e2000c101906 */
[----:B-1----:R-:W-:-:S04]  /*e850*/  @!P2 LEA R72, P1, R124, R72, 0x2 ;  /* 0x000000487c48a211 */ /* 0x002fc800078210ff */
[----:B------:R-:W-:Y:S01]  /*e860*/  @!P2 LEA.HI.X R73, R124, R73, R133, 0x2, P1 ;  /* 0x000000497c49a211 */ /* 0x000fe200008f1485 */
[----:B------:R-:W-:Y:S01]  /*e870*/  FADD.FTZ R133, R136, R141 ;  /* 0x0000008d88857221 */ /* 0x000fe20000010000 */
[----:B-----5:R-:W-:-:S05]  /*e880*/  ISETP.GE.AND P1, PT, R74, 0x1, PT ;  /* 0x000000014a00780c */ /* 0x020fca0003f26270 */
[----:B------:R-:W1:Y:S02]  /*e890*/  MUFU.RSQ R133, R133 ;  /* 0x0000008500857308 */ /* 0x000e640000001400 */
[----:B-1----:R2:W-:Y:S06]  /*e8a0*/  @!P2 STG.E desc[UR6][R72.64], R133 ;  /* 0x000000854800a986 */ /* 0x0025ec000c101906 */
        /* <DEDUP_REMOVED lines=14> */
[--C-:B0-----:R-:W-:Y:S01]  /*e990*/  FADD.FTZ R138, R38, -R136.reuse ;  /* 0x80000088268a7221 */ /* 0x101fe20000010000 */
        /* <DEDUP_REMOVED lines=9> */
[----:B-1----:R-:W-:-:S04]  /*ea30*/  IMAD.WIDE.U32 R134, R137, 0x10, R134 ;  /* 0x0000001089867825 */ /* 0x002fc800078e0086 */
[----:B------:R-:W-:Y:S01]  /*ea40*/  VIADD R137, R137, 0x20 ;  /* 0x0000002089897836 */ /* 0x000fe20000000000 */
[----:B------:R1:W-:Y:S06]  /*ea50*/  STG.E.128 desc[UR6][R134.64], R72 ;  /* 0x0000004886007986 */ /* 0x0003ec000c101d06 */
.L_x_25653:
[----:B------:R-:W-:Y:S05]  /*ea60*/  BSYNC B2 ;  /* 0x0000000000027941 */ /* 0x000fea0003800000 */
.L_x_25652:
[----:B------:R-:W-:Y:S01]  /*ea70*/  ISETP.NE.AND P1, PT, R132, RZ, PT ;  /* 0x000000ff8400720c */ /* 0x000fe20003f25270 */
[----:B------:R-:W-:-:S12]  /*ea80*/  BSSY B2, `(.L_x_25654) ;  /* 0x0000012000027945 */ /* 0x000fd80003800000 */
[----:B------:R-:W-:Y:S05]  /*ea90*/  @!P1 BRA `(.L_x_25655) ;  /* 0x0000000000409947 */ /* 0x000fea0003800000 */
[----:B-1----:R-:W1:Y:S01]  /*eaa0*/  LDC.64 R134, c[0x0][0x2b8] ;  /* 0x0000ae00ff867b82 */ /* 0x002e620000000a00 */
        /* <DEDUP_REMOVED lines=15> */
.L_x_25655:
[----:B------:R-:W-:Y:S05]  /*eba0*/  BSYNC B2 ;  /* 0x0000000000027941 */ /* 0x000fea0003800000 */
.L_x_25654:
[----:B------:R-:W-:Y:S01]  /*ebb0*/  ISETP.NE.AND P1, PT, R131, RZ, PT ;  /* 0x000000ff8300720c */ /* 0x000fe20003f25270 */
[----:B------:R-:W-:-:S12]  /*ebc0*/  BSSY B2, `(.L_x_25656) ;  /* 0x0000012000027945 */ /* 0x000fd80003800000 */
[----:B------:R-:W-:Y:S05]  /*ebd0*/  @!P1 BRA `(.L_x_25657) ;  /* 0x0000000000409947 */ /* 0x000fea0003800000 */
[----:B-12---:R-:W1:Y:S01]  /*ebe0*/  LDC.64 R134, c[0x0][0x2b8] ;  /* 0x0000ae00ff867b82 */ /* 0x006e620000000a00 */
        /* <DEDUP_REMOVED lines=15> */
.L_x_25657:
[----:B------:R-:W-:Y:S05]  /*ece0*/  BSYNC B2 ;  /* 0x0000000000027941 */ /* 0x000fea0003800000 */
.L_x_25656:
[----:B------:R-:W-:Y:S01]  /*ecf0*/  ISETP.NE.AND P1, PT, R130, RZ, PT ;  /* 0x000000ff8200720c */ /* 0x000fe20003f25270 */
[----:B------:R-:W-:-:S12]  /*ed00*/  BSSY B2, `(.L_x_25658) ;  /* 0x0000012000027945 */ /* 0x000fd80003800000 */
[----:B------:R-:W-:Y:S05]  /*ed10*/  @!P1 BRA `(.L_x_25659) ;  /* 0x0000000000409947 */ /* 0x000fea0003800000 */
[----:B-123--:R-:W1:Y:S01]  /*ed20*/  LDC.64 R134, c[0x0][0x2b8] ;  /* 0x0000ae00ff867b82 */ /* 0x00ee620000000a00 */
        /* <DEDUP_REMOVED lines=15> */
.L_x_25659:
[----:B------:R-:W-:Y:S05]  /*ee20*/  BSYNC B2 ;  /* 0x0000000000027941 */ /* 0x000fea0003800000 */
.L_x_25658:
[----:B------:R-:W-:Y:S01]  /*ee30*/  ISETP.NE.AND P1, PT, R129, RZ, PT ;  /* 0x000000ff8100720c */ /* 0x000fe20003f25270 */
[----:B------:R-:W-:-:S12]  /*ee40*/  BSSY B2, `(.L_x_25660) ;  /* 0x0000012000027945 */ /* 0x000fd80003800000 */
[----:B------:R-:W-:Y:S05]  /*ee50*/  @!P1 BRA `(.L_x_25661) ;  /* 0x0000000000409947 */ /* 0x000fea0003800000 */
[----:B-1234-:R-:W1:Y:S01]  /*ee60*/  LDC.64 R134, c[0x0][0x2b8] ;  /* 0x0000ae00ff867b82 */ /* 0x01ee620000000a00 */
        /* <DEDUP_REMOVED lines=15> */
.L_x_25661:
[----:B------:R-:W-:Y:S05]  /*ef60*/  BSYNC B2 ;  /* 0x0000000000027941 */ /* 0x000fea0003800000 */
.L_x_25660:
        /* <DEDUP_REMOVED lines=19> */
.L_x_25663:
[----:B------:R-:W-:Y:S05]  /*f0a0*/  BSYNC B2 ;  /* 0x0000000000027941 */ /* 0x000fea0003800000 */
.L_x_25662:
        /* <DEDUP_REMOVED lines=19> */
.L_x_25665:
[----:B------:R-:W-:Y:S05]  /*f1e0*/  BSYNC B2 ;  /* 0x0000000000027941 */ /* 0x000fea0003800000 */
.L_x_25664:
        /* <DEDUP_REMOVED lines=17> */
.L_x_25651:
[----:B------:R-:W-:Y:S05]  /*f300*/  BSYNC B1 ;  /* 0x0000000000017941 */ /* 0x000fea0003800000 */
.L_x_25650:
[----:B01234-:R-:W0:Y:S02]  /*f310*/  LDC.64 R72, c[0x0][0x210] ;  /* 0x00008400ff487b82 */ /* 0x01fe240000000a00 */
[----:B0-----:R-:W-:-:S04]  /*f320*/  LEA R124, R72, R124, 0x2 ;  /* 0x0000007c487c7211 */ /* 0x001fc800078e10ff */
[----:B------:R-:W-:-:S13]  /*f330*/  ISETP.GE.AND P1, PT, R124, R73, PT ;  /* 0x000000497c00720c */ /* 0x000fda0003f26270 */
[----:B------:R-:W-:Y:S05]  /*f340*/  @!P1 BRA `(.L_x_25666) ;  /* 0xffffff20008c9947 */ /* 0x000fea000383ffff */
[----:B------:R-:W-:Y:S05]  /*f350*/  BSYNC B0 ;  /* 0x0000000000007941 */ /* 0x000fea0003800000 */
.L_x_25330:
[----:B------:R-:W-:Y:S05]  /*f360*/  EXIT ;  /* 0x000000000000794d */ /* 0x000fea0003800000 */
.L_x_25649:
        /* <DEDUP_REMOVED lines=8> */
.L_x_25668:
[----:B------:R-:W-:Y:S05]  /*f3f0*/  BSYNC B1 ;  /* 0x0000000000017941 */ /* 0x000fea0003800000 */
.L_x_25667:
[----:B------:R-:W-:Y:S01]  /*f400*/  IMAD.MOV.U32 R72, RZ, RZ, R141 ;  /* 0x000000ffff487224 */ /* 0x000fe200078e008d */
[----:B------:R-:W-:Y:S01]  /*f410*/  P2R R144, PR, RZ, 0x20 ;  /* 0x00000020ff907803 */ /* 0x000fe20000000000 */
[----:B------:R-:W-:Y:S01]  /*f420*/  HFMA2.MMA R145, -RZ, RZ, 0, 1.847743988037109375e-06 ;  /* 0x0000001fff917435 */ /* 0x000fe200000001ff */
[----:B------:R-:W-:Y:S01]  /*f430*/  ISETP.NE.AND P5, PT, R134, RZ, PT ;  /* 0x000000ff8600720c */ /* 0x000fe20003fa5270 */
[----:B------:R-:W-:Y:S01]  /*f440*/  FADD.FTZ R134, R73, R72 ;  /* 0x0000004849867221 */ /* 0x000fe20000010000 */
[----:B------:R-:W-:Y:S02]  /*f450*/  IMAD.MOV.U32 R142, RZ, RZ, 0x2 ;  /* 0x00000002ff8e7424 */ /* 0x000fe400078e00ff */
[----:B------:R-:W-:Y:S02]  /*f460*/  IMAD.MOV.U32 R140, RZ, RZ, -0x1 ;  /* 0xffffffffff8c7424 */ /* 0x000fe400078e00ff */
[----:B------:R-:W-:-:S07]  /*f470*/  MOV R143, R134 ;  /* 0x00000086008f7202 */ /* 0x000fce0000000f00 */
[----:B------:R-:W-:Y:S05]  /*f480*/  WARPSYNC.COLLECTIVE R140, `(.L_x_25669) ;  /* 0x000000008c087348 */ /* 0x000fea0003c00000 */
[----:B------:R0:W1:Y:S02]  /*f490*/  SHFL.BFLY P6, R141, R143, R142, R145 ;  /* 0x0c00008e8f8d7389 */ /* 0x00006400000c0091 */
[----:B01----:R-:W-:Y:S01]  /*f4a0*/  ENDCOLLECTIVE ;  /* 0x000000000000791b */ /* 0x003fe20003800000 */
.L_x_25669:
[----:B------:R-:W-:Y:S01]  /*f4b0*/  HFMA2.MMA R142, -RZ, RZ, 0, 2.384185791015625e-07 ;  /* 0x00000004ff8e7435 */ /* 0x000fe200000001ff */
[----:B------:R-:W-:-:S05]  /*f4c0*/  MOV R135, R141 ;  /* 0x0000008d00877202 */ /* 0x000fca0000000f00 */
[----:B------:R-:W-:-:S04]  /*f4d0*/  FADD.FTZ R135, R134, R135 ;  /* 0x0000008786877221 */ /* 0x000fc80000010000 */
[----:B------:R-:W-:-:S07]  /*f4e0*/  IMAD.MOV.U32 R143, RZ, RZ, R135 ;  /* 0x000000ffff8f7224 */ /* 0x000fce00078e0087 */
[----:B------:R-:W-:Y:S05]  /*f4f0*/  WARPSYNC.COLLECTIVE R140, `(.L_x_25670) ;  /* 0x000000008c087348 */ /* 0x000fea0003c00000 */
[----:B------:R0:W1:Y:S02]  /*f500*/  SHFL.BFLY P6, R141, R143, R142, R145 ;  /* 0x0c00008e8f8d7389 */ /* 0x00006400000c0091 */
[----:B01----:R-:W-:Y:S01]  /*f510*/  ENDCOLLECTIVE ;  /* 0x000000000000791b */ /* 0x003fe20003800000 */
.L_x_25670:
[----:B------:R-:W-:Y:S02]  /*f520*/  IMAD.MOV.U32 R142, RZ, RZ, 0x8 ;  /* 0x00000008ff8e7424 */ /* 0x000fe400078e00ff */
[----:B------:R-:W-:-:S04]  /*f530*/  IMAD.MOV.U32 R72, RZ, RZ, R141 ;  /* 0x000000ffff487224 */ /* 0x000fc800078e008d */
[----:B------:R-:W-:-:S05]  /*f540*/  FADD.FTZ R138, R135, R72 ;  /* 0x00000048878a7221 */ /* 0x000fca0000010000 */
[----:B------:R-:W-:-:S07]  /*f550*/  MOV R143, R138 ;  /* 0x0000008a008f7202 */ /* 0x000fce0000000f00 */
[----:B------:R-:W-:Y:S05]  /*f560*/  WARPSYNC.COLLECTIVE R140, `(.L_x_25671) ;  /* 0x000000008c087348 */ /* 0x000fea0003c00000 */
[----:B------:R0:W1:Y:S02]  /*f570*/  SHFL.BFLY P6, R141, R143, R142, R145 ;  /* 0x0c00008e8f8d7389 */ /* 0x00006400000c0091 */
[----:B01----:R-:W-:Y:S01]  /*f580*/  ENDCOLLECTIVE ;  /* 0x000000000000791b */ /* 0x003fe20003800000 */
.L_x_25671:
[----:B------:R-:W-:Y:S01]  /*f590*/  HFMA2.MMA R142, -RZ, RZ, 0, 9.5367431640625e-07 ;  /* 0x00000010ff8e7435 */ /* 0x000fe200000001ff */
[----:B------:R-:W-:-:S05]  /*f5a0*/  MOV R137, R141 ;  /* 0x0000008d00897202 */ /* 0x000fca0000000f00 */
[----:B------:R-:W-:-:S04]  /*f5b0*/  FADD.FTZ R139, R138, R137 ;  /* 0x000000898a8b7221 */ /* 0x000fc80000010000 */
[----:B------:R-:W-:-:S07]  /*f5c0*/  IMAD.MOV.U32 R143, RZ, RZ, R139 ;  /* 0x000000ffff8f7224 */ /* 0x000fce00078e008b */
[----:B------:R-:W-:Y:S05]  /*f5d0*/  WARPSYNC.COLLECTIVE R140, `(.L_x_25672) ;  /* 0x000000008c087348 */ /* 0x000fea0003c00000 */
[----:B------:R0:W1:Y:S02]  /*f5e0*/  SHFL.BFLY P6, R141, R143, R142, R145 ;  /* 0x0c00008e8f8d7389 */ /* 0x00006400000c0091 */
[----:B01----:R-:W-:Y:S01]  /*f5f0*/  ENDCOLLECTIVE ;  /* 0x000000000000791b */ /* 0x003fe20003800000 */
.L_x_25672:
[----:B------:R-:W-:Y:S01]  /*f600*/  IMAD.MOV.U32 R142, RZ, RZ, 0x1 ;  /* 0x00000001ff8e7424 */ /* 0x000fe200078e00ff */
[----:B------:R-:W-:Y:S01]  /*f610*/  ISETP.NE.AND P6, PT, R136, RZ, PT ;  /* 0x000000ff8800720c */ /* 0x000fe20003fc5270 */
[----:B------:R-:W-:Y:S01]  /*f620*/  IMAD.MOV.U32 R72, RZ, RZ, R141 ;  /* 0x000000ffff487224 */ /* 0x000fe200078e008d */
[----:B------:R-:W0:Y:S03]  /*f630*/  LDC R136, c[0x0][0x290] ;  /* 0x0000a400ff887b82 */ /* 0x000e260000000800 */
[----:B------:R-:W-:-:S04]  /*f640*/  FADD.FTZ R137, R139, R72 ;  /* 0x000000488b897221 */ /* 0x000fc80000010000 */
        /* <DEDUP_REMOVED lines=71> */
.L_x_25673:
[----:B------:R-:W-:Y:S01]  /*fac0*/  HFMA2.MMA R142, -RZ, RZ, 0, 1.1920928955078125e-07 ;  /* 0x00000002ff8e7435 */ /* 0x000fe200000001ff */
[----:B------:R-:W-:-:S05]  /*fad0*/  MOV R73, R141 ;  /* 0x0000008d00497202 */ /* 0x000fca0000000f00 */
[----:B------:R-:W-:-:S04]  /*fae0*/  FADD.FTZ R73, R72, R73 ;  /* 0x0000004948497221 */ /* 0x000fc80000010000 */
[----:B------:R-:W-:-:S07]  /*faf0*/  IMAD.MOV.U32 R143, RZ, RZ, R73 ;  /* 0x000000ffff8f7224 */ /* 0x000fce00078e0049 */
[----:B------:R-:W-:Y:S05]  /*fb00*/  WARPSYNC.COLLECTIVE R140, `(.L_x_25674) ;  /* 0x000000008c087348 */ /* 0x000fea0003c00000 */
[----:B------:R0:W1:Y:S02]  /*fb10*/  SHFL.BFLY P6, R141, R143, R142, R145 ;  /* 0x0c00008e8f8d7389 */ /* 0x00006400000c0091 */
[----:B01----:R-:W-:Y:S01]  /*fb20*/  ENDCOLLECTIVE ;  /* 0x000000000000791b */ /* 0x003fe20003800000 */
.L_x_25674:
[----:B------:R-:W-:Y:S02]  /*fb30*/  IMAD.MOV.U32 R142, RZ, RZ, 0x4 ;  /* 0x00000004ff8e7424 */ /* 0x000fe400078e00ff */
[----:B------:R-:W-:-:S04]  /*fb40*/  IMAD.MOV.U32 R134, RZ, RZ, R141 ;  /* 0x000000ffff867224 */ /* 0x000fc800078e008d */
[----:B------:R-:W-:-:S05]  /*fb50*/  FADD.FTZ R134, R73, R134 ;  /* 0x0000008649867221 */ /* 0x000fca0000010000 */
[----:B------:R-:W-:-:S07]  /*fb60*/  MOV R143, R134 ;  /* 0x00000086008f7202 */ /* 0x000fce0000000f00 */
[----:B------:R-:W-:Y:S05]  /*fb70*/  WARPSYNC.COLLECTIVE R140, `(.L_x_25675) ;  /* 0x000000008c087348 */ /* 0x000fea0003c00000 */
[----:B------:R0:W1:Y:S02]  /*fb80*/  SHFL.BFLY P6, R141, R143, R142, R145 ;  /* 0x0c00008e8f8d7389 */ /* 0x00006400000c0091 */
[----:B01----:R-:W-:Y:S01]  /*fb90*/  ENDCOLLECTIVE ;  /* 0x000000000000791b */ /* 0x003fe20003800000 */
.L_x_25675:
[----:B------:R-:W-:Y:S01]  /*fba0*/  HFMA2.MMA R142, -RZ, RZ, 0, 4.76837158203125e-07 ;  /* 0x00000008ff8e7435 */ /* 0x000fe200000001ff */
[----:B------:R-:W-:-:S05]  /*fbb0*/  MOV R135, R141 ;  /* 0x0000008d00877202 */ /* 0x000fca0000000f00 */
[----:B------:R-:W-:-:S04]  /*fbc0*/  FADD.FTZ R135, R134, R135 ;  /* 0x0000008786877221 */ /* 0x000fc80000010000 */
[----:B------:R-:W-:-:S07]  /*fbd0*/  IMAD.MOV.U32 R143, RZ, RZ, R135 ;  /* 0x000000ffff8f7224 */ /* 0x000fce00078e0087 */
[----:B------:R-:W-:Y:S05]  /*fbe0*/  WARPSYNC.COLLECTIVE R140, `(.L_x_25676) ;  /* 0x000000008c087348 */ /* 0x000fea0003c00000 */
[----:B------:R0:W1:Y:S02]  /*fbf0*/  SHFL.BFLY P6, R141, R143, R142, R145 ;  /* 0x0c00008e8f8d7389 */ /* 0x00006400000c0091 */
[----:B01----:R-:W-:Y:S01]  /*fc00*/  ENDCOLLECTIVE ;  /* 0x000000000000791b */ /* 0x003fe20003800000 */
.L_x_25676:
[----:B------:R-:W-:Y:S02]  /*fc10*/  IMAD.MOV.U32 R142, RZ, RZ, 0x10 ;  /* 0x00000010ff8e7424 */ /* 0x000fe400078e00ff */
[----:B------:R-:W-:-:S04]  /*fc20*/  IMAD.MOV.U32 R138, RZ, RZ, R141 ;  /* 0x000000ffff8a7224 */ /* 0x000fc800078e008d */
[----:B------:R-:W-:-:S05]  /*fc30*/  FADD.FTZ R138, R135, R138 ;  /* 0x0000008a878a7221 */ /* 0x000fca0000010000 */
[----:B------:R-:W-:-:S07]  /*fc40*/  MOV R143, R138 ;  /* 0x0000008a008f7202 */ /* 0x000fce0000000f00 */
[----:B------:R-:W-:Y:S05]  /*fc50*/  WARPSYNC.COLLECTIVE R140, `(.L_x_25677) ;  /* 0x000000008c087348 */ /* 0x000fea0003c00000 */
[----:B------:R0:W1:Y:S02]  /*fc60*/  SHFL.BFLY P6, R141, R143, R142, R145 ;  /* 0x0c00008e8f8d7389 */ /* 0x00006400000c0091 */
[----:B01----:R-:W-:Y:S01]  /*fc70*/  ENDCOLLECTIVE ;  /* 0x000000000000791b */ /* 0x003fe20003800000 */
.L_x_25677:
[----:B------:R-:W-:Y:S01]  /*fc80*/  MOV R139, R141 ;  /* 0x0000008d008b7202 */ /* 0x000fe20000000f00 */
[----:B------:R-:W-:Y:S06]  /*fc90*/  BRA `(.L_x_25678) ;  /* 0xffffffe800bc7947 */ /* 0x000fec000383ffff */
.L_x_25679:
        /* <DEDUP_REMOVED lines=14> */
.L_x_30552:


//--------------------- .text._ZN10layer_norm13ln_fwd_kernelINS_13Kernel_traitsI6__halfffffjLj1024ELj1ELj4ELj1ELj16ENS_18Kernel_traits_baseILj1024ES2_ffffjLj128EEEEELb1ELb0ELb1ELb1EEEvNS_9FwdParamsE --------------------------
	.section	.text._ZN10layer_norm13ln_fwd_kernelINS_13Kernel_traitsI6__halfffffjLj1024ELj1ELj4ELj1ELj16ENS_18Kernel_traits_baseILj1024ES2_ffffjLj128EEEEELb1ELb0ELb1ELb1EEEvNS_9FwdParamsE,"ax",@progbits
	.align	128
        .global         _ZN10layer_norm13ln_fwd_kernelINS_13Kernel_traitsI6__halfffffjLj1024ELj1ELj4ELj1ELj16ENS_18Kernel_traits_baseILj1024ES2_ffffjLj128EEEEELb1ELb0ELb1ELb1EEEvNS_9FwdParamsE
        .type           _ZN10layer_norm13ln_fwd_kernelINS_13Kernel_traitsI6__halfffffjLj1024ELj1ELj4ELj1ELj16ENS_18Kernel_traits_baseILj1024ES2_ffffjLj128EEEEELb1ELb0ELb1ELb1EEEvNS_9FwdParamsE,@function
        .size           _ZN10layer_norm13ln_fwd_kernelINS_13Kernel_traitsI6__halfffffjLj1024ELj1ELj4ELj1ELj16ENS_18Kernel_traits_baseILj1024ES2_ffffjLj128EEEEELb1ELb0ELb1ELb1EEEvNS_9FwdParamsE,(.L_x_30553 - _ZN10layer_norm13ln_fwd_kernelINS_13Kernel_traitsI6__halfffffjLj1024ELj1ELj4ELj1ELj16ENS_18Kernel_traits_baseILj1024ES2_ffffjLj128EEEEELb1ELb0ELb1ELb1EEEvNS_9FwdParamsE)
        .other          _ZN10layer_norm13ln_fwd_kernelINS_13Kernel_traitsI6__halfffffjLj1024ELj1ELj4ELj1ELj16ENS_18Kernel_traits_baseILj1024ES2_ffffjLj128EEEEELb1ELb0ELb1ELb1EEEvNS_9FwdParamsE,@"STO_CUDA_ENTRY STV_DEFAULT"
_ZN10layer_norm13ln_fwd_kernelINS_13Kernel_traitsI6__halfffffjLj1024ELj1ELj4ELj1ELj16ENS_18Kernel_traits_baseILj1024ES2_ffffjLj128EEEEELb1ELb0ELb1ELb1EEEvNS_9FwdParamsE:
.text._ZN10layer_norm13ln_fwd_kernelINS_13Kernel_traitsI6__halfffffjLj1024ELj1ELj4ELj1ELj16ENS_18Kernel_traits_baseILj1024ES2_ffffjLj128EEEEELb1ELb0ELb1ELb1EEEvNS_9FwdParamsE:
        /* <DEDUP_REMOVED lines=10> */
[----:B------:R-:W3:Y:S04]  /*00a0*/  S2R R14, SR_CTAID.X ;  /* 0x00000000000e7919 */ /* 0x000ee80000002500 */
[----:B------:R-:W4:Y:S01]  /*00b0*/  @P0 LDC R7, c[0x0][0x2f0] ;  /* 0x0000bc00ff070b82 */ /* 0x000f220000000800 */
[----:B------:R-:W-:Y:S01]  /*00c0*/  ULDC UR8, c[0x0][0x0] ;  /* 0x0000000000087ab9 */ /* 0x000fe20000000800 */
[----:B------:R-:W-:Y:S01]  /*00d0*/  ULDC UR10, c[0x0][0x214] ;  /* 0x00008500000a7ab9 */ /* 0x000fe20000000800 */
[----:B------:R-:W4:Y:S01]  /*00e0*/  @P0 LDG.E.64 R2, desc[UR6][R8.64] ;  /* 0x0000000608020981 */ /* 0x000f22000c1e1b00 */
[----:B0-----:R-:W-:Y:S01]  /*00f0*/  @P0 MOV R4, R0 ;  /* 0x0000000000040202 */ /* 0x001fe20000000f00 */
[----:B-1----:R-:W-:-:S06]  /*0100*/  @P0 IMAD.MOV.U32 R5, RZ, RZ, R81 ;  /* 0x000000ffff050224 */ /* 0x002fcc00078e0051 */
[----:B------:R-:W4:Y:S01]  /*0110*/  @P0 LDG.E.64 R4, desc[UR6][R4.64] ;  /* 0x0000000604040981 */ /* 0x000f22000c1e1b00 */
[----:B--2---:R-:W-:-:S05]  /*0120*/  SHF.R.U32.HI R123, RZ, 0x5, R124 ;  /* 0x00000005ff7b7819 */ /* 0x004fca000001167c */
[----:B---3--:R-:W-:Y:S01]  /*0130*/  IMAD R123, R14, 0x4, R123 ;  /* 0x000000040e7b7824 */ /* 0x008fe200078e027b */
[----:B----4-:R-:W-:Y:S02]  /*0140*/  @P0 R2UR UR4, R2 ;  /* 0x00000000020402ca */ /* 0x010fe400000e0000 */
[----:B------:R-:W-:Y:S01]  /*0150*/  @P0 R2UR UR5, R3 ;  /* 0x00000000030502ca */ /* 0x000fe200000e0000 */
[----:B------:R-:W-:Y:S01]  /*0160*/  IMAD R2, R14, UR8, R124 ;  /* 0x000000080e027c24 */ /* 0x000fe2000f8e027c */
[----:B------:R-:W-:Y:S01]  /*0170*/  ULDC.64 UR8, c[0x0][0x2c8] ;  /* 0x0000b20000087ab9 */ /* 0x000fe20000000a00 */
[----:B------:R-:W-:-:S04]  /*0180*/  @P0 IADD3 R0, P1, R4, R7, RZ ;  /* 0x0000000704000210 */ /* 0x000fc80007f3e0ff */
        /* <DEDUP_REMOVED lines=38> */
[----:B------:R-:W-:Y:S01]  /*03f0*/  IMAD.SHL.U32 R3, R124, 0x8, RZ ;  /* 0x000000087c037824 */ /* 0x000fe200078e00ff */
[----:B------:R-:W-:Y:S01]  /*0400*/  ISETP.NE.U32.AND P0, PT, RZ, UR8, PT ;  /* 0x00000008ff007c0c */ /* 0x000fe2000bf05070 */
[----:B------:R-:W-:Y:S01]  /*0410*/  UIADD3 UR23, UR5, 0x646e171e, URZ ;  /* 0x646e171e05177890 */ /* 0x000fe2000fffe03f */
[----:B------:R-:W-:-:S04]  /*0420*/  IMAD.WIDE.U32 R12, R13, -0x326172a9, RZ ;  /* 0xcd9e8d570d0c7825 */ /* 0x000fc800078e00ff */
[----:B------:R-:W-:Y:S01]  /*0430*/  IMAD.WIDE.U32 R4, R4, -0x2daee0ad, RZ ;  /* 0xd2511f5304047825 */ /* 0x000fe200078e00ff */
[----:B------:R-:W-:Y:S02]  /*0440*/  LOP3.LUT R3, R3, 0xf8, RZ, 0xc0, !PT ;  /* 0x000000f803037812 */ /* 0x000fe400078ec0ff */
[----:B------:R-:W-:Y:S02]  /*0450*/  ISETP.NE.AND.EX P0, PT, RZ, UR9, PT, P0 ;  /* 0x00000009ff007c0c */ /* 0x000fe4000bf05300 */
[----:B------:R-:W-:Y:S02]  /*0460*/  LOP3.LUT R9, R13, UR22, R10, 0x96, !PT ;  /* 0x000000160d097c12 */ /* 0x000fe4000f8e960a */
[----:B------:R-:W-:Y:S02]  /*0470*/  LOP3.LUT R10, R5, UR23, R8, 0x96, !PT ;  /* 0x00000017050a7c12 */ /* 0x000fe4000f8e9608 */
[----:B------:R-:W-:Y:S01]  /*0480*/  IADD3 R6, P1, R3, UR8, RZ ;  /* 0x0000000803067c10 */ /* 0x000fe2000ff3e0ff */
[----:B------:R-:W-:-:S02]  /*0490*/  UIADD3 UR24, UR4, 0x5384540f, URZ ;  /* 0x5384540f04187890 */ /* 0x000fc4000fffe03f */
[----:B------:R-:W-:Y:S01]  /*04a0*/  IMAD.WIDE.U32 R10, R10, -0x326172a9, RZ ;  /* 0xcd9e8d570a0a7825 */ /* 0x000fe200078e00ff */
[----:B------:R-:W-:Y:S01]  /*04b0*/  IADD3.X R7, RZ, UR9, RZ, P1, !PT ;  /* 0x00000009ff077c10 */ /* 0x000fe20008ffe4ff */
[----:B------:R-:W-:Y:S02]  /*04c0*/  UIADD3 UR25, UR5, 0x1fd5c5a3, URZ ;  /* 0x1fd5c5a305197890 */ /* 0x000fe4000fffe03f */
[----:B------:R-:W-:Y:S01]  /*04d0*/  IMAD.WIDE.U32 R8, R9, -0x2daee0ad, RZ ;  /* 0xd2511f5309087825 */ /* 0x000fe200078e00ff */
[----:B------:R-:W-:Y:S01]  /*04e0*/  LOP3.LUT R121, R11, UR24, R12, 0x96, !PT ;  /* 0x000000180b797c12 */ /* 0x000fe2000f8e960c */
[----:B------:R0:W5:Y:S01]  /*04f0*/  @P0 LDG.E.64 R26, desc[UR6][R6.64] ;  /* 0x00000006061a0981 */ /* 0x000162000c1e1b00 */
[----:B------:R-:W-:-:S03]  /*0500*/  ULDC.64 UR8, c[0x0][0x260] ;  /* 0x0000980000087ab9 */ /* 0x000fc60000000a00 */
[----:B------:R0:W5:Y:S04]  /*0510*/  @P0 LDG.E.64 R24, desc[UR6][R6.64+0x100] ;  /* 0x0001000606180981 */ /* 0x000168000c1e1b00 */
[----:B------:R0:W5:Y:S04]  /*0520*/  @P0 LDG.E.64 R22, desc[UR6][R6.64+0x200] ;  /* 0x0002000606160981 */ /* 0x000168000c1e1b00 */
[----:B------:R0:W5:Y:S04]  /*0530*/  @P0 LDG.E.64 R20, desc[UR6][R6.64+0x300] ;  /* 0x0003000606140981 */ /* 0x000168000c1e1b00 */
[----:B------:R0:W5:Y:S04]  /*0540*/  @P0 LDG.E.64 R18, desc[UR6][R6.64+0x400] ;  /* 0x0004000606120981 */ /* 0x000168000c1e1b00 */
[----:B------:R0:W5:Y:S04]  /*0550*/  @P0 LDG.E.64 R16, desc[UR6][R6.64+0x500] ;  /* 0x0005000606100981 */ /* 0x000168000c1e1b00 */
[----:B------:R0:W5:Y:S04]  /*0560*/  @P0 LDG.E.64 R14, desc[UR6][R6.64+0x600] ;  /* 0x00060006060e0981 */ /* 0x000168000c1e1b00 */
[----:B------:R0:W5:Y:S01]  /*0570*/  @P0 LDG.E.64 R12, desc[UR6][R6.64+0x700] ;  /* 0x00070006060c0981 */ /* 0x000162000c1e1b00 */
[----:B------:R-:W-:-:S02]  /*0580*/  ISETP.GE.AND P1, PT, R123, UR10, PT ;  /* 0x0000000a7b007c0c */ /* 0x000fc4000bf26270 */
        /* <DEDUP_REMOVED lines=23> */
[----:B------:R-:W-:Y:S01]  /*0700*/  @!P0 CS2R R16, SRZ ;  /* 0x0000000000108805 */ /* 0x000fe2000001ff00 */
[----:B------:R-:W-:Y:S01]  /*0710*/  UIADD3 UR29, UR5, -0x695add53, URZ ;  /* 0x96a522ad051d7890 */ /* 0x000fe2000fffe03f */
[----:B------:R-:W-:-:S02]  /*0720*/  @!P0 CS2R R14, SRZ ;  /* 0x00000000000e8805 */ /* 0x000fc4000001ff00 */
[----:B------:R-:W-:Y:S01]  /*0730*/  @!P0 CS2R R12, SRZ ;  /* 0x00000000000c8805 */ /* 0x000fe2000001ff00 */
[----:B------:R-:W-:Y:S01]  /*0740*/  IMAD R121, R121, -0x2daee0ad, RZ ;  /* 0xd2511f5379797824 */ /* 0x000fe200078e02ff */
[--C-:B------:R-:W-:Y:S01]  /*0750*/  SHF.R.U64 R75, R26, 0x10, R27.reuse ;  /* 0x000000101a4b7819 */ /* 0x100fe2000000121b */
[----:B------:R-:W-:Y:S01]  /*0760*/  IMAD.HI.U32 R6, R80, -0x2daee0ad, RZ ;  /* 0xd2511f5350067827 */ /* 0x000fe200078e00ff */
[----:B------:R-:W-:Y:S01]  /*0770*/  SHF.R.U32.HI R76, RZ, 0x10, R27 ;  /* 0x00000010ff4c7819 */ /* 0x000fe2000001161b */
[----:B------:R-:W-:Y:S01]  /*0780*/  UIADD3 UR28, UR4, -0x700cb87f, URZ ;  /* 0x8ff34781041c7890 */ /* 0x000fe2000fffe03f */
[----:B------:R-:W-:Y:S01]  /*0790*/  SHF.R.U64 R29, R20, 0x10, R21 ;  /* 0x00000010141d7819 */ /* 0x000fe20000001215 */
[----:B------:R-:W-:Y:S01]  /*07a0*/  HADD2.F32 R120, -RZ, R27.H0_H0 ;  /* 0x2000001bff787230 */ /* 0x000fe20000004100 */
[--C-:B------:R-:W-:Y:S01]  /*07b0*/  SHF.R.U64 R73, R24, 0x10, R25.reuse ;  /* 0x0000001018497819 */ /* 0x100fe20000001219 */
[----:B------:R-:W-:Y:S01]  /*07c0*/  HADD2.F32 R113, -RZ, R20.H0_H0 ;  /* 0x20000014ff717230 */ /* 0x000fe20000004100 */
[----:B------:R-:W-:Y:S01]  /*07d0*/  SHF.R.U32.HI R74, RZ, 0x10, R25 ;  /* 0x00000010ff4a7819 */ /* 0x000fe20000011619 */
[----:B------:R-:W-:Y:S01]  /*07e0*/  HADD2.F32 R118, -RZ, R25.H0_H0 ;  /* 0x20000019ff767230 */ /* 0x000fe20000004100 */
[----:B------:R-:W-:Y:S01]  /*07f0*/  SHF.R.U64 R27, R18, 0x10, R19 ;  /* 0x00000010121b7819 */ /* 0x000fe20000001213 */
[----:B------:R-:W-:Y:S01]  /*0800*/  HADD2.F32 R111, -RZ, R18.H0_H0 ;  /* 0x20000012ff6f7230 */ /* 0x000fe20000004100 */
[--C-:B------:R-:W-:Y:S01]  /*0810*/  SHF.R.U64 R31, R22, 0x10, R23.reuse ;  /* 0x00000010161f7819 */ /* 0x100fe20000001217 */
[----:B------:R-:W-:Y:S01]  /*0820*/  HADD2.F32 R119, -RZ, R26.H0_H0 ;  /* 0x2000001aff777230 */ /* 0x000fe20000004100 */
[----:B------:R-:W-:Y:S01]  /*0830*/  SHF.R.U32.HI R72, RZ, 0x10, R23 ;  /* 0x00000010ff487819 */ /* 0x000fe20000011617 */
[----:B------:R-:W-:Y:S01]  /*0840*/  HADD2.F32 R117, -RZ, R24.H0_H0 ;  /* 0x20000018ff757230 */ /* 0x000fe20000004100 */
[----:B------:R-:W-:Y:S01]  /*0850*/  SHF.R.U32.HI R30, RZ, 0x10, R21 ;  /* 0x00000010ff1e7819 */ /* 0x000fe20000011615 */
[----:B------:R-:W-:Y:S01]  /*0860*/  HADD2.F32 R115, -RZ, R22.H0_H0 ;  /* 0x20000016ff737230 */ /* 0x000fe20000004100 */
[----:B------:R-:W-:Y:S01]  /*0870*/  SHF.R.U64 R25, R16, 0x10, R17 ;  /* 0x0000001010197819 */ /* 0x000fe20000001211 */
[----:B------:R-:W-:Y:S01]  /*0880*/  HADD2.F32 R116, -RZ, R23.H0_H0 ;  /* 0x20000017ff747230 */ /* 0x000fe20000004100 */
[----:B------:R-:W-:Y:S01]  /*0890*/  LOP3.LUT R121, R6, UR29, R121, 0x96, !PT ;  /* 0x0000001d06797c12 */ /* 0x000fe2000f8e9679 */
        /* <DEDUP_REMOVED lines=13> */
[----:B------:R-:W-:Y:S01]  /*0970*/  HFMA2.MMA R78, -RZ, RZ, 0, 0 ;  /* 0x00000000ff4e7435 */ /* 0x000fe200000001ff */
[----:B------:R-:W-:Y:S01]  /*0980*/  HADD2.F32 R106, -RZ, R13.H0_H0 ;  /* 0x2000000dff6a7230 */ /* 0x000fe20000004100 */
[----:B------:R-:W-:Y:S01]  /*0990*/  BSSY B0, `(.L_x_25680) ;  /* 0x0000db2000007945 */ /* 0x000fe20003800000 */
[----:B------:R-:W-:Y:S01]  /*09a0*/  IMAD R122, R122, -0x326172a9, RZ ;  /* 0xcd9e8d577a7a7824 */ /* 0x000fe200078e02ff */
[----:B------:R-:W-:Y:S01]  /*09b0*/  LOP3.LUT R79, R0, 0x3, RZ, 0xc0, !PT ;  /* 0x00000003004f7812 */ /* 0x000fe200078ec0ff */
[----:B------:R-:W-:Y:S01]  /*09c0*/  IMAD.HI.U32 R3, R82, -0x326172a9, RZ ;  /* 0xcd9e8d5752037827 */ /* 0x000fe200078e00ff */
[----:B------:R-:W-:Y:S01]  /*09d0*/  ULDC.U8 UR8, c[0x0][0x2a0] ;  /* 0x0000a80000087ab9 */ /* 0x000fe20000000000 */
[----:B------:R-:W-:Y:S01]  /*09e0*/  LOP3.LUT R77, R124, 0x1f, RZ, 0xc0, !PT ;  /* 0x0000001f7c4d7812 */ /* 0x000fe200078ec0ff */
[----:B------:R-:W-:Y:S01]  /*09f0*/  ULDC UR9, c[0x0][0x294] ;  /* 0x0000a50000097ab9 */ /* 0x000fe20000000800 */
[----:B------:R-:W-:Y:S01]  /*0a00*/  IMAD R82, R82, -0x326172a9, RZ ;  /* 0xcd9e8d5752527824 */ /* 0x000fe200078e02ff */
[----:B------:R-:W-:Y:S01]  /*0a10*/  LOP3.LUT R122, R3, UR28, R122, 0x96, !PT ;  /* 0x0000001c037a7c12 */ /* 0x000fe2000f8e967a */
[----:B------:R-:W-:Y:S01]  /*0a20*/  IMAD R80, R80, -0x2daee0ad, RZ ;  /* 0xd2511f5350507824 */ /* 0x000fe200078e02ff */
[----:B------:R-:W-:Y:S01]  /*0a30*/  ISETP.NE.AND P2, PT, RZ, UR8, PT ;  /* 0x00000008ff007c0c */ /* 0x000fe2000bf45270 */
        /* <DEDUP_REMOVED lines=50> */
[----:B------:R-:W-:Y:S02]  /*0d60*/  IMAD.MOV.U32 R84, RZ, RZ, R2 ;  /* 0x000000ffff547224 */ /* 0x000fe400078e0002 */
        /* <DEDUP_REMOVED lines=15> */
[----:B------:R-:W-:-:S07]  /*0e60*/  HADD2.F32 R5, -RZ, R5.H0_H0 ;  /* 0x20000005ff057230 */ /* 0x000fce0000004100 */
.L_x_25988:
        /* <DEDUP_REMOVED lines=12> */
[----:B------:R-:W-:-:S04]  /*0f30*/  LEA.HI R48, R47, R48, RZ, 0x2 ;  /* 0x000000302f307211 */ /* 0x000fc800078f10ff */
[----:B------:R-:W-:Y:S01]  /*0f40*/  LEA.HI.SX32 R133, R48, R77, 0x1e ;  /* 0x0000004d30857211 */ /* 0x000fe200078ff2ff */
[----:B0-----:R-:W-:-:S05]  /*0f50*/  IMAD.WIDE R44, R123, 0x4, R44 ;  /* 0x000000047b2c7825 */ /* 0x001fca00078e022c */
[----:B-----5:R0:W5:Y:S01]  /*0f60*/  LDG.E R125, desc[UR6][R44.64] ;  /* 0x000000062c7d7981 */ /* 0x020162000c1e1900 */
[----:B----4-:R-:W-:-:S13]  /*0f70*/  ISETP.GE.AND P3, PT, R50, 0x1, PT ;  /* 0x000000013200780c */ /* 0x010fda0003f66270 */
[----:B------:R-:W2:Y:S01]  /*0f80*/  @P3 LDC.64 R42, c[0x0][0x220] ;  /* 0x00008800ff2a3b82 */ /* 0x000ea20000000a00 */
[----:B------:R-:W-:Y:S01]  /*0f90*/  @P3 VIADD R49, R50, 0xffffffff ;  /* 0xffffffff32313836 */ /* 0x000fe20000000000 */
[----:B------:R-:W-:-:S03]  /*0fa0*/  @P3 LOP3.LUT R77, R124, 0x1f, RZ, 0xc0, !PT ;  /* 0x0000001f7c4d3812 */ /* 0x000fc600078ec0ff */
[----:B------:R-:W-:-:S05]  /*0fb0*/  @P3 IMAD R49, R49, R130, RZ ;  /* 0x0000008231313224 */ /* 0x000fca00078e02ff */
[----:B------:R-:W-:-:S04]  /*0fc0*/  @P3 SHF.R.S32.HI R46, RZ, 0x1f, R49 ;  /* 0x0000001fff2e3819 */ /* 0x000fc80000011431 */
[----:B------:R-:W-:Y:S01]  /*0fd0*/  @P3 LEA.HI R48, R46, R49, RZ, 0x2 ;  /* 0x000000312e303211 */ /* 0x000fe200078f10ff */
[----:B-1----:R-:W-:-:S03]  /*0fe0*/  @P0 IMAD.WIDE.U32 R46, R133, 0x10, R40 ;  /* 0x00000010852e0825 */ /* 0x002fc600078e0028 */
[----:B------:R-:W-:Y:S02]  /*0ff0*/  @P3 LEA.HI.SX32 R131, R48, R77, 0x1e ;  /* 0x0000004d30833211 */ /* 0x000fe400078ff2ff */
[----:B------:R-:W3:Y:S03]  /*1000*/  @P0 LDG.E.128 R32, desc[UR6][R46.64] ;  /* 0x000000062e200981 */ /* 0x000ee6000c1e1d00 */
[----:B--2---:R-:W-:-:S05]  /*1010*/  @P3 IMAD.WIDE.U32 R42, R131, 0x10, R42 ;  /* 0x00000010832a3825 */ /* 0x004fca00078e002a */
[----:B------:R0:W5:Y:S01]  /*1020*/  @P3 LDG.E.128 R36, desc[UR6][R42.64] ;  /* 0x000000062a243981 */ /* 0x000162000c1e1d00 */
[----:B------:R-:W-:Y:S01]  /*1030*/  ISETP.GT.AND P4, PT, R50, RZ, PT ;  /* 0x000000ff3200720c */ /* 0x000fe20003f84270 */
[----:B------:R-:W-:Y:S01]  /*1040*/  BSSY B1, `(.L_x_25681) ;  /* 0x000005c000017945 */ /* 0x000fe20003800000 */
[----:B------:R-:W-:-:S11]  /*1050*/  SHF.R.S32.HI R132, RZ, 0x1f, R123 ;  /* 0x0000001fff847819 */ /* 0x000fd6000001147b */
[----:B------:R-:W-:-:S04]  /*1060*/  @!P4 ISETP.NE.U32.AND P1, PT, R100, RZ, PT ;  /* 0x000000ff6400c20c */ /* 0x000fc80003f25070 */
[----:B------:R-:W-:Y:S01]  /*1070*/  @!P4 ISETP.NE.AND.EX P1, PT, R101, RZ, PT, P1 ;  /* 0x000000ff6500c20c */ /* 0x000fe20003f25310 */
[----:B------:R-:W-:-:S03]  /*1080*/  @!P4 IMAD.MOV.U32 R48, RZ, RZ, R79 ;  /* 0x000000ffff30c224 */ /* 0x000fc600078e004f */
[----:B---3--:R-:W-:Y:S01]  /*1090*/  @!P4 FSEL R40, R32, RZ, P1 ;  /* 0x000000ff2028c208 */ /* 0x008fe20000800000 */
        /* <DEDUP_REMOVED lines=13> */
.L_x_25684:
[----:B------:R-:W-:-:S07]  /*1170*/  MOV R4, R82 ;  /* 0x0000005200047202 */ /* 0x000fce0000000f00 */
.L_x_25685:
[----:B------:R-:W-:Y:S05]  /*1180*/  BSYNC B2 ;  /* 0x0000000000027941 */ /* 0x000fea0003800000 */
.L_x_25683:
        /* <DEDUP_REMOVED lines=16> */
.L_x_25689:
[----:B------:R-:W-:Y:S05]  /*1290*/  BSYNC B3 ;  /* 0x0000000000037941 */ /* 0x000fea0003800000 */
.L_x_25688:
        /* <DEDUP_REMOVED lines=44> */
.L_x_25687:
[----:B------:R-:W-:Y:S05]  /*1560*/  BSYNC B2 ;  /* 0x0000000000027941 */ /* 0x000fea0003800000 */
.L_x_25686:
        /* <DEDUP_REMOVED lines=9> */
.L_x_25682:
[----:B------:R-:W-:Y:S05]  /*1600*/  BSYNC B1 ;  /* 0x0000000000017941 */ /* 0x000fea0003800000 */
.L_x_25681:
        /* <DEDUP_REMOVED lines=18> */
.L_x_25693:
[----:B------:R-:W-:-:S07]  /*1730*/  IMAD.MOV.U32 R3, RZ, RZ, R82 ;  /* 0x000000ffff037224 */ /* 0x000fce00078e0052 */
.L_x_25694:
[----:B------:R-:W-:Y:S05]  /*1740*/  BSYNC B2 ;  /* 0x0000000000027941 */ /* 0x000fea0003800000 */
.L_x_25692:
        /* <DEDUP_REMOVED lines=16> */
.L_x_25698:
[----:B------:R-:W-:Y:S05]  /*1850*/  BSYNC B3 ;  /* 0x0000000000037941 */ /* 0x000fea0003800000 */
.L_x_25697:
        /* <DEDUP_REMOVED lines=44> */
.L_x_25696:
[----:B------:R-:W-:Y:S05]  /*1b20*/  BSYNC B2 ;  /* 0x0000000000027941 */ /* 0x000fea0003800000 */
.L_x_25695:
        /* <DEDUP_REMOVED lines=9> */
.L_x_25691:
[----:B------:R-:W-:Y:S05]  /*1bc0*/  BSYNC B1 ;  /* 0x0000000000017941 */ /* 0x000fea0003800000 */
.L_x_25690:
        /* <DEDUP_REMOVED lines=18> */
.L_x_25702:
[----:B------:R-:W-:-:S07]  /*1cf0*/  MOV R2, R82 ;  /* 0x0000005200027202 */ /* 0x000fce0000000f00 */
.L_x_25703:
[----:B------:R-:W-:Y:S05]  /*1d00*/  BSYNC B2 ;  /* 0x0000000000027941 */ /* 0x000fea0003800000 */
.L_x_25701:
        /* <DEDUP_REMOVED lines=16> */
.L_x_25707:
[----:B------:R-:W-:Y:S05]  /*1e10*/  BSYNC B3 ;  /* 0x0000000000037941 */ /* 0x000fea0003800000 */
.L_x_25706:
        /* <DEDUP_REMOVED lines=44> */
.L_x_25705:
[----:B------:R-:W-:Y:S05]  /*20e0*/  BSYNC B2 ;  /* 0x0000000000027941 */ /* 0x000fea0003800000 */
.L_x_25704:
        /* <DEDUP_REMOVED lines=9> */
.L_x_25700:
[----:B------:R-:W-:Y:S05]  /*2180*/  BSYNC B1 ;  /* 0x0000000000017941 */ /* 0x000fea0003800000 */
.L_x_25699:
        /* <DEDUP_REMOVED lines=18> */
.L_x_25711:
[----:B------:R-:W-:-:S07]  /*22b0*/  IMAD.MOV.U32 R0, RZ, RZ, R82 ;  /* 0x000000ffff007224 */ /* 0x000fce00078e0052 */
.L_x_25712:
[----:B------:R-:W-:Y:S05]  /*22c0*/  BSYNC B2 ;  /* 0x0000000000027941 */ /* 0x000fea0003800000 */
.L_x_25710:
        /* <DEDUP_REMOVED lines=16> */
.L_x_25716:
[----:B------:R-:W-:Y:S05]  /*23d0*/  BSYNC B3 ;  /* 0x0000000000037941 */ /* 0x000fea0003800000 */
.L_x_25715:
        /* <DEDUP_REMOVED lines=44> */
.L_x_25714:
[----:B------:R-:W-:Y:S05]  /*26a0*/  BSYNC B2 ;  /* 0x0000000000027941 */ /* 0x000fea0003800000 */
.L_x_25713:
        /* <DEDUP_REMOVED lines=9> */
.L_x_25709:
[----:B------:R-:W-:Y:S05]  /*2740*/  BSYNC B1 ;  /* 0x0000000000017941 */ /* 0x000fea0003800000 */
.L_x_25708:
        /* <DEDUP_REMOVED lines=8> */
[----:B-1----:R-:W-:Y:S01]  /*27d0*/  @P0 IMAD.WIDE.U32 R50, R59, 0x10, R44 ;  /* 0x000000103b320825 */ /* 0x002fe200078e002c */
[----:B------:R-:W-:Y:S06]  /*27e0*/  @!P3 BRA `(.L_x_25718) ;  /* 0x00000000002cb947 */ /* 0x000fec0003800000 */
[----:B------:R-:W1:Y:S01]  /*27f0*/  LDC.64 R44, c[0x0][0x240] ;  /* 0x00009000ff2c7b82 */ /* 0x000e620000000a00 */
[----:B0-----:R-:W-:Y:S01]  /*2800*/  IMAD.U32 R49, R2, 0x10000, RZ ;  /* 0x0001000002317824 */ /* 0x001fe200078e00ff */
[----:B------:R-:W-:Y:S02]  /*2810*/  LOP3.LUT R48, R0, 0xffff, RZ, 0xc0, !PT ;  /* 0x0000ffff00307812 */ /* 0x000fe400078ec0ff */
[----:B------:R-:W-:Y:S02]  /*2820*/  LOP3.LUT R53, R3, 0xff, RZ, 0xc0, !PT ;  /* 0x000000ff03357812 */ /* 0x000fe400078ec0ff */
[----:B------:R-:W-:-:S04]  /*2830*/  LOP3.LUT R49, R49, 0xff0000, RZ, 0xc0, !PT ;  /* 0x00ff000031317812 */ /* 0x000fc800078ec0ff */
[----:B------:R-:W-:Y:S02]  /*2840*/  LEA R48, R48, R49, 0x18 ;  /* 0x0000003130307211 */ /* 0x000fe400078ec0ff */
[----:B------:R-:W-:-:S03]  /*2850*/  LOP3.LUT R49, R4, 0xff, RZ, 0xc0, !PT ;  /* 0x000000ff04317812 */ /* 0x000fc600078ec0ff */
[----:B------:R-:W-:-:S05]  /*2860*/  IMAD R48, R53, 0x100, R48 ;  /* 0x0000010035307824 */ /* 0x000fca00078e0230 */
[----:B------:R-:W-:Y:S01]  /*2870*/  IADD3 R49, R48, R49, RZ ;  /* 0x0000003130317210 */ /* 0x000fe20007ffe0ff */
[----:B-1----:R-:W-:-:S05]  /*2880*/  IMAD.WIDE.U32 R44, R131, 0x4, R44 ;  /* 0x00000004832c7825 */ /* 0x002fca00078e002c */
[----:B------:R1:W-:Y:S02]  /*2890*/  STG.E desc[UR6][R44.64], R49 ;  /* 0x000000312c007986 */ /* 0x0003e4000c101906 */
.L_x_25718:
[----:B------:R-:W-:Y:S05]  /*28a0*/  BSYNC B1 ;  /* 0x0000000000017941 */ /* 0x000fea0003800000 */
.L_x_25717:
[----:B--2---:R-:W-:Y:S01]  /*28b0*/  @P3 IMAD.WIDE.U32 R46, R57, 0x10, R46 ;  /* 0x00000010392e3825 */ /* 0x004fe200078e002e */
[----:B------:R-:W1:Y:S04]  /*28c0*/  @P0 LDG.E.128 R32, desc[UR6][R50.64] ;  /* 0x0000000632200981 */ /* 0x000e68000c1e1d00 */
[----:B-----5:R2:W5:Y:S01]  /*28d0*/  @P3 LDG.E.128 R36, desc[UR6][R46.64] ;  /* 0x000000062e243981 */ /* 0x020562000c1e1d00 */
[----:B------:R-:W-:Y:S01]  /*28e0*/  @!P4 ISETP.NE.U32.AND P1, PT, R100, RZ, PT ;  /* 0x000000ff6400c20c */ /* 0x000fe20003f25070 */
[----:B------:R-:W-:Y:S01]  /*28f0*/  BSSY B1, `(.L_x_25719) ;  /* 0x000005a000017945 */ /* 0x000fe20003800000 */
[----:B0-----:R-:W-:Y:S02]  /*2900*/  @!P4 IMAD.MOV.U32 R48, RZ, RZ, R52 ;  /* 0x000000ffff30c224 */ /* 0x001fe400078e0034 */
[----:B------:R-:W-:-:S04]  /*2910*/  @!P4 ISETP.NE.AND.EX P1, PT, R101, RZ, PT, P1 ;  /* 0x000000ff6500c20c */ /* 0x000fc80003f25310 */
[----:B-1----:R-:W-:Y:S01]  /*2920*/  @!P4 FSEL R44, R32, RZ, P1 ;  /* 0x000000ff202cc208 */ /* 0x002fe20000800000 */
        /* <DEDUP_REMOVED lines=13> */
.L_x_25722:
[----:B------:R-:W-:-:S07]  /*2a00*/  MOV R4, R82 ;  /* 0x0000005200047202 */ /* 0x000fce0000000f00 */
.L_x_25723:
[----:B------:R-:W-:Y:S05]  /*2a10*/  BSYNC B2 ;  /* 0x0000000000027941 */ /* 0x000fea0003800000 */
.L_x_25721:
        /* <DEDUP_REMOVED lines=16> */
.L_x_25727:
[----:B------:R-:W-:Y:S05]  /*2b20*/  BSYNC B3 ;  /* 0x0000000000037941 */ /* 0x000fea0003800000 */
.L_x_25726:
        /* <DEDUP_REMOVED lines=44> */
.L_x_25725:
[----:B------:R-:W-:Y:S05]  /*2df0*/  BSYNC B2 ;  /* 0x0000000000027941 */ /* 0x000fea0003800000 */
.L_x_25724:
        /* <DEDUP_REMOVED lines=9> */
.L_x_25720:
[----:B------:R-:W-:Y:S05]  /*2e90*/  BSYNC B1 ;  /* 0x0000000000017941 */ /* 0x000fea0003800000 */
.L_x_25719:
        /* <DEDUP_REMOVED lines=18> */
.L_x_25731:
[----:B------:R-:W-:-:S07]  /*2fc0*/  IMAD.MOV.U32 R3, RZ, RZ, R82 ;  /* 0x000000ffff037224 */ /* 0x000fce00078e0052 */
.L_x_25732:
[----:B------:R-:W-:Y:S05]  /*2fd0*/  BSYNC B2 ;  /* 0x0000000000027941 */ /* 0x000fea0003800000 */
.L_x_25730:
        /* <DEDUP_REMOVED lines=16> */
.L_x_25736:
[----:B------:R-:W-:Y:S05]  /*30e0*/  BSYNC B3 ;  /* 0x0000000000037941 */ /* 0x000fea0003800000 */
.L_x_25735:
        /* <DEDUP_REMOVED lines=44> */
.L_x_25734:
[----:B------:R-:W-:Y:S05]  /*33b0*/  BSYNC B2 ;  /* 0x0000000000027941 */ /* 0x000fea0003800000 */
.L_x_25733:
        /* <DEDUP_REMOVED lines=9> */
.L_x_25729:
[----:B------:R-:W-:Y:S05]  /*3450*/  BSYNC B1 ;  /* 0x0000000000017941 */ /* 0x000fea0003800000 */
.L_x_25728:
        /* <DEDUP_REMOVED lines=18> */
.L_x_25740:
[----:B------:R-:W-:-:S07]  /*3580*/  MOV R2, R82 ;  /* 0x0000005200027202 */ /* 0x000fce0000000f00 */
.L_x_25741:
[----:B------:R-:W-:Y:S05]  /*3590*/  BSYNC B2 ;  /* 0x0000000000027941 */ /* 0x000fea0003800000 */
.L_x_25739:
        /* <DEDUP_REMOVED lines=16> */
.L_x_25745:
[----:B------:R-:W-:Y:S05]  /*36a0*/  BSYNC B3 ;  /* 0x0000000000037941 */ /* 0x000fea0003800000 */
.L_x_25744:
        /* <DEDUP_REMOVED lines=44> */
.L_x_25743:
[----:B------:R-:W-:Y:S05]  /*3970*/  BSYNC B2 ;  /* 0x0000000000027941 */ /* 0x000fea0003800000 */
.L_x_25742:
        /* <DEDUP_REMOVED lines=9> */
.L_x_25738:
[----:B------:R-:W-:Y:S05]  /*3a10*/  BSYNC B1 ;  /* 0x0000000000017941 */ /* 0x000fea0003800000 */
.L_x_25737:
        /* <DEDUP_REMOVED lines=18> */
.L_x_25749:
[----:B------:R-:W-:-:S07]  /*3b40*/  IMAD.MOV.U32 R0, RZ, RZ, R82 ;  /* 0x000000ffff007224 */ /* 0x000fce00078e0052 */
.L_x_25750:
[----:B------:R-:W-:Y:S05]  /*3b50*/  BSYNC B2 ;  /* 0x0000000000027941 */ /* 0x000fea0003800000 */
.L_x_25748:
        /* <DEDUP_REMOVED lines=16> */
.L_x_25754:
[----:B------:R-:W-:Y:S05]  /*3c60*/  BSYNC B3 ;  /* 0x0000000000037941 */ /* 0x000fea0003800000 */
.L_x_25753:
        /* <DEDUP_REMOVED lines=44> */
.L_x_25752:
[----:B------:R-:W-:Y:S05]  /*3f30*/  BSYNC B2 ;  /* 0x0000000000027941 */ /* 0x000fea0003800000 */
.L_x_25751:
        /* <DEDUP_REMOVED lines=9> */
.L_x_25747:
[----:B------:R-:W-:Y:S05]  /*3fd0*/  BSYNC B1 ;  /* 0x0000000000017941 */ /* 0x000fea0003800000 */
.L_x_25746:
[----:B------:R-:W-:Y:S01]  /*3fe0*/  IMAD.WIDE.U32 R52, R59, 0x10, R102 ;  /* 0x000000103b347825 */ /* 0x000fe200078e0066 */
[----:B------:R-:W0:Y:S01]  /*3ff0*/  @P0 LDC.64 R48, c[0x0][0x230] ;  /* 0x00008c00ff300b82 */ /* 0x000e220000000a00 */
[----:B------:R-:W-:Y:S01]  /*4000*/  BSSY B1, `(.L_x_25755) ;  /* 0x0000012000017945 */ /* 0x000fe20003800000 */
[----:B------:R-:W-:Y:S01]  /*4010*/  IADD3 R61, R131, 0x40, RZ ;  /* 0x00000040833d7810 */ /* 0x000fe20007ffe0ff */
[----:B------:R-:W-:Y:S01]  /*4020*/  VIADD R63, R133, 0x40 ;  /* 0x00000040853f7836 */ /* 0x000fe20000000000 */
[----:B------:R1:W-:Y:S04]  /*4030*/  STG.E.128 desc[UR6][R52.64], R44 ;  /* 0x0000002c34007986 */ /* 0x0003e8000c101d06 */
[----:B------:R-:W2:Y:S01]  /*4040*/  @P3 LDC.64 R50, c[0x0][0x220] ;  /* 0x00008800ff323b82 */ /* 0x000ea20000000a00 */
[----:B0-----:R-:W-:Y:S01]  /*4050*/  @P0 IMAD.WIDE.U32 R54, R63, 0x10, R48 ;  /* 0x000000103f360825 */ /* 0x001fe200078e0030 */
[----:B-1----:R-:W-:Y:S06]  /*4060*/  @!P3 BRA `(.L_x_25756) ;  /* 0x00000000002cb947 */ /* 0x002fec0003800000 */
[----:B------:R-:W0:Y:S01]  /*4070*/  LDC.64 R48, c[0x0][0x240] ;  /* 0x00009000ff307b82 */ /* 0x000e220000000a00 */
[----:B------:R-:W-:Y:S01]  /*4080*/  IMAD.U32 R53, R2, 0x10000, RZ ;  /* 0x0001000002357824 */ /* 0x000fe200078e00ff */
[----:B------:R-:W-:Y:S02]  /*4090*/  LOP3.LUT R52, R0, 0xffff, RZ, 0xc0, !PT ;  /* 0x0000ffff00347812 */ /* 0x000fe400078ec0ff */
[----:B------:R-:W-:Y:S02]  /*40a0*/  LOP3.LUT R59, R3, 0xff, RZ, 0xc0, !PT ;  /* 0x000000ff033b7812 */ /* 0x000fe400078ec0ff */
[----:B------:R-:W-:-:S04]  /*40b0*/  LOP3.LUT R53, R53, 0xff0000, RZ, 0xc0, !PT ;  /* 0x00ff000035357812 */ /* 0x000fc800078ec0ff */
[----:B------:R-:W-:Y:S02]  /*40c0*/  LEA R52, R52, R53, 0x18 ;  /* 0x0000003534347211 */ /* 0x000fe400078ec0ff */
[----:B------:R-:W-:-:S03]  /*40d0*/  LOP3.LUT R53, R4, 0xff, RZ, 0xc0, !PT ;  /* 0x000000ff04357812 */ /* 0x000fc600078ec0ff */
[----:B------:R-:W-:-:S05]  /*40e0*/  IMAD R52, R59, 0x100, R52 ;  /* 0x000001003b347824 */ /* 0x000fca00078e0234 */
[----:B------:R-:W-:Y:S01]  /*40f0*/  IADD3 R53, R52, R53, RZ ;  /* 0x0000003534357210 */ /* 0x000fe20007ffe0ff */
[----:B0-----:R-:W-:-:S05]  /*4100*/  IMAD.WIDE.U32 R48, R57, 0x4, R48 ;  /* 0x0000000439307825 */ /* 0x001fca00078e0030 */
[----:B------:R0:W-:Y:S02]  /*4110*/  STG.E desc[UR6][R48.64], R53 ;  /* 0x0000003530007986 */ /* 0x0001e4000c101906 */
.L_x_25756:
[----:B------:R-:W-:Y:S05]  /*4120*/  BSYNC B1 ;  /* 0x0000000000017941 */ /* 0x000fea0003800000 */
.L_x_25755:
[----:B--2---:R-:W-:Y:S01]  /*4130*/  @P3 IMAD.WIDE.U32 R50, R61, 0x10, R50 ;  /* 0x000000103d323825 */ /* 0x004fe200078e0032 */
[----:B------:R-:W0:Y:S04]  /*4140*/  @P0 LDG.E.128 R32, desc[UR6][R54.64] ;  /* 0x0000000636200981 */ /* 0x000e28000c1e1d00 */
[----:B-----5:R1:W5:Y:S01]  /*4150*/  @P3 LDG.E.128 R36, desc[UR6][R50.64] ;  /* 0x0000000632243981 */ /* 0x020362000c1e1d00 */
[----:B------:R-:W-:Y:S01]  /*4160*/  @!P4 ISETP.NE.U32.AND P1, PT, R100, RZ, PT ;  /* 0x000000ff6400c20c */ /* 0x000fe20003f25070 */
[----:B------:R-:W-:Y:S01]  /*4170*/  BSSY B1, `(.L_x_25757) ;  /* 0x000005a000017945 */ /* 0x000fe20003800000 */
[----:B------:R-:W-:Y:S02]  /*4180*/  @!P4 IMAD.MOV.U32 R52, RZ, RZ, R56 ;  /* 0x000000ffff34c224 */ /* 0x000fe400078e0038 */
[----:B------:R-:W-:-:S04]  /*4190*/  @!P4 ISETP.NE.AND.EX P1, PT, R101, RZ, PT, P1 ;  /* 0x000000ff6500c20c */ /* 0x000fc80003f25310 */
[----:B0-----:R-:W-:Y:S01]  /*41a0*/  @!P4 FSEL R48, R32, RZ, P1 ;  /* 0x000000ff2030c208 */ /* 0x001fe20000800000 */
        /* <DEDUP_REMOVED lines=13> */
.L_x_25760:
[----:B------:R-:W-:-:S07]  /*4280*/  MOV R4, R82 ;  /* 0x0000005200047202 */ /* 0x000fce0000000f00 */
.L_x_25761:
[----:B------:R-:W-:Y:S05]  /*4290*/  BSYNC B2 ;  /* 0x0000000000027941 */ /* 0x000fea0003800000 */
.L_x_25759:
        /* <DEDUP_REMOVED lines=16> */
.L_x_25765:
[----:B------:R-:W-:Y:S05]  /*43a0*/  BSYNC B3 ;  /* 0x0000000000037941 */ /* 0x000fea0003800000 */
.L_x_25764:
        /* <DEDUP_REMOVED lines=44> */
.L_x_25763:
[----:B------:R-:W-:Y:S05]  /*4670*/  BSYNC B2 ;  /* 0x0000000000027941 */ /* 0x000fea0003800000 */
.L_x_25762:
        /* <DEDUP_REMOVED lines=9> */
.L_x_25758:
[----:B------:R-:W-:Y:S05]  /*4710*/  BSYNC B1 ;  /* 0x0000000000017941 */ /* 0x000fea0003800000 */
.L_x_25757:
        /* <DEDUP_REMOVED lines=18> */
.L_x_25769:
[----:B------:R-:W-:-:S07]  /*4840*/  IMAD.MOV.U32 R3, RZ, RZ, R82 ;  /* 0x000000ffff037224 */ /* 0x000fce00078e0052 */
.L_x_25770:
[----:B------:R-:W-:Y:S05]  /*4850*/  BSYNC B2 ;  /* 0x0000000000027941 */ /* 0x000fea0003800000 */
.L_x_25768:
        /* <DEDUP_REMOVED lines=16> */
.L_x_25774:
[----:B------:R-:W-:Y:S05]  /*4960*/  BSYNC B3 ;  /* 0x0000000000037941 */ /* 0x000fea0003800000 */
.L_x_25773:
        /* <DEDUP_REMOVED lines=44> */
.L_x_25772:
[----:B------:R-:W-:Y:S05]  /*4c30*/  BSYNC B2 ;  /* 0x0000000000027941 */ /* 0x000fea0003800000 */
.L_x_25771:
        /* <DEDUP_REMOVED lines=9> */
.L_x_25767:
[----:B------:R-:W-:Y:S05]  /*4cd0*/  BSYNC B1 ;  /* 0x0000000000017941 */ /* 0x000fea0003800000 */
.L_x_25766:
        /* <DEDUP_REMOVED lines=18> */
.L_x_25778:
[----:B------:R-:W-:-:S07]  /*4e00*/  MOV R2, R82 ;  /* 0x0000005200027202 */ /* 0x000fce0000000f00 */
.L_x_25779:
[----:B------:R-:W-:Y:S05]  /*4e10*/  BSYNC B2 ;  /* 0x0000000000027941 */ /* 0x000fea0003800000 */
.L_x_25777:
        /* <DEDUP_REMOVED lines=16> */
.L_x_25783:
[----:B------:R-:W-:Y:S05]  /*4f20*/  BSYNC B3 ;  /* 0x0000000000037941 */ /* 0x000fea0003800000 */
.L_x_25782:
        /* <DEDUP_REMOVED lines=44> */
.L_x_25781:
[----:B------:R-:W-:Y:S05]  /*51f0*/  BSYNC B2 ;  /* 0x0000000000027941 */ /* 0x000fea0003800000 */
.L_x_25780:
        /* <DEDUP_REMOVED lines=9> */
.L_x_25776:
[----:B------:R-:W-:Y:S05]  /*5290*/  BSYNC B1 ;  /* 0x0000000000017941 */ /* 0x000fea0003800000 */
.L_x_25775:
        /* <DEDUP_REMOVED lines=18> */
.L_x_25787:
[----:B------:R-:W-:-:S07]  /*53c0*/  IMAD.MOV.U32 R0, RZ, RZ, R82 ;  /* 0x000000ffff007224 */ /* 0x000fce00078e0052 */
.L_x_25788:
[----:B------:R-:W-:Y:S05]  /*53d0*/  BSYNC B2 ;  /* 0x0000000000027941 */ /* 0x000fea0003800000 */
.L_x_25786:
        /* <DEDUP_REMOVED lines=16> */
.L_x_25792:
[----:B------:R-:W-:Y:S05]  /*54e0*/  BSYNC B3 ;  /* 0x0000000000037941 */ /* 0x000fea0003800000 */
.L_x_25791:
        /* <DEDUP_REMOVED lines=44> */
.L_x_25790:
[----:B------:R-:W-:Y:S05]  /*57b0*/  BSYNC B2 ;  /* 0x0000000000027941 */ /* 0x000fea0003800000 */
.L_x_25789:
        /* <DEDUP_REMOVED lines=9> */
.L_x_25785:
[----:B------:R-:W-:Y:S05]  /*5850*/  BSYNC B1 ;  /* 0x0000000000017941 */ /* 0x000fea0003800000 */
.L_x_25784:
        /* <DEDUP_REMOVED lines=20> */
.L_x_25794:
[----:B------:R-:W-:Y:S05]  /*59a0*/  BSYNC B1 ;  /* 0x0000000000017941 */ /* 0x000fea0003800000 */
.L_x_25793:
        /* <DEDUP_REMOVED lines=21> */
.L_x_25798:
[----:B------:R-:W-:-:S07]  /*5b00*/  MOV R4, R82 ;  /* 0x0000005200047202 */ /* 0x000fce0000000f00 */
.L_x_25799:
[----:B------:R-:W-:Y:S05]  /*5b10*/  BSYNC B2 ;  /* 0x0000000000027941 */ /* 0x000fea0003800000 */
.L_x_25797:
        /* <DEDUP_REMOVED lines=16> */
.L_x_25803:
[----:B------:R-:W-:Y:S05]  /*5c20*/  BSYNC B3 ;  /* 0x0000000000037941 */ /* 0x000fea0003800000 */
.L_x_25802:
        /* <DEDUP_REMOVED lines=44> */
.L_x_25801:
[----:B------:R-:W-:Y:S05]  /*5ef0*/  BSYNC B2 ;  /* 0x0000000000027941 */ /* 0x000fea0003800000 */
.L_x_25800:
        /* <DEDUP_REMOVED lines=9> */
.L_x_25796:
[----:B------:R-:W-:Y:S05]  /*5f90*/  BSYNC B1 ;  /* 0x0000000000017941 */ /* 0x000fea0003800000 */
.L_x_25795:
        /* <DEDUP_REMOVED lines=18> */
.L_x_25807:
[----:B------:R-:W-:-:S07]  /*60c0*/  IMAD.MOV.U32 R3, RZ, RZ, R82 ;  /* 0x000000ffff037224 */ /* 0x000fce00078e0052 */
.L_x_25808:
[----:B------:R-:W-:Y:S05]  /*60d0*/  BSYNC B2 ;  /* 0x0000000000027941 */ /* 0x000fea0003800000 */
.L_x_25806:
        /* <DEDUP_REMOVED lines=16> */
.L_x_25812:
[----:B------:R-:W-:Y:S05]  /*61e0*/  BSYNC B3 ;  /* 0x0000000000037941 */ /* 0x000fea0003800000 */
.L_x_25811:
        /* <DEDUP_REMOVED lines=44> */
.L_x_25810:
[----:B------:R-:W-:Y:S05]  /*64b0*/  BSYNC B2 ;  /* 0x0000000000027941 */ /* 0x000fea0003800000 */
.L_x_25809:
        /* <DEDUP_REMOVED lines=9> */
.L_x_25805:
[----:B------:R-:W-:Y:S05]  /*6550*/  BSYNC B1 ;  /* 0x0000000000017941 */ /* 0x000fea0003800000 */
.L_x_25804:
        /* <DEDUP_REMOVED lines=18> */
.L_x_25816:
[----:B------:R-:W-:-:S07]  /*6680*/  MOV R2, R82 ;  /* 0x0000005200027202 */ /* 0x000fce0000000f00 */
.L_x_25817:
[----:B------:R-:W-:Y:S05]  /*6690*/  BSYNC B2 ;  /* 0x0000000000027941 */ /* 0x000fea0003800000 */
.L_x_25815:
        /* <DEDUP_REMOVED lines=16> */
.L_x_25821:
[----:B------:R-:W-:Y:S05]  /*67a0*/  BSYNC B3 ;  /* 0x0000000000037941 */ /* 0x000fea0003800000 */
.L_x_25820:
        /* <DEDUP_REMOVED lines=44> */
.L_x_25819:
[----:B------:R-:W-:Y:S05]  /*6a70*/  BSYNC B2 ;  /* 0x0000000000027941 */ /* 0x000fea0003800000 */
.L_x_25818:
        /* <DEDUP_REMOVED lines=9> */
.L_x_25814:
[----:B------:R-:W-:Y:S05]  /*6b10*/  BSYNC B1 ;  /* 0x0000000000017941 */ /* 0x000fea0003800000 */
.L_x_25813:
        /* <DEDUP_REMOVED lines=18> */
.L_x_25825:
[----:B------:R-:W-:-:S07]  /*6c40*/  IMAD.MOV.U32 R0, RZ, RZ, R82 ;  /* 0x000000ffff007224 */ /* 0x000fce00078e0052 */
.L_x_25826:
[----:B------:R-:W-:Y:S05]  /*6c50*/  BSYNC B2 ;  /* 0x0000000000027941 */ /* 0x000fea0003800000 */
.L_x_25824:
        /* <DEDUP_REMOVED lines=16> */
.L_x_25830:
[----:B------:R-:W-:Y:S05]  /*6d60*/  BSYNC B3 ;  /* 0x0000000000037941 */ /* 0x000fea0003800000 */
.L_x_25829:
        /* <DEDUP_REMOVED lines=44> */
.L_x_25828:
[----:B------:R-:W-:Y:S05]  /*7030*/  BSYNC B2 ;  /* 0x0000000000027941 */ /* 0x000fea0003800000 */
.L_x_25827:
        /* <DEDUP_REMOVED lines=9> */
.L_x_25823:
[----:B------:R-:W-:Y:S05]  /*70d0*/  BSYNC B1 ;  /* 0x0000000000017941 */ /* 0x000fea0003800000 */
.L_x_25822:
        /* <DEDUP_REMOVED lines=20> */
.L_x_25832:
[----:B------:R-:W-:Y:S05]  /*7220*/  BSYNC B1 ;  /* 0x0000000000017941 */ /* 0x000fea0003800000 */
.L_x_25831:
        /* <DEDUP_REMOVED lines=21> */
.L_x_25836:
[----:B------:R-:W-:-:S07]  /*7380*/  MOV R4, R82 ;  /* 0x0000005200047202 */ /* 0x000fce0000000f00 */
.L_x_25837:
[----:B------:R-:W-:Y:S05]  /*7390*/  BSYNC B2 ;  /* 0x0000000000027941 */ /* 0x000fea0003800000 */
.L_x_25835:
        /* <DEDUP_REMOVED lines=16> */
.L_x_25841:
[----:B------:R-:W-:Y:S05]  /*74a0*/  BSYNC B3 ;  /* 0x0000000000037941 */ /* 0x000fea0003800000 */
.L_x_25840:
        /* <DEDUP_REMOVED lines=44> */
.L_x_25839:
[----:B------:R-:W-:Y:S05]  /*7770*/  BSYNC B2 ;  /* 0x0000000000027941 */ /* 0x000fea0003800000 */
.L_x_25838:
        /* <DEDUP_REMOVED lines=9> */
.L_x_25834:
[----:B------:R-:W-:Y:S05]  /*7810*/  BSYNC B1 ;  /* 0x0000000000017941 */ /* 0x000fea0003800000 */
.L_x_25833:
        /* <DEDUP_REMOVED lines=18> */
.L_x_25845:
[----:B------:R-:W-:-:S07]  /*7940*/  IMAD.MOV.U32 R3, RZ, RZ, R82 ;  /* 0x000000ffff037224 */ /* 0x000fce00078e0052 */
.L_x_25846:
[----:B------:R-:W-:Y:S05]  /*7950*/  BSYNC B2 ;  /* 0x0000000000027941 */ /* 0x000fea0003800000 */
.L_x_25844:
        /* <DEDUP_REMOVED lines=16> */
.L_x_25850:
[----:B------:R-:W-:Y:S05]  /*7a60*/  BSYNC B3 ;  /* 0x0000000000037941 */ /* 0x000fea0003800000 */
.L_x_25849:
        /* <DEDUP_REMOVED lines=44> */
.L_x_25848:
[----:B------:R-:W-:Y:S05]  /*7d30*/  BSYNC B2 ;  /* 0x0000000000027941 */ /* 0x000fea0003800000 */
.L_x_25847:
        /* <DEDUP_REMOVED lines=9> */
.L_x_25843:
[----:B------:R-:W-:Y:S05]  /*7dd0*/  BSYNC B1 ;  /* 0x0000000000017941 */ /* 0x000fea0003800000 */
.L_x_25842:
        /* <DEDUP_REMOVED lines=18> */
.L_x_25854:
[----:B------:R-:W-:-:S07]  /*7f00*/  MOV R2, R82 ;  /* 0x0000005200027202 */ /* 0x000fce0000000f00 */
.L_x_25855:
[----:B------:R-:W-:Y:S05]  /*7f10*/  BSYNC B2 ;  /* 0x0000000000027941 */ /* 0x000fea0003800000 */
.L_x_25853:
        /* <DEDUP_REMOVED lines=16> */
.L_x_25859:
[----:B------:R-:W-:Y:S05]  /*8020*/  BSYNC B3 ;  /* 0x0000000000037941 */ /* 0x000fea0003800000 */
.L_x_25858:
        /* <DEDUP_REMOVED lines=44> */
.L_x_25857:
[----:B------:R-:W-:Y:S05]  /*82f0*/  BSYNC B2 ;  /* 0x0000000000027941 */ /* 0x000fea0003800000 */
.L_x_25856:
        /* <DEDUP_REMOVED lines=9> */
.L_x_25852:
[----:B------:R-:W-:Y:S05]  /*8390*/  BSYNC B1 ;  /* 0x0000000000017941 */ /* 0x000fea0003800000 */
.L_x_25851:
        /* <DEDUP_REMOVED lines=18> */
.L_x_25863:
[----:B------:R-:W-:-:S07]  /*84c0*/  IMAD.MOV.U32 R0, RZ, RZ, R82 ;  /* 0x000000ffff007224 */ /* 0x000fce00078e0052 */
.L_x_25864:
[----:B------:R-:W-:Y:S05]  /*84d0*/  BSYNC B2 ;  /* 0x0000000000027941 */ /* 0x000fea0003800000 */
.L_x_25862:
        /* <DEDUP_REMOVED lines=16> */
.L_x_25868:
[----:B------:R-:W-:Y:S05]  /*85e0*/  BSYNC B3 ;  /* 0x0000000000037941 */ /* 0x000fea0003800000 */
.L_x_25867:
        /* <DEDUP_REMOVED lines=44> */
.L_x_25866:
[----:B------:R-:W-:Y:S05]  /*88b0*/  BSYNC B2 ;  /* 0x0000000000027941 */ /* 0x000fea0003800000 */
.L_x_25865:
        /* <DEDUP_REMOVED lines=9> */
.L_x_25861:
[----:B------:R-:W-:Y:S05]  /*8950*/  BSYNC B1 ;  /* 0x0000000000017941 */ /* 0x000fea0003800000 */
.L_x_25860:
        /* <DEDUP_REMOVED lines=20> */
.L_x_25870:
[----:B------:R-:W-:Y:S05]  /*8aa0*/  BSYNC B1 ;  /* 0x0000000000017941 */ /* 0x000fea0003800000 */
.L_x_25869:
        /* <DEDUP_REMOVED lines=21> */
.L_x_25874:
[----:B------:R-:W-:-:S07]  /*8c00*/  MOV R4, R82 ;  /* 0x0000005200047202 */ /* 0x000fce0000000f00 */
.L_x_25875:
[----:B------:R-:W-:Y:S05]  /*8c10*/  BSYNC B2 ;  /* 0x0000000000027941 */ /* 0x000fea0003800000 */
.L_x_25873:
        /* <DEDUP_REMOVED lines=16> */
.L_x_25879:
[----:B------:R-:W-:Y:S05]  /*8d20*/  BSYNC B3 ;  /* 0x0000000000037941 */ /* 0x000fea0003800000 */
.L_x_25878:
        /* <DEDUP_REMOVED lines=44> */
.L_x_25877:
[----:B------:R-:W-:Y:S05]  /*8ff0*/  BSYNC B2 ;  /* 0x0000000000027941 */ /* 0x000fea0003800000 */
.L_x_25876:
        /* <DEDUP_REMOVED lines=9> */
.L_x_25872:
[----:B------:R-:W-:Y:S05]  /*9090*/  BSYNC B1 ;  /* 0x0000000000017941 */ /* 0x000fea0003800000 */
.L_x_25871:
        /* <DEDUP_REMOVED lines=18> */
.L_x_25883:
[----:B------:R-:W-:-:S07]  /*91c0*/  IMAD.MOV.U32 R3, RZ, RZ, R82 ;  /* 0x000000ffff037224 */ /* 0x000fce00078e0052 */
.L_x_25884:
[----:B------:R-:W-:Y:S05]  /*91d0*/  BSYNC B2 ;  /* 0x0000000000027941 */ /* 0x000fea0003800000 */
.L_x_25882:
        /* <DEDUP_REMOVED lines=16> */
.L_x_25888:
[----:B------:R-:W-:Y:S05]  /*92e0*/  BSYNC B3 ;  /* 0x0000000000037941 */ /* 0x000fea0003800000 */
.L_x_25887:
        /* <DEDUP_REMOVED lines=44> */
.L_x_25886:
[----:B------:R-:W-:Y:S05]  /*95b0*/  BSYNC B2 ;  /* 0x0000000000027941 */ /* 0x000fea0003800000 */
.L_x_25885:
        /* <DEDUP_REMOVED lines=9> */
.L_x_25881:
[----:B------:R-:W-:Y:S05]  /*9650*/  BSYNC B1 ;  /* 0x0000000000017941 */ /* 0x000fea0003800000 */
.L_x_25880:
        /* <DEDUP_REMOVED lines=18> */
.L_x_25892:
[----:B------:R-:W-:-:S07]  /*9780*/  MOV R2, R82 ;  /* 0x0000005200027202 */ /* 0x000fce0000000f00 */
.L_x_25893:
[----:B------:R-:W-:Y:S05]  /*9790*/  BSYNC B2 ;  /* 0x0000000000027941 */ /* 0x000fea0003800000 */
.L_x_25891:
        /* <DEDUP_REMOVED lines=16> */
.L_x_25897:
[----:B------:R-:W-:Y:S05]  /*98a0*/  BSYNC B3 ;  /* 0x0000000000037941 */ /* 0x000fea0003800000 */
.L_x_25896:
        /* <DEDUP_REMOVED lines=44> */
.L_x_25895:
[----:B------:R-:W-:Y:S05]  /*9b70*/  BSYNC B2 ;  /* 0x0000000000027941 */ /* 0x000fea0003800000 */
.L_x_25894:
        /* <DEDUP_REMOVED lines=9> */
.L_x_25890:
[----:B------:R-:W-:Y:S05]  /*9c10*/  BSYNC B1 ;  /* 0x0000000000017941 */ /* 0x000fea0003800000 */
.L_x_25889:
        /* <DEDUP_REMOVED lines=18> */
.L_x_25901:
[----:B------:R-:W-:-:S07]  /*9d40*/  IMAD.MOV.U32 R0, RZ, RZ, R82 ;  /* 0x000000ffff007224 */ /* 0x000fce00078e0052 */
.L_x_25902:
[----:B------:R-:W-:Y:S05]  /*9d50*/  BSYNC B2 ;  /* 0x0000000000027941 */ /* 0x000fea0003800000 */
.L_x_25900:
        /* <DEDUP_REMOVED lines=16> */
.L_x_25906:
[----:B------:R-:W-:Y:S05]  /*9e60*/  BSYNC B3 ;  /* 0x0000000000037941 */ /* 0x000fea0003800000 */
.L_x_25905:
        /* <DEDUP_REMOVED lines=44> */
.L_x_25904:
[----:B------:R-:W-:Y:S05]  /*a130*/  BSYNC B2 ;  /* 0x0000000000027941 */ /* 0x000fea0003800000 */
.L_x_25903:
        /* <DEDUP_REMOVED lines=9> */
.L_x_25899:
[----:B------:R-:W-:Y:S05]  /*a1d0*/  BSYNC B1 ;  /* 0x0000000000017941 */ /* 0x000fea0003800000 */
.L_x_25898:
        /* <DEDUP_REMOVED lines=20> */
.L_x_25908:
[----:B------:R-:W-:Y:S05]  /*a320*/  BSYNC B1 ;  /* 0x0000000000017941 */ /* 0x000fea0003800000 */
.L_x_25907:
        /* <DEDUP_REMOVED lines=21> */
.L_x_25912:
[----:B------:R-:W-:-:S07]  /*a480*/  MOV R4, R82 ;  /* 0x0000005200047202 */ /* 0x000fce0000000f00 */
.L_x_25913:
[----:B------:R-:W-:Y:S05]  /*a490*/  BSYNC B2 ;  /* 0x0000000000027941 */ /* 0x000fea0003800000 */
.L_x_25911:
        /* <DEDUP_REMOVED lines=16> */
.L_x_25917:
[----:B------:R-:W-:Y:S05]  /*a5a0*/  BSYNC B3 ;  /* 0x0000000000037941 */ /* 0x000fea0003800000 */
.L_x_25916:
        /* <DEDUP_REMOVED lines=44> */
.L_x_25915:
[----:B------:R-:W-:Y:S05]  /*a870*/  BSYNC B2 ;  /* 0x0000000000027941 */ /* 0x000fea0003800000 */
.L_x_25914:
        /* <DEDUP_REMOVED lines=9> */
.L_x_25910:
[----:B------:R-:W-:Y:S05]  /*a910*/  BSYNC B1 ;  /* 0x0000000000017941 */ /* 0x000fea0003800000 */
.L_x_25909:
        /* <DEDUP_REMOVED lines=18> */
.L_x_25921:
[----:B------:R-:W-:-:S07]  /*aa40*/  IMAD.MOV.U32 R3, RZ, RZ, R82 ;  /* 0x000000ffff037224 */ /* 0x000fce00078e0052 */
.L_x_25922:
[----:B------:R-:W-:Y:S05]  /*aa50*/  BSYNC B2 ;  /* 0x0000000000027941 */ /* 0x000fea0003800000 */
.L_x_25920:
        /* <DEDUP_REMOVED lines=16> */
.L_x_25926:
[----:B------:R-:W-:Y:S05]  /*ab60*/  BSYNC B3 ;  /* 0x0000000000037941 */ /* 0x000fea0003800000 */
.L_x_25925:
        /* <DEDUP_REMOVED lines=44> */
.L_x_25924:
[----:B------:R-:W-:Y:S05]  /*ae30*/  BSYNC B2 ;  /* 0x0000000000027941 */ /* 0x000fea0003800000 */
.L_x_25923:
        /* <DEDUP_REMOVED lines=9> */
.L_x_25919:
[----:B------:R-:W-:Y:S05]  /*aed0*/  BSYNC B1 ;  /* 0x0000000000017941 */ /* 0x000fea0003800000 */
.L_x_25918:
        /* <DEDUP_REMOVED lines=18> */
.L_x_25930:
[----:B------:R-:W-:-:S07]  /*b000*/  MOV R2, R82 ;  /* 0x0000005200027202 */ /* 0x000fce0000000f00 */
.L_x_25931:
[----:B------:R-:W-:Y:S05]  /*b010*/  BSYNC B2 ;  /* 0x0000000000027941 */ /* 0x000fea0003800000 */
.L_x_25929:
        /* <DEDUP_REMOVED lines=16> */
.L_x_25935:
[----:B------:R-:W-:Y:S05]  /*b120*/  BSYNC B3 ;  /* 0x0000000000037941 */ /* 0x000fea0003800000 */
.L_x_25934:
        /* <DEDUP_REMOVED lines=44> */
.L_x_25933:
[----:B------:R-:W-:Y:S05]  /*b3f0*/  BSYNC B2 ;  /* 0x0000000000027941 */ /* 0x000fea0003800000 */
.L_x_25932:
        /* <DEDUP_REMOVED lines=9> */
.L_x_25928:
[----:B------:R-:W-:Y:S05]  /*b490*/  BSYNC B1 ;  /* 0x0000000000017941 */ /* 0x000fea0003800000 */
.L_x_25927:
        /* <DEDUP_REMOVED lines=18> */
.L_x_25939:
[----:B------:R-:W-:-:S07]  /*b5c0*/  IMAD.MOV.U32 R0, RZ, RZ, R82 ;  /* 0x000000ffff007224 */ /* 0x000fce00078e0052 */
.L_x_25940:
[----:B------:R-:W-:Y:S05]  /*b5d0*/  BSYNC B2 ;  /* 0x0000000000027941 */ /* 0x000fea0003800000 */
.L_x_25938:
        /* <DEDUP_REMOVED lines=16> */
.L_x_25944:
[----:B------:R-:W-:Y:S05]  /*b6e0*/  BSYNC B3 ;  /* 0x0000000000037941 */ /* 0x000fea0003800000 */
.L_x_25943:
        /* <DEDUP_REMOVED lines=44> */
.L_x_25942:
[----:B------:R-:W-:Y:S05]  /*b9b0*/  BSYNC B2 ;  /* 0x0000000000027941 */ /* 0x000fea0003800000 */
.L_x_25941:
        /* <DEDUP_REMOVED lines=9> */
.L_x_25937:
[----:B------:R-:W-:Y:S05]  /*ba50*/  BSYNC B1 ;  /* 0x0000000000017941 */ /* 0x000fea0003800000 */
.L_x_25936:
        /* <DEDUP_REMOVED lines=20> */
.L_x_25946:
[----:B------:R-:W-:Y:S05]  /*bba0*/  BSYNC B1 ;  /* 0x0000000000017941 */ /* 0x000fea0003800000 */
.L_x_25945:
        /* <DEDUP_REMOVED lines=21> */
.L_x_25950:
[----:B------:R-:W-:-:S07]  /*bd00*/  MOV R4, R82 ;  /* 0x0000005200047202 */ /* 0x000fce0000000f00 */
.L_x_25951:
[----:B------:R-:W-:Y:S05]  /*bd10*/  BSYNC B2 ;  /* 0x0000000000027941 */ /* 0x000fea0003800000 */
.L_x_25949:
        /* <DEDUP_REMOVED lines=16> */
.L_x_25955:
[----:B------:R-:W-:Y:S05]  /*be20*/  BSYNC B3 ;  /* 0x0000000000037941 */ /* 0x000fea0003800000 */
.L_x_25954:
        /* <DEDUP_REMOVED lines=44> */
.L_x_25953:
[----:B------:R-:W-:Y:S05]  /*c0f0*/  BSYNC B2 ;  /* 0x0000000000027941 */ /* 0x000fea0003800000 */
.L_x_25952:
        /* <DEDUP_REMOVED lines=9> */
.L_x_25948:
[----:B------:R-:W-:Y:S05]  /*c190*/  BSYNC B1 ;  /* 0x0000000000017941 */ /* 0x000fea0003800000 */
.L_x_25947:
        /* <DEDUP_REMOVED lines=18> */
.L_x_25959:
[----:B------:R-:W-:-:S07]  /*c2c0*/  IMAD.MOV.U32 R3, RZ, RZ, R82 ;  /* 0x000000ffff037224 */ /* 0x000fce00078e0052 */
.L_x_25960:
[----:B------:R-:W-:Y:S05]  /*c2d0*/  BSYNC B2 ;  /* 0x0000000000027941 */ /* 0x000fea0003800000 */
.L_x_25958:
        /* <DEDUP_REMOVED lines=16> */
.L_x_25964:
[----:B------:R-:W-:Y:S05]  /*c3e0*/  BSYNC B3 ;  /* 0x0000000000037941 */ /* 0x000fea0003800000 */
.L_x_25963:
        /* <DEDUP_REMOVED lines=44> */
.L_x_25962:
[----:B------:R-:W-:Y:S05]  /*c6b0*/  BSYNC B2 ;  /* 0x0000000000027941 */ /* 0x000fea0003800000 */
.L_x_25961:
        /* <DEDUP_REMOVED lines=9> */
.L_x_25957:
[----:B------:R-:W-:Y:S05]  /*c750*/  BSYNC B1 ;  /* 0x0000000000017941 */ /* 0x000fea0003800000 */
.L_x_25956:
        /* <DEDUP_REMOVED lines=18> */
.L_x_25968:
[----:B------:R-:W-:-:S07]  /*c880*/  MOV R2, R82 ;  /* 0x0000005200027202 */ /* 0x000fce0000000f00 */
.L_x_25969:
[----:B------:R-:W-:Y:S05]  /*c890*/  BSYNC B2 ;  /* 0x0000000000027941 */ /* 0x000fea0003800000 */
.L_x_25967:
        /* <DEDUP_REMOVED lines=16> */
.L_x_25973:
[----:B------:R-:W-:Y:S05]  /*c9a0*/  BSYNC B3 ;  /* 0x0000000000037941 */ /* 0x000fea0003800000 */
.L_x_25972:
        /* <DEDUP_REMOVED lines=44> */
.L_x_25971:
[----:B------:R-:W-:Y:S05]  /*cc70*/  BSYNC B2 ;  /* 0x0000000000027941 */ /* 0x000fea0003800000 */
.L_x_25970:
[----:B------:R-:W-:Y:S01]  /*cc80*/  I2FP.F32.U32 R2, R2 ;  /* 0x0000000200027245 */ /* 0x000fe20000201000 */
[----:B-----5:R-:W-:Y:S01]  /*cc90*/  FMUL.FTZ R70, R38, UR11 ;  /* 0x0000000b26467c20 */ /* 0x020fe20008410000 */
[----:B------:R-:W-:-:S03]  /*cca0*/  MOV R71, 0x2f800000 ;  /* 0x2f80000000477802 */ /* 0x000fc60000000f00 */
[----:B------:R-:W-:Y:S02]  /*ccb0*/  FMUL.FTZ R70, R70, UR10 ;  /* 0x0000000a46467c20 */ /* 0x000fe40008410000 */
[----:B------:R-:W-:-:S05]  /*ccc0*/  FFMA.FTZ R2, R2, R71, 1.1641532182693481445e-10 ;  /* 0x2f00000002027423 */ /* 0x000fca0000010047 */
[----:B------:R-:W-:-:S04]  /*ccd0*/  FSETP.GTU.FTZ.AND P1, PT, R2, UR9, PT ;  /* 0x0000000902007c0b */ /* 0x000fc8000bf3c000 */
[----:B------:R-:W-:Y:S02]  /*cce0*/  FSEL R70, R70, RZ, !P1 ;  /* 0x000000ff46467208 */ /* 0x000fe40004800000 */
[----:B------:R-:W-:-:S03]  /*ccf0*/  SEL R2, RZ, 0x1, P1 ;  /* 0x00000001ff027807 */ /* 0x000fc60000800000 */
[----:B------:R-:W-:-:S07]  /*cd00*/  @P0 FADD.FTZ R70, R34, R70 ;  /* 0x0000004622460221 */ /* 0x000fce0000010000 */
.L_x_25966:
[----:B------:R-:W-:Y:S05]  /*cd10*/  BSYNC B1 ;  /* 0x0000000000017941 */ /* 0x000fea0003800000 */
.L_x_25965:
        /* <DEDUP_REMOVED lines=18> */
.L_x_25977:
[----:B------:R-:W-:-:S07]  /*ce40*/  MOV R0, R82 ;  /* 0x0000005200007202 */ /* 0x000fce0000000f00 */
.L_x_25978:
[----:B------:R-:W-:Y:S05]  /*ce50*/  BSYNC B2 ;  /* 0x0000000000027941 */ /* 0x000fea0003800000 */
.L_x_25976:
        /* <DEDUP_REMOVED lines=16> */
.L_x_25982:
[----:B------:R-:W-:Y:S05]  /*cf60*/  BSYNC B3 ;  /* 0x0000000000037941 */ /* 0x000fea0003800000 */
.L_x_25981:
        /* <DEDUP_REMOVED lines=44> */
.L_x_25980:
[----:B------:R-:W-:Y:S05]  /*d230*/  BSYNC B2 ;  /* 0x0000000000027941 */ /* 0x000fea0003800000 */
.L_x_25979:
        /* <DEDUP_REMOVED lines=9> */
.L_x_25975:
[----:B------:R-:W-:Y:S05]  /*d2d0*/  BSYNC B1 ;  /* 0x0000000000017941 */ /* 0x000fea0003800000 */
.L_x_25974:
[----:B------:R-:W-:Y:S01]  /*d2e0*/  FADD.FTZ R100, RZ, R40 ;  /* 0x00000028ff647221 */ /* 0x000fe20000010000 */
[----:B------:R-:W-:Y:S01]  /*d2f0*/  IMAD.WIDE.U32 R102, R133, 0x10, R102 ;  /* 0x0000001085667825 */ /* 0x000fe200078e0066 */
[----:B------:R-:W-:Y:S01]  /*d300*/  BSSY B1, `(.L_x_25983) ;  /* 0x000002d000017945 */ /* 0x000fe20003800000 */
[----:B------:R-:W-:Y:S02]  /*d310*/  LOP3.LUT P0, RZ, R124, 0x1f, RZ, 0xc0, !PT ;  /* 0x0000001f7cff7812 */ /* 0x000fe4000780c0ff */
        /* <DEDUP_REMOVED lines=32> */
[----:B------:R-:W0:Y:S01]  /*d520*/  LDC.64 R100, c[0x0][0x240] ;  /* 0x00009000ff647b82 */ /* 0x000e220000000a00 */
[----:B------:R-:W-:Y:S02]  /*d530*/  SHF.L.U32 R103, R2, 0x10, RZ ;  /* 0x0000001002677819 */ /* 0x000fe400000006ff */
[----:B------:R-:W-:Y:S02]  /*d540*/  LOP3.LUT R102, R0, 0xffff, RZ, 0xc0, !PT ;  /* 0x0000ffff00667812 */ /* 0x000fe400078ec0ff */
[----:B------:R-:W-:Y:S02]  /*d550*/  LOP3.LUT R103, R103, 0xff0000, RZ, 0xc0, !PT ;  /* 0x00ff000067677812 */ /* 0x000fe400078ec0ff */
[----:B------:R-:W-:-:S03]  /*d560*/  LOP3.LUT R127, R3, 0xff, RZ, 0xc0, !PT ;  /* 0x000000ff037f7812 */ /* 0x000fc600078ec0ff */
[----:B------:R-:W-:Y:S01]  /*d570*/  IMAD R102, R102, 0x1000000, R103 ;  /* 0x0100000066667824 */ /* 0x000fe200078e0267 */
[----:B------:R-:W-:-:S04]  /*d580*/  LOP3.LUT R103, R4, 0xff, RZ, 0xc0, !PT ;  /* 0x000000ff04677812 */ /* 0x000fc800078ec0ff */
[----:B------:R-:W-:-:S04]  /*d590*/  LEA R102, R127, R102, 0x8 ;  /* 0x000000667f667211 */ /* 0x000fc800078e40ff */
[----:B------:R-:W-:Y:S01]  /*d5a0*/  IADD3 R103, R102, R103, RZ ;  /* 0x0000006766677210 */ /* 0x000fe20007ffe0ff */
[----:B0-----:R-:W-:-:S05]  /*d5b0*/  IMAD.WIDE.U32 R100, R131, 0x4, R100 ;  /* 0x0000000483647825 */ /* 0x001fca00078e0064 */
[----:B------:R0:W-:Y:S02]  /*d5c0*/  STG.E desc[UR6][R100.64], R103 ;  /* 0x0000006764007986 */ /* 0x0001e4000c101906 */
.L_x_25984:
[----:B------:R-:W-:Y:S05]  /*d5d0*/  BSYNC B1 ;  /* 0x0000000000017941 */ /* 0x000fea0003800000 */
.L_x_25983:
[----:B------:R-:W-:Y:S01]  /*d5e0*/  UMOV UR30, 0xffffffff ;  /* 0xffffffff001e7882 */ /* 0x000fe20000000000 */
[----:B0-----:R-:W-:Y:S02]  /*d5f0*/  FADD.FTZ R100, R126, R71 ;  /* 0x000000477e647221 */ /* 0x001fe40000010000 */
[----:B------:R-:W-:Y:S05]  /*d600*/  BRA.DIV UR30, `(.L_x_25985) ;  /* 0x0000000e1eb07947 */ /* 0x000fea000b800000 */
        /* <DEDUP_REMOVED lines=85> */
.L_x_26000:
        /* <DEDUP_REMOVED lines=19> */
[----:B------:R-:W-:-:S03]  /*dc90*/  LOP3.LUT R77, R124, 0x1f, RZ, 0xc0, !PT ;  /* 0x0000001f7c4d7812 */ /* 0x000fc600078ec0ff */
        /* <DEDUP_REMOVED lines=8> */
[C---:B------:R-:W-:Y:S01]  /*dd20*/  FADD.FTZ R126, -R127.reuse, R43 ;  /* 0x0000002b7f7e7221 */ /* 0x040fe20000010100 */
[C---:B0-----:R-:W-:Y:S01]  /*dd30*/  FADD.FTZ R128, -R127.reuse, R44 ;  /* 0x0000002c7f807221 */ /* 0x041fe20000010100 */
[----:B------:R-:W-:Y:S01]  /*dd40*/  FADD.FTZ R134, -R127, R49 ;  /* 0x000000317f867221 */ /* 0x000fe20000010100 */
[----:B------:R-:W-:Y:S01]  /*dd50*/  LEA.HI R40, R40, R125, RZ, 0x2 ;  /* 0x0000007d28287211 */ /* 0x000fe200078f10ff */
[C---:B------:R-:W-:Y:S01]  /*dd60*/  FMUL.FTZ R44, R129.reuse, R100 ;  /* 0x00000064812c7220 */ /* 0x040fe20000410000 */
[C---:B------:R-:W-:Y:S01]  /*dd70*/  FMUL.FTZ R41, R129.reuse, R102 ;  /* 0x0000006681297220 */ /* 0x040fe20000410000 */
[C---:B------:R-:W-:Y:S01]  /*dd80*/  FMUL.FTZ R42, R129.reuse, R42 ;  /* 0x0000002a812a7220 */ /* 0x040fe20000410000 */
[----:B------:R-:W-:Y:S01]  /*dd90*/  LEA.HI.SX32 R49, R40, R77, 0x1e ;  /* 0x0000004d28317211 */ /* 0x000fe200078ff2ff */
[----:B------:R-:W-:Y:S01]  /*dda0*/  FMUL.FTZ R43, R129, R126 ;  /* 0x0000007e812b7220 */ /* 0x000fe20000410000 */
[C---:B------:R-:W-:Y:S01]  /*ddb0*/  FADD.FTZ R130, -R127.reuse, R45 ;  /* 0x0000002d7f827221 */ /* 0x040fe20000010100 */
[C---:B------:R-:W-:Y:S01]  /*ddc0*/  FADD.FTZ R46, -R127.reuse, R46 ;  /* 0x0000002e7f2e7221 */ /* 0x040fe20000010100 */
[C---:B------:R-:W-:Y:S01]  /*ddd0*/  FADD.FTZ R132, -R127.reuse, R47 ;  /* 0x0000002f7f847221 */ /* 0x040fe20000010100 */
[C---:B------:R-:W-:Y:S01]  /*dde0*/  FADD.FTZ R48, -R127.reuse, R48 ;  /* 0x000000307f307221 */ /* 0x040fe20000010100 */
[----:B------:R-:W-:Y:S01]  /*ddf0*/  FFMA.FTZ R40, R104, R44, R119 ;  /* 0x0000002c68287223 */ /* 0x000fe20000010077 */
[C---:B------:R-:W-:Y:S01]  /*de00*/  FADD.FTZ R50, -R127.reuse, R50 ;  /* 0x000000327f327221 */ /* 0x040fe20000010100 */
[----:B------:R-:W-:Y:S01]  /*de10*/  FADD.FTZ R136, -R127, R51 ;  /* 0x000000337f887221 */ /* 0x000fe20000010100 */
[----:B------:R-:W-:Y:S01]  /*de20*/  FFMA.FTZ R43, R19, R43, R76 ;  /* 0x0000002b132b7223 */ /* 0x000fe2000001004c */
[----:B------:R-:W-:Y:S01]  /*de30*/  FFMA.FTZ R42, R99, R42, R120 ;  /* 0x0000002a632a7223 */ /* 0x000fe20000010078 */
[----:B------:R-:W-:Y:S01]  /*de40*/  FFMA.FTZ R41, R20, R41, R75 ;  /* 0x0000002914297223 */ /* 0x000fe2000001004b */
[----:B-1----:R-:W-:-:S04]  /*de50*/  IMAD.WIDE.U32 R44, R49, 0x10, R60 ;  /* 0x00000010312c7825 */ /* 0x002fc800078e003c */
        /* <DEDUP_REMOVED lines=8> */
[----:B------:R-:W-:Y:S01]  /*dee0*/  IADD3 R71, R49, 0x20, RZ ;  /* 0x0000002031477810 */ /* 0x000fe20007ffe0ff */
[C---:B------:R-:W-:Y:S01]  /*def0*/  FADD.FTZ R146, -R127.reuse, R57 ;  /* 0x000000397f927221 */ /* 0x040fe20000010100 */
[C---:B------:R-:W-:Y:S01]  /*df00*/  FADD.FTZ R148, -R127.reuse, R58 ;  /* 0x0000003a7f947221 */ /* 0x040fe20000010100 */
[----:B------:R-:W-:Y:S01]  /*df10*/  FADD.FTZ R150, -R127, R59 ;  /* 0x0000003b7f967221 */ /* 0x000fe20000010100 */
[C---:B------:R-:W-:Y:S01]  /*df20*/  FMUL.FTZ R52, R129.reuse, R128 ;  /* 0x0000008081347220 */ /* 0x040fe20000410000 */
[C---:B------:R-:W-:Y:S01]  /*df30*/  FMUL.FTZ R53, R129.reuse, R130 ;  /* 0x0000008281357220 */ /* 0x040fe20000410000 */
[C---:B------:R-:W-:Y:S01]  /*df40*/  FMUL.FTZ R54, R129.reuse, R46 ;  /* 0x0000002e81367220 */ /* 0x040fe20000410000 */
[C---:B------:R-:W-:Y:S01]  /*df50*/  FMUL.FTZ R55, R129.reuse, R132 ;  /* 0x0000008481377220 */ /* 0x040fe20000410000 */
[----:B------:R-:W-:Y:S01]  /*df60*/  FMUL.FTZ R48, R129, R48 ;  /* 0x0000003081307220 */ /* 0x000fe20000410000 */
[----:B------:R-:W-:Y:S01]  /*df70*/  IADD3 R63, R49, 0x40, RZ ;  /* 0x00000040313f7810 */ /* 0x000fe20007ffe0ff */
[C---:B------:R-:W-:Y:S01]  /*df80*/  FADD.FTZ R158, -R127.reuse, R65 ;  /* 0x000000417f9e7221 */ /* 0x040fe20000010100 */
[----:B------:R-:W-:Y:S01]  /*df90*/  FADD.FTZ R160, -R127, R67 ;  /* 0x000000437fa07221 */ /* 0x000fe20000010100 */
[C---:B------:R-:W-:Y:S01]  /*dfa0*/  FMUL.FTZ R57, R129.reuse, R134 ;  /* 0x0000008681397220 */ /* 0x040fe20000410000 */
[C---:B------:R-:W-:Y:S01]  /*dfb0*/  FMUL.FTZ R58, R129.reuse, R50 ;  /* 0x00000032813a7220 */ /* 0x040fe20000410000 */
[----:B------:R-:W-:Y:S01]  /*dfc0*/  FMUL.FTZ R59, R129, R136 ;  /* 0x00000088813b7220 */ /* 0x000fe20000410000 */
[C---:B------:R-:W-:Y:S01]  /*dfd0*/  FADD.FTZ R62, -R127.reuse, R62 ;  /* 0x0000003e7f3e7221 */ /* 0x040fe20000010100 */
[C---:B------:R-:W-:Y:S01]  /*dfe0*/  FADD.FTZ R64, -R127.reuse, R64 ;  /* 0x000000407f407221 */ /* 0x040fe20000010100 */
[C---:B------:R-:W-:Y:S01]  /*dff0*/  FADD.FTZ R66, -R127.reuse, R66 ;  /* 0x000000427f427221 */ /* 0x040fe20000010100 */
[C---:B------:R-:W-:Y:S01]  /*e000*/  FADD.FTZ R68, -R127.reuse, R68 ;  /* 0x000000447f447221 */ /* 0x040fe20000010100 */
[----:B------:R-:W-:Y:S01]  /*e010*/  FADD.FTZ R162, -R127, R69 ;  /* 0x000000457fa27221 */ /* 0x000fe20000010100 */
[----:B------:R0:W-:Y:S01]  /*e020*/  STG.E.128 desc[UR6][R44.64], R40 ;  /* 0x000000282c007986 */ /* 0x0001e2000c101d06 */
[----:B------:R-:W-:Y:S01]  /*e030*/  IADD3 R67, R49, 0x80, RZ ;  /* 0x0000008031437810 */ /* 0x000fe20007ffe0ff */
[----:B------:R-:W-:Y:S01]  /*e040*/  FMUL.FTZ R51, R129, R56 ;  /* 0x0000003881337220 */ /* 0x000fe20000410000 */
[----:B------:R-:W-:Y:S01]  /*e050*/  IADD3 R65, R49, 0xa0, RZ ;  /* 0x000000a031417810 */ /* 0x000fe20007ffe0ff */
[----:B------:R-:W-:Y:S01]  /*e060*/  FMUL.FTZ R127, R129, R70 ;  /* 0x00000046817f7220 */ /* 0x000fe20000410000 */
[----:B------:R-:W-:-:S02]  /*e070*/  VIADD R69, R49, 0x60 ;  /* 0x0000006031457836 */ /* 0x000fc40000000000 */
[----:B------:R-:W-:Y:S01]  /*e080*/  FFMA.FTZ R55, R17, R55, R74 ;  /* 0x0000003711377223 */ /* 0x000fe2000001004a */
[----:B------:R-:W-:Y:S01]  /*e090*/  FFMA.FTZ R54, R97, R54, R118 ;  /* 0x0000003661367223 */ /* 0x000fe20000010076 */
[----:B------:R-:W-:Y:S01]  /*e0a0*/  FFMA.FTZ R53, R18, R53, R73 ;  /* 0x0000003512357223 */ /* 0x000fe20000010049 */
[----:B------:R-:W-:Y:S01]  /*e0b0*/  FFMA.FTZ R52, R98, R52, R117 ;  /* 0x0000003462347223 */ /* 0x000fe20000010075 */
[----:B------:R-:W-:Y:S01]  /*e0c0*/  FFMA.FTZ R56, R96, R48, R115 ;  /* 0x0000003060387223 */ /* 0x000fe20000010073 */
[----:B------:R-:W-:-:S04]  /*e0d0*/  IMAD.WIDE.U32 R70, R71, 0x10, R60 ;  /* 0x0000001047467825 */ /* 0x000fc800078e003c */
[C---:B------:R-:W-:Y:S01]  /*e0e0*/  FMUL.FTZ R46, R129.reuse, R138 ;  /* 0x0000008a812e7220 */ /* 0x040fe20000410000 */
[C---:B------:R-:W-:Y:S01]  /*e0f0*/  FMUL.FTZ R47, R129.reuse, R140 ;  /* 0x0000008c812f7220 */ /* 0x040fe20000410000 */
[C---:B------:R-:W-:Y:S01]  /*e100*/  FMUL.FTZ R133, R129.reuse, R142 ;  /* 0x0000008e81857220 */ /* 0x040fe20000410000 */
[----:B------:R-:W-:Y:S01]  /*e110*/  FMUL.FTZ R135, R129, R144 ;  /* 0x0000009081877220 */ /* 0x000fe20000410000 */
[----:B------:R-:W-:Y:S01]  /*e120*/  FFMA.FTZ R59, R15, R59, R72 ;  /* 0x0000003b0f3b7223 */ /* 0x000fe20000010048 */
[----:B------:R-:W-:Y:S01]  /*e130*/  FFMA.FTZ R58, R95, R58, R116 ;  /* 0x0000003a5f3a7223 */ /* 0x000fe20000010074 */
[C---:B0-----:R-:W-:Y:S01]  /*e140*/  VIADD R41, R49.reuse, 0xc0 ;  /* 0x000000c031297836 */ /* 0x041fe20000000000 */
[----:B------:R-:W-:Y:S01]  /*e150*/  IADD3 R43, R49, 0xe0, RZ ;  /* 0x000000e0312b7810 */ /* 0x000fe20007ffe0ff */
[----:B------:R-:W-:Y:S01]  /*e160*/  FFMA.FTZ R57, R16, R57, R31 ;  /* 0x0000003910397223 */ /* 0x000fe2000001001f */
[----:B------:R-:W-:-:S04]  /*e170*/  IMAD.WIDE.U32 R48, R63, 0x10, R60 ;  /* 0x000000103f307825 */ /* 0x000fc800078e003c */
        /* <DEDUP_REMOVED lines=10> */
[----:B------:R-:W-:-:S04]  /*e220*/  IMAD.WIDE.U32 R68, R69, 0x10, R60 ;  /* 0x0000001045447825 */ /* 0x000fc800078e003c */
[C---:B------:R-:W-:Y:S01]  /*e230*/  FMUL.FTZ R101, R129.reuse, R158 ;  /* 0x0000009e81657220 */ /* 0x040fe20000410000 */
[C---:B------:R-:W-:Y:S01]  /*e240*/  FMUL.FTZ R126, R129.reuse, R160 ;  /* 0x000000a0817e7220 */ /* 0x040fe20000410000 */
[----:B------:R-:W-:Y:S01]  /*e250*/  FMUL.FTZ R125, R129, R162 ;  /* 0x000000a2817d7220 */ /* 0x000fe20000410000 */
[----:B------:R-:W-:-:S04]  /*e260*/  IMAD.WIDE.U32 R66, R67, 0x10, R60 ;  /* 0x0000001043427825 */ /* 0x000fc800078e003c */
[----:B------:R-:W-:Y:S01]  /*e270*/  FMUL.FTZ R129, R129, R164 ;  /* 0x000000a481817220 */ /* 0x000fe20000410000 */
[----:B------:R0:W-:Y:S01]  /*e280*/  STG.E.128 desc[UR6][R70.64], R52 ;  /* 0x0000003446007986 */ /* 0x0001e2000c101d06 */
[----:B------:R-:W-:Y:S01]  /*e290*/  FFMA.FTZ R42, R93, R133, R114 ;  /* 0x000000855d2a7223 */ /* 0x000fe20000010072 */
[----:B------:R-:W-:-:S04]  /*e2a0*/  IMAD.WIDE.U32 R64, R65, 0x10, R60 ;  /* 0x0000001041407825 */ /* 0x000fc800078e003c */
[----:B------:R-:W-:Y:S01]  /*e2b0*/  FFMA.FTZ R40, R94, R46, R113 ;  /* 0x0000002e5e287223 */ /* 0x000fe20000010071 */
[----:B------:R1:W-:Y:S01]  /*e2c0*/  STG.E.128 desc[UR6][R48.64], R56 ;  /* 0x0000003830007986 */ /* 0x0003e2000c101d06 */
        /* <DEDUP_REMOVED lines=9> */
[----:B------:R-:W-:Y:S02]  /*e360*/  FFMA.FTZ R50, R89, R50, R110 ;  /* 0x0000003259327223 */ /* 0x000fe4000001006e */
[----:B------:R2:W-:Y:S01]  /*e370*/  STG.E.128 desc[UR6][R68.64], R40 ;  /* 0x0000002844007986 */ /* 0x0005e2000c101d06 */
[----:B0-----:R-:W-:Y:S01]  /*e380*/  FFMA.FTZ R55, R7, R126, R24 ;  /* 0x0000007e07377223 */ /* 0x001fe20000010018 */
        /* <DEDUP_REMOVED lines=12> */
[----:B------:R2:W-:Y:S02]  /*e450*/  STG.E.128 desc[UR6][R60.64], R56 ;  /* 0x000000383c007986 */ /* 0x0005e4000c101d06 */
.L_x_25987:
[----:B------:R-:W-:Y:S05]  /*e460*/  BSYNC B1 ;  /* 0x0000000000017941 */ /* 0x000fea0003800000 */
.L_x_25986:
[----:B--2---:R-:W1:Y:S02]  /*e470*/  LDC.64 R40, c[0x0][0x210] ;  /* 0x00008400ff287b82 */ /* 0x004e640000000a00 */
[----:B-1----:R-:W-:-:S04]  /*e480*/  LEA R123, R40, R123, 0x2 ;  /* 0x0000007b287b7211 */ /* 0x002fc800078e10ff */
[----:B------:R-:W-:-:S13]  /*e490*/  ISETP.GE.AND P0, PT, R123, R41, PT ;  /* 0x000000297b00720c */ /* 0x000fda0003f06270 */
[----:B------:R-:W-:Y:S05]  /*e4a0*/  @!P0 BRA `(.L_x_25988) ;  /* 0xffffff2800708947 */ /* 0x000fea000383ffff */
[----:B------:R-:W-:Y:S05]  /*e4b0*/  BSYNC B0 ;  /* 0x0000000000007941 */ /* 0x000fea0003800000 */
.L_x_25680:
[----:B------:R-:W-:Y:S05]  /*e4c0*/  EXIT ;  /* 0x000000000000794d */ /* 0x000fea0003800000 */
.L_x_25985:
        /* <DEDUP_REMOVED lines=8> */
.L_x_25990:
[----:B------:R-:W-:Y:S05]  /*e550*/  BSYNC B1 ;  /* 0x0000000000017941 */ /* 0x000fea0003800000 */
.L_x_25989:
        /* <DEDUP_REMOVED lines=9> */
.L_x_25991:
[----:B------:R-:W-:Y:S01]  /*e5f0*/  HFMA2.MMA R133, -RZ, RZ, 0, 2.384185791015625e-07 ;  /* 0x00000004ff857435 */ /* 0x000fe200000001ff */
[----:B------:R-:W-:-:S04]  /*e600*/  IMAD.MOV.U32 R102, RZ, RZ, R129 ;  /* 0x000000ffff667224 */ /* 0x000fc800078e0081 */
[----:B------:R-:W-:-:S05]  /*e610*/  FADD.FTZ R102, R101, R102 ;  /* 0x0000006665667221 */ /* 0x000fca0000010000 */
[----:B------:R-:W-:-:S07]  /*e620*/  MOV R134, R102 ;  /* 0x0000006600867202 */ /* 0x000fce0000000f00 */
[----:B------:R-:W-:Y:S05]  /*e630*/  WARPSYNC.COLLECTIVE R131, `(.L_x_25992) ;  /* 0x0000000083087348 */ /* 0x000fea0003c00000 */
[----:B------:R0:W1:Y:S02]  /*e640*/  SHFL.BFLY P1, R129, R134, R133, R136 ;  /* 0x0c00008586817389 */ /* 0x0000640000020088 */
[----:B01----:R-:W-:Y:S01]  /*e650*/  ENDCOLLECTIVE ;  /* 0x000000000000791b */ /* 0x003fe20003800000 */
.L_x_25992:
[----:B------:R-:W-:Y:S01]  /*e660*/  HFMA2.MMA R133, -RZ, RZ, 0, 4.76837158203125e-07 ;  /* 0x00000008ff857435 */ /* 0x000fe200000001ff */
[----:B------:R-:W-:-:S04]  /*e670*/  IMAD.MOV.U32 R103, RZ, RZ, R129 ;  /* 0x000000ffff677224 */ /* 0x000fc800078e0081 */
[----:B------:R-:W-:-:S05]  /*e680*/  FADD.FTZ R103, R102, R103 ;  /* 0x0000006766677221 */ /* 0x000fca0000010000 */
[----:B------:R-:W-:-:S07]  /*e690*/  MOV R134, R103 ;  /* 0x0000006700867202 */ /* 0x000fce0000000f00 */
[----:B------:R-:W-:Y:S05]  /*e6a0*/  WARPSYNC.COLLECTIVE R131, `(.L_x_25993) ;  /* 0x0000000083087348 */ /* 0x000fea0003c00000 */
[----:B------:R0:W1:Y:S02]  /*e6b0*/  SHFL.BFLY P1, R129, R134, R133, R136 ;  /* 0x0c00008586817389 */ /* 0x0000640000020088 */
[----:B01----:R-:W-:Y:S01]  /*e6c0*/  ENDCOLLECTIVE ;  /* 0x000000000000791b */ /* 0x003fe20003800000 */
.L_x_25993:
        /* <DEDUP_REMOVED lines=8> */
.L_x_25994:
        /* <DEDUP_REMOVED lines=72> */
.L_x_25995:
[----:B------:R-:W-:Y:S01]  /*ebd0*/  HFMA2.MMA R133, -RZ, RZ, 0, 1.1920928955078125e-07 ;  /* 0x00000002ff857435 */ /* 0x000fe200000001ff */
[----:B------:R-:W-:-:S04]  /*ebe0*/  IMAD.MOV.U32 R101, RZ, RZ, R129 ;  /* 0x000000ffff657224 */ /* 0x000fc800078e0081 */
[----:B------:R-:W-:-:S05]  /*ebf0*/  FADD.FTZ R101, R100, R101 ;  /* 0x0000006564657221 */ /* 0x000fca0000010000 */
[----:B------:R-:W-:-:S07]  /*ec00*/  MOV R134, R101 ;  /* 0x0000006500867202 */ /* 0x000fce0000000f00 */
[----:B------:R-:W-:Y:S05]  /*ec10*/  WARPSYNC.COLLECTIVE R131, `(.L_x_25996) ;  /* 0x0000000083087348 */ /* 0x000fea0003c00000 */
[----:B------:R0:W1:Y:S02]  /*ec20*/  SHFL.BFLY P1, R129, R134, R133, R136 ;  /* 0x0c00008586817389 */ /* 0x0000640000020088 */
[----:B01----:R-:W-:Y:S01]  /*ec30*/  ENDCOLLECTIVE ;  /* 0x000000000000791b */ /* 0x003fe20003800000 */
.L_x_25996:
[----:B------:R-:W-:Y:S01]  /*ec40*/  HFMA2.MMA R133, -RZ, RZ, 0, 2.384185791015625e-07 ;  /* 0x00000004ff857435 */ /* 0x000fe200000001ff */
[----:B------:R-:W-:-:S04]  /*ec50*/  IMAD.MOV.U32 R102, RZ, RZ, R129 ;  /* 0x000000ffff667224 */ /* 0x000fc800078e0081 */
[----:B------:R-:W-:-:S05]  /*ec60*/  FADD.FTZ R102, R101, R102 ;  /* 0x0000006665667221 */ /* 0x000fca0000010000 */
[----:B------:R-:W-:-:S07]  /*ec70*/  MOV R134, R102 ;  /* 0x0000006600867202 */ /* 0x000fce0000000f00 */
[----:B------:R-:W-:Y:S05]  /*ec80*/  WARPSYNC.COLLECTIVE R131, `(.L_x_25997) ;  /* 0x0000000083087348 */ /* 0x000fea0003c00000 */
[----:B------:R0:W1:Y:S02]  /*ec90*/  SHFL.BFLY P1, R129, R134, R133, R136 ;  /* 0x0c00008586817389 */ /* 0x0000640000020088 */
[----:B01----:R-:W-:Y:S01]  /*eca0*/  ENDCOLLECTIVE ;  /* 0x000000000000791b */ /* 0x003fe20003800000 */
.L_x_25997:
[----:B------:R-:W-:Y:S01]  /*ecb0*/  HFMA2.MMA R133, -RZ, RZ, 0, 4.76837158203125e-07 ;  /* 0x00000008ff857435 */ /* 0x000fe200000001ff */
[----:B------:R-:W-:-:S04]  /*ecc0*/  IMAD.MOV.U32 R103, RZ, RZ, R129 ;  /* 0x000000ffff677224 */ /* 0x000fc800078e0081 */
[----:B------:R-:W-:-:S05]  /*ecd0*/  FADD.FTZ R103, R102, R103 ;  /* 0x0000006766677221 */ /* 0x000fca0000010000 */
[----:B------:R-:W-:-:S07]  /*ece0*/  MOV R134, R103 ;  /* 0x0000006700867202 */ /* 0x000fce0000000f00 */
[----:B------:R-:W-:Y:S05]  /*ecf0*/  WARPSYNC.COLLECTIVE R131, `(.L_x_25998) ;  /* 0x0000000083087348 */ /* 0x000fea0003c00000 */
[----:B------:R0:W1:Y:S02]  /*ed00*/  SHFL.BFLY P1, R129, R134, R133, R136 ;  /* 0x0c00008586817389 */ /* 0x0000640000020088 */
[----:B01----:R-:W-:Y:S01]  /*ed10*/  ENDCOLLECTIVE ;  /* 0x000000000000791b */ /* 0x003fe20003800000 */
.L_x_25998:
[----:B------:R-:W-:Y:S01]  /*ed20*/  HFMA2.MMA R133, -RZ, RZ, 0, 9.5367431640625e-07 ;  /* 0x00000010ff857435 */ /* 0x000fe200000001ff */
[----:B------:R-:W-:-:S04]  /*ed30*/  IMAD.MOV.U32 R128, RZ, RZ, R129 ;  /* 0x000000ffff807224 */ /* 0x000fc800078e0081 */
[----:B------:R-:W-:-:S05]  /*ed40*/  FADD.FTZ R128, R103, R128 ;  /* 0x0000008067807221 */ /* 0x000fca0000010000 */
[----:B------:R-:W-:-:S07]  /*ed50*/  MOV R134, R128 ;  /* 0x0000008000867202 */ /* 0x000fce0000000f00 */
[----:B------:R-:W-:Y:S05]  /*ed60*/  WARPSYNC.COLLECTIVE R131, `(.L_x_25999) ;  /* 0x0000000083087348 */ /* 0x000fea0003c00000 */
[----:B------:R0:W1:Y:S02]  /*ed70*/  SHFL.BFLY P1, R129, R134, R133, R136 ;  /* 0x0c00008586817389 */ /* 0x0000640000020088 */
[----:B01----:R-:W-:Y:S01]  /*ed80*/  ENDCOLLECTIVE ;  /* 0x000000000000791b */ /* 0x003fe20003800000 */
.L_x_25999:
[----:B------:R-:W-:Y:S05]  /*ed90*/  BRA `(.L_x_26000) ;  /* 0xffffffec00707947 */ /* 0x000fea000383ffff */
.L_x_26001:
        /* <DEDUP_REMOVED lines=14> */
.L_x_30553:


//--------------------- .text._ZN10layer_norm13ln_fwd_kernelINS_13Kernel_traitsI6__halfffffjLj1024ELj1ELj4ELj1ELj16ENS_18Kernel_traits_baseILj1024ES2_ffffjLj128EEEEELb1ELb1ELb0ELb0EEEvNS_9FwdParamsE --------------------------
	.section	.text._ZN10layer_norm13ln_fwd_kernelINS_13Kernel_traitsI6__halfffffjLj1024ELj1ELj4ELj1ELj16ENS_18Kernel_traits_baseILj1024ES2_ffffjLj128EEEEELb1ELb1ELb0ELb0EEEvNS_9FwdParamsE,"ax",@progbits
	.align	128
        .global         _ZN10layer_norm13ln_fwd_kernelINS_13Kernel_traitsI6__halfffffjLj1024ELj1ELj4ELj1ELj16ENS_18Kernel_traits_baseILj1024ES2_ffffjLj128EEEEELb1ELb1ELb0ELb0EEEvNS_9FwdParamsE
        .type           _ZN10layer_norm13ln_fwd_kernelINS_13Kernel_traitsI6__halfffffjLj1024ELj1ELj4ELj1ELj16ENS_18Kernel_traits_baseILj1024ES2_ffffjLj128EEEEELb1ELb1ELb0ELb0EEEvNS_9FwdParamsE,@function
        .size           _ZN10layer_norm13ln_fwd_kernelINS_13Kernel_traitsI6__halfffffjLj1024ELj1ELj4ELj1ELj16ENS_18Kernel_traits_baseILj1024ES2_ffffjLj128EEEEELb1ELb1ELb0ELb0EEEvNS_9FwdParamsE,(.L_x_30554 - _ZN10layer_norm13ln_fwd_kernelINS_13Kernel_traitsI6__halfffffjLj1024ELj1ELj4ELj1ELj16ENS_18Kernel_traits_baseILj1024ES2_ffffjLj128EEEEELb1ELb1ELb0ELb0EEEvNS_9FwdParamsE)
        .other          _ZN10layer_norm13ln_fwd_kernelINS_13Kernel_traitsI6__halfffffjLj1024ELj1ELj4ELj1ELj16ENS_18Kernel_traits_baseILj1024ES2_ffffjLj128EEEEELb1ELb1ELb0ELb0EEEvNS_9FwdParamsE,@"STO_CUDA_ENTRY STV_DEFAULT"
_ZN10layer_norm13ln_fwd_kernelINS_13Kernel_traitsI6__halfffffjLj1024ELj1ELj4ELj1ELj16ENS_18Kernel_traits_baseILj1024ES2_ffffjLj128EEEEELb1ELb1ELb0ELb0EEEvNS_9FwdParamsE:
.text._ZN10layer_norm13ln_fwd_kernelINS_13Kernel_traitsI6__halfffffjLj1024ELj1ELj4ELj1ELj16ENS_18Kernel_traits_baseILj1024ES2_ffffjLj128EEEEELb1ELb1ELb0ELb0EEEvNS_9FwdParamsE:
        /* <DEDUP_REMOVED lines=16> */
[----:B-1----:R-:W-:-:S05]  /*0100*/  @P0 IMAD.MOV.U32 R7, RZ, RZ, R45 ;  /* 0x000000ffff070224 */ /* 0x002fca00078e002d */
[----:B------:R-:W3:Y:S01]  /*0110*/  @P0 LDG.E.64 R4, desc[UR4][R6.64] ;  /* 0x0000000406040981 */ /* 0x000ee2000c1e1b00 */
[----:B------:R-:W-:Y:S01]  /*0120*/  BSSY B0, `(.L_x_26002) ;  /* 0x0000051000007945 */ /* 0x000fe20003800000 */
[----:B----4-:R-:W-:-:S04]  /*0130*/  SHF.R.S32.HI R0, RZ, 0x1f, R11 ;  /* 0x0000001fff007819 */ /* 0x010fc8000001140b */
[----:B------:R-:W-:Y:S01]  /*0140*/  LEA.HI R0, R0, R11, RZ, 0x2 ;  /* 0x0000000b00007211 */ /* 0x000fe200078f10ff */
[----:B0-----:R-:W-:Y:S01]  /*0150*/  IMAD R146, R20, UR8, R147 ;  /* 0x0000000814927c24 */ /* 0x001fe2000f8e0293 */
        /* <DEDUP_REMOVED lines=11> */
[----:B------:R-:W-:-:S02]  /*0210*/  UIADD3 UR14, UR6, 0x78dde6e4, URZ ;  /* 0x78dde6e4060e7890 */ /* 0x000fc4000fffe03f */
[--C-:B------:R-:W-:Y:S01]  /*0220*/  SHF.R.U32.HI R143, RZ, 0x2, R45.reuse ;  /* 0x00000002ff8f7819 */ /* 0x100fe2000001162d */
[----:B------:R-:W-:Y:S01]  /*0230*/  UIADD3 UR15, UR7, -0x126145ec, URZ ;  /* 0xed9eba14070f7890 */ /* 0x000fe2000fffe03f */
[----:B------:R-:W-:Y:S01]  /*0240*/  SHF.R.U64 R145, R44, 0x2, R45 ;  /* 0x000000022c917819 */ /* 0x000fe2000000122d */
[----:B------:R-:W-:Y:S01]  /*0250*/  UIADD3 UR17, UR7, -0x56f99767, URZ ;  /* 0xa906689907117890 */ /* 0x000fe2000fffe03f */
[----:B------:R-:W-:Y:S01]  /*0260*/  LOP3.LUT R6, R5, UR6, R143, 0x96, !PT ;  /* 0x0000000605067c12 */ /* 0x000fe2000f8e968f */
[----:B------:R-:W-:Y:S01]  /*0270*/  UIADD3 UR16, UR6, 0x1715609d, URZ ;  /* 0x1715609d06107890 */ /* 0x000fe2000fffe03f */
[----:B------:R-:W-:Y:S01]  /*0280*/  LOP3.LUT R45, R147, 0x1f, RZ, 0xc0, !PT ;  /* 0x0000001f932d7812 */ /* 0x000fe200078ec0ff */
[----:B------:R-:W-:Y:S01]  /*0290*/  IMAD.WIDE.U32 R2, R145, -0x2daee0ad, RZ ;  /* 0xd2511f5391027825 */ /* 0x000fe200078e00ff */
[----:B------:R-:W-:Y:S02]  /*02a0*/  UIADD3 UR18, UR6, -0x4ab325aa, URZ ;  /* 0xb54cda5606127890 */ /* 0x000fe4000fffe03f */
[----:B------:R-:W-:Y:S01]  /*02b0*/  LOP3.LUT R137, R45, 0x1f, RZ, 0x3c, !PT ;  /* 0x0000001f2d897812 */ /* 0x000fe200078e3cff */
[----:B------:R-:W-:Y:S01]  /*02c0*/  IMAD.WIDE.U32 R6, R6, -0x2daee0ad, RZ ;  /* 0xd2511f5306067825 */ /* 0x000fe200078e00ff */
[----:B------:R-:W-:Y:S01]  /*02d0*/  LOP3.LUT R3, R3, UR7, RZ, 0x3c, !PT ;  /* 0x0000000703037c12 */ /* 0x000fe2000f8e3cff */
[----:B------:R-:W-:Y:S01]  /*02e0*/  UIADD3 UR19, UR7, 0x646e171e, URZ ;  /* 0x646e171e07137890 */ /* 0x000fe2000fffe03f */
[----:B------:R-:W-:Y:S01]  /*02f0*/  LEA.HI.SX32 R137, R0, R137, 0x1e ;  /* 0x0000008900897211 */ /* 0x000fe200078ff2ff */
[----:B------:R-:W-:Y:S01]  /*0300*/  UIADD3 UR20, UR6, 0x5384540f, URZ ;  /* 0x5384540f06147890 */ /* 0x000fe2000fffe03f */
[----:B------:R-:W-:Y:S01]  /*0310*/  LOP3.LUT R8, R7, UR8, R2, 0x96, !PT ;  /* 0x0000000807087c12 */ /* 0x000fe2000f8e9602 */
[----:B------:R-:W-:Y:S01]  /*0320*/  IMAD.WIDE.U32 R2, R3, -0x326172a9, RZ ;  /* 0xcd9e8d5703027825 */ /* 0x000fe200078e00ff */
[C---:B------:R-:W-:Y:S01]  /*0330*/  LOP3.LUT P0, RZ, R137.reuse, 0xffffffe0, RZ, 0xc0, !PT ;  /* 0xffffffe089ff7812 */ /* 0x040fe2000780c0ff */
[----:B------:R-:W-:Y:S01]  /*0340*/  UIADD3 UR21, UR7, 0x1fd5c5a3, URZ ;  /* 0x1fd5c5a307157890 */ /* 0x000fe2000fffe03f */
[----:B------:R-:W-:Y:S01]  /*0350*/  ISETP.GE.U32.AND P6, PT, R137, 0x40, PT ;  /* 0x000000408900780c */ /* 0x000fe20003fc6070 */
[----:B------:R-:W-:Y:S01]  /*0360*/  IMAD.WIDE.U32 R8, R8, -0x326172a9, RZ ;  /* 0xcd9e8d5708087825 */ /* 0x000fe200078e00ff */
[----:B------:R-:W-:Y:S01]  /*0370*/  LOP3.LUT R3, R3, UR9, R4, 0x96, !PT ;  /* 0x0000000903037c12 */ /* 0x000fe2000f8e9604 */
[----:B------:R-:W-:Y:S01]  /*0380*/  UIADD3 UR22, UR6, -0xe443238, URZ ;  /* 0xf1bbcdc806167890 */ /* 0x000fe2000fffe03f */
[----:B------:R-:W-:Y:S01]  /*0390*/  ISETP.GE.U32.AND P5, PT, R137, 0x60, PT ;  /* 0x000000608900780c */ /* 0x000fe20003fa6070 */
[----:B------:R-:W-:Y:S01]  /*03a0*/  UIADD3 UR23, UR7, -0x24c28bd8, URZ ;  /* 0xdb3d742807177890 */ /* 0x000fe2000fffe03f */
[----:B------:R-:W-:Y:S01]  /*03b0*/  LOP3.LUT R4, R9, UR10, R2, 0x96, !PT ;  /* 0x0000000a09047c12 */ /* 0x000fe2000f8e9602 */
[----:B------:R-:W-:Y:S01]  /*03c0*/  IMAD.WIDE.U32 R2, R3, -0x2daee0ad, RZ ;  /* 0xd2511f5303027825 */ /* 0x000fe200078e00ff */
[C---:B------:R-:W-:Y:S01]  /*03d0*/  ISETP.GE.U32.AND P4, PT, R137.reuse, 0x80, PT ;  /* 0x000000808900780c */ /* 0x040fe20003f86070 */
[----:B------:R-:W-:Y:S01]  /*03e0*/  UIADD3 UR24, UR6, -0x700cb87f, URZ ;  /* 0x8ff3478106187890 */ /* 0x000fe2000fffe03f */
[----:B------:R-:W-:Y:S01]  /*03f0*/  ISETP.GE.U32.AND P3, PT, R137, 0xa0, PT ;  /* 0x000000a08900780c */ /* 0x000fe20003f66070 */
[----:B------:R-:W-:Y:S01]  /*0400*/  IMAD.WIDE.U32 R4, R4, -0x2daee0ad, RZ ;  /* 0xd2511f5304047825 */ /* 0x000fe200078e00ff */
[----:B------:R-:W-:-:S02]  /*0410*/  LOP3.LUT R3, R3, UR11, R6, 0x96, !PT ;  /* 0x0000000b03037c12 */ /* 0x000fc4000f8e9606 */
[----:B------:R-:W-:Y:S02]  /*0420*/  P2R R154, PR, RZ, 0x40 ;  /* 0x00000040ff9a7803 */ /* 0x000fe40000000000 */
[----:B------:R-:W-:Y:S01]  /*0430*/  LOP3.LUT R6, R5, UR12, R2, 0x96, !PT ;  /* 0x0000000c05067c12 */ /* 0x000fe2000f8e9602 */
[----:B------:R-:W-:Y:S01]  /*0440*/  IMAD.WIDE.U32 R2, R3, -0x326172a9, RZ ;  /* 0xcd9e8d5703027825 */ /* 0x000fe200078e00ff */
[----:B------:R-:W-:Y:S02]  /*0450*/  P2R R153, PR, RZ, 0x20 ;  /* 0x00000020ff997803 */ /* 0x000fe40000000000 */
[----:B------:R-:W-:Y:S01]  /*0460*/  P2R R152, PR, RZ, 0x10 ;  /* 0x00000010ff987803 */ /* 0x000fe20000000000 */
[----:B------:R-:W-:Y:S01]  /*0470*/  IMAD.WIDE.U32 R6, R6, -0x326172a9, RZ ;  /* 0xcd9e8d5706067825 */ /* 0x000fe200078e00ff */
[----:B------:R-:W-:Y:S02]  /*0480*/  LOP3.LUT R3, R3, UR13, R8, 0x96, !PT ;  /* 0x0000000d03037c12 */ /* 0x000fe4000f8e9608 */
[----:B------:R-:W-:-:S02]  /*0490*/  P2R R151, PR, RZ, 0x8 ;  /* 0x00000008ff977803 */ /* 0x000fc40000000000 */
        /* <DEDUP_REMOVED lines=23> */
[----:B------:R-:W-:Y:S02]  /*0610*/  LOP3.LUT R45, R45, 0x20, RZ, 0xfc, !PT ;  /* 0x000000202d2d7812 */ /* 0x000fe400078efcff */
[----:B0-----:R-:W-:-:S07]  /*0620*/  @!P1 CS2R R102, SRZ ;  /* 0x0000000000669805 */ /* 0x001fce000001ff00 */
.L_x_26003:
[----:B------:R-:W-:Y:S05]  /*0630*/  BSYNC B0 ;  /* 0x0000000000007941 */ /* 0x000fea0003800000 */
.L_x_26002:
        /* <DEDUP_REMOVED lines=14> */
[----:B------:R-:W5:Y:S01]  /*0720*/  LDG.E.64 R42, desc[UR4][R42.64] ;  /* 0x000000042a2a7981 */ /* 0x000f62000c1e1b00 */
[----:B------:R-:W-:Y:S01]  /*0730*/  VIADD R45, R45, 0x20 ;  /* 0x000000202d2d7836 */ /* 0x000fe20000000000 */
[----:B0-----:R-:W-:-:S07]  /*0740*/  @!P1 CS2R R10, SRZ ;  /* 0x00000000000a9805 */ /* 0x001fce000001ff00 */
.L_x_26005:
[----:B------:R-:W-:Y:S05]  /*0750*/  BSYNC B0 ;  /* 0x0000000000007941 */ /* 0x000fea0003800000 */
.L_x_26004:
        /* <DEDUP_REMOVED lines=15> */
[----:B------:R-:W-:-:S02]  /*0850*/  IADD3 R45, R45, 0x20, RZ ;  /* 0x000000202d2d7810 */ /* 0x000fc40007ffe0ff */
[----:B0-----:R-:W-:-:S07]  /*0860*/  @!P1 CS2R R8, SRZ ;  /* 0x0000000000089805 */ /* 0x001fce000001ff00 */
.L_x_26007:
[----:B------:R-:W-:Y:S05]  /*0870*/  BSYNC B0 ;  /* 0x0000000000007941 */ /* 0x000fea0003800000 */
.L_x_26006:
        /* <DEDUP_REMOVED lines=17> */
.L_x_26009:
[----:B------:R-:W-:Y:S05]  /*0990*/  BSYNC B0 ;  /* 0x0000000000007941 */ /* 0x000fea0003800000 */
.L_x_26008:
        /* <DEDUP_REMOVED lines=17> */
.L_x_26011:
[----:B------:R-:W-:Y:S05]  /*0ab0*/  BSYNC B0 ;  /* 0x0000000000007941 */ /* 0x000fea0003800000 */
.L_x_26010:
        /* <DEDUP_REMOVED lines=11> */
[----:B------:R-:W-:Y:S01]  /*0b70*/  ULDC.64 UR26, c[0x0][0x2c8] ;  /* 0x0000b200001a7ab9 */ /* 0x000fe20000000a00 */
[C---:B------:R-:W-:Y:S01]  /*0b80*/  LEA R36, P1, R45.reuse, UR28, 0x3 ;  /* 0x0000001c2d247c11 */ /* 0x040fe2000f8218ff */
[----:B------:R-:W0:Y:S03]  /*0b90*/  LDC.64 R6, c[0x0][0x260] ;  /* 0x00009800ff067b82 */ /* 0x000e260000000a00 */
[----:B------:R-:W-:Y:S02]  /*0ba0*/  LEA.HI.X R37, R45, UR29, RZ, 0x3, P1 ;  /* 0x0000001d2d257c11 */ /* 0x000fe400088f1cff */
[----:B------:R-:W-:-:S04]  /*0bb0*/  ISETP.NE.U32.AND P1, PT, RZ, UR26, PT ;  /* 0x0000001aff007c0c */ /* 0x000fc8000bf25070 */
[----:B------:R-:W-:Y:S01]  /*0bc0*/  ISETP.NE.AND.EX P1, PT, RZ, UR27, PT, P1 ;  /* 0x0000001bff007c0c */ /* 0x000fe2000bf25310 */
[----:B------:R-:W5:-:S12]  /*0bd0*/  LDG.E.64 R36, desc[UR4][R36.64] ;  /* 0x0000000424247981 */ /* 0x000f58000c1e1b00 */
[----:B------:R-:W-:-:S04]  /*0be0*/  @P1 LEA R2, P2, R45, UR26, 0x3 ;  /* 0x0000001a2d021c11 */ /* 0x000fc8000f8418ff */
[C---:B------:R-:W-:Y:S01]  /*0bf0*/  @P1 LEA.HI.X R3, R45.reuse, UR27, RZ, 0x3, P2 ;  /* 0x0000001b2d031c11 */ /* 0x040fe200090f1cff */
[----:B0-----:R-:W-:-:S04]  /*0c00*/  IMAD.WIDE.U32 R6, R45, 0x8, R6 ;  /* 0x000000082d067825 */ /* 0x001fc800078e0006 */
[----:B------:R0:W5:Y:S04]  /*0c10*/  @P1 LDG.E.64 R18, desc[UR4][R2.64] ;  /* 0x0000000402121981 */ /* 0x000168000c1e1b00 */
[----:B------:R0:W5:Y:S01]  /*0c20*/  LDG.E.64 R14, desc[UR4][R6.64] ;  /* 0x00000004060e7981 */ /* 0x000162000c1e1b00 */
[----:B------:R-:W-:Y:S01]  /*0c30*/  VIADD R45, R45, 0x20 ;  /* 0x000000202d2d7836 */ /* 0x000fe20000000000 */
[----:B0-----:R-:W-:-:S07]  /*0c40*/  @!P1 CS2R R18, SRZ ;  /* 0x0000000000129805 */ /* 0x001fce000001ff00 */
.L_x_26013:
[----:B------:R-:W-:Y:S05]  /*0c50*/  BSYNC B0 ;  /* 0x0000000000007941 */ /* 0x000fea0003800000 */
.L_x_26012:
[----:B------:R-:W-:Y:S01]  /*0c60*/  ISETP.GE.U32.AND P1, PT, R137, 0xe0, PT ;  /* 0x000000e08900780c */ /* 0x000fe20003f26070 */
[----:B------:R-:W-:Y:S01]  /*0c70*/  IMAD.WIDE.U32 R2, R12, -0x326172a9, RZ ;  /* 0xcd9e8d570c027825 */ /* 0x000fe200078e00ff */
[----:B------:R-:W-:Y:S01]  /*0c80*/  BSSY B0, `(.L_x_26014) ;  /* 0x0000016000007945 */ /* 0x000fe20003800000 */
[----:B------:R-:W-:Y:S02]  /*0c90*/  LEA R147, R20, R147, 0x2 ;  /* 0x0000009314937211 */ /* 0x000fe400078e10ff */
[----:B------:R-:W-:Y:S01]  /*0ca0*/  IMAD.HI.U32 R5, R139, -0x326172a9, RZ ;  /* 0xcd9e8d578b057827 */ /* 0x000fe200078e00ff */
[----:B------:R-:W-:Y:S02]  /*0cb0*/  P2R R149, PR, RZ, 0x2 ;  /* 0x00000002ff957803 */ /* 0x000fe40000000000 */
[----:B------:R-:W-:Y:S02]  /*0cc0*/  LOP3.LUT R140, R3, UR20, R4, 0x96, !PT ;  /* 0x00000014038c7c12 */ /* 0x000fe4000f8e9604 */
        /* <DEDUP_REMOVED lines=15> */
[----:B------:R-:W-:Y:S01]  /*0dc0*/  VIADD R45, R45, 0x20 ;  /* 0x000000202d2d7836 */ /* 0x000fe20000000000 */
[----:B0-----:R-:W-:-:S07]  /*0dd0*/  @!P1 CS2R R4, SRZ ;  /* 0x0000000000049805 */ /* 0x001fce000001ff00 */
.L_x_26015:
[----:B------:R-:W-:Y:S05]  /*0de0*/  BSYNC B0 ;  /* 0x0000000000007941 */ /* 0x000fea0003800000 */
.L_x_26014:
        /* <DEDUP_REMOVED lines=19> */
.L_x_26017:
[----:B------:R-:W-:Y:S05]  /*0f20*/  BSYNC B0 ;  /* 0x0000000000007941 */ /* 0x000fea0003800000 */
.L_x_26016:
[----:B------:R-:W-:Y:S01]  /*0f30*/  ULDC UR25, c[0x0][0x214] ;  /* 0x0000850000197ab9 */ /* 0x000fe20000000800 */
[----:B------:R-:W-:Y:S02]  /*0f40*/  LOP3.LUT R144, R55, UR23, R50, 0x96, !PT ;  /* 0x0000001737907c12 */ /* 0x000fe4000f8e9632 */
[----:B------:R-:W-:-:S13]  /*0f50*/  ISETP.GE.AND P1, PT, R147, UR25, PT ;  /* 0x0000001993007c0c */ /* 0x000fda000bf26270 */
[----:B------:R-:W-:Y:S05]  /*0f60*/  @P1 EXIT ;  /* 0x000000000000194d */ /* 0x000fea0003800000 */
[--C-:B-----5:R-:W-:Y:S01]  /*0f70*/  SHF.R.U64 R123, R48, 0x10, R49.reuse ;  /* 0x00000010307b7819 */ /* 0x120fe20000001231 */
[--C-:B------:R-:W-:Y:S01]  /*0f80*/  IMAD.MOV.U32 R51, RZ, RZ, R49.reuse ;  /* 0x000000ffff337224 */ /* 0x100fe200078e0031 */
[----:B------:R-:W-:Y:S01]  /*0f90*/  SHF.R.U32.HI R121, RZ, 0x10, R49 ;  /* 0x00000010ff797819 */ /* 0x000fe20000011631 */
[--C-:B------:R-:W-:Y:S01]  /*0fa0*/  IMAD.MOV.U32 R49, RZ, RZ, R39.reuse ;  /* 0x000000ffff317224 */ /* 0x100fe200078e0027 */
[----:B------:R-:W-:Y:S01]  /*0fb0*/  SHF.R.U64 R119, R38, 0x10, R39 ;  /* 0x0000001026777819 */ /* 0x000fe20000001227 */
[----:B------:R-:W-:Y:S01]  /*0fc0*/  IMAD.MOV.U32 R77, RZ, RZ, R27 ;  /* 0x000000ffff4d7224 */ /* 0x000fe200078e001b */
[----:B------:R-:W-:Y:S01]  /*0fd0*/  SHF.R.U32.HI R117, RZ, 0x10, R39 ;  /* 0x00000010ff757819 */ /* 0x000fe20000011627 */
[----:B------:R-:W-:Y:S01]  /*0fe0*/  IMAD.MOV.U32 R39, RZ, RZ, R15 ;  /* 0x000000ffff277224 */ /* 0x000fe200078e000f */
[----:B------:R-:W-:Y:S01]  /*0ff0*/  MOV R80, R26 ;  /* 0x0000001a00507202 */ /* 0x000fe20000000f00 */
[----:B------:R-:W-:Y:S01]  /*1000*/  IMAD R140, R140, -0x2daee0ad, RZ ;  /* 0xd2511f538c8c7824 */ /* 0x000fe200078e02ff */
[--C-:B------:R-:W-:Y:S01]  /*1010*/  SHF.R.U64 R79, R26, 0x10, R27.reuse ;  /* 0x000000101a4f7819 */ /* 0x100fe2000000121b */
[----:B------:R-:W-:Y:S01]  /*1020*/  IMAD R139, R139, -0x326172a9, RZ ;  /* 0xcd9e8d578b8b7824 */ /* 0x000fe200078e02ff */
[----:B------:R-:W-:Y:S01]  /*1030*/  SHF.R.U32.HI R78, RZ, 0x10, R27 ;  /* 0x00000010ff4e7819 */ /* 0x000fe2000001161b */
[----:B------:R-:W-:Y:S01]  /*1040*/  IMAD.HI.U32 R0, R144, -0x326172a9, RZ ;  /* 0xcd9e8d5790007827 */ /* 0x000fe200078e00ff */
[--C-:B------:R-:W-:Y:S01]  /*1050*/  SHF.R.U64 R27, R14, 0x10, R15.reuse ;  /* 0x000000100e1b7819 */ /* 0x100fe2000000120f */
[----:B------:R-:W-:Y:S01]  /*1060*/  ULDC.64 UR26, c[0x0][0x270] ;  /* 0x00009c00001a7ab9 */ /* 0x000fe20000000a00 */
[----:B------:R-:W-:Y:S01]  /*1070*/  SHF.R.U32.HI R26, RZ, 0x10, R15 ;  /* 0x00000010ff1a7819 */ /* 0x000fe2000001160f */
[----:B------:R-:W-:Y:S01]  /*1080*/  IMAD.HI.U32 R15, R142, -0x2daee0ad, RZ ;  /* 0xd2511f538e0f7827 */ /* 0x000fe200078e00ff */
[--C-:B------:R-:W-:Y:S01]  /*1090*/  SHF.R.U64 R131, R42, 0x10, R43.reuse ;  /* 0x000000102a837819 */ /* 0x100fe2000000122b */
[----:B------:R-:W-:Y:S01]  /*10a0*/  HFMA2.MMA R138, -RZ, RZ, 0, 0 ;  /* 0x00000000ff8a7435 */ /* 0x000fe200000001ff */
[--C-:B------:R-:W-:Y:S01]  /*10b0*/  SHF.R.U32.HI R129, RZ, 0x10, R43.reuse ;  /* 0x00000010ff817819 */ /* 0x100fe2000001162b */
[----:B------:R-:W-:Y:S01]  /*10c0*/  IMAD.MOV.U32 R55, RZ, RZ, R43 ;  /* 0x000000ffff377224 */ /* 0x000fe200078e002b */
[----:B------:R-:W-:Y:S01]  /*10d0*/  MOV R136, R40 ;  /* 0x0000002800887202 */ /* 0x000fe20000000f00 */
[--C-:B------:R-:W-:Y:S01]  /*10e0*/  IMAD.MOV.U32 R57, RZ, RZ, R41.reuse ;  /* 0x000000ffff397224 */ /* 0x100fe200078e0029 */
[----:B------:R-:W-:Y:S01]  /*10f0*/  SHF.R.U64 R135, R40, 0x10, R41 ;  /* 0x0000001028877819 */ /* 0x000fe20000001229 */
[----:B------:R-:W-:Y:S01]  /*1100*/  IMAD.MOV.U32 R53, RZ, RZ, R47 ;  /* 0x000000ffff357224 */ /* 0x000fe200078e002f */
[----:B------:R-:W-:Y:S01]  /*1110*/  SHF.R.U32.HI R133, RZ, 0x10, R41 ;  /* 0x00000010ff857819 */ /* 0x000fe20000011629 */
[----:B------:R-:W-:Y:S01]  /*1120*/  IMAD.MOV.U32 R81, RZ, RZ, R29 ;  /* 0x000000ffff517224 */ /* 0x000fe200078e001d */
        /* <DEDUP_REMOVED lines=8> */
[----:B------:R-:W-:Y:S01]  /*11b0*/  MOV R76, R22 ;  /* 0x00000016004c7202 */ /* 0x000fe20000000f00 */
[----:B------:R-:W-:Y:S01]  /*11c0*/  HADD2.F32 R100, -RZ, R103.H0_H0 ;  /* 0x20000067ff647230 */ /* 0x000fe20000004100 */
[--C-:B------:R-:W-:Y:S01]  /*11d0*/  SHF.R.U64 R75, R22, 0x10, R23.reuse ;  /* 0x00000010164b7819 */ /* 0x100fe20000001217 */
[----:B------:R-:W-:Y:S01]  /*11e0*/  HADD2.F32 R98, -RZ, R11.H0_H0 ;  /* 0x2000000bff627230 */ /* 0x000fe20000004100 */
        /* <DEDUP_REMOVED lines=15> */
[----:B------:R-:W-:Y:S01]  /*12e0*/  BSSY B0, `(.L_x_26018) ;  /* 0x0000d4d000007945 */ /* 0x000fe20003800000 */
[--C-:B------:R-:W-:Y:S01]  /*12f0*/  SHF.R.U64 R23, R6, 0x10, R7.reuse ;  /* 0x0000001006177819 */ /* 0x100fe20000001207 */
[----:B------:R-:W-:Y:S01]  /*1300*/  HADD2.F32 R99, -RZ, R30.H0_H0 ;  /* 0x2000001eff637230 */ /* 0x000fe20000004100 */
[----:B------:R-:W-:Y:S01]  /*1310*/  SHF.R.U32.HI R22, RZ, 0x10, R7 ;  /* 0x00000010ff167819 */ /* 0x000fe20000011607 */
[--C-:B------:R-:W-:Y:S01]  /*1320*/  IMAD.MOV.U32 R7, RZ, RZ, R13.reuse ;  /* 0x000000ffff077224 */ /* 0x100fe200078e000d */
[----:B------:R-:W-:Y:S01]  /*1330*/  MOV R108, R20 ;  /* 0x00000014006c7202 */ /* 0x000fe20000000f00 */
[----:B------:R-:W-:Y:S01]  /*1340*/  HADD2.F32 R94, -RZ, R31.H0_H0 ;  /* 0x2000001fff5e7230 */ /* 0x000fe20000004100 */
[----:B------:R-:W-:Y:S01]  /*1350*/  MOV R72, R16 ;  /* 0x0000001000487202 */ /* 0x000fe20000000f00 */
[----:B------:R-:W-:Y:S01]  /*1360*/  HADD2.F32 R97, -RZ, R24.H0_H0 ;  /* 0x20000018ff617230 */ /* 0x000fe20000004100 */
[----:B------:R-:W-:Y:S01]  /*1370*/  MOV R28, R14 ;  /* 0x0000000e001c7202 */ /* 0x000fe20000000f00 */
[----:B------:R-:W-:Y:S01]  /*1380*/  HADD2.F32 R92, -RZ, R25.H0_H0 ;  /* 0x20000019ff5c7230 */ /* 0x000fe20000004100 */
[--C-:B------:R-:W-:Y:S01]  /*1390*/  SHF.R.U64 R17, R12, 0x10, R13.reuse ;  /* 0x000000100c117819 */ /* 0x100fe2000000120d */
[----:B------:R-:W-:Y:S01]  /*13a0*/  HADD2.F32 R93, -RZ, R4.H0_H0 ;  /* 0x20000004ff5d7230 */ /* 0x000fe20000004100 */
[----:B------:R-:W-:Y:S01]  /*13b0*/  SHF.R.U32.HI R37, RZ, 0x10, R13 ;  /* 0x00000010ff257819 */ /* 0x000fe2000001160d */
[----:B------:R-:W-:Y:S01]  /*13c0*/  HADD2.F32 R88, -RZ, R5.H0_H0 ;  /* 0x20000005ff587230 */ /* 0x000fe20000004100 */
[----:B------:R-:W-:Y:S01]  /*13d0*/  LOP3.LUT R140, R15, UR33, R140, 0x96, !PT ;  /* 0x000000210f8c7c12 */ /* 0x000fe2000f8e968c */
[----:B------:R-:W-:Y:S01]  /*13e0*/  UISETP.NE.U32.AND UP0, UPT, UR26, URZ, UPT ;  /* 0x0000003f1a00728c */ /* 0x000fe2000bf05070 */
[----:B------:R-:W-:Y:S01]  /*13f0*/  MOV R132, R42 ;  /* 0x0000002a00847202 */ /* 0x000fe20000000f00 */
[----:B------:R-:W-:Y:S01]  /*1400*/  HADD2.F32 R91, -RZ, R2.H0_H0 ;  /* 0x20000002ff5b7230 */ /* 0x000fe20000004100 */
[----:B------:R-:W-:Y:S01]  /*1410*/  MOV R120, R38 ;  /* 0x0000002600787202 */ /* 0x000fe20000000f00 */
[----:B------:R-:W-:Y:S01]  /*1420*/  HADD2.F32 R89, -RZ, R3.H0_H0 ;  /* 0x20000003ff597230 */ /* 0x000fe20000004100 */
[----:B------:R-:W-:Y:S01]  /*1430*/  MOV R20, R12 ;  /* 0x0000000c00147202 */ /* 0x000fe20000000f00 */
[----:B------:R-:W-:Y:S01]  /*1440*/  IMAD R144, R144, -0x326172a9, RZ ;  /* 0xcd9e8d5790907824 */ /* 0x000fe200078e02ff */
[----:B------:R-:W-:Y:S01]  /*1450*/  LOP3.LUT R139, R0, UR24, R139, 0x96, !PT ;  /* 0x00000018008b7c12 */ /* 0x000fe2000f8e968b */
[----:B------:R-:W-:Y:S01]  /*1460*/  IMAD R142, R142, -0x2daee0ad, RZ ;  /* 0xd2511f538e8e7824 */ /* 0x000fe200078e02ff */
        /* <DEDUP_REMOVED lines=9> */
[----:B------:R-:W-:Y:S01]  /*1500*/  HADD2.F32 R134, -RZ, R57.H0_H0 ;  /* 0x20000039ff867230 */ /* 0x000fe20000004100 */
[--C-:B------:R-:W-:Y:S01]  /*1510*/  SHF.R.U64 R87, R32, 0x10, R33.reuse ;  /* 0x0000001020577819 */ /* 0x100fe20000001221 */
[----:B------:R-:W-:Y:S01]  /*1520*/  HADD2.F32 R133, -RZ, R133.H0_H0 ;  /* 0x20000085ff857230 */ /* 0x000fe20000004100 */
[----:B------:R-:W-:Y:S01]  /*1530*/  SHF.R.U32.HI R86, RZ, 0x10, R33 ;  /* 0x00000010ff567819 */ /* 0x000fe20000011621 */
        /* <DEDUP_REMOVED lines=103> */
.L_x_26276:
[----:B------:R-:W-:Y:S01]  /*1bb0*/  PLOP3.LUT P1, PT, PT, PT, UP0, 0x80, 0x0 ;  /* 0x000000000000781c */ /* 0x000fe20003f2f008 */
[----:B------:R-:W-:Y:S01]  /*1bc0*/  IMAD.MOV.U32 R68, RZ, RZ, 0x4 ;  /* 0x00000004ff447424 */ /* 0x000fe200078e00ff */
[----:B------:R-:W-:Y:S01]  /*1bd0*/  @UP0 ULDC.64 UR26, c[0x0][0x270] ;  /* 0x00009c00001a0ab9 */ /* 0x000fe20000000a00 */
[----:B------:R-:W-:-:S10]  /*1be0*/  MOV R71, 0x3f800000 ;  /* 0x3f80000000477802 */ /* 0x000fd40000000f00 */
        /* <DEDUP_REMOVED lines=33> */
.L_x_26022:
[----:B------:R-:W-:-:S07]  /*1e00*/  MOV R160, R144 ;  /* 0x0000009000a07202 */ /* 0x000fce0000000f00 */
.L_x_26023:
[----:B------:R-:W-:Y:S05]  /*1e10*/  BSYNC B2 ;  /* 0x0000000000027941 */ /* 0x000fea0003800000 */
.L_x_26021:
        /* <DEDUP_REMOVED lines=16> */
.L_x_26027:
[----:B------:R-:W-:Y:S05]  /*1f20*/  BSYNC B3 ;  /* 0x0000000000037941 */ /* 0x000fea0003800000 */
.L_x_26026:
        /* <DEDUP_REMOVED lines=44> */
.L_x_26025:
[----:B------:R-:W-:Y:S05]  /*21f0*/  BSYNC B2 ;  /* 0x0000000000027941 */ /* 0x000fea0003800000 */
.L_x_26024:
[----:B------:R-:W0:Y:S01]  /*2200*/  LDC R156, c[0x0][0x298] ;  /* 0x0000a600ff9c7b82 */ /* 0x000e220000000800 */
[----:B------:R-:W-:Y:S01]  /*2210*/  I2FP.F32.U32 R141, R160 ;  /* 0x000000a0008d7245 */ /* 0x000fe20000201000 */
[----:B------:R-:W-:Y:S02]  /*2220*/  IMAD.MOV.U32 R158, RZ, RZ, 0x2f800000 ;  /* 0x2f800000ff9e7424 */ /* 0x000fe400078e00ff */
[----:B-----5:R-:W-:Y:S01]  /*2230*/  FMUL.FTZ R159, R36, R71 ;  /* 0x00000047249f7220 */ /* 0x020fe20000410000 */
[----:B------:R-:W-:Y:S01]  /*2240*/  ISETP.NE.U32.AND P1, PT, R68, RZ, PT ;  /* 0x000000ff4400720c */ /* 0x000fe20003f25070 */
[----:B------:R-:W-:Y:S01]  /*2250*/  BSSY B2, `(.L_x_26028) ;  /* 0x0000015000027945 */ /* 0x000fe20003800000 */
[----:B------:R-:W-:Y:S01]  /*2260*/  FFMA.FTZ R36, R141, R158, 1.1641532182693481445e-10 ;  /* 0x2f0000008d247423 */ /* 0x000fe2000001009e */
[----:B------:R-:W-:Y:S01]  /*2270*/  ISETP.NE.AND P3, PT, R161, 0x1, PT ;  /* 0x00000001a100780c */ /* 0x000fe20003f65270 */
[----:B------:R-:W1:Y:S01]  /*2280*/  LDC R157, c[0x0][0x294] ;  /* 0x0000a500ff9d7b82 */ /* 0x000e620000000800 */
[----:B------:R-:W-:-:S02]  /*2290*/  ISETP.NE.AND.EX P1, PT, R69, RZ, PT, P1 ;  /* 0x000000ff4500720c */ /* 0x000fc40003f25310 */
[----:B------:R-:W-:Y:S01]  /*22a0*/  IADD3 R141, R161, 0x1, RZ ;  /* 0x00000001a18d7810 */ /* 0x000fe20007ffe0ff */
[----:B0-----:R-:W-:Y:S01]  /*22b0*/  FMUL.FTZ R159, R159, R156 ;  /* 0x0000009c9f9f7220 */ /* 0x001fe20000410000 */
[----:B-1----:R-:W-:-:S04]  /*22c0*/  FSETP.GTU.FTZ.AND P2, PT, R36, R157, PT ;  /* 0x0000009d2400720b */ /* 0x002fc80003f5c000 */
        /* <DEDUP_REMOVED lines=12> */
.L_x_26029:
[----:B------:R-:W-:-:S07]  /*2390*/  MOV R159, R144 ;  /* 0x00000090009f7202 */ /* 0x000fce0000000f00 */
.L_x_26030:
[----:B------:R-:W-:Y:S05]  /*23a0*/  BSYNC B2 ;  /* 0x0000000000027941 */ /* 0x000fea0003800000 */
.L_x_26028:
        /* <DEDUP_REMOVED lines=16> */
.L_x_26034:
[----:B------:R-:W-:Y:S05]  /*24b0*/  BSYNC B3 ;  /* 0x0000000000037941 */ /* 0x000fea0003800000 */
.L_x_26033:
        /* <DEDUP_REMOVED lines=40> */
[----:B------:R-:W-:Y:S01]  /*2740*/  IMAD.WIDE.U32 R68, R141, -0x2daee0ad, RZ ;  /* 0xd2511f538d447825 */ /* 0x000fe200078e00ff */
[----:B------:R-:W-:-:S03]  /*2750*/  HFMA2.MMA R141, -RZ, RZ, 0, 0 ;  /* 0x00000000ff8d7435 */ /* 0x000fc600000001ff */
[----:B------:R-:W-:Y:S01]  /*2760*/  IMAD.MOV.U32 R142, RZ, RZ, R68 ;  /* 0x000000ffff8e7224 */ /* 0x000fe200078e0044 */
[----:B------:R-:W-:-:S07]  /*2770*/  LOP3.LUT R140, R69, UR33, R140, 0x96, !PT ;  /* 0x00000021458c7c12 */ /* 0x000fce000f8e968c */
.L_x_26032:
[----:B------:R-:W-:Y:S05]  /*2780*/  BSYNC B2 ;  /* 0x0000000000027941 */ /* 0x000fea0003800000 */
.L_x_26031:
[----:B------:R-:W-:Y:S01]  /*2790*/  I2FP.F32.U32 R69, R159 ;  /* 0x0000009f00457245 */ /* 0x000fe20000201000 */
[----:B------:R-:W-:Y:S01]  /*27a0*/  FMUL.FTZ R37, R37, R71 ;  /* 0x0000004725257220 */ /* 0x000fe20000410000 */
[----:B------:R-:W-:Y:S01]  /*27b0*/  ISETP.NE.AND P4, PT, R141, 0x1, PT ;  /* 0x000000018d00780c */ /* 0x000fe20003f85270 */
[----:B------:R-:W-:Y:S02]  /*27c0*/  BSSY B2, `(.L_x_26035) ;  /* 0x0000012000027945 */ /* 0x000fe40003800000 */
[----:B------:R-:W-:Y:S01]  /*27d0*/  FFMA.FTZ R68, R69, R158, 1.1641532182693481445e-10 ;  /* 0x2f00000045447423 */ /* 0x000fe2000001009e */
[----:B------:R-:W-:-:S04]  /*27e0*/  FMUL.FTZ R37, R37, R156 ;  /* 0x0000009c25257220 */ /* 0x000fc80000410000 */
        /* <DEDUP_REMOVED lines=14> */
.L_x_26036:
[----:B------:R-:W-:-:S07]  /*28d0*/  IMAD.MOV.U32 R159, RZ, RZ, R144 ;  /* 0x000000ffff9f7224 */ /* 0x000fce00078e0090 */
.L_x_26037:
[----:B------:R-:W-:Y:S05]  /*28e0*/  BSYNC B2 ;  /* 0x0000000000027941 */ /* 0x000fea0003800000 */
.L_x_26035:
        /* <DEDUP_REMOVED lines=16> */
.L_x_26041:
[----:B------:R-:W-:Y:S05]  /*29f0*/  BSYNC B3 ;  /* 0x0000000000037941 */ /* 0x000fea0003800000 */
.L_x_26040:
        /* <DEDUP_REMOVED lines=44> */
.L_x_26039:
[----:B------:R-:W-:Y:S05]  /*2cc0*/  BSYNC B2 ;  /* 0x0000000000027941 */ /* 0x000fea0003800000 */
.L_x_26038:
        /* <DEDUP_REMOVED lines=20> */
.L_x_26043:
[----:B------:R-:W-:-:S07]  /*2e10*/  MOV R159, R144 ;  /* 0x00000090009f7202 */ /* 0x000fce0000000f00 */
.L_x_26044:
[----:B------:R-:W-:Y:S05]  /*2e20*/  BSYNC B2 ;  /* 0x0000000000027941 */ /* 0x000fea0003800000 */
.L_x_26042:
        /* <DEDUP_REMOVED lines=16> */
.L_x_26048:
[----:B------:R-:W-:Y:S05]  /*2f30*/  BSYNC B3 ;  /* 0x0000000000037941 */ /* 0x000fea0003800000 */
.L_x_26047:
        /* <DEDUP_REMOVED lines=44> */
.L_x_26046:
[----:B------:R-:W-:Y:S05]  /*3200*/  BSYNC B2 ;  /* 0x0000000000027941 */ /* 0x000fea0003800000 */
.L_x_26045:
        /* <DEDUP_REMOVED lines=10> */
[----:B------:R-:W-:Y:S01]  /*32b0*/  FMUL.FTZ R39, R133, R68 ;  /* 0x0000004485277220 */ /* 0x000fe20000410000 */
[----:B------:R-:W-:Y:S02]  /*32c0*/  IADD3 R161, R161, R156, R162 ;  /* 0x0000009ca1a17210 */ /* 0x000fe40007ffe0a2 */
[----:B------:R-:W-:Y:S01]  /*32d0*/  IADD3 R156, R155, 0x20, RZ ;  /* 0x000000209b9c7810 */ /* 0x000fe20007ffe0ff */
[----:B------:R-:W-:Y:S01]  /*32e0*/  @P1 FADD.FTZ R39, R35, R39 ;  /* 0x0000002723271221 */ /* 0x000fe20000010000 */
[----:B------:R-:W-:Y:S01]  /*32f0*/  LEA R158, P1, R155, UR28, 0x4 ;  /* 0x0000001c9b9e7c11 */ /* 0x000fe2000f8220ff */
[----:B------:R-:W-:-:S03]  /*3300*/  IMAD.IADD R161, R161, 0x1, R160 ;  /* 0x00000001a1a17824 */ /* 0x000fc600078e02a0 */
[C---:B------:R-:W-:Y:S02]  /*3310*/  LEA.HI.X R159, R155.reuse, UR29, RZ, 0x4, P1 ;  /* 0x0000001d9b9f7c11 */ /* 0x040fe400088f24ff */
[----:B------:R-:W-:-:S03]  /*3320*/  LEA R68, P1, R155, UR30, 0x2 ;  /* 0x0000001e9b447c11 */ /* 0x000fc6000f8210ff */
[----:B------:R0:W-:Y:S01]  /*3330*/  STG.E.128 desc[UR4][R158.64], R36 ;  /* 0x000000249e007986 */ /* 0x0001e2000c101d04 */
[----:B------:R-:W-:-:S05]  /*3340*/  LEA.HI.X R69, R155, UR31, RZ, 0x2, P1 ;  /* 0x0000001f9b457c11 */ /* 0x000fca00088f14ff */
[----:B------:R0:W-:Y:S04]  /*3350*/  STG.E desc[UR4][R68.64], R161 ;  /* 0x000000a144007986 */ /* 0x0001e8000c101904 */
.L_x_26020:
[----:B------:R-:W-:Y:S05]  /*3360*/  BSYNC B1 ;  /* 0x0000000000017941 */ /* 0x000fea0003800000 */
.L_x_26019:
        /* <DEDUP_REMOVED lines=24> */
.L_x_26052:
[----:B------:R-:W-:-:S07]  /*34f0*/  IMAD.MOV.U32 R160, RZ, RZ, R144 ;  /* 0x000000ffffa07224 */ /* 0x000fce00078e0090 */
.L_x_26053:
[----:B------:R-:W-:Y:S05]  /*3500*/  BSYNC B2 ;  /* 0x0000000000027941 */ /* 0x000fea0003800000 */
.L_x_26051:
        /* <DEDUP_REMOVED lines=16> */
.L_x_26057:
[----:B------:R-:W-:Y:S05]  /*3610*/  BSYNC B3 ;  /* 0x0000000000037941 */ /* 0x000fea0003800000 */
.L_x_26056:
        /* <DEDUP_REMOVED lines=44> */
.L_x_26055:
[----:B------:R-:W-:Y:S05]  /*38e0*/  BSYNC B2 ;  /* 0x0000000000027941 */ /* 0x000fea0003800000 */
.L_x_26054:
[----:B------:R-:W0:Y:S01]  /*38f0*/  LDC R157, c[0x0][0x298] ;  /* 0x0000a600ff9d7b82 */ /* 0x000e220000000800 */
[----:B------:R-:W-:Y:S01]  /*3900*/  HFMA2.MMA R159, -RZ, RZ, 0.1171875, 0 ;  /* 0x2f800000ff9f7435 */ /* 0x000fe200000001ff */
[----:B------:R-:W-:Y:S01]  /*3910*/  I2FP.F32.U32 R160, R160 ;  /* 0x000000a000a07245 */ /* 0x000fe20000201000 */
[----:B-----5:R-:W-:Y:S01]  /*3920*/  FMUL.FTZ R40, R40, R71 ;  /* 0x0000004728287220 */ /* 0x020fe20000410000 */
[----:B------:R-:W-:Y:S01]  /*3930*/  ISETP.NE.U32.AND P1, PT, R68, RZ, PT ;  /* 0x000000ff4400720c */ /* 0x000fe20003f25070 */
[----:B------:R-:W-:Y:S01]  /*3940*/  BSSY B2, `(.L_x_26058) ;  /* 0x0000015000027945 */ /* 0x000fe20003800000 */
[----:B------:R-:W-:Y:S02]  /*3950*/  ISETP.NE.AND P3, PT, R161, 0x1, PT ;  /* 0x00000001a100780c */ /* 0x000fe40003f65270 */
[----:B------:R-:W1:Y:S01]  /*3960*/  LDC R158, c[0x0][0x294] ;  /* 0x0000a500ff9e7b82 */ /* 0x000e620000000800 */
[----:B------:R-:W-:Y:S02]  /*3970*/  ISETP.NE.AND.EX P1, PT, R69, RZ, PT, P1 ;  /* 0x000000ff4500720c */ /* 0x000fe40003f25310 */
[----:B------:R-:W-:Y:S01]  /*3980*/  FFMA.FTZ R141, R160, R159, 1.1641532182693481445e-10 ;  /* 0x2f000000a08d7423 */ /* 0x000fe2000001009f */
[----:B0-----:R-:W-:-:S04]  /*3990*/  FMUL.FTZ R40, R40, R157 ;  /* 0x0000009d28287220 */ /* 0x001fc80000410000 */
[----:B-1----:R-:W-:-:S04]  /*39a0*/  FSETP.GTU.FTZ.AND P2, PT, R141, R158, PT ;  /* 0x0000009e8d00720b */ /* 0x002fc80003f5c000 */
        /* <DEDUP_REMOVED lines=13> */
.L_x_26059:
[----:B------:R-:W-:-:S07]  /*3a80*/  IMAD.MOV.U32 R162, RZ, RZ, R144 ;  /* 0x000000ffffa27224 */ /* 0x000fce00078e0090 */
.L_x_26060:
[----:B------:R-:W-:Y:S05]  /*3a90*/  BSYNC B2 ;  /* 0x0000000000027941 */ /* 0x000fea0003800000 */
.L_x_26058:
        /* <DEDUP_REMOVED lines=16> */
.L_x_26064:
[----:B------:R-:W-:Y:S05]  /*3ba0*/  BSYNC B3 ;  /* 0x0000000000037941 */ /* 0x000fea0003800000 */
.L_x_26063:
        /* <DEDUP_REMOVED lines=44> */
.L_x_26062:
[----:B------:R-:W-:Y:S05]  /*3e70*/  BSYNC B2 ;  /* 0x0000000000027941 */ /* 0x000fea0003800000 */
.L_x_26061:
        /* <DEDUP_REMOVED lines=20> */
.L_x_26066:
[----:B------:R-:W-:-:S07]  /*3fc0*/  MOV R162, R144 ;  /* 0x0000009000a27202 */ /* 0x000fce0000000f00 */
.L_x_26067:
[----:B------:R-:W-:Y:S05]  /*3fd0*/  BSYNC B2 ;  /* 0x0000000000027941 */ /* 0x000fea0003800000 */
.L_x_26065:
        /* <DEDUP_REMOVED lines=16> */
.L_x_26071:
[----:B------:R-:W-:Y:S05]  /*40e0*/  BSYNC B3 ;  /* 0x0000000000037941 */ /* 0x000fea0003800000 */
.L_x_26070:
        /* <DEDUP_REMOVED lines=40> */
[----:B------:R-:W-:Y:S01]  /*4370*/  MOV R144, R68 ;  /* 0x0000004400907202 */ /* 0x000fe20000000f00 */
[----:B------:R-:W-:-:S04]  /*4380*/  IMAD.WIDE.U32 R68, R141, -0x2daee0ad, RZ ;  /* 0xd2511f538d447825 */ /* 0x000fc800078e00ff */
[----:B------:R-:W-:Y:S01]  /*4390*/  IMAD.MOV.U32 R142, RZ, RZ, R68 ;  /* 0x000000ffff8e7224 */ /* 0x000fe200078e0044 */
[----:B------:R-:W-:-:S07]  /*43a0*/  LOP3.LUT R140, R69, UR33, R140, 0x96, !PT ;  /* 0x00000021458c7c12 */ /* 0x000fce000f8e968c */
.L_x_26069:
[----:B------:R-:W-:Y:S05]  /*43b0*/  BSYNC B2 ;  /* 0x0000000000027941 */ /* 0x000fea0003800000 */
.L_x_26068:
        /* <DEDUP_REMOVED lines=20> */
.L_x_26073:
[----:B------:R-:W-:-:S07]  /*4500*/  IMAD.MOV.U32 R160, RZ, RZ, R144 ;  /* 0x000000ffffa07224 */ /* 0x000fce00078e0090 */
.L_x_26074:
[----:B------:R-:W-:Y:S05]  /*4510*/  BSYNC B2 ;  /* 0x0000000000027941 */ /* 0x000fea0003800000 */
.L_x_26072:
        /* <DEDUP_REMOVED lines=16> */
.L_x_26078:
[----:B------:R-:W-:Y:S05]  /*4620*/  BSYNC B3 ;  /* 0x0000000000037941 */ /* 0x000fea0003800000 */
.L_x_26077:
        /* <DEDUP_REMOVED lines=44> */
.L_x_26076:
[----:B------:R-:W-:Y:S05]  /*48f0*/  BSYNC B2 ;  /* 0x0000000000027941 */ /* 0x000fea0003800000 */
.L_x_26075:
[----:B------:R-:W-:Y:S02]  /*4900*/  I2FP.F32.U32 R68, R160 ;  /* 0x000000a000447245 */ /* 0x000fe40000201000 */
[----:B------:R-:W-:Y:S02]  /*4910*/  SEL R162, RZ, 0x100, P3 ;  /* 0x00000100ffa27807 */ /* 0x000fe40001800000 */
[----:B------:R-:W-:Y:S01]  /*4920*/  SEL R161, RZ, 0x10000, P4 ;  /* 0x00010000ffa17807 */ /* 0x000fe20002000000 */
[----:B------:R-:W-:Y:S01]  /*4930*/  FFMA.FTZ R159, R68, R159, 1.1641532182693481445e-10 ;  /* 0x2f000000449f7423 */ /* 0x000fe2000001009f */
[----:B------:R-:W-:Y:S01]  /*4940*/  FMUL.FTZ R68, R43, R71 ;  /* 0x000000472b447220 */ /* 0x000fe20000410000 */
[----:B------:R-:W-:-:S03]  /*4950*/  SEL R160, RZ, 0x1, P2 ;  /* 0x00000001ffa07807 */ /* 0x000fc60001000000 */
[----:B------:R-:W-:Y:S01]  /*4960*/  FMUL.FTZ R68, R68, R157 ;  /* 0x0000009d44447220 */ /* 0x000fe20000410000 */
[----:B------:R-:W-:-:S04]  /*4970*/  FSETP.GTU.FTZ.AND P3, PT, R159, R158, PT ;  /* 0x0000009e9f00720b */ /* 0x000fc80003f7c000 */
[----:B------:R-:W-:Y:S02]  /*4980*/  FSEL R68, R68, RZ, !P3 ;  /* 0x000000ff44447208 */ /* 0x000fe40005800000 */
[----:B------:R-:W-:-:S03]  /*4990*/  SEL R157, RZ, 0x1000000, P3 ;  /* 0x01000000ff9d7807 */ /* 0x000fc60001800000 */
[----:B------:R-:W-:Y:S01]  /*49a0*/  FMUL.FTZ R43, R129, R68 ;  /* 0x00000044812b7220 */ /* 0x000fe20000410000 */
[----:B------:R-:W-:-:S03]  /*49b0*/  IADD3 R157, R162, R157, R161 ;  /* 0x0000009da29d7210 */ /* 0x000fc60007ffe0a1 */
[----:B------:R-:W-:Y:S01]  /*49c0*/  @P1 FADD.FTZ R43, R35, R43 ;  /* 0x0000002b232b1221 */ /* 0x000fe20000010000 */
[C---:B------:R-:W-:Y:S02]  /*49d0*/  LEA R158, P1, R156.reuse, UR28, 0x4 ;  /* 0x0000001c9c9e7c11 */ /* 0x040fe4000f8220ff */
[----:B------:R-:W-:Y:S02]  /*49e0*/  IADD3 R157, R157, R160, RZ ;  /* 0x000000a09d9d7210 */ /* 0x000fe40007ffe0ff */
[C---:B------:R-:W-:Y:S02]  /*49f0*/  LEA.HI.X R159, R156.reuse, UR29, RZ, 0x4, P1 ;  /* 0x0000001d9c9f7c11 */ /* 0x040fe400088f24ff */
[----:B------:R-:W-:-:S03]  /*4a00*/  LEA R68, P1, R156, UR30, 0x2 ;  /* 0x0000001e9c447c11 */ /* 0x000fc6000f8210ff */
[----:B------:R1:W-:Y:S01]  /*4a10*/  STG.E.128 desc[UR4][R158.64], R40 ;  /* 0x000000289e007986 */ /* 0x0003e2000c101d04 */
[C---:B------:R-:W-:Y:S01]  /*4a20*/  LEA.HI.X R69, R156.reuse, UR31, RZ, 0x2, P1 ;  /* 0x0000001f9c457c11 */ /* 0x040fe200088f14ff */
[----:B------:R-:W-:-:S04]  /*4a30*/  VIADD R156, R156, 0x20 ;  /* 0x000000209c9c7836 */ /* 0x000fc80000000000 */
[----:B------:R1:W-:Y:S04]  /*4a40*/  STG.E desc[UR4][R68.64], R157 ;  /* 0x0000009d44007986 */ /* 0x0003e8000c101904 */
.L_x_26050:
[----:B------:R-:W-:Y:S05]  /*4a50*/  BSYNC B1 ;  /* 0x0000000000017941 */ /* 0x000fea0003800000 */
.L_x_26049:
        /* <DEDUP_REMOVED lines=24> */
.L_x_26082:
[----:B------:R-:W-:-:S07]  /*4be0*/  MOV R160, R144 ;  /* 0x0000009000a07202 */ /* 0x000fce0000000f00 */
.L_x_26083:
[----:B------:R-:W-:Y:S05]  /*4bf0*/  BSYNC B2 ;  /* 0x0000000000027941 */ /* 0x000fea0003800000 */
.L_x_26081:
        /* <DEDUP_REMOVED lines=16> */
.L_x_26087:
[----:B------:R-:W-:Y:S05]  /*4d00*/  BSYNC B3 ;  /* 0x0000000000037941 */ /* 0x000fea0003800000 */
.L_x_26086:
        /* <DEDUP_REMOVED lines=44> */
.L_x_26085:
[----:B------:R-:W-:Y:S05]  /*4fd0*/  BSYNC B2 ;  /* 0x0000000000027941 */ /* 0x000fea0003800000 */
.L_x_26084:
        /* <DEDUP_REMOVED lines=9> */
[----:B------:R-:W-:Y:S01]  /*5070*/  ISETP.NE.AND.EX P1, PT, R69, RZ, PT, P1 ;  /* 0x000000ff4500720c */ /* 0x000fe20003f25310 */
[----:B0-----:R-:W-:Y:S01]  /*5080*/  FMUL.FTZ R44, R44, R157 ;  /* 0x0000009d2c2c7220 */ /* 0x001fe20000410000 */
[----:B-1----:R-:W-:-:S04]  /*5090*/  FSETP.GTU.FTZ.AND P2, PT, R141, R158, PT ;  /* 0x0000009e8d00720b */ /* 0x002fc80003f5c000 */
        /* <DEDUP_REMOVED lines=13> */
.L_x_26089:
[----:B------:R-:W-:-:S07]  /*5170*/  MOV R162, R144 ;  /* 0x0000009000a27202 */ /* 0x000fce0000000f00 */
.L_x_26090:
[----:B------:R-:W-:Y:S05]  /*5180*/  BSYNC B2 ;  /* 0x0000000000027941 */ /* 0x000fea0003800000 */
.L_x_26088:
        /* <DEDUP_REMOVED lines=16> */
.L_x_26094:
[----:B------:R-:W-:Y:S05]  /*5290*/  BSYNC B3 ;  /* 0x0000000000037941 */ /* 0x000fea0003800000 */
.L_x_26093:
        /* <DEDUP_REMOVED lines=44> */
.L_x_26092:
[----:B------:R-:W-:Y:S05]  /*5560*/  BSYNC B2 ;  /* 0x0000000000027941 */ /* 0x000fea0003800000 */
.L_x_26091:
        /* <DEDUP_REMOVED lines=20> */
.L_x_26096:
[----:B------:R-:W-:-:S07]  /*56b0*/  IMAD.MOV.U32 R162, RZ, RZ, R144 ;  /* 0x000000ffffa27224 */ /* 0x000fce00078e0090 */
.L_x_26097:
[----:B------:R-:W-:Y:S05]  /*56c0*/  BSYNC B2 ;  /* 0x0000000000027941 */ /* 0x000fea0003800000 */
.L_x_26095:
        /* <DEDUP_REMOVED lines=16> */
.L_x_26101:
[----:B------:R-:W-:Y:S05]  /*57d0*/  BSYNC B3 ;  /* 0x0000000000037941 */ /* 0x000fea0003800000 */
.L_x_26100:
        /* <DEDUP_REMOVED lines=44> */
.L_x_26099:
[----:B------:R-:W-:Y:S05]  /*5aa0*/  BSYNC B2 ;  /* 0x0000000000027941 */ /* 0x000fea0003800000 */
.L_x_26098:
        /* <DEDUP_REMOVED lines=20> */
.L_x_26103:
[----:B------:R-:W-:-:S07]  /*5bf0*/  MOV R160, R144 ;  /* 0x0000009000a07202 */ /* 0x000fce0000000f00 */
.L_x_26104:
[----:B------:R-:W-:Y:S05]  /*5c00*/  BSYNC B2 ;  /* 0x0000000000027941 */ /* 0x000fea0003800000 */
.L_x_26102:
        /* <DEDUP_REMOVED lines=16> */
.L_x_26108:
[----:B------:R-:W-:Y:S05]  /*5d10*/  BSYNC B3 ;  /* 0x0000000000037941 */ /* 0x000fea0003800000 */
.L_x_26107:
        /* <DEDUP_REMOVED lines=44> */
.L_x_26106:
[----:B------:R-:W-:Y:S05]  /*5fe0*/  BSYNC B2 ;  /* 0x0000000000027941 */ /* 0x000fea0003800000 */
.L_x_26105:
        /* <DEDUP_REMOVED lines=13> */
[----:B------:R-:W-:Y:S01]  /*60c0*/  LEA R158, P1, R156, UR28, 0x4 ;  /* 0x0000001c9c9e7c11 */ /* 0x000fe2000f8220ff */
[----:B------:R-:W-:-:S03]  /*60d0*/  IMAD.IADD R157, R157, 0x1, R160 ;  /* 0x000000019d9d7824 */ /* 0x000fc600078e02a0 */
[C---:B------:R-:W-:Y:S02]  /*60e0*/  LEA.HI.X R159, R156.reuse, UR29, RZ, 0x4, P1 ;  /* 0x0000001d9c9f7c11 */ /* 0x040fe400088f24ff */
[----:B------:R-:W-:-:S03]  /*60f0*/  LEA R68, P1, R156, UR30, 0x2 ;  /* 0x0000001e9c447c11 */ /* 0x000fc6000f8210ff */
[----:B------:R2:W-:Y:S01]  /*6100*/  STG.E.128 desc[UR4][R158.64], R44 ;  /* 0x0000002c9e007986 */ /* 0x0005e2000c101d04 */
[C---:B------:R-:W-:Y:S02]  /*6110*/  LEA.HI.X R69, R156.reuse, UR31, RZ, 0x2, P1 ;  /* 0x0000001f9c457c11 */ /* 0x040fe400088f14ff */
[----:B------:R-:W-:-:S03]  /*6120*/  IADD3 R156, R156, 0x20, RZ ;  /* 0x000000209c9c7810 */ /* 0x000fc60007ffe0ff */
[----:B------:R2:W-:Y:S04]  /*6130*/  STG.E desc[UR4][R68.64], R157 ;  /* 0x0000009d44007986 */ /* 0x0005e8000c101904 */
.L_x_26080:
[----:B------:R-:W-:Y:S05]  /*6140*/  BSYNC B1 ;  /* 0x0000000000017941 */ /* 0x000fea0003800000 */
.L_x_26079:
        /* <DEDUP_REMOVED lines=24> */
.L_x_26112:
[----:B------:R-:W-:-:S07]  /*62d0*/  IMAD.MOV.U32 R160, RZ, RZ, R144 ;  /* 0x000000ffffa07224 */ /* 0x000fce00078e0090 */
.L_x_26113:
[----:B------:R-:W-:Y:S05]  /*62e0*/  BSYNC B2 ;  /* 0x0000000000027941 */ /* 0x000fea0003800000 */
.L_x_26111:
        /* <DEDUP_REMOVED lines=16> */
.L_x_26117:
[----:B------:R-:W-:Y:S05]  /*63f0*/  BSYNC B3 ;  /* 0x0000000000037941 */ /* 0x000fea0003800000 */
.L_x_26116:
        /* <DEDUP_REMOVED lines=44> */
.L_x_26115:
[----:B------:R-:W-:Y:S05]  /*66c0*/  BSYNC B2 ;  /* 0x0000000000027941 */ /* 0x000fea0003800000 */
.L_x_26114:
        /* <DEDUP_REMOVED lines=25> */
.L_x_26119:
[----:B------:R-:W-:-:S07]  /*6860*/  IMAD.MOV.U32 R162, RZ, RZ, R144 ;  /* 0x000000ffffa27224 */ /* 0x000fce00078e0090 */
.L_x_26120:
[----:B------:R-:W-:Y:S05]  /*6870*/  BSYNC B2 ;  /* 0x0000000000027941 */ /* 0x000fea0003800000 */
.L_x_26118:
        /* <DEDUP_REMOVED lines=16> */
.L_x_26124:
[----:B------:R-:W-:Y:S05]  /*6980*/  BSYNC B3 ;  /* 0x0000000000037941 */ /* 0x000fea0003800000 */
.L_x_26123:
        /* <DEDUP_REMOVED lines=44> */
.L_x_26122:
[----:B------:R-:W-:Y:S05]  /*6c50*/  BSYNC B2 ;  /* 0x0000000000027941 */ /* 0x000fea0003800000 */
.L_x_26121:
        /* <DEDUP_REMOVED lines=20> */
.L_x_26126:
[----:B------:R-:W-:-:S07]  /*6da0*/  MOV R162, R144 ;  /* 0x0000009000a27202 */ /* 0x000fce0000000f00 */
.L_x_26127:
[----:B------:R-:W-:Y:S05]  /*6db0*/  BSYNC B2 ;  /* 0x0000000000027941 */ /* 0x000fea0003800000 */
.L_x_26125:
        /* <DEDUP_REMOVED lines=16> */
.L_x_26131:
[----:B------:R-:W-:Y:S05]  /*6ec0*/  BSYNC B3 ;  /* 0x0000000000037941 */ /* 0x000fea0003800000 */
.L_x_26130:
        /* <DEDUP_REMOVED lines=44> */
.L_x_26129:
[----:B------:R-:W-:Y:S05]  /*7190*/  BSYNC B2 ;  /* 0x0000000000027941 */ /* 0x000fea0003800000 */
.L_x_26128:
        /* <DEDUP_REMOVED lines=20> */
.L_x_26133:
[----:B------:R-:W-:-:S07]  /*72e0*/  IMAD.MOV.U32 R160, RZ, RZ, R144 ;  /* 0x000000ffffa07224 */ /* 0x000fce00078e0090 */
.L_x_26134:
[----:B------:R-:W-:Y:S05]  /*72f0*/  BSYNC B2 ;  /* 0x0000000000027941 */ /* 0x000fea0003800000 */
.L_x_26132:
        /* <DEDUP_REMOVED lines=16> */
.L_x_26138:
[----:B------:R-:W-:Y:S05]  /*7400*/  BSYNC B3 ;  /* 0x0000000000037941 */ /* 0x000fea0003800000 */
.L_x_26137:
        /* <DEDUP_REMOVED lines=44> */
.L_x_26136:
[----:B------:R-:W-:Y:S05]  /*76d0*/  BSYNC B2 ;  /* 0x0000000000027941 */ /* 0x000fea0003800000 */
.L_x_26135:
        /* <DEDUP_REMOVED lines=21> */
.L_x_26110:
[----:B------:R-:W-:Y:S05]  /*7830*/  BSYNC B1 ;  /* 0x0000000000017941 */ /* 0x000fea0003800000 */
.L_x_26109:
        /* <DEDUP_REMOVED lines=24> */
.L_x_26142:
[----:B------:R-:W-:-:S07]  /*79c0*/  MOV R160, R144 ;  /* 0x0000009000a07202 */ /* 0x000fce0000000f00 */
.L_x_26143:
[----:B------:R-:W-:Y:S05]  /*79d0*/  BSYNC B2 ;  /* 0x0000000000027941 */ /* 0x000fea0003800000 */
.L_x_26141:
        /* <DEDUP_REMOVED lines=16> */
.L_x_26147:
[----:B------:R-:W-:Y:S05]  /*7ae0*/  BSYNC B3 ;  /* 0x0000000000037941 */ /* 0x000fea0003800000 */
.L_x_26146:
        /* <DEDUP_REMOVED lines=44> */
.L_x_26145:
[----:B------:R-:W-:Y:S05]  /*7db0*/  BSYNC B2 ;  /* 0x0000000000027941 */ /* 0x000fea0003800000 */
.L_x_26144:
        /* <DEDUP_REMOVED lines=25> */
.L_x_26149:
[----:B------:R-:W-:-:S07]  /*7f50*/  MOV R162, R144 ;  /* 0x0000009000a27202 */ /* 0x000fce0000000f00 */
.L_x_26150:
[----:B------:R-:W-:Y:S05]  /*7f60*/  BSYNC B2 ;  /* 0x0000000000027941 */ /* 0x000fea0003800000 */
.L_x_26148:
        /* <DEDUP_REMOVED lines=16> */
.L_x_26154:
[----:B------:R-:W-:Y:S05]  /*8070*/  BSYNC B3 ;  /* 0x0000000000037941 */ /* 0x000fea0003800000 */
.L_x_26153:
        /* <DEDUP_REMOVED lines=44> */
.L_x_26152:
[----:B------:R-:W-:Y:S05]  /*8340*/  BSYNC B2 ;  /* 0x0000000000027941 */ /* 0x000fea0003800000 */
.L_x_26151:
        /* <DEDUP_REMOVED lines=20> */
.L_x_26156:
[----:B------:R-:W-:-:S07]  /*8490*/  IMAD.MOV.U32 R162, RZ, RZ, R144 ;  /* 0x000000ffffa27224 */ /* 0x000fce00078e0090 */
.L_x_26157:
[----:B------:R-:W-:Y:S05]  /*84a0*/  BSYNC B2 ;  /* 0x0000000000027941 */ /* 0x000fea0003800000 */
.L_x_26155:
        /* <DEDUP_REMOVED lines=16> */
.L_x_26161:
[----:B------:R-:W-:Y:S05]  /*85b0*/  BSYNC B3 ;  /* 0x0000000000037941 */ /* 0x000fea0003800000 */
.L_x_26160:
        /* <DEDUP_REMOVED lines=44> */
.L_x_26159:
[----:B------:R-:W-:Y:S05]  /*8880*/  BSYNC B2 ;  /* 0x0000000000027941 */ /* 0x000fea0003800000 */
.L_x_26158:
        /* <DEDUP_REMOVED lines=20> */
.L_x_26163:
[----:B------:R-:W-:-:S07]  /*89d0*/  MOV R160, R144 ;  /* 0x0000009000a07202 */ /* 0x000fce0000000f00 */
.L_x_26164:
[----:B------:R-:W-:Y:S05]  /*89e0*/  BSYNC B2 ;  /* 0x0000000000027941 */ /* 0x000fea0003800000 */
.L_x_26162:
        /* <DEDUP_REMOVED lines=16> */
.L_x_26168:
[----:B------:R-:W-:Y:S05]  /*8af0*/  BSYNC B3 ;  /* 0x0000000000037941 */ /* 0x000fea0003800000 */
.L_x_26167:
        /* <DEDUP_REMOVED lines=44> */
.L_x_26166:
[----:B------:R-:W-:Y:S05]  /*8dc0*/  BSYNC B2 ;  /* 0x0000000000027941 */ /* 0x000fea0003800000 */
.L_x_26165:
        /* <DEDUP_REMOVED lines=21> */
.L_x_26140:
[----:B------:R-:W-:Y:S05]  /*8f20*/  BSYNC B1 ;  /* 0x0000000000017941 */ /* 0x000fea0003800000 */
.L_x_26139:
        /* <DEDUP_REMOVED lines=24> */
.L_x_26172:
[----:B------:R-:W-:-:S07]  /*90b0*/  IMAD.MOV.U32 R160, RZ, RZ, R144 ;  /* 0x000000ffffa07224 */ /* 0x000fce00078e0090 */
.L_x_26173:
[----:B------:R-:W-:Y:S05]  /*90c0*/  BSYNC B2 ;  /* 0x0000000000027941 */ /* 0x000fea0003800000 */
.L_x_26171:
        /* <DEDUP_REMOVED lines=16> */
.L_x_26177:
[----:B------:R-:W-:Y:S05]  /*91d0*/  BSYNC B3 ;  /* 0x0000000000037941 */ /* 0x000fea0003800000 */
.L_x_26176:
        /* <DEDUP_REMOVED lines=44> */
.L_x_26175:
[----:B------:R-:W-:Y:S05]  /*94a0*/  BSYNC B2 ;  /* 0x0000000000027941 */ /* 0x000fea0003800000 */
.L_x_26174:
        /* <DEDUP_REMOVED lines=25> */
.L_x_26179:
[----:B------:R-:W-:-:S07]  /*9640*/  IMAD.MOV.U32 R162, RZ, RZ, R144 ;  /* 0x000000ffffa27224 */ /* 0x000fce00078e0090 */
.L_x_26180:
[----:B------:R-:W-:Y:S05]  /*9650*/  BSYNC B2 ;  /* 0x0000000000027941 */ /* 0x000fea0003800000 */
.L_x_26178:
        /* <DEDUP_REMOVED lines=16> */
.L_x_26184:
[----:B------:R-:W-:Y:S05]  /*9760*/  BSYNC B3 ;  /* 0x0000000000037941 */ /* 0x000fea0003800000 */
.L_x_26183:
        /* <DEDUP_REMOVED lines=44> */
.L_x_26182:
[----:B------:R-:W-:Y:S05]  /*9a30*/  BSYNC B2 ;  /* 0x0000000000027941 */ /* 0x000fea0003800000 */
.L_x_26181:
        /* <DEDUP_REMOVED lines=20> */
.L_x_26186:
[----:B------:R-:W-:-:S07]  /*9b80*/  MOV R162, R144 ;  /* 0x0000009000a27202 */ /* 0x000fce0000000f00 */
.L_x_26187:
[----:B------:R-:W-:Y:S05]  /*9b90*/  BSYNC B2 ;  /* 0x0000000000027941 */ /* 0x000fea0003800000 */
.L_x_26185:
        /* <DEDUP_REMOVED lines=16> */
.L_x_26191:
[----:B------:R-:W-:Y:S05]  /*9ca0*/  BSYNC B3 ;  /* 0x0000000000037941 */ /* 0x000fea0003800000 */
.L_x_26190:
        /* <DEDUP_REMOVED lines=44> */
.L_x_26189:
[----:B------:R-:W-:Y:S05]  /*9f70*/  BSYNC B2 ;  /* 0x0000000000027941 */ /* 0x000fea0003800000 */
.L_x_26188:
        /* <DEDUP_REMOVED lines=20> */
.L_x_26193:
[----:B------:R-:W-:-:S07]  /*a0c0*/  IMAD.MOV.U32 R160, RZ, RZ, R144 ;  /* 0x000000ffffa07224 */ /* 0x000fce00078e0090 */
.L_x_26194:
[----:B------:R-:W-:Y:S05]  /*a0d0*/  BSYNC B2 ;  /* 0x0000000000027941 */ /* 0x000fea0003800000 */
.L_x_26192:
        /* <DEDUP_REMOVED lines=16> */
.L_x_26198:
[----:B------:R-:W-:Y:S05]  /*a1e0*/  BSYNC B3 ;  /* 0x0000000000037941 */ /* 0x000fea0003800000 */
.L_x_26197:
        /* <DEDUP_REMOVED lines=44> */
.L_x_26196:
[----:B------:R-:W-:Y:S05]  /*a4b0*/  BSYNC B2 ;  /* 0x0000000000027941 */ /* 0x000fea0003800000 */
.L_x_26195:
        /* <DEDUP_REMOVED lines=21> */
.L_x_26170:
[----:B------:R-:W-:Y:S05]  /*a610*/  BSYNC B1 ;  /* 0x0000000000017941 */ /* 0x000fea0003800000 */
.L_x_26169:
        /* <DEDUP_REMOVED lines=24> */
.L_x_26202:
[----:B------:R-:W-:-:S07]  /*a7a0*/  MOV R160, R144 ;  /* 0x0000009000a07202 */ /* 0x000fce0000000f00 */
.L_x_26203:
[----:B------:R-:W-:Y:S05]  /*a7b0*/  BSYNC B2 ;  /* 0x0000000000027941 */ /* 0x000fea0003800000 */
.L_x_26201:
        /* <DEDUP_REMOVED lines=16> */
.L_x_26207:
[----:B------:R-:W-:Y:S05]  /*a8c0*/  BSYNC B3 ;  /* 0x0000000000037941 */ /* 0x000fea0003800000 */
.L_x_26206:
        /* <DEDUP_REMOVED lines=44> */
.L_x_26205:
[----:B------:R-:W-:Y:S05]  /*ab90*/  BSYNC B2 ;  /* 0x0000000000027941 */ /* 0x000fea0003800000 */
.L_x_26204:
        /* <DEDUP_REMOVED lines=25> */
.L_x_26209:
[----:B------:R-:W-:-:S07]  /*ad30*/  MOV R162, R144 ;  /* 0x0000009000a27202 */ /* 0x000fce0000000f00 */
.L_x_26210:
[----:B------:R-:W-:Y:S05]  /*ad40*/  BSYNC B2 ;  /* 0x0000000000027941 */ /* 0x000fea0003800000 */
.L_x_26208:
        /* <DEDUP_REMOVED lines=16> */
.L_x_26214:
[----:B------:R-:W-:Y:S05]  /*ae50*/  BSYNC B3 ;  /* 0x0000000000037941 */ /* 0x000fea0003800000 */
.L_x_26213:
        /* <DEDUP_REMOVED lines=44> */
.L_x_26212:
[----:B------:R-:W-:Y:S05]  /*b120*/  BSYNC B2 ;  /* 0x0000000000027941 */ /* 0x000fea0003800000 */
.L_x_26211:
        /* <DEDUP_REMOVED lines=20> */
.L_x_26216:
[----:B------:R-:W-:-:S07]  /*b270*/  IMAD.MOV.U32 R162, RZ, RZ, R144 ;  /* 0x000000ffffa27224 */ /* 0x000fce00078e0090 */
.L_x_26217:
[----:B------:R-:W-:Y:S05]  /*b280*/  BSYNC B2 ;  /* 0x0000000000027941 */ /* 0x000fea0003800000 */
.L_x_26215:
        /* <DEDUP_REMOVED lines=16> */
.L_x_26221:
[----:B------:R-:W-:Y:S05]  /*b390*/  BSYNC B3 ;  /* 0x0000000000037941 */ /* 0x000fea0003800000 */
.L_x_26220:
        /* <DEDUP_REMOVED lines=44> */
.L_x_26219:
[----:B------:R-:W-:Y:S05]  /*b660*/  BSYNC B2 ;  /* 0x0000000000027941 */ /* 0x000fea0003800000 */
.L_x_26218:
        /* <DEDUP_REMOVED lines=20> */
.L_x_26223:
[----:B------:R-:W-:-:S07]  /*b7b0*/  MOV R160, R144 ;  /* 0x0000009000a07202 */ /* 0x000fce0000000f00 */
.L_x_26224:
[----:B------:R-:W-:Y:S05]  /*b7c0*/  BSYNC B2 ;  /* 0x0000000000027941 */ /* 0x000fea0003800000 */
.L_x_26222:
        /* <DEDUP_REMOVED lines=16> */
.L_x_26228:
[----:B------:R-:W-:Y:S05]  /*b8d0*/  BSYNC B3 ;  /* 0x0000000000037941 */ /* 0x000fea0003800000 */
.L_x_26227:
        /* <DEDUP_REMOVED lines=44> */
.L_x_26226:
[----:B------:R-:W-:Y:S05]  /*bba0*/  BSYNC B2 ;  /* 0x0000000000027941 */ /* 0x000fea0003800000 */
.L_x_26225:
        /* <DEDUP_REMOVED lines=21> */
.L_x_26200:
[----:B------:R-:W-:Y:S05]  /*bd00*/  BSYNC B1 ;  /* 0x0000000000017941 */ /* 0x000fea0003800000 */
.L_x_26199:
        /* <DEDUP_REMOVED lines=24> */
.L_x_26232:
[----:B------:R-:W-:-:S07]  /*be90*/  IMAD.MOV.U32 R160, RZ, RZ, R144 ;  /* 0x000000ffffa07224 */ /* 0x000fce00078e0090 */
.L_x_26233:
[----:B------:R-:W-:Y:S05]  /*bea0*/  BSYNC B2 ;  /* 0x0000000000027941 */ /* 0x000fea0003800000 */
.L_x_26231:
        /* <DEDUP_REMOVED lines=16> */
.L_x_26237:
[----:B------:R-:W-:Y:S05]  /*bfb0*/  BSYNC B3 ;  /* 0x0000000000037941 */ /* 0x000fea0003800000 */
.L_x_26236:
        /* <DEDUP_REMOVED lines=44> */
.L_x_26235:
[----:B------:R-:W-:Y:S05]  /*c280*/  BSYNC B2 ;  /* 0x0000000000027941 */ /* 0x000fea0003800000 */
.L_x_26234:
        /* <DEDUP_REMOVED lines=8> */
[----:B------:R-:W-:Y:S01]  /*c310*/  ISETP.NE.AND.EX P1, PT, R69, RZ, PT, P1 ;  /* 0x000000ff4500720c */ /* 0x000fe20003f25310 */
[----:B------:R-:W-:-:S02]  /*c320*/  VIADD R69, R161, 0x1 ;  /* 0x00000001a1457836 */ /* 0x000fc40000000000 */
[----:B------:R-:W-:Y:S01]  /*c330*/  FFMA.FTZ R160, R160, R159, 1.1641532182693481445e-10 ;  /* 0x2f000000a0a07423 */ /* 0x000fe2000001009f */
[----:B0-----:R-:W-:-:S04]  /*c340*/  FMUL.FTZ R141, R141, R158 ;  /* 0x0000009e8d8d7220 */ /* 0x001fc80000410000 */
[----:B-1----:R-:W-:-:S04]  /*c350*/  FSETP.GTU.FTZ.AND P2, PT, R160, R157, PT ;  /* 0x0000009da000720b */ /* 0x002fc80003f5c000 */
        /* <DEDUP_REMOVED lines=12> */
.L_x_26239:
[----:B------:R-:W-:-:S07]  /*c420*/  IMAD.MOV.U32 R162, RZ, RZ, R144 ;  /* 0x000000ffffa27224 */ /* 0x000fce00078e0090 */
.L_x_26240:
[----:B------:R-:W-:Y:S05]  /*c430*/  BSYNC B2 ;  /* 0x0000000000027941 */ /* 0x000fea0003800000 */
.L_x_26238:
        /* <DEDUP_REMOVED lines=16> */
.L_x_26244:
[----:B------:R-:W-:Y:S05]  /*c540*/  BSYNC B3 ;  /* 0x0000000000037941 */ /* 0x000fea0003800000 */
.L_x_26243:
        /* <DEDUP_REMOVED lines=44> */
.L_x_26242:
[----:B------:R-:W-:Y:S05]  /*c810*/  BSYNC B2 ;  /* 0x0000000000027941 */ /* 0x000fea0003800000 */
.L_x_26241:
        /* <DEDUP_REMOVED lines=20> */
.L_x_26246:
[----:B------:R-:W-:-:S07]  /*c960*/  MOV R162, R144 ;  /* 0x0000009000a27202 */ /* 0x000fce0000000f00 */
.L_x_26247:
[----:B------:R-:W-:Y:S05]  /*c970*/  BSYNC B2 ;  /* 0x0000000000027941 */ /* 0x000fea0003800000 */
.L_x_26245:
        /* <DEDUP_REMOVED lines=16> */
.L_x_26251:
[----:B------:R-:W-:Y:S05]  /*ca80*/  BSYNC B3 ;  /* 0x0000000000037941 */ /* 0x000fea0003800000 */
.L_x_26250:
        /* <DEDUP_REMOVED lines=44> */
.L_x_26249:
[----:B------:R-:W-:Y:S05]  /*cd50*/  BSYNC B2 ;  /* 0x0000000000027941 */ /* 0x000fea0003800000 */
.L_x_26248:
        /* <DEDUP_REMOVED lines=20> */
.L_x_26253:
[----:B------:R-:W-:-:S07]  /*cea0*/  IMAD.MOV.U32 R162, RZ, RZ, R144 ;  /* 0x000000ffffa27224 */ /* 0x000fce00078e0090 */
.L_x_26254:
[----:B------:R-:W-:Y:S05]  /*ceb0*/  BSYNC B2 ;  /* 0x0000000000027941 */ /* 0x000fea0003800000 */
.L_x_26252:
        /* <DEDUP_REMOVED lines=16> */
.L_x_26258:
[----:B------:R-:W-:Y:S05]  /*cfc0*/  BSYNC B3 ;  /* 0x0000000000037941 */ /* 0x000fea0003800000 */
.L_x_26257:
        /* <DEDUP_REMOVED lines=44> */
.L_x_26256:
[----:B------:R-:W-:Y:S05]  /*d290*/  BSYNC B2 ;  /* 0x0000000000027941 */ /* 0x000fea0003800000 */
.L_x_26255:
[C---:B------:R-:W-:Y:S01]  /*d2a0*/  LEA R160, P5, R156.reuse, UR28, 0x4 ;  /* 0x0000001c9ca07c11 */ /* 0x040fe2000f8a20ff */
[----:B------:R-:W-:Y:S01]  /*d2b0*/  FMUL.FTZ R67, R67, R71 ;  /* 0x0000004743437220 */ /* 0x000fe20000410000 */
[----:B------:R-:W-:Y:S02]  /*d2c0*/  I2FP.F32.U32 R162, R162 ;  /* 0x000000a200a27245 */ /* 0x000fe40000201000 */
[C---:B------:R-:W-:Y:S01]  /*d2d0*/  LEA.HI.X R161, R156.reuse, UR29, RZ, 0x4, P5 ;  /* 0x0000001d9ca17c11 */ /* 0x040fe2000a8f24ff */
[----:B------:R-:W-:Y:S01]  /*d2e0*/  FMUL.FTZ R67, R67, R158 ;  /* 0x0000009e43437220 */ /* 0x000fe20000410000 */
[----:B------:R-:W-:Y:S01]  /*d2f0*/  LEA R68, P5, R156, UR30, 0x2 ;  /* 0x0000001e9c447c11 */ /* 0x000fe2000f8a10ff */
[----:B------:R-:W-:Y:S01]  /*d300*/  FFMA.FTZ R162, R162, R159, 1.1641532182693481445e-10 ;  /* 0x2f000000a2a27423 */ /* 0x000fe2000001009f */
[----:B------:R-:W-:Y:S02]  /*d310*/  SEL R163, RZ, 0x10000, P4 ;  /* 0x00010000ffa37807 */ /* 0x000fe40002000000 */
[----:B------:R-:W-:-:S02]  /*d320*/  LEA.HI.X R69, R156, UR31, RZ, 0x2, P5 ;  /* 0x0000001f9c457c11 */ /* 0x000fc4000a8f14ff */
[----:B------:R-:W-:Y:S02]  /*d330*/  SEL R156, RZ, 0x100, P3 ;  /* 0x00000100ff9c7807 */ /* 0x000fe40001800000 */
[----:B------:R-:W-:Y:S02]  /*d340*/  FSETP.GTU.FTZ.AND P3, PT, R162, R157, PT ;  /* 0x0000009da200720b */ /* 0x000fe40003f7c000 */
[----:B------:R-:W-:Y:S02]  /*d350*/  SEL R158, RZ, 0x1, P2 ;  /* 0x00000001ff9e7807 */ /* 0x000fe40001000000 */
[----:B------:R-:W-:Y:S02]  /*d360*/  FSEL R67, R67, RZ, !P3 ;  /* 0x000000ff43437208 */ /* 0x000fe40005800000 */
[----:B------:R-:W-:-:S03]  /*d370*/  SEL R71, RZ, 0x1000000, P3 ;  /* 0x01000000ff477807 */ /* 0x000fc60001800000 */
[----:B------:R-:W-:Y:S01]  /*d380*/  FMUL.FTZ R67, R104, R67 ;  /* 0x0000004368437220 */ /* 0x000fe20000410000 */
[----:B------:R-:W-:-:S03]  /*d390*/  IADD3 R71, R156, R71, R163 ;  /* 0x000000479c477210 */ /* 0x000fc60007ffe0a3 */
[----:B------:R-:W-:Y:S01]  /*d3a0*/  @P1 FADD.FTZ R67, R35, R67 ;  /* 0x0000004323431221 */ /* 0x000fe20000010000 */
[----:B------:R-:W-:-:S04]  /*d3b0*/  IADD3 R71, R71, R158, RZ ;  /* 0x0000009e47477210 */ /* 0x000fc80007ffe0ff */
[----:B------:R0:W-:Y:S04]  /*d3c0*/  STG.E.128 desc[UR4][R160.64], R64 ;  /* 0x00000040a0007986 */ /* 0x0001e8000c101d04 */
[----:B------:R0:W-:Y:S02]  /*d3d0*/  STG.E desc[UR4][R68.64], R71 ;  /* 0x0000004744007986 */ /* 0x0001e4000c101904 */
.L_x_26230:
[----:B------:R-:W-:Y:S05]  /*d3e0*/  BSYNC B1 ;  /* 0x0000000000017941 */ /* 0x000fea0003800000 */
.L_x_26229:
        /* <DEDUP_REMOVED lines=8> */
[----:B------:R-:W-:Y:S02]  /*d470*/  ISETP.GT.U32.AND P4, PT, R137, 0xff, PT ;  /* 0x000000ff8900780c */ /* 0x000fe40003f84070 */
[----:B------:R-:W-:Y:S01]  /*d480*/  ISETP.NE.AND P5, PT, R70, RZ, PT ;  /* 0x000000ff4600720c */ /* 0x000fe20003fa5270 */
[----:B------:R-:W-:-:S05]  /*d490*/  FADD.FTZ R68, R39, R68 ;  /* 0x0000004427447221 */ /* 0x000fca0000010000 */
[----:B------:R-:W-:-:S05]  /*d4a0*/  FSEL R69, R68, RZ, P0 ;  /* 0x000000ff44457208 */ /* 0x000fca0000000000 */
[----:B------:R-:W-:-:S04]  /*d4b0*/  FADD.FTZ R68, R40, R69 ;  /* 0x0000004528447221 */ /* 0x000fc80000010000 */
[----:B-----5:R-:W-:-:S04]  /*d4c0*/  FADD.FTZ R71, R41, R68 ;  /* 0x0000004429477221 */ /* 0x020fc80000010000 */
        /* <DEDUP_REMOVED lines=125> */
.L_x_26288:
        /* <DEDUP_REMOVED lines=9> */
[----:B------:R-:W2:Y:S01]  /*dd30*/  @!P5 LDC.64 R68, c[0x0][0x258] ;  /* 0x00009600ff44db82 */ /* 0x000ea20000000a00 */
[----:B------:R-:W-:-:S04]  /*dd40*/  FSEL R156, R159, RZ, P1 ;  /* 0x000000ff9f9c7208 */ /* 0x000fc80000800000 */
[----:B------:R-:W3:Y:S01]  /*dd50*/  MUFU.RSQ R157, R157 ;  /* 0x0000009d009d7308 */ /* 0x000ee20000001400 */
[----:B-1----:R-:W-:-:S05]  /*dd60*/  @!P5 IMAD.WIDE R70, R147, 0x4, R70 ;  /* 0x000000049346d825 */ /* 0x002fca00078e0246 */
[----:B------:R1:W-:Y:S01]  /*dd70*/  @!P5 STG.E desc[UR4][R70.64], R159 ;  /* 0x0000009f4600d986 */ /* 0x0003e2000c101904 */
[----:B--2---:R-:W-:-:S05]  /*dd80*/  @!P5 IMAD.WIDE R68, R147, 0x4, R68 ;  /* 0x000000049344d825 */ /* 0x004fca00078e0244 */
[----:B---3--:R1:W-:Y:S01]  /*dd90*/  @!P5 STG.E desc[UR4][R68.64], R157 ;  /* 0x0000009d4400d986 */ /* 0x0083e2000c101904 */
[----:B------:R-:W-:Y:S05]  /*dda0*/  @!P0 BRA `(.L_x_26261) ;  /* 0x0000000000408947 */ /* 0x000fea0003800000 */
[----:B-1----:R-:W1:Y:S01]  /*ddb0*/  LDC.64 R158, c[0x0][0x2b8] ;  /* 0x0000ae00ff9e7b82 */ /* 0x002e620000000a00 */
[--C-:B------:R-:W-:Y:S01]  /*ddc0*/  FADD.FTZ R70, R37, -R156.reuse ;  /* 0x8000009c25467221 */ /* 0x100fe20000010000 */
[--C-:B------:R-:W-:Y:S01]  /*ddd0*/  FADD.FTZ R68, R36, -R156.reuse ;  /* 0x8000009c24447221 */ /* 0x100fe20000010000 */
[--C-:B------:R-:W-:Y:S01]  /*dde0*/  FADD.FTZ R160, R38, -R156.reuse ;  /* 0x8000009c26a07221 */ /* 0x100fe20000010000 */
[----:B0-----:R-:W-:Y:S01]  /*ddf0*/  FADD.FTZ R162, R39, -R156 ;  /* 0x8000009c27a27221 */ /* 0x001fe20000010000 */
        /* <DEDUP_REMOVED lines=11> */
.L_x_26261:
[----:B------:R-:W-:Y:S05]  /*deb0*/  BSYNC B1 ;  /* 0x0000000000017941 */ /* 0x000fea0003800000 */
.L_x_26260:
[----:B------:R-:W-:Y:S01]  /*dec0*/  ISETP.NE.AND P1, PT, R154, RZ, PT ;  /* 0x000000ff9a00720c */ /* 0x000fe20003f25270 */
[----:B------:R-:W-:-:S12]  /*ded0*/  BSSY B1, `(.L_x_26262) ;  /* 0x0000012000017945 */ /* 0x000fd80003800000 */
[----:B------:R-:W-:Y:S05]  /*dee0*/  @!P1 BRA `(.L_x_26263) ;  /* 0x0000000000409947 */ /* 0x000fea0003800000 */
[----:B-12---:R-:W1:Y:S01]  /*def0*/  LDC.64 R158, c[0x0][0x2b8] ;  /* 0x0000ae00ff9e7b82 */ /* 0x006e620000000a00 */
        /* <DEDUP_REMOVED lines=15> */
.L_x_26263:
[----:B------:R-:W-:Y:S05]  /*dff0*/  BSYNC B1 ;  /* 0x0000000000017941 */ /* 0x000fea0003800000 */
.L_x_26262:
[----:B------:R-:W-:Y:S01]  /*e000*/  ISETP.NE.AND P1, PT, R153, RZ, PT ;  /* 0x000000ff9900720c */ /* 0x000fe20003f25270 */
[----:B------:R-:W-:-:S12]  /*e010*/  BSSY B1, `(.L_x_26264) ;  /* 0x0000012000017945 */ /* 0x000fd80003800000 */
[----:B------:R-:W-:Y:S05]  /*e020*/  @!P1 BRA `(.L_x_26265) ;  /* 0x0000000000409947 */ /* 0x000fea0003800000 */
[----:B-123--:R-:W1:Y:S01]  /*e030*/  LDC.64 R158, c[0x0][0x2b8] ;  /* 0x0000ae00ff9e7b82 */ /* 0x00ee620000000a00 */
        /* <DEDUP_REMOVED lines=15> */
.L_x_26265:
[----:B------:R-:W-:Y:S05]  /*e130*/  BSYNC B1 ;  /* 0x0000000000017941 */ /* 0x000fea0003800000 */
.L_x_26264:
[----:B------:R-:W-:Y:S01]  /*e140*/  ISETP.NE.AND P1, PT, R152, RZ, PT ;  /* 0x000000ff9800720c */ /* 0x000fe20003f25270 */
[----:B------:R-:W-:-:S12]  /*e150*/  BSSY B1, `(.L_x_26266) ;  /* 0x0000012000017945 */ /* 0x000fd80003800000 */
[----:B------:R-:W-:Y:S05]  /*e160*/  @!P1 BRA `(.L_x_26267) ;  /* 0x0000000000409947 */ /* 0x000fea0003800000 */
[----:B-1234-:R-:W1:Y:S01]  /*e170*/  LDC.64 R158, c[0x0][0x2b8] ;  /* 0x0000ae00ff9e7b82 */ /* 0x01ee620000000a00 */
        /* <DEDUP_REMOVED lines=15> */
.L_x_26267:
[----:B------:R-:W-:Y:S05]  /*e270*/  BSYNC B1 ;  /* 0x0000000000017941 */ /* 0x000fea0003800000 */
.L_x_26266:
        /* <DEDUP_REMOVED lines=19> */
.L_x_26269:
[----:B------:R-:W-:Y:S05]  /*e3b0*/  BSYNC B1 ;  /* 0x0000000000017941 */ /* 0x000fea0003800000 */
.L_x_26268:
        /* <DEDUP_REMOVED lines=19> */
.L_x_26271:
[----:B------:R-:W-:Y:S05]  /*e4f0*/  BSYNC B1 ;  /* 0x0000000000017941 */ /* 0x000fea0003800000 */
.L_x_26270:
        /* <DEDUP_REMOVED lines=19> */
.L_x_26273:
[----:B------:R-:W-:Y:S05]  /*e630*/  BSYNC B1 ;  /* 0x0000000000017941 */ /* 0x000fea0003800000 */
.L_x_26272:
        /* <DEDUP_REMOVED lines=18> */
.L_x_26275:
[----:B------:R-:W-:Y:S05]  /*e760*/  BSYNC B1 ;  /* 0x0000000000017941 */ /* 0x000fea0003800000 */
.L_x_26274:
[----:B01234-:R-:W0:Y:S02]  /*e770*/  LDC.64 R68, c[0x0][0x210] ;  /* 0x00008400ff447b82 */ /* 0x01fe240000000a00 */
[----:B0-----:R-:W-:-:S04]  /*e780*/  LEA R147, R68, R147, 0x2 ;  /* 0x0000009344937211 */ /* 0x001fc800078e10ff */
[----:B------:R-:W-:-:S13]  /*e790*/  ISETP.GE.AND P1, PT, R147, R69, PT ;  /* 0x000000459300720c */ /* 0x000fda0003f26270 */
[----:B------:R-:W-:Y:S05]  /*e7a0*/  @!P1 BRA `(.L_x_26276) ;  /* 0xffffff3400009947 */ /* 0x000fea000383ffff */
[----:B------:R-:W-:Y:S05]  /*e7b0*/  BSYNC B0 ;  /* 0x0000000000007941 */ /* 0x000fea0003800000 */
.L_x_26018:
[----:B------:R-:W-:Y:S05]  /*e7c0*/  EXIT ;  /* 0x000000000000794d */ /* 0x000fea0003800000 */
.L_x_26259:
        /* <DEDUP_REMOVED lines=8> */
.L_x_26278:
[----:B------:R-:W-:Y:S05]  /*e850*/  BSYNC B1 ;  /* 0x0000000000017941 */ /* 0x000fea0003800000 */
.L_x_26277:
[----:B------:R-:W-:Y:S01]  /*e860*/  HFMA2.MMA R71, -RZ, RZ, 0, 1.847743988037109375e-06 ;  /* 0x0000001fff477435 */ /* 0x000fe200000001ff */
[----:B------:R-:W-:Y:S01]  /*e870*/  FADD.FTZ R163, R69, R158 ;  /* 0x0000009e45a37221 */ /* 0x000fe20000010000 */
[----:B------:R-:W-:Y:S01]  /*e880*/  IMAD.MOV.U32 R156, RZ, RZ, 0x2 ;  /* 0x00000002ff9c7424 */ /* 0x000fe200078e00ff */
[----:B------:R-:W-:Y:S01]  /*e890*/  P2R R161, PR, RZ, 0x10 ;  /* 0x00000010ffa17803 */ /* 0x000fe20000000000 */
[----:B------:R-:W-:Y:S01]  /*e8a0*/  IMAD.MOV.U32 R70, RZ, RZ, -0x1 ;  /* 0xffffffffff467424 */ /* 0x000fe200078e00ff */
[----:B------:R-:W-:Y:S02]  /*e8b0*/  ISETP.NE.AND P4, PT, R157, RZ, PT ;  /* 0x000000ff9d00720c */ /* 0x000fe40003f85270 */
[----:B------:R-:W0:Y:S01]  /*e8c0*/  LDC R157, c[0x0][0x290] ;  /* 0x0000a400ff9d7b82 */ /* 0x000e220000000800 */
[----:B------:R-:W-:-:S10]  /*e8d0*/  P2R R162, PR, RZ, 0x20 ;  /* 0x00000020ffa27803 */ /* 0x000fd40000000000 */
[----:B0-----:R-:W-:Y:S05]  /*e8e0*/  WARPSYNC.COLLECTIVE R70, `(.L_x_26279) ;  /* 0x0000000046087348 */ /* 0x001fea0003c00000 */
[----:B------:R1:W2:Y:S02]  /*e8f0*/  SHFL.BFLY P6, R158, R163, R156, R71 ;  /* 0x0c00009ca39e7389 */ /* 0x0002a400000c0047 */
[----:B012---:R-:W-:Y:S01]  /*e900*/  ENDCOLLECTIVE ;  /* 0x000000000000791b */ /* 0x007fe20003800000 */
.L_x_26279:
[----:B------:R-:W-:Y:S01]  /*e910*/  ISETP.NE.AND P5, PT, R159, RZ, PT ;  /* 0x000000ff9f00720c */ /* 0x000fe20003fa5270 */
[----:B------:R-:W-:Y:S01]  /*e920*/  HFMA2.MMA R156, -RZ, RZ, 0, 2.384185791015625e-07 ;  /* 0x00000004ff9c7435 */ /* 0x000fe200000001ff */
[----:B------:R-:W-:-:S05]  /*e930*/  FADD.FTZ R164, R163, R158 ;  /* 0x0000009ea3a47221 */ /* 0x000fca0000010000 */
[----:B------:R-:W-:-:S07]  /*e940*/  MOV R163, R164 ;  /* 0x000000a400a37202 */ /* 0x000fce0000000f00 */
[----:B------:R-:W-:Y:S05]  /*e950*/  WARPSYNC.COLLECTIVE R70, `(.L_x_26280) ;  /* 0x0000000046087348 */ /* 0x000fea0003c00000 */
[----:B------:R0:W1:Y:S02]  /*e960*/  SHFL.BFLY P6, R158, R163, R156, R71 ;  /* 0x0c00009ca39e7389 */ /* 0x00006400000c0047 */
[----:B01----:R-:W-:Y:S01]  /*e970*/  ENDCOLLECTIVE ;  /* 0x000000000000791b */ /* 0x003fe20003800000 */
.L_x_26280:
[----:B------:R-:W-:Y:S01]  /*e980*/  MOV R156, 0x8 ;  /* 0x00000008009c7802 */ /* 0x000fe20000000f00 */
[----:B------:R-:W-:-:S04]  /*e990*/  FADD.FTZ R165, R164, R158 ;  /* 0x0000009ea4a57221 */ /* 0x000fc80000010000 */
[----:B------:R-:W-:-:S07]  /*e9a0*/  IMAD.MOV.U32 R163, RZ, RZ, R165 ;  /* 0x000000ffffa37224 */ /* 0x000fce00078e00a5 */
[----:B------:R-:W-:Y:S05]  /*e9b0*/  WARPSYNC.COLLECTIVE R70, `(.L_x_26281) ;  /* 0x0000000046087348 */ /* 0x000fea0003c00000 */
[----:B------:R0:W1:Y:S02]  /*e9c0*/  SHFL.BFLY P6, R158, R163, R156, R71 ;  /* 0x0c00009ca39e7389 */ /* 0x00006400000c0047 */
[----:B01----:R-:W-:Y:S01]  /*e9d0*/  ENDCOLLECTIVE ;  /* 0x000000000000791b */ /* 0x003fe20003800000 */
.L_x_26281:
[----:B------:R-:W-:Y:S02]  /*e9e0*/  IMAD.MOV.U32 R156, RZ, RZ, 0x10 ;  /* 0x00000010ff9c7424 */ /* 0x000fe400078e00ff */
[----:B------:R-:W-:-:S05]  /*e9f0*/  FADD.FTZ R165, R165, R158 ;  /* 0x0000009ea5a57221 */ /* 0x000fca0000010000 */
[----:B------:R-:W-:-:S07]  /*ea00*/  MOV R163, R165 ;  /* 0x000000a500a37202 */ /* 0x000fce0000000f00 */
[----:B------:R-:W-:Y:S05]  /*ea10*/  WARPSYNC.COLLECTIVE R70, `(.L_x_26282) ;  /* 0x0000000046087348 */ /* 0x000fea0003c00000 */
[----:B------:R0:W1:Y:S02]  /*ea20*/  SHFL.BFLY P6, R158, R163, R156, R71 ;  /* 0x0c00009ca39e7389 */ /* 0x00006400000c0047 */
[----:B01----:R-:W-:Y:S01]  /*ea30*/  ENDCOLLECTIVE ;  /* 0x000000000000791b */ /* 0x003fe20003800000 */
.L_x_26282:
        /* <DEDUP_REMOVED lines=71> */
[----:B------:R-:W-:-:S04]  /*eeb0*/  IMAD.MOV.U32 R70, RZ, RZ, -0x1 ;  /* 0xffffffffff467424 */ /* 0x000fc800078e00ff */
[----:B------:R-:W-:-:S07]  /*eec0*/  MOV R163, R68 ;  /* 0x0000004400a37202 */ /* 0x000fce0000000f00 */
[----:B------:R-:W-:Y:S05]  /*eed0*/  WARPSYNC.COLLECTIVE R70, `(.L_x_26283) ;  /* 0x0000000046087348 */ /* 0x000fea0003c00000 */
[----:B------:R0:W1:Y:S02]  /*eee0*/  SHFL.BFLY P6, R158, R163, R156, R71 ;  /* 0x0c00009ca39e7389 */ /* 0x00006400000c0047 */
[----:B01----:R-:W-:Y:S01]  /*eef0*/  ENDCOLLECTIVE ;  /* 0x000000000000791b */ /* 0x003fe20003800000 */
.L_x_26283:
[----:B------:R-:W-:Y:S01]  /*ef00*/  HFMA2.MMA R156, -RZ, RZ, 0, 1.1920928955078125e-07 ;  /* 0x00000002ff9c7435 */ /* 0x000fe200000001ff */
[----:B------:R-:W-:-:S05]  /*ef10*/  FADD.FTZ R69, R68, R158 ;  /* 0x0000009e44457221 */ /* 0x000fca0000010000 */
[----:B------:R-:W-:-:S07]  /*ef20*/  MOV R163, R69 ;  /* 0x0000004500a37202 */ /* 0x000fce0000000f00 */
[----:B------:R-:W-:Y:S05]  /*ef30*/  WARPSYNC.COLLECTIVE R70, `(.L_x_26284) ;  /* 0x0000000046087348 */ /* 0x000fea0003c00000 */
[----:B------:R0:W1:Y:S02]  /*ef40*/  SHFL.BFLY P6, R158, R163, R156, R71 ;  /* 0x0c00009ca39e7389 */ /* 0x00006400000c0047 */
[----:B01----:R-:W-:Y:S01]  /*ef50*/  ENDCOLLECTIVE ;  /* 0x000000000000791b */ /* 0x003fe20003800000 */
.L_x_26284:
[----:B------:R-:W-:Y:S01]  /*ef60*/  MOV R156, 0x4 ;  /* 0x00000004009c7802 */ /* 0x000fe20000000f00 */
[----:B------:R-:W-:-:S04]  /*ef70*/  FADD.FTZ R160, R69, R158 ;  /* 0x0000009e45a07221 */ /* 0x000fc80000010000 */
[----:B------:R-:W-:-:S07]  /*ef80*/  IMAD.MOV.U32 R163, RZ, RZ, R160 ;  /* 0x000000ffffa37224 */ /* 0x000fce00078e00a0 */
[----:B------:R-:W-:Y:S05]  /*ef90*/  WARPSYNC.COLLECTIVE R70, `(.L_x_26285) ;  /* 0x0000000046087348 */ /* 0x000fea0003c00000 */
[----:B------:R0:W1:Y:S02]  /*efa0*/  SHFL.BFLY P6, R158, R163, R156, R71 ;  /* 0x0c00009ca39e7389 */ /* 0x00006400000c0047 */
[----:B01----:R-:W-:Y:S01]  /*efb0*/  ENDCOLLECTIVE ;  /* 0x000000000000791b */ /* 0x003fe20003800000 */
.L_x_26285:
[----:B------:R-:W-:Y:S02]  /*efc0*/  IMAD.MOV.U32 R156, RZ, RZ, 0x8 ;  /* 0x00000008ff9c7424 */ /* 0x000fe400078e00ff */
[----:B------:R-:W-:-:S05]  /*efd0*/  FADD.FTZ R161, R160, R158 ;  /* 0x0000009ea0a17221 */ /* 0x000fca0000010000 */
[----:B------:R-:W-:-:S07]  /*efe0*/  MOV R163, R161 ;  /* 0x000000a100a37202 */ /* 0x000fce0000000f00 */
[----:B------:R-:W-:Y:S05]  /*eff0*/  WARPSYNC.COLLECTIVE R70, `(.L_x_26286) ;  /* 0x0000000046087348 */ /* 0x000fea0003c00000 */
[----:B------:R0:W1:Y:S02]  /*f000*/  SHFL.BFLY P6, R158, R163, R156, R71 ;  /* 0x0c00009ca39e7389 */ /* 0x00006400000c0047 */
[----:B01----:R-:W-:Y:S01]  /*f010*/  ENDCOLLECTIVE ;  /* 0x000000000000791b */ /* 0x003fe20003800000 */
.L_x_26286:
[----:B------:R-:W-:Y:S01]  /*f020*/  HFMA2.MMA R156, -RZ, RZ, 0, 9.5367431640625e-07 ;  /* 0x00000010ff9c7435 */ /* 0x000fe200000001ff */
[----:B------:R-:W-:-:S05]  /*f030*/  FADD.FTZ R162, R161, R158 ;  /* 0x0000009ea1a27221 */ /* 0x000fca0000010000 */
[----:B------:R-:W-:-:S07]  /*f040*/  MOV R163, R162 ;  /* 0x000000a200a37202 */ /* 0x000fce0000000f00 */
[----:B------:R-:W-:Y:S05]  /*f050*/  WARPSYNC.COLLECTIVE R70, `(.L_x_26287) ;  /* 0x0000000046087348 */ /* 0x000fea0003c00000 */
[----:B------:R0:W1:Y:S02]  /*f060*/  SHFL.BFLY P6, R158, R163, R156, R71 ;  /* 0x0c00009ca39e7389 */ /* 0x00006400000c0047 */
[----:B01----:R-:W-:Y:S01]  /*f070*/  ENDCOLLECTIVE ;  /* 0x000000000000791b */ /* 0x003fe20003800000 */
.L_x_26287:
[----:B------:R-:W-:Y:S05]  /*f080*/  BRA `(.L_x_26288) ;  /* 0xffffffec00047947 */ /* 0x000fea000383ffff */
.L_x_26289:
        /* <DEDUP_REMOVED lines=15> */
.L_x_30554:


//--------------------- .text._ZN10layer_norm13ln_fwd_kernelINS_13Kernel_traitsI6__halfffffjLj1024ELj1ELj4ELj1ELj16ENS_18Kernel_traits_baseILj1024ES2_ffffjLj128EEEEELb1ELb1ELb0ELb1EEEvNS_9FwdParamsE --------------------------
	.section	.text._ZN10layer_norm13ln_fwd_kernelINS_13Kernel_traitsI6__halfffffjLj1024ELj1ELj4ELj1ELj16ENS_18Kernel_traits_baseILj1024ES2_ffffjLj128EEEEELb1ELb1ELb0ELb1EEEvNS_9FwdParamsE,"ax",@progbits
	.align	128
        .global         _ZN10layer_norm13ln_fwd_kernelINS_13Kernel_traitsI6__halfffffjLj1024ELj1ELj4ELj1ELj16ENS_18Kernel_traits_baseILj1024ES2_ffffjLj128EEEEELb1ELb1ELb0ELb1EEEvNS_9FwdParamsE
        .type           _ZN10layer_norm13ln_fwd_kernelINS_13Kernel_traitsI6__halfffffjLj1024ELj1ELj4ELj1ELj16ENS_18Kernel_traits_baseILj1024ES2_ffffjLj128EEEEELb1ELb1ELb0ELb1EEEvNS_9FwdParamsE,@function
        .size           _ZN10layer_norm13ln_fwd_kernelINS_13Kernel_traitsI6__halfffffjLj1024ELj1ELj4ELj1ELj16ENS_18Kernel_traits_baseILj1024ES2_ffffjLj128EEEEELb1ELb1ELb0ELb1EEEvNS_9FwdParamsE,(.L_x_30555 - _ZN10layer_norm13ln_fwd_kernelINS_13Kernel_traitsI6__halfffffjLj1024ELj1ELj4ELj1ELj16ENS_18Kernel_traits_baseILj1024ES2_ffffjLj128EEEEELb1ELb1ELb0ELb1EEEvNS_9FwdParamsE)
        .other          _ZN10layer_norm13ln_fwd_kernelINS_13Kernel_traitsI6__halfffffjLj1024ELj1ELj4ELj1ELj16ENS_18Kernel_traits_baseILj1024ES2_ffffjLj128EEEEELb1ELb1ELb0ELb1EEEvNS_9FwdParamsE,@"STO_CUDA_ENTRY STV_DEFAULT"
_ZN10layer_norm13ln_fwd_kernelINS_13Kernel_traitsI6__halfffffjLj1024ELj1ELj4ELj1ELj16ENS_18Kernel_traits_baseILj1024ES2_ffffjLj128EEEEELb1ELb1ELb0ELb1EEEvNS_9FwdParamsE:
.text._ZN10layer_norm13ln_fwd_kernelINS_13Kernel_traitsI6__halfffffjLj1024ELj1ELj4ELj1ELj16ENS_18Kernel_traits_baseILj1024ES2_ffffjLj128EEEEELb1ELb1ELb0ELb1EEEvNS_9FwdParamsE:
        /* <DEDUP_REMOVED lines=44> */
[----:B------:R-:W-:Y:S02]  /*02c0*/  IMAD.SHL.U32 R3, R141, 0x8, RZ ;  /* 0x000000088d037824 */ /* 0x000fe400078e00ff */
[----:B------:R-:W-:Y:S01]  /*02d0*/  IMAD.WIDE.U32 R6, R7, -0x2daee0ad, RZ ;  /* 0xd2511f5307067825 */ /* 0x000fe200078e00ff */
[----:B------:R-:W-:Y:S02]  /*02e0*/  ISETP.NE.AND.EX P0, PT, RZ, UR9, PT, P0 ;  /* 0x00000009ff007c0c */ /* 0x000fe4000bf05300 */
[----:B------:R-:W-:-:S02]  /*02f0*/  LOP3.LUT R14, R3, 0xf8, RZ, 0xc0, !PT ;  /* 0x000000f8030e7812 */ /* 0x000fc400078ec0ff */
        /* <DEDUP_REMOVED lines=13> */
[----:B------:R-:W-:Y:S02]  /*03d0*/  UIADD3 UR24, UR6, -0x4ab325aa, URZ ;  /* 0xb54cda5606187890 */ /* 0x000fe4000fffe03f */
[----:B------:R-:W-:Y:S01]  /*03e0*/  UIADD3 UR25, UR7, 0x646e171e, URZ ;  /* 0x646e171e07197890 */ /* 0x000fe2000fffe03f */
[----:B------:R0:W5:Y:S01]  /*03f0*/  @P0 LDG.E.64 R76, desc[UR4][R2.64+0x300] ;  /* 0x00030004024c0981 */ /* 0x000162000c1e1b00 */
[----:B------:R-:W-:-:S03]  /*0400*/  ULDC.64 UR8, c[0x0][0x260] ;  /* 0x0000980000087ab9 */ /* 0x000fc60000000a00 */
[----:B------:R0:W5:Y:S04]  /*0410*/  @P0 LDG.E.64 R74, desc[UR4][R2.64+0x400] ;  /* 0x00040004024a0981 */ /* 0x000168000c1e1b00 */
        /* <DEDUP_REMOVED lines=12> */
[----:B------:R-:W-:-:S03]  /*04e0*/  SHF.R.U32.HI R142, RZ, 0x5, R141 ;  /* 0x00000005ff8e7819 */ /* 0x000fc6000001168d */
[----:B------:R-:W-:Y:S01]  /*04f0*/  IMAD.WIDE.U32 R4, R4, -0x2daee0ad, RZ ;  /* 0xd2511f5304047825 */ /* 0x000fe200078e00ff */
[----:B------:R-:W-:Y:S02]  /*0500*/  IADD3 R14, P1, R14, UR8, RZ ;  /* 0x000000080e0e7c10 */ /* 0x000fe4000ff3e0ff */
[----:B------:R-:W-:Y:S02]  /*0510*/  LOP3.LUT R20, R11, UR24, R8, 0x96, !PT ;  /* 0x000000180b147c12 */ /* 0x000fe4000f8e9608 */
[----:B------:R-:W-:Y:S02]  /*0520*/  LOP3.LUT R6, R5, UR25, R6, 0x96, !PT ;  /* 0x0000001905067c12 */ /* 0x000fe4000f8e9606 */
[----:B------:R-:W-:Y:S01]  /*0530*/  LEA R142, R12, R142, 0x2 ;  /* 0x0000008e0c8e7211 */ /* 0x000fe200078e10ff */
[----:B------:R-:W-:Y:S01]  /*0540*/  UIADD3 UR27, UR7, 0x1fd5c5a3, URZ ;  /* 0x1fd5c5a3071b7890 */ /* 0x000fe2000fffe03f */
[----:B------:R-:W-:Y:S01]  /*0550*/  IMAD.X R15, RZ, RZ, UR9, P1 ;  /* 0x00000009ff0f7e24 */ /* 0x000fe200088e06ff */
[----:B------:R-:W-:Y:S01]  /*0560*/  UIADD3 UR26, UR6, 0x5384540f, URZ ;  /* 0x5384540f061a7890 */ /* 0x000fe2000fffe03f */
[----:B------:R-:W-:Y:S01]  /*0570*/  IMAD.WIDE.U32 R20, R20, -0x2daee0ad, RZ ;  /* 0xd2511f5314147825 */ /* 0x000fe200078e00ff */
[----:B------:R-:W-:Y:S01]  /*0580*/  ISETP.GE.AND P1, PT, R142, UR10, PT ;  /* 0x0000000a8e007c0c */ /* 0x000fe2000bf26270 */
[----:B------:R-:W-:-:S02]  /*0590*/  ULDC.64 UR8, c[0x0][0x278] ;  /* 0x00009e0000087ab9 */ /* 0x000fc40000000a00 */
[----:B------:R-:W-:Y:S01]  /*05a0*/  IMAD.WIDE.U32 R6, R6, -0x326172a9, RZ ;  /* 0xcd9e8d5706067825 */ /* 0x000fe200078e00ff */
[----:B------:R-:W-:Y:S02]  /*05b0*/  LOP3.LUT R141, R141, 0x1f, RZ, 0xc0, !PT ;  /* 0x0000001f8d8d7812 */ /* 0x000fe400078ec0ff */
[----:B------:R-:W-:Y:S02]  /*05c0*/  LOP3.LUT R87, R21, UR27, R4, 0x96, !PT ;  /* 0x0000001b15577c12 */ /* 0x000fe4000f8e9604 */
[----:B------:R-:W-:Y:S01]  /*05d0*/  LOP3.LUT R11, R7, UR26, R10, 0x96, !PT ;  /* 0x0000001a070b7c12 */ /* 0x000fe2000f8e960a */
[----:B------:R-:W-:Y:S01]  /*05e0*/  UIADD3 UR28, UR6, -0xe443238, URZ ;  /* 0xf1bbcdc8061c7890 */ /* 0x000fe2000fffe03f */
[----:B------:R-:W-:Y:S01]  /*05f0*/  LEA R16, P2, R141, UR8, 0x3 ;  /* 0x000000088d107c11 */ /* 0x000fe2000f8418ff */
[----:B------:R-:W-:Y:S01]  /*0600*/  UIADD3 UR29, UR7, -0x24c28bd8, URZ ;  /* 0xdb3d7428071d7890 */ /* 0x000fe2000fffe03f */
[----:B------:R-:W-:Y:S02]  /*0610*/  IMAD.HI.U32 R7, R87, -0x326172a9, RZ ;  /* 0xcd9e8d5757077827 */ /* 0x000fe400078e00ff */
[----:B------:R-:W-:-:S02]  /*0620*/  IADD3.X R17, RZ, UR9, RZ, P2, !PT ;  /* 0x00000009ff117c10 */ /* 0x000fc400097fe4ff */
        /* <DEDUP_REMOVED lines=20> */
[----:B------:R-:W-:Y:S01]  /*0770*/  UIADD3 UR30, UR6, -0x700cb87f, URZ ;  /* 0x8ff34781061e7890 */ /* 0x000fe2000fffe03f */
[----:B------:R-:W-:Y:S01]  /*0780*/  IMAD R86, R11, -0x2daee0ad, RZ ;  /* 0xd2511f530b567824 */ /* 0x000fe200078e02ff */
[----:B------:R-:W-:Y:S01]  /*0790*/  UIADD3 UR31, UR7, -0x695add53, URZ ;  /* 0x96a522ad071f7890 */ /* 0x000fe2000fffe03f */
[----:B-----5:R-:W-:Y:S01]  /*07a0*/  @!P0 CS2R R82, SRZ ;  /* 0x0000000000528805 */ /* 0x020fe2000001ff00 */
[----:B------:R-:W-:Y:S01]  /*07b0*/  IMAD R87, R87, -0x326172a9, RZ ;  /* 0xcd9e8d5757577824 */ /* 0x000fe200078e02ff */
[----:B------:R-:W-:Y:S01]  /*07c0*/  @!P0 CS2R R80, SRZ ;  /* 0x0000000000508805 */ /* 0x000fe2000001ff00 */
[----:B------:R-:W-:Y:S01]  /*07d0*/  IMAD.HI.U32 R11, R10, -0x2daee0ad, RZ ;  /* 0xd2511f530a0b7827 */ /* 0x000fe200078e00ff */
[----:B------:R-:W-:-:S02]  /*07e0*/  @!P0 CS2R R78, SRZ ;  /* 0x00000000004e8805 */ /* 0x000fc4000001ff00 */
[----:B------:R-:W-:Y:S02]  /*07f0*/  @!P0 CS2R R76, SRZ ;  /* 0x00000000004c8805 */ /* 0x000fe4000001ff00 */
[----:B------:R-:W-:Y:S01]  /*0800*/  @!P0 CS2R R74, SRZ ;  /* 0x00000000004a8805 */ /* 0x000fe2000001ff00 */
[----:B0-----:R-:W-:Y:S01]  /*0810*/  IMAD.HI.U32 R14, R20, -0x326172a9, RZ ;  /* 0xcd9e8d57140e7827 */ /* 0x001fe200078e00ff */
[----:B------:R-:W-:Y:S02]  /*0820*/  @!P0 CS2R R72, SRZ ;  /* 0x0000000000488805 */ /* 0x000fe4000001ff00 */
[----:B------:R-:W-:Y:S02]  /*0830*/  @!P0 CS2R R70, SRZ ;  /* 0x0000000000468805 */ /* 0x000fe4000001ff00 */
[----:B------:R-:W-:Y:S02]  /*0840*/  @!P0 CS2R R22, SRZ ;  /* 0x0000000000168805 */ /* 0x000fe4000001ff00 */
[----:B------:R-:W-:Y:S01]  /*0850*/  LOP3.LUT R86, R11, UR31, R86, 0x96, !PT ;  /* 0x0000001f0b567c12 */ /* 0x000fe2000f8e9656 */
[----:B------:R-:W-:Y:S01]  /*0860*/  HADD2.F32 R85, -RZ, R82.H0_H0 ;  /* 0x20000052ff557230 */ /* 0x000fe20000004100 */
[----:B------:R-:W-:Y:S01]  /*0870*/  LOP3.LUT R87, R14, UR30, R87, 0x96, !PT ;  /* 0x0000001e0e577c12 */ /* 0x000fe2000f8e9657 */
        /* <DEDUP_REMOVED lines=8> */
[----:B------:R-:W-:Y:S01]  /*0900*/  ULDC UR10, c[0x0][0x218] ;  /* 0x00008600000a7ab9 */ /* 0x000fe20000000800 */
[--C-:B------:R-:W-:Y:S01]  /*0910*/  SHF.R.U64 R42, R78, 0x10, R79.reuse ;  /* 0x000000104e2a7819 */ /* 0x100fe2000000124f */
[----:B------:R-:W-:Y:S01]  /*0920*/  HADD2.F32 R78, -RZ, R74.H0_H0 ;  /* 0x2000004aff4e7230 */ /* 0x000fe20000004100 */
[----:B------:R-:W-:Y:S01]  /*0930*/  SHF.R.U32.HI R11, RZ, 0x10, R79 ;  /* 0x00000010ff0b7819 */ /* 0x000fe2000001164f */
[----:B------:R-:W-:Y:S01]  /*0940*/  ULDC UR11, c[0x0][0x2d8] ;  /* 0x0000b600000b7ab9 */ /* 0x000fe20000000800 */
[--C-:B------:R-:W-:Y:S01]  /*0950*/  SHF.R.U64 R41, R76, 0x10, R77.reuse ;  /* 0x000000104c297819 */ /* 0x100fe2000000124d */
[----:B------:R-:W-:Y:S01]  /*0960*/  ULDC.64 UR12, c[0x0][0x2b8] ;  /* 0x0000ae00000c7ab9 */ /* 0x000fe20000000a00 */
        /* <DEDUP_REMOVED lines=8> */
[----:B------:R-:W-:Y:S01]  /*09f0*/  SHF.R.U32.HI R32, RZ, 0x10, R23 ;  /* 0x00000010ff207819 */ /* 0x000fe20000011617 */
[----:B------:R-:W-:Y:S01]  /*0a00*/  HADD2.F32 R76, -RZ, R72.H0_H0 ;  /* 0x20000048ff4c7230 */ /* 0x000fe20000004100 */
[----:B------:R-:W-:Y:S01]  /*0a10*/  HFMA2.MMA R17, -RZ, RZ, 0, 0 ;  /* 0x00000000ff117435 */ /* 0x000fe200000001ff */
[----:B------:R-:W-:Y:S01]  /*0a20*/  HADD2.F32 R74, -RZ, R70.H0_H0 ;  /* 0x20000046ff4a7230 */ /* 0x000fe20000004100 */
[----:B------:R-:W-:Y:S01]  /*0a30*/  BSSY B0, `(.L_x_26290) ;  /* 0x0000c94000007945 */ /* 0x000fe20003800000 */
[----:B------:R-:W-:Y:S01]  /*0a40*/  HADD2.F32 R72, -RZ, R22.H0_H0 ;  /* 0x20000016ff487230 */ /* 0x000fe20000004100 */
[----:B------:R-:W-:Y:S01]  /*0a50*/  UISETP.NE.U32.AND UP0, UPT, UR8, URZ, UPT ;  /* 0x0000003f0800728c */ /* 0x000fe2000bf05070 */
[----:B------:R-:W-:Y:S01]  /*0a60*/  HADD2.F32 R70, -RZ, R23.H0_H0 ;  /* 0x20000017ff467230 */ /* 0x000fe20000004100 */
[----:B------:R-:W-:Y:S01]  /*0a70*/  LOP3.LUT R143, R0, 0x3, RZ, 0xc0, !PT ;  /* 0x00000003008f7812 */ /* 0x000fe200078ec0ff */
[----:B------:R-:W-:Y:S01]  /*0a80*/  HADD2.F32 R83, -RZ, R83.H0_H0 ;  /* 0x20000053ff537230 */ /* 0x000fe20000004100 */
[----:B------:R-:W-:Y:S01]  /*0a90*/  ULDC.U8 UR8, c[0x0][0x2a0] ;  /* 0x0000a80000087ab9 */ /* 0x000fe20000000000 */
[----:B------:R-:W-:-:S02]  /*0aa0*/  HADD2.F32 R81, -RZ, R81.H0_H0 ;  /* 0x20000051ff517230 */ /* 0x000fc40000004100 */
[----:B------:R-:W-:Y:S02]  /*0ab0*/  HADD2.F32 R79, -RZ, R79.H0_H0 ;  /* 0x2000004fff4f7230 */ /* 0x000fe40000004100 */
[----:B------:R-:W-:Y:S02]  /*0ac0*/  HADD2.F32 R77, -RZ, R77.H0_H0 ;  /* 0x2000004dff4d7230 */ /* 0x000fe40000004100 */
[----:B------:R-:W-:Y:S02]  /*0ad0*/  HADD2.F32 R75, -RZ, R75.H0_H0 ;  /* 0x2000004bff4b7230 */ /* 0x000fe40000004100 */
[----:B------:R-:W-:Y:S02]  /*0ae0*/  HADD2.F32 R73, -RZ, R73.H0_H0 ;  /* 0x20000049ff497230 */ /* 0x000fe40000004100 */
[----:B------:R-:W-:Y:S02]  /*0af0*/  HADD2.F32 R71, -RZ, R71.H0_H0 ;  /* 0x20000047ff477230 */ /* 0x000fe40000004100 */
[----:B------:R-:W-:-:S02]  /*0b00*/  IMAD R20, R20, -0x326172a9, RZ ;  /* 0xcd9e8d5714147824 */ /* 0x000fc400078e02ff */
[----:B------:R-:W-:Y:S02]  /*0b10*/  HADD2.F32 R16, -RZ, R16.H0_H0 ;  /* 0x20000010ff107230 */ /* 0x000fe40000004100 */
[----:B------:R-:W-:Y:S02]  /*0b20*/  HADD2.F32 R15, -RZ, R15.H0_H0 ;  /* 0x2000000fff0f7230 */ /* 0x000fe40000004100 */
[----:B------:R-:W-:Y:S02]  /*0b30*/  HADD2.F32 R14, -RZ, R14.H0_H0 ;  /* 0x2000000eff0e7230 */ /* 0x000fe40000004100 */
[----:B------:R-:W-:Y:S02]  /*0b40*/  HADD2.F32 R11, -RZ, R11.H0_H0 ;  /* 0x2000000bff0b7230 */ /* 0x000fe40000004100 */
[----:B------:R-:W-:Y:S01]  /*0b50*/  HADD2.F32 R0, -RZ, R32.H0_H0 ;  /* 0x20000020ff007230 */ /* 0x000fe20000004100 */
[----:B------:R-:W-:Y:S02]  /*0b60*/  UISETP.NE.AND.EX UP0, UPT, UR9, URZ, UPT, UP0 ;  /* 0x0000003f0900728c */ /* 0x000fe4000bf05300 */
[----:B------:R-:W-:Y:S01]  /*0b70*/  UISETP.NE.AND UP1, UPT, UR8, URZ, UPT ;  /* 0x0000003f0800728c */ /* 0x000fe2000bf25270 */
[--C-:B--2---:R-:W-:Y:S01]  /*0b80*/  SHF.R.U64 R136, R134, 0x10, R135.reuse ;  /* 0x0000001086887819 */ /* 0x104fe20000001287 */
[----:B------:R-:W-:Y:S01]  /*0b90*/  HADD2.F32 R137, -RZ, R134.H0_H0 ;  /* 0x20000086ff897230 */ /* 0x000fe20000004100 */
[----:B------:R-:W-:-:S02]  /*0ba0*/  SHF.R.U32.HI R134, RZ, 0x10, R135 ;  /* 0x00000010ff867819 */ /* 0x000fc40000011687 */
[--C-:B---3--:R-:W-:Y:S01]  /*0bb0*/  SHF.R.U64 R132, R130, 0x10, R131.reuse ;  /* 0x0000001082847819 */ /* 0x108fe20000001283 */
[----:B------:R-:W-:Y:S01]  /*0bc0*/  HADD2.F32 R133, -RZ, R130.H0_H0 ;  /* 0x20000082ff857230 */ /* 0x000fe20000004100 */
[----:B------:R-:W-:Y:S02]  /*0bd0*/  SHF.R.U32.HI R130, RZ, 0x10, R131 ;  /* 0x00000010ff827819 */ /* 0x000fe40000011683 */
[--C-:B----4-:R-:W-:Y:S01]  /*0be0*/  SHF.R.U64 R128, R126, 0x10, R127.reuse ;  /* 0x000000107e807819 */ /* 0x110fe2000000127f */
[----:B------:R-:W-:Y:S01]  /*0bf0*/  HADD2.F32 R129, -RZ, R126.H0_H0 ;  /* 0x2000007eff817230 */ /* 0x000fe20000004100 */
[----:B------:R-:W-:Y:S02]  /*0c00*/  SHF.R.U32.HI R126, RZ, 0x10, R127 ;  /* 0x00000010ff7e7819 */ /* 0x000fe4000001167f */
[--C-:B------:R-:W-:Y:S01]  /*0c10*/  SHF.R.U64 R124, R122, 0x10, R123.reuse ;  /* 0x000000107a7c7819 */ /* 0x100fe2000000127b */
[----:B------:R-:W-:Y:S01]  /*0c20*/  HADD2.F32 R125, -RZ, R122.H0_H0 ;  /* 0x2000007aff7d7230 */ /* 0x000fe20000004100 */
[----:B------:R-:W-:-:S02]  /*0c30*/  SHF.R.U32.HI R122, RZ, 0x10, R123 ;  /* 0x00000010ff7a7819 */ /* 0x000fc4000001167b */
[--C-:B------:R-:W-:Y:S01]  /*0c40*/  SHF.R.U64 R120, R118, 0x10, R119.reuse ;  /* 0x0000001076787819 */ /* 0x100fe20000001277 */
[----:B------:R-:W-:Y:S01]  /*0c50*/  HADD2.F32 R121, -RZ, R118.H0_H0 ;  /* 0x20000076ff797230 */ /* 0x000fe20000004100 */
[----:B------:R-:W-:Y:S02]  /*0c60*/  SHF.R.U32.HI R118, RZ, 0x10, R119 ;  /* 0x00000010ff767819 */ /* 0x000fe40000011677 */
[--C-:B------:R-:W-:Y:S01]  /*0c70*/  SHF.R.U64 R116, R114, 0x10, R115.reuse ;  /* 0x0000001072747819 */ /* 0x100fe20000001273 */
        /* <DEDUP_REMOVED lines=39> */
[----:B------:R-:W-:Y:S02]  /*0ef0*/  IMAD R18, R10, -0x2daee0ad, RZ ;  /* 0xd2511f530a127824 */ /* 0x000fe400078e02ff */
        /* <DEDUP_REMOVED lines=52> */
.L_x_26516:
[----:B0-----:R-:W0:Y:S01]  /*1240*/  LDC.64 R36, c[0x0][0x230] ;  /* 0x00008c00ff247b82 */ /* 0x001e220000000a00 */
[----:B------:R-:W-:Y:S01]  /*1250*/  IMAD R32, R142, UR10, RZ ;  /* 0x0000000a8e207c24 */ /* 0x000fe2000f8e02ff */
[----:B------:R-:W-:Y:S01]  /*1260*/  PLOP3.LUT P1, PT, PT, PT, UP0, 0x80, 0x0 ;  /* 0x000000000000781c */ /* 0x000fe20003f2f008 */
[----:B------:R-:W-:Y:S01]  /*1270*/  IMAD.MOV.U32 R41, RZ, RZ, 0x4 ;  /* 0x00000004ff297424 */ /* 0x000fe200078e00ff */
[----:B------:R-:W-:Y:S01]  /*1280*/  PLOP3.LUT P2, PT, PT, PT, UP0, 0x80, 0x0 ;  /* 0x000000000000781c */ /* 0x000fe20003f4f008 */
[----:B------:R-:W-:Y:S01]  /*1290*/  @UP0 ULDC.64 UR8, c[0x0][0x270] ;  /* 0x00009c0000080ab9 */ /* 0x000fe20000000a00 */
[----:B------:R-:W-:Y:S02]  /*12a0*/  SHF.R.S32.HI R33, RZ, 0x1f, R32 ;  /* 0x0000001fff217819 */ /* 0x000fe40000011420 */
[----:B------:R-:W1:Y:S01]  /*12b0*/  LDC.64 R64, c[0x0][0x220] ;  /* 0x00008800ff407b82 */ /* 0x000e620000000a00 */
[----:B------:R-:W-:Y:S02]  /*12c0*/  MOV R149, 0x3f800000 ;  /* 0x3f80000000957802 */ /* 0x000fe40000000f00 */
[----:B------:R-:W-:-:S04]  /*12d0*/  LEA.HI R32, R33, R32, RZ, 0x2 ;  /* 0x0000002021207211 */ /* 0x000fc800078f10ff */
[----:B------:R-:W-:Y:S01]  /*12e0*/  LEA.HI.SX32 R145, R32, R141, 0x1e ;  /* 0x0000008d20917211 */ /* 0x000fe200078ff2ff */
[----:B------:R-:W-:-:S05]  /*12f0*/  @P1 IMAD.WIDE R40, R142, R41, UR8 ;  /* 0x000000088e281e25 */ /* 0x000fca000f8e0229 */
[----:B------:R2:W5:Y:S01]  /*1300*/  @P2 LDG.E R149, desc[UR4][R40.64] ;  /* 0x0000000428952981 */ /* 0x000562000c1e1900 */
[----:B0-----:R-:W-:-:S04]  /*1310*/  ISETP.NE.U32.AND P0, PT, R36, RZ, PT ;  /* 0x000000ff2400720c */ /* 0x001fc80003f05070 */
[----:B------:R-:W-:Y:S01]  /*1320*/  ISETP.NE.AND.EX P0, PT, R37, RZ, PT, P0 ;  /* 0x000000ff2500720c */ /* 0x000fe20003f05300 */
[----:B-1----:R-:W-:-:S06]  /*1330*/  IMAD.WIDE.U32 R32, R145, 0x10, R64 ;  /* 0x0000001091207825 */ /* 0x002fcc00078e0040 */
[----:B------:R-:W5:Y:S06]  /*1340*/  LDG.E.128 R32, desc[UR4][R32.64] ;  /* 0x0000000420207981 */ /* 0x000f6c000c1e1d00 */
[----:B------:R-:W0:Y:S02]  /*1350*/  @P0 LDC.64 R38, c[0x0][0x230] ;  /* 0x00008c00ff260b82 */ /* 0x000e240000000a00 */
[----:B0-----:R-:W-:-:S05]  /*1360*/  @P0 IMAD.WIDE.U32 R38, R145, 0x10, R38 ;  /* 0x0000001091260825 */ /* 0x001fca00078e0026 */
        /* <DEDUP_REMOVED lines=13> */
.L_x_26292:
[----:B------:R-:W-:-:S07]  /*1440*/  IMAD.MOV.U32 R46, RZ, RZ, R20 ;  /* 0x000000ffff2e7224 */ /* 0x000fce00078e0014 */
.L_x_26293:
[----:B------:R-:W-:Y:S05]  /*1450*/  BSYNC B1 ;  /* 0x0000000000017941 */ /* 0x000fea0003800000 */
.L_x_26291:
        /* <DEDUP_REMOVED lines=16> */
.L_x_26297:
[----:B------:R-:W-:Y:S05]  /*1560*/  BSYNC B2 ;  /* 0x0000000000027941 */ /* 0x000fea0003800000 */
.L_x_26296:
        /* <DEDUP_REMOVED lines=44> */
.L_x_26295:
[----:B------:R-:W-:Y:S05]  /*1830*/  BSYNC B1 ;  /* 0x0000000000017941 */ /* 0x000fea0003800000 */
.L_x_26294:
[----:B------:R-:W0:Y:S01]  /*1840*/  LDC R146, c[0x0][0x298] ;  /* 0x0000a600ff927b82 */ /* 0x000e220000000800 */
[----:B------:R-:W-:Y:S01]  /*1850*/  I2FP.F32.U32 R39, R46 ;  /* 0x0000002e00277245 */ /* 0x000fe20000201000 */
[----:B-----5:R-:W-:Y:S01]  /*1860*/  FMUL.FTZ R41, R32, R149 ;  /* 0x0000009520297220 */ /* 0x020fe20000410000 */
[----:B------:R-:W-:Y:S01]  /*1870*/  MOV R148, 0x2f800000 ;  /* 0x2f80000000947802 */ /* 0x000fe20000000f00 */
[----:B------:R-:W-:Y:S01]  /*1880*/  BSSY B1, `(.L_x_26298) ;  /* 0x0000016000017945 */ /* 0x000fe20003800000 */
[----:B------:R-:W-:Y:S01]  /*1890*/  ISETP.NE.U32.AND P1, PT, R36, RZ, PT ;  /* 0x000000ff2400720c */ /* 0x000fe20003f25070 */
[C---:B------:R-:W-:Y:S01]  /*18a0*/  VIADD R36, R42.reuse, 0x1 ;  /* 0x000000012a247836 */ /* 0x040fe20000000000 */
[----:B------:R-:W-:Y:S01]  /*18b0*/  ISETP.NE.AND P3, PT, R42, 0x1, PT ;  /* 0x000000012a00780c */ /* 0x000fe20003f65270 */
[----:B------:R-:W1:Y:S01]  /*18c0*/  LDC R147, c[0x0][0x294] ;  /* 0x0000a500ff937b82 */ /* 0x000e620000000800 */
[----:B------:R-:W-:Y:S01]  /*18d0*/  FFMA.FTZ R32, R39, R148, 1.1641532182693481445e-10 ;  /* 0x2f00000027207423 */ /* 0x000fe20000010094 */
[----:B------:R-:W-:Y:S01]  /*18e0*/  ISETP.NE.AND.EX P1, PT, R37, RZ, PT, P1 ;  /* 0x000000ff2500720c */ /* 0x000fe20003f25310 */
[----:B0-----:R-:W-:-:S03]  /*18f0*/  FMUL.FTZ R41, R41, R146 ;  /* 0x0000009229297220 */ /* 0x001fc60000410000 */
        /* <DEDUP_REMOVED lines=13> */
.L_x_26299:
[----:B------:R-:W-:-:S07]  /*19d0*/  MOV R32, R20 ;  /* 0x0000001400207202 */ /* 0x000fce0000000f00 */
.L_x_26300:
[----:B------:R-:W-:Y:S05]  /*19e0*/  BSYNC B1 ;  /* 0x0000000000017941 */ /* 0x000fea0003800000 */
.L_x_26298:
        /* <DEDUP_REMOVED lines=16> */
.L_x_26304:
[----:B------:R-:W-:Y:S05]  /*1af0*/  BSYNC B2 ;  /* 0x0000000000027941 */ /* 0x000fea0003800000 */
.L_x_26303:
        /* <DEDUP_REMOVED lines=44> */
.L_x_26302:
[----:B------:R-:W-:Y:S05]  /*1dc0*/  BSYNC B1 ;  /* 0x0000000000017941 */ /* 0x000fea0003800000 */
.L_x_26301:
        /* <DEDUP_REMOVED lines=20> */
.L_x_26306:
[----:B------:R-:W-:-:S07]  /*1f10*/  MOV R42, R20 ;  /* 0x00000014002a7202 */ /* 0x000fce0000000f00 */
.L_x_26307:
[----:B------:R-:W-:Y:S05]  /*1f20*/  BSYNC B1 ;  /* 0x0000000000017941 */ /* 0x000fea0003800000 */
.L_x_26305:
        /* <DEDUP_REMOVED lines=16> */
.L_x_26311:
[----:B------:R-:W-:Y:S05]  /*2030*/  BSYNC B2 ;  /* 0x0000000000027941 */ /* 0x000fea0003800000 */
.L_x_26310:
        /* <DEDUP_REMOVED lines=42> */
[----:B------:R-:W-:Y:S02]  /*22e0*/  LOP3.LUT R86, R33, UR31, R86, 0x96, !PT ;  /* 0x0000001f21567c12 */ /* 0x000fe4000f8e9656 */
[----:B------:R-:W-:-:S07]  /*22f0*/  MOV R18, R32 ;  /* 0x0000002000127202 */ /* 0x000fce0000000f00 */
.L_x_26309:
[----:B------:R-:W-:Y:S05]  /*2300*/  BSYNC B1 ;  /* 0x0000000000017941 */ /* 0x000fea0003800000 */
.L_x_26308:
        /* <DEDUP_REMOVED lines=20> */
.L_x_26313:
[----:B------:R-:W-:-:S07]  /*2450*/  MOV R34, R20 ;  /* 0x0000001400227202 */ /* 0x000fce0000000f00 */
.L_x_26314:
[----:B------:R-:W-:Y:S05]  /*2460*/  BSYNC B1 ;  /* 0x0000000000017941 */ /* 0x000fea0003800000 */
.L_x_26312:
        /* <DEDUP_REMOVED lines=16> */
.L_x_26318:
[----:B------:R-:W-:Y:S05]  /*2570*/  BSYNC B2 ;  /* 0x0000000000027941 */ /* 0x000fea0003800000 */
.L_x_26317:
        /* <DEDUP_REMOVED lines=44> */
.L_x_26316:
[----:B------:R-:W-:Y:S05]  /*2840*/  BSYNC B1 ;  /* 0x0000000000017941 */ /* 0x000fea0003800000 */
.L_x_26315:
[----:B------:R-:W0:Y:S01]  /*2850*/  LDC.64 R158, c[0x0][0x238] ;  /* 0x00008e00ff9e7b82 */ /* 0x000e220000000a00 */
[----:B------:R-:W-:Y:S01]  /*2860*/  I2FP.F32.U32 R37, R34 ;  /* 0x0000002200257245 */ /* 0x000fe20000201000 */
[----:B------:R-:W-:Y:S01]  /*2870*/  FMUL.FTZ R35, R35, R149 ;  /* 0x0000009523237220 */ /* 0x000fe20000410000 */
[----:B------:R-:W-:Y:S01]  /*2880*/  SEL R36, RZ, 0x100, P3 ;  /* 0x00000100ff247807 */ /* 0x000fe20001800000 */
[----:B------:R-:W-:Y:S02]  /*2890*/  VIADD R144, R145, 0x20 ;  /* 0x0000002091907836 */ /* 0x000fe40000000000 */
[----:B------:R-:W-:Y:S01]  /*28a0*/  FFMA.FTZ R34, R37, R148, 1.1641532182693481445e-10 ;  /* 0x2f00000025227423 */ /* 0x000fe20000010094 */
[----:B------:R-:W-:Y:S01]  /*28b0*/  FMUL.FTZ R35, R35, R146 ;  /* 0x0000009223237220 */ /* 0x000fe20000410000 */
[----:B------:R-:W1:Y:S01]  /*28c0*/  @P0 LDC.64 R32, c[0x0][0x230] ;  /* 0x00008c00ff200b82 */ /* 0x000e620000000a00 */
[----:B------:R-:W-:Y:S02]  /*28d0*/  SEL R37, RZ, 0x10000, P4 ;  /* 0x00010000ff257807 */ /* 0x000fe40002000000 */
[----:B------:R-:W-:-:S04]  /*28e0*/  FSETP.GTU.FTZ.AND P5, PT, R34, R147, PT ;  /* 0x000000932200720b */ /* 0x000fc80003fbc000 */
[----:B------:R-:W-:Y:S01]  /*28f0*/  SEL R34, RZ, 0x1000000, P5 ;  /* 0x01000000ff227807 */ /* 0x000fe20002800000 */
[----:B------:R-:W2:Y:S01]  /*2900*/  LDC.64 R156, c[0x0][0x240] ;  /* 0x00009000ff9c7b82 */ /* 0x000ea20000000a00 */
[----:B------:R-:W-:Y:S02]  /*2910*/  FSEL R35, R35, RZ, !P5 ;  /* 0x000000ff23237208 */ /* 0x000fe40006800000 */
[----:B------:R-:W-:Y:S02]  /*2920*/  IADD3 R34, R36, R34, R37 ;  /* 0x0000002224227210 */ /* 0x000fe40007ffe025 */
[----:B------:R-:W-:Y:S01]  /*2930*/  SEL R37, RZ, 0x1, P2 ;  /* 0x00000001ff257807 */ /* 0x000fe20001000000 */
[----:B------:R-:W-:Y:S01]  /*2940*/  FMUL.FTZ R59, R134, R35 ;  /* 0x00000023863b7220 */ /* 0x000fe20000410000 */
[----:B0-----:R-:W-:Y:S02]  /*2950*/  IMAD.WIDE.U32 R38, R145, 0x10, R158 ;  /* 0x0000001091267825 */ /* 0x001fe400078e009e */
[----:B------:R-:W-:-:S02]  /*2960*/  IADD3 R43, R34, R37, RZ ;  /* 0x00000025222b7210 */ /* 0x000fc40007ffe0ff */
[----:B------:R-:W-:-:S05]  /*2970*/  @P1 FADD.FTZ R59, R63, R59 ;  /* 0x0000003b3f3b1221 */ /* 0x000fca0000010000 */
        /* <DEDUP_REMOVED lines=19> */
.L_x_26320:
[----:B------:R-:W-:-:S07]  /*2ab0*/  IMAD.MOV.U32 R44, RZ, RZ, R20 ;  /* 0x000000ffff2c7224 */ /* 0x000fce00078e0014 */
.L_x_26321:
[----:B------:R-:W-:Y:S05]  /*2ac0*/  BSYNC B1 ;  /* 0x0000000000017941 */ /* 0x000fea0003800000 */
.L_x_26319:
        /* <DEDUP_REMOVED lines=16> */
.L_x_26325:
[----:B------:R-:W-:Y:S05]  /*2bd0*/  BSYNC B2 ;  /* 0x0000000000027941 */ /* 0x000fea0003800000 */
.L_x_26324:
        /* <DEDUP_REMOVED lines=44> */
.L_x_26323:
[----:B------:R-:W-:Y:S05]  /*2ea0*/  BSYNC B1 ;  /* 0x0000000000017941 */ /* 0x000fea0003800000 */
.L_x_26322:
        /* <DEDUP_REMOVED lines=20> */
.L_x_26327:
[----:B------:R-:W-:-:S07]  /*2ff0*/  IMAD.MOV.U32 R32, RZ, RZ, R20 ;  /* 0x000000ffff207224 */ /* 0x000fce00078e0014 */
.L_x_26328:
[----:B------:R-:W-:Y:S05]  /*3000*/  BSYNC B1 ;  /* 0x0000000000017941 */ /* 0x000fea0003800000 */
.L_x_26326:
        /* <DEDUP_REMOVED lines=16> */
.L_x_26332:
[----:B------:R-:W-:Y:S05]  /*3110*/  BSYNC B2 ;  /* 0x0000000000027941 */ /* 0x000fea0003800000 */
.L_x_26331:
        /* <DEDUP_REMOVED lines=44> */
.L_x_26330:
[----:B------:R-:W-:Y:S05]  /*33e0*/  BSYNC B1 ;  /* 0x0000000000017941 */ /* 0x000fea0003800000 */
.L_x_26329:
        /* <DEDUP_REMOVED lines=20> */
.L_x_26334:
[----:B------:R-:W-:-:S07]  /*3530*/  IMAD.MOV.U32 R42, RZ, RZ, R20 ;  /* 0x000000ffff2a7224 */ /* 0x000fce00078e0014 */
.L_x_26335:
[----:B------:R-:W-:Y:S05]  /*3540*/  BSYNC B1 ;  /* 0x0000000000017941 */ /* 0x000fea0003800000 */
.L_x_26333:
        /* <DEDUP_REMOVED lines=16> */
.L_x_26339:
[----:B------:R-:W-:Y:S05]  /*3650*/  BSYNC B2 ;  /* 0x0000000000027941 */ /* 0x000fea0003800000 */
.L_x_26338:
        /* <DEDUP_REMOVED lines=44> */
.L_x_26337:
[----:B------:R-:W-:Y:S05]  /*3920*/  BSYNC B1 ;  /* 0x0000000000017941 */ /* 0x000fea0003800000 */
.L_x_26336:
        /* <DEDUP_REMOVED lines=20> */
.L_x_26341:
[----:B------:R-:W-:-:S07]  /*3a70*/  IMAD.MOV.U32 R34, RZ, RZ, R20 ;  /* 0x000000ffff227224 */ /* 0x000fce00078e0014 */
.L_x_26342:
[----:B------:R-:W-:Y:S05]  /*3a80*/  BSYNC B1 ;  /* 0x0000000000017941 */ /* 0x000fea0003800000 */
.L_x_26340:
        /* <DEDUP_REMOVED lines=16> */
.L_x_26346:
[----:B------:R-:W-:Y:S05]  /*3b90*/  BSYNC B2 ;  /* 0x0000000000027941 */ /* 0x000fea0003800000 */
.L_x_26345:
        /* <DEDUP_REMOVED lines=44> */
.L_x_26344:
[----:B------:R-:W-:Y:S05]  /*3e60*/  BSYNC B1 ;  /* 0x0000000000017941 */ /* 0x000fea0003800000 */
.L_x_26343:
[----:B------:R-:W-:Y:S01]  /*3e70*/  I2FP.F32.U32 R37, R34 ;  /* 0x0000002200257245 */ /* 0x000fe20000201000 */
[----:B------:R-:W0:Y:S01]  /*3e80*/  @P0 LDC.64 R32, c[0x0][0x230] ;  /* 0x00008c00ff200b82 */ /* 0x000e220000000a00 */
[----:B------:R-:W-:Y:S01]  /*3e90*/  FMUL.FTZ R35, R35, R149 ;  /* 0x0000009523237220 */ /* 0x000fe20000410000 */
[----:B------:R-:W-:Y:S01]  /*3ea0*/  SEL R36, RZ, 0x100, P3 ;  /* 0x00000100ff247807 */ /* 0x000fe20001800000 */
[----:B------:R-:W-:-:S04]  /*3eb0*/  IMAD.WIDE.U32 R38, R144, 0x10, R158 ;  /* 0x0000001090267825 */ /* 0x000fc800078e009e */
[----:B------:R-:W-:Y:S01]  /*3ec0*/  FFMA.FTZ R34, R37, R148, 1.1641532182693481445e-10 ;  /* 0x2f00000025227423 */ /* 0x000fe20000010094 */
[----:B------:R-:W-:Y:S01]  /*3ed0*/  FMUL.FTZ R35, R35, R146 ;  /* 0x0000009223237220 */ /* 0x000fe20000410000 */
[----:B------:R-:W-:Y:S02]  /*3ee0*/  SEL R37, RZ, 0x10000, P4 ;  /* 0x00010000ff257807 */ /* 0x000fe40002000000 */
[----:B------:R-:W-:Y:S02]  /*3ef0*/  IADD3 R150, R145, 0x40, RZ ;  /* 0x0000004091967810 */ /* 0x000fe40007ffe0ff */
[----:B------:R-:W-:-:S04]  /*3f00*/  FSETP.GTU.FTZ.AND P5, PT, R34, R147, PT ;  /* 0x000000932200720b */ /* 0x000fc80003fbc000 */
[----:B------:R-:W-:Y:S02]  /*3f10*/  SEL R34, RZ, 0x1000000, P5 ;  /* 0x01000000ff227807 */ /* 0x000fe40002800000 */
[----:B------:R-:W-:Y:S02]  /*3f20*/  FSEL R35, R35, RZ, !P5 ;  /* 0x000000ff23237208 */ /* 0x000fe40006800000 */
[----:B------:R-:W-:Y:S02]  /*3f30*/  IADD3 R34, R36, R34, R37 ;  /* 0x0000002224227210 */ /* 0x000fe40007ffe025 */
[----:B------:R-:W-:Y:S01]  /*3f40*/  SEL R37, RZ, 0x1, P2 ;  /* 0x00000001ff257807 */ /* 0x000fe20001000000 */
[----:B------:R-:W-:Y:S01]  /*3f50*/  FMUL.FTZ R55, R130, R35 ;  /* 0x0000002382377220 */ /* 0x000fe20000410000 */
[----:B0-----:R-:W-:-:S04]  /*3f60*/  @P0 IMAD.WIDE.U32 R40, R150, 0x10, R32 ;  /* 0x0000001096280825 */ /* 0x001fc800078e0020 */
[----:B------:R-:W-:Y:S01]  /*3f70*/  @P1 FADD.FTZ R55, R63, R55 ;  /* 0x000000373f371221 */ /* 0x000fe20000010000 */
[----:B------:R-:W-:Y:S02]  /*3f80*/  IMAD.IADD R43, R34, 0x1, R37 ;  /* 0x00000001222b7824 */ /* 0x000fe400078e0225 */
[----:B------:R-:W-:Y:S02]  /*3f90*/  IMAD.WIDE.U32 R36, R144, 0x4, R156 ;  /* 0x0000000490247825 */ /* 0x000fe400078e009c */
[----:B------:R0:W-:Y:S02]  /*3fa0*/  STG.E.128 desc[UR4][R38.64], R52 ;  /* 0x0000003426007986 */ /* 0x0001e4000c101d04 */
[----:B------:R-:W-:Y:S02]  /*3fb0*/  IMAD.WIDE.U32 R32, R150, 0x10, R64 ;  /* 0x0000001096207825 */ /* 0x000fe400078e0040 */
        /* <DEDUP_REMOVED lines=15> */
.L_x_26348:
[----:B------:R-:W-:-:S07]  /*40b0*/  MOV R44, R20 ;  /* 0x00000014002c7202 */ /* 0x000fce0000000f00 */
.L_x_26349:
[----:B------:R-:W-:Y:S05]  /*40c0*/  BSYNC B1 ;  /* 0x0000000000017941 */ /* 0x000fea0003800000 */
.L_x_26347:
        /* <DEDUP_REMOVED lines=16> */
.L_x_26353:
[----:B------:R-:W-:Y:S05]  /*41d0*/  BSYNC B2 ;  /* 0x0000000000027941 */ /* 0x000fea0003800000 */
.L_x_26352:
        /* <DEDUP_REMOVED lines=44> */
.L_x_26351:
[----:B------:R-:W-:Y:S05]  /*44a0*/  BSYNC B1 ;  /* 0x0000000000017941 */ /* 0x000fea0003800000 */
.L_x_26350:
        /* <DEDUP_REMOVED lines=20> */
.L_x_26355:
[----:B------:R-:W-:-:S07]  /*45f0*/  MOV R32, R20 ;  /* 0x0000001400207202 */ /* 0x000fce0000000f00 */
.L_x_26356:
[----:B------:R-:W-:Y:S05]  /*4600*/  BSYNC B1 ;  /* 0x0000000000017941 */ /* 0x000fea0003800000 */
.L_x_26354:
        /* <DEDUP_REMOVED lines=16> */
.L_x_26360:
[----:B------:R-:W-:Y:S05]  /*4710*/  BSYNC B2 ;  /* 0x0000000000027941 */ /* 0x000fea0003800000 */
.L_x_26359:
        /* <DEDUP_REMOVED lines=44> */
.L_x_26358:
[----:B------:R-:W-:Y:S05]  /*49e0*/  BSYNC B1 ;  /* 0x0000000000017941 */ /* 0x000fea0003800000 */
.L_x_26357:
        /* <DEDUP_REMOVED lines=20> */
.L_x_26362:
[----:B------:R-:W-:-:S07]  /*4b30*/  MOV R42, R20 ;  /* 0x00000014002a7202 */ /* 0x000fce0000000f00 */
.L_x_26363:
[----:B------:R-:W-:Y:S05]  /*4b40*/  BSYNC B1 ;  /* 0x0000000000017941 */ /* 0x000fea0003800000 */
.L_x_26361:
        /* <DEDUP_REMOVED lines=16> */
.L_x_26367:
[----:B------:R-:W-:Y:S05]  /*4c50*/  BSYNC B2 ;  /* 0x0000000000027941 */ /* 0x000fea0003800000 */
.L_x_26366:
        /* <DEDUP_REMOVED lines=44> */
.L_x_26365:
[----:B------:R-:W-:Y:S05]  /*4f20*/  BSYNC B1 ;  /* 0x0000000000017941 */ /* 0x000fea0003800000 */
.L_x_26364:
        /* <DEDUP_REMOVED lines=20> */
.L_x_26369:
[----:B------:R-:W-:-:S07]  /*5070*/  MOV R34, R20 ;  /* 0x0000001400227202 */ /* 0x000fce0000000f00 */
.L_x_26370:
[----:B------:R-:W-:Y:S05]  /*5080*/  BSYNC B1 ;  /* 0x0000000000017941 */ /* 0x000fea0003800000 */
.L_x_26368:
        /* <DEDUP_REMOVED lines=16> */
.L_x_26374:
[----:B------:R-:W-:Y:S05]  /*5190*/  BSYNC B2 ;  /* 0x0000000000027941 */ /* 0x000fea0003800000 */
.L_x_26373:
        /* <DEDUP_REMOVED lines=44> */
.L_x_26372:
[----:B------:R-:W-:Y:S05]  /*5460*/  BSYNC B1 ;  /* 0x0000000000017941 */ /* 0x000fea0003800000 */
.L_x_26371:
[----:B------:R-:W0:Y:S01]  /*5470*/  @P0 LDC.64 R32, c[0x0][0x230] ;  /* 0x00008c00ff200b82 */ /* 0x000e220000000a00 */
[----:B------:R-:W-:Y:S01]  /*5480*/  I2FP.F32.U32 R37, R34 ;  /* 0x0000002200257245 */ /* 0x000fe20000201000 */
[----:B------:R-:W-:Y:S01]  /*5490*/  FMUL.FTZ R35, R35, R149 ;  /* 0x0000009523237220 */ /* 0x000fe20000410000 */
[----:B------:R-:W-:Y:S01]  /*54a0*/  SEL R36, RZ, 0x100, P3 ;  /* 0x00000100ff247807 */ /* 0x000fe20001800000 */
[----:B------:R-:W-:Y:S01]  /*54b0*/  IMAD.WIDE.U32 R38, R150, 0x10, R158 ;  /* 0x0000001096267825 */ /* 0x000fe200078e009e */
[----:B------:R-:W-:-:S03]  /*54c0*/  IADD3 R152, R145, 0x60, RZ ;  /* 0x0000006091987810 */ /* 0x000fc60007ffe0ff */
[----:B------:R-:W-:Y:S01]  /*54d0*/  FFMA.FTZ R34, R37, R148, 1.1641532182693481445e-10 ;  /* 0x2f00000025227423 */ /* 0x000fe20000010094 */
[----:B------:R-:W-:Y:S01]  /*54e0*/  FMUL.FTZ R35, R35, R146 ;  /* 0x0000009223237220 */ /* 0x000fe20000410000 */
[----:B------:R-:W-:-:S03]  /*54f0*/  SEL R37, RZ, 0x10000, P4 ;  /* 0x00010000ff257807 */ /* 0x000fc60002000000 */
[----:B------:R-:W-:-:S04]  /*5500*/  FSETP.GTU.FTZ.AND P5, PT, R34, R147, PT ;  /* 0x000000932200720b */ /* 0x000fc80003fbc000 */
[----:B------:R-:W-:Y:S02]  /*5510*/  SEL R34, RZ, 0x1000000, P5 ;  /* 0x01000000ff227807 */ /* 0x000fe40002800000 */
[----:B------:R-:W-:Y:S02]  /*5520*/  FSEL R35, R35, RZ, !P5 ;  /* 0x000000ff23237208 */ /* 0x000fe40006800000 */
[----:B------:R-:W-:Y:S02]  /*5530*/  IADD3 R34, R36, R34, R37 ;  /* 0x0000002224227210 */ /* 0x000fe40007ffe025 */
[----:B------:R-:W-:Y:S01]  /*5540*/  SEL R37, RZ, 0x1, P2 ;  /* 0x00000001ff257807 */ /* 0x000fe20001000000 */
[----:B------:R-:W-:Y:S01]  /*5550*/  FMUL.FTZ R51, R126, R35 ;  /* 0x000000237e337220 */ /* 0x000fe20000410000 */
[----:B0-----:R-:W-:Y:S02]  /*5560*/  @P0 IMAD.WIDE.U32 R40, R152, 0x10, R32 ;  /* 0x0000001098280825 */ /* 0x001fe400078e0020 */
[----:B------:R-:W-:-:S02]  /*5570*/  IADD3 R43, R34, R37, RZ ;  /* 0x00000025222b7210 */ /* 0x000fc40007ffe0ff */
[----:B------:R-:W-:Y:S01]  /*5580*/  @P1 FADD.FTZ R51, R63, R51 ;  /* 0x000000333f331221 */ /* 0x000fe20000010000 */
[----:B------:R-:W-:-:S04]  /*5590*/  IMAD.WIDE.U32 R36, R150, 0x4, R156 ;  /* 0x0000000496247825 */ /* 0x000fc800078e009c */
[----:B------:R0:W-:Y:S01]  /*55a0*/  STG.E.128 desc[UR4][R38.64], R48 ;  /* 0x0000003026007986 */ /* 0x0001e2000c101d04 */
[----:B------:R-:W-:-:S03]  /*55b0*/  IMAD.WIDE.U32 R32, R152, 0x10, R64 ;  /* 0x0000001098207825 */ /* 0x000fc600078e0040 */
        /* <DEDUP_REMOVED lines=15> */
.L_x_26376:
[----:B------:R-:W-:-:S07]  /*56b0*/  MOV R44, R20 ;  /* 0x00000014002c7202 */ /* 0x000fce0000000f00 */
.L_x_26377:
[----:B------:R-:W-:Y:S05]  /*56c0*/  BSYNC B1 ;  /* 0x0000000000017941 */ /* 0x000fea0003800000 */
.L_x_26375:
        /* <DEDUP_REMOVED lines=16> */
.L_x_26381:
[----:B------:R-:W-:Y:S05]  /*57d0*/  BSYNC B2 ;  /* 0x0000000000027941 */ /* 0x000fea0003800000 */
.L_x_26380:
        /* <DEDUP_REMOVED lines=44> */
.L_x_26379:
[----:B------:R-:W-:Y:S05]  /*5aa0*/  BSYNC B1 ;  /* 0x0000000000017941 */ /* 0x000fea0003800000 */
.L_x_26378:
[----:B------:R-:W-:Y:S01]  /*5ab0*/  I2FP.F32.U32 R37, R44 ;  /* 0x0000002c00257245 */ /* 0x000fe20000201000 */
[----:B-----5:R-:W-:Y:S01]  /*5ac0*/  FMUL.FTZ R39, R32, R149 ;  /* 0x0000009520277220 */ /* 0x020fe20000410000 */
        /* <DEDUP_REMOVED lines=18> */
.L_x_26383:
[----:B------:R-:W-:-:S07]  /*5bf0*/  MOV R32, R20 ;  /* 0x0000001400207202 */ /* 0x000fce0000000f00 */
.L_x_26384:
[----:B------:R-:W-:Y:S05]  /*5c00*/  BSYNC B1 ;  /* 0x0000000000017941 */ /* 0x000fea0003800000 */
.L_x_26382:
        /* <DEDUP_REMOVED lines=16> */
.L_x_26388:
[----:B------:R-:W-:Y:S05]  /*5d10*/  BSYNC B2 ;  /* 0x0000000000027941 */ /* 0x000fea0003800000 */
.L_x_26387:
        /* <DEDUP_REMOVED lines=44> */
.L_x_26386:
[----:B------:R-:W-:Y:S05]  /*5fe0*/  BSYNC B1 ;  /* 0x0000000000017941 */ /* 0x000fea0003800000 */
.L_x_26385:
        /* <DEDUP_REMOVED lines=20> */
.L_x_26390:
[----:B------:R-:W-:-:S07]  /*6130*/  MOV R42, R20 ;  /* 0x00000014002a7202 */ /* 0x000fce0000000f00 */
.L_x_26391:
[----:B------:R-:W-:Y:S05]  /*6140*/  BSYNC B1 ;  /* 0x0000000000017941 */ /* 0x000fea0003800000 */
.L_x_26389:
        /* <DEDUP_REMOVED lines=16> */
.L_x_26395:
[----:B------:R-:W-:Y:S05]  /*6250*/  BSYNC B2 ;  /* 0x0000000000027941 */ /* 0x000fea0003800000 */
.L_x_26394:
        /* <DEDUP_REMOVED lines=44> */
.L_x_26393:
[----:B------:R-:W-:Y:S05]  /*6520*/  BSYNC B1 ;  /* 0x0000000000017941 */ /* 0x000fea0003800000 */
.L_x_26392:
        /* <DEDUP_REMOVED lines=20> */
.L_x_26397:
[----:B------:R-:W-:-:S07]  /*6670*/  MOV R34, R20 ;  /* 0x0000001400227202 */ /* 0x000fce0000000f00 */
.L_x_26398:
[----:B------:R-:W-:Y:S05]  /*6680*/  BSYNC B1 ;  /* 0x0000000000017941 */ /* 0x000fea0003800000 */
.L_x_26396:
        /* <DEDUP_REMOVED lines=16> */
.L_x_26402:
[----:B------:R-:W-:Y:S05]  /*6790*/  BSYNC B2 ;  /* 0x0000000000027941 */ /* 0x000fea0003800000 */
.L_x_26401:
        /* <DEDUP_REMOVED lines=44> */
.L_x_26400:
[----:B------:R-:W-:Y:S05]  /*6a60*/  BSYNC B1 ;  /* 0x0000000000017941 */ /* 0x000fea0003800000 */
.L_x_26399:
[----:B------:R-:W-:Y:S01]  /*6a70*/  I2FP.F32.U32 R33, R34 ;  /* 0x0000002200217245 */ /* 0x000fe20000201000 */
[----:B------:R-:W0:Y:S01]  /*6a80*/  @P0 LDC.64 R36, c[0x0][0x230] ;  /* 0x00008c00ff240b82 */ /* 0x000e220000000a00 */
[----:B------:R-:W-:Y:S01]  /*6a90*/  FMUL.FTZ R35, R35, R149 ;  /* 0x0000009523237220 */ /* 0x000fe20000410000 */
[----:B------:R-:W-:Y:S01]  /*6aa0*/  SEL R34, RZ, 0x100, P3 ;  /* 0x00000100ff227807 */ /* 0x000fe20001800000 */
[----:B------:R-:W-:Y:S02]  /*6ab0*/  VIADD R154, R145, 0x80 ;  /* 0x00000080919a7836 */ /* 0x000fe40000000000 */
[----:B------:R-:W-:Y:S01]  /*6ac0*/  FFMA.FTZ R32, R33, R148, 1.1641532182693481445e-10 ;  /* 0x2f00000021207423 */ /* 0x000fe20000010094 */
[----:B------:R-:W-:Y:S01]  /*6ad0*/  FMUL.FTZ R35, R35, R146 ;  /* 0x0000009223237220 */ /* 0x000fe20000410000 */
[----:B------:R-:W-:Y:S01]  /*6ae0*/  SEL R33, RZ, 0x10000, P4 ;  /* 0x00010000ff217807 */ /* 0x000fe20002000000 */
[----:B------:R-:W-:Y:S02]  /*6af0*/  IMAD.WIDE.U32 R40, R152, 0x10, R158 ;  /* 0x0000001098287825 */ /* 0x000fe400078e009e */
[----:B------:R-:W-:-:S02]  /*6b00*/  FSETP.GTU.FTZ.AND P5, PT, R32, R147, PT ;  /* 0x000000932000720b */ /* 0x000fc40003fbc000 */
[----:B------:R-:W-:Y:S02]  /*6b10*/  IMAD.WIDE.U32 R38, R152, 0x4, R156 ;  /* 0x0000000498267825 */ /* 0x000fe400078e009c */
[----:B------:R-:W-:Y:S02]  /*6b20*/  FSEL R35, R35, RZ, !P5 ;  /* 0x000000ff23237208 */ /* 0x000fe40006800000 */
[----:B------:R-:W-:-:S03]  /*6b30*/  SEL R32, RZ, 0x1000000, P5 ;  /* 0x01000000ff207807 */ /* 0x000fc60002800000 */
[----:B------:R-:W-:Y:S01]  /*6b40*/  FMUL.FTZ R47, R122, R35 ;  /* 0x000000237a2f7220 */ /* 0x000fe20000410000 */
[----:B------:R-:W-:Y:S02]  /*6b50*/  IADD3 R32, R34, R32, R33 ;  /* 0x0000002022207210 */ /* 0x000fe40007ffe021 */
[----:B------:R-:W-:Y:S01]  /*6b60*/  SEL R33, RZ, 0x1, P2 ;  /* 0x00000001ff217807 */ /* 0x000fe20001000000 */
[----:B------:R-:W-:Y:S01]  /*6b70*/  @P1 FADD.FTZ R47, R63, R47 ;  /* 0x0000002f3f2f1221 */ /* 0x000fe20000010000 */
[----:B0-----:R-:W-:Y:S02]  /*6b80*/  @P0 IMAD.WIDE.U32 R36, R154, 0x10, R36 ;  /* 0x000000109a240825 */ /* 0x001fe400078e0024 */
[----:B------:R-:W-:Y:S02]  /*6b90*/  IADD3 R43, R32, R33, RZ ;  /* 0x00000021202b7210 */ /* 0x000fe40007ffe0ff */
[----:B------:R0:W-:Y:S01]  /*6ba0*/  STG.E.128 desc[UR4][R40.64], R44 ;  /* 0x0000002c28007986 */ /* 0x0001e2000c101d04 */
[----:B------:R-:W-:-:S03]  /*6bb0*/  IMAD.WIDE.U32 R32, R154, 0x10, R64 ;  /* 0x000000109a207825 */ /* 0x000fc600078e0040 */
        /* <DEDUP_REMOVED lines=15> */
.L_x_26404:
[----:B------:R-:W-:-:S07]  /*6cb0*/  IMAD.MOV.U32 R66, RZ, RZ, R20 ;  /* 0x000000ffff427224 */ /* 0x000fce00078e0014 */
.L_x_26405:
[----:B------:R-:W-:Y:S05]  /*6cc0*/  BSYNC B1 ;  /* 0x0000000000017941 */ /* 0x000fea0003800000 */
.L_x_26403:
        /* <DEDUP_REMOVED lines=16> */
.L_x_26409:
[----:B------:R-:W-:Y:S05]  /*6dd0*/  BSYNC B2 ;  /* 0x0000000000027941 */ /* 0x000fea0003800000 */
.L_x_26408:
        /* <DEDUP_REMOVED lines=44> */
.L_x_26407:
[----:B------:R-:W-:Y:S05]  /*70a0*/  BSYNC B1 ;  /* 0x0000000000017941 */ /* 0x000fea0003800000 */
.L_x_26406:
        /* <DEDUP_REMOVED lines=20> */
.L_x_26411:
[----:B------:R-:W-:-:S07]  /*71f0*/  IMAD.MOV.U32 R32, RZ, RZ, R20 ;  /* 0x000000ffff207224 */ /* 0x000fce00078e0014 */
.L_x_26412:
[----:B------:R-:W-:Y:S05]  /*7200*/  BSYNC B1 ;  /* 0x0000000000017941 */ /* 0x000fea0003800000 */
.L_x_26410:
        /* <DEDUP_REMOVED lines=16> */
.L_x_26416:
[----:B------:R-:W-:Y:S05]  /*7310*/  BSYNC B2 ;  /* 0x0000000000027941 */ /* 0x000fea0003800000 */
.L_x_26415:
        /* <DEDUP_REMOVED lines=44> */
.L_x_26414:
[----:B------:R-:W-:Y:S05]  /*75e0*/  BSYNC B1 ;  /* 0x0000000000017941 */ /* 0x000fea0003800000 */
.L_x_26413:
        /* <DEDUP_REMOVED lines=20> */
.L_x_26418:
[----:B------:R-:W-:-:S07]  /*7730*/  IMAD.MOV.U32 R66, RZ, RZ, R20 ;  /* 0x000000ffff427224 */ /* 0x000fce00078e0014 */
.L_x_26419:
[----:B------:R-:W-:Y:S05]  /*7740*/  BSYNC B1 ;  /* 0x0000000000017941 */ /* 0x000fea0003800000 */
.L_x_26417:
        /* <DEDUP_REMOVED lines=16> */
.L_x_26423:
[----:B------:R-:W-:Y:S05]  /*7850*/  BSYNC B2 ;  /* 0x0000000000027941 */ /* 0x000fea0003800000 */
.L_x_26422:
        /* <DEDUP_REMOVED lines=44> */
.L_x_26421:
[----:B------:R-:W-:Y:S05]  /*7b20*/  BSYNC B1 ;  /* 0x0000000000017941 */ /* 0x000fea0003800000 */
.L_x_26420:
        /* <DEDUP_REMOVED lines=20> */
.L_x_26425:
[----:B------:R-:W-:-:S07]  /*7c70*/  IMAD.MOV.U32 R34, RZ, RZ, R20 ;  /* 0x000000ffff227224 */ /* 0x000fce00078e0014 */
.L_x_26426:
[----:B------:R-:W-:Y:S05]  /*7c80*/  BSYNC B1 ;  /* 0x0000000000017941 */ /* 0x000fea0003800000 */
.L_x_26424:
        /* <DEDUP_REMOVED lines=16> */
.L_x_26430:
[----:B------:R-:W-:Y:S05]  /*7d90*/  BSYNC B2 ;  /* 0x0000000000027941 */ /* 0x000fea0003800000 */
.L_x_26429:
        /* <DEDUP_REMOVED lines=44> */
.L_x_26428:
[----:B------:R-:W-:Y:S05]  /*8060*/  BSYNC B1 ;  /* 0x0000000000017941 */ /* 0x000fea0003800000 */
.L_x_26427:
        /* <DEDUP_REMOVED lines=17> */
[C---:B0-----:R-:W-:Y:S02]  /*8180*/  @P0 IMAD.WIDE.U32 R36, R151.reuse, 0x10, R36 ;  /* 0x0000001097240825 */ /* 0x041fe400078e0024 */
        /* <DEDUP_REMOVED lines=8> */
[----:B0-----:R-:W-:-:S11]  /*8210*/  IADD3 R66, R153, 0x1, RZ ;  /* 0x0000000199427810 */ /* 0x001fd60007ffe0ff */
        /* <DEDUP_REMOVED lines=9> */
.L_x_26432:
[----:B------:R-:W-:-:S07]  /*82b0*/  MOV R143, R20 ;  /* 0x00000014008f7202 */ /* 0x000fce0000000f00 */
.L_x_26433:
[----:B------:R-:W-:Y:S05]  /*82c0*/  BSYNC B1 ;  /* 0x0000000000017941 */ /* 0x000fea0003800000 */
.L_x_26431:
        /* <DEDUP_REMOVED lines=16> */
.L_x_26437:
[----:B------:R-:W-:Y:S05]  /*83d0*/  BSYNC B2 ;  /* 0x0000000000027941 */ /* 0x000fea0003800000 */
.L_x_26436:
        /* <DEDUP_REMOVED lines=44> */
.L_x_26435:
[----:B------:R-:W-:Y:S05]  /*86a0*/  BSYNC B1 ;  /* 0x0000000000017941 */ /* 0x000fea0003800000 */
.L_x_26434:
[----:B------:R-:W-:Y:S01]  /*86b0*/  I2FP.F32.U32 R37, R143 ;  /* 0x0000008f00257245 */ /* 0x000fe20000201000 */
[----:B------:R-:W-:Y:S01]  /*86c0*/  BSSY B1, `(.L_x_26438) ;  /* 0x0000014000017945 */ /* 0x000fe20003800000 */
[C---:B------:R-:W-:Y:S02]  /*86d0*/  ISETP.NE.AND P3, PT, R66.reuse, 0x1, PT ;  /* 0x000000014200780c */ /* 0x040fe40003f65270 */
[----:B------:R-:W-:Y:S01]  /*86e0*/  IADD3 R38, R66, 0x1, RZ ;  /* 0x0000000142267810 */ /* 0x000fe20007ffe0ff */
[----:B------:R-:W-:Y:S01]  /*86f0*/  FFMA.FTZ R36, R37, R148, 1.1641532182693481445e-10 ;  /* 0x2f00000025247423 */ /* 0x000fe20000010094 */
[----:B-----5:R-:W-:-:S04]  /*8700*/  FMUL.FTZ R37, R32, R149 ;  /* 0x0000009520257220 */ /* 0x020fc80000410000 */
        /* <DEDUP_REMOVED lines=14> */
.L_x_26439:
[----:B------:R-:W-:-:S07]  /*87f0*/  MOV R32, R20 ;  /* 0x0000001400207202 */ /* 0x000fce0000000f00 */
.L_x_26440:
[----:B------:R-:W-:Y:S05]  /*8800*/  BSYNC B1 ;  /* 0x0000000000017941 */ /* 0x000fea0003800000 */
.L_x_26438:
        /* <DEDUP_REMOVED lines=16> */
.L_x_26444:
[----:B------:R-:W-:Y:S05]  /*8910*/  BSYNC B2 ;  /* 0x0000000000027941 */ /* 0x000fea0003800000 */
.L_x_26443:
        /* <DEDUP_REMOVED lines=44> */
.L_x_26442:
[----:B------:R-:W-:Y:S05]  /*8be0*/  BSYNC B1 ;  /* 0x0000000000017941 */ /* 0x000fea0003800000 */
.L_x_26441:
        /* <DEDUP_REMOVED lines=20> */
.L_x_26446:
[----:B------:R-:W-:-:S07]  /*8d30*/  MOV R143, R20 ;  /* 0x00000014008f7202 */ /* 0x000fce0000000f00 */
.L_x_26447:
[----:B------:R-:W-:Y:S05]  /*8d40*/  BSYNC B1 ;  /* 0x0000000000017941 */ /* 0x000fea0003800000 */
.L_x_26445:
        /* <DEDUP_REMOVED lines=16> */
.L_x_26451:
[----:B------:R-:W-:Y:S05]  /*8e50*/  BSYNC B2 ;  /* 0x0000000000027941 */ /* 0x000fea0003800000 */
.L_x_26450:
        /* <DEDUP_REMOVED lines=42> */
[----:B------:R-:W-:Y:S02]  /*9100*/  LOP3.LUT R86, R33, UR31, R86, 0x96, !PT ;  /* 0x0000001f21567c12 */ /* 0x000fe4000f8e9656 */
[----:B------:R-:W-:-:S07]  /*9110*/  MOV R18, R32 ;  /* 0x0000002000127202 */ /* 0x000fce0000000f00 */
.L_x_26449:
[----:B------:R-:W-:Y:S05]  /*9120*/  BSYNC B1 ;  /* 0x0000000000017941 */ /* 0x000fea0003800000 */
.L_x_26448:
[----:B------:R-:W-:Y:S01]  /*9130*/  I2FP.F32.U32 R33, R143 ;  /* 0x0000008f00217245 */ /* 0x000fe20000201000 */
[----:B------:R-:W-:Y:S01]  /*9140*/  BSSY B1, `(.L_x_26452) ;  /* 0x0000014000017945 */ /* 0x000fe20003800000 */
[C---:B------:R-:W-:Y:S02]  /*9150*/  ISETP.NE.AND P5, PT, R39.reuse, 0x1, PT ;  /* 0x000000012700780c */ /* 0x040fe40003fa5270 */
        /* <DEDUP_REMOVED lines=17> */
.L_x_26453:
[----:B------:R-:W-:-:S07]  /*9270*/  MOV R34, R20 ;  /* 0x0000001400227202 */ /* 0x000fce0000000f00 */
.L_x_26454:
[----:B------:R-:W-:Y:S05]  /*9280*/  BSYNC B1 ;  /* 0x0000000000017941 */ /* 0x000fea0003800000 */
.L_x_26452:
        /* <DEDUP_REMOVED lines=16> */
.L_x_26458:
[----:B------:R-:W-:Y:S05]  /*9390*/  BSYNC B2 ;  /* 0x0000000000027941 */ /* 0x000fea0003800000 */
.L_x_26457:
        /* <DEDUP_REMOVED lines=44> */
.L_x_26456:
[----:B------:R-:W-:Y:S05]  /*9660*/  BSYNC B1 ;  /* 0x0000000000017941 */ /* 0x000fea0003800000 */
.L_x_26455:
[----:B------:R-:W-:Y:S01]  /*9670*/  I2FP.F32.U32 R33, R34 ;  /* 0x0000002200217245 */ /* 0x000fe20000201000 */
[----:B------:R-:W-:Y:S01]  /*9680*/  FMUL.FTZ R35, R35, R149 ;  /* 0x0000009523237220 */ /* 0x000fe20000410000 */
[----:B------:R-:W-:Y:S01]  /*9690*/  SEL R34, RZ, 0x100, P3 ;  /* 0x00000100ff227807 */ /* 0x000fe20001800000 */
[----:B------:R-:W-:Y:S01]  /*96a0*/  IMAD.WIDE.U32 R162, R151, 0x10, R158 ;  /* 0x0000001097a27825 */ /* 0x000fe200078e009e */
[----:B------:R-:W-:-:S03]  /*96b0*/  IADD3 R153, R145, 0xc0, RZ ;  /* 0x000000c091997810 */ /* 0x000fc60007ffe0ff */
[----:B------:R-:W-:Y:S01]  /*96c0*/  FFMA.FTZ R32, R33, R148, 1.1641532182693481445e-10 ;  /* 0x2f00000021207423 */ /* 0x000fe20000010094 */
[----:B------:R-:W-:Y:S01]  /*96d0*/  SEL R33, RZ, 0x10000, P4 ;  /* 0x00010000ff217807 */ /* 0x000fe20002000000 */
[----:B------:R-:W-:Y:S01]  /*96e0*/  FMUL.FTZ R35, R35, R146 ;  /* 0x0000009223237220 */ /* 0x000fe20000410000 */
[----:B------:R-:W-:Y:S02]  /*96f0*/  IMAD.WIDE.U32 R160, R151, 0x4, R156 ;  /* 0x0000000497a07825 */ /* 0x000fe400078e009c */
[----:B------:R-:W-:-:S04]  /*9700*/  FSETP.GTU.FTZ.AND P5, PT, R32, R147, PT ;  /* 0x000000932000720b */ /* 0x000fc80003fbc000 */
[----:B------:R-:W-:Y:S02]  /*9710*/  SEL R32, RZ, 0x1000000, P5 ;  /* 0x01000000ff207807 */ /* 0x000fe40002800000 */
[----:B------:R-:W-:Y:S02]  /*9720*/  FSEL R35, R35, RZ, !P5 ;  /* 0x000000ff23237208 */ /* 0x000fe40006800000 */
[----:B------:R-:W-:Y:S02]  /*9730*/  IADD3 R34, R34, R32, R33 ;  /* 0x0000002022227210 */ /* 0x000fe40007ffe021 */
[----:B------:R-:W0:Y:S01]  /*9740*/  @P0 LDC.64 R32, c[0x0][0x230] ;  /* 0x00008c00ff200b82 */ /* 0x000e220000000a00 */
[----:B------:R-:W-:Y:S01]  /*9750*/  FMUL.FTZ R39, R114, R35 ;  /* 0x0000002372277220 */ /* 0x000fe20000410000 */
[----:B------:R-:W-:-:S03]  /*9760*/  SEL R35, RZ, 0x1, P2 ;  /* 0x00000001ff237807 */ /* 0x000fc60001000000 */
[----:B------:R-:W-:Y:S01]  /*9770*/  @P1 FADD.FTZ R39, R63, R39 ;  /* 0x000000273f271221 */ /* 0x000fe20000010000 */
[----:B------:R-:W-:-:S04]  /*9780*/  IADD3 R143, R34, R35, RZ ;  /* 0x00000023228f7210 */ /* 0x000fc80007ffe0ff */
[----:B------:R1:W-:Y:S04]  /*9790*/  STG.E.128 desc[UR4][R162.64], R36 ;  /* 0x00000024a2007986 */ /* 0x0003e8000c101d04 */
[----:B------:R2:W-:Y:S01]  /*97a0*/  STG.E desc[UR4][R160.64], R143 ;  /* 0x0000008fa0007986 */ /* 0x0005e2000c101904 */
[----:B0-----:R-:W-:-:S04]  /*97b0*/  @P0 IMAD.WIDE.U32 R66, R153, 0x10, R32 ;  /* 0x0000001099420825 */ /* 0x001fc800078e0020 */
[----:B------:R-:W-:Y:S01]  /*97c0*/  IMAD.WIDE.U32 R32, R153, 0x10, R64 ;  /* 0x0000001099207825 */ /* 0x000fe200078e0040 */
[----:B------:R2:W5:Y:S05]  /*97d0*/  @P0 LDG.E.128 R60, desc[UR4][R66.64] ;  /* 0x00000004423c0981 */ /* 0x00056a000c1e1d00 */
[----:B------:R-:W5:Y:S01]  /*97e0*/  LDG.E.128 R32, desc[UR4][R32.64] ;  /* 0x0000000420207981 */ /* 0x000f62000c1e1d00 */
[C---:B------:R-:W-:Y:S01]  /*97f0*/  ISETP.NE.AND P2, PT, R155.reuse, 0x1, PT ;  /* 0x000000019b00780c */ /* 0x040fe20003f45270 */
[----:B------:R-:W-:Y:S01]  /*9800*/  BSSY B1, `(.L_x_26459) ;  /* 0x000000c000017945 */ /* 0x000fe20003800000 */
[----:B-1----:R-:W-:-:S11]  /*9810*/  VIADD R162, R155, 0x1 ;  /* 0x000000019ba27836 */ /* 0x002fd60000000000 */
[----:B--2---:R-:W-:Y:S05]  /*9820*/  @!P2 BRA `(.L_x_26460) ;  /* 0x000000000020a947 */ /* 0x004fea0003800000 */
        /* <DEDUP_REMOVED lines=8> */
.L_x_26460:
[----:B------:R-:W-:-:S07]  /*98b0*/  MOV R143, R20 ;  /* 0x00000014008f7202 */ /* 0x000fce0000000f00 */
.L_x_26461:
[----:B------:R-:W-:Y:S05]  /*98c0*/  BSYNC B1 ;  /* 0x0000000000017941 */ /* 0x000fea0003800000 */
.L_x_26459:
        /* <DEDUP_REMOVED lines=16> */
.L_x_26465:
[----:B------:R-:W-:Y:S05]  /*99d0*/  BSYNC B2 ;  /* 0x0000000000027941 */ /* 0x000fea0003800000 */
.L_x_26464:
        /* <DEDUP_REMOVED lines=44> */
.L_x_26463:
[----:B------:R-:W-:Y:S05]  /*9ca0*/  BSYNC B1 ;  /* 0x0000000000017941 */ /* 0x000fea0003800000 */
.L_x_26462:
[----:B------:R-:W-:Y:S01]  /*9cb0*/  I2FP.F32.U32 R67, R143 ;  /* 0x0000008f00437245 */ /* 0x000fe20000201000 */
[----:B------:R-:W-:Y:S01]  /*9cc0*/  BSSY B1, `(.L_x_26466) ;  /* 0x0000014000017945 */ /* 0x000fe20003800000 */
[C---:B------:R-:W-:Y:S01]  /*9cd0*/  ISETP.NE.AND P3, PT, R162.reuse, 0x1, PT ;  /* 0x00000001a200780c */ /* 0x040fe20003f65270 */
[----:B------:R-:W-:Y:S02]  /*9ce0*/  VIADD R155, R162, 0x1 ;  /* 0x00000001a29b7836 */ /* 0x000fe40000000000 */
        /* <DEDUP_REMOVED lines=16> */
.L_x_26467:
[----:B------:R-:W-:-:S07]  /*9df0*/  MOV R143, R20 ;  /* 0x00000014008f7202 */ /* 0x000fce0000000f00 */
.L_x_26468:
[----:B------:R-:W-:Y:S05]  /*9e00*/  BSYNC B1 ;  /* 0x0000000000017941 */ /* 0x000fea0003800000 */
.L_x_26466:
        /* <DEDUP_REMOVED lines=16> */
.L_x_26472:
[----:B------:R-:W-:Y:S05]  /*9f10*/  BSYNC B2 ;  /* 0x0000000000027941 */ /* 0x000fea0003800000 */
.L_x_26471:
        /* <DEDUP_REMOVED lines=44> */
.L_x_26470:
[----:B------:R-:W-:Y:S05]  /*a1e0*/  BSYNC B1 ;  /* 0x0000000000017941 */ /* 0x000fea0003800000 */
.L_x_26469:
        /* <DEDUP_REMOVED lines=20> */
.L_x_26474:
[----:B------:R-:W-:-:S07]  /*a330*/  MOV R143, R20 ;  /* 0x00000014008f7202 */ /* 0x000fce0000000f00 */
.L_x_26475:
[----:B------:R-:W-:Y:S05]  /*a340*/  BSYNC B1 ;  /* 0x0000000000017941 */ /* 0x000fea0003800000 */
.L_x_26473:
        /* <DEDUP_REMOVED lines=16> */
.L_x_26479:
[----:B------:R-:W-:Y:S05]  /*a450*/  BSYNC B2 ;  /* 0x0000000000027941 */ /* 0x000fea0003800000 */
.L_x_26478:
        /* <DEDUP_REMOVED lines=42> */
[----:B------:R-:W-:Y:S02]  /*a700*/  LOP3.LUT R86, R67, UR31, R86, 0x96, !PT ;  /* 0x0000001f43567c12 */ /* 0x000fe4000f8e9656 */
[----:B------:R-:W-:-:S07]  /*a710*/  MOV R18, R66 ;  /* 0x0000004200127202 */ /* 0x000fce0000000f00 */
.L_x_26477:
[----:B------:R-:W-:Y:S05]  /*a720*/  BSYNC B1 ;  /* 0x0000000000017941 */ /* 0x000fea0003800000 */
.L_x_26476:
[----:B------:R-:W-:Y:S01]  /*a730*/  I2FP.F32.U32 R67, R143 ;  /* 0x0000008f00437245 */ /* 0x000fe20000201000 */
[----:B------:R-:W-:Y:S01]  /*a740*/  BSSY B1, `(.L_x_26480) ;  /* 0x0000014000017945 */ /* 0x000fe20003800000 */
[C---:B------:R-:W-:Y:S01]  /*a750*/  ISETP.NE.AND P5, PT, R161.reuse, 0x1, PT ;  /* 0x00000001a100780c */ /* 0x040fe20003fa5270 */
        /* <DEDUP_REMOVED lines=17> */
.L_x_26481:
[----:B------:R-:W-:-:S07]  /*a870*/  MOV R143, R20 ;  /* 0x00000014008f7202 */ /* 0x000fce0000000f00 */
.L_x_26482:
[----:B------:R-:W-:Y:S05]  /*a880*/  BSYNC B1 ;  /* 0x0000000000017941 */ /* 0x000fea0003800000 */
.L_x_26480:
        /* <DEDUP_REMOVED lines=16> */
.L_x_26486:
[----:B------:R-:W-:Y:S05]  /*a990*/  BSYNC B2 ;  /* 0x0000000000027941 */ /* 0x000fea0003800000 */
.L_x_26485:
        /* <DEDUP_REMOVED lines=44> */
.L_x_26484:
[----:B------:R-:W-:Y:S05]  /*ac60*/  BSYNC B1 ;  /* 0x0000000000017941 */ /* 0x000fea0003800000 */
.L_x_26483:
        /* <DEDUP_REMOVED lines=13> */
[----:B------:R-:W-:Y:S01]  /*ad40*/  SEL R67, RZ, 0x1, P2 ;  /* 0x00000001ff437807 */ /* 0x000fe20001000000 */
[----:B------:R-:W-:-:S04]  /*ad50*/  FMUL.FTZ R35, R110, R35 ;  /* 0x000000236e237220 */ /* 0x000fc80000410000 */
[----:B------:R-:W-:Y:S02]  /*ad60*/  IMAD.IADD R143, R66, 0x1, R67 ;  /* 0x00000001428f7824 */ /* 0x000fe400078e0243 */
[----:B------:R-:W-:Y:S01]  /*ad70*/  @P1 FADD.FTZ R35, R63, R35 ;  /* 0x000000233f231221 */ /* 0x000fe20000010000 */
[----:B------:R-:W0:Y:S01]  /*ad80*/  @P0 LDC.64 R66, c[0x0][0x230] ;  /* 0x00008c00ff420b82 */ /* 0x000e220000000a00 */
[----:B------:R-:W-:-:S03]  /*ad90*/  IMAD.WIDE.U32 R64, R155, 0x10, R64 ;  /* 0x000000109b407825 */ /* 0x000fc600078e0040 */
[----:B------:R0:W-:Y:S04]  /*ada0*/  STG.E.128 desc[UR4][R162.64], R32 ;  /* 0x00000020a2007986 */ /* 0x0001e8000c101d04 */
[----:B------:R1:W-:Y:S01]  /*adb0*/  STG.E desc[UR4][R164.64], R143 ;  /* 0x0000008fa4007986 */ /* 0x0003e2000c101904 */
[----:B0-----:R-:W-:-:S03]  /*adc0*/  @P0 IMAD.WIDE.U32 R162, R155, 0x10, R66 ;  /* 0x000000109ba20825 */ /* 0x001fc600078e0042 */
[----:B------:R-:W5:Y:S04]  /*add0*/  LDG.E.128 R64, desc[UR4][R64.64] ;  /* 0x0000000440407981 */ /* 0x000f68000c1e1d00 */
        /* <DEDUP_REMOVED lines=13> */
.L_x_26488:
[----:B------:R-:W-:-:S07]  /*aeb0*/  IMAD.MOV.U32 R143, RZ, RZ, R20 ;  /* 0x000000ffff8f7224 */ /* 0x000fce00078e0014 */
.L_x_26489:
[----:B------:R-:W-:Y:S05]  /*aec0*/  BSYNC B1 ;  /* 0x0000000000017941 */ /* 0x000fea0003800000 */
.L_x_26487:
        /* <DEDUP_REMOVED lines=16> */
.L_x_26493:
[----:B------:R-:W-:Y:S05]  /*afd0*/  BSYNC B2 ;  /* 0x0000000000027941 */ /* 0x000fea0003800000 */
.L_x_26492:
        /* <DEDUP_REMOVED lines=42> */
[----:B------:R-:W-:Y:S01]  /*b280*/  LOP3.LUT R87, R161, UR30, R162, 0x96, !PT ;  /* 0x0000001ea1577c12 */ /* 0x000fe2000f8e96a2 */
[----:B------:R-:W-:-:S11]  /*b290*/  HFMA2.MMA R161, -RZ, RZ, 0, 0 ;  /* 0x00000000ffa17435 */ /* 0x000fd600000001ff */
.L_x_26491:
[----:B------:R-:W-:Y:S05]  /*b2a0*/  BSYNC B1 ;  /* 0x0000000000017941 */ /* 0x000fea0003800000 */
.L_x_26490:
        /* <DEDUP_REMOVED lines=20> */
.L_x_26495:
[----:B------:R-:W-:-:S07]  /*b3f0*/  MOV R143, R20 ;  /* 0x00000014008f7202 */ /* 0x000fce0000000f00 */
.L_x_26496:
[----:B------:R-:W-:Y:S05]  /*b400*/  BSYNC B1 ;  /* 0x0000000000017941 */ /* 0x000fea0003800000 */
.L_x_26494:
        /* <DEDUP_REMOVED lines=16> */
.L_x_26500:
[----:B------:R-:W-:Y:S05]  /*b510*/  BSYNC B2 ;  /* 0x0000000000027941 */ /* 0x000fea0003800000 */
.L_x_26499:
        /* <DEDUP_REMOVED lines=44> */
.L_x_26498:
[----:B------:R-:W-:Y:S05]  /*b7e0*/  BSYNC B1 ;  /* 0x0000000000017941 */ /* 0x000fea0003800000 */
.L_x_26497:
[----:B------:R-:W-:Y:S01]  /*b7f0*/  I2FP.F32.U32 R143, R143 ;  /* 0x0000008f008f7245 */ /* 0x000fe20000201000 */
[----:B------:R-:W-:Y:S01]  /*b800*/  FMUL.FTZ R65, R65, R149 ;  /* 0x0000009541417220 */ /* 0x000fe20000410000 */
[----:B------:R-:W-:Y:S01]  /*b810*/  ISETP.NE.AND P3, PT, R162, 0x1, PT ;  /* 0x00000001a200780c */ /* 0x000fe20003f65270 */
[----:B------:R-:W-:Y:S02]  /*b820*/  BSSY B1, `(.L_x_26501) ;  /* 0x0000012000017945 */ /* 0x000fe40003800000 */
[----:B------:R-:W-:Y:S01]  /*b830*/  FFMA.FTZ R160, R143, R148, 1.1641532182693481445e-10 ;  /* 0x2f0000008fa07423 */ /* 0x000fe20000010094 */
[----:B------:R-:W-:-:S04]  /*b840*/  FMUL.FTZ R65, R65, R146 ;  /* 0x0000009241417220 */ /* 0x000fc80000410000 */
[----:B------:R-:W-:Y:S02]  /*b850*/  FSETP.GTU.FTZ.AND P2, PT, R160, R147, PT ;  /* 0x00000093a000720b */ /* 0x000fe40003f5c000 */
[----:B------:R-:W-:Y:S02]  /*b860*/  IADD3 R160, R162, 0x1, RZ ;  /* 0x00000001a2a07810 */ /* 0x000fe40007ffe0ff */
        /* <DEDUP_REMOVED lines=12> */
.L_x_26502:
[----:B------:R-:W-:-:S07]  /*b930*/  MOV R143, R20 ;  /* 0x00000014008f7202 */ /* 0x000fce0000000f00 */
.L_x_26503:
[----:B------:R-:W-:Y:S05]  /*b940*/  BSYNC B1 ;  /* 0x0000000000017941 */ /* 0x000fea0003800000 */
.L_x_26501:
        /* <DEDUP_REMOVED lines=16> */
.L_x_26507:
[----:B------:R-:W-:Y:S05]  /*ba50*/  BSYNC B2 ;  /* 0x0000000000027941 */ /* 0x000fea0003800000 */
.L_x_26506:
        /* <DEDUP_REMOVED lines=44> */
.L_x_26505:
[----:B------:R-:W-:Y:S05]  /*bd20*/  BSYNC B1 ;  /* 0x0000000000017941 */ /* 0x000fea0003800000 */
.L_x_26504:
[----:B------:R-:W-:Y:S01]  /*bd30*/  I2FP.F32.U32 R143, R143 ;  /* 0x0000008f008f7245 */ /* 0x000fe20000201000 */
[----:B------:R-:W-:Y:S01]  /*bd40*/  BSSY B1, `(.L_x_26508) ;  /* 0x0000014000017945 */ /* 0x000fe20003800000 */
[----:B------:R-:W-:-:S03]  /*bd50*/  ISETP.NE.AND P4, PT, R160, 0x1, PT ;  /* 0x00000001a000780c */ /* 0x000fc60003f85270 */
        /* <DEDUP_REMOVED lines=17> */
.L_x_26509:
[----:B------:R-:W-:-:S07]  /*be70*/  MOV R164, R20 ;  /* 0x0000001400a47202 */ /* 0x000fce0000000f00 */
.L_x_26510:
[----:B------:R-:W-:Y:S05]  /*be80*/  BSYNC B1 ;  /* 0x0000000000017941 */ /* 0x000fea0003800000 */
.L_x_26508:
        /* <DEDUP_REMOVED lines=16> */
.L_x_26514:
[----:B------:R-:W-:Y:S05]  /*bf90*/  BSYNC B2 ;  /* 0x0000000000027941 */ /* 0x000fea0003800000 */
.L_x_26513:
        /* <DEDUP_REMOVED lines=11> */
[----:B------:R-:W-:Y:S01]  /*c050*/  IMAD.WIDE.U32 R162, R143, -0x326172a9, RZ ;  /* 0xcd9e8d578fa27825 */ /* 0x000fe200078e00ff */
[----:B------:R-:W-:-:S04]  /*c060*/  HFMA2.MMA R143, -RZ, RZ, 0, 0 ;  /* 0x00000000ff8f7435 */ /* 0x000fc800000001ff */
        /* <DEDUP_REMOVED lines=31> */
.L_x_26512:
[----:B------:R-:W-:Y:S05]  /*c260*/  BSYNC B1 ;  /* 0x0000000000017941 */ /* 0x000fea0003800000 */
.L_x_26511:
[----:B------:R-:W-:Y:S01]  /*c270*/  I2FP.F32.U32 R161, R164 ;  /* 0x000000a400a17245 */ /* 0x000fe20000201000 */
[----:B------:R-:W-:Y:S01]  /*c280*/  FMUL.FTZ R67, R67, R149 ;  /* 0x0000009543437220 */ /* 0x000fe20000410000 */
[----:B------:R-:W-:Y:S01]  /*c290*/  IMAD.WIDE.U32 R158, R155, 0x10, R158 ;  /* 0x000000109b9e7825 */ /* 0x000fe200078e009e */
[----:B------:R-:W-:-:S03]  /*c2a0*/  UMOV UR8, 0xffffffff ;  /* 0xffffffff00087882 */ /* 0x000fc60000000000 */
[----:B------:R-:W-:Y:S01]  /*c2b0*/  FFMA.FTZ R148, R161, R148, 1.1641532182693481445e-10 ;  /* 0x2f000000a1947423 */ /* 0x000fe20000010094 */
[----:B------:R-:W-:Y:S01]  /*c2c0*/  FMUL.FTZ R67, R67, R146 ;  /* 0x0000009243437220 */ /* 0x000fe20000410000 */
[----:B------:R-:W-:-:S03]  /*c2d0*/  IMAD.WIDE.U32 R156, R155, 0x4, R156 ;  /* 0x000000049b9c7825 */ /* 0x000fc600078e009c */
[----:B------:R-:W-:Y:S02]  /*c2e0*/  FSETP.GTU.FTZ.AND P4, PT, R148, R147, PT ;  /* 0x000000939400720b */ /* 0x000fe40003f9c000 */
[----:B------:R-:W-:Y:S02]  /*c2f0*/  SEL R147, RZ, 0x10000, P3 ;  /* 0x00010000ff937807 */ /* 0x000fe40001800000 */
[----:B------:R-:W-:Y:S02]  /*c300*/  SEL R148, RZ, 0x100, P2 ;  /* 0x00000100ff947807 */ /* 0x000fe40001000000 */
[----:B------:R-:W-:Y:S02]  /*c310*/  SEL R146, RZ, 0x1000000, P4 ;  /* 0x01000000ff927807 */ /* 0x000fe40002000000 */
[----:B------:R-:W-:Y:S02]  /*c320*/  FSEL R67, R67, RZ, !P4 ;  /* 0x000000ff43437208 */ /* 0x000fe40006000000 */
[----:B------:R-:W-:-:S02]  /*c330*/  IADD3 R146, R148, R146, R147 ;  /* 0x0000009294927210 */ /* 0x000fc40007ffe093 */
[----:B------:R-:W-:Y:S01]  /*c340*/  SEL R147, RZ, 0x1, P0 ;  /* 0x00000001ff937807 */ /* 0x000fe20000000000 */
[----:B------:R-:W-:Y:S01]  /*c350*/  FMUL.FTZ R67, R106, R67 ;  /* 0x000000436a437220 */ /* 0x000fe20000410000 */
[----:B------:R-:W-:-:S03]  /*c360*/  ISETP.NE.AND P0, PT, R141, RZ, PT ;  /* 0x000000ff8d00720c */ /* 0x000fc60003f05270 */
[----:B------:R-:W-:Y:S02]  /*c370*/  IMAD.IADD R147, R146, 0x1, R147 ;  /* 0x0000000192937824 */ /* 0x000fe400078e0293 */
[----:B------:R-:W-:Y:S01]  /*c380*/  FADD.FTZ R146, RZ, R56 ;  /* 0x00000038ff927221 */ /* 0x000fe20000010000 */
[----:B------:R-:W-:-:S03]  /*c390*/  @P1 FADD.FTZ R67, R63, R67 ;  /* 0x000000433f431221 */ /* 0x000fc60000010000 */
[----:B------:R-:W-:Y:S02]  /*c3a0*/  FADD.FTZ R149, R57, R146 ;  /* 0x0000009239957221 */ /* 0x000fe40000010000 */
[----:B------:R-:W-:Y:S02]  /*c3b0*/  STG.E.128 desc[UR4][R158.64], R64 ;  /* 0x000000409e007986 */ /* 0x000fe4000c101d04 */
[----:B------:R-:W-:Y:S02]  /*c3c0*/  FADD.FTZ R146, R58, R149 ;  /* 0x000000953a927221 */ /* 0x000fe40000010000 */
[----:B------:R0:W-:Y:S02]  /*c3d0*/  STG.E desc[UR4][R156.64], R147 ;  /* 0x000000939c007986 */ /* 0x0001e4000c101904 */
        /* <DEDUP_REMOVED lines=115> */
.L_x_26528:
        /* <DEDUP_REMOVED lines=8> */
[----:B------:R-:W2:Y:S01]  /*cb90*/  MUFU.RSQ R146, R146 ;  /* 0x0000009200927308 */ /* 0x000ea20000001400 */
[----:B0-----:R-:W-:-:S05]  /*cba0*/  @!P0 IMAD.WIDE R156, R142, 0x4, R156 ;  /* 0x000000048e9c8825 */ /* 0x001fca00078e029c */
[----:B------:R0:W-:Y:S01]  /*cbb0*/  @!P0 STG.E desc[UR4][R156.64], R159 ;  /* 0x0000009f9c008986 */ /* 0x0001e2000c101904 */
[----:B-1----:R-:W-:-:S05]  /*cbc0*/  @!P0 IMAD.WIDE R148, R142, 0x4, R148 ;  /* 0x000000048e948825 */ /* 0x002fca00078e0294 */
[----:B--2---:R1:W-:Y:S01]  /*cbd0*/  @!P0 STG.E desc[UR4][R148.64], R146 ;  /* 0x0000009294008986 */ /* 0x0043e2000c101904 */
[----:B------:R-:W-:-:S04]  /*cbe0*/  PLOP3.LUT P0, PT, PT, PT, UP1, 0x40, 0x0 ;  /* 0x000000000000781c */ /* 0x000fc80003f0e818 */
[----:B------:R-:W-:Y:S02]  /*cbf0*/  FSEL R147, R159, RZ, P0 ;  /* 0x000000ff9f937208 */ /* 0x000fe40000000000 */
[----:B------:R-:W-:-:S03]  /*cc00*/  LEA R162, P0, R145, UR12, 0x4 ;  /* 0x0000000c91a27c11 */ /* 0x000fc6000f8020ff */
        /* <DEDUP_REMOVED lines=8> */
[----:B------:R-:W-:Y:S01]  /*cc90*/  LEA.HI.X R163, R145, UR13, RZ, 0x4, P0 ;  /* 0x0000000d91a37c11 */ /* 0x000fe200080f24ff */
[----:B------:R-:W-:Y:S01]  /*cca0*/  FFMA.FTZ R59, R100, R165, R15 ;  /* 0x000000a5643b7223 */ /* 0x000fe2000001000f */
[----:B------:R-:W-:Y:S01]  /*ccb0*/  FFMA.FTZ R58, R102, R58, R83 ;  /* 0x0000003a663a7223 */ /* 0x000fe20000010053 */
[----:B------:R-:W-:Y:S01]  /*ccc0*/  FFMA.FTZ R57, R105, R57, R16 ;  /* 0x0000003969397223 */ /* 0x000fe20000010010 */
[----:B------:R-:W-:Y:S01]  /*ccd0*/  FFMA.FTZ R56, R104, R56, R85 ;  /* 0x0000003868387223 */ /* 0x000fe20000010055 */
[--C-:B------:R-:W-:Y:S01]  /*cce0*/  FADD.FTZ R165, R36, -R147.reuse ;  /* 0x8000009324a57221 */ /* 0x100fe20000010000 */
[--C-:B------:R-:W-:Y:S01]  /*ccf0*/  FADD.FTZ R53, R53, -R147.reuse ;  /* 0x8000009335357221 */ /* 0x100fe20000010000 */
[--C-:B------:R-:W-:Y:S01]  /*cd00*/  FADD.FTZ R49, R49, -R147.reuse ;  /* 0x8000009331317221 */ /* 0x100fe20000010000 */
[--C-:B0-----:R-:W-:Y:S01]  /*cd10*/  FADD.FTZ R157, R48, -R147.reuse ;  /* 0x80000093309d7221 */ /* 0x101fe20000010000 */
[----:B------:R0:W-:Y:S01]  /*cd20*/  STG.E.128 desc[UR4][R162.64], R56 ;  /* 0x00000038a2007986 */ /* 0x0001e2000c101d04 */
[--C-:B------:R-:W-:Y:S01]  /*cd30*/  FADD.FTZ R51, R51, -R147.reuse ;  /* 0x8000009333337221 */ /* 0x100fe20000010000 */
[--C-:B------:R-:W-:Y:S01]  /*cd40*/  FADD.FTZ R41, R41, -R147.reuse ;  /* 0x8000009329297221 */ /* 0x100fe20000010000 */
[--C-:B------:R-:W-:Y:S01]  /*cd50*/  FADD.FTZ R33, R33, -R147.reuse ;  /* 0x8000009321217221 */ /* 0x100fe20000010000 */
[C---:B------:R-:W-:Y:S01]  /*cd60*/  FMUL.FTZ R48, R146.reuse, R53 ;  /* 0x0000003592307220 */ /* 0x040fe20000410000 */
[----:B------:R-:W-:Y:S01]  /*cd70*/  FMUL.FTZ R49, R146, R49 ;  /* 0x0000003192317220 */ /* 0x000fe20000410000 */
[--C-:B-1----:R-:W-:Y:S01]  /*cd80*/  FADD.FTZ R149, R54, -R147.reuse ;  /* 0x8000009336957221 */ /* 0x102fe20000010000 */
[----:B------:R-:W-:Y:S01]  /*cd90*/  FMUL.FTZ R53, R146, R33 ;  /* 0x0000002192357220 */ /* 0x000fe20000410000 */
        /* <DEDUP_REMOVED lines=12> */
[C---:B------:R-:W-:Y:S01]  /*ce60*/  FMUL.FTZ R58, R146.reuse, R51 ;  /* 0x00000033923a7220 */ /* 0x040fe20000410000 */
[----:B------:R-:W0:Y:S01]  /*ce70*/  LDC.64 R36, c[0x0][0x2b8] ;  /* 0x0000ae00ff247b82 */ /* 0x000e220000000a00 */
[----:B------:R-:W-:Y:S01]  /*ce80*/  FMUL.FTZ R51, R146, R41 ;  /* 0x0000002992337220 */ /* 0x000fe20000410000 */
[----:B------:R-:W-:Y:S01]  /*ce90*/  FFMA.FTZ R41, R91, R49, R12 ;  /* 0x000000315b297223 */ /* 0x000fe2000001000c */
[--C-:B------:R-:W-:Y:S01]  /*cea0*/  FADD.FTZ R57, R46, -R147.reuse ;  /* 0x800000932e397221 */ /* 0x100fe20000010000 */
[--C-:B------:R-:W-:Y:S01]  /*ceb0*/  FADD.FTZ R163, R42, -R147.reuse ;  /* 0x800000932aa37221 */ /* 0x100fe20000010000 */
[--C-:B------:R-:W-:Y:S01]  /*cec0*/  FADD.FTZ R39, R39, -R147.reuse ;  /* 0x8000009327277221 */ /* 0x100fe20000010000 */
[--C-:B------:R-:W-:Y:S01]  /*ced0*/  FADD.FTZ R32, R32, -R147.reuse ;  /* 0x8000009320207221 */ /* 0x100fe20000010000 */
[--C-:B------:R-:W-:Y:S01]  /*cee0*/  FADD.FTZ R35, R35, -R147.reuse ;  /* 0x8000009323237221 */ /* 0x100fe20000010000 */
        /* <DEDUP_REMOVED lines=42> */
[----:B------:R-:W-:Y:S01]  /*d190*/  LEA R150, P0, R155, UR12, 0x4 ;  /* 0x0000000c9b967c11 */ /* 0x000fe2000f8020ff */
[----:B------:R-:W-:-:S04]  /*d1a0*/  IMAD.WIDE.U32 R144, R154, 0x10, R36 ;  /* 0x000000109a907825 */ /* 0x000fc800078e0024 */
[----:B------:R-:W-:Y:S01]  /*d1b0*/  FFMA.FTZ R39, R96, R39, R5 ;  /* 0x0000002760277223 */ /* 0x000fe20000010005 */
[----:B------:R2:W-:Y:S01]  /*d1c0*/  STG.E.128 desc[UR4][R146.64], R40 ;  /* 0x0000002892007986 */ /* 0x0005e2000c101d04 */
[----:B------:R-:W-:Y:S01]  /*d1d0*/  FFMA.FTZ R38, R24, R38, R73 ;  /* 0x0000002618267223 */ /* 0x000fe20000010049 */
[--C-:B------:R-:W-:Y:S01]  /*d1e0*/  IMAD.WIDE.U32 R152, R153, 0x10, R36.reuse ;  /* 0x0000001099987825 */ /* 0x100fe200078e0024 */
[----:B-1----:R-:W-:Y:S01]  /*d1f0*/  LEA R142, R48, R142, 0x2 ;  /* 0x0000008e308e7211 */ /* 0x002fe200078e10ff */
[----:B------:R1:W-:Y:S02]  /*d200*/  STG.E.128 desc[UR4][R158.64], R44 ;  /* 0x0000002c9e007986 */ /* 0x0003e4000c101d04 */
[----:B0-----:R-:W-:-:S04]  /*d210*/  IMAD.WIDE.U32 R148, R151, 0x10, R36 ;  /* 0x0000001097947825 */ /* 0x001fc800078e0024 */
[----:B------:R-:W-:Y:S01]  /*d220*/  FFMA.FTZ R35, R94, R56, R7 ;  /* 0x000000385e237223 */ /* 0x000fe20000010007 */
        /* <DEDUP_REMOVED lines=9> */
[----:B------:R-:W-:Y:S01]  /*d2c0*/  LEA.HI.X R151, R155, UR13, RZ, 0x4, P0 ;  /* 0x0000000d9b977c11 */ /* 0x000fe200080f24ff */
[----:B-1----:R-:W-:Y:S01]  /*d2d0*/  FFMA.FTZ R47, R103, R67, R0 ;  /* 0x00000043672f7223 */ /* 0x002fe20000010000 */
[----:B------:R-:W-:Y:S01]  /*d2e0*/  FFMA.FTZ R46, R19, R66, R70 ;  /* 0x00000042132e7223 */ /* 0x000fe20000010046 */
[----:B------:R-:W-:Y:S01]  /*d2f0*/  FFMA.FTZ R45, R101, R65, R2 ;  /* 0x00000041652d7223 */ /* 0x000fe20000010002 */
[----:B------:R-:W-:Y:S01]  /*d300*/  FFMA.FTZ R44, R21, R64, R72 ;  /* 0x00000040152c7223 */ /* 0x000fe20000010048 */
[----:B------:R0:W-:Y:S01]  /*d310*/  STG.E.128 desc[UR4][R144.64], R32 ;  /* 0x0000002090007986 */ /* 0x0001e2000c101d04 */
[----:B------:R-:W-:-:S03]  /*d320*/  ISETP.GE.AND P0, PT, R142, R49, PT ;  /* 0x000000318e00720c */ /* 0x000fc60003f06270 */
[----:B------:R0:W-:Y:S04]  /*d330*/  STG.E.128 desc[UR4][R148.64], R36 ;  /* 0x0000002494007986 */ /* 0x0001e8000c101d04 */
[----:B------:R0:W-:Y:S04]  /*d340*/  STG.E.128 desc[UR4][R152.64], R40 ;  /* 0x0000002898007986 */ /* 0x0001e8000c101d04 */
[----:B------:R0:W-:Y:S02]  /*d350*/  STG.E.128 desc[UR4][R150.64], R44 ;  /* 0x0000002c96007986 */ /* 0x0001e4000c101d04 */
[----:B------:R-:W-:Y:S05]  /*d360*/  @!P0 BRA `(.L_x_26516) ;  /* 0xffffff3c00b48947 */ /* 0x000fea000383ffff */
[----:B------:R-:W-:Y:S05]  /*d370*/  BSYNC B0 ;  /* 0x0000000000007941 */ /* 0x000fea0003800000 */
.L_x_26290:
[----:B------:R-:W-:Y:S05]  /*d380*/  EXIT ;  /* 0x000000000000794d */ /* 0x000fea0003800000 */
.L_x_26515:
        /* <DEDUP_REMOVED lines=8> */
.L_x_26518:
[----:B------:R-:W-:Y:S05]  /*d410*/  BSYNC B1 ;  /* 0x0000000000017941 */ /* 0x000fea0003800000 */
.L_x_26517:
        /* <DEDUP_REMOVED lines=9> */
.L_x_26519:
[----:B------:R-:W-:Y:S01]  /*d4b0*/  HFMA2.MMA R156, -RZ, RZ, 0, 2.384185791015625e-07 ;  /* 0x00000004ff9c7435 */ /* 0x000fe200000001ff */
[----:B------:R-:W-:-:S05]  /*d4c0*/  MOV R158, R162 ;  /* 0x000000a2009e7202 */ /* 0x000fca0000000f00 */
[----:B------:R-:W-:-:S04]  /*d4d0*/  FADD.FTZ R158, R157, R158 ;  /* 0x0000009e9d9e7221 */ /* 0x000fc80000010000 */
[----:B------:R-:W-:-:S07]  /*d4e0*/  IMAD.MOV.U32 R165, RZ, RZ, R158 ;  /* 0x000000ffffa57224 */ /* 0x000fce00078e009e */
[----:B------:R-:W-:Y:S05]  /*d4f0*/  WARPSYNC.COLLECTIVE R148, `(.L_x_26520) ;  /* 0x0000000094087348 */ /* 0x000fea0003c00000 */
[----:B------:R0:W1:Y:S02]  /*d500*/  SHFL.BFLY P1, R162, R165, R156, R149 ;  /* 0x0c00009ca5a27389 */ /* 0x0000640000020095 */
[----:B01----:R-:W-:Y:S01]  /*d510*/  ENDCOLLECTIVE ;  /* 0x000000000000791b */ /* 0x003fe20003800000 */
.L_x_26520:
[----:B------:R-:W-:Y:S01]  /*d520*/  IMAD.MOV.U32 R156, RZ, RZ, 0x8 ;  /* 0x00000008ff9c7424 */ /* 0x000fe200078e00ff */
[----:B------:R-:W-:-:S05]  /*d530*/  MOV R147, R162 ;  /* 0x000000a200937202 */ /* 0x000fca0000000f00 */
[----:B------:R-:W-:-:S05]  /*d540*/  FADD.FTZ R160, R158, R147 ;  /* 0x000000939ea07221 */ /* 0x000fca0000010000 */
[----:B------:R-:W-:-:S07]  /*d550*/  MOV R165, R160 ;  /* 0x000000a000a57202 */ /* 0x000fce0000000f00 */
[----:B------:R-:W-:Y:S05]  /*d560*/  WARPSYNC.COLLECTIVE R148, `(.L_x_26521) ;  /* 0x0000000094087348 */ /* 0x000fea0003c00000 */
[----:B------:R0:W1:Y:S02]  /*d570*/  SHFL.BFLY P1, R162, R165, R156, R149 ;  /* 0x0c00009ca5a27389 */ /* 0x0000640000020095 */
[----:B01----:R-:W-:Y:S01]  /*d580*/  ENDCOLLECTIVE ;  /* 0x000000000000791b */ /* 0x003fe20003800000 */
.L_x_26521:
        /* <DEDUP_REMOVED lines=8> */
.L_x_26522:
[----:B------:R-:W-:Y:S01]  /*d610*/  MOV R156, 0x1 ;  /* 0x00000001009c7802 */ /* 0x000fe20000000f00 */
        /* <DEDUP_REMOVED lines=66> */
[----:B------:R-:W-:-:S03]  /*da40*/  HFMA2.MMA R149, -RZ, RZ, 0, 1.847743988037109375e-06 ;  /* 0x0000001fff957435 */ /* 0x000fc600000001ff */
[----:B------:R-:W-:-:S08]  /*da50*/  IMAD.MOV.U32 R165, RZ, RZ, R146 ;  /* 0x000000ffffa57224 */ /* 0x000fd000078e0092 */
[----:B------:R-:W-:Y:S05]  /*da60*/  WARPSYNC.COLLECTIVE R148, `(.L_x_26523) ;  /* 0x0000000094087348 */ /* 0x000fea0003c00000 */
[----:B------:R0:W1:Y:S02]  /*da70*/  SHFL.BFLY P1, R162, R165, R156, R149 ;  /* 0x0c00009ca5a27389 */ /* 0x0000640000020095 */
[----:B01----:R-:W-:Y:S01]  /*da80*/  ENDCOLLECTIVE ;  /* 0x000000000000791b */ /* 0x003fe20003800000 */
.L_x_26523:
[----:B------:R-:W-:Y:S01]  /*da90*/  HFMA2.MMA R156, -RZ, RZ, 0, 1.1920928955078125e-07 ;  /* 0x00000002ff9c7435 */ /* 0x000fe200000001ff */
[----:B------:R-:W-:-:S05]  /*daa0*/  MOV R157, R162 ;  /* 0x000000a2009d7202 */ /* 0x000fca0000000f00 */
[----:B------:R-:W-:-:S04]  /*dab0*/  FADD.FTZ R157, R146, R157 ;  /* 0x0000009d929d7221 */ /* 0x000fc80000010000 */
[----:B------:R-:W-:-:S07]  /*dac0*/  IMAD.MOV.U32 R165, RZ, RZ, R157 ;  /* 0x000000ffffa57224 */ /* 0x000fce00078e009d */
[----:B------:R-:W-:Y:S05]  /*dad0*/  WARPSYNC.COLLECTIVE R148, `(.L_x_26524) ;  /* 0x0000000094087348 */ /* 0x000fea0003c00000 */
[----:B------:R0:W1:Y:S02]  /*dae0*/  SHFL.BFLY P1, R162, R165, R156, R149 ;  /* 0x0c00009ca5a27389 */ /* 0x0000640000020095 */
[----:B01----:R-:W-:Y:S01]  /*daf0*/  ENDCOLLECTIVE ;  /* 0x000000000000791b */ /* 0x003fe20003800000 */
.L_x_26524:
[----:B------:R-:W-:Y:S01]  /*db00*/  IMAD.MOV.U32 R156, RZ, RZ, 0x4 ;  /* 0x00000004ff9c7424 */ /* 0x000fe200078e00ff */
[----:B------:R-:W-:-:S05]  /*db10*/  MOV R158, R162 ;  /* 0x000000a2009e7202 */ /* 0x000fca0000000f00 */
[----:B------:R-:W-:-:S05]  /*db20*/  FADD.FTZ R158, R157, R158 ;  /* 0x0000009e9d9e7221 */ /* 0x000fca0000010000 */
[----:B------:R-:W-:-:S07]  /*db30*/  MOV R165, R158 ;  /* 0x0000009e00a57202 */ /* 0x000fce0000000f00 */
[----:B------:R-:W-:Y:S05]  /*db40*/  WARPSYNC.COLLECTIVE R148, `(.L_x_26525) ;  /* 0x0000000094087348 */ /* 0x000fea0003c00000 */
[----:B------:R0:W1:Y:S02]  /*db50*/  SHFL.BFLY P1, R162, R165, R156, R149 ;  /* 0x0c00009ca5a27389 */ /* 0x0000640000020095 */
[----:B01----:R-:W-:Y:S01]  /*db60*/  ENDCOLLECTIVE ;  /* 0x000000000000791b */ /* 0x003fe20003800000 */
.L_x_26525:
[----:B------:R-:W-:Y:S01]  /*db70*/  HFMA2.MMA R156, -RZ, RZ, 0, 4.76837158203125e-07 ;  /* 0x00000008ff9c7435 */ /* 0x000fe200000001ff */
[----:B------:R-:W-:-:S05]  /*db80*/  MOV R161, R162 ;  /* 0x000000a200a17202 */ /* 0x000fca0000000f00 */
[----:B------:R-:W-:-:S05]  /*db90*/  FADD.FTZ R161, R158, R161 ;  /* 0x000000a19ea17221 */ /* 0x000fca0000010000 */
[----:B------:R-:W-:-:S07]  /*dba0*/  MOV R165, R161 ;  /* 0x000000a100a57202 */ /* 0x000fce0000000f00 */
[----:B------:R-:W-:Y:S05]  /*dbb0*/  WARPSYNC.COLLECTIVE R148, `(.L_x_26526) ;  /* 0x0000000094087348 */ /* 0x000fea0003c00000 */
[----:B------:R0:W1:Y:S02]  /*dbc0*/  SHFL.BFLY P1, R162, R165, R156, R149 ;  /* 0x0c00009ca5a27389 */ /* 0x0000640000020095 */
[----:B01----:R-:W-:Y:S01]  /*dbd0*/  ENDCOLLECTIVE ;  /* 0x000000000000791b */ /* 0x003fe20003800000 */
.L_x_26526:
[----:B------:R-:W-:Y:S01]  /*dbe0*/  HFMA2.MMA R156, -RZ, RZ, 0, 9.5367431640625e-07 ;  /* 0x00000010ff9c7435 */ /* 0x000fe200000001ff */
[----:B------:R-:W-:-:S04]  /*dbf0*/  IMAD.MOV.U32 R160, RZ, RZ, R162 ;  /* 0x000000ffffa07224 */ /* 0x000fc800078e00a2 */
[----:B------:R-:W-:-:S05]  /*dc00*/  FADD.FTZ R160, R161, R160 ;  /* 0x000000a0a1a07221 */ /* 0x000fca0000010000 */
[----:B------:R-:W-:-:S07]  /*dc10*/  MOV R165, R160 ;  /* 0x000000a000a57202 */ /* 0x000fce0000000f00 */
[----:B------:R-:W-:Y:S05]  /*dc20*/  WARPSYNC.COLLECTIVE R148, `(.L_x_26527) ;  /* 0x0000000094087348 */ /* 0x000fea0003c00000 */
[----:B------:R0:W1:Y:S02]  /*dc30*/  SHFL.BFLY P1, R162, R165, R156, R149 ;  /* 0x0c00009ca5a27389 */ /* 0x0000640000020095 */
[----:B01----:R-:W-:Y:S01]  /*dc40*/  ENDCOLLECTIVE ;  /* 0x000000000000791b */ /* 0x003fe20003800000 */
.L_x_26527:
[----:B------:R-:W-:Y:S01]  /*dc50*/  MOV R163, R162 ;  /* 0x000000a200a37202 */ /* 0x000fe20000000f00 */
[----:B------:R-:W-:Y:S06]  /*dc60*/  BRA `(.L_x_26528) ;  /* 0xffffffec00a87947 */ /* 0x000fec000383ffff */
.L_x_26529:
        /* <DEDUP_REMOVED lines=9> */
.L_x_30555:


//--------------------- .text._ZN10layer_norm13ln_fwd_kernelINS_13Kernel_traitsI6__halfffffjLj1024ELj1ELj4ELj1ELj16ENS_18Kernel_traits_baseILj1024ES2_ffffjLj128EEEEELb1ELb1ELb1ELb0EEEvNS_9FwdParamsE --------------------------
	.section	.text._ZN10layer_norm13ln_fwd_kernelINS_13Kernel_traitsI6__halfffffjLj1024ELj1ELj4ELj1ELj16ENS_18Kernel_traits_baseILj1024ES2_ffffjLj128EEEEELb1ELb1ELb1ELb0EEEvNS_9FwdParamsE,"ax",@progbits
	.align	128
        .global         _ZN10layer_norm13ln_fwd_kernelINS_13Kernel_traitsI6__halfffffjLj1024ELj1ELj4ELj1ELj16ENS_18Kernel_traits_baseILj1024ES2_ffffjLj128EEEEELb1ELb1ELb1ELb0EEEvNS_9FwdParamsE
        .type           _ZN10layer_norm13ln_fwd_kernelINS_13Kernel_traitsI6__halfffffjLj1024ELj1ELj4ELj1ELj16ENS_18Kernel_traits_baseILj1024ES2_ffffjLj128EEEEELb1ELb1ELb1ELb0EEEvNS_9FwdParamsE,@function
        .size           _ZN10layer_norm13ln_fwd_kernelINS_13Kernel_traitsI6__halfffffjLj1024ELj1ELj4ELj1ELj16ENS_18Kernel_traits_baseILj1024ES2_ffffjLj128EEEEELb1ELb1ELb1ELb0EEEvNS_9FwdParamsE,(.L_x_30556 - _ZN10layer_norm13ln_fwd_kernelINS_13Kernel_traitsI6__halfffffjLj1024ELj1ELj4ELj1ELj16ENS_18Kernel_traits_baseILj1024ES2_ffffjLj128EEEEELb1ELb1ELb1ELb0EEEvNS_9FwdParamsE)
        .other          _ZN10layer_norm13ln_fwd_kernelINS_13Kernel_traitsI6__halfffffjLj1024ELj1ELj4ELj1ELj16ENS_18Kernel_traits_baseILj1024ES2_ffffjLj128EEEEELb1ELb1ELb1ELb0EEEvNS_9FwdParamsE,@"STO_CUDA_ENTRY STV_DEFAULT"
_ZN10layer_norm13ln_fwd_kernelINS_13Kernel_traitsI6__halfffffjLj1024ELj1ELj4ELj1ELj16ENS_18Kernel_traits_baseILj1024ES2_ffffjLj128EEEEELb1ELb1ELb1ELb0EEEvNS_9FwdParamsE:
.text._ZN10layer_norm13ln_fwd_kernelINS_13Kernel_traitsI6__halfffffjLj1024ELj1ELj4ELj1ELj16ENS_18Kernel_traits_baseILj1024ES2_ffffjLj128EEEEELb1ELb1ELb1ELb0EEEvNS_9FwdParamsE:
[----:B------:R-:W0:Y:S08]  /*0000*/  LDC R1, c[0x0][0x28] ;  /* 0x00000a00ff017b82 */ /* 0x000e300000000800 */
[----:B------:R-:W1:Y:S01]  /*0010*/  LDC R46, c[0x0][0x2e8] ;  /* 0x0000ba00ff2e7b82 */ /* 0x000e620000000800 */
[----:B------:R-:W-:Y:S01]  /*0020*/  ULDC.U8 UR4, c[0x0][0x2f4] ;  /* 0x0000bd0000047ab9 */ /* 0x000fe20000000000 */
[----:B------:R-:W-:Y:S01]  /*0030*/  ULDC.64 UR6, c[0x0][0x208] ;  /* 0x0000820000067ab9 */ /* 0x000fe20000000a00 */
[----:B------:R-:W-:Y:S01]  /*0040*/  ISETP.NE.AND P0, PT, RZ, UR4, PT ;  /* 0x00000004ff007c0c */ /* 0x000fe2000bf05270 */
[----:B------:R-:W-:Y:S01]  /*0050*/  ULDC.64 UR4, c[0x0][0x2e0] ;  /* 0x0000b80000047ab9 */ /* 0x000fe20000000a00 */
[----:B0-----:R-:W-:Y:S01]  /*0060*/  VIADD R1, R1, 0xfffffff0 ;  /* 0xfffffff001017836 */ /* 0x001fe20000000000 */
[----:B------:R-:W-:Y:S01]  /*0070*/  MOV R3, UR5 ;  /* 0x0000000500037c02 */ /* 0x000fe20008000f00 */
[----:B------:R-:W-:Y:S01]  /*0080*/  IMAD.U32 R2, RZ, RZ, UR4 ;  /* 0x00000004ff027e24 */ /* 0x000fe2000f8e00ff */
[----:B------:R-:W0:Y:S08]  /*0090*/  LDC R47, c[0x0][0x2ec] ;  /* 0x0000bb00ff2f7b82 */ /* 0x000e300000000800 */
[----:B------:R-:W2:Y:S01]  /*00a0*/  @P0 LDG.E.64 R2, desc[UR6][R2.64] ;  /* 0x0000000602020981 */ /* 0x000ea2000c1e1b00 */
[----:B------:R-:W3:Y:S01]  /*00b0*/  @P0 LDC R7, c[0x0][0x2f0] ;  /* 0x0000bc00ff070b82 */ /* 0x000ee20000000800 */
[----:B-1----:R-:W-:Y:S01]  /*00c0*/  @P0 IMAD.MOV.U32 R4, RZ, RZ, R46 ;  /* 0x000000ffff040224 */ /* 0x002fe200078e002e */
[----:B------:R-:W1:Y:S01]  /*00d0*/  S2R R18, SR_TID.X ;  /* 0x0000000000127919 */ /* 0x000e620000002100 */
[----:B------:R-:W1:Y:S01]  /*00e0*/  S2R R17, SR_CTAID.X ;  /* 0x0000000000117919 */ /* 0x000e620000002500 */
[----:B------:R-:W-:-:S04]  /*00f0*/  ULDC UR8, c[0x0][0x0] ;  /* 0x0000000000087ab9 */ /* 0x000fc80000000800 */
[----:B------:R-:W4:Y:S01]  /*0100*/  LDC R16, c[0x0][0x218] ;  /* 0x00008600ff107b82 */ /* 0x000f220000000800 */
[----:B0-----:R-:W-:-:S06]  /*0110*/  @P0 IMAD.MOV.U32 R5, RZ, RZ, R47 ;  /* 0x000000ffff050224 */ /* 0x001fcc00078e002f */
[----:B------:R-:W3:Y:S01]  /*0120*/  @P0 LDG.E.64 R4, desc[UR6][R4.64] ;  /* 0x0000000604040981 */ /* 0x000ee2000c1e1b00 */
[----:B------:R-:W-:Y:S01]  /*0130*/  BSSY B0, `(.L_x_26530) ;  /* 0x0000052000007945 */ /* 0x000fe20003800000 */
[----:B-1----:R-:W-:Y:S01]  /*0140*/  IMAD R0, R17, UR8, R18 ;  /* 0x0000000811007c24 */ /* 0x002fe2000f8e0212 */
[----:B--2---:R-:W-:Y:S02]  /*0150*/  @P0 R2UR UR4, R2 ;  /* 0x00000000020402ca */ /* 0x004fe400000e0000 */
[----:B------:R-:W-:-:S11]  /*0160*/  @P0 R2UR UR5, R3 ;  /* 0x00000000030502ca */ /* 0x000fd600000e0000 */
[----:B------:R-:W-:Y:S02]  /*0170*/  UIADD3 UR9, UR4, -0x61c88647, URZ ;  /* 0x9e3779b904097890 */ /* 0x000fe4000fffe03f */
[----:B------:R-:W-:Y:S02]  /*0180*/  UIADD3 UR8, UR5, -0x4498517b, URZ ;  /* 0xbb67ae8505087890 */ /* 0x000fe4000fffe03f */
[----:B------:R-:W-:Y:S02]  /*0190*/  UIADD3 UR10, UR4, 0x3c6ef372, URZ ;  /* 0x3c6ef372040a7890 */ /* 0x000fe4000fffe03f */
[----:B------:R-:W-:Y:S02]  /*01a0*/  UIADD3 UR11, UR5, 0x76cf5d0a, URZ ;  /* 0x76cf5d0a050b7890 */ /* 0x000fe4000fffe03f */
[----:B------:R-:W-:Y:S01]  /*01b0*/  UIADD3 UR12, UR5, 0x32370b8f, URZ ;  /* 0x32370b8f050c7890 */ /* 0x000fe2000fffe03f */
[----:B---3--:R-:W-:Y:S01]  /*01c0*/  @P0 IADD3 R46, P1, R4, R7, RZ ;  /* 0x00000007042e0210 */ /* 0x008fe20007f3e0ff */
[----:B------:R-:W-:Y:S01]  /*01d0*/  IMAD.WIDE.U32 R6, R0, -0x326172a9, RZ ;  /* 0xcd9e8d5700067825 */ /* 0x000fe200078e00ff */
[----:B------:R-:W-:-:S02]  /*01e0*/  UIADD3 UR14, UR4, 0x78dde6e4, URZ ;  /* 0x78dde6e4040e7890 */ /* 0x000fc4000fffe03f */
[----:B------:R-:W-:Y:S01]  /*01f0*/  @P0 IADD3.X R47, RZ, R5, RZ, P1, !PT ;  /* 0x00000005ff2f0210 */ /* 0x000fe20000ffe4ff */
[----:B------:R-:W-:Y:S02]  /*0200*/  UIADD3 UR13, UR4, -0x255992d5, URZ ;  /* 0xdaa66d2b040d7890 */ /* 0x000fe4000fffe03f */
[----:B------:R-:W-:Y:S01]  /*0210*/  UIADD3 UR15, UR5, -0x126145ec, URZ ;  /* 0xed9eba14050f7890 */ /* 0x000fe2000fffe03f */
        /* <DEDUP_REMOVED lines=27> */
[----:B----4-:R-:W-:Y:S02]  /*03d0*/  SHF.R.S32.HI R5, RZ, 0x1f, R16 ;  /* 0x0000001fff057819 */ /* 0x010fe40000011410 */
[----:B------:R-:W-:Y:S01]  /*03e0*/  LOP3.LUT R14, R13, UR14, R4, 0x96, !PT ;  /* 0x0000000e0d0e7c12 */ /* 0x000fe2000f8e9604 */
[----:B------:R-:W-:Y:S01]  /*03f0*/  IMAD.WIDE.U32 R8, R8, -0x2daee0ad, RZ ;  /* 0xd2511f5308087825 */ /* 0x000fe200078e00ff */
[----:B------:R-:W-:Y:S02]  /*0400*/  LOP3.LUT R4, R18, 0x1f, RZ, 0xc0, !PT ;  /* 0x0000001f12047812 */ /* 0x000fe400078ec0ff */
[----:B------:R-:W-:Y:S01]  /*0410*/  LEA.HI R5, R5, R16, RZ, 0x2 ;  /* 0x0000001005057211 */ /* 0x000fe200078f10ff */
[----:B------:R-:W-:Y:S01]  /*0420*/  IMAD.WIDE.U32 R14, R14, -0x2daee0ad, RZ ;  /* 0xd2511f530e0e7825 */ /* 0x000fe200078e00ff */
[----:B------:R-:W-:-:S03]  /*0430*/  LOP3.LUT R6, R9, UR15, R6, 0x96, !PT ;  /* 0x0000000f09067c12 */ /* 0x000fc6000f8e9606 */
[----:B------:R-:W-:Y:S01]  /*0440*/  IMAD.MOV.U32 R47, RZ, RZ, R4 ;  /* 0x000000ffff2f7224 */ /* 0x000fe200078e0004 */
[----:B------:R-:W-:Y:S01]  /*0450*/  LOP3.LUT R8, R15, UR17, R8, 0x96, !PT ;  /* 0x000000110f087c12 */ /* 0x000fe2000f8e9608 */
[----:B------:R-:W-:-:S03]  /*0460*/  IMAD.WIDE.U32 R6, R6, -0x326172a9, RZ ;  /* 0xcd9e8d5706067825 */ /* 0x000fc600078e00ff */
[----:B------:R-:W-:Y:S01]  /*0470*/  LOP3.LUT R10, R47, 0x1f, RZ, 0x3c, !PT ;  /* 0x0000001f2f0a7812 */ /* 0x000fe200078e3cff */
[----:B------:R-:W-:Y:S01]  /*0480*/  IMAD.WIDE.U32 R8, R8, -0x326172a9, RZ ;  /* 0xcd9e8d5708087825 */ /* 0x000fe200078e00ff */
[----:B------:R-:W-:Y:S02]  /*0490*/  LOP3.LUT R16, R7, UR16, R12, 0x96, !PT ;  /* 0x0000001007107c12 */ /* 0x000fe4000f8e960c */
[----:B------:R-:W-:Y:S02]  /*04a0*/  LEA.HI.SX32 R5, R5, R10, 0x1e ;  /* 0x0000000a05057211 */ /* 0x000fe400078ff2ff */
[----:B------:R-:W-:Y:S02]  /*04b0*/  LOP3.LUT R52, R9, UR18, R6, 0x96, !PT ;  /* 0x0000001209347c12 */ /* 0x000fe4000f8e9606 */
[C---:B------:R-:W-:Y:S02]  /*04c0*/  LOP3.LUT P0, RZ, R5.reuse, 0xffffffe0, RZ, 0xc0, !PT ;  /* 0xffffffe005ff7812 */ /* 0x040fe4000780c0ff */
[----:B------:R-:W-:-:S02]  /*04d0*/  ISETP.GE.U32.AND P6, PT, R5, 0x40, PT ;  /* 0x000000400500780c */ /* 0x000fc40003fc6070 */
[C---:B------:R-:W-:Y:S02]  /*04e0*/  ISETP.GE.U32.AND P5, PT, R5.reuse, 0x60, PT ;  /* 0x000000600500780c */ /* 0x040fe40003fa6070 */
[C---:B------:R-:W-:Y:S02]  /*04f0*/  ISETP.GE.U32.AND P4, PT, R5.reuse, 0x80, PT ;  /* 0x000000800500780c */ /* 0x040fe40003f86070 */
[----:B------:R-:W-:Y:S02]  /*0500*/  ISETP.GE.U32.AND P3, PT, R5, 0xa0, PT ;  /* 0x000000a00500780c */ /* 0x000fe40003f66070 */
[----:B------:R-:W-:Y:S02]  /*0510*/  P2R R94, PR, RZ, 0x40 ;  /* 0x00000040ff5e7803 */ /* 0x000fe40000000000 */
[----:B------:R-:W-:Y:S02]  /*0520*/  P2R R95, PR, RZ, 0x20 ;  /* 0x00000020ff5f7803 */ /* 0x000fe40000000000 */
[----:B------:R-:W-:-:S02]  /*0530*/  P2R R96, PR, RZ, 0x10 ;  /* 0x00000010ff607803 */ /* 0x000fc40000000000 */
[----:B------:R-:W-:Y:S01]  /*0540*/  P2R R97, PR, RZ, 0x8 ;  /* 0x00000008ff617803 */ /* 0x000fe20000000000 */
        /* <DEDUP_REMOVED lines=16> */
.L_x_26531:
[----:B------:R-:W-:Y:S05]  /*0650*/  BSYNC B0 ;  /* 0x0000000000007941 */ /* 0x000fea0003800000 */
.L_x_26530:
        /* <DEDUP_REMOVED lines=17> */
.L_x_26533:
[----:B------:R-:W-:Y:S05]  /*0770*/  BSYNC B0 ;  /* 0x0000000000007941 */ /* 0x000fea0003800000 */
.L_x_26532:
        /* <DEDUP_REMOVED lines=17> */
.L_x_26535:
[----:B------:R-:W-:Y:S05]  /*0890*/  BSYNC B0 ;  /* 0x0000000000007941 */ /* 0x000fea0003800000 */
.L_x_26534:
        /* <DEDUP_REMOVED lines=17> */
.L_x_26537:
[----:B------:R-:W-:Y:S05]  /*09b0*/  BSYNC B0 ;  /* 0x0000000000007941 */ /* 0x000fea0003800000 */
.L_x_26536:
        /* <DEDUP_REMOVED lines=17> */
.L_x_26539:
[----:B------:R-:W-:Y:S05]  /*0ad0*/  BSYNC B0 ;  /* 0x0000000000007941 */ /* 0x000fea0003800000 */
.L_x_26538:
        /* <DEDUP_REMOVED lines=23> */
[----:B------:R-:W-:Y:S02]  /*0c50*/  IADD3 R47, R47, 0x20, RZ ;  /* 0x000000202f2f7810 */ /* 0x000fe40007ffe0ff */
[----:B0-----:R-:W-:-:S07]  /*0c60*/  @!P1 CS2R R12, SRZ ;  /* 0x00000000000c9805 */ /* 0x001fce000001ff00 */
.L_x_26541:
[----:B------:R-:W-:Y:S05]  /*0c70*/  BSYNC B0 ;  /* 0x0000000000007941 */ /* 0x000fea0003800000 */
.L_x_26540:
        /* <DEDUP_REMOVED lines=24> */
.L_x_26543:
[----:B------:R-:W-:Y:S05]  /*0e00*/  BSYNC B0 ;  /* 0x0000000000007941 */ /* 0x000fea0003800000 */
.L_x_26542:
        /* <DEDUP_REMOVED lines=19> */
.L_x_26545:
[----:B------:R-:W-:Y:S05]  /*0f40*/  BSYNC B0 ;  /* 0x0000000000007941 */ /* 0x000fea0003800000 */
.L_x_26544:
[----:B------:R-:W-:Y:S01]  /*0f50*/  ULDC UR25, c[0x0][0x214] ;  /* 0x0000850000197ab9 */ /* 0x000fe20000000800 */
[----:B------:R-:W-:Y:S02]  /*0f60*/  LOP3.LUT R52, R7, UR23, R52, 0x96, !PT ;  /* 0x0000001707347c12 */ /* 0x000fe4000f8e9634 */
[----:B------:R-:W-:-:S13]  /*0f70*/  ISETP.GE.AND P1, PT, R6, UR25, PT ;  /* 0x0000001906007c0c */ /* 0x000fda000bf26270 */
[----:B------:R-:W-:Y:S05]  /*0f80*/  @P1 EXIT ;  /* 0x000000000000194d */ /* 0x000fea0003800000 */
[--C-:B-----5:R-:W-:Y:S01]  /*0f90*/  SHF.R.U64 R78, R8, 0x10, R9.reuse ;  /* 0x00000010084e7819 */ /* 0x120fe20000001209 */
[--C-:B------:R-:W-:Y:S01]  /*0fa0*/  IMAD.MOV.U32 R79, RZ, RZ, R9.reuse ;  /* 0x000000ffff4f7224 */ /* 0x100fe200078e0009 */
        /* <DEDUP_REMOVED lines=11> */
[----:B------:R-:W-:Y:S01]  /*1060*/  IMAD.MOV.U32 R55, RZ, RZ, R45 ;  /* 0x000000ffff377224 */ /* 0x000fe200078e002d */
[----:B------:R-:W-:Y:S01]  /*1070*/  SHF.R.U64 R86, R14, 0x10, R15 ;  /* 0x000000100e567819 */ /* 0x000fe2000000120f */
        /* <DEDUP_REMOVED lines=11> */
[--C-:B------:R-:W-:Y:S01]  /*1130*/  SHF.R.U64 R155, R40, 0x10, R41.reuse ;  /* 0x00000010289b7819 */ /* 0x100fe20000001229 */
[----:B------:R-:W-:Y:S01]  /*1140*/  HADD2.F32 R42, -RZ, R55.H0_H0 ;  /* 0x20000037ff2a7230 */ /* 0x000fe20000004100 */
[----:B------:R-:W-:Y:S01]  /*1150*/  SHF.R.U32.HI R153, RZ, 0x10, R41 ;  /* 0x00000010ff997819 */ /* 0x000fe20000011629 */
[----:B------:R-:W-:Y:S01]  /*1160*/  IMAD.MOV.U32 R152, RZ, RZ, R38 ;  /* 0x000000ffff987224 */ /* 0x000fe200078e0026 */
[----:B------:R0:W-:Y:S01]  /*1170*/  STL [R1+0x8], R46 ;  /* 0x0000082e01007387 */ /* 0x0001e20000100800 */
[----:B------:R-:W-:Y:S01]  /*1180*/  SHF.R.U64 R151, R38, 0x10, R39 ;  /* 0x0000001026977819 */ /* 0x000fe20000001227 */
[----:B------:R-:W-:Y:S01]  /*1190*/  IMAD.MOV.U32 R43, RZ, RZ, R37 ;  /* 0x000000ffff2b7224 */ /* 0x000fe200078e0025 */
[----:B------:R-:W-:Y:S01]  /*11a0*/  MOV R47, R39 ;  /* 0x00000027002f7202 */ /* 0x000fe20000000f00 */
[----:B------:R0:W-:Y:S01]  /*11b0*/  STL [R1+0x4], R44 ;  /* 0x0000042c01007387 */ /* 0x0001e20000100800 */
[----:B------:R-:W-:Y:S01]  /*11c0*/  SHF.R.U32.HI R149, RZ, 0x10, R39 ;  /* 0x00000010ff957819 */ /* 0x000fe20000011627 */
[----:B------:R-:W-:Y:S01]  /*11d0*/  IMAD.MOV.U32 R140, RZ, RZ, R22 ;  /* 0x000000ffff8c7224 */ /* 0x000fe200078e0016 */
[--C-:B------:R-:W-:Y:S01]  /*11e0*/  SHF.R.U64 R126, R28, 0x10, R29.reuse ;  /* 0x000000101c7e7819 */ /* 0x100fe2000000121d */
[----:B------:R0:W-:Y:S01]  /*11f0*/  STL [R1], R42 ;  /* 0x0000002a01007387 */ /* 0x0001e20000100800 */
[----:B------:R-:W-:Y:S01]  /*1200*/  MOV R41, R29 ;  /* 0x0000001d00297202 */ /* 0x000fe20000000f00 */
[----:B------:R-:W-:Y:S01]  /*1210*/  IMAD.MOV.U32 R128, RZ, RZ, R28 ;  /* 0x000000ffff807224 */ /* 0x000fe200078e001c */
[----:B------:R-:W-:Y:S01]  /*1220*/  SHF.R.U32.HI R39, RZ, 0x10, R29 ;  /* 0x00000010ff277819 */ /* 0x000fe2000001161d */
[----:B------:R-:W-:Y:S01]  /*1230*/  IMAD.MOV.U32 R144, RZ, RZ, R34 ;  /* 0x000000ffff907224 */ /* 0x000fe200078e0022 */
[----:B------:R-:W-:Y:S01]  /*1240*/  SHF.R.U32.HI R165, RZ, 0x10, R45 ;  /* 0x00000010ffa57819 */ /* 0x000fe2000001162d */
[----:B------:R-:W-:Y:S01]  /*1250*/  IMAD.MOV.U32 R45, RZ, RZ, R33 ;  /* 0x000000ffff2d7224 */ /* 0x000fe200078e0021 */
[----:B------:R-:W-:Y:S01]  /*1260*/  MOV R156, R40 ;  /* 0x00000028009c7202 */ /* 0x000fe20000000f00 */
[----:B------:R-:W-:Y:S01]  /*1270*/  IMAD.MOV.U32 R112, RZ, RZ, R20 ;  /* 0x000000ffff707224 */ /* 0x000fe200078e0014 */
[--C-:B------:R-:W-:Y:S01]  /*1280*/  SHF.R.U64 R147, R36, 0x10, R37.reuse ;  /* 0x0000001024937819 */ /* 0x100fe20000001225 */
[----:B------:R-:W-:Y:S01]  /*1290*/  IMAD.MOV.U32 R136, RZ, RZ, R32 ;  /* 0x000000ffff887224 */ /* 0x000fe200078e0020 */
[----:B------:R-:W-:Y:S01]  /*12a0*/  SHF.R.U32.HI R145, RZ, 0x10, R37 ;  /* 0x00000010ff917819 */ /* 0x000fe20000011625 */
[----:B------:R-:W-:Y:S01]  /*12b0*/  IMAD.MOV.U32 R37, RZ, RZ, R35 ;  /* 0x000000ffff257224 */ /* 0x000fe200078e0023 */
[----:B------:R-:W-:Y:S01]  /*12c0*/  MOV R120, R24 ;  /* 0x0000001800787202 */ /* 0x000fe20000000f00 */
[----:B------:R-:W-:Y:S01]  /*12d0*/  IMAD R7, R58, -0x326172a9, RZ ;  /* 0xcd9e8d573a077824 */ /* 0x000fe200078e02ff */
[----:B------:R-:W-:Y:S01]  /*12e0*/  SHF.R.U64 R118, R24, 0x10, R25 ;  /* 0x0000001018767819 */ /* 0x000fe20000001219 */
[----:B------:R-:W-:Y:S01]  /*12f0*/  IMAD.MOV.U32 R164, RZ, RZ, R50 ;  /* 0x000000ffffa47224 */ /* 0x000fe200078e0032 */
[--C-:B------:R-:W-:Y:S01]  /*1300*/  SHF.R.U64 R139, R22, 0x10, R23.reuse ;  /* 0x00000010168b7819 */ /* 0x100fe20000001217 */
[----:B------:R-:W-:Y:S01]  /*1310*/  IMAD.MOV.U32 R160, RZ, RZ, R56 ;  /* 0x000000ffffa07224 */ /* 0x000fe200078e0038 */
[----:B------:R-:W-:Y:S01]  /*1320*/  MOV R29, R23 ;  /* 0x00000017001d7202 */ /* 0x000fe20000000f00 */
[----:B------:R-:W-:Y:S01]  /*1330*/  HADD2.F32 R111, -RZ, R104.H0_H0 ;  /* 0x20000068ff6f7230 */ /* 0x000fe20000004100 */
[----:B------:R-:W-:Y:S01]  /*1340*/  SHF.R.U32.HI R137, RZ, 0x10, R23 ;  /* 0x00000010ff897819 */ /* 0x000fe20000011617 */
[----:B------:R-:W-:Y:S01]  /*1350*/  IMAD.MOV.U32 R23, RZ, RZ, R27 ;  /* 0x000000ffff177224 */ /* 0x000fe200078e001b */
[--C-:B------:R-:W-:Y:S01]  /*1360*/  SHF.R.U64 R134, R32, 0x10, R33.reuse ;  /* 0x0000001020867819 */ /* 0x100fe20000001221 */
[----:B------:R-:W-:Y:S01]  /*1370*/  BSSY B0, `(.L_x_26546) ;  /* 0x0000e6e000007945 */ /* 0x000fe20003800000 */
[----:B------:R-:W-:Y:S01]  /*1380*/  SHF.R.U32.HI R40, RZ, 0x10, R33 ;  /* 0x00000010ff287819 */ /* 0x000fe20000011621 */
[----:B------:R-:W-:Y:S01]  /*1390*/  HADD2.F32 R135, -RZ, R130.H0_H0 ;  /* 0x20000082ff877230 */ /* 0x000fe20000004100 */
[----:B------:R-:W-:Y:S01]  /*13a0*/  MOV R148, R36 ;  /* 0x0000002400947202 */ /* 0x000fe20000000f00 */
[----:B------:R-:W-:Y:S01]  /*13b0*/  IMAD.MOV.U32 R36, RZ, RZ, R30 ;  /* 0x000000ffff247224 */ /* 0x000fe200078e001e */
[--C-:B------:R-:W-:Y:S01]  /*13c0*/  SHF.R.U64 R143, R34, 0x10, R35.reuse ;  /* 0x00000010228f7819 */ /* 0x100fe20000001223 */
        /* <DEDUP_REMOVED lines=9> */
[----:B------:R-:W-:Y:S01]  /*1460*/  SHF.R.U32.HI R33, RZ, 0x10, R25 ;  /* 0x00000010ff217819 */ /* 0x000fe20000011619 */
[----:B------:R-:W-:Y:S01]  /*1470*/  IMAD.MOV.U32 R25, RZ, RZ, R21 ;  /* 0x000000ffff197224 */ /* 0x000fe200078e0015 */
[--C-:B------:R-:W-:Y:S01]  /*1480*/  SHF.R.U64 R26, R30, 0x10, R31.reuse ;  /* 0x000000101e1a7819 */ /* 0x100fe2000000121f */
[----:B------:R-:W-:Y:S01]  /*1490*/  ULDC.U8 UR25, c[0x0][0x2a0] ;  /* 0x0000a80000197ab9 */ /* 0x000fe20000000000 */
[----:B------:R-:W-:Y:S01]  /*14a0*/  MOV R27, R31 ;  /* 0x0000001f001b7202 */ /* 0x000fe20000000f00 */
[----:B------:R-:W-:Y:S01]  /*14b0*/  HADD2.F32 R165, -RZ, R165.H0_H0 ;  /* 0x200000a5ffa57230 */ /* 0x000fe20000004100 */
[----:B------:R-:W-:Y:S01]  /*14c0*/  SHF.R.U32.HI R28, RZ, 0x10, R31 ;  /* 0x00000010ff1c7819 */ /* 0x000fe2000001161f */
[----:B------:R-:W-:Y:S01]  /*14d0*/  IMAD.MOV.U32 R31, RZ, RZ, R19 ;  /* 0x000000ffff1f7224 */ /* 0x000fe200078e0013 */
[----:B------:R-:W-:Y:S01]  /*14e0*/  SHF.R.U64 R110, R20, 0x10, R21 ;  /* 0x00000010146e7819 */ /* 0x000fe20000001215 */
[----:B------:R-:W-:Y:S01]  /*14f0*/  IMAD.HI.U32 R20, R52, -0x326172a9, RZ ;  /* 0xcd9e8d5734147827 */ /* 0x000fe200078e00ff */
[--C-:B------:R-:W-:Y:S01]  /*1500*/  SHF.R.U64 R30, R18, 0x10, R19.reuse ;  /* 0x00000010121e7819 */ /* 0x100fe20000001213 */
[----:B------:R-:W-:Y:S01]  /*1510*/  UISETP.NE.AND UP0, UPT, UR25, URZ, UPT ;  /* 0x0000003f1900728c */ /* 0x000fe2000bf05270 */
[----:B------:R-:W-:Y:S01]  /*1520*/  SHF.R.U32.HI R76, RZ, 0x10, R19 ;  /* 0x00000010ff4c7819 */ /* 0x000fe20000011613 */
[----:B------:R-:W-:Y:S01]  /*1530*/  IMAD R18, R54, -0x2daee0ad, RZ ;  /* 0xd2511f5336127824 */ /* 0x000fe200078e02ff */
[--C-:B------:R-:W-:Y:S01]  /*1540*/  SHF.R.U64 R163, R50, 0x10, R51.reuse ;  /* 0x0000001032a37819 */ /* 0x100fe20000001233 */
[----:B------:R-:W-:Y:S01]  /*1550*/  IMAD.HI.U32 R19, R48, -0x2daee0ad, RZ ;  /* 0xd2511f5330137827 */ /* 0x000fe200078e00ff */
[----:B------:R-:W-:Y:S01]  /*1560*/  MOV R53, R51 ;  /* 0x0000003300357202 */ /* 0x000fe20000000f00 */
[----:B------:R-:W-:Y:S01]  /*1570*/  ULDC UR26, c[0x0][0x294] ;  /* 0x0000a500001a7ab9 */ /* 0x000fe20000000800 */
[----:B------:R-:W-:Y:S01]  /*1580*/  SHF.R.U32.HI R161, RZ, 0x10, R51 ;  /* 0x00000010ffa17819 */ /* 0x000fe20000011633 */
[----:B------:R-:W-:Y:S01]  /*1590*/  IMAD.MOV.U32 R51, RZ, RZ, R57 ;  /* 0x000000ffff337224 */ /* 0x000fe200078e0039 */
        /* <DEDUP_REMOVED lines=24> */
[----:B------:R-:W-:Y:S01]  /*1720*/  LOP3.LUT R7, R20, UR24, R7, 0x96, !PT ;  /* 0x0000001814077c12 */ /* 0x000fe2000f8e9607 */
[----:B------:R-:W-:Y:S01]  /*1730*/  IMAD.MOV.U32 R20, RZ, RZ, RZ ;  /* 0x000000ffff147224 */ /* 0x000fe200078e00ff */
[----:B------:R-:W-:Y:S01]  /*1740*/  LOP3.LUT R8, R19, UR27, R18, 0x96, !PT ;  /* 0x0000001b13087c12 */ /* 0x000fe2000f8e9612 */
[----:B------:R-:W-:Y:S01]  /*1750*/  IMAD R18, R52, -0x326172a9, RZ ;  /* 0xcd9e8d5734127824 */ /* 0x000fe200078e02ff */
[----:B------:R-:W-:Y:S01]  /*1760*/  ULDC UR25, c[0x0][0x2d8] ;  /* 0x0000b60000197ab9 */ /* 0x000fe20000000800 */
[----:B------:R-:W-:Y:S01]  /*1770*/  IMAD R19, R48, -0x2daee0ad, RZ ;  /* 0xd2511f5330137824 */ /* 0x000fe200078e02ff */
        /* <DEDUP_REMOVED lines=67> */
[----:B0-----:R-:W-:-:S07]  /*1bb0*/  HADD2.F32 R89, -RZ, R89.H0_H0 ;  /* 0x20000059ff597230 */ /* 0x001fce0000004100 */
.L_x_26882:
[----:B------:R-:W0:Y:S08]  /*1bc0*/  LDC.64 R72, c[0x0][0x280] ;  /* 0x0000a000ff487b82 */ /* 0x000e300000000a00 */
[----:B-1----:R-:W1:Y:S08]  /*1bd0*/  LDC.64 R74, c[0x0][0x288] ;  /* 0x0000a200ff4a7b82 */ /* 0x002e700000000a00 */
[----:B------:R-:W2:Y:S01]  /*1be0*/  LDC R102, c[0x0][0x218] ;  /* 0x00008600ff667b82 */ /* 0x000ea20000000800 */
[----:B0-----:R-:W-:-:S06]  /*1bf0*/  IMAD.WIDE R72, R6, 0x4, R72 ;  /* 0x0000000406487825 */ /* 0x001fcc00078e0248 */
[----:B------:R-:W3:Y:S01]  /*1c00*/  LDG.E R72, desc[UR6][R72.64] ;  /* 0x0000000648487981 */ /* 0x000ee2000c1e1900 */
[----:B-1----:R-:W-:-:S05]  /*1c10*/  IMAD.WIDE R74, R6, 0x4, R74 ;  /* 0x00000004064a7825 */ /* 0x002fca00078e024a */
[----:B------:R2:W5:Y:S01]  /*1c20*/  LDG.E R73, desc[UR6][R74.64] ;  /* 0x000000064a497981 */ /* 0x000562000c1e1900 */
[----:B------:R-:W-:Y:S01]  /*1c30*/  BSSY B1, `(.L_x_26547) ;  /* 0x00001a1000017945 */ /* 0x000fe20003800000 */
[----:B--2---:R-:W-:-:S05]  /*1c40*/  IMAD R74, R6, R102, RZ ;  /* 0x00000066064a7224 */ /* 0x004fca00078e02ff */
[----:B------:R-:W-:-:S04]  /*1c50*/  SHF.R.S32.HI R75, RZ, 0x1f, R74 ;  /* 0x0000001fff4b7819 */ /* 0x000fc8000001144a */
[----:B------:R-:W-:-:S04]  /*1c60*/  LEA.HI R74, R75, R74, RZ, 0x2 ;  /* 0x0000004a4b4a7211 */ /* 0x000fc800078f10ff */
[----:B------:R-:W-:Y:S02]  /*1c70*/  LEA.HI.SX32 R74, R74, R4, 0x1e ;  /* 0x000000044a4a7211 */ /* 0x000fe400078ff2ff */
[----:B---3--:R-:W-:-:S13]  /*1c80*/  ISETP.GE.AND P1, PT, R72, 0x1, PT ;  /* 0x000000014800780c */ /* 0x008fda0003f26270 */
[----:B------:R-:W-:-:S05]  /*1c90*/  @P1 IADD3 R101, R72, -0x1, RZ ;  /* 0xffffffff48651810 */ /* 0x000fca0007ffe0ff */
[----:B------:R-:W-:Y:S02]  /*1ca0*/  @P1 IMAD R101, R101, R102, RZ ;  /* 0x0000006665651224 */ /* 0x000fe400078e02ff */
[----:B------:R-:W0:Y:S03]  /*1cb0*/  S2R R102, SR_TID.X ;  /* 0x0000000000667919 */ /* 0x000e260000002100 */
[----:B------:R-:W-:-:S04]  /*1cc0*/  @P1 SHF.R.S32.HI R75, RZ, 0x1f, R101 ;  /* 0x0000001fff4b1819 */ /* 0x000fc80000011465 */
[----:B------:R-:W-:Y:S01]  /*1cd0*/  @P1 LEA.HI R101, R75, R101, RZ, 0x2 ;  /* 0x000000654b651211 */ /* 0x000fe200078f10ff */
[----:B------:R-:W-:Y:S01]  /*1ce0*/  IMAD.MOV.U32 R75, RZ, RZ, RZ ;  /* 0x000000ffff4b7224 */ /* 0x000fe200078e00ff */
[----:B0-----:R-:W-:-:S04]  /*1cf0*/  @P1 LOP3.LUT R4, R102, 0x1f, RZ, 0xc0, !PT ;  /* 0x0000001f66041812 */ /* 0x001fc800078ec0ff */
[----:B------:R-:W-:Y:S02]  /*1d00*/  @P1 LEA.HI.SX32 R75, R101, R4, 0x1e ;  /* 0x00000004654b1211 */ /* 0x000fe400078ff2ff */
[----:B------:R-:W-:Y:S01]  /*1d10*/  SHF.R.S32.HI R101, RZ, 0x1f, R6 ;  /* 0x0000001fff657819 */ /* 0x000fe20000011406 */
[----:B------:R-:W-:Y:S06]  /*1d20*/  @!P0 BRA `(.L_x_26548) ;  /* 0x0000001800448947 */ /* 0x000fec0003800000 */
[----:B------:R-:W0:Y:S08]  /*1d30*/  LDC.64 R102, c[0x0][0x230] ;  /* 0x00008c00ff667b82 */ /* 0x000e300000000a00 */
[----:B------:R-:W1:Y:S01]  /*1d40*/  @P1 LDC.64 R38, c[0x0][0x220] ;  /* 0x00008800ff261b82 */ /* 0x000e620000000a00 */
[----:B0-----:R-:W-:-:S04]  /*1d50*/  ISETP.NE.U32.AND P2, PT, R102, RZ, PT ;  /* 0x000000ff6600720c */ /* 0x001fc80003f45070 */
[----:B------:R-:W-:-:S13]  /*1d60*/  ISETP.NE.AND.EX P2, PT, R103, RZ, PT, P2 ;  /* 0x000000ff6700720c */ /* 0x000fda0003f45320 */
[----:B------:R-:W0:Y:S02]  /*1d70*/  @P2 LDC.64 R36, c[0x0][0x230] ;  /* 0x00008c00ff242b82 */ /* 0x000e240000000a00 */
[----:B0-----:R-:W-:-:S05]  /*1d80*/  @P2 IMAD.WIDE.U32 R36, R74, 0x10, R36 ;  /* 0x000000104a242825 */ /* 0x001fca00078e0024 */
[----:B------:R-:W2:Y:S01]  /*1d90*/  @P2 LDG.E.128 R32, desc[UR6][R36.64] ;  /* 0x0000000624202981 */ /* 0x000ea2000c1e1d00 */
[----:B------:R-:W-:Y:S01]  /*1da0*/  ISETP.GT.AND P3, PT, R72, RZ, PT ;  /* 0x000000ff4800720c */ /* 0x000fe20003f64270 */
[----:B-1----:R-:W-:Y:S01]  /*1db0*/  @P1 IMAD.WIDE.U32 R38, R75, 0x10, R38 ;  /* 0x000000104b261825 */ /* 0x002fe200078e0026 */
[----:B------:R-:W-:Y:S04]  /*1dc0*/  BSSY B2, `(.L_x_26549) ;  /* 0x000005d000027945 */ /* 0x000fe80003800000 */
[----:B------:R0:W5:Y:S07]  /*1dd0*/  @P1 LDG.E.128 R40, desc[UR6][R38.64] ;  /* 0x0000000626281981 */ /* 0x00016e000c1e1d00 */
[----:B------:R-:W-:-:S04]  /*1de0*/  @!P3 ISETP.NE.U32.AND P4, PT, R102, RZ, PT ;  /* 0x000000ff6600b20c */ /* 0x000fc80003f85070 */
[----:B------:R-:W-:Y:S01]  /*1df0*/  @!P3 ISETP.NE.AND.EX P4, PT, R103, RZ, PT, P4 ;  /* 0x000000ff6700b20c */ /* 0x000fe20003f85340 */
[----:B0-----:R-:W-:-:S03]  /*1e00*/  @!P3 IMAD.MOV.U32 R38, RZ, RZ, R17 ;  /* 0x000000ffff26b224 */ /* 0x001fc600078e0011 */
[----:B--2---:R-:W-:Y:S01]  /*1e10*/  @!P3 FSEL R36, R32, RZ, P4 ;  /* 0x000000ff2024b208 */ /* 0x004fe20002000000 */
        /* <DEDUP_REMOVED lines=13> */
.L_x_26552:
[----:B------:R-:W-:-:S07]  /*1ef0*/  IMAD.MOV.U32 R90, RZ, RZ, R18 ;  /* 0x000000ffff5a7224 */ /* 0x000fce00078e0012 */
.L_x_26553:
[----:B------:R-:W-:Y:S05]  /*1f00*/  BSYNC B3 ;  /* 0x0000000000037941 */ /* 0x000fea0003800000 */
.L_x_26551:
        /* <DEDUP_REMOVED lines=16> */
.L_x_26557:
[----:B------:R-:W-:Y:S05]  /*2010*/  BSYNC B4 ;  /* 0x0000000000047941 */ /* 0x000fea0003800000 */
.L_x_26556:
        /* <DEDUP_REMOVED lines=42> */
[----:B------:R-:W-:-:S07]  /*22c0*/  MOV R19, R36 ;  /* 0x0000002400137202 */ /* 0x000fce0000000f00 */
.L_x_26555:
[----:B------:R-:W-:Y:S05]  /*22d0*/  BSYNC B3 ;  /* 0x0000000000037941 */ /* 0x000fea0003800000 */
.L_x_26554:
[----:B------:R-:W2:Y:S01]  /*22e0*/  LDL R37, [R1+0x8] ;  /* 0x0000080001257983 */ /* 0x000ea20000100800 */
[----:B------:R-:W-:Y:S01]  /*22f0*/  I2FP.F32.U32 R17, R90 ;  /* 0x0000005a00117245 */ /* 0x000fe20000201000 */
[----:B------:R-:W-:-:S04]  /*2300*/  IMAD.MOV.U32 R36, RZ, RZ, 0x2f800000 ;  /* 0x2f800000ff247424 */ /* 0x000fc800078e00ff */
[----:B------:R-:W-:Y:S01]  /*2310*/  FFMA.FTZ R17, R17, R36, 1.1641532182693481445e-10 ;  /* 0x2f00000011117423 */ /* 0x000fe20000010024 */
[----:B-----5:R-:W-:-:S04]  /*2320*/  FMUL.FTZ R36, R40, UR29 ;  /* 0x0000001d28247c20 */ /* 0x020fc80008410000 */
[----:B------:R-:W-:Y:S01]  /*2330*/  FMUL.FTZ R36, R36, UR28 ;  /* 0x0000001c24247c20 */ /* 0x000fe20008410000 */
[----:B------:R-:W-:-:S04]  /*2340*/  FSETP.GTU.FTZ.AND P4, PT, R17, UR26, PT ;  /* 0x0000001a11007c0b */ /* 0x000fc8000bf9c000 */
[----:B------:R-:W-:Y:S02]  /*2350*/  FSEL R36, R36, RZ, !P4 ;  /* 0x000000ff24247208 */ /* 0x000fe40006000000 */
[----:B------:R-:W-:-:S03]  /*2360*/  SEL R90, RZ, 0x1, P4 ;  /* 0x00000001ff5a7807 */ /* 0x000fc60002000000 */
[----:B--2---:R-:W-:-:S04]  /*2370*/  FMUL.FTZ R36, R37, R36 ;  /* 0x0000002425247220 */ /* 0x004fc80000410000 */
[----:B------:R-:W-:-:S07]  /*2380*/  @P2 FADD.FTZ R36, R32, R36 ;  /* 0x0000002420242221 */ /* 0x000fce0000010000 */
.L_x_26550:
[----:B------:R-:W-:Y:S05]  /*2390*/  BSYNC B2 ;  /* 0x0000000000027941 */ /* 0x000fea0003800000 */
.L_x_26549:
        /* <DEDUP_REMOVED lines=18> */
.L_x_26561:
[----:B------:R-:W-:-:S07]  /*24c0*/  IMAD.MOV.U32 R17, RZ, RZ, R18 ;  /* 0x000000ffff117224 */ /* 0x000fce00078e0012 */
.L_x_26562:
[----:B------:R-:W-:Y:S05]  /*24d0*/  BSYNC B3 ;  /* 0x0000000000037941 */ /* 0x000fea0003800000 */
.L_x_26560:
        /* <DEDUP_REMOVED lines=16> */
.L_x_26566:
[----:B------:R-:W-:Y:S05]  /*25e0*/  BSYNC B4 ;  /* 0x0000000000047941 */ /* 0x000fea0003800000 */
.L_x_26565:
        /* <DEDUP_REMOVED lines=40> */
[----:B------:R-:W-:Y:S01]  /*2870*/  IMAD.MOV.U32 R39, RZ, RZ, RZ ;  /* 0x000000ffff277224 */ /* 0x000fe200078e00ff */
[----:B------:R-:W-:Y:S01]  /*2880*/  LOP3.LUT R7, R19, UR24, R108, 0x96, !PT ;  /* 0x0000001813077c12 */ /* 0x000fe2000f8e966c */
[----:B------:R-:W-:-:S07]  /*2890*/  IMAD.MOV.U32 R19, RZ, RZ, R38 ;  /* 0x000000ffff137224 */ /* 0x000fce00078e0026 */
.L_x_26564:
[----:B------:R-:W-:Y:S05]  /*28a0*/  BSYNC B3 ;  /* 0x0000000000037941 */ /* 0x000fea0003800000 */
.L_x_26563:
[----:B------:R-:W2:Y:S01]  /*28b0*/  LDL R38, [R1+0x4] ;  /* 0x0000040001267983 */ /* 0x000ea20000100800 */
[----:B------:R-:W-:Y:S01]  /*28c0*/  HFMA2.MMA R37, -RZ, RZ, 0.1171875, 0 ;  /* 0x2f800000ff257435 */ /* 0x000fe200000001ff */
[----:B------:R-:W-:-:S09]  /*28d0*/  I2FP.F32.U32 R17, R17 ;  /* 0x0000001100117245 */ /* 0x000fd20000201000 */
        /* <DEDUP_REMOVED lines=8> */
.L_x_26559:
[----:B------:R-:W-:Y:S05]  /*2960*/  BSYNC B2 ;  /* 0x0000000000027941 */ /* 0x000fea0003800000 */
.L_x_26558:
        /* <DEDUP_REMOVED lines=18> */
.L_x_26570:
[----:B------:R-:W-:-:S07]  /*2a90*/  MOV R17, R18 ;  /* 0x0000001200117202 */ /* 0x000fce0000000f00 */
.L_x_26571:
[----:B------:R-:W-:Y:S05]  /*2aa0*/  BSYNC B3 ;  /* 0x0000000000037941 */ /* 0x000fea0003800000 */
.L_x_26569:
        /* <DEDUP_REMOVED lines=16> */
.L_x_26575:
[----:B------:R-:W-:Y:S05]  /*2bb0*/  BSYNC B4 ;  /* 0x0000000000047941 */ /* 0x000fea0003800000 */
.L_x_26574:
        /* <DEDUP_REMOVED lines=40> */
[----:B------:R-:W-:-:S04]  /*2e40*/  IMAD.WIDE.U32 R38, R7, -0x326172a9, RZ ;  /* 0xcd9e8d5707267825 */ /* 0x000fc800078e00ff */
[----:B------:R-:W-:Y:S01]  /*2e50*/  IMAD.MOV.U32 R108, RZ, RZ, RZ ;  /* 0x000000ffff6c7224 */ /* 0x000fe200078e00ff */
[----:B------:R-:W-:Y:S02]  /*2e60*/  LOP3.LUT R7, R39, UR24, R18, 0x96, !PT ;  /* 0x0000001827077c12 */ /* 0x000fe4000f8e9612 */
[----:B------:R-:W-:-:S07]  /*2e70*/  MOV R18, R38 ;  /* 0x0000002600127202 */ /* 0x000fce0000000f00 */
.L_x_26573:
[----:B------:R-:W-:Y:S05]  /*2e80*/  BSYNC B3 ;  /* 0x0000000000037941 */ /* 0x000fea0003800000 */
.L_x_26572:
[----:B------:R-:W2:Y:S01]  /*2e90*/  LDL R39, [R1] ;  /* 0x0000000001277983 */ /* 0x000ea20000100800 */
        /* <DEDUP_REMOVED lines=10> */
.L_x_26568:
[----:B------:R-:W-:Y:S05]  /*2f40*/  BSYNC B2 ;  /* 0x0000000000027941 */ /* 0x000fea0003800000 */
.L_x_26567:
        /* <DEDUP_REMOVED lines=18> */
.L_x_26579:
[----:B------:R-:W-:-:S07]  /*3070*/  IMAD.MOV.U32 R39, RZ, RZ, R18 ;  /* 0x000000ffff277224 */ /* 0x000fce00078e0012 */
.L_x_26580:
[----:B------:R-:W-:Y:S05]  /*3080*/  BSYNC B3 ;  /* 0x0000000000037941 */ /* 0x000fea0003800000 */
.L_x_26578:
        /* <DEDUP_REMOVED lines=16> */
.L_x_26584:
[----:B------:R-:W-:Y:S05]  /*3190*/  BSYNC B4 ;  /* 0x0000000000047941 */ /* 0x000fea0003800000 */
.L_x_26583:
[----:B------:R-:W-:Y:S01]  /*31a0*/  LOP3.LUT R102, R7, UR5, R20, 0x96, !PT ;  /* 0x0000000507667c12 */ /* 0x000fe2000f8e9614 */
[----:B------:R-:W-:-:S04]  /*31b0*/  IMAD.HI.U32 R17, R0, -0x326172a9, RZ ;  /* 0xcd9e8d5700117827 */ /* 0x000fc800078e00ff */
[----:B------:R-:W-:Y:S01]  /*31c0*/  IMAD R7, R0, -0x326172a9, RZ ;  /* 0xcd9e8d5700077824 */ /* 0x000fe200078e02ff */
[----:B------:R-:W-:Y:S01]  /*31d0*/  LOP3.LUT R108, R17, UR4, R2, 0x96, !PT ;  /* 0x00000004116c7c12 */ /* 0x000fe2000f8e9602 */
[----:B------:R-:W-:Y:S01]  /*31e0*/  IMAD.WIDE.U32 R102, R102, -0x326172a9, RZ ;  /* 0xcd9e8d5766667825 */ /* 0x000fe200078e00ff */
[----:B------:R-:W-:-:S03]  /*31f0*/  HFMA2.MMA R17, -RZ, RZ, 0, 0 ;  /* 0x00000000ff117435 */ /* 0x000fc600000001ff */
        /* <DEDUP_REMOVED lines=36> */
[----:B------:R-:W-:-:S07]  /*3440*/  IMAD.MOV.U32 R19, RZ, RZ, R102 ;  /* 0x000000ffff137224 */ /* 0x000fce00078e0066 */
.L_x_26582:
[----:B------:R-:W-:Y:S05]  /*3450*/  BSYNC B3 ;  /* 0x0000000000037941 */ /* 0x000fea0003800000 */
.L_x_26581:
        /* <DEDUP_REMOVED lines=8> */
[----:B------:R-:W-:-:S04]  /*34e0*/  FMUL.FTZ R39, R165, R39 ;  /* 0x00000027a5277220 */ /* 0x000fc80000410000 */
[----:B------:R-:W-:-:S07]  /*34f0*/  @P2 FADD.FTZ R39, R35, R39 ;  /* 0x0000002723272221 */ /* 0x000fce0000010000 */
.L_x_26577:
[----:B------:R-:W-:Y:S05]  /*3500*/  BSYNC B2 ;  /* 0x0000000000027941 */ /* 0x000fea0003800000 */
.L_x_26576:
[----:B------:R-:W0:Y:S01]  /*3510*/  LDC.64 R102, c[0x0][0x238] ;  /* 0x00008e00ff667b82 */ /* 0x000e220000000a00 */
[----:B------:R-:W-:Y:S01]  /*3520*/  BSSY B2, `(.L_x_26585) ;  /* 0x000000f000027945 */ /* 0x000fe20003800000 */
[----:B0-----:R-:W-:-:S05]  /*3530*/  IMAD.WIDE.U32 R102, R74, 0x10, R102 ;  /* 0x000000104a667825 */ /* 0x001fca00078e0066 */
[----:B------:R0:W-:Y:S01]  /*3540*/  STG.E.128 desc[UR6][R102.64], R36 ;  /* 0x0000002466007986 */ /* 0x0001e2000c101d06 */
[----:B------:R-:W-:Y:S05]  /*3550*/  @!P1 BRA `(.L_x_26586) ;  /* 0x00000000002c9947 */ /* 0x000fea0003800000 */
[----:B0-----:R-:W-:Y:S02]  /*3560*/  SHF.L.U32 R102, R92, 0x10, RZ ;  /* 0x000000105c667819 */ /* 0x001fe400000006ff */
[----:B------:R-:W-:Y:S02]  /*3570*/  LOP3.LUT R103, R93, 0xffff, RZ, 0xc0, !PT ;  /* 0x0000ffff5d677812 */ /* 0x000fe400078ec0ff */
[----:B------:R-:W-:Y:S02]  /*3580*/  LOP3.LUT R102, R102, 0xff0000, RZ, 0xc0, !PT ;  /* 0x00ff000066667812 */ /* 0x000fe400078ec0ff */
[----:B------:R-:W-:-:S03]  /*3590*/  LOP3.LUT R108, R90, 0xff, RZ, 0xc0, !PT ;  /* 0x000000ff5a6c7812 */ /* 0x000fc600078ec0ff */
[----:B------:R-:W-:Y:S01]  /*35a0*/  IMAD R102, R103, 0x1000000, R102 ;  /* 0x0100000067667824 */ /* 0x000fe200078e0266 */
[----:B------:R-:W-:-:S04]  /*35b0*/  LOP3.LUT R103, R91, 0xff, RZ, 0xc0, !PT ;  /* 0x000000ff5b677812 */ /* 0x000fc800078ec0ff */
[----:B------:R-:W-:-:S05]  /*35c0*/  LEA R102, R103, R102, 0x8 ;  /* 0x0000006667667211 */ /* 0x000fca00078e40ff */
[----:B------:R-:W-:Y:S02]  /*35d0*/  IMAD.IADD R108, R102, 0x1, R108 ;  /* 0x00000001666c7824 */ /* 0x000fe400078e026c */
[----:B------:R-:W0:Y:S02]  /*35e0*/  LDC.64 R102, c[0x0][0x240] ;  /* 0x00009000ff667b82 */ /* 0x000e240000000a00 */
[----:B0-----:R-:W-:-:S05]  /*35f0*/  IMAD.WIDE.U32 R102, R75, 0x4, R102 ;  /* 0x000000044b667825 */ /* 0x001fca00078e0066 */
[----:B------:R1:W-:Y:S02]  /*3600*/  STG.E desc[UR6][R102.64], R108 ;  /* 0x0000006c66007986 */ /* 0x0003e4000c101906 */
.L_x_26586:
[----:B------:R-:W-:Y:S05]  /*3610*/  BSYNC B2 ;  /* 0x0000000000027941 */ /* 0x000fea0003800000 */
.L_x_26585:
[----:B------:R-:W-:Y:S01]  /*3620*/  IADD3 R74, R74, 0x20, RZ ;  /* 0x000000204a4a7810 */ /* 0x000fe20007ffe0ff */
[----:B------:R-:W-:-:S07]  /*3630*/  VIADD R75, R75, 0x20 ;  /* 0x000000204b4b7836 */ /* 0x000fce0000000000 */
.L_x_26548:
[----:B------:R-:W-:Y:S05]  /*3640*/  BSYNC B1 ;  /* 0x0000000000017941 */ /* 0x000fea0003800000 */
.L_x_26547:
[----:B------:R-:W-:Y:S01]  /*3650*/  ISETP.NE.AND P2, PT, R94, RZ, PT ;  /* 0x000000ff5e00720c */ /* 0x000fe20003f45270 */
[----:B------:R-:W-:-:S12]  /*3660*/  BSSY B1, `(.L_x_26587) ;  /* 0x0000190000017945 */ /* 0x000fd80003800000 */
[----:B------:R-:W-:Y:S05]  /*3670*/  @!P2 BRA `(.L_x_26588) ;  /* 0x000000180038a947 */ /* 0x000fea0003800000 */
[----:B01----:R-:W0:Y:S08]  /*3680*/  LDC.64 R102, c[0x0][0x230] ;  /* 0x00008c00ff667b82 */ /* 0x003e300000000a00 */
        /* <DEDUP_REMOVED lines=9> */
[----:B-----5:R0:W5:Y:S07]  /*3720*/  @P1 LDG.E.128 R40, desc[UR6][R46.64] ;  /* 0x000000062e281981 */ /* 0x02016e000c1e1d00 */
[----:B------:R-:W-:-:S04]  /*3730*/  @!P3 ISETP.NE.U32.AND P4, PT, R102, RZ, PT ;  /* 0x000000ff6600b20c */ /* 0x000fc80003f85070 */
[----:B------:R-:W-:Y:S02]  /*3740*/  @!P3 ISETP.NE.AND.EX P4, PT, R103, RZ, PT, P4 ;  /* 0x000000ff6700b20c */ /* 0x000fe40003f85340 */
[----:B0-----:R-:W-:Y:S02]  /*3750*/  @!P3 MOV R46, R17 ;  /* 0x00000011002eb202 */ /* 0x001fe40000000f00 */
[----:B--2---:R-:W-:Y:S01]  /*3760*/  @!P3 FSEL R44, R32, RZ, P4 ;  /* 0x000000ff202cb208 */ /* 0x004fe20002000000 */
        /* <DEDUP_REMOVED lines=13> */
.L_x_26592:
[----:B------:R-:W-:-:S07]  /*3840*/  IMAD.MOV.U32 R90, RZ, RZ, R18 ;  /* 0x000000ffff5a7224 */ /* 0x000fce00078e0012 */
.L_x_26593:
[----:B------:R-:W-:Y:S05]  /*3850*/  BSYNC B3 ;  /* 0x0000000000037941 */ /* 0x000fea0003800000 */
.L_x_26591:
        /* <DEDUP_REMOVED lines=16> */
.L_x_26597:
[----:B------:R-:W-:Y:S05]  /*3960*/  BSYNC B4 ;  /* 0x0000000000047941 */ /* 0x000fea0003800000 */
.L_x_26596:
        /* <DEDUP_REMOVED lines=42> */
[----:B------:R-:W-:-:S11]  /*3c10*/  HFMA2.MMA R46, -RZ, RZ, 0, 0 ;  /* 0x00000000ff2e7435 */ /* 0x000fd600000001ff */
.L_x_26595:
[----:B------:R-:W-:Y:S05]  /*3c20*/  BSYNC B3 ;  /* 0x0000000000037941 */ /* 0x000fea0003800000 */
.L_x_26594:
        /* <DEDUP_REMOVED lines=10> */
.L_x_26590:
[----:B------:R-:W-:Y:S05]  /*3cd0*/  BSYNC B2 ;  /* 0x0000000000027941 */ /* 0x000fea0003800000 */
.L_x_26589:
        /* <DEDUP_REMOVED lines=18> */
.L_x_26601:
[----:B------:R-:W-:-:S07]  /*3e00*/  IMAD.MOV.U32 R17, RZ, RZ, R18 ;  /* 0x000000ffff117224 */ /* 0x000fce00078e0012 */
.L_x_26602:
[----:B------:R-:W-:Y:S05]  /*3e10*/  BSYNC B3 ;  /* 0x0000000000037941 */ /* 0x000fea0003800000 */
.L_x_26600:
        /* <DEDUP_REMOVED lines=16> */
.L_x_26606:
[----:B------:R-:W-:Y:S05]  /*3f20*/  BSYNC B4 ;  /* 0x0000000000047941 */ /* 0x000fea0003800000 */
.L_x_26605:
        /* <DEDUP_REMOVED lines=40> */
[----:B------:R-:W-:-:S04]  /*41b0*/  HFMA2.MMA R47, -RZ, RZ, 0, 0 ;  /* 0x00000000ff2f7435 */ /* 0x000fc800000001ff */
[----:B------:R-:W-:Y:S01]  /*41c0*/  LOP3.LUT R7, R19, UR24, R108, 0x96, !PT ;  /* 0x0000001813077c12 */ /* 0x000fe2000f8e966c */
[----:B------:R-:W-:-:S07]  /*41d0*/  IMAD.MOV.U32 R19, RZ, RZ, R46 ;  /* 0x000000ffff137224 */ /* 0x000fce00078e002e */
.L_x_26604:
[----:B------:R-:W-:Y:S05]  /*41e0*/  BSYNC B3 ;  /* 0x0000000000037941 */ /* 0x000fea0003800000 */
.L_x_26603:
        /* <DEDUP_REMOVED lines=10> */
.L_x_26599:
[----:B------:R-:W-:Y:S05]  /*4290*/  BSYNC B2 ;  /* 0x0000000000027941 */ /* 0x000fea0003800000 */
.L_x_26598:
        /* <DEDUP_REMOVED lines=18> */
.L_x_26610:
[----:B------:R-:W-:-:S07]  /*43c0*/  IMAD.MOV.U32 R17, RZ, RZ, R18 ;  /* 0x000000ffff117224 */ /* 0x000fce00078e0012 */
.L_x_26611:
[----:B------:R-:W-:Y:S05]  /*43d0*/  BSYNC B3 ;  /* 0x0000000000037941 */ /* 0x000fea0003800000 */
.L_x_26609:
        /* <DEDUP_REMOVED lines=16> */
.L_x_26615:
[----:B------:R-:W-:Y:S05]  /*44e0*/  BSYNC B4 ;  /* 0x0000000000047941 */ /* 0x000fea0003800000 */
.L_x_26614:
        /* <DEDUP_REMOVED lines=44> */
.L_x_26613:
[----:B------:R-:W-:Y:S05]  /*47b0*/  BSYNC B3 ;  /* 0x0000000000037941 */ /* 0x000fea0003800000 */
.L_x_26612:
        /* <DEDUP_REMOVED lines=10> */
.L_x_26608:
[----:B------:R-:W-:Y:S05]  /*4860*/  BSYNC B2 ;  /* 0x0000000000027941 */ /* 0x000fea0003800000 */
.L_x_26607:
        /* <DEDUP_REMOVED lines=18> */
.L_x_26619:
[----:B------:R-:W-:-:S07]  /*4990*/  MOV R47, R18 ;  /* 0x00000012002f7202 */ /* 0x000fce0000000f00 */
.L_x_26620:
[----:B------:R-:W-:Y:S05]  /*49a0*/  BSYNC B3 ;  /* 0x0000000000037941 */ /* 0x000fea0003800000 */
.L_x_26618:
        /* <DEDUP_REMOVED lines=16> */
.L_x_26624:
[----:B------:R-:W-:Y:S05]  /*4ab0*/  BSYNC B4 ;  /* 0x0000000000047941 */ /* 0x000fea0003800000 */
.L_x_26623:
        /* <DEDUP_REMOVED lines=41> */
[----:B------:R-:W-:Y:S02]  /*4d50*/  LOP3.LUT R7, R19, UR24, R108, 0x96, !PT ;  /* 0x0000001813077c12 */ /* 0x000fe4000f8e966c */
[----:B------:R-:W-:-:S07]  /*4d60*/  MOV R19, R102 ;  /* 0x0000006600137202 */ /* 0x000fce0000000f00 */
.L_x_26622:
[----:B------:R-:W-:Y:S05]  /*4d70*/  BSYNC B3 ;  /* 0x0000000000037941 */ /* 0x000fea0003800000 */
.L_x_26621:
        /* <DEDUP_REMOVED lines=10> */
.L_x_26617:
[----:B------:R-:W-:Y:S05]  /*4e20*/  BSYNC B2 ;  /* 0x0000000000027941 */ /* 0x000fea0003800000 */
.L_x_26616:
[----:B------:R-:W0:Y:S01]  /*4e30*/  LDC.64 R102, c[0x0][0x238] ;  /* 0x00008e00ff667b82 */ /* 0x000e220000000a00 */
[----:B------:R-:W-:Y:S01]  /*4e40*/  BSSY B2, `(.L_x_26625) ;  /* 0x000000f000027945 */ /* 0x000fe20003800000 */
[----:B0-----:R-:W-:-:S05]  /*4e50*/  IMAD.WIDE.U32 R102, R74, 0x10, R102 ;  /* 0x000000104a667825 */ /* 0x001fca00078e0066 */
[----:B------:R0:W-:Y:S01]  /*4e60*/  STG.E.128 desc[UR6][R102.64], R44 ;  /* 0x0000002c66007986 */ /* 0x0001e2000c101d06 */
[----:B------:R-:W-:Y:S05]  /*4e70*/  @!P1 BRA `(.L_x_26626) ;  /* 0x00000000002c9947 */ /* 0x000fea0003800000 */
[----:B0-----:R-:W-:Y:S01]  /*4e80*/  IMAD.U32 R102, R92, 0x10000, RZ ;  /* 0x000100005c667824 */ /* 0x001fe200078e00ff */
[----:B------:R-:W-:Y:S02]  /*4e90*/  LOP3.LUT R103, R93, 0xffff, RZ, 0xc0, !PT ;  /* 0x0000ffff5d677812 */ /* 0x000fe400078ec0ff */
[----:B------:R-:W-:Y:S02]  /*4ea0*/  LOP3.LUT R108, R90, 0xff, RZ, 0xc0, !PT ;  /* 0x000000ff5a6c7812 */ /* 0x000fe400078ec0ff */
[----:B------:R-:W-:-:S04]  /*4eb0*/  LOP3.LUT R102, R102, 0xff0000, RZ, 0xc0, !PT ;  /* 0x00ff000066667812 */ /* 0x000fc800078ec0ff */
[----:B------:R-:W-:Y:S02]  /*4ec0*/  LEA R102, R103, R102, 0x18 ;  /* 0x0000006667667211 */ /* 0x000fe400078ec0ff */
[----:B------:R-:W-:-:S05]  /*4ed0*/  LOP3.LUT R103, R91, 0xff, RZ, 0xc0, !PT ;  /* 0x000000ff5b677812 */ /* 0x000fca00078ec0ff */
[----:B------:R-:W-:-:S05]  /*4ee0*/  IMAD R102, R103, 0x100, R102 ;  /* 0x0000010067667824 */ /* 0x000fca00078e0266 */
[----:B------:R-:W-:Y:S02]  /*4ef0*/  IADD3 R108, R102, R108, RZ ;  /* 0x0000006c666c7210 */ /* 0x000fe40007ffe0ff */
[----:B------:R-:W0:Y:S02]  /*4f00*/  LDC.64 R102, c[0x0][0x240] ;  /* 0x00009000ff667b82 */ /* 0x000e240000000a00 */
[----:B0-----:R-:W-:-:S05]  /*4f10*/  IMAD.WIDE.U32 R102, R75, 0x4, R102 ;  /* 0x000000044b667825 */ /* 0x001fca00078e0066 */
[----:B------:R1:W-:Y:S02]  /*4f20*/  STG.E desc[UR6][R102.64], R108 ;  /* 0x0000006c66007986 */ /* 0x0003e4000c101906 */
.L_x_26626:
[----:B------:R-:W-:Y:S05]  /*4f30*/  BSYNC B2 ;  /* 0x0000000000027941 */ /* 0x000fea0003800000 */
.L_x_26625:
[----:B------:R-:W-:Y:S01]  /*4f40*/  VIADD R74, R74, 0x20 ;  /* 0x000000204a4a7836 */ /* 0x000fe20000000000 */
[----:B------:R-:W-:-:S07]  /*4f50*/  IADD3 R75, R75, 0x20, RZ ;  /* 0x000000204b4b7810 */ /* 0x000fce0007ffe0ff */
.L_x_26588:
[----:B------:R-:W-:Y:S05]  /*4f60*/  BSYNC B1 ;  /* 0x0000000000017941 */ /* 0x000fea0003800000 */
.L_x_26587:
        /* <DEDUP_REMOVED lines=31> */
.L_x_26632:
[----:B------:R-:W-:-:S07]  /*5160*/  MOV R90, R18 ;  /* 0x00000012005a7202 */ /* 0x000fce0000000f00 */
.L_x_26633:
[----:B------:R-:W-:Y:S05]  /*5170*/  BSYNC B3 ;  /* 0x0000000000037941 */ /* 0x000fea0003800000 */
.L_x_26631:
        /* <DEDUP_REMOVED lines=16> */
.L_x_26637:
[----:B------:R-:W-:Y:S05]  /*5280*/  BSYNC B4 ;  /* 0x0000000000047941 */ /* 0x000fea0003800000 */
.L_x_26636:
        /* <DEDUP_REMOVED lines=43> */
.L_x_26635:
[----:B------:R-:W-:Y:S05]  /*5540*/  BSYNC B3 ;  /* 0x0000000000037941 */ /* 0x000fea0003800000 */
.L_x_26634:
        /* <DEDUP_REMOVED lines=10> */
.L_x_26630:
[----:B------:R-:W-:Y:S05]  /*55f0*/  BSYNC B2 ;  /* 0x0000000000027941 */ /* 0x000fea0003800000 */
.L_x_26629:
        /* <DEDUP_REMOVED lines=18> */
.L_x_26641:
[----:B------:R-:W-:-:S07]  /*5720*/  MOV R17, R18 ;  /* 0x0000001200117202 */ /* 0x000fce0000000f00 */
.L_x_26642:
[----:B------:R-:W-:Y:S05]  /*5730*/  BSYNC B3 ;  /* 0x0000000000037941 */ /* 0x000fea0003800000 */
.L_x_26640:
        /* <DEDUP_REMOVED lines=16> */
.L_x_26646:
[----:B------:R-:W-:Y:S05]  /*5840*/  BSYNC B4 ;  /* 0x0000000000047941 */ /* 0x000fea0003800000 */
.L_x_26645:
        /* <DEDUP_REMOVED lines=41> */
[----:B------:R-:W-:Y:S02]  /*5ae0*/  LOP3.LUT R7, R19, UR24, R108, 0x96, !PT ;  /* 0x0000001813077c12 */ /* 0x000fe4000f8e966c */
[----:B------:R-:W-:-:S07]  /*5af0*/  MOV R19, R50 ;  /* 0x0000003200137202 */ /* 0x000fce0000000f00 */
.L_x_26644:
[----:B------:R-:W-:Y:S05]  /*5b00*/  BSYNC B3 ;  /* 0x0000000000037941 */ /* 0x000fea0003800000 */
.L_x_26643:
        /* <DEDUP_REMOVED lines=10> */
.L_x_26639:
[----:B------:R-:W-:Y:S05]  /*5bb0*/  BSYNC B2 ;  /* 0x0000000000027941 */ /* 0x000fea0003800000 */
.L_x_26638:
        /* <DEDUP_REMOVED lines=18> */
.L_x_26650:
[----:B------:R-:W-:-:S07]  /*5ce0*/  MOV R17, R18 ;  /* 0x0000001200117202 */ /* 0x000fce0000000f00 */
.L_x_26651:
[----:B------:R-:W-:Y:S05]  /*5cf0*/  BSYNC B3 ;  /* 0x0000000000037941 */ /* 0x000fea0003800000 */
.L_x_26649:
        /* <DEDUP_REMOVED lines=16> */
.L_x_26655:
[----:B------:R-:W-:Y:S05]  /*5e00*/  BSYNC B4 ;  /* 0x0000000000047941 */ /* 0x000fea0003800000 */
.L_x_26654:
        /* <DEDUP_REMOVED lines=39> */
[----:B------:R-:W-:Y:S01]  /*6080*/  HFMA2.MMA R108, -RZ, RZ, 0, 0 ;  /* 0x00000000ff6c7435 */ /* 0x000fe200000001ff */
[----:B------:R-:W-:Y:S01]  /*6090*/  MOV R19, R50 ;  /* 0x0000003200137202 */ /* 0x000fe20000000f00 */
[----:B------:R-:W-:-:S05]  /*60a0*/  IMAD.WIDE.U32 R50, R7, -0x326172a9, RZ ;  /* 0xcd9e8d5707327825 */ /* 0x000fca00078e00ff */
[----:B------:R-:W-:Y:S01]  /*60b0*/  LOP3.LUT R7, R51, UR24, R18, 0x96, !PT ;  /* 0x0000001833077c12 */ /* 0x000fe2000f8e9612 */
[----:B------:R-:W-:-:S07]  /*60c0*/  IMAD.MOV.U32 R18, RZ, RZ, R50 ;  /* 0x000000ffff127224 */ /* 0x000fce00078e0032 */
.L_x_26653:
[----:B------:R-:W-:Y:S05]  /*60d0*/  BSYNC B3 ;  /* 0x0000000000037941 */ /* 0x000fea0003800000 */
.L_x_26652:
        /* <DEDUP_REMOVED lines=10> */
.L_x_26648:
[----:B------:R-:W-:Y:S05]  /*6180*/  BSYNC B2 ;  /* 0x0000000000027941 */ /* 0x000fea0003800000 */
.L_x_26647:
        /* <DEDUP_REMOVED lines=18> */
.L_x_26659:
[----:B------:R-:W-:-:S07]  /*62b0*/  IMAD.MOV.U32 R51, RZ, RZ, R18 ;  /* 0x000000ffff337224 */ /* 0x000fce00078e0012 */
.L_x_26660:
[----:B------:R-:W-:Y:S05]  /*62c0*/  BSYNC B3 ;  /* 0x0000000000037941 */ /* 0x000fea0003800000 */
.L_x_26658:
        /* <DEDUP_REMOVED lines=16> */
.L_x_26664:
[----:B------:R-:W-:Y:S05]  /*63d0*/  BSYNC B4 ;  /* 0x0000000000047941 */ /* 0x000fea0003800000 */
.L_x_26663:
        /* <DEDUP_REMOVED lines=43> */
.L_x_26662:
[----:B------:R-:W-:Y:S05]  /*6690*/  BSYNC B3 ;  /* 0x0000000000037941 */ /* 0x000fea0003800000 */
.L_x_26661:
        /* <DEDUP_REMOVED lines=10> */
.L_x_26657:
[----:B------:R-:W-:Y:S05]  /*6740*/  BSYNC B2 ;  /* 0x0000000000027941 */ /* 0x000fea0003800000 */
.L_x_26656:
        /* <DEDUP_REMOVED lines=16> */
.L_x_26666:
[----:B------:R-:W-:Y:S05]  /*6850*/  BSYNC B2 ;  /* 0x0000000000027941 */ /* 0x000fea0003800000 */
.L_x_26665:
[----:B------:R-:W-:Y:S01]  /*6860*/  IADD3 R74, R74, 0x20, RZ ;  /* 0x000000204a4a7810 */ /* 0x000fe20007ffe0ff */
[----:B------:R-:W-:-:S07]  /*6870*/  VIADD R75, R75, 0x20 ;  /* 0x000000204b4b7836 */ /* 0x000fce0000000000 */
.L_x_26628:
[----:B------:R-:W-:Y:S05]  /*6880*/  BSYNC B1 ;  /* 0x0000000000017941 */ /* 0x000fea0003800000 */
.L_x_26627:
        /* <DEDUP_REMOVED lines=31> */
.L_x_26672:
[----:B------:R-:W-:-:S07]  /*6a80*/  IMAD.MOV.U32 R90, RZ, RZ, R18 ;  /* 0x000000ffff5a7224 */ /* 0x000fce00078e0012 */
.L_x_26673:
[----:B------:R-:W-:Y:S05]  /*6a90*/  BSYNC B3 ;  /* 0x0000000000037941 */ /* 0x000fea0003800000 */
.L_x_26671:
        /* <DEDUP_REMOVED lines=16> */
.L_x_26677:
[----:B------:R-:W-:Y:S05]  /*6ba0*/  BSYNC B4 ;  /* 0x0000000000047941 */ /* 0x000fea0003800000 */
.L_x_26676:
        /* <DEDUP_REMOVED lines=43> */
.L_x_26675:
[----:B------:R-:W-:Y:S05]  /*6e60*/  BSYNC B3 ;  /* 0x0000000000037941 */ /* 0x000fea0003800000 */
.L_x_26674:
        /* <DEDUP_REMOVED lines=10> */
.L_x_26670:
[----:B------:R-:W-:Y:S05]  /*6f10*/  BSYNC B2 ;  /* 0x0000000000027941 */ /* 0x000fea0003800000 */
.L_x_26669:
        /* <DEDUP_REMOVED lines=18> */
.L_x_26681:
[----:B------:R-:W-:-:S07]  /*7040*/  IMAD.MOV.U32 R17, RZ, RZ, R18 ;  /* 0x000000ffff117224 */ /* 0x000fce00078e0012 */
.L_x_26682:
[----:B------:R-:W-:Y:S05]  /*7050*/  BSYNC B3 ;  /* 0x0000000000037941 */ /* 0x000fea0003800000 */
.L_x_26680:
        /* <DEDUP_REMOVED lines=16> */
.L_x_26686:
[----:B------:R-:W-:Y:S05]  /*7160*/  BSYNC B4 ;  /* 0x0000000000047941 */ /* 0x000fea0003800000 */
.L_x_26685:
        /* <DEDUP_REMOVED lines=43> */
.L_x_26684:
[----:B------:R-:W-:Y:S05]  /*7420*/  BSYNC B3 ;  /* 0x0000000000037941 */ /* 0x000fea0003800000 */
.L_x_26683:
        /* <DEDUP_REMOVED lines=10> */
.L_x_26679:
[----:B------:R-:W-:Y:S05]  /*74d0*/  BSYNC B2 ;  /* 0x0000000000027941 */ /* 0x000fea0003800000 */
.L_x_26678:
        /* <DEDUP_REMOVED lines=18> */
.L_x_26690:
[----:B------:R-:W-:-:S07]  /*7600*/  IMAD.MOV.U32 R17, RZ, RZ, R18 ;  /* 0x000000ffff117224 */ /* 0x000fce00078e0012 */
.L_x_26691:
[----:B------:R-:W-:Y:S05]  /*7610*/  BSYNC B3 ;  /* 0x0000000000037941 */ /* 0x000fea0003800000 */
.L_x_26689:
        /* <DEDUP_REMOVED lines=16> */
.L_x_26695:
[----:B------:R-:W-:Y:S05]  /*7720*/  BSYNC B4 ;  /* 0x0000000000047941 */ /* 0x000fea0003800000 */
.L_x_26694:
        /* <DEDUP_REMOVED lines=44> */
.L_x_26693:
[----:B------:R-:W-:Y:S05]  /*79f0*/  BSYNC B3 ;  /* 0x0000000000037941 */ /* 0x000fea0003800000 */
.L_x_26692:
        /* <DEDUP_REMOVED lines=10> */
.L_x_26688:
[----:B------:R-:W-:Y:S05]  /*7aa0*/  BSYNC B2 ;  /* 0x0000000000027941 */ /* 0x000fea0003800000 */
.L_x_26687:
        /* <DEDUP_REMOVED lines=18> */
.L_x_26699:
[----:B------:R-:W-:-:S07]  /*7bd0*/  MOV R55, R18 ;  /* 0x0000001200377202 */ /* 0x000fce0000000f00 */
.L_x_26700:
[----:B------:R-:W-:Y:S05]  /*7be0*/  BSYNC B3 ;  /* 0x0000000000037941 */ /* 0x000fea0003800000 */
.L_x_26698:
        /* <DEDUP_REMOVED lines=16> */
.L_x_26704:
[----:B------:R-:W-:Y:S05]  /*7cf0*/  BSYNC B4 ;  /* 0x0000000000047941 */ /* 0x000fea0003800000 */
.L_x_26703:
        /* <DEDUP_REMOVED lines=43> */
.L_x_26702:
[----:B------:R-:W-:Y:S05]  /*7fb0*/  BSYNC B3 ;  /* 0x0000000000037941 */ /* 0x000fea0003800000 */
.L_x_26701:
        /* <DEDUP_REMOVED lines=10> */
.L_x_26697:
[----:B------:R-:W-:Y:S05]  /*8060*/  BSYNC B2 ;  /* 0x0000000000027941 */ /* 0x000fea0003800000 */
.L_x_26696:
        /* <DEDUP_REMOVED lines=16> */
.L_x_26706:
[----:B------:R-:W-:Y:S05]  /*8170*/  BSYNC B2 ;  /* 0x0000000000027941 */ /* 0x000fea0003800000 */
.L_x_26705:
[----:B------:R-:W-:Y:S01]  /*8180*/  VIADD R74, R74, 0x20 ;  /* 0x000000204a4a7836 */ /* 0x000fe20000000000 */
[----:B------:R-:W-:-:S07]  /*8190*/  IADD3 R75, R75, 0x20, RZ ;  /* 0x000000204b4b7810 */ /* 0x000fce0007ffe0ff */
.L_x_26668:
[----:B------:R-:W-:Y:S05]  /*81a0*/  BSYNC B1 ;  /* 0x0000000000017941 */ /* 0x000fea0003800000 */
.L_x_26667:
        /* <DEDUP_REMOVED lines=31> */
.L_x_26712:
[----:B------:R-:W-:-:S07]  /*83a0*/  MOV R90, R18 ;  /* 0x00000012005a7202 */ /* 0x000fce0000000f00 */
.L_x_26713:
[----:B------:R-:W-:Y:S05]  /*83b0*/  BSYNC B3 ;  /* 0x0000000000037941 */ /* 0x000fea0003800000 */
.L_x_26711:
        /* <DEDUP_REMOVED lines=16> */
.L_x_26717:
[----:B------:R-:W-:Y:S05]  /*84c0*/  BSYNC B4 ;  /* 0x0000000000047941 */ /* 0x000fea0003800000 */
.L_x_26716:
        /* <DEDUP_REMOVED lines=43> */
.L_x_26715:
[----:B------:R-:W-:Y:S05]  /*8780*/  BSYNC B3 ;  /* 0x0000000000037941 */ /* 0x000fea0003800000 */
.L_x_26714:
        /* <DEDUP_REMOVED lines=10> */
.L_x_26710:
[----:B------:R-:W-:Y:S05]  /*8830*/  BSYNC B2 ;  /* 0x0000000000027941 */ /* 0x000fea0003800000 */
.L_x_26709:
        /* <DEDUP_REMOVED lines=18> */
.L_x_26721:
[----:B------:R-:W-:-:S07]  /*8960*/  MOV R17, R18 ;  /* 0x0000001200117202 */ /* 0x000fce0000000f00 */
.L_x_26722:
[----:B------:R-:W-:Y:S05]  /*8970*/  BSYNC B3 ;  /* 0x0000000000037941 */ /* 0x000fea0003800000 */
.L_x_26720:
        /* <DEDUP_REMOVED lines=16> */
.L_x_26726:
[----:B------:R-:W-:Y:S05]  /*8a80*/  BSYNC B4 ;  /* 0x0000000000047941 */ /* 0x000fea0003800000 */
.L_x_26725:
        /* <DEDUP_REMOVED lines=43> */
.L_x_26724:
[----:B------:R-:W-:Y:S05]  /*8d40*/  BSYNC B3 ;  /* 0x0000000000037941 */ /* 0x000fea0003800000 */
.L_x_26723:
        /* <DEDUP_REMOVED lines=10> */
.L_x_26719:
[----:B------:R-:W-:Y:S05]  /*8df0*/  BSYNC B2 ;  /* 0x0000000000027941 */ /* 0x000fea0003800000 */
.L_x_26718:
        /* <DEDUP_REMOVED lines=18> */
.L_x_26730:
[----:B------:R-:W-:-:S07]  /*8f20*/  MOV R17, R18 ;  /* 0x0000001200117202 */ /* 0x000fce0000000f00 */
.L_x_26731:
[----:B------:R-:W-:Y:S05]  /*8f30*/  BSYNC B3 ;  /* 0x0000000000037941 */ /* 0x000fea0003800000 */
.L_x_26729:
        /* <DEDUP_REMOVED lines=16> */
.L_x_26735:
[----:B------:R-:W-:Y:S05]  /*9040*/  BSYNC B4 ;  /* 0x0000000000047941 */ /* 0x000fea0003800000 */
.L_x_26734:
        /* <DEDUP_REMOVED lines=44> */
.L_x_26733:
[----:B------:R-:W-:Y:S05]  /*9310*/  BSYNC B3 ;  /* 0x0000000000037941 */ /* 0x000fea0003800000 */
.L_x_26732:
        /* <DEDUP_REMOVED lines=10> */
.L_x_26728:
[----:B------:R-:W-:Y:S05]  /*93c0*/  BSYNC B2 ;  /* 0x0000000000027941 */ /* 0x000fea0003800000 */
.L_x_26727:
        /* <DEDUP_REMOVED lines=18> */
.L_x_26739:
[----:B------:R-:W-:-:S07]  /*94f0*/  IMAD.MOV.U32 R59, RZ, RZ, R18 ;  /* 0x000000ffff3b7224 */ /* 0x000fce00078e0012 */
.L_x_26740:
[----:B------:R-:W-:Y:S05]  /*9500*/  BSYNC B3 ;  /* 0x0000000000037941 */ /* 0x000fea0003800000 */
.L_x_26738:
        /* <DEDUP_REMOVED lines=16> */
.L_x_26744:
[----:B------:R-:W-:Y:S05]  /*9610*/  BSYNC B4 ;  /* 0x0000000000047941 */ /* 0x000fea0003800000 */
.L_x_26743:
        /* <DEDUP_REMOVED lines=43> */
.L_x_26742:
[----:B------:R-:W-:Y:S05]  /*98d0*/  BSYNC B3 ;  /* 0x0000000000037941 */ /* 0x000fea0003800000 */
.L_x_26741:
        /* <DEDUP_REMOVED lines=10> */
.L_x_26737:
[----:B------:R-:W-:Y:S05]  /*9980*/  BSYNC B2 ;  /* 0x0000000000027941 */ /* 0x000fea0003800000 */
.L_x_26736:
        /* <DEDUP_REMOVED lines=16> */
.L_x_26746:
[----:B------:R-:W-:Y:S05]  /*9a90*/  BSYNC B2 ;  /* 0x0000000000027941 */ /* 0x000fea0003800000 */
.L_x_26745:
[----:B------:R-:W-:Y:S01]  /*9aa0*/  IADD3 R74, R74, 0x20, RZ ;  /* 0x000000204a4a7810 */ /* 0x000fe20007ffe0ff */
[----:B------:R-:W-:-:S07]  /*9ab0*/  VIADD R75, R75, 0x20 ;  /* 0x000000204b4b7836 */ /* 0x000fce0000000000 */
.L_x_26708:
[----:B------:R-:W-:Y:S05]  /*9ac0*/  BSYNC B1 ;  /* 0x0000000000017941 */ /* 0x000fea0003800000 */
.L_x_26707:
        /* <DEDUP_REMOVED lines=31> */
.L_x_26752:
[----:B------:R-:W-:-:S07]  /*9cc0*/  IMAD.MOV.U32 R90, RZ, RZ, R18 ;  /* 0x000000ffff5a7224 */ /* 0x000fce00078e0012 */
.L_x_26753:
[----:B------:R-:W-:Y:S05]  /*9cd0*/  BSYNC B3 ;  /* 0x0000000000037941 */ /* 0x000fea0003800000 */
.L_x_26751:
        /* <DEDUP_REMOVED lines=16> */
.L_x_26757:
[----:B------:R-:W-:Y:S05]  /*9de0*/  BSYNC B4 ;  /* 0x0000000000047941 */ /* 0x000fea0003800000 */
.L_x_26756:
        /* <DEDUP_REMOVED lines=43> */
.L_x_26755:
[----:B------:R-:W-:Y:S05]  /*a0a0*/  BSYNC B3 ;  /* 0x0000000000037941 */ /* 0x000fea0003800000 */
.L_x_26754:
        /* <DEDUP_REMOVED lines=10> */
.L_x_26750:
[----:B------:R-:W-:Y:S05]  /*a150*/  BSYNC B2 ;  /* 0x0000000000027941 */ /* 0x000fea0003800000 */
.L_x_26749:
        /* <DEDUP_REMOVED lines=18> */
.L_x_26761:
[----:B------:R-:W-:-:S07]  /*a280*/  IMAD.MOV.U32 R17, RZ, RZ, R18 ;  /* 0x000000ffff117224 */ /* 0x000fce00078e0012 */
.L_x_26762:
[----:B------:R-:W-:Y:S05]  /*a290*/  BSYNC B3 ;  /* 0x0000000000037941 */ /* 0x000fea0003800000 */
.L_x_26760:
        /* <DEDUP_REMOVED lines=16> */
.L_x_26766:
[----:B------:R-:W-:Y:S05]  /*a3a0*/  BSYNC B4 ;  /* 0x0000000000047941 */ /* 0x000fea0003800000 */
.L_x_26765:
        /* <DEDUP_REMOVED lines=43> */
.L_x_26764:
[----:B------:R-:W-:Y:S05]  /*a660*/  BSYNC B3 ;  /* 0x0000000000037941 */ /* 0x000fea0003800000 */
.L_x_26763:
        /* <DEDUP_REMOVED lines=10> */
.L_x_26759:
[----:B------:R-:W-:Y:S05]  /*a710*/  BSYNC B2 ;  /* 0x0000000000027941 */ /* 0x000fea0003800000 */
.L_x_26758:
        /* <DEDUP_REMOVED lines=18> */
.L_x_26770:
[----:B------:R-:W-:-:S07]  /*a840*/  IMAD.MOV.U32 R17, RZ, RZ, R18 ;  /* 0x000000ffff117224 */ /* 0x000fce00078e0012 */
.L_x_26771:
[----:B------:R-:W-:Y:S05]  /*a850*/  BSYNC B3 ;  /* 0x0000000000037941 */ /* 0x000fea0003800000 */
.L_x_26769:
        /* <DEDUP_REMOVED lines=16> */
.L_x_26775:
[----:B------:R-:W-:Y:S05]  /*a960*/  BSYNC B4 ;  /* 0x0000000000047941 */ /* 0x000fea0003800000 */
.L_x_26774:
        /* <DEDUP_REMOVED lines=44> */
.L_x_26773:
[----:B------:R-:W-:Y:S05]  /*ac30*/  BSYNC B3 ;  /* 0x0000000000037941 */ /* 0x000fea0003800000 */
.L_x_26772:
        /* <DEDUP_REMOVED lines=10> */
.L_x_26768:
[----:B------:R-:W-:Y:S05]  /*ace0*/  BSYNC B2 ;  /* 0x0000000000027941 */ /* 0x000fea0003800000 */
.L_x_26767:
        /* <DEDUP_REMOVED lines=18> */
.L_x_26779:
[----:B------:R-:W-:-:S07]  /*ae10*/  MOV R63, R18 ;  /* 0x00000012003f7202 */ /* 0x000fce0000000f00 */
.L_x_26780:
[----:B------:R-:W-:Y:S05]  /*ae20*/  BSYNC B3 ;  /* 0x0000000000037941 */ /* 0x000fea0003800000 */
.L_x_26778:
        /* <DEDUP_REMOVED lines=16> */
.L_x_26784:
[----:B------:R-:W-:Y:S05]  /*af30*/  BSYNC B4 ;  /* 0x0000000000047941 */ /* 0x000fea0003800000 */
.L_x_26783:
        /* <DEDUP_REMOVED lines=43> */
.L_x_26782:
[----:B------:R-:W-:Y:S05]  /*b1f0*/  BSYNC B3 ;  /* 0x0000000000037941 */ /* 0x000fea0003800000 */
.L_x_26781:
        /* <DEDUP_REMOVED lines=10> */
.L_x_26777:
[----:B------:R-:W-:Y:S05]  /*b2a0*/  BSYNC B2 ;  /* 0x0000000000027941 */ /* 0x000fea0003800000 */
.L_x_26776:
        /* <DEDUP_REMOVED lines=16> */
.L_x_26786:
[----:B------:R-:W-:Y:S05]  /*b3b0*/  BSYNC B2 ;  /* 0x0000000000027941 */ /* 0x000fea0003800000 */
.L_x_26785:
[----:B------:R-:W-:Y:S01]  /*b3c0*/  VIADD R74, R74, 0x20 ;  /* 0x000000204a4a7836 */ /* 0x000fe20000000000 */
[----:B------:R-:W-:-:S07]  /*b3d0*/  IADD3 R75, R75, 0x20, RZ ;  /* 0x000000204b4b7810 */ /* 0x000fce0007ffe0ff */
.L_x_26748:
[----:B------:R-:W-:Y:S05]  /*b3e0*/  BSYNC B1 ;  /* 0x0000000000017941 */ /* 0x000fea0003800000 */
.L_x_26747:
        /* <DEDUP_REMOVED lines=31> */
.L_x_26792:
[----:B------:R-:W-:-:S07]  /*b5e0*/  MOV R90, R18 ;  /* 0x00000012005a7202 */ /* 0x000fce0000000f00 */
.L_x_26793:
[----:B------:R-:W-:Y:S05]  /*b5f0*/  BSYNC B3 ;  /* 0x0000000000037941 */ /* 0x000fea0003800000 */
.L_x_26791:
        /* <DEDUP_REMOVED lines=16> */
.L_x_26797:
[----:B------:R-:W-:Y:S05]  /*b700*/  BSYNC B4 ;  /* 0x0000000000047941 */ /* 0x000fea0003800000 */
.L_x_26796:
        /* <DEDUP_REMOVED lines=43> */
.L_x_26795:
[----:B------:R-:W-:Y:S05]  /*b9c0*/  BSYNC B3 ;  /* 0x0000000000037941 */ /* 0x000fea0003800000 */
.L_x_26794:
        /* <DEDUP_REMOVED lines=10> */
.L_x_26790:
[----:B------:R-:W-:Y:S05]  /*ba70*/  BSYNC B2 ;  /* 0x0000000000027941 */ /* 0x000fea0003800000 */
.L_x_26789:
        /* <DEDUP_REMOVED lines=18> */
.L_x_26801:
[----:B------:R-:W-:-:S07]  /*bba0*/  MOV R17, R18 ;  /* 0x0000001200117202 */ /* 0x000fce0000000f00 */
.L_x_26802:
[----:B------:R-:W-:Y:S05]  /*bbb0*/  BSYNC B3 ;  /* 0x0000000000037941 */ /* 0x000fea0003800000 */
.L_x_26800:
        /* <DEDUP_REMOVED lines=16> */
.L_x_26806:
[----:B------:R-:W-:Y:S05]  /*bcc0*/  BSYNC B4 ;  /* 0x0000000000047941 */ /* 0x000fea0003800000 */
.L_x_26805:
        /* <DEDUP_REMOVED lines=43> */
.L_x_26804:
[----:B------:R-:W-:Y:S05]  /*bf80*/  BSYNC B3 ;  /* 0x0000000000037941 */ /* 0x000fea0003800000 */
.L_x_26803:
        /* <DEDUP_REMOVED lines=10> */
.L_x_26799:
[----:B------:R-:W-:Y:S05]  /*c030*/  BSYNC B2 ;  /* 0x0000000000027941 */ /* 0x000fea0003800000 */
.L_x_26798:
        /* <DEDUP_REMOVED lines=18> */
.L_x_26810:
[----:B------:R-:W-:-:S07]  /*c160*/  MOV R17, R18 ;  /* 0x0000001200117202 */ /* 0x000fce0000000f00 */
.L_x_26811:
[----:B------:R-:W-:Y:S05]  /*c170*/  BSYNC B3 ;  /* 0x0000000000037941 */ /* 0x000fea0003800000 */
.L_x_26809:
        /* <DEDUP_REMOVED lines=16> */
.L_x_26815:
[----:B------:R-:W-:Y:S05]  /*c280*/  BSYNC B4 ;  /* 0x0000000000047941 */ /* 0x000fea0003800000 */
.L_x_26814:
        /* <DEDUP_REMOVED lines=44> */
.L_x_26813:
[----:B------:R-:W-:Y:S05]  /*c550*/  BSYNC B3 ;  /* 0x0000000000037941 */ /* 0x000fea0003800000 */
.L_x_26812:
        /* <DEDUP_REMOVED lines=10> */
.L_x_26808:
[----:B------:R-:W-:Y:S05]  /*c600*/  BSYNC B2 ;  /* 0x0000000000027941 */ /* 0x000fea0003800000 */
.L_x_26807:
        /* <DEDUP_REMOVED lines=18> */
.L_x_26819:
[----:B------:R-:W-:-:S07]  /*c730*/  IMAD.MOV.U32 R67, RZ, RZ, R18 ;  /* 0x000000ffff437224 */ /* 0x000fce00078e0012 */
.L_x_26820:
[----:B------:R-:W-:Y:S05]  /*c740*/  BSYNC B3 ;  /* 0x0000000000037941 */ /* 0x000fea0003800000 */
.L_x_26818:
        /* <DEDUP_REMOVED lines=16> */
.L_x_26824:
[----:B------:R-:W-:Y:S05]  /*c850*/  BSYNC B4 ;  /* 0x0000000000047941 */ /* 0x000fea0003800000 */
.L_x_26823:
        /* <DEDUP_REMOVED lines=43> */
.L_x_26822:
[----:B------:R-:W-:Y:S05]  /*cb10*/  BSYNC B3 ;  /* 0x0000000000037941 */ /* 0x000fea0003800000 */
.L_x_26821:
        /* <DEDUP_REMOVED lines=10> */
.L_x_26817:
[----:B------:R-:W-:Y:S05]  /*cbc0*/  BSYNC B2 ;  /* 0x0000000000027941 */ /* 0x000fea0003800000 */
.L_x_26816:
        /* <DEDUP_REMOVED lines=16> */
.L_x_26826:
[----:B------:R-:W-:Y:S05]  /*ccd0*/  BSYNC B2 ;  /* 0x0000000000027941 */ /* 0x000fea0003800000 */
.L_x_26825:
[----:B------:R-:W-:Y:S01]  /*cce0*/  IADD3 R74, R74, 0x20, RZ ;  /* 0x000000204a4a7810 */ /* 0x000fe20007ffe0ff */
[----:B------:R-:W-:-:S07]  /*ccf0*/  VIADD R75, R75, 0x20 ;  /* 0x000000204b4b7836 */ /* 0x000fce0000000000 */
.L_x_26788:
[----:B------:R-:W-:Y:S05]  /*cd00*/  BSYNC B1 ;  /* 0x0000000000017941 */ /* 0x000fea0003800000 */
.L_x_26787:
        /* <DEDUP_REMOVED lines=31> */
.L_x_26832:
[----:B------:R-:W-:-:S07]  /*cf00*/  IMAD.MOV.U32 R72, RZ, RZ, R18 ;  /* 0x000000ffff487224 */ /* 0x000fce00078e0012 */
.L_x_26833:
[----:B------:R-:W-:Y:S05]  /*cf10*/  BSYNC B3 ;  /* 0x0000000000037941 */ /* 0x000fea0003800000 */
.L_x_26831:
        /* <DEDUP_REMOVED lines=16> */
.L_x_26837:
[----:B------:R-:W-:Y:S05]  /*d020*/  BSYNC B4 ;  /* 0x0000000000047941 */ /* 0x000fea0003800000 */
.L_x_26836:
        /* <DEDUP_REMOVED lines=43> */
.L_x_26835:
[----:B------:R-:W-:Y:S05]  /*d2e0*/  BSYNC B3 ;  /* 0x0000000000037941 */ /* 0x000fea0003800000 */
.L_x_26834:
        /* <DEDUP_REMOVED lines=10> */
.L_x_26830:
[----:B------:R-:W-:Y:S05]  /*d390*/  BSYNC B2 ;  /* 0x0000000000027941 */ /* 0x000fea0003800000 */
.L_x_26829:
        /* <DEDUP_REMOVED lines=18> */
.L_x_26841:
[----:B------:R-:W-:-:S07]  /*d4c0*/  IMAD.MOV.U32 R17, RZ, RZ, R18 ;  /* 0x000000ffff117224 */ /* 0x000fce00078e0012 */
.L_x_26842:
[----:B------:R-:W-:Y:S05]  /*d4d0*/  BSYNC B3 ;  /* 0x0000000000037941 */ /* 0x000fea0003800000 */
.L_x_26840:
        /* <DEDUP_REMOVED lines=16> */
.L_x_26846:
[----:B------:R-:W-:Y:S05]  /*d5e0*/  BSYNC B4 ;  /* 0x0000000000047941 */ /* 0x000fea0003800000 */
.L_x_26845:
        /* <DEDUP_REMOVED lines=43> */
.L_x_26844:
[----:B------:R-:W-:Y:S05]  /*d8a0*/  BSYNC B3 ;  /* 0x0000000000037941 */ /* 0x000fea0003800000 */
.L_x_26843:
        /* <DEDUP_REMOVED lines=8> */
[----:B------:R-:W-:-:S04]  /*d930*/  FMUL.FTZ R69, R139, R70 ;  /* 0x000000468b457220 */ /* 0x000fc80000410000 */
[----:B------:R-:W-:-:S07]  /*d940*/  @P2 FADD.FTZ R69, R33, R69 ;  /* 0x0000004521452221 */ /* 0x000fce0000010000 */
.L_x_26839:
[----:B------:R-:W-:Y:S05]  /*d950*/  BSYNC B2 ;  /* 0x0000000000027941 */ /* 0x000fea0003800000 */
.L_x_26838:
        /* <DEDUP_REMOVED lines=18> */
.L_x_26850:
[----:B------:R-:W-:-:S07]  /*da80*/  IMAD.MOV.U32 R17, RZ, RZ, R18 ;  /* 0x000000ffff117224 */ /* 0x000fce00078e0012 */
.L_x_26851:
[----:B------:R-:W-:Y:S05]  /*da90*/  BSYNC B3 ;  /* 0x0000000000037941 */ /* 0x000fea0003800000 */
.L_x_26849:
        /* <DEDUP_REMOVED lines=16> */
.L_x_26855:
[----:B------:R-:W-:Y:S05]  /*dba0*/  BSYNC B4 ;  /* 0x0000000000047941 */ /* 0x000fea0003800000 */
.L_x_26854:
        /* <DEDUP_REMOVED lines=43> */
.L_x_26853:
[----:B------:R-:W-:Y:S05]  /*de60*/  BSYNC B3 ;  /* 0x0000000000037941 */ /* 0x000fea0003800000 */
.L_x_26852:
        /* <DEDUP_REMOVED lines=10> */
.L_x_26848:
[----:B------:R-:W-:Y:S05]  /*df10*/  BSYNC B2 ;  /* 0x0000000000027941 */ /* 0x000fea0003800000 */
.L_x_26847:
        /* <DEDUP_REMOVED lines=18> */
.L_x_26859:
[----:B------:R-:W-:-:S07]  /*e040*/  IMAD.MOV.U32 R71, RZ, RZ, R18 ;  /* 0x000000ffff477224 */ /* 0x000fce00078e0012 */
.L_x_26860:
[----:B------:R-:W-:Y:S05]  /*e050*/  BSYNC B3 ;  /* 0x0000000000037941 */ /* 0x000fea0003800000 */
.L_x_26858:
        /* <DEDUP_REMOVED lines=16> */
.L_x_26864:
[----:B------:R-:W-:Y:S05]  /*e160*/  BSYNC B4 ;  /* 0x0000000000047941 */ /* 0x000fea0003800000 */
.L_x_26863:
[----:B------:R-:W-:Y:S01]  /*e170*/  LOP3.LUT R18, R7, UR5, R20, 0x96, !PT ;  /* 0x0000000507127c12 */ /* 0x000fe2000f8e9614 */
[----:B------:R-:W-:-:S04]  /*e180*/  IMAD.HI.U32 R7, R0, -0x326172a9, RZ ;  /* 0xcd9e8d5700077827 */ /* 0x000fc800078e00ff */
        /* <DEDUP_REMOVED lines=40> */
[----:B------:R-:W-:-:S07]  /*e410*/  LOP3.LUT R8, R103, UR27, R108, 0x96, !PT ;  /* 0x0000001b67087c12 */ /* 0x000fce000f8e966c */
.L_x_26862:
[----:B------:R-:W-:Y:S05]  /*e420*/  BSYNC B3 ;  /* 0x0000000000037941 */ /* 0x000fea0003800000 */
.L_x_26861:
        /* <DEDUP_REMOVED lines=10> */
.L_x_26857:
[----:B------:R-:W-:Y:S05]  /*e4d0*/  BSYNC B2 ;  /* 0x0000000000027941 */ /* 0x000fea0003800000 */
.L_x_26856:
[----:B------:R-:W0:Y:S02]  /*e4e0*/  LDC.64 R102, c[0x0][0x238] ;  /* 0x00008e00ff667b82 */ /* 0x000e240000000a00 */
[----:B0-----:R-:W-:-:S05]  /*e4f0*/  IMAD.WIDE.U32 R102, R74, 0x10, R102 ;  /* 0x000000104a667825 */ /* 0x001fca00078e0066 */
[----:B------:R2:W-:Y:S01]  /*e500*/  STG.E.128 desc[UR6][R102.64], R68 ;  /* 0x0000004466007986 */ /* 0x0005e2000c101d06 */
[----:B------:R-:W-:Y:S05]  /*e510*/  @!P1 BRA `(.L_x_26828) ;  /* 0x00000000002c9947 */ /* 0x000fea0003800000 */
[----:B--2---:R-:W0:Y:S01]  /*e520*/  LDC.64 R102, c[0x0][0x240] ;  /* 0x00009000ff667b82 */ /* 0x004e220000000a00 */
[----:B------:R-:W-:Y:S02]  /*e530*/  SHF.L.U32 R72, R92, 0x10, RZ ;  /* 0x000000105c487819 */ /* 0x000fe400000006ff */
[----:B------:R-:W-:Y:S02]  /*e540*/  LOP3.LUT R74, R93, 0xffff, RZ, 0xc0, !PT ;  /* 0x0000ffff5d4a7812 */ /* 0x000fe400078ec0ff */
[----:B------:R-:W-:-:S05]  /*e550*/  LOP3.LUT R72, R72, 0xff0000, RZ, 0xc0, !PT ;  /* 0x00ff000048487812 */ /* 0x000fca00078ec0ff */
[----:B------:R-:W-:Y:S01]  /*e560*/  IMAD R72, R74, 0x1000000, R72 ;  /* 0x010000004a487824 */ /* 0x000fe200078e0248 */
[----:B------:R-:W-:-:S04]  /*e570*/  LOP3.LUT R74, R91, 0xff, RZ, 0xc0, !PT ;  /* 0x000000ff5b4a7812 */ /* 0x000fc800078ec0ff */
[----:B------:R-:W-:Y:S02]  /*e580*/  LEA R72, R74, R72, 0x8 ;  /* 0x000000484a487211 */ /* 0x000fe400078e40ff */
[----:B------:R-:W-:-:S05]  /*e590*/  LOP3.LUT R74, R90, 0xff, RZ, 0xc0, !PT ;  /* 0x000000ff5a4a7812 */ /* 0x000fca00078ec0ff */
[----:B------:R-:W-:Y:S02]  /*e5a0*/  IMAD.IADD R72, R72, 0x1, R74 ;  /* 0x0000000148487824 */ /* 0x000fe400078e024a */
[----:B0-----:R-:W-:-:S05]  /*e5b0*/  IMAD.WIDE.U32 R74, R75, 0x4, R102 ;  /* 0x000000044b4a7825 */ /* 0x001fca00078e0066 */
[----:B------:R3:W-:Y:S02]  /*e5c0*/  STG.E desc[UR6][R74.64], R72 ;  /* 0x000000484a007986 */ /* 0x0007e4000c101906 */
.L_x_26828:
[----:B------:R-:W-:Y:S05]  /*e5d0*/  BSYNC B1 ;  /* 0x0000000000017941 */ /* 0x000fea0003800000 */
.L_x_26827:
[----:B---3--:R-:W-:Y:S01]  /*e5e0*/  FADD.FTZ R72, RZ, R36 ;  /* 0x00000024ff487221 */ /* 0x008fe20000010000 */
[C---:B------:R-:W-:Y:S01]  /*e5f0*/  ISETP.GT.U32.AND P1, PT, R5.reuse, 0x3f, PT ;  /* 0x0000003f0500780c */ /* 0x040fe20003f24070 */
[----:B------:R-:W3:Y:S01]  /*e600*/  S2R R74, SR_TID.X ;  /* 0x00000000004a7919 */ /* 0x000ee20000002100 */
[----:B------:R-:W-:Y:S01]  /*e610*/  ISETP.GT.U32.AND P2, PT, R5, 0x9f, PT ;  /* 0x0000009f0500780c */ /* 0x000fe20003f44070 */
[----:B------:R-:W-:Y:S01]  /*e620*/  FADD.FTZ R75, R37, R72 ;  /* 0x00000048254b7221 */ /* 0x000fe20000010000 */
[----:B-1----:R-:W-:Y:S01]  /*e630*/  P2R R108, PR, RZ, 0x2 ;  /* 0x00000002ff6c7803 */ /* 0x002fe20000000000 */
[----:B------:R-:W-:Y:S01]  /*e640*/  UMOV UR30, 0xffffffff ;  /* 0xffffffff001e7882 */ /* 0x000fe20000000000 */
[C---:B------:R-:W-:Y:S01]  /*e650*/  ISETP.GT.U32.AND P3, PT, R5.reuse, 0xbf, PT ;  /* 0x000000bf0500780c */ /* 0x040fe20003f64070 */
[----:B------:R-:W-:Y:S01]  /*e660*/  FADD.FTZ R72, R38, R75 ;  /* 0x0000004b26487221 */ /* 0x000fe20000010000 */
[C---:B------:R-:W-:Y:S02]  /*e670*/  ISETP.GT.U32.AND P4, PT, R5.reuse, 0xdf, PT ;  /* 0x000000df0500780c */ /* 0x040fe40003f84070 */
[----:B------:R-:W-:Y:S01]  /*e680*/  ISETP.GT.U32.AND P5, PT, R5, 0xff, PT ;  /* 0x000000ff0500780c */ /* 0x000fe20003fa4070 */
[----:B------:R-:W-:-:S05]  /*e690*/  FADD.FTZ R72, R39, R72 ;  /* 0x0000004827487221 */ /* 0x000fca0000010000 */
[----:B0-2---:R-:W-:-:S05]  /*e6a0*/  FSEL R103, R72, RZ, P0 ;  /* 0x000000ff48677208 */ /* 0x005fca0000000000 */
[----:B------:R-:W-:-:S04]  /*e6b0*/  FADD.FTZ R72, R44, R103 ;  /* 0x000000672c487221 */ /* 0x000fc80000010000 */
[----:B------:R-:W-:-:S04]  /*e6c0*/  FADD.FTZ R75, R45, R72 ;  /* 0x000000482d4b7221 */ /* 0x000fc80000010000 */
[----:B------:R-:W-:-:S04]  /*e6d0*/  FADD.FTZ R72, R46, R75 ;  /* 0x0000004b2e487221 */ /* 0x000fc80000010000 */
[----:B------:R-:W-:Y:S01]  /*e6e0*/  @P1 FADD.FTZ R103, R47, R72 ;  /* 0x000000482f671221 */ /* 0x000fe20000010000 */
[----:B------:R-:W-:Y:S02]  /*e6f0*/  ISETP.GT.U32.AND P1, PT, R5, 0x5f, PT ;  /* 0x0000005f0500780c */ /* 0x000fe40003f24070 */
[----:B---3--:R-:W-:Y:S01]  /*e700*/  LOP3.LUT P6, RZ, R74, 0x1f, RZ, 0xc0, !PT ;  /* 0x0000001f4aff7812 */ /* 0x008fe200078cc0ff */
        /* <DEDUP_REMOVED lines=28> */
[----:B------:R-:W-:Y:S02]  /*e8d0*/  ISETP.NE.AND P6, PT, R109, RZ, PT ;  /* 0x000000ff6d00720c */ /* 0x000fe40003fc5270 */
[----:B------:R-:W1:Y:S01]  /*e8e0*/  LDC R109, c[0x0][0x290] ;  /* 0x0000a400ff6d7b82 */ /* 0x000e620000000800 */
[----:B------:R-:W-:Y:S02]  /*e8f0*/  P2R R72, PR, RZ, 0x20 ;  /* 0x00000020ff487803 */ /* 0x000fe40000000000 */
        /* <DEDUP_REMOVED lines=28> */
[----:B------:R-:W-:Y:S01]  /*eac0*/  ISETP.NE.AND P5, PT, R72, RZ, PT ;  /* 0x000000ff4800720c */ /* 0x000fe20003fa5270 */
        /* <DEDUP_REMOVED lines=57> */
.L_x_26894:
[----:B------:R-:W2:Y:S01]  /*ee60*/  S2R R72, SR_TID.X ;  /* 0x0000000000487919 */ /* 0x000ea20000002100 */
[----:B-1----:R-:W-:Y:S01]  /*ee70*/  FADD.FTZ R102, R103, R102 ;  /* 0x0000006667667221 */ /* 0x002fe20000010000 */
[----:B------:R-:W-:Y:S03]  /*ee80*/  BSSY B1, `(.L_x_26866) ;  /* 0x00000b8000017945 */ /* 0x000fe60003800000 */
[----:B------:R-:W-:Y:S01]  /*ee90*/  FFMA.FTZ R102, R102, R109, UR25 ;  /* 0x0000001966667e23 */ /* 0x000fe2000801006d */
[----:B--2---:R-:W-:Y:S01]  /*eea0*/  LOP3.LUT P2, RZ, R72, 0x1f, RZ, 0xc0, !PT ;  /* 0x0000001f48ff7812 */ /* 0x004fe2000784c0ff */
[----:B------:R-:W-:-:S12]  /*eeb0*/  FMUL.FTZ R72, R108, R108 ;  /* 0x0000006c6c487220 */ /* 0x000fd80000410000 */
[----:B------:R-:W1:Y:S02]  /*eec0*/  @!P2 LDC.64 R74, c[0x0][0x250] ;  /* 0x00009400ff4aab82 */ /* 0x000e640000000a00 */
[----:B-1----:R-:W-:-:S04]  /*eed0*/  @!P2 LEA R74, P1, R6, R74, 0x2 ;  /* 0x0000004a064aa211 */ /* 0x002fc800078210ff */
[----:B------:R-:W-:Y:S02]  /*eee0*/  @!P2 LEA.HI.X R75, R6, R75, R101, 0x2, P1 ;  /* 0x0000004b064ba211 */ /* 0x000fe400008f1465 */
[----:B------:R-:W-:-:S03]  /*eef0*/  PLOP3.LUT P1, PT, PT, PT, UP0, 0x40, 0x0 ;  /* 0x000000000000781c */ /* 0x000fc60003f2e808 */
[----:B------:R1:W-:Y:S01]  /*ef00*/  @!P2 STG.E desc[UR6][R74.64], R108 ;  /* 0x0000006c4a00a986 */ /* 0x0003e2000c101906 */
[----:B------:R-:W-:-:S05]  /*ef10*/  FSEL R72, R72, RZ, !P1 ;  /* 0x000000ff48487208 */ /* 0x000fca0004800000 */
[----:B------:R-:W-:Y:S01]  /*ef20*/  FADD.FTZ R72, R102, R72 ;  /* 0x0000004866487221 */ /* 0x000fe20000010000 */
[----:B-1----:R-:W1:Y:S02]  /*ef30*/  @!P2 LDC.64 R74, c[0x0][0x258] ;  /* 0x00009600ff4aab82 */ /* 0x002e640000000a00 */
[----:B-1----:R-:W-:-:S04]  /*ef40*/  @!P2 LEA R74, P1, R6, R74, 0x2 ;  /* 0x0000004a064aa211 */ /* 0x002fc800078210ff */
[----:B------:R-:W-:Y:S02]  /*ef50*/  @!P2 LEA.HI.X R75, R6, R75, R101, 0x2, P1 ;  /* 0x0000004b064ba211 */ /* 0x000fe400008f1465 */
[----:B------:R-:W1:Y:S01]  /*ef60*/  MUFU.RSQ R101, R72 ;  /* 0x0000004800657308 */ /* 0x000e620000001400 */
[----:B-----5:R-:W-:Y:S02]  /*ef70*/  ISETP.GE.AND P1, PT, R73, 0x1, PT ;  /* 0x000000014900780c */ /* 0x020fe40003f26270 */
[----:B-1----:R1:W-:Y:S11]  /*ef80*/  @!P2 STG.E desc[UR6][R74.64], R101 ;  /* 0x000000654a00a986 */ /* 0x0023f6000c101906 */
[----:B------:R-:W-:Y:S05]  /*ef90*/  @!P1 BRA `(.L_x_26867) ;  /* 0x0000000800989947 */ /* 0x000fea0003800000 */
[----:B------:R-:W2:Y:S01]  /*efa0*/  LDC R109, c[0x0][0x218] ;  /* 0x00008600ff6d7b82 */ /* 0x000ea20000000800 */
[----:B0-----:R-:W0:Y:S01]  /*efb0*/  S2R R103, SR_TID.X ;  /* 0x0000000000677919 */ /* 0x001e220000002100 */
[----:B------:R-:W-:Y:S01]  /*efc0*/  IADD3 R73, R73, -0x1, RZ ;  /* 0xffffffff49497810 */ /* 0x000fe20007ffe0ff */
[----:B------:R-:W-:Y:S01]  /*efd0*/  BSSY B2, `(.L_x_26868) ;  /* 0x0000019000027945 */ /* 0x000fe20003800000 */
[----:B------:R-:W-:-:S04]  /*efe0*/  PLOP3.LUT P1, PT, PT, PT, UP0, 0x40, 0x0 ;  /* 0x000000000000781c */ /* 0x000fc80003f2e808 */
[----:B------:R-:W-:Y:S01]  /*eff0*/  FSEL R108, R108, RZ, P1 ;  /* 0x000000ff6c6c7208 */ /* 0x000fe20000800000 */
[----:B--2---:R-:W-:-:S05]  /*f000*/  IMAD R73, R73, R109, RZ ;  /* 0x0000006d49497224 */ /* 0x004fca00078e02ff */
[----:B------:R-:W-:-:S04]  /*f010*/  SHF.R.S32.HI R4, RZ, 0x1f, R73 ;  /* 0x0000001fff047819 */ /* 0x000fc80000011449 */
[----:B------:R-:W-:Y:S02]  /*f020*/  LEA.HI R73, R4, R73, RZ, 0x2 ;  /* 0x0000004904497211 */ /* 0x000fe400078f10ff */
[----:B0-----:R-:W-:-:S04]  /*f030*/  LOP3.LUT R4, R103, 0x1f, RZ, 0xc0, !PT ;  /* 0x0000001f67047812 */ /* 0x001fc800078ec0ff */
[----:B------:R-:W-:Y:S01]  /*f040*/  LEA.HI.SX32 R109, R73, R4, 0x1e ;  /* 0x00000004496d7211 */ /* 0x000fe200078ff2ff */
[----:B------:R-:W-:Y:S06]  /*f050*/  @!P0 BRA `(.L_x_26869) ;  /* 0x0000000000408947 */ /* 0x000fec0003800000 */
[----:B------:R-:W0:Y:S01]  /*f060*/  LDC.64 R102, c[0x0][0x2b8] ;  /* 0x0000ae00ff667b82 */ /* 0x000e220000000a00 */
[--C-:B------:R-:W-:Y:S01]  /*f070*/  FADD.FTZ R72, R36, -R108.reuse ;  /* 0x8000006c24487221 */ /* 0x100fe20000010000 */
[--C-:B------:R-:W-:Y:S01]  /*f080*/  FADD.FTZ R73, R37, -R108.reuse ;  /* 0x8000006c25497221 */ /* 0x100fe20000010000 */
[--C-:B-1----:R-:W-:Y:S01]  /*f090*/  FADD.FTZ R74, R38, -R108.reuse ;  /* 0x8000006c264a7221 */ /* 0x102fe20000010000 */
        /* <DEDUP_REMOVED lines=12> */
.L_x_26869:
[----:B------:R-:W-:Y:S05]  /*f160*/  BSYNC B2 ;  /* 0x0000000000027941 */ /* 0x000fea0003800000 */
.L_x_26868:
[----:B------:R-:W-:Y:S01]  /*f170*/  ISETP.NE.AND P1, PT, R94, RZ, PT ;  /* 0x000000ff5e00720c */ /* 0x000fe20003f25270 */
[----:B------:R-:W-:-:S12]  /*f180*/  BSSY B2, `(.L_x_26870) ;  /* 0x0000012000027945 */ /* 0x000fd80003800000 */
[----:B------:R-:W-:Y:S05]  /*f190*/  @!P1 BRA `(.L_x_26871) ;  /* 0x0000000000409947 */ /* 0x000fea0003800000 */
[----:B0-----:R-:W0:Y:S01]  /*f1a0*/  LDC.64 R102, c[0x0][0x2b8] ;  /* 0x0000ae00ff667b82 */ /* 0x001e220000000a00 */
        /* <DEDUP_REMOVED lines=15> */
.L_x_26871:
[----:B------:R-:W-:Y:S05]  /*f2a0*/  BSYNC B2 ;  /* 0x0000000000027941 */ /* 0x000fea0003800000 */
.L_x_26870:
[----:B------:R-:W-:Y:S01]  /*f2b0*/  ISETP.NE.AND P1, PT, R95, RZ, PT ;  /* 0x000000ff5f00720c */ /* 0x000fe20003f25270 */
[----:B------:R-:W-:-:S12]  /*f2c0*/  BSSY B2, `(.L_x_26872) ;  /* 0x0000012000027945 */ /* 0x000fd80003800000 */
[----:B------:R-:W-:Y:S05]  /*f2d0*/  @!P1 BRA `(.L_x_26873) ;  /* 0x0000000000409947 */ /* 0x000fea0003800000 */
[----:B0-2---:R-:W0:Y:S01]  /*f2e0*/  LDC.64 R102, c[0x0][0x2b8] ;  /* 0x0000ae00ff667b82 */ /* 0x005e220000000a00 */
        /* <DEDUP_REMOVED lines=15> */
.L_x_26873:
[----:B------:R-:W-:Y:S05]  /*f3e0*/  BSYNC B2 ;  /* 0x0000000000027941 */ /* 0x000fea0003800000 */
.L_x_26872:
[----:B------:R-:W-:Y:S01]  /*f3f0*/  ISETP.NE.AND P1, PT, R96, RZ, PT ;  /* 0x000000ff6000720c */ /* 0x000fe20003f25270 */
[----:B------:R-:W-:-:S12]  /*f400*/  BSSY B2, `(.L_x_26874) ;  /* 0x0000012000027945 */ /* 0x000fd80003800000 */
[----:B------:R-:W-:Y:S05]  /*f410*/  @!P1 BRA `(.L_x_26875) ;  /* 0x0000000000409947 */ /* 0x000fea0003800000 */
[----:B0-23--:R-:W0:Y:S01]  /*f420*/  LDC.64 R102, c[0x0][0x2b8] ;  /* 0x0000ae00ff667b82 */ /* 0x00de220000000a00 */
        /* <DEDUP_REMOVED lines=15> */
.L_x_26875:
[----:B------:R-:W-:Y:S05]  /*f520*/  BSYNC B2 ;  /* 0x0000000000027941 */ /* 0x000fea0003800000 */
.L_x_26874:
[----:B------:R-:W-:Y:S01]  /*f530*/  ISETP.NE.AND P1, PT, R97, RZ, PT ;  /* 0x000000ff6100720c */ /* 0x000fe20003f25270 */
[----:B------:R-:W-:-:S12]  /*f540*/  BSSY B2, `(.L_x_26876) ;  /* 0x0000012000027945 */ /* 0x000fd80003800000 */
[----:B------:R-:W-:Y:S05]  /*f550*/  @!P1 BRA `(.L_x_26877) ;  /* 0x0000000000409947 */ /* 0x000fea0003800000 */
[----:B0-234-:R-:W0:Y:S01]  /*f560*/  LDC.64 R102, c[0x0][0x2b8] ;  /* 0x0000ae00ff667b82 */ /* 0x01de220000000a00 */
        /* <DEDUP_REMOVED lines=15> */
.L_x_26877:
[----:B------:R-:W-:Y:S05]  /*f660*/  BSYNC B2 ;  /* 0x0000000000027941 */ /* 0x000fea0003800000 */
.L_x_26876:
        /* <DEDUP_REMOVED lines=19> */
.L_x_26879:
[----:B------:R-:W-:Y:S05]  /*f7a0*/  BSYNC B2 ;  /* 0x0000000000027941 */ /* 0x000fea0003800000 */
.L_x_26878:
        /* <DEDUP_REMOVED lines=19> */
.L_x_26881:
[----:B------:R-:W-:Y:S05]  /*f8e0*/  BSYNC B2 ;  /* 0x0000000000027941 */ /* 0x000fea0003800000 */
.L_x_26880:
[----:B------:R-:W-:-:S13]  /*f8f0*/  ISETP.NE.AND P1, PT, R100, RZ, PT ;  /* 0x000000ff6400720c */ /* 0x000fda0003f25270 */
        /* <DEDUP_REMOVED lines=16> */
.L_x_26867:
[----:B------:R-:W-:Y:S05]  /*fa00*/  BSYNC B1 ;  /* 0x0000000000017941 */ /* 0x000fea0003800000 */
.L_x_26866:
[----:B0-234-:R-:W0:Y:S02]  /*fa10*/  LDC.64 R72, c[0x0][0x210] ;  /* 0x00008400ff487b82 */ /* 0x01de240000000a00 */
[----:B0-----:R-:W-:-:S04]  /*fa20*/  LEA R6, R72, R6, 0x2 ;  /* 0x0000000648067211 */ /* 0x001fc800078e10ff */
[----:B------:R-:W-:-:S13]  /*fa30*/  ISETP.GE.AND P1, PT, R6, R73, PT ;  /* 0x000000490600720c */ /* 0x000fda0003f26270 */
[----:B------:R-:W-:Y:S05]  /*fa40*/  @!P1 BRA `(.L_x_26882) ;  /* 0xffffff20005c9947 */ /* 0x000fea000383ffff */
[----:B------:R-:W-:Y:S05]  /*fa50*/  BSYNC B0 ;  /* 0x0000000000007941 */ /* 0x000fea0003800000 */
.L_x_26546:
[----:B------:R-:W-:Y:S05]  /*fa60*/  EXIT ;  /* 0x000000000000794d */ /* 0x000fea0003800000 */
.L_x_26865:
[----:B------:R-:W-:Y:S01]  /*fa70*/  HFMA2.MMA R74, -RZ, RZ, 0, 1.847743988037109375e-06 ;  /* 0x0000001fff4a7435 */ /* 0x000fe200000001ff */
[----:B------:R-:W-:Y:S01]  /*fa80*/  BSSY B1, `(.L_x_26883) ;  /* 0x0000006000017945 */ /* 0x000fe20003800000 */
[----:B------:R-:W-:Y:S02]  /*fa90*/  IMAD.MOV.U32 R72, RZ, RZ, 0x1 ;  /* 0x00000001ff487424 */ /* 0x000fe400078e00ff */
[----:B------:R-:W-:-:S07]  /*faa0*/  IMAD.MOV.U32 R75, RZ, RZ, -0x1 ;  /* 0xffffffffff4b7424 */ /* 0x000fce00078e00ff */
[----:B-----5:R-:W-:Y:S05]  /*fab0*/  WARPSYNC.COLLECTIVE R75, `(.L_x_26884) ;  /* 0x000000004b087348 */ /* 0x020fea0003c00000 */
[----:B------:R0:W1:Y:S02]  /*fac0*/  SHFL.BFLY P6, R72, R103, R72, R74 ;  /* 0x0c00004867487389 */ /* 0x00006400000c004a */
[----:B01---5:R-:W-:Y:S01]  /*fad0*/  ENDCOLLECTIVE ;  /* 0x000000000000791b */ /* 0x023fe20003800000 */
.L_x_26884:
[----:B------:R-:W-:Y:S05]  /*fae0*/  BSYNC B1 ;  /* 0x0000000000017941 */ /* 0x000fea0003800000 */
.L_x_26883:
[----:B------:R-:W-:Y:S01]  /*faf0*/  MOV R74, R72 ;  /* 0x00000048004a7202 */ /* 0x000fe20000000f00 */
[----:B------:R-:W-:Y:S01]  /*fb00*/  IMAD.MOV.U32 R72, RZ, RZ, 0x2 ;  /* 0x00000002ff487424 */ /* 0x000fe200078e00ff */
[----:B------:R-:W-:Y:S01]  /*fb10*/  P2R R102, PR, RZ, 0x20 ;  /* 0x00000020ff667803 */ /* 0x000fe20000000000 */
[----:B------:R-:W-:Y:S01]  /*fb20*/  IMAD.MOV.U32 R75, RZ, RZ, -0x1 ;  /* 0xffffffffff4b7424 */ /* 0x000fe200078e00ff */
[----:B------:R-:W-:Y:S01]  /*fb30*/  ISETP.NE.AND P5, PT, R108, RZ, PT ;  /* 0x000000ff6c00720c */ /* 0x000fe20003fa5270 */
[----:B------:R-:W-:Y:S01]  /*fb40*/  FADD.FTZ R103, R103, R74 ;  /* 0x0000004a67677221 */ /* 0x000fe20000010000 */
[----:B------:R-:W-:-:S11]  /*fb50*/  HFMA2.MMA R74, -RZ, RZ, 0, 1.847743988037109375e-06 ;  /* 0x0000001fff4a7435 */ /* 0x000fd600000001ff */
[----:B------:R-:W-:Y:S05]  /*fb60*/  WARPSYNC.COLLECTIVE R75, `(.L_x_26885) ;  /* 0x000000004b087348 */ /* 0x000fea0003c00000 */
[----:B------:R0:W1:Y:S02]  /*fb70*/  SHFL.BFLY P6, R72, R103, R72, R74 ;  /* 0x0c00004867487389 */ /* 0x00006400000c004a */
[----:B01----:R-:W-:Y:S01]  /*fb80*/  ENDCOLLECTIVE ;  /* 0x000000000000791b */ /* 0x003fe20003800000 */
.L_x_26885:
[----:B------:R-:W-:Y:S01]  /*fb90*/  MOV R74, R72 ;  /* 0x00000048004a7202 */ /* 0x000fe20000000f00 */
[----:B------:R-:W-:-:S04]  /*fba0*/  IMAD.MOV.U32 R72, RZ, RZ, 0x4 ;  /* 0x00000004ff487424 */ /* 0x000fc800078e00ff */
[----:B------:R-:W-:Y:S01]  /*fbb0*/  FADD.FTZ R103, R103, R74 ;  /* 0x0000004a67677221 */ /* 0x000fe20000010000 */
[----:B------:R-:W-:-:S11]  /*fbc0*/  HFMA2.MMA R74, -RZ, RZ, 0, 1.847743988037109375e-06 ;  /* 0x0000001fff4a7435 */ /* 0x000fd600000001ff */
[----:B------:R-:W-:Y:S05]  /*fbd0*/  WARPSYNC.COLLECTIVE R75, `(.L_x_26886) ;  /* 0x000000004b087348 */ /* 0x000fea0003c00000 */
[----:B------:R0:W1:Y:S02]  /*fbe0*/  SHFL.BFLY P6, R72, R103, R72, R74 ;  /* 0x0c00004867487389 */ /* 0x00006400000c004a */
[----:B01----:R-:W-:Y:S01]  /*fbf0*/  ENDCOLLECTIVE ;  /* 0x000000000000791b */ /* 0x003fe20003800000 */
.L_x_26886:
[----:B------:R-:W-:Y:S01]  /*fc00*/  IMAD.MOV.U32 R74, RZ, RZ, R72 ;  /* 0x000000ffff4a7224 */ /* 0x000fe200078e0048 */
[----:B------:R-:W-:-:S03]  /*fc10*/  MOV R72, 0x8 ;  /* 0x0000000800487802 */ /* 0x000fc60000000f00 */
[----:B------:R-:W-:Y:S01]  /*fc20*/  FADD.FTZ R103, R103, R74 ;  /* 0x0000004a67677221 */ /* 0x000fe20000010000 */
[----:B------:R-:W-:-:S07]  /*fc30*/  IMAD.MOV.U32 R74, RZ, RZ, 0x1f ;  /* 0x0000001fff4a7424 */ /* 0x000fce00078e00ff */
[----:B------:R-:W-:Y:S05]  /*fc40*/  WARPSYNC.COLLECTIVE R75, `(.L_x_26887) ;  /* 0x000000004b087348 */ /* 0x000fea0003c00000 */
[----:B------:R0:W1:Y:S02]  /*fc50*/  SHFL.BFLY P6, R72, R103, R72, R74 ;  /* 0x0c00004867487389 */ /* 0x00006400000c004a */
[----:B01----:R-:W-:Y:S01]  /*fc60*/  ENDCOLLECTIVE ;  /* 0x000000000000791b */ /* 0x003fe20003800000 */
.L_x_26887:
[----:B------:R-:W-:Y:S01]  /*fc70*/  MOV R74, R72 ;  /* 0x00000048004a7202 */ /* 0x000fe20000000f00 */
[----:B------:R-:W-:-:S04]  /*fc80*/  IMAD.MOV.U32 R72, RZ, RZ, 0x10 ;  /* 0x00000010ff487424 */ /* 0x000fc800078e00ff */
[----:B------:R-:W-:Y:S01]  /*fc90*/  FADD.FTZ R103, R103, R74 ;  /* 0x0000004a67677221 */ /* 0x000fe20000010000 */
[----:B------:R-:W-:-:S11]  /*fca0*/  HFMA2.MMA R74, -RZ, RZ, 0, 1.847743988037109375e-06 ;  /* 0x0000001fff4a7435 */ /* 0x000fd600000001ff */
[----:B------:R-:W-:Y:S05]  /*fcb0*/  WARPSYNC.COLLECTIVE R75, `(.L_x_26888) ;  /* 0x000000004b087348 */ /* 0x000fea0003c00000 */
[----:B------:R0:W1:Y:S02]  /*fcc0*/  SHFL.BFLY P6, R72, R103, R72, R74 ;  /* 0x0c00004867487389 */ /* 0x00006400000c004a */
[----:B01----:R-:W-:Y:S01]  /*fcd0*/  ENDCOLLECTIVE ;  /* 0x000000000000791b */ /* 0x003fe20003800000 */
.L_x_26888:
[----:B------:R-:W-:Y:S01]  /*fce0*/  ISETP.NE.AND P6, PT, R109, RZ, PT ;  /* 0x000000ff6d00720c */ /* 0x000fe20003fc5270 */
[----:B------:R-:W-:Y:S01]  /*fcf0*/  IMAD.MOV.U32 R74, RZ, RZ, R72 ;  /* 0x000000ffff4a7224 */ /* 0x000fe200078e0048 */
[----:B------:R-:W0:Y:S03]  /*fd00*/  LDC R109, c[0x0][0x290] ;  /* 0x0000a400ff6d7b82 */ /* 0x000e260000000800 */
[----:B------:R-:W-:-:S04]  /*fd10*/  FADD.FTZ R74, R103, R74 ;  /* 0x0000004a674a7221 */ /* 0x000fc80000010000 */
        /* <DEDUP_REMOVED lines=67> */
[----:B------:R-:W-:Y:S01]  /*10150*/  MOV R72, 0x1 ;  /* 0x0000000100487802 */ /* 0x000fe20000000f00 */
[----:B------:R-:W-:-:S07]  /*10160*/  IMAD.MOV.U32 R74, RZ, RZ, 0x1f ;  /* 0x0000001fff4a7424 */ /* 0x000fce00078e00ff */
[----:B------:R-:W-:Y:S05]  /*10170*/  WARPSYNC.COLLECTIVE R75, `(.L_x_26889) ;  /* 0x000000004b087348 */ /* 0x000fea0003c00000 */
[----:B------:R0:W1:Y:S02]  /*10180*/  SHFL.BFLY P6, R72, R103, R72, R74 ;  /* 0x0c00004867487389 */ /* 0x00006400000c004a */
[----:B01----:R-:W-:Y:S01]  /*10190*/  ENDCOLLECTIVE ;  /* 0x000000000000791b */ /* 0x003fe20003800000 */
.L_x_26889:
[----:B------:R-:W-:Y:S01]  /*101a0*/  FADD.FTZ R103, R103, R72 ;  /* 0x0000004867677221 */ /* 0x000fe20000010000 */
[----:B------:R-:W-:-:S11]  /*101b0*/  HFMA2.MMA R72, -RZ, RZ, 0, 1.1920928955078125e-07 ;  /* 0x00000002ff487435 */ /* 0x000fd600000001ff */
[----:B------:R-:W-:Y:S05]  /*101c0*/  WARPSYNC.COLLECTIVE R75, `(.L_x_26890) ;  /* 0x000000004b087348 */ /* 0x000fea0003c00000 */
[----:B------:R0:W1:Y:S02]  /*101d0*/  SHFL.BFLY P6, R72, R103, R72, R74 ;  /* 0x0c00004867487389 */ /* 0x00006400000c004a */
[----:B01----:R-:W-:Y:S01]  /*101e0*/  ENDCOLLECTIVE ;  /* 0x000000000000791b */ /* 0x003fe20003800000 */
.L_x_26890:
[----:B------:R-:W-:Y:S01]  /*101f0*/  FADD.FTZ R103, R103, R72 ;  /* 0x0000004867677221 */ /* 0x000fe20000010000 */
[----:B------:R-:W-:-:S07]  /*10200*/  IMAD.MOV.U32 R72, RZ, RZ, 0x4 ;  /* 0x00000004ff487424 */ /* 0x000fce00078e00ff */
[----:B------:R-:W-:Y:S05]  /*10210*/  WARPSYNC.COLLECTIVE R75, `(.L_x_26891) ;  /* 0x000000004b087348 */ /* 0x000fea0003c00000 */
[----:B------:R0:W1:Y:S02]  /*10220*/  SHFL.BFLY P6, R72, R103, R72, R74 ;  /* 0x0c00004867487389 */ /* 0x00006400000c004a */
[----:B01----:R-:W-:Y:S01]  /*10230*/  ENDCOLLECTIVE ;  /* 0x000000000000791b */ /* 0x003fe20003800000 */
.L_x_26891:
[----:B------:R-:W-:Y:S01]  /*10240*/  FADD.FTZ R103, R103, R72 ;  /* 0x0000004867677221 */ /* 0x000fe20000010000 */
[----:B------:R-:W-:-:S07]  /*10250*/  MOV R72, 0x8 ;  /* 0x0000000800487802 */ /* 0x000fce0000000f00 */
[----:B------:R-:W-:Y:S05]  /*10260*/  WARPSYNC.COLLECTIVE R75, `(.L_x_26892) ;  /* 0x000000004b087348 */ /* 0x000fea0003c00000 */
[----:B------:R0:W1:Y:S02]  /*10270*/  SHFL.BFLY P6, R72, R103, R72, R74 ;  /* 0x0c00004867487389 */ /* 0x00006400000c004a */
[----:B01----:R-:W-:Y:S01]  /*10280*/  ENDCOLLECTIVE ;  /* 0x000000000000791b */ /* 0x003fe20003800000 */
.L_x_26892:
[----:B------:R-:W-:Y:S01]  /*10290*/  FADD.FTZ R103, R103, R72 ;  /* 0x0000004867677221 */ /* 0x000fe20000010000 */
[----:B------:R-:W-:-:S07]  /*102a0*/  IMAD.MOV.U32 R72, RZ, RZ, 0x10 ;  /* 0x00000010ff487424 */ /* 0x000fce00078e00ff */
[----:B------:R-:W-:Y:S05]  /*102b0*/  WARPSYNC.COLLECTIVE R75, `(.L_x_26893) ;  /* 0x000000004b087348 */ /* 0x000fea0003c00000 */
[----:B------:R0:W1:Y:S02]  /*102c0*/  SHFL.BFLY P6, R72, R103, R72, R74 ;  /* 0x0c00004867487389 */ /* 0x00006400000c004a */
[----:B01----:R-:W-:Y:S01]  /*102d0*/  ENDCOLLECTIVE ;  /* 0x000000000000791b */ /* 0x003fe20003800000 */
.L_x_26893:
[----:B------:R-:W-:Y:S01]  /*102e0*/  MOV R102, R72 ;  /* 0x0000004800667202 */ /* 0x000fe20000000f00 */
[----:B------:R-:W-:Y:S06]  /*102f0*/  BRA `(.L_x_26894) ;  /* 0xffffffe800d87947 */ /* 0x000fec000383ffff */
.L_x_26895:
        /* <DEDUP_REMOVED lines=16> */
.L_x_30556:


//--------------------- .text._ZN10layer_norm13ln_fwd_kernelINS_13Kernel_traitsI6__halfffffjLj1024ELj1ELj4ELj1ELj16ENS_18Kernel_traits_baseILj1024ES2_ffffjLj128EEEEELb1ELb1ELb1ELb1EEEvNS_9FwdParamsE --------------------------
	.section	.text._ZN10layer_norm13ln_fwd_kernelINS_13Kernel_traitsI6__halfffffjLj1024ELj1ELj4ELj1ELj16ENS_18Kernel_traits_baseILj1024ES2_ffffjLj128EEEEELb1ELb1ELb1ELb1EEEvNS_9FwdParamsE,"ax",@progbits
	.align	128
        .global         _ZN10layer_norm13ln_fwd_kernelINS_13Kernel_traitsI6__halfffffjLj1024ELj1ELj4ELj1ELj16ENS_18Kernel_traits_baseILj1024ES2_ffffjLj128EEEEELb1ELb1ELb1ELb1EEEvNS_9FwdParamsE
        .type           _ZN10layer_norm13ln_fwd_kernelINS_13Kernel_traitsI6__halfffffjLj1024ELj1ELj4ELj1ELj16ENS_18Kernel_traits_baseILj1024ES2_ffffjLj128EEEEELb1ELb1ELb1ELb1EEEvNS_9FwdParamsE,@function
        .size           _ZN10layer_norm13ln_fwd_kernelINS_13Kernel_traitsI6__halfffffjLj1024ELj1ELj4ELj1ELj16ENS_18Kernel_traits_baseILj1024ES2_ffffjLj128EEEEELb1ELb1ELb1ELb1EEEvNS_9FwdParamsE,(.L_x_30557 - _ZN10layer_norm13ln_fwd_kernelINS_13Kernel_traitsI6__halfffffjLj1024ELj1ELj4ELj1ELj16ENS_18Kernel_traits_baseILj1024ES2_ffffjLj128EEEEELb1ELb1ELb1ELb1EEEvNS_9FwdParamsE)
        .other          _ZN10layer_norm13ln_fwd_kernelINS_13Kernel_traitsI6__halfffffjLj1024ELj1ELj4ELj1ELj16ENS_18Kernel_traits_baseILj1024ES2_ffffjLj128EEEEELb1ELb1ELb1ELb1EEEvNS_9FwdParamsE,@"STO_CUDA_ENTRY STV_DEFAULT"
_ZN10layer_norm13ln_fwd_kernelINS_13Kernel_traitsI6__halfffffjLj1024ELj1ELj4ELj1ELj16ENS_18Kernel_traits_baseILj1024ES2_ffffjLj128EEEEELb1ELb1ELb1ELb1EEEvNS_9FwdParamsE:
.text._ZN10layer_norm13ln_fwd_kernelINS_13Kernel_traitsI6__halfffffjLj1024ELj1ELj4ELj1ELj16ENS_18Kernel_traits_baseILj1024ES2_ffffjLj128EEEEELb1ELb1ELb1ELb1EEEvNS_9FwdParamsE:
        /* <DEDUP_REMOVED lines=86> */
[----:B------:R-:W-:Y:S01]  /*0560*/  IMAD.WIDE.U32 R82, R82, -0x2daee0ad, RZ ;  /* 0xd2511f5352527825 */ /* 0x000fe200078e00ff */
[----:B------:R-:W-:Y:S02]  /*0570*/  IADD3 R12, P2, R0, UR8, RZ ;  /* 0x00000008000c7c10 */ /* 0x000fe4000ff5e0ff */
[----:B------:R-:W-:Y:S01]  /*0580*/  ISETP.GE.AND P1, PT, R155, UR12, PT ;  /* 0x0000000c9b007c0c */ /* 0x000fe2000bf26270 */
[----:B------:R-:W-:Y:S01]  /*0590*/  IMAD.WIDE.U32 R84, R84, -0x326172a9, RZ ;  /* 0xcd9e8d5754547825 */ /* 0x000fe200078e00ff */
[----:B------:R-:W-:Y:S02]  /*05a0*/  LOP3.LUT R154, R154, 0x1f, RZ, 0xc0, !PT ;  /* 0x0000001f9a9a7812 */ /* 0x000fe400078ec0ff */
[----:B------:R-:W-:Y:S02]  /*05b0*/  LOP3.LUT R74, R83, UR26, R4, 0x96, !PT ;  /* 0x0000001a534a7c12 */ /* 0x000fe4000f8e9604 */
[----:B------:R-:W-:-:S02]  /*05c0*/  LOP3.LUT R72, R85, UR25, R10, 0x96, !PT ;  /* 0x0000001955487c12 */ /* 0x000fc4000f8e960a */
[----:B------:R-:W-:Y:S02]  /*05d0*/  IADD3.X R13, RZ, UR9, RZ, P2, !PT ;  /* 0x00000009ff0d7c10 */ /* 0x000fe400097fe4ff */
[----:B------:R-:W-:Y:S01]  /*05e0*/  LEA R14, P2, R154, UR10, 0x3 ;  /* 0x0000000a9a0e7c11 */ /* 0x000fe2000f8418ff */
[----:B------:R-:W-:Y:S01]  /*05f0*/  UIADD3 UR12, UR4, -0xe443238, URZ ;  /* 0xf1bbcdc8040c7890 */ /* 0x000fe2000fffe03f */
[----:B------:R-:W-:Y:S01]  /*0600*/  IMAD.HI.U32 R7, R74, -0x326172a9, RZ ;  /* 0xcd9e8d574a077827 */ /* 0x000fe200078e00ff */
[----:B------:R-:W-:-:S03]  /*0610*/  UIADD3 UR27, UR5, -0x24c28bd8, URZ ;  /* 0xdb3d7428051b7890 */ /* 0x000fc6000fffe03f */
[----:B------:R-:W-:Y:S01]  /*0620*/  IMAD.HI.U32 R5, R72, -0x2daee0ad, RZ ;  /* 0xd2511f5348057827 */ /* 0x000fe200078e00ff */
[----:B------:R-:W-:-:S03]  /*0630*/  LOP3.LUT R84, R7, UR12, R84, 0x96, !PT ;  /* 0x0000000c07547c12 */ /* 0x000fc6000f8e9654 */
[----:B------:R-:W-:Y:S01]  /*0640*/  IMAD.X R15, RZ, RZ, UR11, P2 ;  /* 0x0000000bff0f7e24 */ /* 0x000fe200090e06ff */
        /* <DEDUP_REMOVED lines=36> */
[----:B------:R-:W-:Y:S01]  /*0890*/  SHF.R.U64 R90, R24, 0x10, R25 ;  /* 0x00000010185a7819 */ /* 0x000fe20000001219 */
[----:B------:R-:W-:Y:S01]  /*08a0*/  HADD2.F32 R27, -RZ, R24.H0_H0 ;  /* 0x20000018ff1b7230 */ /* 0x000fe20000004100 */
[----:B------:R-:W-:-:S02]  /*08b0*/  @!P0 CS2R R18, SRZ ;  /* 0x0000000000128805 */ /* 0x000fc4000001ff00 */
[----:B------:R-:W-:Y:S01]  /*08c0*/  SHF.R.U32.HI R91, RZ, 0x10, R25 ;  /* 0x00000010ff5b7819 */ /* 0x000fe20000011619 */
[----:B------:R-:W-:Y:S01]  /*08d0*/  HADD2.F32 R24, -RZ, R25.H0_H0 ;  /* 0x20000019ff187230 */ /* 0x000fe20000004100 */
[--C-:B------:R-:W-:Y:S01]  /*08e0*/  SHF.R.U64 R92, R22, 0x10, R23.reuse ;  /* 0x00000010165c7819 */ /* 0x100fe20000001217 */
[----:B------:R-:W-:Y:S01]  /*08f0*/  HADD2.F32 R25, -RZ, R22.H0_H0 ;  /* 0x20000016ff197230 */ /* 0x000fe20000004100 */
[----:B------:R-:W-:Y:S02]  /*0900*/  @!P0 CS2R R36, SRZ ;  /* 0x0000000000248805 */ /* 0x000fe4000001ff00 */
        /* <DEDUP_REMOVED lines=10> */
[----:B------:R-:W-:Y:S01]  /*09b0*/  UIADD3 UR28, UR4, -0x700cb87f, URZ ;  /* 0x8ff34781041c7890 */ /* 0x000fe2000fffe03f */
[--C-:B------:R-:W-:Y:S01]  /*09c0*/  SHF.R.U64 R98, R36, 0x10, R37.reuse ;  /* 0x0000001024627819 */ /* 0x100fe20000001225 */
[----:B------:R-:W-:Y:S01]  /*09d0*/  UIADD3 UR29, UR5, -0x695add53, URZ ;  /* 0x96a522ad051d7890 */ /* 0x000fe2000fffe03f */
[----:B------:R-:W-:Y:S01]  /*09e0*/  HADD2.F32 R19, -RZ, R36.H0_H0 ;  /* 0x20000024ff137230 */ /* 0x000fe20000004100 */
[----:B------:R-:W-:Y:S01]  /*09f0*/  SHF.R.U32.HI R99, RZ, 0x10, R37 ;  /* 0x00000010ff637819 */ /* 0x000fe20000011625 */
[----:B------:R-:W-:-:S02]  /*0a00*/  IMAD R74, R74, -0x326172a9, RZ ;  /* 0xcd9e8d574a4a7824 */ /* 0x000fc400078e02ff */
[----:B------:R-:W-:-:S04]  /*0a10*/  IMAD.HI.U32 R17, R82, -0x326172a9, RZ ;  /* 0xcd9e8d5752117827 */ /* 0x000fc800078e00ff */
[----:B------:R-:W-:Y:S01]  /*0a20*/  IMAD R72, R72, -0x2daee0ad, RZ ;  /* 0xd2511f5348487824 */ /* 0x000fe200078e02ff */
[----:B------:R-:W-:Y:S01]  /*0a30*/  HFMA2.MMA R81, -RZ, RZ, 0, 0 ;  /* 0x00000000ff517435 */ /* 0x000fe200000001ff */
[----:B0-----:R-:W-:Y:S01]  /*0a40*/  IMAD.HI.U32 R13, R84, -0x2daee0ad, RZ ;  /* 0xd2511f53540d7827 */ /* 0x001fe200078e00ff */
[----:B------:R-:W-:Y:S01]  /*0a50*/  BSSY B0, `(.L_x_26896) ;  /* 0x0000dfe000007945 */ /* 0x000fe20003800000 */
[----:B------:R-:W-:Y:S01]  /*0a60*/  LOP3.LUT R74, R17, UR28, R74, 0x96, !PT ;  /* 0x0000001c114a7c12 */ /* 0x000fe2000f8e964a */
[----:B------:R-:W-:Y:S01]  /*0a70*/  ULDC.U8 UR8, c[0x0][0x2a0] ;  /* 0x0000a80000087ab9 */ /* 0x000fe20000000000 */
[----:B------:R-:W-:Y:S01]  /*0a80*/  HADD2.F32 R17, -RZ, R37.H0_H0 ;  /* 0x20000025ff117230 */ /* 0x000fe20000004100 */
[----:B------:R-:W-:Y:S01]  /*0a90*/  LOP3.LUT R72, R13, UR29, R72, 0x96, !PT ;  /* 0x0000001d0d487c12 */ /* 0x000fe2000f8e9648 */
[----:B------:R-:W-:Y:S01]  /*0aa0*/  IMAD R82, R82, -0x326172a9, RZ ;  /* 0xcd9e8d5752527824 */ /* 0x000fe200078e02ff */
[----:B------:R-:W-:Y:S01]  /*0ab0*/  LOP3.LUT R80, R80, 0x3, RZ, 0xc0, !PT ;  /* 0x0000000350507812 */ /* 0x000fe200078ec0ff */
[----:B------:R-:W-:Y:S01]  /*0ac0*/  IMAD R84, R84, -0x2daee0ad, RZ ;  /* 0xd2511f5354547824 */ /* 0x000fe200078e02ff */
        /* <DEDUP_REMOVED lines=17> */
[----:B------:R-:W-:Y:S01]  /*0be0*/  HADD2.F32 R99, -RZ, R99.H0_H0 ;  /* 0x20000063ff637230 */ /* 0x000fe20000004100 */
[----:B------:R-:W-:Y:S01]  /*0bf0*/  ISETP.NE.AND P2, PT, RZ, UR8, PT ;  /* 0x00000008ff007c0c */ /* 0x000fe2000bf45270 */
[----:B------:R-:W-:Y:S01]  /*0c00*/  ULDC UR8, c[0x0][0x2d8] ;  /* 0x0000b60000087ab9 */ /* 0x000fe20000000800 */
[----:B--2---:R-:W-:Y:S01]  /*0c10*/  SHF.R.U64 R107, R10, 0x10, R11 ;  /* 0x000000100a6b7819 */ /* 0x004fe2000000120b */
[----:B------:R-:W-:Y:S01]  /*0c20*/  HADD2.F32 R12, -RZ, R10.H0_H0 ;  /* 0x2000000aff0c7230 */ /* 0x000fe20000004100 */
[----:B---3--:R-:W-:Y:S01]  /*0c30*/  SHF.R.U64 R109, R8, 0x10, R9 ;  /* 0x00000010086d7819 */ /* 0x008fe20000001209 */
[----:B------:R-:W-:Y:S01]  /*0c40*/  HADD2.F32 R10, -RZ, R8.H0_H0 ;  /* 0x20000008ff0a7230 */ /* 0x000fe20000004100 */
[----:B----4-:R-:W-:Y:S01]  /*0c50*/  SHF.R.U64 R111, R6, 0x10, R7 ;  /* 0x00000010066f7819 */ /* 0x010fe20000001207 */
[----:B------:R-:W-:Y:S01]  /*0c60*/  HADD2.F32 R8, -RZ, R6.H0_H0 ;  /* 0x20000006ff087230 */ /* 0x000fe20000004100 */
[----:B------:R-:W-:Y:S01]  /*0c70*/  SHF.R.U64 R113, R4, 0x10, R5 ;  /* 0x0000001004717819 */ /* 0x000fe20000001205 */
[----:B------:R-:W-:Y:S01]  /*0c80*/  HADD2.F32 R6, -RZ, R4.H0_H0 ;  /* 0x20000004ff067230 */ /* 0x000fe20000004100 */
[----:B------:R-:W-:-:S02]  /*0c90*/  SHF.R.U32.HI R110, RZ, 0x10, R11 ;  /* 0x00000010ff6e7819 */ /* 0x000fc4000001160b */
[----:B------:R-:W-:Y:S01]  /*0ca0*/  SHF.R.U64 R115, R2, 0x10, R3 ;  /* 0x0000001002737819 */ /* 0x000fe20000001203 */
[----:B------:R-:W-:Y:S01]  /*0cb0*/  HADD2.F32 R4, -RZ, R2.H0_H0 ;  /* 0x20000002ff047230 */ /* 0x000fe20000004100 */
[----:B------:R-:W-:Y:S02]  /*0cc0*/  SHF.R.U32.HI R112, RZ, 0x10, R9 ;  /* 0x00000010ff707819 */ /* 0x000fe40000011609 */
        /* <DEDUP_REMOVED lines=8> */
[----:B------:R-:W-:-:S02]  /*0d50*/  SHF.R.U64 R100, R38, 0x10, R39 ;  /* 0x0000001026647819 */ /* 0x000fc40000001227 */
[----:B------:R-:W-:Y:S02]  /*0d60*/  SHF.R.U32.HI R106, RZ, 0x10, R39 ;  /* 0x00000010ff6a7819 */ /* 0x000fe40000011627 */
[--C-:B------:R-:W-:Y:S02]  /*0d70*/  SHF.R.U64 R101, R40, 0x10, R41.reuse ;  /* 0x0000001028657819 */ /* 0x100fe40000001229 */
[----:B------:R-:W-:Y:S02]  /*0d80*/  SHF.R.U32.HI R108, RZ, 0x10, R41 ;  /* 0x00000010ff6c7819 */ /* 0x000fe40000011629 */
[----:B------:R-:W-:Y:S02]  /*0d90*/  SHF.R.U32.HI R114, RZ, 0x10, R7 ;  /* 0x00000010ff727819 */ /* 0x000fe40000011607 */
[----:B------:R-:W-:Y:S02]  /*0da0*/  SHF.R.U32.HI R116, RZ, 0x10, R5 ;  /* 0x00000010ff747819 */ /* 0x000fe40000011605 */
        /* <DEDUP_REMOVED lines=70> */
.L_x_27204:
        /* <DEDUP_REMOVED lines=16> */
[----:B-1----:R-:W-:-:S05]  /*1310*/  @P0 IMAD.WIDE.U32 R40, R159, 0x10, R40 ;  /* 0x000000109f280825 */ /* 0x002fca00078e0028 */
[----:B------:R-:W2:Y:S01]  /*1320*/  @P0 LDG.E.128 R32, desc[UR6][R40.64] ;  /* 0x0000000628200981 */ /* 0x000ea2000c1e1d00 */
        /* <DEDUP_REMOVED lines=29> */
.L_x_26900:
[----:B------:R-:W-:-:S07]  /*1500*/  MOV R48, R82 ;  /* 0x0000005200307202 */ /* 0x000fce0000000f00 */
.L_x_26901:
[----:B------:R-:W-:Y:S05]  /*1510*/  BSYNC B2 ;  /* 0x0000000000027941 */ /* 0x000fea0003800000 */
.L_x_26899:
        /* <DEDUP_REMOVED lines=16> */
.L_x_26905:
[----:B------:R-:W-:Y:S05]  /*1620*/  BSYNC B3 ;  /* 0x0000000000037941 */ /* 0x000fea0003800000 */
.L_x_26904:
        /* <DEDUP_REMOVED lines=44> */
.L_x_26903:
[----:B------:R-:W-:Y:S05]  /*18f0*/  BSYNC B2 ;  /* 0x0000000000027941 */ /* 0x000fea0003800000 */
.L_x_26902:
        /* <DEDUP_REMOVED lines=10> */
.L_x_26898:
[----:B------:R-:W-:Y:S05]  /*19a0*/  BSYNC B1 ;  /* 0x0000000000017941 */ /* 0x000fea0003800000 */
.L_x_26897:
        /* <DEDUP_REMOVED lines=18> */
.L_x_26909:
[----:B------:R-:W-:-:S07]  /*1ad0*/  IMAD.MOV.U32 R48, RZ, RZ, R82 ;  /* 0x000000ffff307224 */ /* 0x000fce00078e0052 */
.L_x_26910:
[----:B------:R-:W-:Y:S05]  /*1ae0*/  BSYNC B2 ;  /* 0x0000000000027941 */ /* 0x000fea0003800000 */
.L_x_26908:
        /* <DEDUP_REMOVED lines=16> */
.L_x_26914:
[----:B------:R-:W-:Y:S05]  /*1bf0*/  BSYNC B3 ;  /* 0x0000000000037941 */ /* 0x000fea0003800000 */
.L_x_26913:
        /* <DEDUP_REMOVED lines=44> */
.L_x_26912:
[----:B------:R-:W-:Y:S05]  /*1ec0*/  BSYNC B2 ;  /* 0x0000000000027941 */ /* 0x000fea0003800000 */
.L_x_26911:
        /* <DEDUP_REMOVED lines=8> */
[----:B------:R-:W-:-:S04]  /*1f50*/  FMUL.FTZ R69, R149, R42 ;  /* 0x0000002a95457220 */ /* 0x000fc80000410000 */
[----:B------:R-:W-:-:S07]  /*1f60*/  @P0 FADD.FTZ R69, R33, R69 ;  /* 0x0000004521450221 */ /* 0x000fce0000010000 */
.L_x_26907:
[----:B------:R-:W-:Y:S05]  /*1f70*/  BSYNC B1 ;  /* 0x0000000000017941 */ /* 0x000fea0003800000 */
.L_x_26906:
        /* <DEDUP_REMOVED lines=18> */
.L_x_26918:
[----:B------:R-:W-:-:S07]  /*20a0*/  MOV R48, R82 ;  /* 0x0000005200307202 */ /* 0x000fce0000000f00 */
.L_x_26919:
[----:B------:R-:W-:Y:S05]  /*20b0*/  BSYNC B2 ;  /* 0x0000000000027941 */ /* 0x000fea0003800000 */
.L_x_26917:
        /* <DEDUP_REMOVED lines=16> */
.L_x_26923:
[----:B------:R-:W-:Y:S05]  /*21c0*/  BSYNC B3 ;  /* 0x0000000000037941 */ /* 0x000fea0003800000 */
.L_x_26922:
        /* <DEDUP_REMOVED lines=44> */
.L_x_26921:
[----:B------:R-:W-:Y:S05]  /*2490*/  BSYNC B2 ;  /* 0x0000000000027941 */ /* 0x000fea0003800000 */
.L_x_26920:
        /* <DEDUP_REMOVED lines=10> */
.L_x_26916:
[----:B------:R-:W-:Y:S05]  /*2540*/  BSYNC B1 ;  /* 0x0000000000017941 */ /* 0x000fea0003800000 */
.L_x_26915:
        /* <DEDUP_REMOVED lines=18> */
.L_x_26927:
[----:B------:R-:W-:-:S07]  /*2670*/  IMAD.MOV.U32 R48, RZ, RZ, R82 ;  /* 0x000000ffff307224 */ /* 0x000fce00078e0052 */
.L_x_26928:
[----:B------:R-:W-:Y:S05]  /*2680*/  BSYNC B2 ;  /* 0x0000000000027941 */ /* 0x000fea0003800000 */
.L_x_26926:
        /* <DEDUP_REMOVED lines=16> */
.L_x_26932:
[----:B------:R-:W-:Y:S05]  /*2790*/  BSYNC B3 ;  /* 0x0000000000037941 */ /* 0x000fea0003800000 */
.L_x_26931:
        /* <DEDUP_REMOVED lines=44> */
.L_x_26930:
[----:B------:R-:W-:Y:S05]  /*2a60*/  BSYNC B2 ;  /* 0x0000000000027941 */ /* 0x000fea0003800000 */
.L_x_26929:
        /* <DEDUP_REMOVED lines=10> */
.L_x_26925:
[----:B------:R-:W-:Y:S05]  /*2b10*/  BSYNC B1 ;  /* 0x0000000000017941 */ /* 0x000fea0003800000 */
.L_x_26924:
        /* <DEDUP_REMOVED lines=10> */
[----:B0-----:R-:W0:Y:S01]  /*2bc0*/  LDC.64 R44, c[0x0][0x240] ;  /* 0x00009000ff2c7b82 */ /* 0x001e220000000a00 */
        /* <DEDUP_REMOVED lines=10> */
.L_x_26934:
[----:B------:R-:W-:Y:S05]  /*2c70*/  BSYNC B1 ;  /* 0x0000000000017941 */ /* 0x000fea0003800000 */
.L_x_26933:
[----:B--2---:R-:W-:Y:S01]  /*2c80*/  @P3 IMAD.WIDE.U32 R42, R47, 0x10, R42 ;  /* 0x000000102f2a3825 */ /* 0x004fe200078e002a */
[----:B------:R-:W2:Y:S04]  /*2c90*/  @P0 LDG.E.128 R32, desc[UR6][R40.64] ;  /* 0x0000000628200981 */ /* 0x000ea8000c1e1d00 */
[----:B-----5:R3:W5:Y:S01]  /*2ca0*/  @P3 LDG.E.128 R36, desc[UR6][R42.64] ;  /* 0x000000062a243981 */ /* 0x020762000c1e1d00 */
[----:B------:R-:W-:Y:S01]  /*2cb0*/  @!P4 ISETP.NE.U32.AND P1, PT, R102, RZ, PT ;  /* 0x000000ff6600c20c */ /* 0x000fe20003f25070 */
[----:B------:R-:W-:Y:S01]  /*2cc0*/  BSSY B1, `(.L_x_26935) ;  /* 0x000005b000017945 */ /* 0x000fe20003800000 */
[----:B01----:R-:W-:Y:S02]  /*2cd0*/  @!P4 IMAD.MOV.U32 R44, RZ, RZ, R49 ;  /* 0x000000ffff2cc224 */ /* 0x003fe400078e0031 */
[----:B------:R-:W-:-:S04]  /*2ce0*/  @!P4 ISETP.NE.AND.EX P1, PT, R103, RZ, PT, P1 ;  /* 0x000000ff6700c20c */ /* 0x000fc80003f25310 */
[----:B--2---:R-:W-:Y:S01]  /*2cf0*/  @!P4 FSEL R64, R32, RZ, P1 ;  /* 0x000000ff2040c208 */ /* 0x004fe20000800000 */
[----:B---3--:R-:W-:Y:S08]  /*2d00*/  @!P4 BRA `(.L_x_26936) ;  /* 0x000000040058c947 */ /* 0x008ff00003800000 */
        /* <DEDUP_REMOVED lines=12> */
.L_x_26938:
[----:B------:R-:W-:-:S07]  /*2dd0*/  MOV R46, R82 ;  /* 0x00000052002e7202 */ /* 0x000fce0000000f00 */
.L_x_26939:
[----:B------:R-:W-:Y:S05]  /*2de0*/  BSYNC B2 ;  /* 0x0000000000027941 */ /* 0x000fea0003800000 */
.L_x_26937:
        /* <DEDUP_REMOVED lines=16> */
.L_x_26943:
[----:B------:R-:W-:Y:S05]  /*2ef0*/  BSYNC B3 ;  /* 0x0000000000037941 */ /* 0x000fea0003800000 */
.L_x_26942:
        /* <DEDUP_REMOVED lines=44> */
.L_x_26941:
[----:B------:R-:W-:Y:S05]  /*31c0*/  BSYNC B2 ;  /* 0x0000000000027941 */ /* 0x000fea0003800000 */
.L_x_26940:
        /* <DEDUP_REMOVED lines=10> */
.L_x_26936:
[----:B------:R-:W-:Y:S05]  /*3270*/  BSYNC B1 ;  /* 0x0000000000017941 */ /* 0x000fea0003800000 */
.L_x_26935:
        /* <DEDUP_REMOVED lines=18> */
.L_x_26947:
[----:B------:R-:W-:-:S07]  /*33a0*/  IMAD.MOV.U32 R46, RZ, RZ, R82 ;  /* 0x000000ffff2e7224 */ /* 0x000fce00078e0052 */
.L_x_26948:
[----:B------:R-:W-:Y:S05]  /*33b0*/  BSYNC B2 ;  /* 0x0000000000027941 */ /* 0x000fea0003800000 */
.L_x_26946:
        /* <DEDUP_REMOVED lines=16> */
.L_x_26952:
[----:B------:R-:W-:Y:S05]  /*34c0*/  BSYNC B3 ;  /* 0x0000000000037941 */ /* 0x000fea0003800000 */
.L_x_26951:
        /* <DEDUP_REMOVED lines=44> */
.L_x_26950:
[----:B------:R-:W-:Y:S05]  /*3790*/  BSYNC B2 ;  /* 0x0000000000027941 */ /* 0x000fea0003800000 */
.L_x_26949:
        /* <DEDUP_REMOVED lines=8> */
[----:B------:R-:W-:-:S04]  /*3820*/  FMUL.FTZ R65, R145, R42 ;  /* 0x0000002a91417220 */ /* 0x000fc80000410000 */
[----:B------:R-:W-:-:S07]  /*3830*/  @P0 FADD.FTZ R65, R33, R65 ;  /* 0x0000004121410221 */ /* 0x000fce0000010000 */
.L_x_26945:
[----:B------:R-:W-:Y:S05]  /*3840*/  BSYNC B1 ;  /* 0x0000000000017941 */ /* 0x000fea0003800000 */
.L_x_26944:
        /* <DEDUP_REMOVED lines=18> */
.L_x_26956:
[----:B------:R-:W-:-:S07]  /*3970*/  MOV R46, R82 ;  /* 0x00000052002e7202 */ /* 0x000fce0000000f00 */
.L_x_26957:
[----:B------:R-:W-:Y:S05]  /*3980*/  BSYNC B2 ;  /* 0x0000000000027941 */ /* 0x000fea0003800000 */
.L_x_26955:
        /* <DEDUP_REMOVED lines=16> */
.L_x_26961:
[----:B------:R-:W-:Y:S05]  /*3a90*/  BSYNC B3 ;  /* 0x0000000000037941 */ /* 0x000fea0003800000 */
.L_x_26960:
        /* <DEDUP_REMOVED lines=44> */
.L_x_26959:
[----:B------:R-:W-:Y:S05]  /*3d60*/  BSYNC B2 ;  /* 0x0000000000027941 */ /* 0x000fea0003800000 */
.L_x_26958:
        /* <DEDUP_REMOVED lines=10> */
.L_x_26954:
[----:B------:R-:W-:Y:S05]  /*3e10*/  BSYNC B1 ;  /* 0x0000000000017941 */ /* 0x000fea0003800000 */
.L_x_26953:
        /* <DEDUP_REMOVED lines=18> */
.L_x_26965:
[----:B------:R-:W-:-:S07]  /*3f40*/  IMAD.MOV.U32 R46, RZ, RZ, R82 ;  /* 0x000000ffff2e7224 */ /* 0x000fce00078e0052 */
.L_x_26966:
[----:B------:R-:W-:Y:S05]  /*3f50*/  BSYNC B2 ;  /* 0x0000000000027941 */ /* 0x000fea0003800000 */
.L_x_26964:
        /* <DEDUP_REMOVED lines=16> */
.L_x_26970:
[----:B------:R-:W-:Y:S05]  /*4060*/  BSYNC B3 ;  /* 0x0000000000037941 */ /* 0x000fea0003800000 */
.L_x_26969:
        /* <DEDUP_REMOVED lines=44> */
.L_x_26968:
[----:B------:R-:W-:Y:S05]  /*4330*/  BSYNC B2 ;  /* 0x0000000000027941 */ /* 0x000fea0003800000 */
.L_x_26967:
        /* <DEDUP_REMOVED lines=10> */
.L_x_26963:
[----:B------:R-:W-:Y:S05]  /*43e0*/  BSYNC B1 ;  /* 0x0000000000017941 */ /* 0x000fea0003800000 */
.L_x_26962:
        /* <DEDUP_REMOVED lines=20> */
.L_x_26972:
[----:B------:R-:W-:Y:S05]  /*4530*/  BSYNC B1 ;  /* 0x0000000000017941 */ /* 0x000fea0003800000 */
.L_x_26971:
[----:B--2---:R-:W-:Y:S01]  /*4540*/  @P3 IMAD.WIDE.U32 R42, R51, 0x10, R42 ;  /* 0x00000010332a3825 */ /* 0x004fe200078e002a */
[----:B------:R-:W2:Y:S04]  /*4550*/  @P0 LDG.E.128 R32, desc[UR6][R40.64] ;  /* 0x0000000628200981 */ /* 0x000ea8000c1e1d00 */
[----:B-----5:R1:W5:Y:S01]  /*4560*/  @P3 LDG.E.128 R36, desc[UR6][R42.64] ;  /* 0x000000062a243981 */ /* 0x020362000c1e1d00 */
[----:B------:R-:W-:Y:S01]  /*4570*/  @!P4 ISETP.NE.U32.AND P1, PT, R102, RZ, PT ;  /* 0x000000ff6600c20c */ /* 0x000fe20003f25070 */
[----:B------:R-:W-:Y:S01]  /*4580*/  BSSY B1, `(.L_x_26973) ;  /* 0x000005b000017945 */ /* 0x000fe20003800000 */
[----:B0-----:R-:W-:Y:S02]  /*4590*/  @!P4 IMAD.MOV.U32 R44, RZ, RZ, R50 ;  /* 0x000000ffff2cc224 */ /* 0x001fe400078e0032 */
        /* <DEDUP_REMOVED lines=15> */
.L_x_26976:
[----:B------:R-:W-:-:S07]  /*4690*/  MOV R48, R82 ;  /* 0x0000005200307202 */ /* 0x000fce0000000f00 */
.L_x_26977:
[----:B------:R-:W-:Y:S05]  /*46a0*/  BSYNC B2 ;  /* 0x0000000000027941 */ /* 0x000fea0003800000 */
.L_x_26975:
        /* <DEDUP_REMOVED lines=16> */
.L_x_26981:
[----:B------:R-:W-:Y:S05]  /*47b0*/  BSYNC B3 ;  /* 0x0000000000037941 */ /* 0x000fea0003800000 */
.L_x_26980:
        /* <DEDUP_REMOVED lines=44> */
.L_x_26979:
[----:B------:R-:W-:Y:S05]  /*4a80*/  BSYNC B2 ;  /* 0x0000000000027941 */ /* 0x000fea0003800000 */
.L_x_26978:
        /* <DEDUP_REMOVED lines=10> */
.L_x_26974:
[----:B------:R-:W-:Y:S05]  /*4b30*/  BSYNC B1 ;  /* 0x0000000000017941 */ /* 0x000fea0003800000 */
.L_x_26973:
        /* <DEDUP_REMOVED lines=18> */
.L_x_26985:
[----:B------:R-:W-:-:S07]  /*4c60*/  IMAD.MOV.U32 R48, RZ, RZ, R82 ;  /* 0x000000ffff307224 */ /* 0x000fce00078e0052 */
.L_x_26986:
[----:B------:R-:W-:Y:S05]  /*4c70*/  BSYNC B2 ;  /* 0x0000000000027941 */ /* 0x000fea0003800000 */
.L_x_26984:
        /* <DEDUP_REMOVED lines=16> */
.L_x_26990:
[----:B------:R-:W-:Y:S05]  /*4d80*/  BSYNC B3 ;  /* 0x0000000000037941 */ /* 0x000fea0003800000 */
.L_x_26989:
        /* <DEDUP_REMOVED lines=44> */
.L_x_26988:
[----:B------:R-:W-:Y:S05]  /*5050*/  BSYNC B2 ;  /* 0x0000000000027941 */ /* 0x000fea0003800000 */
.L_x_26987:
        /* <DEDUP_REMOVED lines=10> */
.L_x_26983:
[----:B------:R-:W-:Y:S05]  /*5100*/  BSYNC B1 ;  /* 0x0000000000017941 */ /* 0x000fea0003800000 */
.L_x_26982:
        /* <DEDUP_REMOVED lines=18> */
.L_x_26994:
[----:B------:R-:W-:-:S07]  /*5230*/  MOV R48, R82 ;  /* 0x0000005200307202 */ /* 0x000fce0000000f00 */
.L_x_26995:
[----:B------:R-:W-:Y:S05]  /*5240*/  BSYNC B2 ;  /* 0x0000000000027941 */ /* 0x000fea0003800000 */
.L_x_26993:
        /* <DEDUP_REMOVED lines=16> */
.L_x_26999:
[----:B------:R-:W-:Y:S05]  /*5350*/  BSYNC B3 ;  /* 0x0000000000037941 */ /* 0x000fea0003800000 */
.L_x_26998:
        /* <DEDUP_REMOVED lines=44> */
.L_x_26997:
[----:B------:R-:W-:Y:S05]  /*5620*/  BSYNC B2 ;  /* 0x0000000000027941 */ /* 0x000fea0003800000 */
.L_x_26996:
        /* <DEDUP_REMOVED lines=10> */
.L_x_26992:
[----:B------:R-:W-:Y:S05]  /*56d0*/  BSYNC B1 ;  /* 0x0000000000017941 */ /* 0x000fea0003800000 */
.L_x_26991:
        /* <DEDUP_REMOVED lines=18> */
.L_x_27003:
[----:B------:R-:W-:-:S07]  /*5800*/  IMAD.MOV.U32 R48, RZ, RZ, R82 ;  /* 0x000000ffff307224 */ /* 0x000fce00078e0052 */
.L_x_27004:
[----:B------:R-:W-:Y:S05]  /*5810*/  BSYNC B2 ;  /* 0x0000000000027941 */ /* 0x000fea0003800000 */
.L_x_27002:
        /* <DEDUP_REMOVED lines=16> */
.L_x_27008:
[----:B------:R-:W-:Y:S05]  /*5920*/  BSYNC B3 ;  /* 0x0000000000037941 */ /* 0x000fea0003800000 */
.L_x_27007:
        /* <DEDUP_REMOVED lines=44> */
.L_x_27006:
[----:B------:R-:W-:Y:S05]  /*5bf0*/  BSYNC B2 ;  /* 0x0000000000027941 */ /* 0x000fea0003800000 */
.L_x_27005:
        /* <DEDUP_REMOVED lines=10> */
.L_x_27001:
[----:B------:R-:W-:Y:S05]  /*5ca0*/  BSYNC B1 ;  /* 0x0000000000017941 */ /* 0x000fea0003800000 */
.L_x_27000:
        /* <DEDUP_REMOVED lines=10> */
[----:B------:R-:W-:-:S05]  /*5d50*/  IMAD.U32 R46, R128, 0x10000, RZ ;  /* 0x00010000802e7824 */ /* 0x000fca00078e00ff */
[----:B------:R-:W-:Y:S02]  /*5d60*/  LOP3.LUT R53, R46, 0xff0000, RZ, 0xc0, !PT ;  /* 0x00ff00002e357812 */ /* 0x000fe400078ec0ff */
[----:B------:R-:W-:-:S04]  /*5d70*/  LOP3.LUT R46, R129, 0xffff, RZ, 0xc0, !PT ;  /* 0x0000ffff812e7812 */ /* 0x000fc800078ec0ff */
[----:B------:R-:W-:Y:S02]  /*5d80*/  LEA R46, R46, R53, 0x18 ;  /* 0x000000352e2e7211 */ /* 0x000fe400078ec0ff */
[----:B------:R-:W-:-:S05]  /*5d90*/  LOP3.LUT R53, R127, 0xff, RZ, 0xc0, !PT ;  /* 0x000000ff7f357812 */ /* 0x000fca00078ec0ff */
[----:B------:R-:W-:Y:S01]  /*5da0*/  IMAD R46, R53, 0x100, R46 ;  /* 0x00000100352e7824 */ /* 0x000fe200078e022e */
[----:B------:R-:W-:Y:S01]  /*5db0*/  LOP3.LUT R53, R126, 0xff, RZ, 0xc0, !PT ;  /* 0x000000ff7e357812 */ /* 0x000fe200078ec0ff */
[----:B0-----:R-:W-:-:S03]  /*5dc0*/  IMAD.WIDE.U32 R44, R51, 0x4, R44 ;  /* 0x00000004332c7825 */ /* 0x001fc600078e002c */
[----:B------:R-:W-:-:S05]  /*5dd0*/  IADD3 R53, R46, R53, RZ ;  /* 0x000000352e357210 */ /* 0x000fca0007ffe0ff */
[----:B------:R0:W-:Y:S02]  /*5de0*/  STG.E desc[UR6][R44.64], R53 ;  /* 0x000000352c007986 */ /* 0x0001e4000c101906 */
.L_x_27010:
[----:B------:R-:W-:Y:S05]  /*5df0*/  BSYNC B1 ;  /* 0x0000000000017941 */ /* 0x000fea0003800000 */
.L_x_27009:
        /* <DEDUP_REMOVED lines=21> */
.L_x_27014:
[----:B------:R-:W-:-:S07]  /*5f50*/  MOV R46, R82 ;  /* 0x00000052002e7202 */ /* 0x000fce0000000f00 */
.L_x_27015:
[----:B------:R-:W-:Y:S05]  /*5f60*/  BSYNC B2 ;  /* 0x0000000000027941 */ /* 0x000fea0003800000 */
.L_x_27013:
        /* <DEDUP_REMOVED lines=16> */
.L_x_27019:
[----:B------:R-:W-:Y:S05]  /*6070*/  BSYNC B3 ;  /* 0x0000000000037941 */ /* 0x000fea0003800000 */
.L_x_27018:
        /* <DEDUP_REMOVED lines=44> */
.L_x_27017:
[----:B------:R-:W-:Y:S05]  /*6340*/  BSYNC B2 ;  /* 0x0000000000027941 */ /* 0x000fea0003800000 */
.L_x_27016:
        /* <DEDUP_REMOVED lines=10> */
.L_x_27012:
[----:B------:R-:W-:Y:S05]  /*63f0*/  BSYNC B1 ;  /* 0x0000000000017941 */ /* 0x000fea0003800000 */
.L_x_27011:
        /* <DEDUP_REMOVED lines=18> */
.L_x_27023:
[----:B------:R-:W-:-:S07]  /*6520*/  IMAD.MOV.U32 R46, RZ, RZ, R82 ;  /* 0x000000ffff2e7224 */ /* 0x000fce00078e0052 */
.L_x_27024:
[----:B------:R-:W-:Y:S05]  /*6530*/  BSYNC B2 ;  /* 0x0000000000027941 */ /* 0x000fea0003800000 */
.L_x_27022:
        /* <DEDUP_REMOVED lines=16> */
.L_x_27028:
[----:B------:R-:W-:Y:S05]  /*6640*/  BSYNC B3 ;  /* 0x0000000000037941 */ /* 0x000fea0003800000 */
.L_x_27027:
        /* <DEDUP_REMOVED lines=44> */
.L_x_27026:
[----:B------:R-:W-:Y:S05]  /*6910*/  BSYNC B2 ;  /* 0x0000000000027941 */ /* 0x000fea0003800000 */
.L_x_27025:
        /* <DEDUP_REMOVED lines=10> */
.L_x_27021:
[----:B------:R-:W-:Y:S05]  /*69c0*/  BSYNC B1 ;  /* 0x0000000000017941 */ /* 0x000fea0003800000 */
.L_x_27020:
        /* <DEDUP_REMOVED lines=18> */
.L_x_27032:
[----:B------:R-:W-:-:S07]  /*6af0*/  MOV R46, R82 ;  /* 0x00000052002e7202 */ /* 0x000fce0000000f00 */
.L_x_27033:
[----:B------:R-:W-:Y:S05]  /*6b00*/  BSYNC B2 ;  /* 0x0000000000027941 */ /* 0x000fea0003800000 */
.L_x_27031:
        /* <DEDUP_REMOVED lines=16> */
.L_x_27037:
[----:B------:R-:W-:Y:S05]  /*6c10*/  BSYNC B3 ;  /* 0x0000000000037941 */ /* 0x000fea0003800000 */
.L_x_27036:
        /* <DEDUP_REMOVED lines=44> */
.L_x_27035:
[----:B------:R-:W-:Y:S05]  /*6ee0*/  BSYNC B2 ;  /* 0x0000000000027941 */ /* 0x000fea0003800000 */
.L_x_27034:
        /* <DEDUP_REMOVED lines=10> */
.L_x_27030:
[----:B------:R-:W-:Y:S05]  /*6f90*/  BSYNC B1 ;  /* 0x0000000000017941 */ /* 0x000fea0003800000 */
.L_x_27029:
        /* <DEDUP_REMOVED lines=18> */
.L_x_27041:
[----:B------:R-:W-:-:S07]  /*70c0*/  IMAD.MOV.U32 R46, RZ, RZ, R82 ;  /* 0x000000ffff2e7224 */ /* 0x000fce00078e0052 */
.L_x_27042:
[----:B------:R-:W-:Y:S05]  /*70d0*/  BSYNC B2 ;  /* 0x0000000000027941 */ /* 0x000fea0003800000 */
.L_x_27040:
        /* <DEDUP_REMOVED lines=16> */
.L_x_27046:
[----:B------:R-:W-:Y:S05]  /*71e0*/  BSYNC B3 ;  /* 0x0000000000037941 */ /* 0x000fea0003800000 */
.L_x_27045:
        /* <DEDUP_REMOVED lines=44> */
.L_x_27044:
[----:B------:R-:W-:Y:S05]  /*74b0*/  BSYNC B2 ;  /* 0x0000000000027941 */ /* 0x000fea0003800000 */
.L_x_27043:
        /* <DEDUP_REMOVED lines=10> */
.L_x_27039:
[----:B------:R-:W-:Y:S05]  /*7560*/  BSYNC B1 ;  /* 0x0000000000017941 */ /* 0x000fea0003800000 */
.L_x_27038:
[----:B------:R-:W-:Y:S01]  /*7570*/  IMAD.WIDE.U32 R44, R47, 0x10, R104 ;  /* 0x000000102f2c7825 */ /* 0x000fe200078e0068 */
[----:B------:R-:W0:Y:S01]  /*7580*/  @P3 LDC.64 R42, c[0x0][0x220] ;  /* 0x00008800ff2a3b82 */ /* 0x000e220000000a00 */
[----:B------:R-:W-:Y:S02]  /*7590*/  BSSY B1, `(.L_x_27047) ;  /* 0x0000010000017945 */ /* 0x000fe40003800000 */
[----:B------:R-:W-:Y:S01]  /*75a0*/  VIADD R47, R159, 0x80 ;  /* 0x000000809f2f7836 */ /* 0x000fe20000000000 */
[----:B------:R1:W-:Y:S04]  /*75b0*/  STG.E.128 desc[UR6][R44.64], R56 ;  /* 0x000000382c007986 */ /* 0x0003e8000c101d06 */
[----:B------:R-:W2:Y:S01]  /*75c0*/  @P0 LDC.64 R40, c[0x0][0x230] ;  /* 0x00008c00ff280b82 */ /* 0x000ea20000000a00 */
[----:B------:R-:W-:Y:S05]  /*75d0*/  @!P3 BRA `(.L_x_27048) ;  /* 0x00000000002cb947 */ /* 0x000fea0003800000 */
[----:B-1----:R-:W1:Y:S01]  /*75e0*/  LDC.64 R44, c[0x0][0x240] ;  /* 0x00009000ff2c7b82 */ /* 0x002e620000000a00 */
[----:B------:R-:W-:Y:S01]  /*75f0*/  SHF.L.U32 R46, R128, 0x10, RZ ;  /* 0x00000010802e7819 */ /* 0x000fe200000006ff */
[----:B-1----:R-:W-:-:S03]  /*7600*/  IMAD.WIDE.U32 R44, R49, 0x4, R44 ;  /* 0x00000004312c7825 */ /* 0x002fc600078e002c */
[----:B------:R-:W-:Y:S02]  /*7610*/  LOP3.LUT R49, R46, 0xff0000, RZ, 0xc0, !PT ;  /* 0x00ff00002e317812 */ /* 0x000fe400078ec0ff */
[----:B------:R-:W-:-:S05]  /*7620*/  LOP3.LUT R46, R129, 0xffff, RZ, 0xc0, !PT ;  /* 0x0000ffff812e7812 */ /* 0x000fca00078ec0ff */
[----:B------:R-:W-:Y:S01]  /*7630*/  IMAD R46, R46, 0x1000000, R49 ;  /* 0x010000002e2e7824 */ /* 0x000fe200078e0231 */
[----:B------:R-:W-:-:S04]  /*7640*/  LOP3.LUT R49, R127, 0xff, RZ, 0xc0, !PT ;  /* 0x000000ff7f317812 */ /* 0x000fc800078ec0ff */
[----:B------:R-:W-:Y:S02]  /*7650*/  LEA R46, R49, R46, 0x8 ;  /* 0x0000002e312e7211 */ /* 0x000fe400078e40ff */
[----:B------:R-:W-:-:S05]  /*7660*/  LOP3.LUT R49, R126, 0xff, RZ, 0xc0, !PT ;  /* 0x000000ff7e317812 */ /* 0x000fca00078ec0ff */
[----:B------:R-:W-:-:S05]  /*7670*/  IMAD.IADD R49, R46, 0x1, R49 ;  /* 0x000000012e317824 */ /* 0x000fca00078e0231 */
[----:B------:R3:W-:Y:S02]  /*7680*/  STG.E desc[UR6][R44.64], R49 ;  /* 0x000000312c007986 */ /* 0x0007e4000c101906 */
.L_x_27048:
[----:B------:R-:W-:Y:S05]  /*7690*/  BSYNC B1 ;  /* 0x0000000000017941 */ /* 0x000fea0003800000 */
.L_x_27047:
[----:B------:R-:W-:Y:S01]  /*76a0*/  IADD3 R53, R156, 0x80, RZ ;  /* 0x000000809c357810 */ /* 0x000fe20007ffe0ff */
[----:B-123--:R-:W-:-:S04]  /*76b0*/  @P0 IMAD.WIDE.U32 R44, R47, 0x10, R40 ;  /* 0x000000102f2c0825 */ /* 0x00efc800078e0028 */
[----:B0-----:R-:W-:Y:S01]  /*76c0*/  @P3 IMAD.WIDE.U32 R42, R53, 0x10, R42 ;  /* 0x00000010352a3825 */ /* 0x001fe200078e002a */
[----:B------:R-:W2:Y:S04]  /*76d0*/  @P0 LDG.E.128 R32, desc[UR6][R44.64] ;  /* 0x000000062c200981 */ /* 0x000ea8000c1e1d00 */
[----:B-----5:R0:W5:Y:S01]  /*76e0*/  @P3 LDG.E.128 R36, desc[UR6][R42.64] ;  /* 0x000000062a243981 */ /* 0x020162000c1e1d00 */
[----:B------:R-:W-:Y:S01]  /*76f0*/  @!P4 ISETP.NE.U32.AND P1, PT, R102, RZ, PT ;  /* 0x000000ff6600c20c */ /* 0x000fe20003f25070 */
[----:B------:R-:W-:Y:S01]  /*7700*/  BSSY B1, `(.L_x_27049) ;  /* 0x000005b000017945 */ /* 0x000fe20003800000 */
[----:B------:R-:W-:Y:S02]  /*7710*/  @!P4 IMAD.MOV.U32 R49, RZ, RZ, R48 ;  /* 0x000000ffff31c224 */ /* 0x000fe400078e0030 */
        /* <DEDUP_REMOVED lines=15> */
.L_x_27052:
[----:B------:R-:W-:-:S07]  /*7810*/  MOV R46, R82 ;  /* 0x00000052002e7202 */ /* 0x000fce0000000f00 */
.L_x_27053:
[----:B------:R-:W-:Y:S05]  /*7820*/  BSYNC B2 ;  /* 0x0000000000027941 */ /* 0x000fea0003800000 */
.L_x_27051:
        /* <DEDUP_REMOVED lines=16> */
.L_x_27057:
[----:B------:R-:W-:Y:S05]  /*7930*/  BSYNC B3 ;  /* 0x0000000000037941 */ /* 0x000fea0003800000 */
.L_x_27056:
        /* <DEDUP_REMOVED lines=44> */
.L_x_27055:
[----:B------:R-:W-:Y:S05]  /*7c00*/  BSYNC B2 ;  /* 0x0000000000027941 */ /* 0x000fea0003800000 */
.L_x_27054:
        /* <DEDUP_REMOVED lines=10> */
.L_x_27050:
[----:B------:R-:W-:Y:S05]  /*7cb0*/  BSYNC B1 ;  /* 0x0000000000017941 */ /* 0x000fea0003800000 */
.L_x_27049:
        /* <DEDUP_REMOVED lines=18> */
.L_x_27061:
[----:B------:R-:W-:-:S07]  /*7de0*/  IMAD.MOV.U32 R41, RZ, RZ, R82 ;  /* 0x000000ffff297224 */ /* 0x000fce00078e0052 */
.L_x_27062:
[----:B------:R-:W-:Y:S05]  /*7df0*/  BSYNC B2 ;  /* 0x0000000000027941 */ /* 0x000fea0003800000 */
.L_x_27060:
        /* <DEDUP_REMOVED lines=16> */
.L_x_27066:
[----:B------:R-:W-:Y:S05]  /*7f00*/  BSYNC B3 ;  /* 0x0000000000037941 */ /* 0x000fea0003800000 */
.L_x_27065:
        /* <DEDUP_REMOVED lines=44> */
.L_x_27064:
[----:B------:R-:W-:Y:S05]  /*81d0*/  BSYNC B2 ;  /* 0x0000000000027941 */ /* 0x000fea0003800000 */
.L_x_27063:
        /* <DEDUP_REMOVED lines=10> */
.L_x_27059:
[----:B------:R-:W-:Y:S05]  /*8280*/  BSYNC B1 ;  /* 0x0000000000017941 */ /* 0x000fea0003800000 */
.L_x_27058:
        /* <DEDUP_REMOVED lines=18> */
.L_x_27070:
[----:B------:R-:W-:-:S07]  /*83b0*/  MOV R46, R82 ;  /* 0x00000052002e7202 */ /* 0x000fce0000000f00 */
.L_x_27071:
[----:B------:R-:W-:Y:S05]  /*83c0*/  BSYNC B2 ;  /* 0x0000000000027941 */ /* 0x000fea0003800000 */
.L_x_27069:
        /* <DEDUP_REMOVED lines=16> */
.L_x_27075:
[----:B------:R-:W-:Y:S05]  /*84d0*/  BSYNC B3 ;  /* 0x0000000000037941 */ /* 0x000fea0003800000 */
.L_x_27074:
        /* <DEDUP_REMOVED lines=44> */
.L_x_27073:
[----:B------:R-:W-:Y:S05]  /*87a0*/  BSYNC B2 ;  /* 0x0000000000027941 */ /* 0x000fea0003800000 */
.L_x_27072:
        /* <DEDUP_REMOVED lines=10> */
.L_x_27068:
[----:B------:R-:W-:Y:S05]  /*8850*/  BSYNC B1 ;  /* 0x0000000000017941 */ /* 0x000fea0003800000 */
.L_x_27067:
        /* <DEDUP_REMOVED lines=18> */
.L_x_27079:
[----:B------:R-:W-:-:S07]  /*8980*/  IMAD.MOV.U32 R43, RZ, RZ, R82 ;  /* 0x000000ffff2b7224 */ /* 0x000fce00078e0052 */
.L_x_27080:
[----:B------:R-:W-:Y:S05]  /*8990*/  BSYNC B2 ;  /* 0x0000000000027941 */ /* 0x000fea0003800000 */
.L_x_27078:
        /* <DEDUP_REMOVED lines=16> */
.L_x_27084:
[----:B------:R-:W-:Y:S05]  /*8aa0*/  BSYNC B3 ;  /* 0x0000000000037941 */ /* 0x000fea0003800000 */
.L_x_27083:
        /* <DEDUP_REMOVED lines=44> */
.L_x_27082:
[----:B------:R-:W-:Y:S05]  /*8d70*/  BSYNC B2 ;  /* 0x0000000000027941 */ /* 0x000fea0003800000 */
.L_x_27081:
        /* <DEDUP_REMOVED lines=10> */
.L_x_27077:
[----:B------:R-:W-:Y:S05]  /*8e20*/  BSYNC B1 ;  /* 0x0000000000017941 */ /* 0x000fea0003800000 */
.L_x_27076:
[----:B------:R-:W-:Y:S01]  /*8e30*/  IMAD.WIDE.U32 R46, R47, 0x10, R104 ;  /* 0x000000102f2e7825 */ /* 0x000fe200078e0068 */
[----:B------:R-:W0:Y:S01]  /*8e40*/  @P0 LDC.64 R48, c[0x0][0x230] ;  /* 0x00008c00ff300b82 */ /* 0x000e220000000a00 */
[----:B------:R-:W-:Y:S02]  /*8e50*/  BSSY B1, `(.L_x_27085) ;  /* 0x0000011000017945 */ /* 0x000fe40003800000 */
[----:B------:R-:W-:Y:S01]  /*8e60*/  VIADD R51, R159, 0xa0 ;  /* 0x000000a09f337836 */ /* 0x000fe20000000000 */
[----:B------:R1:W-:Y:S04]  /*8e70*/  STG.E.128 desc[UR6][R46.64], R40 ;  /* 0x000000282e007986 */ /* 0x0003e8000c101d06 */
[----:B------:R-:W2:Y:S01]  /*8e80*/  @P3 LDC.64 R44, c[0x0][0x220] ;  /* 0x00008800ff2c3b82 */ /* 0x000ea20000000a00 */
[----:B0-----:R-:W-:Y:S01]  /*8e90*/  @P0 IMAD.WIDE.U32 R48, R51, 0x10, R48 ;  /* 0x0000001033300825 */ /* 0x001fe200078e0030 */
[----:B-1----:R-:W-:Y:S06]  /*8ea0*/  @!P3 BRA `(.L_x_27086) ;  /* 0x00000000002cb947 */ /* 0x002fec0003800000 */
[----:B------:R-:W0:Y:S01]  /*8eb0*/  LDC.64 R46, c[0x0][0x240] ;  /* 0x00009000ff2e7b82 */ /* 0x000e220000000a00 */
[----:B------:R-:W-:Y:S01]  /*8ec0*/  SHF.L.U32 R52, R128, 0x10, RZ ;  /* 0x0000001080347819 */ /* 0x000fe200000006ff */
[----:B0-----:R-:W-:-:S03]  /*8ed0*/  IMAD.WIDE.U32 R46, R53, 0x4, R46 ;  /* 0x00000004352e7825 */ /* 0x001fc600078e002e */
        /* <DEDUP_REMOVED lines=8> */
.L_x_27086:
[----:B------:R-:W-:Y:S05]  /*8f60*/  BSYNC B1 ;  /* 0x0000000000017941 */ /* 0x000fea0003800000 */
.L_x_27085:
[----:B------:R-:W-:Y:S01]  /*8f70*/  IADD3 R161, R156, 0xa0, RZ ;  /* 0x000000a09ca17810 */ /* 0x000fe20007ffe0ff */
[----:B------:R-:W3:Y:S04]  /*8f80*/  @P0 LDG.E.128 R32, desc[UR6][R48.64] ;  /* 0x0000000630200981 */ /* 0x000ee8000c1e1d00 */
[----:B--2---:R-:W-:-:S05]  /*8f90*/  @P3 IMAD.WIDE.U32 R44, R161, 0x10, R44 ;  /* 0x00000010a12c3825 */ /* 0x004fca00078e002c */
[----:B-----5:R1:W5:Y:S01]  /*8fa0*/  @P3 LDG.E.128 R36, desc[UR6][R44.64] ;  /* 0x000000062c243981 */ /* 0x020362000c1e1d00 */
[----:B------:R-:W-:Y:S01]  /*8fb0*/  @!P4 ISETP.NE.U32.AND P1, PT, R102, RZ, PT ;  /* 0x000000ff6600c20c */ /* 0x000fe20003f25070 */
[----:B------:R-:W-:Y:S01]  /*8fc0*/  BSSY B1, `(.L_x_27087) ;  /* 0x000005b000017945 */ /* 0x000fe20003800000 */
[----:B0-----:R-:W-:Y:S02]  /*8fd0*/  @!P4 IMAD.MOV.U32 R46, RZ, RZ, R50 ;  /* 0x000000ffff2ec224 */ /* 0x001fe400078e0032 */
[----:B------:R-:W-:-:S04]  /*8fe0*/  @!P4 ISETP.NE.AND.EX P1, PT, R103, RZ, PT, P1 ;  /* 0x000000ff6700c20c */ /* 0x000fc80003f25310 */
[----:B---3--:R-:W-:Y:S01]  /*8ff0*/  @!P4 FSEL R52, R32, RZ, P1 ;  /* 0x000000ff2034c208 */ /* 0x008fe20000800000 */
        /* <DEDUP_REMOVED lines=13> */
.L_x_27090:
[----:B------:R-:W-:-:S07]  /*90d0*/  MOV R52, R82 ;  /* 0x0000005200347202 */ /* 0x000fce0000000f00 */
.L_x_27091:
[----:B------:R-:W-:Y:S05]  /*90e0*/  BSYNC B2 ;  /* 0x0000000000027941 */ /* 0x000fea0003800000 */
.L_x_27089:
        /* <DEDUP_REMOVED lines=16> */
.L_x_27095:
[----:B------:R-:W-:Y:S05]  /*91f0*/  BSYNC B3 ;  /* 0x0000000000037941 */ /* 0x000fea0003800000 */
.L_x_27094:
        /* <DEDUP_REMOVED lines=44> */
.L_x_27093:
[----:B------:R-:W-:Y:S05]  /*94c0*/  BSYNC B2 ;  /* 0x0000000000027941 */ /* 0x000fea0003800000 */
.L_x_27092:
[----:B------:R-:W-:Y:S01]  /*94d0*/  I2FP.F32.U32 R44, R52 ;  /* 0x00000034002c7245 */ /* 0x000fe20000201000 */
[----:B------:R-:W-:-:S04]  /*94e0*/  IMAD.MOV.U32 R45, RZ, RZ, 0x2f800000 ;  /* 0x2f800000ff2d7424 */ /* 0x000fc800078e00ff */
[----:B------:R-:W-:-:S05]  /*94f0*/  FFMA.FTZ R44, R44, R45, 1.1641532182693481445e-10 ;  /* 0x2f0000002c2c7423 */ /* 0x000fca000001002d */
[----:B------:R-:W-:Y:S01]  /*9500*/  FSETP.GTU.FTZ.AND P1, PT, R44, UR9, PT ;  /* 0x000000092c007c0b */ /* 0x000fe2000bf3c000 */
[----:B-----5:R-:W-:-:S03]  /*9510*/  FMUL.FTZ R44, R36, UR11 ;  /* 0x0000000b242c7c20 */ /* 0x020fc60008410000 */
[----:B------:R-:W-:Y:S01]  /*9520*/  SEL R126, RZ, 0x1, P1 ;  /* 0x00000001ff7e7807 */ /* 0x000fe20000800000 */
[----:B------:R-:W-:-:S05]  /*9530*/  FMUL.FTZ R44, R44, UR10 ;  /* 0x0000000a2c2c7c20 */ /* 0x000fca0008410000 */
[----:B------:R-:W-:-:S05]  /*9540*/  FSEL R45, R44, RZ, !P1 ;  /* 0x000000ff2c2d7208 */ /* 0x000fca0004800000 */
[----:B------:R-:W-:-:S04]  /*9550*/  FMUL.FTZ R52, R130, R45 ;  /* 0x0000002d82347220 */ /* 0x000fc80000410000 */
[----:B------:R-:W-:-:S07]  /*9560*/  @P0 FADD.FTZ R52, R32, R52 ;  /* 0x0000003420340221 */ /* 0x000fce0000010000 */
.L_x_27088:
[----:B------:R-:W-:Y:S05]  /*9570*/  BSYNC B1 ;  /* 0x0000000000017941 */ /* 0x000fea0003800000 */
.L_x_27087:
        /* <DEDUP_REMOVED lines=18> */
.L_x_27099:
[----:B------:R-:W-:-:S07]  /*96a0*/  IMAD.MOV.U32 R50, RZ, RZ, R82 ;  /* 0x000000ffff327224 */ /* 0x000fce00078e0052 */
.L_x_27100:
[----:B------:R-:W-:Y:S05]  /*96b0*/  BSYNC B2 ;  /* 0x0000000000027941 */ /* 0x000fea0003800000 */
.L_x_27098:
        /* <DEDUP_REMOVED lines=16> */
.L_x_27104:
[----:B------:R-:W-:Y:S05]  /*97c0*/  BSYNC B3 ;  /* 0x0000000000037941 */ /* 0x000fea0003800000 */
.L_x_27103:
        /* <DEDUP_REMOVED lines=44> */
.L_x_27102:
[----:B------:R-:W-:Y:S05]  /*9a90*/  BSYNC B2 ;  /* 0x0000000000027941 */ /* 0x000fea0003800000 */
.L_x_27101:
        /* <DEDUP_REMOVED lines=10> */
.L_x_27097:
[----:B------:R-:W-:Y:S05]  /*9b40*/  BSYNC B1 ;  /* 0x0000000000017941 */ /* 0x000fea0003800000 */
.L_x_27096:
        /* <DEDUP_REMOVED lines=18> */
.L_x_27108:
[----:B------:R-:W-:-:S07]  /*9c70*/  IMAD.MOV.U32 R50, RZ, RZ, R82 ;  /* 0x000000ffff327224 */ /* 0x000fce00078e0052 */
.L_x_27109:
[----:B------:R-:W-:Y:S05]  /*9c80*/  BSYNC B2 ;  /* 0x0000000000027941 */ /* 0x000fea0003800000 */
.L_x_27107:
        /* <DEDUP_REMOVED lines=16> */
.L_x_27113:
[----:B------:R-:W-:Y:S05]  /*9d90*/  BSYNC B3 ;  /* 0x0000000000037941 */ /* 0x000fea0003800000 */
.L_x_27112:
        /* <DEDUP_REMOVED lines=44> */
.L_x_27111:
[----:B------:R-:W-:Y:S05]  /*a060*/  BSYNC B2 ;  /* 0x0000000000027941 */ /* 0x000fea0003800000 */
.L_x_27110:
[----:B------:R-:W-:Y:S02]  /*a070*/  I2FP.F32.U32 R44, R50 ;  /* 0x00000032002c7245 */ /* 0x000fe40000201000 */
[----:B------:R-:W-:-:S05]  /*a080*/  MOV R47, 0x2f800000 ;  /* 0x2f800000002f7802 */ /* 0x000fca0000000f00 */
        /* <DEDUP_REMOVED lines=8> */
.L_x_27106:
[----:B------:R-:W-:Y:S05]  /*a110*/  BSYNC B1 ;  /* 0x0000000000017941 */ /* 0x000fea0003800000 */
.L_x_27105:
        /* <DEDUP_REMOVED lines=18> */
.L_x_27117:
[----:B------:R-:W-:-:S07]  /*a240*/  MOV R50, R82 ;  /* 0x0000005200327202 */ /* 0x000fce0000000f00 */
.L_x_27118:
[----:B------:R-:W-:Y:S05]  /*a250*/  BSYNC B2 ;  /* 0x0000000000027941 */ /* 0x000fea0003800000 */
.L_x_27116:
        /* <DEDUP_REMOVED lines=16> */
.L_x_27122:
[----:B------:R-:W-:Y:S05]  /*a360*/  BSYNC B3 ;  /* 0x0000000000037941 */ /* 0x000fea0003800000 */
.L_x_27121:
        /* <DEDUP_REMOVED lines=44> */
.L_x_27120:
[----:B------:R-:W-:Y:S05]  /*a630*/  BSYNC B2 ;  /* 0x0000000000027941 */ /* 0x000fea0003800000 */
.L_x_27119:
[----:B------:R-:W-:Y:S01]  /*a640*/  HFMA2.MMA R45, -RZ, RZ, 0.1171875, 0 ;  /* 0x2f800000ff2d7435 */ /* 0x000fe200000001ff */
[----:B------:R-:W-:-:S09]  /*a650*/  I2FP.F32.U32 R44, R50 ;  /* 0x00000032002c7245 */ /* 0x000fd20000201000 */
        /* <DEDUP_REMOVED lines=8> */
.L_x_27115:
[----:B------:R-:W-:Y:S05]  /*a6e0*/  BSYNC B1 ;  /* 0x0000000000017941 */ /* 0x000fea0003800000 */
.L_x_27114:
[----:B------:R-:W-:Y:S01]  /*a6f0*/  IMAD.WIDE.U32 R44, R51, 0x10, R104 ;  /* 0x00000010332c7825 */ /* 0x000fe200078e0068 */
[----:B------:R-:W0:Y:S01]  /*a700*/  @P0 LDC.64 R46, c[0x0][0x230] ;  /* 0x00008c00ff2e0b82 */ /* 0x000e220000000a00 */
[----:B------:R-:W-:Y:S03]  /*a710*/  BSSY B1, `(.L_x_27123) ;  /* 0x000000e000017945 */ /* 0x000fe60003800000 */
[----:B------:R1:W-:Y:S01]  /*a720*/  STG.E.128 desc[UR6][R44.64], R52 ;  /* 0x000000342c007986 */ /* 0x0003e2000c101d06 */
[----:B------:R-:W-:Y:S05]  /*a730*/  @!P3 BRA `(.L_x_27124) ;  /* 0x00000000002cb947 */ /* 0x000fea0003800000 */
[----:B-1----:R-:W1:Y:S01]  /*a740*/  LDC.64 R44, c[0x0][0x240] ;  /* 0x00009000ff2c7b82 */ /* 0x002e620000000a00 */
[----:B------:R-:W-:-:S04]  /*a750*/  SHF.L.U32 R48, R128, 0x10, RZ ;  /* 0x0000001080307819 */ /* 0x000fc800000006ff */
[----:B------:R-:W-:Y:S02]  /*a760*/  LOP3.LUT R51, R48, 0xff0000, RZ, 0xc0, !PT ;  /* 0x00ff000030337812 */ /* 0x000fe400078ec0ff */
[----:B------:R-:W-:-:S05]  /*a770*/  LOP3.LUT R48, R129, 0xffff, RZ, 0xc0, !PT ;  /* 0x0000ffff81307812 */ /* 0x000fca00078ec0ff */
[----:B------:R-:W-:Y:S01]  /*a780*/  IMAD R48, R48, 0x1000000, R51 ;  /* 0x0100000030307824 */ /* 0x000fe200078e0233 */
[----:B------:R-:W-:-:S04]  /*a790*/  LOP3.LUT R51, R127, 0xff, RZ, 0xc0, !PT ;  /* 0x000000ff7f337812 */ /* 0x000fc800078ec0ff */
[----:B------:R-:W-:Y:S02]  /*a7a0*/  LEA R48, R51, R48, 0x8 ;  /* 0x0000003033307211 */ /* 0x000fe400078e40ff */
[----:B------:R-:W-:-:S04]  /*a7b0*/  LOP3.LUT R51, R126, 0xff, RZ, 0xc0, !PT ;  /* 0x000000ff7e337812 */ /* 0x000fc800078ec0ff */
[----:B------:R-:W-:Y:S01]  /*a7c0*/  IADD3 R51, R48, R51, RZ ;  /* 0x0000003330337210 */ /* 0x000fe20007ffe0ff */
[----:B-1----:R-:W-:-:S05]  /*a7d0*/  IMAD.WIDE.U32 R44, R161, 0x4, R44 ;  /* 0x00000004a12c7825 */ /* 0x002fca00078e002c */
[----:B------:R2:W-:Y:S02]  /*a7e0*/  STG.E desc[UR6][R44.64], R51 ;  /* 0x000000332c007986 */ /* 0x0005e4000c101906 */
.L_x_27124:
[----:B------:R-:W-:Y:S05]  /*a7f0*/  BSYNC B1 ;  /* 0x0000000000017941 */ /* 0x000fea0003800000 */
.L_x_27123:
[----:B-12---:R-:W1:Y:S01]  /*a800*/  @P3 LDC.64 R44, c[0x0][0x220] ;  /* 0x00008800ff2c3b82 */ /* 0x006e620000000a00 */
[----:B------:R-:W-:Y:S01]  /*a810*/  VIADD R163, R159, 0xc0 ;  /* 0x000000c09fa37836 */ /* 0x000fe20000000000 */
[----:B------:R-:W-:-:S03]  /*a820*/  IADD3 R161, R156, 0xc0, RZ ;  /* 0x000000c09ca17810 */ /* 0x000fc60007ffe0ff */
[----:B0-----:R-:W-:-:S05]  /*a830*/  @P0 IMAD.WIDE.U32 R46, R163, 0x10, R46 ;  /* 0x00000010a32e0825 */ /* 0x001fca00078e002e */
[----:B------:R-:W2:Y:S01]  /*a840*/  @P0 LDG.E.128 R32, desc[UR6][R46.64] ;  /* 0x000000062e200981 */ /* 0x000ea2000c1e1d00 */
[----:B-1----:R-:W-:-:S05]  /*a850*/  @P3 IMAD.WIDE.U32 R44, R161, 0x10, R44 ;  /* 0x00000010a12c3825 */ /* 0x002fca00078e002c */
[----:B-----5:R0:W5:Y:S01]  /*a860*/  @P3 LDG.E.128 R36, desc[UR6][R44.64] ;  /* 0x000000062c243981 */ /* 0x020162000c1e1d00 */
[----:B------:R-:W-:Y:S01]  /*a870*/  @!P4 ISETP.NE.U32.AND P1, PT, R102, RZ, PT ;  /* 0x000000ff6600c20c */ /* 0x000fe20003f25070 */
[----:B------:R-:W-:Y:S01]  /*a880*/  BSSY B1, `(.L_x_27125) ;  /* 0x000005b000017945 */ /* 0x000fe20003800000 */
[----:B------:R-:W-:Y:S02]  /*a890*/  @!P4 MOV R51, R49 ;  /* 0x000000310033c202 */ /* 0x000fe40000000f00 */
        /* <DEDUP_REMOVED lines=15> */
.L_x_27128:
[----:B------:R-:W-:-:S07]  /*a990*/  MOV R50, R82 ;  /* 0x0000005200327202 */ /* 0x000fce0000000f00 */
.L_x_27129:
[----:B------:R-:W-:Y:S05]  /*a9a0*/  BSYNC B2 ;  /* 0x0000000000027941 */ /* 0x000fea0003800000 */
.L_x_27127:
        /* <DEDUP_REMOVED lines=16> */
.L_x_27133:
[----:B------:R-:W-:Y:S05]  /*aab0*/  BSYNC B3 ;  /* 0x0000000000037941 */ /* 0x000fea0003800000 */
.L_x_27132:
        /* <DEDUP_REMOVED lines=44> */
.L_x_27131:
[----:B------:R-:W-:Y:S05]  /*ad80*/  BSYNC B2 ;  /* 0x0000000000027941 */ /* 0x000fea0003800000 */
.L_x_27130:
        /* <DEDUP_REMOVED lines=10> */
.L_x_27126:
[----:B------:R-:W-:Y:S05]  /*ae30*/  BSYNC B1 ;  /* 0x0000000000017941 */ /* 0x000fea0003800000 */
.L_x_27125:
        /* <DEDUP_REMOVED lines=18> */
.L_x_27137:
[----:B------:R-:W-:-:S07]  /*af60*/  IMAD.MOV.U32 R49, RZ, RZ, R82 ;  /* 0x000000ffff317224 */ /* 0x000fce00078e0052 */
.L_x_27138:
[----:B------:R-:W-:Y:S05]  /*af70*/  BSYNC B2 ;  /* 0x0000000000027941 */ /* 0x000fea0003800000 */
.L_x_27136:
        /* <DEDUP_REMOVED lines=16> */
.L_x_27142:
[----:B------:R-:W-:Y:S05]  /*b080*/  BSYNC B3 ;  /* 0x0000000000037941 */ /* 0x000fea0003800000 */
.L_x_27141:
        /* <DEDUP_REMOVED lines=44> */
.L_x_27140:
[----:B------:R-:W-:Y:S05]  /*b350*/  BSYNC B2 ;  /* 0x0000000000027941 */ /* 0x000fea0003800000 */
.L_x_27139:
        /* <DEDUP_REMOVED lines=10> */
.L_x_27135:
[----:B------:R-:W-:Y:S05]  /*b400*/  BSYNC B1 ;  /* 0x0000000000017941 */ /* 0x000fea0003800000 */
.L_x_27134:
        /* <DEDUP_REMOVED lines=18> */
.L_x_27146:
[----:B------:R-:W-:-:S07]  /*b530*/  MOV R80, R82 ;  /* 0x0000005200507202 */ /* 0x000fce0000000f00 */
.L_x_27147:
[----:B------:R-:W-:Y:S05]  /*b540*/  BSYNC B2 ;  /* 0x0000000000027941 */ /* 0x000fea0003800000 */
.L_x_27145:
        /* <DEDUP_REMOVED lines=16> */
.L_x_27151:
[----:B------:R-:W-:Y:S05]  /*b650*/  BSYNC B3 ;  /* 0x0000000000037941 */ /* 0x000fea0003800000 */
.L_x_27150:
        /* <DEDUP_REMOVED lines=44> */
.L_x_27149:
[----:B------:R-:W-:Y:S05]  /*b920*/  BSYNC B2 ;  /* 0x0000000000027941 */ /* 0x000fea0003800000 */
.L_x_27148:
        /* <DEDUP_REMOVED lines=10> */
.L_x_27144:
[----:B------:R-:W-:Y:S05]  /*b9d0*/  BSYNC B1 ;  /* 0x0000000000017941 */ /* 0x000fea0003800000 */
.L_x_27143:
        /* <DEDUP_REMOVED lines=18> */
.L_x_27155:
[----:B------:R-:W-:-:S07]  /*bb00*/  MOV R51, R82 ;  /* 0x0000005200337202 */ /* 0x000fce0000000f00 */
.L_x_27156:
[----:B------:R-:W-:Y:S05]  /*bb10*/  BSYNC B2 ;  /* 0x0000000000027941 */ /* 0x000fea0003800000 */
.L_x_27154:
        /* <DEDUP_REMOVED lines=16> */
.L_x_27160:
[----:B------:R-:W-:Y:S05]  /*bc20*/  BSYNC B3 ;  /* 0x0000000000037941 */ /* 0x000fea0003800000 */
.L_x_27159:
        /* <DEDUP_REMOVED lines=44> */
.L_x_27158:
[----:B------:R-:W-:Y:S05]  /*bef0*/  BSYNC B2 ;  /* 0x0000000000027941 */ /* 0x000fea0003800000 */
.L_x_27157:
        /* <DEDUP_REMOVED lines=10> */
.L_x_27153:
[----:B------:R-:W-:Y:S05]  /*bfa0*/  BSYNC B1 ;  /* 0x0000000000017941 */ /* 0x000fea0003800000 */
.L_x_27152:
[----:B------:R-:W-:Y:S01]  /*bfb0*/  IMAD.WIDE.U32 R44, R163, 0x10, R104 ;  /* 0x00000010a32c7825 */ /* 0x000fe200078e0068 */
[----:B------:R-:W-:Y:S04]  /*bfc0*/  BSSY B1, `(.L_x_27161) ;  /* 0x000000e000017945 */ /* 0x000fe80003800000 */
[----:B------:R0:W-:Y:S01]  /*bfd0*/  STG.E.128 desc[UR6][R44.64], R48 ;  /* 0x000000302c007986 */ /* 0x0001e2000c101d06 */
[----:B------:R-:W-:Y:S05]  /*bfe0*/  @!P3 BRA `(.L_x_27162) ;  /* 0x00000000002cb947 */ /* 0x000fea0003800000 */
[----:B0-----:R-:W-:-:S04]  /*bff0*/  SHF.L.U32 R44, R128, 0x10, RZ ;  /* 0x00000010802c7819 */ /* 0x001fc800000006ff */
[----:B------:R-:W-:Y:S02]  /*c000*/  LOP3.LUT R45, R44, 0xff0000, RZ, 0xc0, !PT ;  /* 0x00ff00002c2d7812 */ /* 0x000fe400078ec0ff */
[----:B------:R-:W-:-:S04]  /*c010*/  LOP3.LUT R44, R129, 0xffff, RZ, 0xc0, !PT ;  /* 0x0000ffff812c7812 */ /* 0x000fc800078ec0ff */
[----:B------:R-:W-:Y:S02]  /*c020*/  LEA R44, R44, R45, 0x18 ;  /* 0x0000002d2c2c7211 */ /* 0x000fe400078ec0ff */
[----:B------:R-:W-:-:S05]  /*c030*/  LOP3.LUT R45, R127, 0xff, RZ, 0xc0, !PT ;  /* 0x000000ff7f2d7812 */ /* 0x000fca00078ec0ff */
[----:B------:R-:W-:Y:S01]  /*c040*/  IMAD R44, R45, 0x100, R44 ;  /* 0x000001002d2c7824 */ /* 0x000fe200078e022c */
[----:B------:R-:W-:-:S04]  /*c050*/  LOP3.LUT R45, R126, 0xff, RZ, 0xc0, !PT ;  /* 0x000000ff7e2d7812 */ /* 0x000fc800078ec0ff */
[----:B------:R-:W-:Y:S02]  /*c060*/  IADD3 R47, R44, R45, RZ ;  /* 0x0000002d2c2f7210 */ /* 0x000fe40007ffe0ff */
[----:B------:R-:W0:Y:S02]  /*c070*/  LDC.64 R44, c[0x0][0x240] ;  /* 0x00009000ff2c7b82 */ /* 0x000e240000000a00 */
[----:B0-----:R-:W-:-:S05]  /*c080*/  IMAD.WIDE.U32 R44, R161, 0x4, R44 ;  /* 0x00000004a12c7825 */ /* 0x001fca00078e002c */
[----:B------:R1:W-:Y:S02]  /*c090*/  STG.E desc[UR6][R44.64], R47 ;  /* 0x0000002f2c007986 */ /* 0x0003e4000c101906 */
.L_x_27162:
[----:B------:R-:W-:Y:S05]  /*c0a0*/  BSYNC B1 ;  /* 0x0000000000017941 */ /* 0x000fea0003800000 */
.L_x_27161:
[----:B01----:R-:W0:Y:S01]  /*c0b0*/  @P0 LDC.64 R44, c[0x0][0x230] ;  /* 0x00008c00ff2c0b82 */ /* 0x003e220000000a00 */
[----:B------:R-:W-:-:S07]  /*c0c0*/  IADD3 R159, R159, 0xe0, RZ ;  /* 0x000000e09f9f7810 */ /* 0x000fce0007ffe0ff */
[----:B------:R-:W1:Y:S01]  /*c0d0*/  @P3 LDC.64 R46, c[0x0][0x220] ;  /* 0x00008800ff2e3b82 */ /* 0x000e620000000a00 */
[----:B------:R-:W-:Y:S02]  /*c0e0*/  VIADD R161, R156, 0xe0 ;  /* 0x000000e09ca17836 */ /* 0x000fe40000000000 */
        /* <DEDUP_REMOVED lines=22> */
.L_x_27166:
[----:B------:R-:W-:-:S07]  /*c250*/  IMAD.MOV.U32 R126, RZ, RZ, R82 ;  /* 0x000000ffff7e7224 */ /* 0x000fce00078e0052 */
.L_x_27167:
[----:B------:R-:W-:Y:S05]  /*c260*/  BSYNC B2 ;  /* 0x0000000000027941 */ /* 0x000fea0003800000 */
.L_x_27165:
        /* <DEDUP_REMOVED lines=16> */
.L_x_27171:
[----:B------:R-:W-:Y:S05]  /*c370*/  BSYNC B3 ;  /* 0x0000000000037941 */ /* 0x000fea0003800000 */
.L_x_27170:
        /* <DEDUP_REMOVED lines=44> */
.L_x_27169:
[----:B------:R-:W-:Y:S05]  /*c640*/  BSYNC B2 ;  /* 0x0000000000027941 */ /* 0x000fea0003800000 */
.L_x_27168:
        /* <DEDUP_REMOVED lines=10> */
.L_x_27164:
[----:B------:R-:W-:Y:S05]  /*c6f0*/  BSYNC B1 ;  /* 0x0000000000017941 */ /* 0x000fea0003800000 */
.L_x_27163:
        /* <DEDUP_REMOVED lines=18> */
.L_x_27175:
[----:B------:R-:W-:-:S07]  /*c820*/  MOV R45, R82 ;  /* 0x00000052002d7202 */ /* 0x000fce0000000f00 */
.L_x_27176:
[----:B------:R-:W-:Y:S05]  /*c830*/  BSYNC B2 ;  /* 0x0000000000027941 */ /* 0x000fea0003800000 */
.L_x_27174:
        /* <DEDUP_REMOVED lines=16> */
.L_x_27180:
[----:B------:R-:W-:Y:S05]  /*c940*/  BSYNC B3 ;  /* 0x0000000000037941 */ /* 0x000fea0003800000 */
.L_x_27179:
        /* <DEDUP_REMOVED lines=44> */
.L_x_27178:
[----:B------:R-:W-:Y:S05]  /*cc10*/  BSYNC B2 ;  /* 0x0000000000027941 */ /* 0x000fea0003800000 */
.L_x_27177:
        /* <DEDUP_REMOVED lines=10> */
.L_x_27173:
[----:B------:R-:W-:Y:S05]  /*ccc0*/  BSYNC B1 ;  /* 0x0000000000017941 */ /* 0x000fea0003800000 */
.L_x_27172:
        /* <DEDUP_REMOVED lines=18> */
.L_x_27184:
[----:B------:R-:W-:-:S07]  /*cdf0*/  MOV R80, R82 ;  /* 0x0000005200507202 */ /* 0x000fce0000000f00 */
.L_x_27185:
[----:B------:R-:W-:Y:S05]  /*ce00*/  BSYNC B2 ;  /* 0x0000000000027941 */ /* 0x000fea0003800000 */
.L_x_27183:
        /* <DEDUP_REMOVED lines=16> */
.L_x_27189:
[----:B------:R-:W-:Y:S05]  /*cf10*/  BSYNC B3 ;  /* 0x0000000000037941 */ /* 0x000fea0003800000 */
.L_x_27188:
        /* <DEDUP_REMOVED lines=44> */
.L_x_27187:
[----:B------:R-:W-:Y:S05]  /*d1e0*/  BSYNC B2 ;  /* 0x0000000000027941 */ /* 0x000fea0003800000 */
.L_x_27186:
        /* <DEDUP_REMOVED lines=10> */
.L_x_27182:
[----:B------:R-:W-:Y:S05]  /*d290*/  BSYNC B1 ;  /* 0x0000000000017941 */ /* 0x000fea0003800000 */
.L_x_27181:
        /* <DEDUP_REMOVED lines=18> */
.L_x_27193:
[----:B------:R-:W-:-:S07]  /*d3c0*/  IMAD.MOV.U32 R47, RZ, RZ, R82 ;  /* 0x000000ffff2f7224 */ /* 0x000fce00078e0052 */
.L_x_27194:
[----:B------:R-:W-:Y:S05]  /*d3d0*/  BSYNC B2 ;  /* 0x0000000000027941 */ /* 0x000fea0003800000 */
.L_x_27192:
        /* <DEDUP_REMOVED lines=16> */
.L_x_27198:
[----:B------:R-:W-:Y:S05]  /*d4e0*/  BSYNC B3 ;  /* 0x0000000000037941 */ /* 0x000fea0003800000 */
.L_x_27197:
        /* <DEDUP_REMOVED lines=44> */
.L_x_27196:
[----:B------:R-:W-:Y:S05]  /*d7b0*/  BSYNC B2 ;  /* 0x0000000000027941 */ /* 0x000fea0003800000 */
.L_x_27195:
        /* <DEDUP_REMOVED lines=10> */
.L_x_27191:
[----:B------:R-:W-:Y:S05]  /*d860*/  BSYNC B1 ;  /* 0x0000000000017941 */ /* 0x000fea0003800000 */
.L_x_27190:
[----:B------:R-:W-:Y:S01]  /*d870*/  IMAD.WIDE.U32 R104, R159, 0x10, R104 ;  /* 0x000000109f687825 */ /* 0x000fe200078e0068 */
[----:B------:R-:W-:Y:S04]  /*d880*/  BSSY B1, `(.L_x_27199) ;  /* 0x000000e000017945 */ /* 0x000fe80003800000 */
[----:B------:R0:W-:Y:S01]  /*d890*/  STG.E.128 desc[UR6][R104.64], R44 ;  /* 0x0000002c68007986 */ /* 0x0001e2000c101d06 */
[----:B------:R-:W-:Y:S05]  /*d8a0*/  @!P3 BRA `(.L_x_27200) ;  /* 0x00000000002cb947 */ /* 0x000fea0003800000 */
[----:B------:R-:W1:Y:S01]  /*d8b0*/  LDC.64 R102, c[0x0][0x240] ;  /* 0x00009000ff667b82 */ /* 0x000e620000000a00 */
[----:B0-----:R-:W-:-:S05]  /*d8c0*/  IMAD.U32 R104, R128, 0x10000, RZ ;  /* 0x0001000080687824 */ /* 0x001fca00078e00ff */
[----:B------:R-:W-:Y:S02]  /*d8d0*/  LOP3.LUT R105, R104, 0xff0000, RZ, 0xc0, !PT ;  /* 0x00ff000068697812 */ /* 0x000fe400078ec0ff */
[----:B------:R-:W-:-:S04]  /*d8e0*/  LOP3.LUT R104, R129, 0xffff, RZ, 0xc0, !PT ;  /* 0x0000ffff81687812 */ /* 0x000fc800078ec0ff */
[----:B------:R-:W-:Y:S02]  /*d8f0*/  LEA R104, R104, R105, 0x18 ;  /* 0x0000006968687211 */ /* 0x000fe400078ec0ff */
[----:B------:R-:W-:-:S04]  /*d900*/  LOP3.LUT R105, R127, 0xff, RZ, 0xc0, !PT ;  /* 0x000000ff7f697812 */ /* 0x000fc800078ec0ff */
[----:B------:R-:W-:Y:S02]  /*d910*/  LEA R104, R105, R104, 0x8 ;  /* 0x0000006869687211 */ /* 0x000fe400078e40ff */
[----:B------:R-:W-:Y:S01]  /*d920*/  LOP3.LUT R105, R126, 0xff, RZ, 0xc0, !PT ;  /* 0x000000ff7e697812 */ /* 0x000fe200078ec0ff */
[----:B-1----:R-:W-:-:S04]  /*d930*/  IMAD.WIDE.U32 R102, R161, 0x4, R102 ;  /* 0x00000004a1667825 */ /* 0x002fc800078e0066 */
[----:B------:R-:W-:-:S05]  /*d940*/  IMAD.IADD R105, R104, 0x1, R105 ;  /* 0x0000000168697824 */ /* 0x000fca00078e0269 */
[----:B------:R1:W-:Y:S02]  /*d950*/  STG.E desc[UR6][R102.64], R105 ;  /* 0x0000006966007986 */ /* 0x0003e4000c101906 */
.L_x_27200:
[----:B------:R-:W-:Y:S05]  /*d960*/  BSYNC B1 ;  /* 0x0000000000017941 */ /* 0x000fea0003800000 */
.L_x_27199:
[----:B-1----:R-:W-:Y:S01]  /*d970*/  FADD.FTZ R102, RZ, R68 ;  /* 0x00000044ff667221 */ /* 0x002fe20000010000 */
[----:B------:R-:W-:Y:S01]  /*d980*/  UMOV UR30, 0xffffffff ;  /* 0xffffffff001e7882 */ /* 0x000fe20000000000 */
[----:B------:R-:W-:Y:S02]  /*d990*/  ISETP.NE.AND P0, PT, R154, RZ, PT ;  /* 0x000000ff9a00720c */ /* 0x000fe40003f05270 */
        /* <DEDUP_REMOVED lines=117> */
.L_x_27216:
        /* <DEDUP_REMOVED lines=17> */
[----:B------:R-:W-:Y:S01]  /*e200*/  IADD3 R157, R157, -0x1, RZ ;  /* 0xffffffff9d9d7810 */ /* 0x000fe20007ffe0ff */
[----:B------:R-:W1:Y:S01]  /*e210*/  LDC.64 R102, c[0x0][0x2b8] ;  /* 0x0000ae00ff667b82 */ /* 0x000e620000000a00 */
        /* <DEDUP_REMOVED lines=10> */
[----:B------:R-:W-:Y:S01]  /*e2c0*/  FADD.FTZ R157, -R104, R68 ;  /* 0x00000044689d7221 */ /* 0x000fe20000010100 */
[C---:B------:R-:W-:Y:S01]  /*e2d0*/  FMUL.FTZ R159, R156.reuse, R159 ;  /* 0x0000009f9c9f7220 */ /* 0x040fe20000410000 */
[C---:B------:R-:W-:Y:S01]  /*e2e0*/  FMUL.FTZ R70, R156.reuse, R71 ;  /* 0x000000479c467220 */ /* 0x040fe20000410000 */
[----:B------:R-:W-:Y:S01]  /*e2f0*/  LEA.HI.SX32 R105, R105, R154, 0x1e ;  /* 0x0000009a69697211 */ /* 0x000fe200078ff2ff */
[----:B------:R-:W-:Y:S01]  /*e300*/  FMUL.FTZ R68, R156, R157 ;  /* 0x0000009d9c447220 */ /* 0x000fe20000410000 */
[----:B------:R-:W-:Y:S01]  /*e310*/  FADD.FTZ R157, -R104, R66 ;  /* 0x00000042689d7221 */ /* 0x000fe20000010100 */
[C---:B------:R-:W-:Y:S01]  /*e320*/  FMUL.FTZ R69, R156.reuse, R69 ;  /* 0x000000459c457220 */ /* 0x040fe20000410000 */
        /* <DEDUP_REMOVED lines=10> */
[----:B------:R-:W-:Y:S01]  /*e3d0*/  FFMA.FTZ R67, R108, R161, R87 ;  /* 0x000000a16c437223 */ /* 0x000fe20000010057 */
[----:B------:R-:W-:Y:S01]  /*e3e0*/  FFMA.FTZ R66, R13, R66, R28 ;  /* 0x000000420d427223 */ /* 0x000fe2000001001c */
[----:B------:R-:W-:Y:S01]  /*e3f0*/  FFMA.FTZ R65, R101, R65, R86 ;  /* 0x0000004165417223 */ /* 0x000fe20000010056 */
[----:B------:R-:W-:Y:S01]  /*e400*/  FFMA.FTZ R64, R14, R64, R31 ;  /* 0x000000400e407223 */ /* 0x000fe2000001001f */
[----:B------:R-:W-:Y:S01]  /*e410*/  IMAD.WIDE.U32 R162, R163, 0x10, R102 ;  /* 0x00000010a3a27825 */ /* 0x000fe200078e0066 */
[----:B------:R1:W-:Y:S03]  /*e420*/  STG.E.128 desc[UR6][R158.64], R68 ;  /* 0x000000449e007986 */ /* 0x0003e6000c101d06 */
        /* <DEDUP_REMOVED lines=9> */
[----:B------:R-:W-:Y:S01]  /*e4c0*/  FADD.FTZ R49, -R104, R44 ;  /* 0x0000002c68317221 */ /* 0x000fe20000010100 */
[----:B------:R-:W-:Y:S01]  /*e4d0*/  FMUL.FTZ R63, R156, R63 ;  /* 0x0000003f9c3f7220 */ /* 0x000fe20000410000 */
[C---:B------:R-:W-:Y:S01]  /*e4e0*/  FADD.FTZ R157, -R104.reuse, R56 ;  /* 0x00000038689d7221 */ /* 0x040fe20000010100 */
[C---:B------:R-:W-:Y:S01]  /*e4f0*/  FADD.FTZ R57, -R104.reuse, R57 ;  /* 0x0000003968397221 */ /* 0x040fe20000010100 */
[C---:B------:R-:W-:Y:S01]  /*e500*/  FADD.FTZ R53, -R104.reuse, R53 ;  /* 0x0000003568357221 */ /* 0x040fe20000010100 */
[C---:B0-----:R-:W-:Y:S01]  /*e510*/  FADD.FTZ R165, -R104.reuse, R48 ;  /* 0x0000003068a57221 */ /* 0x041fe20000010100 */
[C---:B------:R-:W-:Y:S01]  /*e520*/  FADD.FTZ R50, -R104.reuse, R50 ;  /* 0x0000003268327221 */ /* 0x040fe20000010100 */
[C---:B------:R-:W-:Y:S01]  /*e530*/  FADD.FTZ R45, -R104.reuse, R45 ;  /* 0x0000002d682d7221 */ /* 0x040fe20000010100 */
[C---:B-1----:R-:W-:Y:S01]  /*e540*/  FADD.FTZ R71, -R104.reuse, R62 ;  /* 0x0000003e68477221 */ /* 0x042fe20000010100 */
[C---:B------:R-:W-:Y:S01]  /*e550*/  FADD.FTZ R69, -R104.reuse, R60 ;  /* 0x0000003c68457221 */ /* 0x040fe20000010100 */
[----:B------:R-:W-:Y:S01]  /*e560*/  FADD.FTZ R159, -R104, R58 ;  /* 0x0000003a689f7221 */ /* 0x000fe20000010100 */
[----:B------:R-:W-:Y:S01]  /*e570*/  FMUL.FTZ R61, R156, R61 ;  /* 0x0000003d9c3d7220 */ /* 0x000fe20000410000 */
[C---:B--2---:R-:W-:Y:S01]  /*e580*/  FADD.FTZ R65, -R104.reuse, R42 ;  /* 0x0000002a68417221 */ /* 0x044fe20000010100 */
[C---:B------:R-:W-:Y:S01]  /*e590*/  FADD.FTZ R42, -R104.reuse, R51 ;  /* 0x00000033682a7221 */ /* 0x040fe20000010100 */
[C---:B------:R-:W-:Y:S01]  /*e5a0*/  FADD.FTZ R67, -R104.reuse, R52 ;  /* 0x0000003468437221 */ /* 0x040fe20000010100 */
[C---:B------:R-:W-:Y:S01]  /*e5b0*/  FADD.FTZ R163, -R104.reuse, R54 ;  /* 0x0000003668a37221 */ /* 0x040fe20000010100 */
[----:B------:R-:W-:Y:S01]  /*e5c0*/  FADD.FTZ R51, -R104, R46 ;  /* 0x0000002e68337221 */ /* 0x000fe20000010100 */
[C---:B------:R-:W-:Y:S01]  /*e5d0*/  FMUL.FTZ R71, R156.reuse, R71 ;  /* 0x000000479c477220 */ /* 0x040fe20000410000 */
[----:B------:R-:W-:Y:S01]  /*e5e0*/  FMUL.FTZ R44, R156, R161 ;  /* 0x000000a19c2c7220 */ /* 0x000fe20000410000 */
[----:B------:R-:W-:Y:S01]  /*e5f0*/  FADD.FTZ R47, -R104, R47 ;  /* 0x0000002f682f7221 */ /* 0x000fe20000010100 */
[C---:B------:R-:W-:Y:S01]  /*e600*/  FMUL.FTZ R69, R156.reuse, R69 ;  /* 0x000000459c457220 */ /* 0x040fe20000410000 */
[----:B------:R-:W-:Y:S01]  /*e610*/  FMUL.FTZ R46, R156, R65 ;  /* 0x000000419c2e7220 */ /* 0x000fe20000410000 */
[----:B------:R-:W-:-:S02]  /*e620*/  VIADD R161, R105, 0x40 ;  /* 0x0000004069a17836 */ /* 0x000fc40000000000 */
[C---:B------:R-:W-:Y:S01]  /*e630*/  FMUL.FTZ R66, R156.reuse, R43 ;  /* 0x0000002b9c427220 */ /* 0x040fe20000410000 */
        /* <DEDUP_REMOVED lines=16> */
[C---:B------:R-:W-:Y:S01]  /*e740*/  FMUL.FTZ R56, R156.reuse, R49 ;  /* 0x000000319c387220 */ /* 0x040fe20000410000 */
[C---:B------:R-:W-:Y:S01]  /*e750*/  FMUL.FTZ R62, R156.reuse, R45 ;  /* 0x0000002d9c3e7220 */ /* 0x040fe20000410000 */
[----:B------:R-:W-:Y:S01]  /*e760*/  FMUL.FTZ R63, R156, R51 ;  /* 0x000000339c3f7220 */ /* 0x000fe20000410000 */
[----:B------:R-:W-:Y:S01]  /*e770*/  FFMA.FTZ R40, R12, R69, R29 ;  /* 0x000000450c287223 */ /* 0x000fe2000001001d */
[----:B------:R-:W-:-:S04]  /*e780*/  IMAD.WIDE.U32 R160, R161, 0x10, R102 ;  /* 0x00000010a1a07825 */ /* 0x000fc800078e0066 */
[----:B------:R-:W-:Y:S01]  /*e790*/  FMUL.FTZ R156, R156, R47 ;  /* 0x0000002f9c9c7220 */ /* 0x000fe20000410000 */
[----:B------:R-:W-:Y:S01]  /*e7a0*/  IADD3 R45, R105, 0x60, RZ ;  /* 0x00000060692d7810 */ /* 0x000fe20007ffe0ff */
[----:B------:R-:W-:Y:S01]  /*e7b0*/  FFMA.FTZ R46, R7, R46, R22 ;  /* 0x0000002e072e7223 */ /* 0x000fe20000010016 */
[C---:B------:R-:W-:Y:S01]  /*e7c0*/  IADD3 R71, R105.reuse, 0x80, RZ ;  /* 0x0000008069477810 */ /* 0x040fe20007ffe0ff */
[C---:B------:R-:W-:Y:S01]  /*e7d0*/  VIADD R69, R105.reuse, 0xa0 ;  /* 0x000000a069457836 */ /* 0x040fe20000000000 */
[C---:B------:R-:W-:Y:S01]  /*e7e0*/  IADD3 R61, R105.reuse, 0xc0, RZ ;  /* 0x000000c0693d7810 */ /* 0x040fe20007ffe0ff */
[----:B------:R0:W-:Y:S01]  /*e7f0*/  STG.E.128 desc[UR6][R160.64], R40 ;  /* 0x00000028a0007986 */ /* 0x0001e2000c101d06 */
        /* <DEDUP_REMOVED lines=18> */
[----:B0-----:R-:W-:Y:S01]  /*e920*/  FFMA.FTZ R43, R112, R64, R91 ;  /* 0x00000040702b7223 */ /* 0x001fe2000001005b */
[----:B------:R-:W-:Y:S01]  /*e930*/  FFMA.FTZ R42, R9, R159, R24 ;  /* 0x0000009f092a7223 */ /* 0x000fe20000010018 */
[----:B------:R-:W-:Y:S01]  /*e940*/  FFMA.FTZ R41, R109, R57, R90 ;  /* 0x000000396d297223 */ /* 0x000fe2000001005a */
[----:B------:R-:W-:Y:S01]  /*e950*/  FFMA.FTZ R40, R10, R157, R27 ;  /* 0x0000009d0a287223 */ /* 0x000fe2000001001b */
[----:B------:R-:W-:Y:S01]  /*e960*/  FFMA.FTZ R47, R114, R66, R93 ;  /* 0x00000042722f7223 */ /* 0x000fe2000001005d */
[----:B------:R-:W-:Y:S01]  /*e970*/  FFMA.FTZ R57, R117, R62, R98 ;  /* 0x0000003e75397223 */ /* 0x000fe20000010062 */
[----:B------:R-:W-:Y:S02]  /*e980*/  FFMA.FTZ R56, R2, R56, R19 ;  /* 0x0000003802387223 */ /* 0x000fe40000010013 */
[----:B------:R1:W-:Y:S04]  /*e990*/  STG.E.128 desc[UR6][R104.64], R40 ;  /* 0x0000002868007986 */ /* 0x0003e8000c101d06 */
[----:B------:R1:W-:Y:S04]  /*e9a0*/  STG.E.128 desc[UR6][R70.64], R44 ;  /* 0x0000002c46007986 */ /* 0x0003e8000c101d06 */
[----:B------:R1:W-:Y:S04]  /*e9b0*/  STG.E.128 desc[UR6][R68.64], R48 ;  /* 0x0000003044007986 */ /* 0x0003e8000c101d06 */
[----:B------:R1:W-:Y:S04]  /*e9c0*/  STG.E.128 desc[UR6][R60.64], R52 ;  /* 0x000000343c007986 */ /* 0x0003e8000c101d06 */
[----:B------:R1:W-:Y:S02]  /*e9d0*/  STG.E.128 desc[UR6][R102.64], R56 ;  /* 0x0000003866007986 */ /* 0x0003e4000c101d06 */
.L_x_27203:
[----:B------:R-:W-:Y:S05]  /*e9e0*/  BSYNC B1 ;  /* 0x0000000000017941 */ /* 0x000fea0003800000 */
.L_x_27202:
[----:B-1----:R-:W1:Y:S02]  /*e9f0*/  LDC.64 R40, c[0x0][0x210] ;  /* 0x00008400ff287b82 */ /* 0x002e640000000a00 */
[----:B-1----:R-:W-:-:S05]  /*ea00*/  IMAD R155, R40, 0x4, R155 ;  /* 0x00000004289b7824 */ /* 0x002fca00078e029b */
[----:B------:R-:W-:-:S13]  /*ea10*/  ISETP.GE.AND P0, PT, R155, R41, PT ;  /* 0x000000299b00720c */ /* 0x000fda0003f06270 */
[----:B------:R-:W-:Y:S05]  /*ea20*/  @!P0 BRA `(.L_x_27204) ;  /* 0xffffff2400f88947 */ /* 0x000fea000383ffff */
[----:B------:R-:W-:Y:S05]  /*ea30*/  BSYNC B0 ;  /* 0x0000000000007941 */ /* 0x000fea0003800000 */
.L_x_26896:
[----:B------:R-:W-:Y:S05]  /*ea40*/  EXIT ;  /* 0x000000000000794d */ /* 0x000fea0003800000 */
.L_x_27201:
[----:B------:R-:W-:Y:S01]  /*ea50*/  HFMA2.MMA R156, -RZ, RZ, 0, 5.9604644775390625e-08 ;  /* 0x00000001ff9c7435 */ /* 0x000fe200000001ff */
[----:B------:R-:W-:Y:S01]  /*ea60*/  BSSY B1, `(.L_x_27205) ;  /* 0x0000007000017945 */ /* 0x000fe20003800000 */
[----:B------:R-:W-:Y:S01]  /*ea70*/  MOV R161, R159 ;  /* 0x0000009f00a17202 */ /* 0x000fe20000000f00 */
[----:B0-----:R-:W-:Y:S01]  /*ea80*/  IMAD.MOV.U32 R105, RZ, RZ, 0x1f ;  /* 0x0000001fff697424 */ /* 0x001fe200078e00ff */
[----:B------:R-:W-:-:S07]  /*ea90*/  MOV R104, 0xffffffff ;  /* 0xffffffff00687802 */ /* 0x000fce0000000f00 */
[----:B-----5:R-:W-:Y:S05]  /*eaa0*/  WARPSYNC.COLLECTIVE R104, `(.L_x_27206) ;  /* 0x0000000068087348 */ /* 0x020fea0003c00000 */
[----:B------:R0:W1:Y:S02]  /*eab0*/  SHFL.BFLY P1, R102, R161, R156, R105 ;  /* 0x0c00009ca1667389 */ /* 0x0000640000020069 */
[----:B01---5:R-:W-:Y:S01]  /*eac0*/  ENDCOLLECTIVE ;  /* 0x000000000000791b */ /* 0x023fe20003800000 */
.L_x_27206:
[----:B------:R-:W-:Y:S05]  /*ead0*/  BSYNC B1 ;  /* 0x0000000000017941 */ /* 0x000fea0003800000 */
.L_x_27205:
        /* <DEDUP_REMOVED lines=8> */
.L_x_27207:
[----:B------:R-:W-:Y:S02]  /*eb60*/  IMAD.MOV.U32 R156, RZ, RZ, 0x4 ;  /* 0x00000004ff9c7424 */ /* 0x000fe400078e00ff */
[----:B------:R-:W-:-:S05]  /*eb70*/  FADD.FTZ R162, R161, R102 ;  /* 0x00000066a1a27221 */ /* 0x000fca0000010000 */
[----:B------:R-:W-:-:S07]  /*eb80*/  MOV R161, R162 ;  /* 0x000000a200a17202 */ /* 0x000fce0000000f00 */
[----:B------:R-:W-:Y:S05]  /*eb90*/  WARPSYNC.COLLECTIVE R104, `(.L_x_27208) ;  /* 0x0000000068087348 */ /* 0x000fea0003c00000 */
[----:B------:R0:W1:Y:S02]  /*eba0*/  SHFL.BFLY P1, R102, R161, R156, R105 ;  /* 0x0c00009ca1667389 */ /* 0x0000640000020069 */
[----:B01----:R-:W-:Y:S01]  /*ebb0*/  ENDCOLLECTIVE ;  /* 0x000000000000791b */ /* 0x003fe20003800000 */
.L_x_27208:
[----:B------:R-:W-:Y:S01]  /*ebc0*/  HFMA2.MMA R156, -RZ, RZ, 0, 4.76837158203125e-07 ;  /* 0x00000008ff9c7435 */ /* 0x000fe200000001ff */
[----:B------:R-:W-:-:S05]  /*ebd0*/  FADD.FTZ R163, R162, R102 ;  /* 0x00000066a2a37221 */ /* 0x000fca0000010000 */
[----:B------:R-:W-:-:S07]  /*ebe0*/  MOV R161, R163 ;  /* 0x000000a300a17202 */ /* 0x000fce0000000f00 */
[----:B------:R-:W-:Y:S05]  /*ebf0*/  WARPSYNC.COLLECTIVE R104, `(.L_x_27209) ;  /* 0x0000000068087348 */ /* 0x000fea0003c00000 */
[----:B------:R0:W1:Y:S02]  /*ec00*/  SHFL.BFLY P1, R102, R161, R156, R105 ;  /* 0x0c00009ca1667389 */ /* 0x0000640000020069 */
[----:B01----:R-:W-:Y:S01]  /*ec10*/  ENDCOLLECTIVE ;  /* 0x000000000000791b */ /* 0x003fe20003800000 */
.L_x_27209:
[----:B------:R-:W-:Y:S01]  /*ec20*/  MOV R156, 0x10 ;  /* 0x00000010009c7802 */ /* 0x000fe20000000f00 */
[----:B------:R-:W-:-:S04]  /*ec30*/  FADD.FTZ R164, R163, R102 ;  /* 0x00000066a3a47221 */ /* 0x000fc80000010000 */
[----:B------:R-:W-:-:S07]  /*ec40*/  IMAD.MOV.U32 R161, RZ, RZ, R164 ;  /* 0x000000ffffa17224 */ /* 0x000fce00078e00a4 */
[----:B------:R-:W-:Y:S05]  /*ec50*/  WARPSYNC.COLLECTIVE R104, `(.L_x_27210) ;  /* 0x0000000068087348 */ /* 0x000fea0003c00000 */
[----:B------:R0:W1:Y:S02]  /*ec60*/  SHFL.BFLY P1, R102, R161, R156, R105 ;  /* 0x0c00009ca1667389 */ /* 0x0000640000020069 */
[----:B01----:R-:W-:Y:S01]  /*ec70*/  ENDCOLLECTIVE ;  /* 0x000000000000791b */ /* 0x003fe20003800000 */
.L_x_27210:
        /* <DEDUP_REMOVED lines=9> */
[----:B------:R-:W-:Y:S01]  /*ed10*/  FFMA.FTZ R102, R161, R161, R102 ;  /* 0x000000a1a1667223 */ /* 0x000fe20000010066 */
[----:B------:R-:W-:-:S03]  /*ed20*/  FADD.FTZ R161, -R159, R47 ;  /* 0x0000002f9fa17221 */ /* 0x000fc60000010100 */
        /* <DEDUP_REMOVED lines=56> */
[----:B------:R-:W-:-:S07]  /*f0b0*/  FFMA.FTZ R161, R161, R161, R102 ;  /* 0x000000a1a1a17223 */ /* 0x000fce0000010066 */
[----:B------:R-:W-:Y:S05]  /*f0c0*/  WARPSYNC.COLLECTIVE R104, `(.L_x_27211) ;  /* 0x0000000068087348 */ /* 0x000fea0003c00000 */
[----:B------:R0:W1:Y:S02]  /*f0d0*/  SHFL.BFLY P1, R102, R161, R156, R105 ;  /* 0x0c00009ca1667389 */ /* 0x0000640000020069 */
[----:B01----:R-:W-:Y:S01]  /*f0e0*/  ENDCOLLECTIVE ;  /* 0x000000000000791b */ /* 0x003fe20003800000 */
.L_x_27211:
[----:B------:R-:W-:Y:S01]  /*f0f0*/  HFMA2.MMA R156, -RZ, RZ, 0, 1.1920928955078125e-07 ;  /* 0x00000002ff9c7435 */ /* 0x000fe200000001ff */
[----:B------:R-:W-:-:S05]  /*f100*/  FADD.FTZ R162, R161, R102 ;  /* 0x00000066a1a27221 */ /* 0x000fca0000010000 */
[----:B------:R-:W-:-:S07]  /*f110*/  MOV R161, R162 ;  /* 0x000000a200a17202 */ /* 0x000fce0000000f00 */
[----:B------:R-:W-:Y:S05]  /*f120*/  WARPSYNC.COLLECTIVE R104, `(.L_x_27212) ;  /* 0x0000000068087348 */ /* 0x000fea0003c00000 */
[----:B------:R0:W1:Y:S02]  /*f130*/  SHFL.BFLY P1, R102, R161, R156, R105 ;  /* 0x0c00009ca1667389 */ /* 0x0000640000020069 */
[----:B01----:R-:W-:Y:S01]  /*f140*/  ENDCOLLECTIVE ;  /* 0x000000000000791b */ /* 0x003fe20003800000 */
.L_x_27212:
[----:B------:R-:W-:Y:S01]  /*f150*/  MOV R156, 0x4 ;  /* 0x00000004009c7802 */ /* 0x000fe20000000f00 */
[----:B------:R-:W-:-:S04]  /*f160*/  FADD.FTZ R163, R162, R102 ;  /* 0x00000066a2a37221 */ /* 0x000fc80000010000 */
[----:B------:R-:W-:-:S07]  /*f170*/  IMAD.MOV.U32 R161, RZ, RZ, R163 ;  /* 0x000000ffffa17224 */ /* 0x000fce00078e00a3 */
[----:B------:R-:W-:Y:S05]  /*f180*/  WARPSYNC.COLLECTIVE R104, `(.L_x_27213) ;  /* 0x0000000068087348 */ /* 0x000fea0003c00000 */
[----:B------:R0:W1:Y:S02]  /*f190*/  SHFL.BFLY P1, R102, R161, R156, R105 ;  /* 0x0c00009ca1667389 */ /* 0x0000640000020069 */
[----:B01----:R-:W-:Y:S01]  /*f1a0*/  ENDCOLLECTIVE ;  /* 0x000000000000791b */ /* 0x003fe20003800000 */
.L_x_27213:
[----:B------:R-:W-:Y:S02]  /*f1b0*/  IMAD.MOV.U32 R156, RZ, RZ, 0x8 ;  /* 0x00000008ff9c7424 */ /* 0x000fe400078e00ff */
[----:B------:R-:W-:-:S05]  /*f1c0*/  FADD.FTZ R164, R163, R102 ;  /* 0x00000066a3a47221 */ /* 0x000fca0000010000 */
[----:B------:R-:W-:-:S07]  /*f1d0*/  MOV R161, R164 ;  /* 0x000000a400a17202 */ /* 0x000fce0000000f00 */
[----:B------:R-:W-:Y:S05]  /*f1e0*/  WARPSYNC.COLLECTIVE R104, `(.L_x_27214) ;  /* 0x0000000068087348 */ /* 0x000fea0003c00000 */
[----:B------:R0:W1:Y:S02]  /*f1f0*/  SHFL.BFLY P1, R102, R161, R156, R105 ;  /* 0x0c00009ca1667389 */ /* 0x0000640000020069 */
[----:B01----:R-:W-:Y:S01]  /*f200*/  ENDCOLLECTIVE ;  /* 0x000000000000791b */ /* 0x003fe20003800000 */
.L_x_27214:
[----:B------:R-:W-:Y:S01]  /*f210*/  HFMA2.MMA R156, -RZ, RZ, 0, 9.5367431640625e-07 ;  /* 0x00000010ff9c7435 */ /* 0x000fe200000001ff */
[----:B------:R-:W-:-:S05]  /*f220*/  FADD.FTZ R165, R164, R102 ;  /* 0x00000066a4a57221 */ /* 0x000fca0000010000 */
[----:B------:R-:W-:-:S07]  /*f230*/  MOV R161, R165 ;  /* 0x000000a500a17202 */ /* 0x000fce0000000f00 */
[----:B------:R-:W-:Y:S05]  /*f240*/  WARPSYNC.COLLECTIVE R104, `(.L_x_27215) ;  /* 0x0000000068087348 */ /* 0x000fea0003c00000 */
[----:B------:R0:W1:Y:S02]  /*f250*/  SHFL.BFLY P1, R102, R161, R156, R105 ;  /* 0x0c00009ca1667389 */ /* 0x0000640000020069 */
[----:B01----:R-:W-:Y:S01]  /*f260*/  ENDCOLLECTIVE ;  /* 0x000000000000791b */ /* 0x003fe20003800000 */
.L_x_27215:
[----:B------:R-:W-:Y:S05]  /*f270*/  BRA `(.L_x_27216) ;  /* 0xffffffec009c7947 */ /* 0x000fea000383ffff */
.L_x_27217:
        /* <DEDUP_REMOVED lines=16> */
.L_x_30557:


//--------------------- .text._ZN10layer_norm13ln_fwd_kernelINS_13Kernel_traitsIfffffjLj1024ELj1ELj4ELj1ELj16ENS_18Kernel_traits_baseILj1024EfffffjLj128EEEEELb0ELb0ELb0ELb0EEEvNS_9FwdParamsE --------------------------
	.section	.text._ZN10layer_norm13ln_fwd_kernelINS_13Kernel_traitsIfffffjLj1024ELj1ELj4ELj1ELj16ENS_18Kernel_traits_baseILj1024EfffffjLj128EEEEELb0ELb0ELb0ELb0EEEvNS_9FwdParamsE,"ax",@progbits
	.align	128
        .global         _ZN10layer_norm13ln_fwd_kernelINS_13Kernel_traitsIfffffjLj1024ELj1ELj4ELj1ELj16ENS_18Kernel_traits_baseILj1024EfffffjLj128EEEEELb0ELb0ELb0ELb0EEEvNS_9FwdParamsE
        .type           _ZN10layer_norm13ln_fwd_kernelINS_13Kernel_traitsIfffffjLj1024ELj1ELj4ELj1ELj16ENS_18Kernel_traits_baseILj1024EfffffjLj128EEEEELb0ELb0ELb0ELb0EEEvNS_9FwdParamsE,@function
        .size           _ZN10layer_norm13ln_fwd_kernelINS_13Kernel_traitsIfffffjLj1024ELj1ELj4ELj1ELj16ENS_18Kernel_traits_baseILj1024EfffffjLj128EEEEELb0ELb0ELb0ELb0EEEvNS_9FwdParamsE,(.L_x_30558 - _ZN10layer_norm13ln_fwd_kernelINS_13Kernel_traitsIfffffjLj1024ELj1ELj4ELj1ELj16ENS_18Kernel_traits_baseILj1024EfffffjLj128EEEEELb0ELb0ELb0ELb0EEEvNS_9FwdParamsE)
        .other          _ZN10layer_norm13ln_fwd_kernelINS_13Kernel_traitsIfffffjLj1024ELj1ELj4ELj1ELj16ENS_18Kernel_traits_baseILj1024EfffffjLj128EEEEELb0ELb0ELb0ELb0EEEvNS_9FwdParamsE,@"STO_CUDA_ENTRY STV_DEFAULT"
_ZN10layer_norm13ln_fwd_kernelINS_13Kernel_traitsIfffffjLj1024ELj1ELj4ELj1ELj16ENS_18Kernel_traits_baseILj1024EfffffjLj128EEEEELb0ELb0ELb0ELb0EEEvNS_9FwdParamsE:
.text._ZN10layer_norm13ln_fwd_kernelINS_13Kernel_traitsIfffffjLj1024ELj1ELj4ELj1ELj16ENS_18Kernel_traits_baseILj1024EfffffjLj128EEEEELb0ELb0ELb0ELb0EEEvNS_9FwdParamsE:
        /* <DEDUP_REMOVED lines=22> */
[----:B------:R-:W0:Y:S01]  /*0160*/  LDC.64 R24, c[0x0][0x260] ;  /* 0x00009800ff187b82 */ /* 0x000e220000000a00 */
[----:B------:R-:W-:Y:S01]  /*0170*/  ULDC.64 UR6, c[0x0][0x2c8] ;  /* 0x0000b20000067ab9 */ /* 0x000fe20000000a00 */
[----:B------:R-:W-:Y:S02]  /*0180*/  CS2R R22, SRZ ;  /* 0x0000000000167805 */ /* 0x000fe4000001ff00 */
[----:B------:R-:W-:Y:S02]  /*0190*/  ISETP.NE.U32.AND P0, PT, RZ, UR6, PT ;  /* 0x00000006ff007c0c */ /* 0x000fe4000bf05070 */
[----:B------:R-:W-:Y:S02]  /*01a0*/  CS2R R20, SRZ ;  /* 0x0000000000147805 */ /* 0x000fe4000001ff00 */
[----:B------:R-:W-:-:S13]  /*01b0*/  ISETP.NE.AND.EX P0, PT, RZ, UR7, PT, P0 ;  /* 0x00000007ff007c0c */ /* 0x000fda000bf05300 */
[C---:B------:R-:W-:Y:S01]  /*01c0*/  @P0 LEA R2, P2, R7.reuse, UR6, 0x4 ;  /* 0x0000000607020c11 */ /* 0x040fe2000f8420ff */
[----:B0-----:R-:W-:-:S03]  /*01d0*/  IMAD.WIDE.U32 R24, R7, 0x10, R24 ;  /* 0x0000001007187825 */ /* 0x001fc600078e0018 */
[----:B------:R-:W-:-:S03]  /*01e0*/  @P0 LEA.HI.X R3, R7, UR7, RZ, 0x4, P2 ;  /* 0x0000000707030c11 */ /* 0x000fc600090f24ff */
[----:B------:R-:W5:Y:S04]  /*01f0*/  LDG.E.128 R24, desc[UR4][R24.64] ;  /* 0x0000000418187981 */ /* 0x000f68000c1e1d00 */
[----:B------:R0:W5:Y:S01]  /*0200*/  @P0 LDG.E.128 R20, desc[UR4][R2.64] ;  /* 0x0000000402140981 */ /* 0x000162000c1e1d00 */
[----:B------:R-:W-:-:S07]  /*0210*/  LOP3.LUT R7, R7, 0x20, RZ, 0xfc, !PT ;  /* 0x0000002007077812 */ /* 0x000fce00078efcff */
.L_x_27219:
[----:B------:R-:W-:Y:S05]  /*0220*/  BSYNC B0 ;  /* 0x0000000000007941 */ /* 0x000fea0003800000 */
.L_x_27218:
[----:B------:R-:W-:Y:S04]  /*0230*/  BSSY B0, `(.L_x_27220) ;  /* 0x000000e000007945 */ /* 0x000fe80003800000 */
[----:B------:R-:W-:Y:S05]  /*0240*/  @!P6 BRA `(.L_x_27221) ;  /* 0x000000000030e947 */ /* 0x000fea0003800000 */
[----:B------:R-:W1:Y:S01]  /*0250*/  LDC.64 R4, c[0x0][0x260] ;  /* 0x00009800ff047b82 */ /* 0x000e620000000a00 */
[----:B------:R-:W-:Y:S01]  /*0260*/  ULDC.64 UR6, c[0x0][0x2c8] ;  /* 0x0000b20000067ab9 */ /* 0x000fe20000000a00 */
[----:B------:R-:W-:Y:S02]  /*0270*/  CS2R R30, SRZ ;  /* 0x00000000001e7805 */ /* 0x000fe4000001ff00 */
[----:B------:R-:W-:Y:S02]  /*0280*/  ISETP.NE.U32.AND P0, PT, RZ, UR6, PT ;  /* 0x00000006ff007c0c */ /* 0x000fe4000bf05070 */
[----:B------:R-:W-:Y:S02]  /*0290*/  CS2R R28, SRZ ;  /* 0x00000000001c7805 */ /* 0x000fe4000001ff00 */
[----:B------:R-:W-:-:S13]  /*02a0*/  ISETP.NE.AND.EX P0, PT, RZ, UR7, PT, P0 ;  /* 0x00000007ff007c0c */ /* 0x000fda000bf05300 */
[----:B0-----:R-:W-:-:S04]  /*02b0*/  @P0 LEA R2, P2, R7, UR6, 0x4 ;  /* 0x0000000607020c11 */ /* 0x001fc8000f8420ff */
[C---:B------:R-:W-:Y:S01]  /*02c0*/  @P0 LEA.HI.X R3, R7.reuse, UR7, RZ, 0x4, P2 ;  /* 0x0000000707030c11 */ /* 0x040fe200090f24ff */
[----:B-1----:R-:W-:-:S04]  /*02d0*/  IMAD.WIDE.U32 R4, R7, 0x10, R4 ;  /* 0x0000001007047825 */ /* 0x002fc800078e0004 */
[----:B------:R1:W5:Y:S04]  /*02e0*/  @P0 LDG.E.128 R28, desc[UR4][R2.64] ;  /* 0x00000004021c0981 */ /* 0x000368000c1e1d00 */
[----:B------:R1:W5:Y:S01]  /*02f0*/  LDG.E.128 R32, desc[UR4][R4.64] ;  /* 0x0000000404207981 */ /* 0x000362000c1e1d00 */
[----:B------:R-:W-:-:S07]  /*0300*/  IADD3 R7, R7, 0x20, RZ ;  /* 0x0000002007077810 */ /* 0x000fce0007ffe0ff */
.L_x_27221:
[----:B------:R-:W-:Y:S05]  /*0310*/  BSYNC B0 ;  /* 0x0000000000007941 */ /* 0x000fea0003800000 */
.L_x_27220:
[----:B------:R-:W-:Y:S04]  /*0320*/  BSSY B0, `(.L_x_27222) ;  /* 0x000000e000007945 */ /* 0x000fe80003800000 */
[----:B------:R-:W-:Y:S05]  /*0330*/  @!P5 BRA `(.L_x_27223) ;  /* 0x000000000030d947 */ /* 0x000fea0003800000 */
[----:B-1----:R-:W1:Y:S01]  /*0340*/  LDC.64 R4, c[0x0][0x260] ;  /* 0x00009800ff047b82 */ /* 0x002e620000000a00 */
        /* <DEDUP_REMOVED lines=11> */
.L_x_27223:
[----:B------:R-:W-:Y:S05]  /*0400*/  BSYNC B0 ;  /* 0x0000000000007941 */ /* 0x000fea0003800000 */
.L_x_27222:
[----:B------:R-:W-:Y:S04]  /*0410*/  BSSY B0, `(.L_x_27224) ;  /* 0x000000e000007945 */ /* 0x000fe80003800000 */
[----:B------:R-:W-:Y:S05]  /*0420*/  @!P4 BRA `(.L_x_27225) ;  /* 0x000000000030c947 */ /* 0x000fea0003800000 */
[----:B-12---:R-:W1:Y:S01]  /*0430*/  LDC.64 R4, c[0x0][0x260] ;  /* 0x00009800ff047b82 */ /* 0x006e620000000a00 */
        /* <DEDUP_REMOVED lines=11> */
.L_x_27225:
[----:B------:R-:W-:Y:S05]  /*04f0*/  BSYNC B0 ;  /* 0x0000000000007941 */ /* 0x000fea0003800000 */
.L_x_27224:
[----:B------:R-:W-:Y:S04]  /*0500*/  BSSY B0, `(.L_x_27226) ;  /* 0x000000e000007945 */ /* 0x000fe80003800000 */
[----:B------:R-:W-:Y:S05]  /*0510*/  @!P3 BRA `(.L_x_27227) ;  /* 0x000000000030b947 */ /* 0x000fea0003800000 */
[----:B-123--:R-:W1:Y:S01]  /*0520*/  LDC.64 R4, c[0x0][0x260] ;  /* 0x00009800ff047b82 */ /* 0x00ee620000000a00 */
        /* <DEDUP_REMOVED lines=11> */
.L_x_27227:
[----:B------:R-:W-:Y:S05]  /*05e0*/  BSYNC B0 ;  /* 0x0000000000007941 */ /* 0x000fea0003800000 */
.L_x_27226:
[----:B------:R-:W-:Y:S01]  /*05f0*/  ISETP.GE.U32.AND P0, PT, R0, 0xc0, PT ;  /* 0x000000c00000780c */ /* 0x000fe20003f06070 */
[----:B------:R-:W-:Y:S03]  /*0600*/  BSSY B0, `(.L_x_27228) ;  /* 0x000000f000007945 */ /* 0x000fe60003800000 */
[----:B01234-:R-:W-:-:S09]  /*0610*/  P2R R2, PR, RZ, 0x1 ;  /* 0x00000001ff027803 */ /* 0x01ffd20000000000 */
[----:B------:R-:W-:Y:S05]  /*0620*/  @!P0 BRA `(.L_x_27229) ;  /* 0x0000000000308947 */ /* 0x000fea0003800000 */
[----:B------:R-:W0:Y:S01]  /*0630*/  LDC.64 R4, c[0x0][0x260] ;  /* 0x00009800ff047b82 */ /* 0x000e220000000a00 */
[----:B------:R-:W-:Y:S01]  /*0640*/  ULDC.64 UR6, c[0x0][0x2c8] ;  /* 0x0000b20000067ab9 */ /* 0x000fe20000000a00 */
[----:B------:R-:W-:Y:S02]  /*0650*/  CS2R R62, SRZ ;  /* 0x00000000003e7805 */ /* 0x000fe4000001ff00 */
[----:B------:R-:W-:Y:S02]  /*0660*/  ISETP.NE.U32.AND P0, PT, RZ, UR6, PT ;  /* 0x00000006ff007c0c */ /* 0x000fe4000bf05070 */
[----:B------:R-:W-:Y:S02]  /*0670*/  CS2R R60, SRZ ;  /* 0x00000000003c7805 */ /* 0x000fe4000001ff00 */
[----:B------:R-:W-:-:S13]  /*0680*/  ISETP.NE.AND.EX P0, PT, RZ, UR7, PT, P0 ;  /* 0x00000007ff007c0c */ /* 0x000fda000bf05300 */
[----:B------:R-:W-:-:S04]  /*0690*/  @P0 LEA R2, P2, R7, UR6, 0x4 ;  /* 0x0000000607020c11 */ /* 0x000fc8000f8420ff */
[C---:B------:R-:W-:Y:S01]  /*06a0*/  @P0 LEA.HI.X R3, R7.reuse, UR7, RZ, 0x4, P2 ;  /* 0x0000000707030c11 */ /* 0x040fe200090f24ff */
[----:B0-----:R-:W-:-:S04]  /*06b0*/  IMAD.WIDE.U32 R4, R7, 0x10, R4 ;  /* 0x0000001007047825 */ /* 0x001fc800078e0004 */
[----:B------:R0:W5:Y:S04]  /*06c0*/  @P0 LDG.E.128 R60, desc[UR4][R2.64] ;  /* 0x00000004023c0981 */ /* 0x000168000c1e1d00 */
[----:B------:R0:W5:Y:S01]  /*06d0*/  LDG.E.128 R64, desc[UR4][R4.64] ;  /* 0x0000000404407981 */ /* 0x000162000c1e1d00 */
[----:B------:R-:W-:-:S07]  /*06e0*/  IADD3 R7, R7, 0x20, RZ ;  /* 0x0000002007077810 */ /* 0x000fce0007ffe0ff */
.L_x_27229:
[----:B------:R-:W-:Y:S05]  /*06f0*/  BSYNC B0 ;  /* 0x0000000000007941 */ /* 0x000fea0003800000 */
.L_x_27228:
[----:B------:R-:W-:Y:S01]  /*0700*/  ISETP.GE.U32.AND P0, PT, R0, 0xe0, PT ;  /* 0x000000e00000780c */ /* 0x000fe20003f06070 */
[----:B------:R-:W-:Y:S01]  /*0710*/  BSSY B0, `(.L_x_27230) ;  /* 0x0000011000007945 */ /* 0x000fe20003800000 */
[----:B0-----:R-:W-:-:S04]  /*0720*/  SHF.R.U32.HI R2, RZ, 0x5, R6 ;  /* 0x00000005ff027819 */ /* 0x001fc80000011606 */
[----:B------:R-:W-:Y:S02]  /*0730*/  LEA R6, R11, R2, 0x2 ;  /* 0x000000020b067211 */ /* 0x000fe400078e10ff */
[----:B------:R-:W-:-:S05]  /*0740*/  P2R R2, PR, RZ, 0x1 ;  /* 0x00000001ff027803 */ /* 0x000fca0000000000 */
        /* <DEDUP_REMOVED lines=13> */
.L_x_27231:
[----:B------:R-:W-:Y:S05]  /*0820*/  BSYNC B0 ;  /* 0x0000000000007941 */ /* 0x000fea0003800000 */
.L_x_27230:
[----:B------:R-:W-:Y:S01]  /*0830*/  ISETP.GE.U32.AND P0, PT, R0, 0x100, PT ;  /* 0x000001000000780c */ /* 0x000fe20003f06070 */
[----:B------:R-:W-:Y:S03]  /*0840*/  BSSY B0, `(.L_x_27232) ;  /* 0x000000e000007945 */ /* 0x000fe60003800000 */
[----:B0-----:R-:W-:-:S09]  /*0850*/  P2R R2, PR, RZ, 0x1 ;  /* 0x00000001ff027803 */ /* 0x001fd20000000000 */
[----:B------:R-:W-:Y:S05]  /*0860*/  @!P0 BRA `(.L_x_27233) ;  /* 0x00000000002c8947 */ /* 0x000fea0003800000 */
        /* <DEDUP_REMOVED lines=8> */
[----:B------:R-:W-:-:S05]  /*08f0*/  @P0 LEA.HI.X R3, R7, UR7, RZ, 0x4, P2 ;  /* 0x0000000707030c11 */ /* 0x000fca00090f24ff */
[----:B------:R0:W5:Y:S04]  /*0900*/  @P0 LDG.E.128 R76, desc[UR4][R2.64] ;  /* 0x00000004024c0981 */ /* 0x000168000c1e1d00 */
[----:B------:R-:W5:Y:S02]  /*0910*/  LDG.E.128 R80, desc[UR4][R80.64] ;  /* 0x0000000450507981 */ /* 0x000f64000c1e1d00 */
.L_x_27233:
[----:B------:R-:W-:Y:S05]  /*0920*/  BSYNC B0 ;  /* 0x0000000000007941 */ /* 0x000fea0003800000 */
.L_x_27232:
[----:B------:R-:W-:Y:S01]  /*0930*/  ULDC UR8, c[0x0][0x214] ;  /* 0x0000850000087ab9 */ /* 0x000fe20000000800 */
[----:B------:R-:W-:Y:S01]  /*0940*/  ULDC.64 UR6, c[0x0][0x230] ;  /* 0x00008c0000067ab9 */ /* 0x000fe20000000a00 */
[----:B------:R-:W-:Y:S02]  /*0950*/  ISETP.GE.AND P2, PT, R6, UR8, PT ;  /* 0x0000000806007c0c */ /* 0x000fe4000bf46270 */
[----:B------:R-:W-:-:S04]  /*0960*/  LOP3.LUT P0, RZ, R8, UR6, RZ, 0xfc, !PT ;  /* 0x0000000608ff7c12 */ /* 0x000fc8000f80fcff */
[----:B------:R-:W-:-:S07]  /*0970*/  LOP3.LUT P0, RZ, R9, UR7, RZ, 0xfc, P0 ;  /* 0x0000000709ff7c12 */ /* 0x000fce000800fcff */
[----:B------:R-:W-:Y:S06]  /*0980*/  @P2 EXIT ;  /* 0x000000000000294d */ /* 0x000fec0003800000 */
[----:B------:R-:W-:Y:S01]  /*0990*/  ISETP.NE.U32.AND P2, PT, R8, RZ, PT ;  /* 0x000000ff0800720c */ /* 0x000fe20003f45070 */
[----:B------:R-:W-:Y:S01]  /*09a0*/  ULDC.U8 UR6, c[0x0][0x2a0] ;  /* 0x0000a80000067ab9 */ /* 0x000fe20000000000 */
[----:B0-----:R-:W-:Y:S01]  /*09b0*/  MOV R2, R6 ;  /* 0x0000000600027202 */ /* 0x001fe20000000f00 */
[----:B------:R-:W-:Y:S01]  /*09c0*/  UISETP.NE.AND UP0, UPT, UR6, URZ, UPT ;  /* 0x0000003f0600728c */ /* 0x000fe2000bf05270 */
[----:B------:R-:W-:Y:S01]  /*09d0*/  ISETP.NE.AND.EX P2, PT, R9, RZ, PT, P2 ;  /* 0x000000ff0900720c */ /* 0x000fe20003f45320 */
[----:B------:R-:W-:Y:S01]  /*09e0*/  ULDC UR7, c[0x0][0x218] ;  /* 0x0000860000077ab9 */ /* 0x000fe20000000800 */
[----:B------:R-:W-:Y:S01]  /*09f0*/  ULDC UR6, c[0x0][0x2d8] ;  /* 0x0000b60000067ab9 */ /* 0x000fe20000000800 */
[----:B------:R-:W-:Y:S01]  /*0a00*/  ULDC.64 UR8, c[0x0][0x230] ;  /* 0x00008c0000087ab9 */ /* 0x000fe20000000a00 */
[----:B------:R-:W-:-:S09]  /*0a10*/  P2R R3, PR, RZ, 0x4 ;  /* 0x00000004ff037803 */ /* 0x000fd20000000000 */
.L_x_27363:
[----:B------:R-:W-:Y:S01]  /*0a20*/  ISETP.NE.AND P2, PT, R3, RZ, PT ;  /* 0x000000ff0300720c */ /* 0x000fe20003f45270 */
[----:B------:R-:W-:-:S12]  /*0a30*/  HFMA2.MMA R114, -RZ, RZ, 1.875, 0 ;  /* 0x3f800000ff727435 */ /* 0x000fd800000001ff */
[----:B------:R-:W0:Y:S02]  /*0a40*/  @P2 LDC.64 R92, c[0x0][0x270] ;  /* 0x00009c00ff5c2b82 */ /* 0x000e240000000a00 */
[----:B0-----:R-:W-:-:S05]  /*0a50*/  @P2 IMAD.WIDE R92, R2, 0x4, R92 ;  /* 0x00000004025c2825 */ /* 0x001fca00078e025c */
[----:B-----5:R0:W5:Y:S01]  /*0a60*/  @P2 LDG.E R114, desc[UR4][R92.64] ;  /* 0x000000045c722981 */ /* 0x020162000c1e1900 */
        /* <DEDUP_REMOVED lines=23> */
.L_x_27236:
[----:B------:R-:W-:-:S07]  /*0be0*/  FADD.FTZ R5, R84, R5 ;  /* 0x0000000554057221 */ /* 0x000fce0000010000 */
.L_x_27237:
[----:B------:R-:W-:-:S07]  /*0bf0*/  MOV R88, R5 ;  /* 0x0000000500587202 */ /* 0x000fce0000000f00 */
.L_x_27238:
[----:B------:R-:W-:Y:S01]  /*0c00*/  FMUL.FTZ R4, R93, R114 ;  /* 0x000000725d047220 */ /* 0x000fe20000410000 */
[----:B------:R-:W-:Y:S06]  /*0c10*/  @P2 BRA `(.L_x_27239) ;  /* 0x0000000000082947 */ /* 0x000fec0003800000 */
[----:B------:R-:W-:Y:S05]  /*0c20*/  @P0 BRA `(.L_x_27240) ;  /* 0x0000000000080947 */ /* 0x000fea0003800000 */
[----:B------:R-:W-:Y:S05]  /*0c30*/  BRA `(.L_x_27241) ;  /* 0x0000000000087947 */ /* 0x000fea0003800000 */
.L_x_27239:
[----:B------:R-:W-:-:S07]  /*0c40*/  FADD.FTZ R4, R85, R4 ;  /* 0x0000000455047221 */ /* 0x000fce0000010000 */
.L_x_27240:
[----:B------:R-:W-:-:S07]  /*0c50*/  MOV R89, R4 ;  /* 0x0000000400597202 */ /* 0x000fce0000000f00 */
.L_x_27241:
[----:B------:R-:W-:Y:S01]  /*0c60*/  FMUL.FTZ R97, R94, R114 ;  /* 0x000000725e617220 */ /* 0x000fe20000410000 */
[----:B------:R-:W-:Y:S06]  /*0c70*/  @P2 BRA `(.L_x_27242) ;  /* 0x0000000000082947 */ /* 0x000fec0003800000 */
[----:B------:R-:W-:Y:S05]  /*0c80*/  @P0 BRA `(.L_x_27243) ;  /* 0x0000000000080947 */ /* 0x000fea0003800000 */
[----:B------:R-:W-:Y:S05]  /*0c90*/  BRA `(.L_x_27244) ;  /* 0x0000000000087947 */ /* 0x000fea0003800000 */
.L_x_27242:
[----:B------:R-:W-:-:S07]  /*0ca0*/  FADD.FTZ R97, R86, R97 ;  /* 0x0000006156617221 */ /* 0x000fce0000010000 */
.L_x_27243:
[----:B------:R-:W-:-:S07]  /*0cb0*/  MOV R90, R97 ;  /* 0x00000061005a7202 */ /* 0x000fce0000000f00 */
.L_x_27244:
[----:B------:R-:W-:Y:S01]  /*0cc0*/  FMUL.FTZ R96, R95, R114 ;  /* 0x000000725f607220 */ /* 0x000fe20000410000 */
[----:B------:R-:W-:Y:S06]  /*0cd0*/  @P2 BRA `(.L_x_27245) ;  /* 0x0000000000082947 */ /* 0x000fec0003800000 */
[----:B------:R-:W-:Y:S05]  /*0ce0*/  @P0 BRA `(.L_x_27246) ;  /* 0x0000000000080947 */ /* 0x000fea0003800000 */
[----:B------:R-:W-:Y:S05]  /*0cf0*/  BRA `(.L_x_27247) ;  /* 0x0000000000087947 */ /* 0x000fea0003800000 */
.L_x_27245:
[----:B------:R-:W-:-:S07]  /*0d00*/  FADD.FTZ R96, R87, R96 ;  /* 0x0000006057607221 */ /* 0x000fce0000010000 */
.L_x_27246:
[----:B------:R-:W-:-:S07]  /*0d10*/  MOV R91, R96 ;  /* 0x00000060005b7202 */ /* 0x000fce0000000f00 */
.L_x_27247:
[----:B------:R-:W0:Y:S01]  /*0d20*/  @P0 LDC.64 R92, c[0x0][0x238] ;  /* 0x00008e00ff5c0b82 */ /* 0x000e220000000a00 */
[C---:B------:R-:W-:Y:S02]  /*0d30*/  IADD3 R115, R112.reuse, 0x20, RZ ;  /* 0x0000002070737810 */ /* 0x040fe40007ffe0ff */
[----:B0-----:R-:W-:-:S04]  /*0d40*/  @P0 LEA R92, P2, R112, R92, 0x4 ;  /* 0x0000005c705c0211 */ /* 0x001fc800078420ff */
[----:B------:R-:W-:-:S05]  /*0d50*/  @P0 LEA.HI.X R93, R112, R93, RZ, 0x4, P2 ;  /* 0x0000005d705d0211 */ /* 0x000fca00010f24ff */
[----:B------:R0:W-:Y:S04]  /*0d60*/  @P0 STG.E.128 desc[UR4][R92.64], R88 ;  /* 0x000000585c000986 */ /* 0x0001e8000c101d04 */
.L_x_27235:
[----:B------:R-:W-:Y:S05]  /*0d70*/  BSYNC B0 ;  /* 0x0000000000007941 */ /* 0x000fea0003800000 */
.L_x_27234:
        /* <DEDUP_REMOVED lines=17> */
.L_x_27250:
[----:B------:R-:W-:-:S07]  /*0e90*/  FADD.FTZ R7, R84, R7 ;  /* 0x0000000754077221 */ /* 0x000fce0000010000 */
.L_x_27251:
[----:B------:R-:W-:-:S07]  /*0ea0*/  MOV R88, R7 ;  /* 0x0000000700587202 */ /* 0x000fce0000000f00 */
.L_x_27252:
[----:B------:R-:W-:Y:S01]  /*0eb0*/  FMUL.FTZ R6, R93, R114 ;  /* 0x000000725d067220 */ /* 0x000fe20000410000 */
[----:B------:R-:W-:Y:S06]  /*0ec0*/  @P2 BRA `(.L_x_27253) ;  /* 0x0000000000082947 */ /* 0x000fec0003800000 */
[----:B------:R-:W-:Y:S05]  /*0ed0*/  @P0 BRA `(.L_x_27254) ;  /* 0x0000000000080947 */ /* 0x000fea0003800000 */
[----:B------:R-:W-:Y:S05]  /*0ee0*/  BRA `(.L_x_27255) ;  /* 0x0000000000087947 */ /* 0x000fea0003800000 */
.L_x_27253:
[----:B------:R-:W-:-:S07]  /*0ef0*/  FADD.FTZ R6, R85, R6 ;  /* 0x0000000655067221 */ /* 0x000fce0000010000 */
.L_x_27254:
[----:B------:R-:W-:-:S07]  /*0f00*/  MOV R89, R6 ;  /* 0x0000000600597202 */ /* 0x000fce0000000f00 */
.L_x_27255:
[----:B------:R-:W-:Y:S01]  /*0f10*/  FMUL.FTZ R99, R94, R114 ;  /* 0x000000725e637220 */ /* 0x000fe20000410000 */
[----:B------:R-:W-:Y:S06]  /*0f20*/  @P2 BRA `(.L_x_27256) ;  /* 0x0000000000082947 */ /* 0x000fec0003800000 */
[----:B------:R-:W-:Y:S05]  /*0f30*/  @P0 BRA `(.L_x_27257) ;  /* 0x0000000000080947 */ /* 0x000fea0003800000 */
[----:B------:R-:W-:Y:S05]  /*0f40*/  BRA `(.L_x_27258) ;  /* 0x0000000000087947 */ /* 0x000fea0003800000 */
.L_x_27256:
[----:B------:R-:W-:-:S07]  /*0f50*/  FADD.FTZ R99, R86, R99 ;  /* 0x0000006356637221 */ /* 0x000fce0000010000 */
.L_x_27257:
[----:B------:R-:W-:-:S07]  /*0f60*/  MOV R90, R99 ;  /* 0x00000063005a7202 */ /* 0x000fce0000000f00 */
.L_x_27258:
[----:B------:R-:W-:Y:S01]  /*0f70*/  FMUL.FTZ R98, R95, R114 ;  /* 0x000000725f627220 */ /* 0x000fe20000410000 */
[----:B------:R-:W-:Y:S06]  /*0f80*/  @P2 BRA `(.L_x_27259) ;  /* 0x0000000000082947 */ /* 0x000fec0003800000 */
[----:B------:R-:W-:Y:S05]  /*0f90*/  @P0 BRA `(.L_x_27260) ;  /* 0x0000000000080947 */ /* 0x000fea0003800000 */
[----:B------:R-:W-:Y:S05]  /*0fa0*/  BRA `(.L_x_27261) ;  /* 0x0000000000087947 */ /* 0x000fea0003800000 */
.L_x_27259:
[----:B------:R-:W-:-:S07]  /*0fb0*/  FADD.FTZ R98, R87, R98 ;  /* 0x0000006257627221 */ /* 0x000fce0000010000 */
.L_x_27260:
[----:B------:R-:W-:-:S07]  /*0fc0*/  MOV R91, R98 ;  /* 0x00000062005b7202 */ /* 0x000fce0000000f00 */
.L_x_27261:
[----:B------:R-:W0:Y:S02]  /*0fd0*/  @P0 LDC.64 R92, c[0x0][0x238] ;  /* 0x00008e00ff5c0b82 */ /* 0x000e240000000a00 */
[----:B0-----:R-:W-:-:S04]  /*0fe0*/  @P0 LEA R92, P2, R115, R92, 0x4 ;  /* 0x0000005c735c0211 */ /* 0x001fc800078420ff */
[C---:B------:R-:W-:Y:S02]  /*0ff0*/  @P0 LEA.HI.X R93, R115.reuse, R93, RZ, 0x4, P2 ;  /* 0x0000005d735d0211 */ /* 0x040fe400010f24ff */
[----:B------:R-:W-:-:S03]  /*1000*/  IADD3 R115, R115, 0x20, RZ ;  /* 0x0000002073737810 */ /* 0x000fc60007ffe0ff */
[----:B------:R1:W-:Y:S04]  /*1010*/  @P0 STG.E.128 desc[UR4][R92.64], R88 ;  /* 0x000000585c000986 */ /* 0x0003e8000c101d04 */
.L_x_27249:
[----:B------:R-:W-:Y:S05]  /*1020*/  BSYNC B0 ;  /* 0x0000000000007941 */ /* 0x000fea0003800000 */
.L_x_27248:
        /* <DEDUP_REMOVED lines=17> */
.L_x_27264:
[----:B------:R-:W-:-:S07]  /*1140*/  FADD.FTZ R9, R84, R9 ;  /* 0x0000000954097221 */ /* 0x000fce0000010000 */
.L_x_27265:
[----:B------:R-:W-:-:S07]  /*1150*/  MOV R88, R9 ;  /* 0x0000000900587202 */ /* 0x000fce0000000f00 */
.L_x_27266:
[----:B------:R-:W-:Y:S01]  /*1160*/  FMUL.FTZ R8, R93, R114 ;  /* 0x000000725d087220 */ /* 0x000fe20000410000 */
[----:B------:R-:W-:Y:S06]  /*1170*/  @P2 BRA `(.L_x_27267) ;  /* 0x0000000000082947 */ /* 0x000fec0003800000 */
[----:B------:R-:W-:Y:S05]  /*1180*/  @P0 BRA `(.L_x_27268) ;  /* 0x0000000000080947 */ /* 0x000fea0003800000 */
[----:B------:R-:W-:Y:S05]  /*1190*/  BRA `(.L_x_27269) ;  /* 0x0000000000087947 */ /* 0x000fea0003800000 */
.L_x_27267:
[----:B------:R-:W-:-:S07]  /*11a0*/  FADD.FTZ R8, R85, R8 ;  /* 0x0000000855087221 */ /* 0x000fce0000010000 */
.L_x_27268:
[----:B------:R-:W-:-:S07]  /*11b0*/  MOV R89, R8 ;  /* 0x0000000800597202 */ /* 0x000fce0000000f00 */
.L_x_27269:
[----:B------:R-:W-:Y:S01]  /*11c0*/  FMUL.FTZ R101, R94, R114 ;  /* 0x000000725e657220 */ /* 0x000fe20000410000 */
[----:B------:R-:W-:Y:S06]  /*11d0*/  @P2 BRA `(.L_x_27270) ;  /* 0x0000000000082947 */ /* 0x000fec0003800000 */
[----:B------:R-:W-:Y:S05]  /*11e0*/  @P0 BRA `(.L_x_27271) ;  /* 0x0000000000080947 */ /* 0x000fea0003800000 */
[----:B------:R-:W-:Y:S05]  /*11f0*/  BRA `(.L_x_27272) ;  /* 0x0000000000087947 */ /* 0x000fea0003800000 */
.L_x_27270:
[----:B------:R-:W-:-:S07]  /*1200*/  FADD.FTZ R101, R86, R101 ;  /* 0x0000006556657221 */ /* 0x000fce0000010000 */
.L_x_27271:
[----:B------:R-:W-:-:S07]  /*1210*/  MOV R90, R101 ;  /* 0x00000065005a7202 */ /* 0x000fce0000000f00 */
.L_x_27272:
[----:B------:R-:W-:Y:S01]  /*1220*/  FMUL.FTZ R100, R95, R114 ;  /* 0x000000725f647220 */ /* 0x000fe20000410000 */
[----:B------:R-:W-:Y:S06]  /*1230*/  @P2 BRA `(.L_x_27273) ;  /* 0x0000000000082947 */ /* 0x000fec0003800000 */
[----:B------:R-:W-:Y:S05]  /*1240*/  @P0 BRA `(.L_x_27274) ;  /* 0x0000000000080947 */ /* 0x000fea0003800000 */
[----:B------:R-:W-:Y:S05]  /*1250*/  BRA `(.L_x_27275) ;  /* 0x0000000000087947 */ /* 0x000fea0003800000 */
.L_x_27273:
[----:B------:R-:W-:-:S07]  /*1260*/  FADD.FTZ R100, R87, R100 ;  /* 0x0000006457647221 */ /* 0x000fce0000010000 */
.L_x_27274:
[----:B------:R-:W-:-:S07]  /*1270*/  MOV R91, R100 ;  /* 0x00000064005b7202 */ /* 0x000fce0000000f00 */
.L_x_27275:
[----:B------:R-:W0:Y:S02]  /*1280*/  @P0 LDC.64 R92, c[0x0][0x238] ;  /* 0x00008e00ff5c0b82 */ /* 0x000e240000000a00 */
[----:B0-----:R-:W-:-:S04]  /*1290*/  @P0 LEA R92, P2, R115, R92, 0x4 ;  /* 0x0000005c735c0211 */ /* 0x001fc800078420ff */
[C---:B------:R-:W-:Y:S02]  /*12a0*/  @P0 LEA.HI.X R93, R115.reuse, R93, RZ, 0x4, P2 ;  /* 0x0000005d735d0211 */ /* 0x040fe400010f24ff */
[----:B------:R-:W-:-:S03]  /*12b0*/  IADD3 R115, R115, 0x20, RZ ;  /* 0x0000002073737810 */ /* 0x000fc60007ffe0ff */
[----:B------:R2:W-:Y:S04]  /*12c0*/  @P0 STG.E.128 desc[UR4][R92.64], R88 ;  /* 0x000000585c000986 */ /* 0x0005e8000c101d04 */
.L_x_27263:
[----:B------:R-:W-:Y:S05]  /*12d0*/  BSYNC B0 ;  /* 0x0000000000007941 */ /* 0x000fea0003800000 */
.L_x_27262:
        /* <DEDUP_REMOVED lines=17> */
.L_x_27278:
[----:B------:R-:W-:-:S07]  /*13f0*/  FADD.FTZ R11, R84, R11 ;  /* 0x0000000b540b7221 */ /* 0x000fce0000010000 */
.L_x_27279:
[----:B------:R-:W-:-:S07]  /*1400*/  MOV R88, R11 ;  /* 0x0000000b00587202 */ /* 0x000fce0000000f00 */
.L_x_27280:
[----:B------:R-:W-:Y:S01]  /*1410*/  FMUL.FTZ R10, R93, R114 ;  /* 0x000000725d0a7220 */ /* 0x000fe20000410000 */
[----:B------:R-:W-:Y:S06]  /*1420*/  @P2 BRA `(.L_x_27281) ;  /* 0x0000000000082947 */ /* 0x000fec0003800000 */
[----:B------:R-:W-:Y:S05]  /*1430*/  @P0 BRA `(.L_x_27282) ;  /* 0x0000000000080947 */ /* 0x000fea0003800000 */
[----:B------:R-:W-:Y:S05]  /*1440*/  BRA `(.L_x_27283) ;  /* 0x0000000000087947 */ /* 0x000fea0003800000 */
.L_x_27281:
[----:B------:R-:W-:-:S07]  /*1450*/  FADD.FTZ R10, R85, R10 ;  /* 0x0000000a550a7221 */ /* 0x000fce0000010000 */
.L_x_27282:
[----:B------:R-:W-:-:S07]  /*1460*/  MOV R89, R10 ;  /* 0x0000000a00597202 */ /* 0x000fce0000000f00 */
.L_x_27283:
[----:B------:R-:W-:Y:S01]  /*1470*/  FMUL.FTZ R103, R94, R114 ;  /* 0x000000725e677220 */ /* 0x000fe20000410000 */
[----:B------:R-:W-:Y:S06]  /*1480*/  @P2 BRA `(.L_x_27284) ;  /* 0x0000000000082947 */ /* 0x000fec0003800000 */
[----:B------:R-:W-:Y:S05]  /*1490*/  @P0 BRA `(.L_x_27285) ;  /* 0x0000000000080947 */ /* 0x000fea0003800000 */
[----:B------:R-:W-:Y:S05]  /*14a0*/  BRA `(.L_x_27286) ;  /* 0x0000000000087947 */ /* 0x000fea0003800000 */
.L_x_27284:
[----:B------:R-:W-:-:S07]  /*14b0*/  FADD.FTZ R103, R86, R103 ;  /* 0x0000006756677221 */ /* 0x000fce0000010000 */
.L_x_27285:
[----:B------:R-:W-:-:S07]  /*14c0*/  MOV R90, R103 ;  /* 0x00000067005a7202 */ /* 0x000fce0000000f00 */
.L_x_27286:
[----:B------:R-:W-:Y:S01]  /*14d0*/  FMUL.FTZ R102, R95, R114 ;  /* 0x000000725f667220 */ /* 0x000fe20000410000 */
[----:B------:R-:W-:Y:S06]  /*14e0*/  @P2 BRA `(.L_x_27287) ;  /* 0x0000000000082947 */ /* 0x000fec0003800000 */
[----:B------:R-:W-:Y:S05]  /*14f0*/  @P0 BRA `(.L_x_27288) ;  /* 0x0000000000080947 */ /* 0x000fea0003800000 */
[----:B------:R-:W-:Y:S05]  /*1500*/  BRA `(.L_x_27289) ;  /* 0x0000000000087947 */ /* 0x000fea0003800000 */
.L_x_27287:
[----:B------:R-:W-:-:S07]  /*1510*/  FADD.FTZ R102, R87, R102 ;  /* 0x0000006657667221 */ /* 0x000fce0000010000 */
.L_x_27288:
[----:B------:R-:W-:-:S07]  /*1520*/  MOV R91, R102 ;  /* 0x00000066005b7202 */ /* 0x000fce0000000f00 */
.L_x_27289:
[----:B------:R-:W0:Y:S02]  /*1530*/  @P0 LDC.64 R92, c[0x0][0x238] ;  /* 0x00008e00ff5c0b82 */ /* 0x000e240000000a00 */
[----:B0-----:R-:W-:-:S04]  /*1540*/  @P0 LEA R92, P2, R115, R92, 0x4 ;  /* 0x0000005c735c0211 */ /* 0x001fc800078420ff */
[C---:B------:R-:W-:Y:S02]  /*1550*/  @P0 LEA.HI.X R93, R115.reuse, R93, RZ, 0x4, P2 ;  /* 0x0000005d735d0211 */ /* 0x040fe400010f24ff */
[----:B------:R-:W-:-:S03]  /*1560*/  IADD3 R115, R115, 0x20, RZ ;  /* 0x0000002073737810 */ /* 0x000fc60007ffe0ff */
[----:B------:R3:W-:Y:S04]  /*1570*/  @P0 STG.E.128 desc[UR4][R92.64], R88 ;  /* 0x000000585c000986 */ /* 0x0007e8000c101d04 */
.L_x_27277:
[----:B------:R-:W-:Y:S05]  /*1580*/  BSYNC B0 ;  /* 0x0000000000007941 */ /* 0x000fea0003800000 */
.L_x_27276:
        /* <DEDUP_REMOVED lines=17> */
.L_x_27292:
[----:B------:R-:W-:-:S07]  /*16a0*/  FADD.FTZ R13, R84, R13 ;  /* 0x0000000d540d7221 */ /* 0x000fce0000010000 */
.L_x_27293:
[----:B------:R-:W-:-:S07]  /*16b0*/  MOV R88, R13 ;  /* 0x0000000d00587202 */ /* 0x000fce0000000f00 */
.L_x_27294:
[----:B------:R-:W-:Y:S01]  /*16c0*/  FMUL.FTZ R12, R93, R114 ;  /* 0x000000725d0c7220 */ /* 0x000fe20000410000 */
[----:B------:R-:W-:Y:S06]  /*16d0*/  @P2 BRA `(.L_x_27295) ;  /* 0x0000000000082947 */ /* 0x000fec0003800000 */
[----:B------:R-:W-:Y:S05]  /*16e0*/  @P0 BRA `(.L_x_27296) ;  /* 0x0000000000080947 */ /* 0x000fea0003800000 */
[----:B------:R-:W-:Y:S05]  /*16f0*/  BRA `(.L_x_27297) ;  /* 0x0000000000087947 */ /* 0x000fea0003800000 */
.L_x_27295:
[----:B------:R-:W-:-:S07]  /*1700*/  FADD.FTZ R12, R85, R12 ;  /* 0x0000000c550c7221 */ /* 0x000fce0000010000 */
.L_x_27296:
[----:B------:R-:W-:-:S07]  /*1710*/  MOV R89, R12 ;  /* 0x0000000c00597202 */ /* 0x000fce0000000f00 */
.L_x_27297:
[----:B------:R-:W-:Y:S01]  /*1720*/  FMUL.FTZ R105, R94, R114 ;  /* 0x000000725e697220 */ /* 0x000fe20000410000 */
[----:B------:R-:W-:Y:S06]  /*1730*/  @P2 BRA `(.L_x_27298) ;  /* 0x0000000000082947 */ /* 0x000fec0003800000 */
[----:B------:R-:W-:Y:S05]  /*1740*/  @P0 BRA `(.L_x_27299) ;  /* 0x0000000000080947 */ /* 0x000fea0003800000 */
[----:B------:R-:W-:Y:S05]  /*1750*/  BRA `(.L_x_27300) ;  /* 0x0000000000087947 */ /* 0x000fea0003800000 */
.L_x_27298:
[----:B------:R-:W-:-:S07]  /*1760*/  FADD.FTZ R105, R86, R105 ;  /* 0x0000006956697221 */ /* 0x000fce0000010000 */
.L_x_27299:
[----:B------:R-:W-:-:S07]  /*1770*/  MOV R90, R105 ;  /* 0x00000069005a7202 */ /* 0x000fce0000000f00 */
.L_x_27300:
[----:B------:R-:W-:Y:S01]  /*1780*/  FMUL.FTZ R104, R95, R114 ;  /* 0x000000725f687220 */ /* 0x000fe20000410000 */
[----:B------:R-:W-:Y:S06]  /*1790*/  @P2 BRA `(.L_x_27301) ;  /* 0x0000000000082947 */ /* 0x000fec0003800000 */
[----:B------:R-:W-:Y:S05]  /*17a0*/  @P0 BRA `(.L_x_27302) ;  /* 0x0000000000080947 */ /* 0x000fea0003800000 */
[----:B------:R-:W-:Y:S05]  /*17b0*/  BRA `(.L_x_27303) ;  /* 0x0000000000087947 */ /* 0x000fea0003800000 */
.L_x_27301:
[----:B------:R-:W-:-:S07]  /*17c0*/  FADD.FTZ R104, R87, R104 ;  /* 0x0000006857687221 */ /* 0x000fce0000010000 */
.L_x_27302:
[----:B------:R-:W-:-:S07]  /*17d0*/  MOV R91, R104 ;  /* 0x00000068005b7202 */ /* 0x000fce0000000f00 */
.L_x_27303:
[----:B------:R-:W0:Y:S02]  /*17e0*/  @P0 LDC.64 R92, c[0x0][0x238] ;  /* 0x00008e00ff5c0b82 */ /* 0x000e240000000a00 */
[----:B0-----:R-:W-:-:S04]  /*17f0*/  @P0 LEA R92, P2, R115, R92, 0x4 ;  /* 0x0000005c735c0211 */ /* 0x001fc800078420ff */
[C---:B------:R-:W-:Y:S02]  /*1800*/  @P0 LEA.HI.X R93, R115.reuse, R93, RZ, 0x4, P2 ;  /* 0x0000005d735d0211 */ /* 0x040fe400010f24ff */
[----:B------:R-:W-:-:S03]  /*1810*/  IADD3 R115, R115, 0x20, RZ ;  /* 0x0000002073737810 */ /* 0x000fc60007ffe0ff */
[----:B------:R4:W-:Y:S04]  /*1820*/  @P0 STG.E.128 desc[UR4][R92.64], R88 ;  /* 0x000000585c000986 */ /* 0x0009e8000c101d04 */
.L_x_27291:
[----:B------:R-:W-:Y:S05]  /*1830*/  BSYNC B0 ;  /* 0x0000000000007941 */ /* 0x000fea0003800000 */
.L_x_27290:
        /* <DEDUP_REMOVED lines=17> */
.L_x_27306:
[----:B------:R-:W-:-:S07]  /*1950*/  FADD.FTZ R15, R84, R15 ;  /* 0x0000000f540f7221 */ /* 0x000fce0000010000 */
.L_x_27307:
[----:B------:R-:W-:-:S07]  /*1960*/  MOV R88, R15 ;  /* 0x0000000f00587202 */ /* 0x000fce0000000f00 */
.L_x_27308:
[----:B------:R-:W-:Y:S01]  /*1970*/  FMUL.FTZ R14, R93, R114 ;  /* 0x000000725d0e7220 */ /* 0x000fe20000410000 */
[----:B------:R-:W-:Y:S06]  /*1980*/  @P2 BRA `(.L_x_27309) ;  /* 0x0000000000082947 */ /* 0x000fec0003800000 */
[----:B------:R-:W-:Y:S05]  /*1990*/  @P0 BRA `(.L_x_27310) ;  /* 0x0000000000080947 */ /* 0x000fea0003800000 */
[----:B------:R-:W-:Y:S05]  /*19a0*/  BRA `(.L_x_27311) ;  /* 0x0000000000087947 */ /* 0x000fea0003800000 */
.L_x_27309:
[----:B------:R-:W-:-:S07]  /*19b0*/  FADD.FTZ R14, R85, R14 ;  /* 0x0000000e550e7221 */ /* 0x000fce0000010000 */
.L_x_27310:
[----:B------:R-:W-:-:S07]  /*19c0*/  MOV R89, R14 ;  /* 0x0000000e00597202 */ /* 0x000fce0000000f00 */
.L_x_27311:
[----:B------:R-:W-:Y:S01]  /*19d0*/  FMUL.FTZ R107, R94, R114 ;  /* 0x000000725e6b7220 */ /* 0x000fe20000410000 */
[----:B------:R-:W-:Y:S06]  /*19e0*/  @P2 BRA `(.L_x_27312) ;  /* 0x0000000000082947 */ /* 0x000fec0003800000 */
[----:B------:R-:W-:Y:S05]  /*19f0*/  @P0 BRA `(.L_x_27313) ;  /* 0x0000000000080947 */ /* 0x000fea0003800000 */
[----:B------:R-:W-:Y:S05]  /*1a00*/  BRA `(.L_x_27314) ;  /* 0x0000000000087947 */ /* 0x000fea0003800000 */
.L_x_27312:
[----:B------:R-:W-:-:S07]  /*1a10*/  FADD.FTZ R107, R86, R107 ;  /* 0x0000006b566b7221 */ /* 0x000fce0000010000 */
.L_x_27313:
[----:B------:R-:W-:-:S07]  /*1a20*/  MOV R90, R107 ;  /* 0x0000006b005a7202 */ /* 0x000fce0000000f00 */
.L_x_27314:
[----:B------:R-:W-:Y:S01]  /*1a30*/  FMUL.FTZ R106, R95, R114 ;  /* 0x000000725f6a7220 */ /* 0x000fe20000410000 */
[----:B------:R-:W-:Y:S06]  /*1a40*/  @P2 BRA `(.L_x_27315) ;  /* 0x0000000000082947 */ /* 0x000fec0003800000 */
[----:B------:R-:W-:Y:S05]  /*1a50*/  @P0 BRA `(.L_x_27316) ;  /* 0x0000000000080947 */ /* 0x000fea0003800000 */
[----:B------:R-:W-:Y:S05]  /*1a60*/  BRA `(.L_x_27317) ;  /* 0x0000000000087947 */ /* 0x000fea0003800000 */
.L_x_27315:
[----:B------:R-:W-:-:S07]  /*1a70*/  FADD.FTZ R106, R87, R106 ;  /* 0x0000006a576a7221 */ /* 0x000fce0000010000 */
.L_x_27316:
[----:B------:R-:W-:-:S07]  /*1a80*/  MOV R91, R106 ;  /* 0x0000006a005b7202 */ /* 0x000fce0000000f00 */
.L_x_27317:
[----:B------:R-:W0:Y:S02]  /*1a90*/  @P0 LDC.64 R92, c[0x0][0x238] ;  /* 0x00008e00ff5c0b82 */ /* 0x000e240000000a00 */
[----:B0-----:R-:W-:-:S04]  /*1aa0*/  @P0 LEA R92, P2, R115, R92, 0x4 ;  /* 0x0000005c735c0211 */ /* 0x001fc800078420ff */
[C---:B------:R-:W-:Y:S02]  /*1ab0*/  @P0 LEA.HI.X R93, R115.reuse, R93, RZ, 0x4, P2 ;  /* 0x0000005d735d0211 */ /* 0x040fe400010f24ff */
[----:B------:R-:W-:-:S03]  /*1ac0*/  IADD3 R115, R115, 0x20, RZ ;  /* 0x0000002073737810 */ /* 0x000fc60007ffe0ff */
[----:B------:R0:W-:Y:S04]  /*1ad0*/  @P0 STG.E.128 desc[UR4][R92.64], R88 ;  /* 0x000000585c000986 */ /* 0x0001e8000c101d04 */
.L_x_27305:
[----:B------:R-:W-:Y:S05]  /*1ae0*/  BSYNC B0 ;  /* 0x0000000000007941 */ /* 0x000fea0003800000 */
.L_x_27304:
        /* <DEDUP_REMOVED lines=17> */
.L_x_27320:
[----:B------:R-:W-:-:S07]  /*1c00*/  FADD.FTZ R17, R84, R17 ;  /* 0x0000001154117221 */ /* 0x000fce0000010000 */
.L_x_27321:
[----:B------:R-:W-:-:S07]  /*1c10*/  MOV R88, R17 ;  /* 0x0000001100587202 */ /* 0x000fce0000000f00 */
.L_x_27322:
[----:B------:R-:W-:Y:S01]  /*1c20*/  FMUL.FTZ R16, R93, R114 ;  /* 0x000000725d107220 */ /* 0x000fe20000410000 */
[----:B------:R-:W-:Y:S06]  /*1c30*/  @P2 BRA `(.L_x_27323) ;  /* 0x0000000000082947 */ /* 0x000fec0003800000 */
[----:B------:R-:W-:Y:S05]  /*1c40*/  @P0 BRA `(.L_x_27324) ;  /* 0x0000000000080947 */ /* 0x000fea0003800000 */
[----:B------:R-:W-:Y:S05]  /*1c50*/  BRA `(.L_x_27325) ;  /* 0x0000000000087947 */ /* 0x000fea0003800000 */
.L_x_27323:
[----:B------:R-:W-:-:S07]  /*1c60*/  FADD.FTZ R16, R85, R16 ;  /* 0x0000001055107221 */ /* 0x000fce0000010000 */
.L_x_27324:
[----:B------:R-:W-:-:S07]  /*1c70*/  MOV R89, R16 ;  /* 0x0000001000597202 */ /* 0x000fce0000000f00 */
.L_x_27325:
[----:B------:R-:W-:Y:S01]  /*1c80*/  FMUL.FTZ R109, R94, R114 ;  /* 0x000000725e6d7220 */ /* 0x000fe20000410000 */
[----:B------:R-:W-:Y:S06]  /*1c90*/  @P2 BRA `(.L_x_27326) ;  /* 0x0000000000082947 */ /* 0x000fec0003800000 */
[----:B------:R-:W-:Y:S05]  /*1ca0*/  @P0 BRA `(.L_x_27327) ;  /* 0x0000000000080947 */ /* 0x000fea0003800000 */
[----:B------:R-:W-:Y:S05]  /*1cb0*/  BRA `(.L_x_27328) ;  /* 0x0000000000087947 */ /* 0x000fea0003800000 */
.L_x_27326:
[----:B------:R-:W-:-:S07]  /*1cc0*/  FADD.FTZ R109, R86, R109 ;  /* 0x0000006d566d7221 */ /* 0x000fce0000010000 */
.L_x_27327:
[----:B------:R-:W-:-:S07]  /*1cd0*/  MOV R90, R109 ;  /* 0x0000006d005a7202 */ /* 0x000fce0000000f00 */
.L_x_27328:
[----:B------:R-:W-:Y:S01]  /*1ce0*/  FMUL.FTZ R108, R95, R114 ;  /* 0x000000725f6c7220 */ /* 0x000fe20000410000 */
[----:B------:R-:W-:Y:S06]  /*1cf0*/  @P2 BRA `(.L_x_27329) ;  /* 0x0000000000082947 */ /* 0x000fec0003800000 */
[----:B------:R-:W-:Y:S05]  /*1d00*/  @P0 BRA `(.L_x_27330) ;  /* 0x0000000000080947 */ /* 0x000fea0003800000 */
[----:B------:R-:W-:Y:S05]  /*1d10*/  BRA `(.L_x_27331) ;  /* 0x0000000000087947 */ /* 0x000fea0003800000 */
.L_x_27329:
[----:B------:R-:W-:-:S07]  /*1d20*/  FADD.FTZ R108, R87, R108 ;  /* 0x0000006c576c7221 */ /* 0x000fce0000010000 */
.L_x_27330:
[----:B------:R-:W-:-:S07]  /*1d30*/  MOV R91, R108 ;  /* 0x0000006c005b7202 */ /* 0x000fce0000000f00 */
.L_x_27331:
[----:B------:R-:W0:Y:S02]  /*1d40*/  @P0 LDC.64 R92, c[0x0][0x238] ;  /* 0x00008e00ff5c0b82 */ /* 0x000e240000000a00 */
[----:B0-----:R-:W-:-:S04]  /*1d50*/  @P0 LEA R92, P2, R115, R92, 0x4 ;  /* 0x0000005c735c0211 */ /* 0x001fc800078420ff */
[C---:B------:R-:W-:Y:S02]  /*1d60*/  @P0 LEA.HI.X R93, R115.reuse, R93, RZ, 0x4, P2 ;  /* 0x0000005d735d0211 */ /* 0x040fe400010f24ff */
[----:B------:R-:W-:-:S03]  /*1d70*/  IADD3 R115, R115, 0x20, RZ ;  /* 0x0000002073737810 */ /* 0x000fc60007ffe0ff */
[----:B------:R0:W-:Y:S04]  /*1d80*/  @P0 STG.E.128 desc[UR4][R92.64], R88 ;  /* 0x000000585c000986 */ /* 0x0001e8000c101d04 */
.L_x_27319:
[----:B------:R-:W-:Y:S05]  /*1d90*/  BSYNC B0 ;  /* 0x0000000000007941 */ /* 0x000fea0003800000 */
.L_x_27318:
        /* <DEDUP_REMOVED lines=8> */
[----:B01234-:R-:W-:-:S04]  /*1e20*/  IMAD.WIDE.U32 R92, R115, 0x10, R18 ;  /* 0x00000010735c7825 */ /* 0x01ffc800078e0012 */
        /* <DEDUP_REMOVED lines=8> */
.L_x_27334:
[----:B------:R-:W-:-:S07]  /*1eb0*/  FADD.FTZ R19, R84, R19 ;  /* 0x0000001354137221 */ /* 0x000fce0000010000 */
.L_x_27335:
[----:B------:R-:W-:-:S07]  /*1ec0*/  MOV R88, R19 ;  /* 0x0000001300587202 */ /* 0x000fce0000000f00 */
.L_x_27336:
[----:B------:R-:W-:Y:S01]  /*1ed0*/  FMUL.FTZ R18, R93, R114 ;  /* 0x000000725d127220 */ /* 0x000fe20000410000 */
[----:B------:R-:W-:Y:S06]  /*1ee0*/  @P2 BRA `(.L_x_27337) ;  /* 0x0000000000082947 */ /* 0x000fec0003800000 */
[----:B------:R-:W-:Y:S05]  /*1ef0*/  @P0 BRA `(.L_x_27338) ;  /* 0x0000000000080947 */ /* 0x000fea0003800000 */
[----:B------:R-:W-:Y:S05]  /*1f00*/  BRA `(.L_x_27339) ;  /* 0x0000000000087947 */ /* 0x000fea0003800000 */
.L_x_27337:
[----:B------:R-:W-:-:S07]  /*1f10*/  FADD.FTZ R18, R85, R18 ;  /* 0x0000001255127221 */ /* 0x000fce0000010000 */
.L_x_27338:
[----:B------:R-:W-:-:S07]  /*1f20*/  MOV R89, R18 ;  /* 0x0000001200597202 */ /* 0x000fce0000000f00 */
.L_x_27339:
[----:B------:R-:W-:Y:S01]  /*1f30*/  FMUL.FTZ R111, R94, R114 ;  /* 0x000000725e6f7220 */ /* 0x000fe20000410000 */
[----:B------:R-:W-:Y:S06]  /*1f40*/  @P2 BRA `(.L_x_27340) ;  /* 0x0000000000082947 */ /* 0x000fec0003800000 */
[----:B------:R-:W-:Y:S05]  /*1f50*/  @P0 BRA `(.L_x_27341) ;  /* 0x0000000000080947 */ /* 0x000fea0003800000 */
[----:B------:R-:W-:Y:S05]  /*1f60*/  BRA `(.L_x_27342) ;  /* 0x0000000000087947 */ /* 0x000fea0003800000 */
.L_x_27340:
[----:B------:R-:W-:-:S07]  /*1f70*/  FADD.FTZ R111, R86, R111 ;  /* 0x0000006f566f7221 */ /* 0x000fce0000010000 */
.L_x_27341:
[----:B------:R-:W-:-:S07]  /*1f80*/  MOV R90, R111 ;  /* 0x0000006f005a7202 */ /* 0x000fce0000000f00 */
.L_x_27342:
[----:B------:R-:W-:Y:S01]  /*1f90*/  FMUL.FTZ R110, R95, R114 ;  /* 0x000000725f6e7220 */ /* 0x000fe20000410000 */
[----:B------:R-:W-:Y:S06]  /*1fa0*/  @P2 BRA `(.L_x_27343) ;  /* 0x0000000000082947 */ /* 0x000fec0003800000 */
[----:B------:R-:W-:Y:S05]  /*1fb0*/  @P0 BRA `(.L_x_27344) ;  /* 0x0000000000080947 */ /* 0x000fea0003800000 */
[----:B------:R-:W-:Y:S05]  /*1fc0*/  BRA `(.L_x_27345) ;  /* 0x0000000000087947 */ /* 0x000fea0003800000 */
.L_x_27343:
[----:B------:R-:W-:-:S07]  /*1fd0*/  FADD.FTZ R110, R87, R110 ;  /* 0x0000006e576e7221 */ /* 0x000fce0000010000 */
.L_x_27344:
[----:B------:R-:W-:-:S07]  /*1fe0*/  MOV R91, R110 ;  /* 0x0000006e005b7202 */ /* 0x000fce0000000f00 */
.L_x_27345:
[----:B------:R-:W0:Y:S02]  /*1ff0*/  @P0 LDC.64 R92, c[0x0][0x238] ;  /* 0x00008e00ff5c0b82 */ /* 0x000e240000000a00 */
[----:B0-----:R-:W-:-:S04]  /*2000*/  @P0 LEA R92, P2, R115, R92, 0x4 ;  /* 0x0000005c735c0211 */ /* 0x001fc800078420ff */
[----:B------:R-:W-:-:S05]  /*2010*/  @P0 LEA.HI.X R93, R115, R93, RZ, 0x4, P2 ;  /* 0x0000005d735d0211 */ /* 0x000fca00010f24ff */
[----:B------:R0:W-:Y:S04]  /*2020*/  @P0 STG.E.128 desc[UR4][R92.64], R88 ;  /* 0x000000585c000986 */ /* 0x0001e8000c101d04 */
.L_x_27333:
[----:B------:R-:W-:Y:S05]  /*2030*/  BSYNC B0 ;  /* 0x0000000000007941 */ /* 0x000fea0003800000 */
.L_x_27332:
        /* <DEDUP_REMOVED lines=137> */
.L_x_27375:
        /* <DEDUP_REMOVED lines=33> */
.L_x_27348:
[----:B------:R-:W-:Y:S05]  /*2ae0*/  BSYNC B0 ;  /* 0x0000000000007941 */ /* 0x000fea0003800000 */
.L_x_27347:
        /* <DEDUP_REMOVED lines=19> */
.L_x_27350:
[----:B------:R-:W-:Y:S05]  /*2c20*/  BSYNC B0 ;  /* 0x0000000000007941 */ /* 0x000fea0003800000 */
.L_x_27349:
        /* <DEDUP_REMOVED lines=19> */
.L_x_27352:
[----:B------:R-:W-:Y:S05]  /*2d60*/  BSYNC B0 ;  /* 0x0000000000007941 */ /* 0x000fea0003800000 */
.L_x_27351:
        /* <DEDUP_REMOVED lines=19> */
.L_x_27354:
[----:B------:R-:W-:Y:S05]  /*2ea0*/  BSYNC B0 ;  /* 0x0000000000007941 */ /* 0x000fea0003800000 */
.L_x_27353:
        /* <DEDUP_REMOVED lines=19> */
.L_x_27356:
[----:B------:R-:W-:Y:S05]  /*2fe0*/  BSYNC B0 ;  /* 0x0000000000007941 */ /* 0x000fea0003800000 */
.L_x_27355:
        /* <DEDUP_REMOVED lines=19> */
.L_x_27358:
[----:B------:R-:W-:Y:S05]  /*3120*/  BSYNC B0 ;  /* 0x0000000000007941 */ /* 0x000fea0003800000 */
.L_x_27357:
        /* <DEDUP_REMOVED lines=19> */
.L_x_27360:
[----:B------:R-:W-:Y:S05]  /*3260*/  BSYNC B0 ;  /* 0x0000000000007941 */ /* 0x000fea0003800000 */
.L_x_27359:
        /* <DEDUP_REMOVED lines=18> */
.L_x_27362:
[----:B------:R-:W-:Y:S05]  /*3390*/  BSYNC B0 ;  /* 0x0000000000007941 */ /* 0x000fea0003800000 */
.L_x_27361:
[----:B01234-:R-:W0:Y:S02]  /*33a0*/  LDC.64 R92, c[0x0][0x210] ;  /* 0x00008400ff5c7b82 */ /* 0x01fe240000000a00 */
[----:B0-----:R-:W-:-:S04]  /*33b0*/  LEA R2, R92, R2, 0x2 ;  /* 0x000000025c027211 */ /* 0x001fc800078e10ff */
[----:B------:R-:W-:-:S13]  /*33c0*/  ISETP.GE.AND P2, PT, R2, R93, PT ;  /* 0x0000005d0200720c */ /* 0x000fda0003f46270 */
[----:B------:R-:W-:Y:S05]  /*33d0*/  @!P2 BRA `(.L_x_27363) ;  /* 0xffffffd40090a947 */ /* 0x000fea000383ffff */
[----:B------:R-:W-:Y:S05]  /*33e0*/  EXIT ;  /* 0x000000000000794d */ /* 0x000fea0003800000 */
.L_x_27346:
        /* <DEDUP_REMOVED lines=8> */
.L_x_27365:
[----:B------:R-:W-:Y:S05]  /*3470*/  BSYNC B0 ;  /* 0x0000000000007941 */ /* 0x000fea0003800000 */
.L_x_27364:
        /* <DEDUP_REMOVED lines=9> */
.L_x_27366:
[----:B------:R-:W-:Y:S01]  /*3510*/  HFMA2.MMA R120, -RZ, RZ, 0, 2.384185791015625e-07 ;  /* 0x00000004ff787435 */ /* 0x000fe200000001ff */
[----:B------:R-:W-:-:S05]  /*3520*/  MOV R93, R116 ;  /* 0x00000074005d7202 */ /* 0x000fca0000000f00 */
[----:B------:R-:W-:-:S05]  /*3530*/  FADD.FTZ R95, R94, R93 ;  /* 0x0000005d5e5f7221 */ /* 0x000fca0000010000 */
[----:B------:R-:W-:-:S07]  /*3540*/  MOV R119, R95 ;  /* 0x0000005f00777202 */ /* 0x000fce0000000f00 */
[----:B------:R-:W-:Y:S05]  /*3550*/  WARPSYNC.COLLECTIVE R118, `(.L_x_27367) ;  /* 0x0000000076087348 */ /* 0x000fea0003c00000 */
[----:B------:R0:W1:Y:S02]  /*3560*/  SHFL.BFLY P6, R116, R119, R120, R121 ;  /* 0x0c00007877747389 */ /* 0x00006400000c0079 */
[----:B01----:R-:W-:Y:S01]  /*3570*/  ENDCOLLECTIVE ;  /* 0x000000000000791b */ /* 0x003fe20003800000 */
.L_x_27367:
[----:B------:R-:W-:Y:S01]  /*3580*/  HFMA2.MMA R120, -RZ, RZ, 0, 4.76837158203125e-07 ;  /* 0x00000008ff787435 */ /* 0x000fe200000001ff */
[----:B------:R-:W-:-:S05]  /*3590*/  MOV R114, R116 ;  /* 0x0000007400727202 */ /* 0x000fca0000000f00 */
[----:B------:R-:W-:-:S05]  /*35a0*/  FADD.FTZ R114, R95, R114 ;  /* 0x000000725f727221 */ /* 0x000fca0000010000 */
[----:B------:R-:W-:-:S07]  /*35b0*/  MOV R119, R114 ;  /* 0x0000007200777202 */ /* 0x000fce0000000f00 */
[----:B------:R-:W-:Y:S05]  /*35c0*/  WARPSYNC.COLLECTIVE R118, `(.L_x_27368) ;  /* 0x0000000076087348 */ /* 0x000fea0003c00000 */
[----:B------:R0:W1:Y:S02]  /*35d0*/  SHFL.BFLY P6, R116, R119, R120, R121 ;  /* 0x0c00007877747389 */ /* 0x00006400000c0079 */
[----:B01----:R-:W-:Y:S01]  /*35e0*/  ENDCOLLECTIVE ;  /* 0x000000000000791b */ /* 0x003fe20003800000 */
.L_x_27368:
        /* <DEDUP_REMOVED lines=8> */
.L_x_27369:
        /* <DEDUP_REMOVED lines=76> */
.L_x_27370:
[----:B------:R-:W-:Y:S01]  /*3b30*/  HFMA2.MMA R120, -RZ, RZ, 0, 1.1920928955078125e-07 ;  /* 0x00000002ff787435 */ /* 0x000fe200000001ff */
[----:B------:R-:W-:-:S05]  /*3b40*/  MOV R95, R116 ;  /* 0x00000074005f7202 */ /* 0x000fca0000000f00 */
[----:B------:R-:W-:-:S05]  /*3b50*/  FADD.FTZ R95, R92, R95 ;  /* 0x0000005f5c5f7221 */ /* 0x000fca0000010000 */
[----:B------:R-:W-:-:S07]  /*3b60*/  MOV R119, R95 ;  /* 0x0000005f00777202 */ /* 0x000fce0000000f00 */
[----:B------:R-:W-:Y:S05]  /*3b70*/  WARPSYNC.COLLECTIVE R118, `(.L_x_27371) ;  /* 0x0000000076087348 */ /* 0x000fea0003c00000 */
[----:B------:R0:W1:Y:S02]  /*3b80*/  SHFL.BFLY P6, R116, R119, R120, R121 ;  /* 0x0c00007877747389 */ /* 0x00006400000c0079 */
[----:B01----:R-:W-:Y:S01]  /*3b90*/  ENDCOLLECTIVE ;  /* 0x000000000000791b */ /* 0x003fe20003800000 */
.L_x_27371:
[----:B------:R-:W-:Y:S01]  /*3ba0*/  HFMA2.MMA R120, -RZ, RZ, 0, 2.384185791015625e-07 ;  /* 0x00000004ff787435 */ /* 0x000fe200000001ff */
[----:B------:R-:W-:-:S05]  /*3bb0*/  MOV R94, R116 ;  /* 0x00000074005e7202 */ /* 0x000fca0000000f00 */
[----:B------:R-:W-:-:S05]  /*3bc0*/  FADD.FTZ R94, R95, R94 ;  /* 0x0000005e5f5e7221 */ /* 0x000fca0000010000 */
[----:B------:R-:W-:-:S07]  /*3bd0*/  MOV R119, R94 ;  /* 0x0000005e00777202 */ /* 0x000fce0000000f00 */
[----:B------:R-:W-:Y:S05]  /*3be0*/  WARPSYNC.COLLECTIVE R118, `(.L_x_27372) ;  /* 0x0000000076087348 */ /* 0x000fea0003c00000 */
[----:B------:R0:W1:Y:S02]  /*3bf0*/  SHFL.BFLY P6, R116, R119, R120, R121 ;  /* 0x0c00007877747389 */ /* 0x00006400000c0079 */
[----:B01----:R-:W-:Y:S01]  /*3c00*/  ENDCOLLECTIVE ;  /* 0x000000000000791b */ /* 0x003fe20003800000 */
.L_x_27372:
[----:B------:R-:W-:Y:S01]  /*3c10*/  HFMA2.MMA R120, -RZ, RZ, 0, 4.76837158203125e-07 ;  /* 0x00000008ff787435 */ /* 0x000fe200000001ff */
[----:B------:R-:W-:-:S05]  /*3c20*/  MOV R113, R116 ;  /* 0x0000007400717202 */ /* 0x000fca0000000f00 */
[----:B------:R-:W-:-:S05]  /*3c30*/  FADD.FTZ R113, R94, R113 ;  /* 0x000000715e717221 */ /* 0x000fca0000010000 */
[----:B------:R-:W-:-:S07]  /*3c40*/  MOV R119, R113 ;  /* 0x0000007100777202 */ /* 0x000fce0000000f00 */
[----:B------:R-:W-:Y:S05]  /*3c50*/  WARPSYNC.COLLECTIVE R118, `(.L_x_27373) ;  /* 0x0000000076087348 */ /* 0x000fea0003c00000 */
[----:B------:R0:W1:Y:S02]  /*3c60*/  SHFL.BFLY P6, R116, R119, R120, R121 ;  /* 0x0c00007877747389 */ /* 0x00006400000c0079 */
[----:B01----:R-:W-:Y:S01]  /*3c70*/  ENDCOLLECTIVE ;  /* 0x000000000000791b */ /* 0x003fe20003800000 */
.L_x_27373:
[----:B------:R-:W-:Y:S01]  /*3c80*/  HFMA2.MMA R120, -RZ, RZ, 0, 9.5367431640625e-07 ;  /* 0x00000010ff787435 */ /* 0x000fe200000001ff */
[----:B------:R-:W-:-:S05]  /*3c90*/  MOV R114, R116 ;  /* 0x0000007400727202 */ /* 0x000fca0000000f00 */
[----:B------:R-:W-:-:S05]  /*3ca0*/  FADD.FTZ R114, R113, R114 ;  /* 0x0000007271727221 */ /* 0x000fca0000010000 */
[----:B------:R-:W-:-:S07]  /*3cb0*/  MOV R119, R114 ;  /* 0x0000007200777202 */ /* 0x000fce0000000f00 */
[----:B------:R-:W-:Y:S05]  /*3cc0*/  WARPSYNC.COLLECTIVE R118, `(.L_x_27374) ;  /* 0x0000000076087348 */ /* 0x000fea0003c00000 */
[----:B------:R0:W1:Y:S02]  /*3cd0*/  SHFL.BFLY P6, R116, R119, R120, R121 ;  /* 0x0c00007877747389 */ /* 0x00006400000c0079 */
[----:B01----:R-:W-:Y:S01]  /*3ce0*/  ENDCOLLECTIVE ;  /* 0x000000000000791b */ /* 0x003fe20003800000 */
.L_x_27374:
[----:B------:R-:W-:Y:S01]  /*3cf0*/  MOV R117, R116 ;  /* 0x0000007400757202 */ /* 0x000fe20000000f00 */
[----:B------:R-:W-:Y:S06]  /*3d00*/  BRA `(.L_x_27375) ;  /* 0xffffffe800f07947 */ /* 0x000fec000383ffff */
.L_x_27376:
        /* <DEDUP_REMOVED lines=15> */
.L_x_30558:


//--------------------- .text._ZN10layer_norm13ln_fwd_kernelINS_13Kernel_traitsIfffffjLj1024ELj1ELj4ELj1ELj16ENS_18Kernel_traits_baseILj1024EfffffjLj128EEEEELb0ELb0ELb0ELb1EEEvNS_9FwdParamsE --------------------------
	.section	.text._ZN10layer_norm13ln_fwd_kernelINS_13Kernel_traitsIfffffjLj1024ELj1ELj4ELj1ELj16ENS_18Kernel_traits_baseILj1024EfffffjLj128EEEEELb0ELb0ELb0ELb1EEEvNS_9FwdParamsE,"ax",@progbits
	.align	128
        .global         _ZN10layer_norm13ln_fwd_kernelINS_13Kernel_traitsIfffffjLj1024ELj1ELj4ELj1ELj16ENS_18Kernel_traits_baseILj1024EfffffjLj128EEEEELb0ELb0ELb0ELb1EEEvNS_9FwdParamsE
        .type           _ZN10layer_norm13ln_fwd_kernelINS_13Kernel_traitsIfffffjLj1024ELj1ELj4ELj1ELj16ENS_18Kernel_traits_baseILj1024EfffffjLj128EEEEELb0ELb0ELb0ELb1EEEvNS_9FwdParamsE,@function
        .size           _ZN10layer_norm13ln_fwd_kernelINS_13Kernel_traitsIfffffjLj1024ELj1ELj4ELj1ELj16ENS_18Kernel_traits_baseILj1024EfffffjLj128EEEEELb0ELb0ELb0ELb1EEEvNS_9FwdParamsE,(.L_x_30559 - _ZN10layer_norm13ln_fwd_kernelINS_13Kernel_traitsIfffffjLj1024ELj1ELj4ELj1ELj16ENS_18Kernel_traits_baseILj1024EfffffjLj128EEEEELb0ELb0ELb0ELb1EEEvNS_9FwdParamsE)
        .other          _ZN10layer_norm13ln_fwd_kernelINS_13Kernel_traitsIfffffjLj1024ELj1ELj4ELj1ELj16ENS_18Kernel_traits_baseILj1024EfffffjLj128EEEEELb0ELb0ELb0ELb1EEEvNS_9FwdParamsE,@"STO_CUDA_ENTRY STV_DEFAULT"
_ZN10layer_norm13ln_fwd_kernelINS_13Kernel_traitsIfffffjLj1024ELj1ELj4ELj1ELj16ENS_18Kernel_traits_baseILj1024EfffffjLj128EEEEELb0ELb0ELb0ELb1EEEvNS_9FwdParamsE:
.text._ZN10layer_norm13ln_fwd_kernelINS_13Kernel_traitsIfffffjLj1024ELj1ELj4ELj1ELj16ENS_18Kernel_traits_baseILj1024EfffffjLj128EEEEELb0ELb0ELb0ELb1EEEvNS_9FwdParamsE:
        /* <DEDUP_REMOVED lines=22> */
[----:B------:R-:W2:Y:S01]  /*0160*/  LDC.64 R8, c[0x0][0x270] ;  /* 0x00009c00ff087b82 */ /* 0x000ea20000000a00 */
[----:B------:R-:W-:Y:S01]  /*0170*/  ULDC.64 UR6, c[0x0][0x260] ;  /* 0x0000980000067ab9 */ /* 0x000fe20000000a00 */
[----:B------:R-:W-:Y:S01]  /*0180*/  ULDC.64 UR8, c[0x0][0x230] ;  /* 0x00008c0000087ab9 */ /* 0x000fe20000000a00 */
[----:B0-----:R-:W-:Y:S02]  /*0190*/  SHF.L.U32 R0, R7, 0x4, RZ ;  /* 0x0000000407007819 */ /* 0x001fe400000006ff */
[----:B------:R-:W-:Y:S02]  /*01a0*/  SHF.R.U32.HI R2, RZ, 0x5, R7 ;  /* 0x00000005ff027819 */ /* 0x000fe40000011607 */
[----:B------:R-:W-:Y:S02]  /*01b0*/  LOP3.LUT R0, R0, 0x1f0, RZ, 0xc0, !PT ;  /* 0x000001f000007812 */ /* 0x000fe400078ec0ff */
[----:B-1----:R-:W-:-:S02]  /*01c0*/  LEA R6, R3, R2, 0x2 ;  /* 0x0000000203067211 */ /* 0x002fc400078e10ff */
[C---:B------:R-:W-:Y:S02]  /*01d0*/  IADD3 R2, P3, R0.reuse, UR4, RZ ;  /* 0x0000000400027c10 */ /* 0x040fe4000ff7e0ff */
[----:B------:R-:W-:Y:S01]  /*01e0*/  IADD3 R4, P2, R0, UR6, RZ ;  /* 0x0000000600047c10 */ /* 0x000fe2000ff5e0ff */
[----:B------:R-:W-:Y:S01]  /*01f0*/  ULDC UR6, c[0x0][0x214] ;  /* 0x0000850000067ab9 */ /* 0x000fe20000000800 */
[----:B------:R-:W-:Y:S01]  /*0200*/  IADD3.X R3, RZ, UR5, RZ, P3, !PT ;  /* 0x00000005ff037c10 */ /* 0x000fe20009ffe4ff */
[----:B------:R-:W-:Y:S01]  /*0210*/  ULDC.64 UR4, c[0x0][0x208] ;  /* 0x0000820000047ab9 */ /* 0x000fe20000000a00 */
[----:B------:R-:W-:Y:S02]  /*0220*/  IADD3.X R5, RZ, UR7, RZ, P2, !PT ;  /* 0x00000007ff057c10 */ /* 0x000fe400097fe4ff */
[----:B------:R-:W-:Y:S01]  /*0230*/  ISETP.GE.AND P2, PT, R6, UR6, PT ;  /* 0x0000000606007c0c */ /* 0x000fe2000bf46270 */
[----:B------:R0:W5:Y:S01]  /*0240*/  @P1 LDG.E.128 R16, desc[UR4][R2.64] ;  /* 0x0000000402101981 */ /* 0x000162000c1e1d00 */
[----:B--2---:R-:W-:-:S03]  /*0250*/  LOP3.LUT P0, RZ, R8, UR8, RZ, 0xfc, !PT ;  /* 0x0000000808ff7c12 */ /* 0x004fc6000f80fcff */
[----:B------:R0:W5:Y:S01]  /*0260*/  @P1 LDG.E.128 R20, desc[UR4][R2.64+0x200] ;  /* 0x0002000402141981 */ /* 0x000162000c1e1d00 */
[----:B------:R-:W-:-:S03]  /*0270*/  LOP3.LUT P0, RZ, R9, UR9, RZ, 0xfc, P0 ;  /* 0x0000000909ff7c12 */ /* 0x000fc6000800fcff */
        /* <DEDUP_REMOVED lines=17> */
[----:B0-----:R-:W-:Y:S01]  /*0390*/  LOP3.LUT R3, R7, 0x1f, RZ, 0xc0, !PT ;  /* 0x0000001f07037812 */ /* 0x001fe200078ec0ff */
[----:B------:R-:W-:Y:S01]  /*03a0*/  ULDC UR7, c[0x0][0x2d8] ;  /* 0x0000b60000077ab9 */ /* 0x000fe20000000800 */
[----:B------:R-:W-:Y:S01]  /*03b0*/  ISETP.NE.AND.EX P1, PT, R9, RZ, PT, P1 ;  /* 0x000000ff0900720c */ /* 0x000fe20003f25310 */
[----:B------:R-:W-:Y:S01]  /*03c0*/  ULDC.64 UR10, c[0x0][0x230] ;  /* 0x00008c00000a7ab9 */ /* 0x000fe20000000a00 */
[----:B------:R-:W-:Y:S01]  /*03d0*/  MOV R2, R6 ;  /* 0x0000000600027202 */ /* 0x000fe20000000f00 */
[----:B------:R-:W-:Y:S01]  /*03e0*/  ULDC.64 UR8, c[0x0][0x2b8] ;  /* 0x0000ae0000087ab9 */ /* 0x000fe20000000a00 */
[----:B------:R-:W-:Y:S01]  /*03f0*/  ISETP.NE.AND P4, PT, RZ, UR6, PT ;  /* 0x00000006ff007c0c */ /* 0x000fe2000bf85270 */
[----:B-1----:R-:W-:-:S12]  /*0400*/  ULDC UR6, c[0x0][0x218] ;  /* 0x0000860000067ab9 */ /* 0x002fd80000000800 */
.L_x_27474:
[----:B0-----:R-:W0:Y:S01]  /*0410*/  LDC.64 R116, c[0x0][0x220] ;  /* 0x00008800ff747b82 */ /* 0x001e220000000a00 */
[----:B------:R-:W-:Y:S01]  /*0420*/  IMAD R0, R2, UR6, RZ ;  /* 0x0000000602007c24 */ /* 0x000fe2000f8e02ff */
[----:B------:R-:W-:-:S04]  /*0430*/  ISETP.NE.U32.AND P2, PT, RZ, UR10, PT ;  /* 0x0000000aff007c0c */ /* 0x000fc8000bf45070 */
[----:B------:R-:W-:Y:S02]  /*0440*/  SHF.R.S32.HI R7, RZ, 0x1f, R0 ;  /* 0x0000001fff077819 */ /* 0x000fe40000011400 */
[----:B------:R-:W1:Y:S01]  /*0450*/  @P1 LDC.64 R4, c[0x0][0x270] ;  /* 0x00009c00ff041b82 */ /* 0x000e620000000a00 */
[----:B------:R-:W-:Y:S02]  /*0460*/  ISETP.NE.AND.EX P2, PT, RZ, UR11, PT, P2 ;  /* 0x0000000bff007c0c */ /* 0x000fe4000bf45320 */
[----:B------:R-:W-:Y:S01]  /*0470*/  LEA.HI R6, R7, R0, RZ, 0x2 ;  /* 0x0000000007067211 */ /* 0x000fe200078f10ff */
[----:B------:R-:W-:-:S03]  /*0480*/  HFMA2.MMA R7, -RZ, RZ, 1.875, 0 ;  /* 0x3f800000ff077435 */ /* 0x000fc600000001ff */
[----:B------:R-:W-:-:S07]  /*0490*/  LEA.HI.SX32 R6, R6, R3, 0x1e ;  /* 0x0000000306067211 */ /* 0x000fce00078ff2ff */
[C---:B------:R-:W-:Y:S01]  /*04a0*/  @P2 LEA R84, P3, R6.reuse, UR10, 0x4 ;  /* 0x0000000a06542c11 */ /* 0x040fe2000f8620ff */
[----:B0-----:R-:W-:-:S03]  /*04b0*/  IMAD.WIDE.U32 R10, R6, 0x10, R116 ;  /* 0x00000010060a7825 */ /* 0x001fc600078e0074 */
[----:B------:R-:W-:-:S03]  /*04c0*/  @P2 LEA.HI.X R85, R6, UR11, RZ, 0x4, P3 ;  /* 0x0000000b06552c11 */ /* 0x000fc600098f24ff */
[----:B------:R-:W2:Y:S01]  /*04d0*/  LDG.E.128 R8, desc[UR4][R10.64] ;  /* 0x000000040a087981 */ /* 0x000ea2000c1e1d00 */
[----:B-1----:R-:W-:-:S03]  /*04e0*/  @P1 IMAD.WIDE R4, R2, 0x4, R4 ;  /* 0x0000000402041825 */ /* 0x002fc600078e0204 */
[----:B-----5:R0:W5:Y:S04]  /*04f0*/  @P2 LDG.E.128 R12, desc[UR4][R84.64] ;  /* 0x00000004540c2981 */ /* 0x020168000c1e1d00 */
[----:B------:R-:W2:Y:S01]  /*0500*/  @P1 LDG.E R7, desc[UR4][R4.64] ;  /* 0x0000000404071981 */ /* 0x000ea2000c1e1900 */
[----:B------:R-:W-:-:S04]  /*0510*/  ISETP.NE.U32.AND P3, PT, RZ, UR10, PT ;  /* 0x0000000aff007c0c */ /* 0x000fc8000bf65070 */
[----:B------:R-:W-:Y:S01]  /*0520*/  ISETP.NE.AND.EX P3, PT, RZ, UR11, PT, P3 ;  /* 0x0000000bff007c0c */ /* 0x000fe2000bf65330 */
[----:B--2---:R-:W-:-:S12]  /*0530*/  FMUL.FTZ R8, R8, R7 ;  /* 0x0000000708087220 */ /* 0x004fd80000410000 */
[----:B0-----:R-:W-:Y:S05]  /*0540*/  @P3 BRA `(.L_x_27377) ;  /* 0x0000000000083947 */ /* 0x001fea0003800000 */
[----:B------:R-:W-:Y:S05]  /*0550*/  @P0 BRA `(.L_x_27378) ;  /* 0x0000000000080947 */ /* 0x000fea0003800000 */
[----:B------:R-:W-:Y:S05]  /*0560*/  BRA `(.L_x_27379) ;  /* 0x0000000000087947 */ /* 0x000fea0003800000 */
.L_x_27377:
[----:B-----5:R-:W-:-:S07]  /*0570*/  FADD.FTZ R8, R12, R8 ;  /* 0x000000080c087221 */ /* 0x020fce0000010000 */
.L_x_27378:
[----:B------:R-:W-:-:S07]  /*0580*/  MOV R80, R8 ;  /* 0x0000000800507202 */ /* 0x000fce0000000f00 */
.L_x_27379:
[----:B------:R-:W-:Y:S01]  /*0590*/  FMUL.FTZ R9, R9, R7 ;  /* 0x0000000709097220 */ /* 0x000fe20000410000 */
[----:B------:R-:W-:Y:S06]  /*05a0*/  @P3 BRA `(.L_x_27380) ;  /* 0x0000000000083947 */ /* 0x000fec0003800000 */
[----:B------:R-:W-:Y:S05]  /*05b0*/  @P0 BRA `(.L_x_27381) ;  /* 0x0000000000080947 */ /* 0x000fea0003800000 */
[----:B------:R-:W-:Y:S05]  /*05c0*/  BRA `(.L_x_27382) ;  /* 0x0000000000087947 */ /* 0x000fea0003800000 */
.L_x_27380:
[----:B-----5:R-:W-:-:S07]  /*05d0*/  FADD.FTZ R9, R13, R9 ;  /* 0x000000090d097221 */ /* 0x020fce0000010000 */
.L_x_27381:
[----:B------:R-:W-:-:S07]  /*05e0*/  MOV R81, R9 ;  /* 0x0000000900517202 */ /* 0x000fce0000000f00 */
.L_x_27382:
[----:B------:R-:W-:Y:S01]  /*05f0*/  FMUL.FTZ R10, R10, R7 ;  /* 0x000000070a0a7220 */ /* 0x000fe20000410000 */
[----:B------:R-:W-:Y:S06]  /*0600*/  @P3 BRA `(.L_x_27383) ;  /* 0x0000000000083947 */ /* 0x000fec0003800000 */
[----:B------:R-:W-:Y:S05]  /*0610*/  @P0 BRA `(.L_x_27384) ;  /* 0x0000000000080947 */ /* 0x000fea0003800000 */
[----:B------:R-:W-:Y:S05]  /*0620*/  BRA `(.L_x_27385) ;  /* 0x0000000000087947 */ /* 0x000fea0003800000 */
.L_x_27383:
[----:B-----5:R-:W-:-:S07]  /*0630*/  FADD.FTZ R10, R14, R10 ;  /* 0x0000000a0e0a7221 */ /* 0x020fce0000010000 */
.L_x_27384:
[----:B------:R-:W-:-:S07]  /*0640*/  MOV R82, R10 ;  /* 0x0000000a00527202 */ /* 0x000fce0000000f00 */
.L_x_27385:
[----:B------:R-:W-:Y:S01]  /*0650*/  FMUL.FTZ R11, R11, R7 ;  /* 0x000000070b0b7220 */ /* 0x000fe20000410000 */
[----:B------:R-:W-:Y:S06]  /*0660*/  @P3 BRA `(.L_x_27386) ;  /* 0x0000000000083947 */ /* 0x000fec0003800000 */
[----:B------:R-:W-:Y:S05]  /*0670*/  @P0 BRA `(.L_x_27387) ;  /* 0x0000000000080947 */ /* 0x000fea0003800000 */
[----:B------:R-:W-:Y:S05]  /*0680*/  BRA `(.L_x_27388) ;  /* 0x0000000000087947 */ /* 0x000fea0003800000 */
.L_x_27386:
[----:B-----5:R-:W-:-:S07]  /*0690*/  FADD.FTZ R11, R15, R11 ;  /* 0x0000000b0f0b7221 */ /* 0x020fce0000010000 */
.L_x_27387:
[----:B------:R-:W-:-:S07]  /*06a0*/  MOV R83, R11 ;  /* 0x0000000b00537202 */ /* 0x000fce0000000f00 */
.L_x_27388:
[----:B------:R-:W0:Y:S01]  /*06b0*/  @P0 LDC.64 R88, c[0x0][0x238] ;  /* 0x00008e00ff580b82 */ /* 0x000e220000000a00 */
[----:B------:R-:W-:-:S05]  /*06c0*/  IADD3 R0, R6, 0x20, RZ ;  /* 0x0000002006007810 */ /* 0x000fca0007ffe0ff */
[----:B------:R-:W-:Y:S01]  /*06d0*/  IMAD.WIDE.U32 R84, R0, 0x10, R116 ;  /* 0x0000001000547825 */ /* 0x000fe200078e0074 */
[----:B0-----:R-:W-:-:S04]  /*06e0*/  @P0 LEA R88, P5, R6, R88, 0x4 ;  /* 0x0000005806580211 */ /* 0x001fc800078a20ff */
[----:B------:R-:W-:Y:S02]  /*06f0*/  @P0 LEA.HI.X R89, R6, R89, RZ, 0x4, P5 ;  /* 0x0000005906590211 */ /* 0x000fe400028f24ff */
[----:B------:R-:W-:-:S03]  /*0700*/  @P2 LEA R90, P5, R0, UR10, 0x4 ;  /* 0x0000000a005a2c11 */ /* 0x000fc6000f8a20ff */
[----:B------:R0:W-:Y:S01]  /*0710*/  @P0 STG.E.128 desc[UR4][R88.64], R80 ;  /* 0x0000005058000986 */ /* 0x0001e2000c101d04 */
[----:B------:R-:W-:-:S03]  /*0720*/  @P2 LEA.HI.X R91, R0, UR11, RZ, 0x4, P5 ;  /* 0x0000000b005b2c11 */ /* 0x000fc6000a8f24ff */
[----:B------:R-:W2:Y:S04]  /*0730*/  LDG.E.128 R84, desc[UR4][R84.64] ;  /* 0x0000000454547981 */ /* 0x000ea8000c1e1d00 */
[----:B-----5:R0:W5:Y:S01]  /*0740*/  @P2 LDG.E.128 R12, desc[UR4][R90.64] ;  /* 0x000000045a0c2981 */ /* 0x020162000c1e1d00 */
[----:B--2---:R-:W-:Y:S01]  /*0750*/  FMUL.FTZ R4, R84, R7 ;  /* 0x0000000754047220 */ /* 0x004fe20000410000 */
[----:B0-----:R-:W-:Y:S06]  /*0760*/  @P3 BRA `(.L_x_27389) ;  /* 0x0000000000083947 */ /* 0x001fec0003800000 */
[----:B------:R-:W-:Y:S05]  /*0770*/  @P0 BRA `(.L_x_27390) ;  /* 0x0000000000080947 */ /* 0x000fea0003800000 */
[----:B------:R-:W-:Y:S05]  /*0780*/  BRA `(.L_x_27391) ;  /* 0x0000000000087947 */ /* 0x000fea0003800000 */
.L_x_27389:
[----:B-----5:R-:W-:-:S07]  /*0790*/  FADD.FTZ R4, R12, R4 ;  /* 0x000000040c047221 */ /* 0x020fce0000010000 */
.L_x_27390:
[----:B------:R-:W-:-:S07]  /*07a0*/  MOV R80, R4 ;  /* 0x0000000400507202 */ /* 0x000fce0000000f00 */
.L_x_27391:
[----:B------:R-:W-:Y:S01]  /*07b0*/  FMUL.FTZ R5, R85, R7 ;  /* 0x0000000755057220 */ /* 0x000fe20000410000 */
[----:B------:R-:W-:Y:S06]  /*07c0*/  @P3 BRA `(.L_x_27392) ;  /* 0x0000000000083947 */ /* 0x000fec0003800000 */
[----:B------:R-:W-:Y:S05]  /*07d0*/  @P0 BRA `(.L_x_27393) ;  /* 0x0000000000080947 */ /* 0x000fea0003800000 */
[----:B------:R-:W-:Y:S05]  /*07e0*/  BRA `(.L_x_27394) ;  /* 0x0000000000087947 */ /* 0x000fea0003800000 */
.L_x_27392:
[----:B-----5:R-:W-:-:S07]  /*07f0*/  FADD.FTZ R5, R13, R5 ;  /* 0x000000050d057221 */ /* 0x020fce0000010000 */
.L_x_27393:
[----:B------:R-:W-:-:S07]  /*0800*/  MOV R81, R5 ;  /* 0x0000000500517202 */ /* 0x000fce0000000f00 */
.L_x_27394:
[----:B------:R-:W-:Y:S01]  /*0810*/  FMUL.FTZ R88, R86, R7 ;  /* 0x0000000756587220 */ /* 0x000fe20000410000 */
[----:B------:R-:W-:Y:S06]  /*0820*/  @P3 BRA `(.L_x_27395) ;  /* 0x0000000000083947 */ /* 0x000fec0003800000 */
[----:B------:R-:W-:Y:S05]  /*0830*/  @P0 BRA `(.L_x_27396) ;  /* 0x0000000000080947 */ /* 0x000fea0003800000 */
[----:B------:R-:W-:Y:S05]  /*0840*/  BRA `(.L_x_27397) ;  /* 0x0000000000087947 */ /* 0x000fea0003800000 */
.L_x_27395:
[----:B-----5:R-:W-:-:S07]  /*0850*/  FADD.FTZ R88, R14, R88 ;  /* 0x000000580e587221 */ /* 0x020fce0000010000 */
.L_x_27396:
[----:B------:R-:W-:-:S07]  /*0860*/  MOV R82, R88 ;  /* 0x0000005800527202 */ /* 0x000fce0000000f00 */
.L_x_27397:
[----:B------:R-:W-:Y:S01]  /*0870*/  FMUL.FTZ R89, R87, R7 ;  /* 0x0000000757597220 */ /* 0x000fe20000410000 */
[----:B------:R-:W-:Y:S06]  /*0880*/  @P3 BRA `(.L_x_27398) ;  /* 0x0000000000083947 */ /* 0x000fec0003800000 */
[----:B------:R-:W-:Y:S05]  /*0890*/  @P0 BRA `(.L_x_27399) ;  /* 0x0000000000080947 */ /* 0x000fea0003800000 */
[----:B------:R-:W-:Y:S05]  /*08a0*/  BRA `(.L_x_27400) ;  /* 0x0000000000087947 */ /* 0x000fea0003800000 */
.L_x_27398:
[----:B-----5:R-:W-:-:S07]  /*08b0*/  FADD.FTZ R89, R15, R89 ;  /* 0x000000590f597221 */ /* 0x020fce0000010000 */
.L_x_27399:
[----:B------:R-:W-:-:S07]  /*08c0*/  MOV R83, R89 ;  /* 0x0000005900537202 */ /* 0x000fce0000000f00 */
.L_x_27400:
        /* <DEDUP_REMOVED lines=14> */
.L_x_27401:
[----:B-----5:R-:W-:-:S07]  /*09b0*/  FADD.FTZ R91, R12, R91 ;  /* 0x0000005b0c5b7221 */ /* 0x020fce0000010000 */
.L_x_27402:
[----:B------:R-:W-:-:S07]  /*09c0*/  MOV R80, R91 ;  /* 0x0000005b00507202 */ /* 0x000fce0000000f00 */
.L_x_27403:
[----:B------:R-:W-:Y:S01]  /*09d0*/  FMUL.FTZ R92, R85, R7 ;  /* 0x00000007555c7220 */ /* 0x000fe20000410000 */
[----:B------:R-:W-:Y:S06]  /*09e0*/  @P3 BRA `(.L_x_27404) ;  /* 0x0000000000083947 */ /* 0x000fec0003800000 */
[----:B------:R-:W-:Y:S05]  /*09f0*/  @P0 BRA `(.L_x_27405) ;  /* 0x0000000000080947 */ /* 0x000fea0003800000 */
[----:B------:R-:W-:Y:S05]  /*0a00*/  BRA `(.L_x_27406) ;  /* 0x0000000000087947 */ /* 0x000fea0003800000 */
.L_x_27404:
[----:B-----5:R-:W-:-:S07]  /*0a10*/  FADD.FTZ R92, R13, R92 ;  /* 0x0000005c0d5c7221 */ /* 0x020fce0000010000 */
.L_x_27405:
[----:B------:R-:W-:-:S07]  /*0a20*/  MOV R81, R92 ;  /* 0x0000005c00517202 */ /* 0x000fce0000000f00 */
.L_x_27406:
[----:B------:R-:W-:Y:S01]  /*0a30*/  FMUL.FTZ R93, R86, R7 ;  /* 0x00000007565d7220 */ /* 0x000fe20000410000 */
[----:B------:R-:W-:Y:S06]  /*0a40*/  @P3 BRA `(.L_x_27407) ;  /* 0x0000000000083947 */ /* 0x000fec0003800000 */
[----:B------:R-:W-:Y:S05]  /*0a50*/  @P0 BRA `(.L_x_27408) ;  /* 0x0000000000080947 */ /* 0x000fea0003800000 */
[----:B------:R-:W-:Y:S05]  /*0a60*/  BRA `(.L_x_27409) ;  /* 0x0000000000087947 */ /* 0x000fea0003800000 */
.L_x_27407:
[----:B-----5:R-:W-:-:S07]  /*0a70*/  FADD.FTZ R93, R14, R93 ;  /* 0x0000005d0e5d7221 */ /* 0x020fce0000010000 */
.L_x_27408:
[----:B------:R-:W-:-:S07]  /*0a80*/  MOV R82, R93 ;  /* 0x0000005d00527202 */ /* 0x000fce0000000f00 */
.L_x_27409:
[----:B------:R-:W-:Y:S01]  /*0a90*/  FMUL.FTZ R94, R87, R7 ;  /* 0x00000007575e7220 */ /* 0x000fe20000410000 */
[----:B------:R-:W-:Y:S06]  /*0aa0*/  @P3 BRA `(.L_x_27410) ;  /* 0x0000000000083947 */ /* 0x000fec0003800000 */
[----:B------:R-:W-:Y:S05]  /*0ab0*/  @P0 BRA `(.L_x_27411) ;  /* 0x0000000000080947 */ /* 0x000fea0003800000 */
[----:B------:R-:W-:Y:S05]  /*0ac0*/  BRA `(.L_x_27412) ;  /* 0x0000000000087947 */ /* 0x000fea0003800000 */
.L_x_27410:
[----:B-----5:R-:W-:-:S07]  /*0ad0*/  FADD.FTZ R94, R15, R94 ;  /* 0x0000005e0f5e7221 */ /* 0x020fce0000010000 */
.L_x_27411:
[----:B------:R-:W-:-:S07]  /*0ae0*/  MOV R83, R94 ;  /* 0x0000005e00537202 */ /* 0x000fce0000000f00 */
.L_x_27412:
        /* <DEDUP_REMOVED lines=14> */
.L_x_27413:
[----:B-----5:R-:W-:-:S07]  /*0bd0*/  FADD.FTZ R96, R12, R96 ;  /* 0x000000600c607221 */ /* 0x020fce0000010000 */
.L_x_27414:
[----:B------:R-:W-:-:S07]  /*0be0*/  MOV R80, R96 ;  /* 0x0000006000507202 */ /* 0x000fce0000000f00 */
.L_x_27415:
[----:B------:R-:W-:Y:S01]  /*0bf0*/  FMUL.FTZ R97, R85, R7 ;  /* 0x0000000755617220 */ /* 0x000fe20000410000 */
[----:B------:R-:W-:Y:S06]  /*0c00*/  @P3 BRA `(.L_x_27416) ;  /* 0x0000000000083947 */ /* 0x000fec0003800000 */
[----:B------:R-:W-:Y:S05]  /*0c10*/  @P0 BRA `(.L_x_27417) ;  /* 0x0000000000080947 */ /* 0x000fea0003800000 */
[----:B------:R-:W-:Y:S05]  /*0c20*/  BRA `(.L_x_27418) ;  /* 0x0000000000087947 */ /* 0x000fea0003800000 */
.L_x_27416:
[----:B-----5:R-:W-:-:S07]  /*0c30*/  FADD.FTZ R97, R13, R97 ;  /* 0x000000610d617221 */ /* 0x020fce0000010000 */
.L_x_27417:
[----:B------:R-:W-:-:S07]  /*0c40*/  MOV R81, R97 ;  /* 0x0000006100517202 */ /* 0x000fce0000000f00 */
.L_x_27418:
[----:B------:R-:W-:Y:S01]  /*0c50*/  FMUL.FTZ R98, R86, R7 ;  /* 0x0000000756627220 */ /* 0x000fe20000410000 */
[----:B------:R-:W-:Y:S06]  /*0c60*/  @P3 BRA `(.L_x_27419) ;  /* 0x0000000000083947 */ /* 0x000fec0003800000 */
[----:B------:R-:W-:Y:S05]  /*0c70*/  @P0 BRA `(.L_x_27420) ;  /* 0x0000000000080947 */ /* 0x000fea0003800000 */
[----:B------:R-:W-:Y:S05]  /*0c80*/  BRA `(.L_x_27421) ;  /* 0x0000000000087947 */ /* 0x000fea0003800000 */
.L_x_27419:
[----:B-----5:R-:W-:-:S07]  /*0c90*/  FADD.FTZ R98, R14, R98 ;  /* 0x000000620e627221 */ /* 0x020fce0000010000 */
.L_x_27420:
[----:B------:R-:W-:-:S07]  /*0ca0*/  MOV R82, R98 ;  /* 0x0000006200527202 */ /* 0x000fce0000000f00 */
.L_x_27421:
[----:B------:R-:W-:Y:S01]  /*0cb0*/  FMUL.FTZ R99, R87, R7 ;  /* 0x0000000757637220 */ /* 0x000fe20000410000 */
[----:B------:R-:W-:Y:S06]  /*0cc0*/  @P3 BRA `(.L_x_27422) ;  /* 0x0000000000083947 */ /* 0x000fec0003800000 */
[----:B------:R-:W-:Y:S05]  /*0cd0*/  @P0 BRA `(.L_x_27423) ;  /* 0x0000000000080947 */ /* 0x000fea0003800000 */
[----:B------:R-:W-:Y:S05]  /*0ce0*/  BRA `(.L_x_27424) ;  /* 0x0000000000087947 */ /* 0x000fea0003800000 */
.L_x_27422:
[----:B-----5:R-:W-:-:S07]  /*0cf0*/  FADD.FTZ R99, R15, R99 ;  /* 0x000000630f637221 */ /* 0x020fce0000010000 */
.L_x_27423:
[----:B------:R-:W-:-:S07]  /*0d00*/  MOV R83, R99 ;  /* 0x0000006300537202 */ /* 0x000fce0000000f00 */
.L_x_27424:
[----:B------:R-:W0:Y:S01]  /*0d10*/  @P0 LDC.64 R84, c[0x0][0x238] ;  /* 0x00008e00ff540b82 */ /* 0x000e220000000a00 */
[----:B------:R-:W-:-:S05]  /*0d20*/  IADD3 R100, R6, 0x80, RZ ;  /* 0x0000008006647810 */ /* 0x000fca0007ffe0ff */
[----:B------:R-:W-:Y:S01]  /*0d30*/  IMAD.WIDE.U32 R86, R100, 0x10, R116 ;  /* 0x0000001064567825 */ /* 0x000fe200078e0074 */
[----:B0-----:R-:W-:-:S04]  /*0d40*/  @P0 LEA R84, P5, R95, R84, 0x4 ;  /* 0x000000545f540211 */ /* 0x001fc800078a20ff */
[----:B------:R-:W-:Y:S02]  /*0d50*/  @P0 LEA.HI.X R85, R95, R85, RZ, 0x4, P5 ;  /* 0x000000555f550211 */ /* 0x000fe400028f24ff */
[----:B------:R-:W-:-:S03]  /*0d60*/  @P2 LEA R102, P5, R100, UR10, 0x4 ;  /* 0x0000000a64662c11 */ /* 0x000fc6000f8a20ff */
[----:B------:R0:W-:Y:S01]  /*0d70*/  @P0 STG.E.128 desc[UR4][R84.64], R80 ;  /* 0x0000005054000986 */ /* 0x0001e2000c101d04 */
[----:B------:R-:W-:-:S05]  /*0d80*/  @P2 LEA.HI.X R103, R100, UR11, RZ, 0x4, P5 ;  /* 0x0000000b64672c11 */ /* 0x000fca000a8f24ff */
[----:B-----5:R1:W5:Y:S04]  /*0d90*/  @P2 LDG.E.128 R12, desc[UR4][R102.64] ;  /* 0x00000004660c2981 */ /* 0x020368000c1e1d00 */
[----:B0-----:R-:W2:Y:S02]  /*0da0*/  LDG.E.128 R84, desc[UR4][R86.64] ;  /* 0x0000000456547981 */ /* 0x001ea4000c1e1d00 */
[----:B--2---:R-:W-:Y:S01]  /*0db0*/  FMUL.FTZ R101, R84, R7 ;  /* 0x0000000754657220 */ /* 0x004fe20000410000 */
[----:B-1----:R-:W-:Y:S06]  /*0dc0*/  @P3 BRA `(.L_x_27425) ;  /* 0x0000000000083947 */ /* 0x002fec0003800000 */
[----:B------:R-:W-:Y:S05]  /*0dd0*/  @P0 BRA `(.L_x_27426) ;  /* 0x0000000000080947 */ /* 0x000fea0003800000 */
[----:B------:R-:W-:Y:S05]  /*0de0*/  BRA `(.L_x_27427) ;  /* 0x0000000000087947 */ /* 0x000fea0003800000 */
.L_x_27425:
[----:B-----5:R-:W-:-:S07]  /*0df0*/  FADD.FTZ R101, R12, R101 ;  /* 0x000000650c657221 */ /* 0x020fce0000010000 */
.L_x_27426:
[----:B------:R-:W-:-:S07]  /*0e00*/  MOV R80, R101 ;  /* 0x0000006500507202 */ /* 0x000fce0000000f00 */
.L_x_27427:
[----:B------:R-:W-:Y:S01]  /*0e10*/  FMUL.FTZ R102, R85, R7 ;  /* 0x0000000755667220 */ /* 0x000fe20000410000 */
[----:B------:R-:W-:Y:S06]  /*0e20*/  @P3 BRA `(.L_x_27428) ;  /* 0x0000000000083947 */ /* 0x000fec0003800000 */
[----:B------:R-:W-:Y:S05]  /*0e30*/  @P0 BRA `(.L_x_27429) ;  /* 0x0000000000080947 */ /* 0x000fea0003800000 */
[----:B------:R-:W-:Y:S05]  /*0e40*/  BRA `(.L_x_27430) ;  /* 0x0000000000087947 */ /* 0x000fea0003800000 */
.L_x_27428:
[----:B-----5:R-:W-:-:S07]  /*0e50*/  FADD.FTZ R102, R13, R102 ;  /* 0x000000660d667221 */ /* 0x020fce0000010000 */
.L_x_27429:
[----:B------:R-:W-:-:S07]  /*0e60*/  MOV R81, R102 ;  /* 0x0000006600517202 */ /* 0x000fce0000000f00 */
.L_x_27430:
[----:B------:R-:W-:Y:S01]  /*0e70*/  FMUL.FTZ R103, R86, R7 ;  /* 0x0000000756677220 */ /* 0x000fe20000410000 */
[----:B------:R-:W-:Y:S06]  /*0e80*/  @P3 BRA `(.L_x_27431) ;  /* 0x0000000000083947 */ /* 0x000fec0003800000 */
[----:B------:R-:W-:Y:S05]  /*0e90*/  @P0 BRA `(.L_x_27432) ;  /* 0x0000000000080947 */ /* 0x000fea0003800000 */
[----:B------:R-:W-:Y:S05]  /*0ea0*/  BRA `(.L_x_27433) ;  /* 0x0000000000087947 */ /* 0x000fea0003800000 */
.L_x_27431:
[----:B-----5:R-:W-:-:S07]  /*0eb0*/  FADD.FTZ R103, R14, R103 ;  /* 0x000000670e677221 */ /* 0x020fce0000010000 */
.L_x_27432:
[----:B------:R-:W-:-:S07]  /*0ec0*/  MOV R82, R103 ;  /* 0x0000006700527202 */ /* 0x000fce0000000f00 */
.L_x_27433:
[----:B------:R-:W-:Y:S01]  /*0ed0*/  FMUL.FTZ R104, R87, R7 ;  /* 0x0000000757687220 */ /* 0x000fe20000410000 */
[----:B------:R-:W-:Y:S06]  /*0ee0*/  @P3 BRA `(.L_x_27434) ;  /* 0x0000000000083947 */ /* 0x000fec0003800000 */
[----:B------:R-:W-:Y:S05]  /*0ef0*/  @P0 BRA `(.L_x_27435) ;  /* 0x0000000000080947 */ /* 0x000fea0003800000 */
[----:B------:R-:W-:Y:S05]  /*0f00*/  BRA `(.L_x_27436) ;  /* 0x0000000000087947 */ /* 0x000fea0003800000 */
.L_x_27434:
[----:B-----5:R-:W-:-:S07]  /*0f10*/  FADD.FTZ R104, R15, R104 ;  /* 0x000000680f687221 */ /* 0x020fce0000010000 */
.L_x_27435:
[----:B------:R-:W-:-:S07]  /*0f20*/  MOV R83, R104 ;  /* 0x0000006800537202 */ /* 0x000fce0000000f00 */
.L_x_27436:
        /* <DEDUP_REMOVED lines=14> */
.L_x_27437:
[----:B-----5:R-:W-:-:S07]  /*1010*/  FADD.FTZ R106, R12, R106 ;  /* 0x0000006a0c6a7221 */ /* 0x020fce0000010000 */
.L_x_27438:
[----:B------:R-:W-:-:S07]  /*1020*/  MOV R80, R106 ;  /* 0x0000006a00507202 */ /* 0x000fce0000000f00 */
.L_x_27439:
[----:B------:R-:W-:Y:S01]  /*1030*/  FMUL.FTZ R107, R85, R7 ;  /* 0x00000007556b7220 */ /* 0x000fe20000410000 */
[----:B------:R-:W-:Y:S06]  /*1040*/  @P3 BRA `(.L_x_27440) ;  /* 0x0000000000083947 */ /* 0x000fec0003800000 */
[----:B------:R-:W-:Y:S05]  /*1050*/  @P0 BRA `(.L_x_27441) ;  /* 0x0000000000080947 */ /* 0x000fea0003800000 */
[----:B------:R-:W-:Y:S05]  /*1060*/  BRA `(.L_x_27442) ;  /* 0x0000000000087947 */ /* 0x000fea0003800000 */
.L_x_27440:
[----:B-----5:R-:W-:-:S07]  /*1070*/  FADD.FTZ R107, R13, R107 ;  /* 0x0000006b0d6b7221 */ /* 0x020fce0000010000 */
.L_x_27441:
[----:B------:R-:W-:-:S07]  /*1080*/  MOV R81, R107 ;  /* 0x0000006b00517202 */ /* 0x000fce0000000f00 */
.L_x_27442:
[----:B------:R-:W-:Y:S01]  /*1090*/  FMUL.FTZ R108, R86, R7 ;  /* 0x00000007566c7220 */ /* 0x000fe20000410000 */
[----:B------:R-:W-:Y:S06]  /*10a0*/  @P3 BRA `(.L_x_27443) ;  /* 0x0000000000083947 */ /* 0x000fec0003800000 */
[----:B------:R-:W-:Y:S05]  /*10b0*/  @P0 BRA `(.L_x_27444) ;  /* 0x0000000000080947 */ /* 0x000fea0003800000 */
[----:B------:R-:W-:Y:S05]  /*10c0*/  BRA `(.L_x_27445) ;  /* 0x0000000000087947 */ /* 0x000fea0003800000 */
.L_x_27443:
[----:B-----5:R-:W-:-:S07]  /*10d0*/  FADD.FTZ R108, R14, R108 ;  /* 0x0000006c0e6c7221 */ /* 0x020fce0000010000 */
.L_x_27444:
[----:B------:R-:W-:-:S07]  /*10e0*/  MOV R82, R108 ;  /* 0x0000006c00527202 */ /* 0x000fce0000000f00 */
.L_x_27445:
[----:B------:R-:W-:Y:S01]  /*10f0*/  FMUL.FTZ R109, R87, R7 ;  /* 0x00000007576d7220 */ /* 0x000fe20000410000 */
[----:B------:R-:W-:Y:S06]  /*1100*/  @P3 BRA `(.L_x_27446) ;  /* 0x0000000000083947 */ /* 0x000fec0003800000 */
[----:B------:R-:W-:Y:S05]  /*1110*/  @P0 BRA `(.L_x_27447) ;  /* 0x0000000000080947 */ /* 0x000fea0003800000 */
[----:B------:R-:W-:Y:S05]  /*1120*/  BRA `(.L_x_27448) ;  /* 0x0000000000087947 */ /* 0x000fea0003800000 */
.L_x_27446:
[----:B-----5:R-:W-:-:S07]  /*1130*/  FADD.FTZ R109, R15, R109 ;  /* 0x0000006d0f6d7221 */ /* 0x020fce0000010000 */
.L_x_27447:
[----:B------:R-:W-:-:S07]  /*1140*/  MOV R83, R109 ;  /* 0x0000006d00537202 */ /* 0x000fce0000000f00 */
.L_x_27448:
        /* <DEDUP_REMOVED lines=14> */
.L_x_27449:
[----:B-----5:R-:W-:-:S07]  /*1230*/  FADD.FTZ R111, R12, R111 ;  /* 0x0000006f0c6f7221 */ /* 0x020fce0000010000 */
.L_x_27450:
[----:B------:R-:W-:-:S07]  /*1240*/  MOV R80, R111 ;  /* 0x0000006f00507202 */ /* 0x000fce0000000f00 */
.L_x_27451:
[----:B------:R-:W-:Y:S01]  /*1250*/  FMUL.FTZ R112, R85, R7 ;  /* 0x0000000755707220 */ /* 0x000fe20000410000 */
[----:B------:R-:W-:Y:S06]  /*1260*/  @P3 BRA `(.L_x_27452) ;  /* 0x0000000000083947 */ /* 0x000fec0003800000 */
[----:B------:R-:W-:Y:S05]  /*1270*/  @P0 BRA `(.L_x_27453) ;  /* 0x0000000000080947 */ /* 0x000fea0003800000 */
[----:B------:R-:W-:Y:S05]  /*1280*/  BRA `(.L_x_27454) ;  /* 0x0000000000087947 */ /* 0x000fea0003800000 */
.L_x_27452:
[----:B-----5:R-:W-:-:S07]  /*1290*/  FADD.FTZ R112, R13, R112 ;  /* 0x000000700d707221 */ /* 0x020fce0000010000 */
.L_x_27453:
[----:B------:R-:W-:-:S07]  /*12a0*/  MOV R81, R112 ;  /* 0x0000007000517202 */ /* 0x000fce0000000f00 */
.L_x_27454:
[----:B------:R-:W-:Y:S01]  /*12b0*/  FMUL.FTZ R113, R86, R7 ;  /* 0x0000000756717220 */ /* 0x000fe20000410000 */
[----:B------:R-:W-:Y:S06]  /*12c0*/  @P3 BRA `(.L_x_27455) ;  /* 0x0000000000083947 */ /* 0x000fec0003800000 */
[----:B------:R-:W-:Y:S05]  /*12d0*/  @P0 BRA `(.L_x_27456) ;  /* 0x0000000000080947 */ /* 0x000fea0003800000 */
[----:B------:R-:W-:Y:S05]  /*12e0*/  BRA `(.L_x_27457) ;  /* 0x0000000000087947 */ /* 0x000fea0003800000 */
.L_x_27455:
[----:B-----5:R-:W-:-:S07]  /*12f0*/  FADD.FTZ R113, R14, R113 ;  /* 0x000000710e717221 */ /* 0x020fce0000010000 */
.L_x_27456:
[----:B------:R-:W-:-:S07]  /*1300*/  MOV R82, R113 ;  /* 0x0000007100527202 */ /* 0x000fce0000000f00 */
.L_x_27457:
[----:B------:R-:W-:Y:S01]  /*1310*/  FMUL.FTZ R114, R87, R7 ;  /* 0x0000000757727220 */ /* 0x000fe20000410000 */
[----:B------:R-:W-:Y:S06]  /*1320*/  @P3 BRA `(.L_x_27458) ;  /* 0x0000000000083947 */ /* 0x000fec0003800000 */
[----:B------:R-:W-:Y:S05]  /*1330*/  @P0 BRA `(.L_x_27459) ;  /* 0x0000000000080947 */ /* 0x000fea0003800000 */
[----:B------:R-:W-:Y:S05]  /*1340*/  BRA `(.L_x_27460) ;  /* 0x0000000000087947 */ /* 0x000fea0003800000 */
.L_x_27458:
[----:B-----5:R-:W-:-:S07]  /*1350*/  FADD.FTZ R114, R15, R114 ;  /* 0x000000720f727221 */ /* 0x020fce0000010000 */
.L_x_27459:
[----:B------:R-:W-:-:S07]  /*1360*/  MOV R83, R114 ;  /* 0x0000007200537202 */ /* 0x000fce0000000f00 */
.L_x_27460:
        /* <DEDUP_REMOVED lines=14> */
.L_x_27461:
[----:B-----5:R-:W-:-:S07]  /*1450*/  FADD.FTZ R116, R12, R116 ;  /* 0x000000740c747221 */ /* 0x020fce0000010000 */
.L_x_27462:
[----:B------:R-:W-:-:S07]  /*1460*/  MOV R80, R116 ;  /* 0x0000007400507202 */ /* 0x000fce0000000f00 */
.L_x_27463:
[----:B------:R-:W-:Y:S01]  /*1470*/  FMUL.FTZ R117, R85, R7 ;  /* 0x0000000755757220 */ /* 0x000fe20000410000 */
[----:B------:R-:W-:Y:S06]  /*1480*/  @P3 BRA `(.L_x_27464) ;  /* 0x0000000000083947 */ /* 0x000fec0003800000 */
[----:B------:R-:W-:Y:S05]  /*1490*/  @P0 BRA `(.L_x_27465) ;  /* 0x0000000000080947 */ /* 0x000fea0003800000 */
[----:B------:R-:W-:Y:S05]  /*14a0*/  BRA `(.L_x_27466) ;  /* 0x0000000000087947 */ /* 0x000fea0003800000 */
.L_x_27464:
[----:B-----5:R-:W-:-:S07]  /*14b0*/  FADD.FTZ R117, R13, R117 ;  /* 0x000000750d757221 */ /* 0x020fce0000010000 */
.L_x_27465:
[----:B------:R-:W-:-:S07]  /*14c0*/  MOV R81, R117 ;  /* 0x0000007500517202 */ /* 0x000fce0000000f00 */
.L_x_27466:
[----:B------:R-:W-:Y:S01]  /*14d0*/  FMUL.FTZ R86, R86, R7 ;  /* 0x0000000756567220 */ /* 0x000fe20000410000 */
[----:B------:R-:W-:Y:S06]  /*14e0*/  @P3 BRA `(.L_x_27467) ;  /* 0x0000000000083947 */ /* 0x000fec0003800000 */
[----:B------:R-:W-:Y:S05]  /*14f0*/  @P0 BRA `(.L_x_27468) ;  /* 0x0000000000080947 */ /* 0x000fea0003800000 */
[----:B------:R-:W-:Y:S05]  /*1500*/  BRA `(.L_x_27469) ;  /* 0x0000000000087947 */ /* 0x000fea0003800000 */
.L_x_27467:
[----:B-----5:R-:W-:-:S07]  /*1510*/  FADD.FTZ R86, R14, R86 ;  /* 0x000000560e567221 */ /* 0x020fce0000010000 */
.L_x_27468:
[----:B------:R-:W-:-:S07]  /*1520*/  MOV R82, R86 ;  /* 0x0000005600527202 */ /* 0x000fce0000000f00 */
.L_x_27469:
[----:B------:R-:W-:Y:S01]  /*1530*/  FMUL.FTZ R7, R87, R7 ;  /* 0x0000000757077220 */ /* 0x000fe20000410000 */
[----:B------:R-:W-:Y:S06]  /*1540*/  @P3 BRA `(.L_x_27470) ;  /* 0x0000000000083947 */ /* 0x000fec0003800000 */
[----:B------:R-:W-:Y:S05]  /*1550*/  @P0 BRA `(.L_x_27471) ;  /* 0x0000000000080947 */ /* 0x000fea0003800000 */
[----:B------:R-:W-:Y:S05]  /*1560*/  BRA `(.L_x_27472) ;  /* 0x0000000000087947 */ /* 0x000fea0003800000 */
.L_x_27470:
[----:B-----5:R-:W-:-:S07]  /*1570*/  FADD.FTZ R7, R15, R7 ;  /* 0x000000070f077221 */ /* 0x020fce0000010000 */
.L_x_27471:
[----:B------:R-:W-:-:S07]  /*1580*/  MOV R83, R7 ;  /* 0x0000000700537202 */ /* 0x000fce0000000f00 */
.L_x_27472:
        /* <DEDUP_REMOVED lines=124> */
.L_x_27486:
[----:B-1----:R-:W-:Y:S01]  /*1d50*/  FADD.FTZ R84, R125, R84 ;  /* 0x000000547d547221 */ /* 0x002fe20000010000 */
[----:B------:R-:W1:Y:S03]  /*1d60*/  @!P2 LDC.64 R120, c[0x0][0x250] ;  /* 0x00009400ff78ab82 */ /* 0x000e660000000a00 */
[----:B------:R-:W-:Y:S01]  /*1d70*/  FFMA.FTZ R85, R84, R85, UR7 ;  /* 0x0000000754557e23 */ /* 0x000fe20008010055 */
[----:B------:R-:W-:-:S04]  /*1d80*/  FMUL.FTZ R84, R87, R87 ;  /* 0x0000005757547220 */ /* 0x000fc80000410000 */
[----:B------:R-:W2:Y:S01]  /*1d90*/  @!P2 LDC.64 R118, c[0x0][0x258] ;  /* 0x00009600ff76ab82 */ /* 0x000ea20000000a00 */
[----:B------:R-:W-:-:S05]  /*1da0*/  FSEL R84, R84, RZ, P4 ;  /* 0x000000ff54547208 */ /* 0x000fca0002000000 */
[----:B------:R-:W-:Y:S01]  /*1db0*/  FADD.FTZ R84, R85, R84 ;  /* 0x0000005455547221 */ /* 0x000fe20000010000 */
[----:B------:R-:W-:-:S05]  /*1dc0*/  FSEL R85, R87, RZ, !P4 ;  /* 0x000000ff57557208 */ /* 0x000fca0006000000 */
[----:B------:R-:W3:Y:S01]  /*1dd0*/  MUFU.RSQ R84, R84 ;  /* 0x0000005400547308 */ /* 0x000ee20000001400 */
[C---:B0-----:R-:W-:Y:S01]  /*1de0*/  FADD.FTZ R125, -R85.reuse, R11 ;  /* 0x0000000b557d7221 */ /* 0x041fe20000010100 */
[C---:B------:R-:W-:Y:S01]  /*1df0*/  FADD.FTZ R123, -R85.reuse, R8 ;  /* 0x00000008557b7221 */ /* 0x040fe20000010100 */
[----:B------:R-:W-:Y:S01]  /*1e00*/  FADD.FTZ R11, -R85, R10 ;  /* 0x0000000a550b7221 */ /* 0x000fe20000010100 */
[----:B-1----:R-:W-:-:S04]  /*1e10*/  @!P2 IMAD.WIDE R120, R2, 0x4, R120 ;  /* 0x000000040278a825 */ /* 0x002fc800078e0278 */
[C---:B------:R-:W-:Y:S01]  /*1e20*/  FADD.FTZ R9, -R85.reuse, R9 ;  /* 0x0000000955097221 */ /* 0x040fe20000010100 */
[C---:B------:R-:W-:Y:S01]  /*1e30*/  FADD.FTZ R4, -R85.reuse, R4 ;  /* 0x0000000455047221 */ /* 0x040fe20000010100 */
[C---:B------:R-:W-:Y:S01]  /*1e40*/  FADD.FTZ R5, -R85.reuse, R5 ;  /* 0x0000000555057221 */ /* 0x040fe20000010100 */
[----:B------:R-:W-:Y:S01]  /*1e50*/  FADD.FTZ R86, -R85, R86 ;  /* 0x0000005655567221 */ /* 0x000fe20000010100 */
[----:B------:R0:W-:Y:S01]  /*1e60*/  @!P2 STG.E desc[UR4][R120.64], R87 ;  /* 0x000000577800a986 */ /* 0x0001e2000c101904 */
[----:B--2---:R-:W-:-:S05]  /*1e70*/  @!P2 IMAD.WIDE R118, R2, 0x4, R118 ;  /* 0x000000040276a825 */ /* 0x004fca00078e0276 */
[----:B---3--:R1:W-:Y:S01]  /*1e80*/  @!P2 STG.E desc[UR4][R118.64], R84 ;  /* 0x000000547600a986 */ /* 0x0083e2000c101904 */
[C---:B------:R-:W-:Y:S01]  /*1e90*/  FMUL.FTZ R8, R84.reuse, R125 ;  /* 0x0000007d54087220 */ /* 0x040fe20000410000 */
[C---:B------:R-:W-:Y:S01]  /*1ea0*/  FMUL.FTZ R123, R84.reuse, R123 ;  /* 0x0000007b547b7220 */ /* 0x040fe20000410000 */
[C---:B------:R-:W-:Y:S01]  /*1eb0*/  FMUL.FTZ R4, R84.reuse, R4 ;  /* 0x0000000454047220 */ /* 0x040fe20000410000 */
[----:B0-----:R-:W-:Y:S01]  /*1ec0*/  FMUL.FTZ R87, R84, R11 ;  /* 0x0000000b54577220 */ /* 0x001fe20000410000 */
[----:B------:R-:W-:Y:S01]  /*1ed0*/  FFMA.FTZ R11, R51, R8, R19 ;  /* 0x00000008330b7223 */ /* 0x000fe20000010013 */
[----:B------:R-:W-:Y:S01]  /*1ee0*/  FFMA.FTZ R8, R48, R123, R16 ;  /* 0x0000007b30087223 */ /* 0x000fe20000010010 */
[----:B------:R-:W-:Y:S01]  /*1ef0*/  FMUL.FTZ R5, R84, R5 ;  /* 0x0000000554057220 */ /* 0x000fe20000410000 */
[----:B------:R-:W-:Y:S01]  /*1f00*/  FFMA.FTZ R10, R50, R87, R18 ;  /* 0x00000057320a7223 */ /* 0x000fe20000010012 */
[C---:B------:R-:W-:Y:S01]  /*1f10*/  FADD.FTZ R87, -R85.reuse, R94 ;  /* 0x0000005e55577221 */ /* 0x040fe20000010100 */
[C---:B------:R-:W-:Y:S01]  /*1f20*/  FADD.FTZ R94, -R85.reuse, R102 ;  /* 0x00000066555e7221 */ /* 0x040fe20000010100 */
[C---:B------:R-:W-:Y:S01]  /*1f30*/  FADD.FTZ R102, -R85.reuse, R109 ;  /* 0x0000006d55667221 */ /* 0x040fe20000010100 */
[----:B-1----:R-:W-:Y:S01]  /*1f40*/  LEA R118, P2, R6, UR8, 0x4 ;  /* 0x0000000806767c11 */ /* 0x002fe2000f8420ff */
[----:B------:R-:W-:Y:S01]  /*1f50*/  FADD.FTZ R109, -R85, R117 ;  /* 0x00000075556d7221 */ /* 0x000fe20000010100 */
[----:B------:R-:W-:Y:S01]  /*1f60*/  FFMA.FTZ R5, R53, R5, R21 ;  /* 0x0000000535057223 */ /* 0x000fe20000010015 */
[----:B------:R-:W-:Y:S01]  /*1f70*/  FFMA.FTZ R4, R52, R4, R20 ;  /* 0x0000000434047223 */ /* 0x000fe20000010014 */
[----:B------:R-:W-:Y:S01]  /*1f80*/  LEA.HI.X R119, R6, UR9, RZ, 0x4, P2 ;  /* 0x0000000906777c11 */ /* 0x000fe200090f24ff */
[C---:B------:R-:W-:Y:S01]  /*1f90*/  FMUL.FTZ R6, R84.reuse, R9 ;  /* 0x0000000954067220 */ /* 0x040fe20000410000 */
[C---:B------:R-:W-:Y:S01]  /*1fa0*/  FMUL.FTZ R87, R84.reuse, R87 ;  /* 0x0000005754577220 */ /* 0x040fe20000410000 */
[C---:B------:R-:W-:Y:S01]  /*1fb0*/  FMUL.FTZ R94, R84.reuse, R94 ;  /* 0x0000005e545e7220 */ /* 0x040fe20000410000 */
[C---:B------:R-:W-:Y:S01]  /*1fc0*/  FMUL.FTZ R102, R84.reuse, R102 ;  /* 0x0000006654667220 */ /* 0x040fe20000410000 */
[----:B------:R-:W-:Y:S01]  /*1fd0*/  FFMA.FTZ R9, R49, R6, R17 ;  /* 0x0000000631097223 */ /* 0x000fe20000010011 */
[C---:B------:R-:W-:Y:S01]  /*1fe0*/  FADD.FTZ R6, -R85.reuse, R88 ;  /* 0x0000005855067221 */ /* 0x040fe20000010100 */
[C---:B------:R-:W-:Y:S01]  /*1ff0*/  FADD.FTZ R88, -R85.reuse, R96 ;  /* 0x0000006055587221 */ /* 0x040fe20000010100 */
[C---:B------:R-:W-:Y:S01]  /*2000*/  FADD.FTZ R96, -R85.reuse, R103 ;  /* 0x0000006755607221 */ /* 0x040fe20000010100 */
[----:B------:R-:W-:Y:S01]  /*2010*/  FADD.FTZ R103, -R85, R111 ;  /* 0x0000006f55677221 */ /* 0x000fe20000010100 */
[----:B------:R0:W-:Y:S01]  /*2020*/  STG.E.128 desc[UR4][R118.64], R8 ;  /* 0x0000000876007986 */ /* 0x0001e2000c101d04 */
[C---:B------:R-:W-:Y:S01]  /*2030*/  FMUL.FTZ R6, R84.reuse, R6 ;  /* 0x0000000654067220 */ /* 0x040fe20000410000 */
[C---:B------:R-:W-:Y:S01]  /*2040*/  FMUL.FTZ R88, R84.reuse, R88 ;  /* 0x0000005854587220 */ /* 0x040fe20000410000 */
[C---:B------:R-:W-:Y:S01]  /*2050*/  FMUL.FTZ R96, R84.reuse, R96 ;  /* 0x0000006054607220 */ /* 0x040fe20000410000 */
[----:B------:R-:W-:Y:S01]  /*2060*/  FMUL.FTZ R103, R84, R103 ;  /* 0x0000006754677220 */ /* 0x000fe20000410000 */
[----:B------:R-:W-:Y:S01]  /*2070*/  FFMA.FTZ R6, R54, R6, R22 ;  /* 0x0000000636067223 */ /* 0x000fe20000010016 */
[----:B------:R-:W-:Y:S01]  /*2080*/  FFMA.FTZ R88, R60, R88, R28 ;  /* 0x000000583c587223 */ /* 0x000fe2000001001c */
[C---:B------:R-:W-:Y:S01]  /*2090*/  FMUL.FTZ R109, R84.reuse, R109 ;  /* 0x0000006d546d7220 */ /* 0x040fe20000410000 */
[----:B------:R-:W-:-:S03]  /*20a0*/  FMUL.FTZ R86, R84, R86 ;  /* 0x0000005654567220 */ /* 0x000fc60000410000 */
[----:B------:R-:W-:Y:S01]  /*20b0*/  FFMA.FTZ R109, R77, R109, R45 ;  /* 0x0000006d4d6d7223 */ /* 0x000fe2000001002d */
        /* <DEDUP_REMOVED lines=17> */
[----:B------:R-:W-:Y:S01]  /*21d0*/  LEA R118, P2, R0, UR8, 0x4 ;  /* 0x0000000800767c11 */ /* 0x000fe2000f8420ff */
[C---:B------:R-:W-:Y:S01]  /*21e0*/  FMUL.FTZ R7, R84.reuse, R8 ;  /* 0x0000000854077220 */ /* 0x040fe20000410000 */
[C---:B------:R-:W-:Y:S01]  /*21f0*/  FMUL.FTZ R9, R84.reuse, R9 ;  /* 0x0000000954097220 */ /* 0x040fe20000410000 */
[----:B------:R-:W-:Y:S01]  /*2200*/  FMUL.FTZ R10, R84, R10 ;  /* 0x0000000a540a7220 */ /* 0x000fe20000410000 */
[----:B------:R-:W-:Y:S01]  /*2210*/  LEA.HI.X R119, R0, UR9, RZ, 0x4, P2 ;  /* 0x0000000900777c11 */ /* 0x000fe200090f24ff */
[----:B------:R-:W-:Y:S01]  /*2220*/  FFMA.FTZ R7, R55, R7, R23 ;  /* 0x0000000737077223 */ /* 0x000fe20000010017 */
[C---:B------:R-:W-:Y:S01]  /*2230*/  FMUL.FTZ R11, R84.reuse, R11 ;  /* 0x0000000b540b7220 */ /* 0x040fe20000410000 */
[----:B------:R-:W-:Y:S01]  /*2240*/  FMUL.FTZ R0, R84, R91 ;  /* 0x0000005b54007220 */ /* 0x000fe20000410000 */
[----:B------:R-:W-:Y:S01]  /*2250*/  LEA R116, P2, R90, UR8, 0x4 ;  /* 0x000000085a747c11 */ /* 0x000fe2000f8420ff */
[C---:B------:R-:W-:Y:S01]  /*2260*/  FMUL.FTZ R89, R84.reuse, R89 ;  /* 0x0000005954597220 */ /* 0x040fe20000410000 */
[----:B------:R-:W-:Y:S01]  /*2270*/  FMUL.FTZ R91, R84, R92 ;  /* 0x0000005c545b7220 */ /* 0x000fe20000410000 */
[----:B------:R-:W-:Y:S01]  /*2280*/  LEA R112, P3, R95, UR8, 0x4 ;  /* 0x000000085f707c11 */ /* 0x000fe2000f8620ff */
[----:B------:R0:W-:Y:S01]  /*2290*/  STG.E.128 desc[UR4][R118.64], R4 ;  /* 0x0000000476007986 */ /* 0x0001e2000c101d04 */
[----:B------:R-:W-:Y:S01]  /*22a0*/  LEA.HI.X R117, R90, UR9, RZ, 0x4, P2 ;  /* 0x000000095a757c11 */ /* 0x000fe200090f24ff */
[----:B------:R-:W-:Y:S01]  /*22b0*/  FFMA.FTZ R91, R63, R91, R31 ;  /* 0x0000005b3f5b7223 */ /* 0x000fe2000001001f */
[----:B------:R-:W-:Y:S01]  /*22c0*/  LEA.HI.X R113, R95, UR9, RZ, 0x4, P3 ;  /* 0x000000095f717c11 */ /* 0x000fe200098f24ff */
[----:B------:R-:W-:Y:S01]  /*22d0*/  FFMA.FTZ R90, R62, R0, R30 ;  /* 0x000000003e5a7223 */ /* 0x000fe2000001001e */
[----:B------:R-:W-:Y:S01]  /*22e0*/  FFMA.FTZ R89, R61, R89, R29 ;  /* 0x000000593d597223 */ /* 0x000fe2000001001d */
[C---:B------:R-:W-:Y:S01]  /*22f0*/  FMUL.FTZ R93, R84.reuse, R93 ;  /* 0x0000005d545d7220 */ /* 0x040fe20000410000 */
[----:B------:R-:W-:Y:S01]  /*2300*/  FMUL.FTZ R97, R84, R97 ;  /* 0x0000006154617220 */ /* 0x000fe20000410000 */
[----:B------:R-:W-:Y:S01]  /*2310*/  LEA R8, P3, R100, UR8, 0x4 ;  /* 0x0000000864087c11 */ /* 0x000fe2000f8620ff */
        /* <DEDUP_REMOVED lines=12> */
[----:B------:R-:W-:Y:S01]  /*23e0*/  FFMA.FTZ R4, R56, R9, R24 ;  /* 0x0000000938047223 */ /* 0x000fe20000010018 */
[----:B------:R-:W-:Y:S01]  /*23f0*/  LEA.HI.X R9, R100, UR9, RZ, 0x4, P3 ;  /* 0x0000000964097c11 */ /* 0x000fe200098f24ff */
[----:B------:R-:W-:Y:S01]  /*2400*/  FFMA.FTZ R107, R75, R107, R43 ;  /* 0x0000006b4b6b7223 */ /* 0x000fe2000001002b */
[----:B------:R-:W-:Y:S01]  /*2410*/  LEA R10, P2, R105, UR8, 0x4 ;  /* 0x00000008690a7c11 */ /* 0x000fe2000f8420ff */
[----:B------:R-:W-:Y:S01]  /*2420*/  FFMA.FTZ R111, R79, R85, R47 ;  /* 0x000000554f6f7223 */ /* 0x000fe2000001002f */
[----:B------:R0:W-:Y:S01]  /*2430*/  STG.E.128 desc[UR4][R116.64], R4 ;  /* 0x0000000474007986 */ /* 0x0001e2000c101d04 */
[----:B------:R-:W-:Y:S01]  /*2440*/  LEA R92, P3, R110, UR8, 0x4 ;  /* 0x000000086e5c7c11 */ /* 0x000fe2000f8620ff */
[----:B------:R-:W-:Y:S01]  /*2450*/  FFMA.FTZ R108, R76, R108, R44 ;  /* 0x0000006c4c6c7223 */ /* 0x000fe2000001002c */
[----:B------:R-:W-:Y:S01]  /*2460*/  LEA.HI.X R11, R105, UR9, RZ, 0x4, P2 ;  /* 0x00000009690b7c11 */ /* 0x000fe200090f24ff */
[----:B------:R1:W-:Y:S01]  /*2470*/  STG.E.128 desc[UR4][R112.64], R88 ;  /* 0x0000005870007986 */ /* 0x0003e2000c101d04 */
[----:B------:R-:W-:Y:S01]  /*2480*/  FFMA.FTZ R105, R73, R104, R41 ;  /* 0x0000006849697223 */ /* 0x000fe20000010029 */
[----:B------:R-:W-:Y:S01]  /*2490*/  FFMA.FTZ R104, R72, R103, R40 ;  /* 0x0000006748687223 */ /* 0x000fe20000010028 */
[----:B0-----:R-:W-:Y:S01]  /*24a0*/  FFMA.FTZ R7, R67, R97, R35 ;  /* 0x0000006143077223 */ /* 0x001fe20000010023 */
[----:B------:R-:W-:Y:S01]  /*24b0*/  FFMA.FTZ R6, R66, R96, R34 ;  /* 0x0000006042067223 */ /* 0x000fe20000010022 */
[----:B------:R-:W-:Y:S01]  /*24c0*/  FFMA.FTZ R5, R65, R94, R33 ;  /* 0x0000005e41057223 */ /* 0x000fe20000010021 */
[----:B------:R-:W-:Y:S01]  /*24d0*/  FFMA.FTZ R4, R64, R93, R32 ;  /* 0x0000005d40047223 */ /* 0x000fe20000010020 */
[----:B-1----:R-:W0:Y:S01]  /*24e0*/  LDC.64 R90, c[0x0][0x210] ;  /* 0x00008400ff5a7b82 */ /* 0x002e220000000a00 */
[----:B------:R-:W-:-:S02]  /*24f0*/  LEA R88, P5, R115, UR8, 0x4 ;  /* 0x0000000873587c11 */ /* 0x000fc4000f8a20ff */
[----:B------:R-:W-:Y:S01]  /*2500*/  LEA.HI.X R93, R110, UR9, RZ, 0x4, P3 ;  /* 0x000000096e5d7c11 */ /* 0x000fe200098f24ff */
[----:B------:R1:W-:Y:S01]  /*2510*/  STG.E.128 desc[UR4][R8.64], R4 ;  /* 0x0000000408007986 */ /* 0x0003e2000c101d04 */
[----:B------:R-:W-:Y:S01]  /*2520*/  LEA.HI.X R89, R115, UR9, RZ, 0x4, P5 ;  /* 0x0000000973597c11 */ /* 0x000fe2000a8f24ff */
[----:B------:R-:W-:Y:S01]  /*2530*/  FFMA.FTZ R110, R78, R86, R46 ;  /* 0x000000564e6e7223 */ /* 0x000fe2000001002e */
[----:B-1----:R-:W-:Y:S01]  /*2540*/  FFMA.FTZ R7, R71, R102, R39 ;  /* 0x0000006647077223 */ /* 0x002fe20000010027 */
[----:B------:R-:W-:Y:S01]  /*2550*/  FFMA.FTZ R6, R70, R101, R38 ;  /* 0x0000006546067223 */ /* 0x000fe20000010026 */
[----:B------:R-:W-:Y:S01]  /*2560*/  FFMA.FTZ R5, R69, R99, R37 ;  /* 0x0000006345057223 */ /* 0x000fe20000010025 */
[----:B------:R-:W-:Y:S01]  /*2570*/  FFMA.FTZ R4, R68, R98, R36 ;  /* 0x0000006244047223 */ /* 0x000fe20000010024 */
[----:B0-----:R-:W-:-:S04]  /*2580*/  LEA R2, R90, R2, 0x2 ;  /* 0x000000025a027211 */ /* 0x001fc800078e10ff */
[----:B------:R0:W-:Y:S01]  /*2590*/  STG.E.128 desc[UR4][R10.64], R4 ;  /* 0x000000040a007986 */ /* 0x0001e2000c101d04 */
[----:B------:R-:W-:-:S03]  /*25a0*/  ISETP.GE.AND P2, PT, R2, R91, PT ;  /* 0x0000005b0200720c */ /* 0x000fc60003f46270 */
[----:B------:R0:W-:Y:S04]  /*25b0*/  STG.E.128 desc[UR4][R92.64], R104 ;  /* 0x000000685c007986 */ /* 0x0001e8000c101d04 */
[----:B------:R0:W-:Y:S06]  /*25c0*/  STG.E.128 desc[UR4][R88.64], R108 ;  /* 0x0000006c58007986 */ /* 0x0001ec000c101d04 */
[----:B------:R-:W-:Y:S05]  /*25d0*/  @!P2 BRA `(.L_x_27474) ;  /* 0xffffffdc008ca947 */ /* 0x000fea000383ffff */
[----:B------:R-:W-:Y:S05]  /*25e0*/  EXIT ;  /* 0x000000000000794d */ /* 0x000fea0003800000 */
.L_x_27473:
        /* <DEDUP_REMOVED lines=8> */
.L_x_27476:
[----:B------:R-:W-:Y:S05]  /*2670*/  BSYNC B0 ;  /* 0x0000000000007941 */ /* 0x000fea0003800000 */
.L_x_27475:
        /* <DEDUP_REMOVED lines=8> */
.L_x_27477:
[----:B------:R-:W-:Y:S01]  /*2700*/  HFMA2.MMA R120, -RZ, RZ, 0, 2.384185791015625e-07 ;  /* 0x00000004ff787435 */ /* 0x000fe200000001ff */
[----:B------:R-:W-:-:S05]  /*2710*/  FADD.FTZ R122, R121, R84 ;  /* 0x00000054797a7221 */ /* 0x000fca0000010000 */
[----:B------:R-:W-:-:S07]  /*2720*/  MOV R121, R122 ;  /* 0x0000007a00797202 */ /* 0x000fce0000000f00 */
[----:B------:R-:W-:Y:S05]  /*2730*/  WARPSYNC.COLLECTIVE R118, `(.L_x_27478) ;  /* 0x0000000076087348 */ /* 0x000fea0003c00000 */
[----:B------:R0:W1:Y:S02]  /*2740*/  SHFL.BFLY P3, R84, R121, R120, R119 ;  /* 0x0c00007879547389 */ /* 0x0000640000060077 */
[----:B01----:R-:W-:Y:S01]  /*2750*/  ENDCOLLECTIVE ;  /* 0x000000000000791b */ /* 0x003fe20003800000 */
.L_x_27478:
[----:B------:R-:W-:Y:S01]  /*2760*/  HFMA2.MMA R120, -RZ, RZ, 0, 4.76837158203125e-07 ;  /* 0x00000008ff787435 */ /* 0x000fe200000001ff */
[----:B------:R-:W-:-:S05]  /*2770*/  FADD.FTZ R123, R122, R84 ;  /* 0x000000547a7b7221 */ /* 0x000fca0000010000 */
[----:B------:R-:W-:-:S07]  /*2780*/  MOV R121, R123 ;  /* 0x0000007b00797202 */ /* 0x000fce0000000f00 */
[----:B------:R-:W-:Y:S05]  /*2790*/  WARPSYNC.COLLECTIVE R118, `(.L_x_27479) ;  /* 0x0000000076087348 */ /* 0x000fea0003c00000 */
[----:B------:R0:W1:Y:S02]  /*27a0*/  SHFL.BFLY P3, R84, R121, R120, R119 ;  /* 0x0c00007879547389 */ /* 0x0000640000060077 */
[----:B01----:R-:W-:Y:S01]  /*27b0*/  ENDCOLLECTIVE ;  /* 0x000000000000791b */ /* 0x003fe20003800000 */
.L_x_27479:
[----:B------:R-:W-:Y:S01]  /*27c0*/  HFMA2.MMA R120, -RZ, RZ, 0, 9.5367431640625e-07 ;  /* 0x00000010ff787435 */ /* 0x000fe200000001ff */
[----:B------:R-:W-:-:S05]  /*27d0*/  FADD.FTZ R124, R123, R84 ;  /* 0x000000547b7c7221 */ /* 0x000fca0000010000 */
[----:B------:R-:W-:-:S07]  /*27e0*/  MOV R121, R124 ;  /* 0x0000007c00797202 */ /* 0x000fce0000000f00 */
[----:B------:R-:W-:Y:S05]  /*27f0*/  WARPSYNC.COLLECTIVE R118, `(.L_x_27480) ;  /* 0x0000000076087348 */ /* 0x000fea0003c00000 */
[----:B------:R0:W1:Y:S02]  /*2800*/  SHFL.BFLY P3, R84, R121, R120, R119 ;  /* 0x0c00007879547389 */ /* 0x0000640000060077 */
[----:B01----:R-:W-:Y:S01]  /*2810*/  ENDCOLLECTIVE ;  /* 0x000000000000791b */ /* 0x003fe20003800000 */
.L_x_27480:
        /* <DEDUP_REMOVED lines=66> */
[----:B------:R-:W-:-:S03]  /*2c40*/  HFMA2.MMA R119, -RZ, RZ, 0, 1.847743988037109375e-06 ;  /* 0x0000001fff777435 */ /* 0x000fc600000001ff */
[----:B------:R-:W-:-:S08]  /*2c50*/  FFMA.FTZ R121, R121, R121, R84 ;  /* 0x0000007979797223 */ /* 0x000fd00000010054 */
[----:B------:R-:W-:Y:S05]  /*2c60*/  WARPSYNC.COLLECTIVE R118, `(.L_x_27481) ;  /* 0x0000000076087348 */ /* 0x000fea0003c00000 */
[----:B------:R0:W1:Y:S02]  /*2c70*/  SHFL.BFLY P3, R84, R121, R120, R119 ;  /* 0x0c00007879547389 */ /* 0x0000640000060077 */
[----:B01----:R-:W-:Y:S01]  /*2c80*/  ENDCOLLECTIVE ;  /* 0x000000000000791b */ /* 0x003fe20003800000 */
.L_x_27481:
[----:B------:R-:W-:Y:S01]  /*2c90*/  HFMA2.MMA R120, -RZ, RZ, 0, 1.1920928955078125e-07 ;  /* 0x00000002ff787435 */ /* 0x000fe200000001ff */
[----:B------:R-:W-:-:S05]  /*2ca0*/  FADD.FTZ R122, R121, R84 ;  /* 0x00000054797a7221 */ /* 0x000fca0000010000 */
[----:B------:R-:W-:-:S07]  /*2cb0*/  MOV R121, R122 ;  /* 0x0000007a00797202 */ /* 0x000fce0000000f00 */
[----:B------:R-:W-:Y:S05]  /*2cc0*/  WARPSYNC.COLLECTIVE R118, `(.L_x_27482) ;  /* 0x0000000076087348 */ /* 0x000fea0003c00000 */
[----:B------:R0:W1:Y:S02]  /*2cd0*/  SHFL.BFLY P3, R84, R121, R120, R119 ;  /* 0x0c00007879547389 */ /* 0x0000640000060077 */
[----:B01----:R-:W-:Y:S01]  /*2ce0*/  ENDCOLLECTIVE ;  /* 0x000000000000791b */ /* 0x003fe20003800000 */
.L_x_27482:
[----:B------:R-:W-:Y:S01]  /*2cf0*/  HFMA2.MMA R120, -RZ, RZ, 0, 2.384185791015625e-07 ;  /* 0x00000004ff787435 */ /* 0x000fe200000001ff */
[----:B------:R-:W-:-:S05]  /*2d00*/  FADD.FTZ R123, R122, R84 ;  /* 0x000000547a7b7221 */ /* 0x000fca0000010000 */
[----:B------:R-:W-:-:S07]  /*2d10*/  MOV R121, R123 ;  /* 0x0000007b00797202 */ /* 0x000fce0000000f00 */
[----:B------:R-:W-:Y:S05]  /*2d20*/  WARPSYNC.COLLECTIVE R118, `(.L_x_27483) ;  /* 0x0000000076087348 */ /* 0x000fea0003c00000 */
[----:B------:R0:W1:Y:S02]  /*2d30*/  SHFL.BFLY P3, R84, R121, R120, R119 ;  /* 0x0c00007879547389 */ /* 0x0000640000060077 */
[----:B01----:R-:W-:Y:S01]  /*2d40*/  ENDCOLLECTIVE ;  /* 0x000000000000791b */ /* 0x003fe20003800000 */
.L_x_27483:
[----:B------:R-:W-:Y:S01]  /*2d50*/  HFMA2.MMA R120, -RZ, RZ, 0, 4.76837158203125e-07 ;  /* 0x00000008ff787435 */ /* 0x000fe200000001ff */
[----:B------:R-:W-:-:S05]  /*2d60*/  FADD.FTZ R124, R123, R84 ;  /* 0x000000547b7c7221 */ /* 0x000fca0000010000 */
[----:B------:R-:W-:-:S07]  /*2d70*/  MOV R121, R124 ;  /* 0x0000007c00797202 */ /* 0x000fce0000000f00 */
[----:B------:R-:W-:Y:S05]  /*2d80*/  WARPSYNC.COLLECTIVE R118, `(.L_x_27484) ;  /* 0x0000000076087348 */ /* 0x000fea0003c00000 */
[----:B------:R0:W1:Y:S02]  /*2d90*/  SHFL.BFLY P3, R84, R121, R120, R119 ;  /* 0x0c00007879547389 */ /* 0x0000640000060077 */
[----:B01----:R-:W-:Y:S01]  /*2da0*/  ENDCOLLECTIVE ;  /* 0x000000000000791b */ /* 0x003fe20003800000 */
.L_x_27484:
[----:B------:R-:W-:Y:S01]  /*2db0*/  HFMA2.MMA R120, -RZ, RZ, 0, 9.5367431640625e-07 ;  /* 0x00000010ff787435 */ /* 0x000fe200000001ff */
[----:B------:R-:W-:-:S05]  /*2dc0*/  FADD.FTZ R125, R124, R84 ;  /* 0x000000547c7d7221 */ /* 0x000fca0000010000 */
[----:B------:R-:W-:-:S07]  /*2dd0*/  MOV R121, R125 ;  /* 0x0000007d00797202 */ /* 0x000fce0000000f00 */
[----:B------:R-:W-:Y:S05]  /*2de0*/  WARPSYNC.COLLECTIVE R118, `(.L_x_27485) ;  /* 0x0000000076087348 */ /* 0x000fea0003c00000 */
[----:B------:R0:W1:Y:S02]  /*2df0*/  SHFL.BFLY P3, R84, R121, R120, R119 ;  /* 0x0c00007879547389 */ /* 0x0000640000060077 */
[----:B01----:R-:W-:Y:S01]  /*2e00*/  ENDCOLLECTIVE ;  /* 0x000000000000791b */ /* 0x003fe20003800000 */
.L_x_27485:
[----:B------:R-:W-:Y:S05]  /*2e10*/  BRA `(.L_x_27486) ;  /* 0xffffffec00cc7947 */ /* 0x000fea000383ffff */
.L_x_27487:
        /* <DEDUP_REMOVED lines=14> */
.L_x_30559:


//--------------------- .text._ZN10layer_norm13ln_fwd_kernelINS_13Kernel_traitsIfffffjLj1024ELj1ELj4ELj1ELj16ENS_18Kernel_traits_baseILj1024EfffffjLj128EEEEELb0ELb0ELb1ELb0EEEvNS_9FwdParamsE --------------------------
	.section	.text._ZN10layer_norm13ln_fwd_kernelINS_13Kernel_traitsIfffffjLj1024ELj1ELj4ELj1ELj16ENS_18Kernel_traits_baseILj1024EfffffjLj128EEEEELb0ELb0ELb1ELb0EEEvNS_9FwdParamsE,"ax",@progbits
	.align	128
        .global         _ZN10layer_norm13ln_fwd_kernelINS_13Kernel_traitsIfffffjLj1024ELj1ELj4ELj1ELj16ENS_18Kernel_traits_baseILj1024EfffffjLj128EEEEELb0ELb0ELb1ELb0EEEvNS_9FwdParamsE
        .type           _ZN10layer_norm13ln_fwd_kernelINS_13Kernel_traitsIfffffjLj1024ELj1ELj4ELj1ELj16ENS_18Kernel_traits_baseILj1024EfffffjLj128EEEEELb0ELb0ELb1ELb0EEEvNS_9FwdParamsE,@function
        .size           _ZN10layer_norm13ln_fwd_kernelINS_13Kernel_traitsIfffffjLj1024ELj1ELj4ELj1ELj16ENS_18Kernel_traits_baseILj1024EfffffjLj128EEEEELb0ELb0ELb1ELb0EEEvNS_9FwdParamsE,(.L_x_30560 - _ZN10layer_norm13ln_fwd_kernelINS_13Kernel_traitsIfffffjLj1024ELj1ELj4ELj1ELj16ENS_18Kernel_traits_baseILj1024EfffffjLj128EEEEELb0ELb0ELb1ELb0EEEvNS_9FwdParamsE)
        .other          _ZN10layer_norm13ln_fwd_kernelINS_13Kernel_traitsIfffffjLj1024ELj1ELj4ELj1ELj16ENS_18Kernel_traits_baseILj1024EfffffjLj128EEEEELb0ELb0ELb1ELb0EEEvNS_9FwdParamsE,@"STO_CUDA_ENTRY STV_DEFAULT"
_ZN10layer_norm13ln_fwd_kernelINS_13Kernel_traitsIfffffjLj1024ELj1ELj4ELj1ELj16ENS_18Kernel_traits_baseILj1024EfffffjLj128EEEEELb0ELb0ELb1ELb0EEEvNS_9FwdParamsE:
.text._ZN10layer_norm13ln_fwd_kernelINS_13Kernel_traitsIfffffjLj1024ELj1ELj4ELj1ELj16ENS_18Kernel_traits_baseILj1024EfffffjLj128EEEEELb0ELb0ELb1ELb0EEEvNS_9FwdParamsE:
        /* <DEDUP_REMOVED lines=34> */
.L_x_27489:
[----:B------:R-:W-:Y:S05]  /*0220*/  BSYNC B0 ;  /* 0x0000000000007941 */ /* 0x000fea0003800000 */
.L_x_27488:
[----:B------:R-:W-:Y:S04]  /*0230*/  BSSY B0, `(.L_x_27490) ;  /* 0x000000e000007945 */ /* 0x000fe80003800000 */
[----:B------:R-:W-:Y:S05]  /*0240*/  @!P6 BRA `(.L_x_27491) ;  /* 0x000000000030e947 */ /* 0x000fea0003800000 */
[----:B------:R-:W1:Y:S01]  /*0250*/  LDC.64 R12, c[0x0][0x260] ;  /* 0x00009800ff0c7b82 */ /* 0x000e620000000a00 */
[----:B------:R-:W-:Y:S01]  /*0260*/  ULDC.64 UR6, c[0x0][0x2c8] ;  /* 0x0000b20000067ab9 */ /* 0x000fe20000000a00 */
[----:B------:R-:W-:Y:S02]  /*0270*/  CS2R R14, SRZ ;  /* 0x00000000000e7805 */ /* 0x000fe4000001ff00 */
[----:B------:R-:W-:-:S04]  /*0280*/  ISETP.NE.U32.AND P1, PT, RZ, UR6, PT ;  /* 0x00000006ff007c0c */ /* 0x000fc8000bf25070 */
[----:B------:R-:W-:-:S13]  /*0290*/  ISETP.NE.AND.EX P1, PT, RZ, UR7, PT, P1 ;  /* 0x00000007ff007c0c */ /* 0x000fda000bf25310 */
[C---:B0-----:R-:W-:Y:S01]  /*02a0*/  @P1 LEA R2, P2, R67.reuse, UR6, 0x4 ;  /* 0x0000000643021c11 */ /* 0x041fe2000f8420ff */
[C---:B-1----:R-:W-:Y:S01]  /*02b0*/  IMAD.WIDE.U32 R16, R67.reuse, 0x10, R12 ;  /* 0x0000001043107825 */ /* 0x042fe200078e000c */
[----:B------:R-:W-:Y:S02]  /*02c0*/  CS2R R12, SRZ ;  /* 0x00000000000c7805 */ /* 0x000fe4000001ff00 */
[----:B------:R-:W-:-:S03]  /*02d0*/  @P1 LEA.HI.X R3, R67, UR7, RZ, 0x4, P2 ;  /* 0x0000000743031c11 */ /* 0x000fc600090f24ff */
[----:B------:R-:W5:Y:S04]  /*02e0*/  LDG.E.128 R16, desc[UR4][R16.64] ;  /* 0x0000000410107981 */ /* 0x000f68000c1e1d00 */
[----:B------:R1:W5:Y:S01]  /*02f0*/  @P1 LDG.E.128 R12, desc[UR4][R2.64] ;  /* 0x00000004020c1981 */ /* 0x000362000c1e1d00 */
[----:B------:R-:W-:-:S07]  /*0300*/  IADD3 R67, R67, 0x20, RZ ;  /* 0x0000002043437810 */ /* 0x000fce0007ffe0ff */
.L_x_27491:
[----:B------:R-:W-:Y:S05]  /*0310*/  BSYNC B0 ;  /* 0x0000000000007941 */ /* 0x000fea0003800000 */
.L_x_27490:
[----:B------:R-:W-:Y:S04]  /*0320*/  BSSY B0, `(.L_x_27492) ;  /* 0x000000e000007945 */ /* 0x000fe80003800000 */
[----:B------:R-:W-:Y:S05]  /*0330*/  @!P5 BRA `(.L_x_27493) ;  /* 0x000000000030d947 */ /* 0x000fea0003800000 */
[----:B------:R-:W2:Y:S01]  /*0340*/  LDC.64 R20, c[0x0][0x260] ;  /* 0x00009800ff147b82 */ /* 0x000ea20000000a00 */
[----:B------:R-:W-:Y:S01]  /*0350*/  ULDC.64 UR6, c[0x0][0x2c8] ;  /* 0x0000b20000067ab9 */ /* 0x000fe20000000a00 */
[----:B------:R-:W-:Y:S02]  /*0360*/  CS2R R22, SRZ ;  /* 0x0000000000167805 */ /* 0x000fe4000001ff00 */
[----:B------:R-:W-:-:S04]  /*0370*/  ISETP.NE.U32.AND P1, PT, RZ, UR6, PT ;  /* 0x00000006ff007c0c */ /* 0x000fc8000bf25070 */
[----:B------:R-:W-:-:S13]  /*0380*/  ISETP.NE.AND.EX P1, PT, RZ, UR7, PT, P1 ;  /* 0x00000007ff007c0c */ /* 0x000fda000bf25310 */
[C---:B01----:R-:W-:Y:S01]  /*0390*/  @P1 LEA R2, P2, R67.reuse, UR6, 0x4 ;  /* 0x0000000643021c11 */ /* 0x043fe2000f8420ff */
[C---:B--2---:R-:W-:Y:S01]  /*03a0*/  IMAD.WIDE.U32 R24, R67.reuse, 0x10, R20 ;  /* 0x0000001043187825 */ /* 0x044fe200078e0014 */
[----:B------:R-:W-:Y:S02]  /*03b0*/  CS2R R20, SRZ ;  /* 0x0000000000147805 */ /* 0x000fe4000001ff00 */
[----:B------:R-:W-:-:S03]  /*03c0*/  @P1 LEA.HI.X R3, R67, UR7, RZ, 0x4, P2 ;  /* 0x0000000743031c11 */ /* 0x000fc600090f24ff */
[----:B------:R-:W5:Y:S04]  /*03d0*/  LDG.E.128 R24, desc[UR4][R24.64] ;  /* 0x0000000418187981 */ /* 0x000f68000c1e1d00 */
[----:B------:R2:W5:Y:S01]  /*03e0*/  @P1 LDG.E.128 R20, desc[UR4][R2.64] ;  /* 0x0000000402141981 */ /* 0x000562000c1e1d00 */
[----:B------:R-:W-:-:S07]  /*03f0*/  IADD3 R67, R67, 0x20, RZ ;  /* 0x0000002043437810 */ /* 0x000fce0007ffe0ff */
.L_x_27493:
[----:B------:R-:W-:Y:S05]  /*0400*/  BSYNC B0 ;  /* 0x0000000000007941 */ /* 0x000fea0003800000 */
.L_x_27492:
[----:B------:R-:W-:Y:S04]  /*0410*/  BSSY B0, `(.L_x_27494) ;  /* 0x000000e000007945 */ /* 0x000fe80003800000 */
[----:B------:R-:W-:Y:S05]  /*0420*/  @!P4 BRA `(.L_x_27495) ;  /* 0x000000000030c947 */ /* 0x000fea0003800000 */
[----:B------:R-:W3:Y:S01]  /*0430*/  LDC.64 R28, c[0x0][0x260] ;  /* 0x00009800ff1c7b82 */ /* 0x000ee20000000a00 */
[----:B------:R-:W-:Y:S01]  /*0440*/  ULDC.64 UR6, c[0x0][0x2c8] ;  /* 0x0000b20000067ab9 */ /* 0x000fe20000000a00 */
[----:B------:R-:W-:Y:S02]  /*0450*/  CS2R R30, SRZ ;  /* 0x00000000001e7805 */ /* 0x000fe4000001ff00 */
[----:B------:R-:W-:-:S04]  /*0460*/  ISETP.NE.U32.AND P1, PT, RZ, UR6, PT ;  /* 0x00000006ff007c0c */ /* 0x000fc8000bf25070 */
[----:B------:R-:W-:-:S13]  /*0470*/  ISETP.NE.AND.EX P1, PT, RZ, UR7, PT, P1 ;  /* 0x00000007ff007c0c */ /* 0x000fda000bf25310 */
[C---:B012---:R-:W-:Y:S01]  /*0480*/  @P1 LEA R2, P2, R67.reuse, UR6, 0x4 ;  /* 0x0000000643021c11 */ /* 0x047fe2000f8420ff */
[C---:B---3--:R-:W-:Y:S01]  /*0490*/  IMAD.WIDE.U32 R32, R67.reuse, 0x10, R28 ;  /* 0x0000001043207825 */ /* 0x048fe200078e001c */
[----:B------:R-:W-:Y:S02]  /*04a0*/  CS2R R28, SRZ ;  /* 0x00000000001c7805 */ /* 0x000fe4000001ff00 */
[----:B------:R-:W-:-:S03]  /*04b0*/  @P1 LEA.HI.X R3, R67, UR7, RZ, 0x4, P2 ;  /* 0x0000000743031c11 */ /* 0x000fc600090f24ff */
[----:B------:R-:W5:Y:S04]  /*04c0*/  LDG.E.128 R32, desc[UR4][R32.64] ;  /* 0x0000000420207981 */ /* 0x000f68000c1e1d00 */
[----:B------:R3:W5:Y:S01]  /*04d0*/  @P1 LDG.E.128 R28, desc[UR4][R2.64] ;  /* 0x00000004021c1981 */ /* 0x000762000c1e1d00 */
[----:B------:R-:W-:-:S07]  /*04e0*/  IADD3 R67, R67, 0x20, RZ ;  /* 0x0000002043437810 */ /* 0x000fce0007ffe0ff */
.L_x_27495:
[----:B------:R-:W-:Y:S05]  /*04f0*/  BSYNC B0 ;  /* 0x0000000000007941 */ /* 0x000fea0003800000 */
.L_x_27494:
[----:B------:R-:W-:Y:S04]  /*0500*/  BSSY B0, `(.L_x_27496) ;  /* 0x000000e000007945 */ /* 0x000fe80003800000 */
[----:B------:R-:W-:Y:S05]  /*0510*/  @!P3 BRA `(.L_x_27497) ;  /* 0x000000000030b947 */ /* 0x000fea0003800000 */
[----:B------:R-:W4:Y:S01]  /*0520*/  LDC.64 R36, c[0x0][0x260] ;  /* 0x00009800ff247b82 */ /* 0x000f220000000a00 */
[----:B------:R-:W-:Y:S01]  /*0530*/  ULDC.64 UR6, c[0x0][0x2c8] ;  /* 0x0000b20000067ab9 */ /* 0x000fe20000000a00 */
[----:B------:R-:W-:Y:S02]  /*0540*/  CS2R R38, SRZ ;  /* 0x0000000000267805 */ /* 0x000fe4000001ff00 */
[----:B------:R-:W-:-:S04]  /*0550*/  ISETP.NE.U32.AND P1, PT, RZ, UR6, PT ;  /* 0x00000006ff007c0c */ /* 0x000fc8000bf25070 */
[----:B------:R-:W-:-:S13]  /*0560*/  ISETP.NE.AND.EX P1, PT, RZ, UR7, PT, P1 ;  /* 0x00000007ff007c0c */ /* 0x000fda000bf25310 */
[C---:B0123--:R-:W-:Y:S01]  /*0570*/  @P1 LEA R2, P2, R67.reuse, UR6, 0x4 ;  /* 0x0000000643021c11 */ /* 0x04ffe2000f8420ff */
[C---:B----4-:R-:W-:Y:S01]  /*0580*/  IMAD.WIDE.U32 R40, R67.reuse, 0x10, R36 ;  /* 0x0000001043287825 */ /* 0x050fe200078e0024 */
[----:B------:R-:W-:Y:S02]  /*0590*/  CS2R R36, SRZ ;  /* 0x0000000000247805 */ /* 0x000fe4000001ff00 */
[----:B------:R-:W-:-:S03]  /*05a0*/  @P1 LEA.HI.X R3, R67, UR7, RZ, 0x4, P2 ;  /* 0x0000000743031c11 */ /* 0x000fc600090f24ff */
[----:B------:R-:W5:Y:S04]  /*05b0*/  LDG.E.128 R40, desc[UR4][R40.64] ;  /* 0x0000000428287981 */ /* 0x000f68000c1e1d00 */
[----:B------:R4:W5:Y:S01]  /*05c0*/  @P1 LDG.E.128 R36, desc[UR4][R2.64] ;  /* 0x0000000402241981 */ /* 0x000962000c1e1d00 */
[----:B------:R-:W-:-:S07]  /*05d0*/  IADD3 R67, R67, 0x20, RZ ;  /* 0x0000002043437810 */ /* 0x000fce0007ffe0ff */
.L_x_27497:
[----:B------:R-:W-:Y:S05]  /*05e0*/  BSYNC B0 ;  /* 0x0000000000007941 */ /* 0x000fea0003800000 */
.L_x_27496:
[----:B------:R-:W-:Y:S01]  /*05f0*/  ISETP.GE.U32.AND P1, PT, R5, 0xc0, PT ;  /* 0x000000c00500780c */ /* 0x000fe20003f26070 */
[----:B------:R-:W-:Y:S03]  /*0600*/  BSSY B0, `(.L_x_27498) ;  /* 0x000000f000007945 */ /* 0x000fe60003800000 */
[----:B------:R-:W-:-:S09]  /*0610*/  P2R R119, PR, RZ, 0x2 ;  /* 0x00000002ff777803 */ /* 0x000fd20000000000 */
[----:B------:R-:W-:Y:S05]  /*0620*/  @!P1 BRA `(.L_x_27499) ;  /* 0x0000000000309947 */ /* 0x000fea0003800000 */
[----:B------:R-:W0:Y:S01]  /*0630*/  LDC.64 R44, c[0x0][0x260] ;  /* 0x00009800ff2c7b82 */ /* 0x000e220000000a00 */
[----:B------:R-:W-:Y:S01]  /*0640*/  ULDC.64 UR6, c[0x0][0x2c8] ;  /* 0x0000b20000067ab9 */ /* 0x000fe20000000a00 */
[----:B------:R-:W-:Y:S02]  /*0650*/  CS2R R46, SRZ ;  /* 0x00000000002e7805 */ /* 0x000fe4000001ff00 */
[----:B------:R-:W-:-:S04]  /*0660*/  ISETP.NE.U32.AND P1, PT, RZ, UR6, PT ;  /* 0x00000006ff007c0c */ /* 0x000fc8000bf25070 */
[----:B------:R-:W-:-:S13]  /*0670*/  ISETP.NE.AND.EX P1, PT, RZ, UR7, PT, P1 ;  /* 0x00000007ff007c0c */ /* 0x000fda000bf25310 */
[C---:B01234-:R-:W-:Y:S01]  /*0680*/  @P1 LEA R2, P2, R67.reuse, UR6, 0x4 ;  /* 0x0000000643021c11 */ /* 0x05ffe2000f8420ff */
[C---:B------:R-:W-:Y:S01]  /*0690*/  IMAD.WIDE.U32 R48, R67.reuse, 0x10, R44 ;  /* 0x0000001043307825 */ /* 0x040fe200078e002c */
[----:B------:R-:W-:Y:S02]  /*06a0*/  CS2R R44, SRZ ;  /* 0x00000000002c7805 */ /* 0x000fe4000001ff00 */
[----:B------:R-:W-:-:S03]  /*06b0*/  @P1 LEA.HI.X R3, R67, UR7, RZ, 0x4, P2 ;  /* 0x0000000743031c11 */ /* 0x000fc600090f24ff */
[----:B------:R-:W5:Y:S04]  /*06c0*/  LDG.E.128 R48, desc[UR4][R48.64] ;  /* 0x0000000430307981 */ /* 0x000f68000c1e1d00 */
[----:B------:R0:W5:Y:S01]  /*06d0*/  @P1 LDG.E.128 R44, desc[UR4][R2.64] ;  /* 0x00000004022c1981 */ /* 0x000162000c1e1d00 */
[----:B------:R-:W-:-:S07]  /*06e0*/  IADD3 R67, R67, 0x20, RZ ;  /* 0x0000002043437810 */ /* 0x000fce0007ffe0ff */
.L_x_27499:
[----:B------:R-:W-:Y:S05]  /*06f0*/  BSYNC B0 ;  /* 0x0000000000007941 */ /* 0x000fea0003800000 */
.L_x_27498:
[----:B------:R-:W-:Y:S01]  /*0700*/  ISETP.GE.U32.AND P1, PT, R5, 0xe0, PT ;  /* 0x000000e00500780c */ /* 0x000fe20003f26070 */
[----:B------:R-:W-:Y:S01]  /*0710*/  BSSY B0, `(.L_x_27500) ;  /* 0x0000011000007945 */ /* 0x000fe20003800000 */
[----:B------:R-:W-:Y:S02]  /*0720*/  SHF.R.U32.HI R0, RZ, 0x5, R4 ;  /* 0x00000005ff007819 */ /* 0x000fe40000011604 */
[----:B------:R-:W-:Y:S02]  /*0730*/  P2R R118, PR, RZ, 0x2 ;  /* 0x00000002ff767803 */ /* 0x000fe40000000000 */
[----:B------:R-:W-:-:S07]  /*0740*/  LEA R0, R7, R0, 0x2 ;  /* 0x0000000007007211 */ /* 0x000fce00078e10ff */
[----:B------:R-:W-:Y:S05]  /*0750*/  @!P1 BRA `(.L_x_27501) ;  /* 0x0000000000309947 */ /* 0x000fea0003800000 */
[----:B------:R-:W0:Y:S01]  /*0760*/  LDC.64 R56, c[0x0][0x260] ;  /* 0x00009800ff387b82 */ /* 0x000e220000000a00 */
[----:B------:R-:W-:Y:S01]  /*0770*/  ULDC.64 UR6, c[0x0][0x2c8] ;  /* 0x0000b20000067ab9 */ /* 0x000fe20000000a00 */
[----:B------:R-:W-:Y:S02]  /*0780*/  CS2R R54, SRZ ;  /* 0x0000000000367805 */ /* 0x000fe4000001ff00 */
[----:B------:R-:W-:Y:S02]  /*0790*/  ISETP.NE.U32.AND P1, PT, RZ, UR6, PT ;  /* 0x00000006ff007c0c */ /* 0x000fe4000bf25070 */
[----:B------:R-:W-:Y:S02]  /*07a0*/  CS2R R52, SRZ ;  /* 0x0000000000347805 */ /* 0x000fe4000001ff00 */
[----:B------:R-:W-:-:S13]  /*07b0*/  ISETP.NE.AND.EX P1, PT, RZ, UR7, PT, P1 ;  /* 0x00000007ff007c0c */ /* 0x000fda000bf25310 */
[C---:B01234-:R-:W-:Y:S01]  /*07c0*/  @P1 LEA R2, P2, R67.reuse, UR6, 0x4 ;  /* 0x0000000643021c11 */ /* 0x05ffe2000f8420ff */
[----:B------:R-:W-:-:S03]  /*07d0*/  IMAD.WIDE.U32 R56, R67, 0x10, R56 ;  /* 0x0000001043387825 */ /* 0x000fc600078e0038 */
[----:B------:R-:W-:-:S05]  /*07e0*/  @P1 LEA.HI.X R3, R67, UR7, RZ, 0x4, P2 ;  /* 0x0000000743031c11 */ /* 0x000fca00090f24ff */
[----:B------:R0:W5:Y:S04]  /*07f0*/  @P1 LDG.E.128 R52, desc[UR4][R2.64] ;  /* 0x0000000402341981 */ /* 0x000168000c1e1d00 */
[----:B------:R-:W5:Y:S01]  /*0800*/  LDG.E.128 R56, desc[UR4][R56.64] ;  /* 0x0000000438387981 */ /* 0x000f62000c1e1d00 */
[----:B------:R-:W-:-:S07]  /*0810*/  IADD3 R67, R67, 0x20, RZ ;  /* 0x0000002043437810 */ /* 0x000fce0007ffe0ff */
.L_x_27501:
[----:B------:R-:W-:Y:S05]  /*0820*/  BSYNC B0 ;  /* 0x0000000000007941 */ /* 0x000fea0003800000 */
.L_x_27500:
[----:B------:R-:W-:Y:S01]  /*0830*/  ISETP.GE.U32.AND P1, PT, R5, 0x100, PT ;  /* 0x000001000500780c */ /* 0x000fe20003f26070 */
[----:B------:R-:W-:Y:S03]  /*0840*/  BSSY B0, `(.L_x_27502) ;  /* 0x000000e000007945 */ /* 0x000fe60003800000 */
[----:B------:R-:W-:-:S09]  /*0850*/  P2R R7, PR, RZ, 0x2 ;  /* 0x00000002ff077803 */ /* 0x000fd20000000000 */
        /* <DEDUP_REMOVED lines=11> */
[----:B------:R-:W5:Y:S02]  /*0910*/  LDG.E.128 R64, desc[UR4][R64.64] ;  /* 0x0000000440407981 */ /* 0x000f64000c1e1d00 */
.L_x_27503:
[----:B------:R-:W-:Y:S05]  /*0920*/  BSYNC B0 ;  /* 0x0000000000007941 */ /* 0x000fea0003800000 */
.L_x_27502:
[----:B------:R-:W-:Y:S02]  /*0930*/  ULDC UR6, c[0x0][0x214] ;  /* 0x0000850000067ab9 */ /* 0x000fe40000000800 */
[----:B------:R-:W-:-:S13]  /*0940*/  ISETP.GE.AND P1, PT, R0, UR6, PT ;  /* 0x0000000600007c0c */ /* 0x000fda000bf26270 */
[----:B------:R-:W-:Y:S05]  /*0950*/  @P1 EXIT ;  /* 0x000000000000194d */ /* 0x000fea0003800000 */
[----:B------:R-:W-:Y:S01]  /*0960*/  ULDC.U8 UR6, c[0x0][0x2a0] ;  /* 0x0000a80000067ab9 */ /* 0x000fe20000000000 */
[----:B------:R-:W-:Y:S01]  /*0970*/  ULDC UR7, c[0x0][0x2d8] ;  /* 0x0000b60000077ab9 */ /* 0x000fe20000000800 */
[----:B------:R-:W-:-:S03]  /*0980*/  UISETP.NE.AND UP0, UPT, UR6, URZ, UPT ;  /* 0x0000003f0600728c */ /* 0x000fc6000bf05270 */
[----:B------:R-:W-:-:S08]  /*0990*/  ULDC UR6, c[0x0][0x29c] ;  /* 0x0000a70000067ab9 */ /* 0x000fd00000000800 */
.L_x_27601:
[----:B01234-:R-:W0:Y:S08]  /*09a0*/  LDC.64 R2, c[0x0][0x280] ;  /* 0x0000a000ff027b82 */ /* 0x01fe300000000a00 */
[----:B------:R-:W1:Y:S08]  /*09b0*/  LDC R116, c[0x0][0x218] ;  /* 0x00008600ff747b82 */ /* 0x000e700000000800 */
[----:B------:R-:W2:Y:S01]  /*09c0*/  LDC.64 R108, c[0x0][0x288] ;  /* 0x0000a200ff6c7b82 */ /* 0x000ea20000000a00 */
[----:B0-----:R-:W-:-:S06]  /*09d0*/  IMAD.WIDE R2, R0, 0x4, R2 ;  /* 0x0000000400027825 */ /* 0x001fcc00078e0202 */
[----:B------:R-:W3:Y:S01]  /*09e0*/  LDG.E R2, desc[UR4][R2.64] ;  /* 0x0000000402027981 */ /* 0x000ee2000c1e1900 */
[----:B------:R-:W0:Y:S01]  /*09f0*/  S2R R122, SR_TID.X ;  /* 0x00000000007a7919 */ /* 0x000e220000002100 */
[C---:B-1----:R-:W-:Y:S02]  /*0a00*/  IMAD R110, R0.reuse, R116, RZ ;  /* 0x00000074006e7224 */ /* 0x042fe400078e02ff */
[----:B--2---:R-:W-:Y:S01]  /*0a10*/  IMAD.WIDE R108, R0, 0x4, R108 ;  /* 0x00000004006c7825 */ /* 0x004fe200078e026c */
[----:B------:R-:W-:Y:S04]  /*0a20*/  BSSY B0, `(.L_x_27504) ;  /* 0x000003e000007945 */ /* 0x000fe80003800000 */
[----:B-----5:R1:W5:Y:S02]  /*0a30*/  LDG.E R4, desc[UR4][R108.64] ;  /* 0x000000046c047981 */ /* 0x020364000c1e1900 */
[----:B-1----:R-:W-:Y:S01]  /*0a40*/  HFMA2.MMA R108, -RZ, RZ, 0, 0 ;  /* 0x00000000ff6c7435 */ /* 0x002fe200000001ff */
[----:B------:R-:W-:-:S02]  /*0a50*/  SHF.R.S32.HI R109, RZ, 0x1f, R0 ;  /* 0x0000001fff6d7819 */ /* 0x000fc40000011400 */
[----:B---3--:R-:W-:-:S13]  /*0a60*/  ISETP.GE.AND P1, PT, R2, 0x1, PT ;  /* 0x000000010200780c */ /* 0x008fda0003f26270 */
[----:B------:R-:W-:-:S05]  /*0a70*/  @P1 IADD3 R111, R2, -0x1, RZ ;  /* 0xffffffff026f1810 */ /* 0x000fca0007ffe0ff */
[----:B------:R-:W-:Y:S01]  /*0a80*/  @P1 IMAD R116, R111, R116, RZ ;  /* 0x000000746f741224 */ /* 0x000fe200078e02ff */
[----:B------:R-:W-:-:S04]  /*0a90*/  SHF.R.S32.HI R111, RZ, 0x1f, R110 ;  /* 0x0000001fff6f7819 */ /* 0x000fc8000001146e */
[----:B------:R-:W-:Y:S02]  /*0aa0*/  @P1 SHF.R.S32.HI R3, RZ, 0x1f, R116 ;  /* 0x0000001fff031819 */ /* 0x000fe40000011474 */
[----:B------:R-:W-:Y:S02]  /*0ab0*/  LEA.HI R111, R111, R110, RZ, 0x2 ;  /* 0x0000006e6f6f7211 */ /* 0x000fe400078f10ff */
[----:B------:R-:W-:Y:S02]  /*0ac0*/  @P1 LEA.HI R117, R3, R116, RZ, 0x2 ;  /* 0x0000007403751211 */ /* 0x000fe400078f10ff */
[----:B------:R-:W-:Y:S02]  /*0ad0*/  LEA.HI.SX32 R3, R111, R6, 0x1e ;  /* 0x000000066f037211 */ /* 0x000fe400078ff2ff */
[----:B0-----:R-:W-:-:S04]  /*0ae0*/  @P1 LOP3.LUT R6, R122, 0x1f, RZ, 0xc0, !PT ;  /* 0x0000001f7a061812 */ /* 0x001fc800078ec0ff */
        /* <DEDUP_REMOVED lines=28> */
.L_x_27507:
[----:B------:R-:W-:Y:S05]  /*0cb0*/  BSYNC B1 ;  /* 0x0000000000017941 */ /* 0x000fea0003800000 */
.L_x_27506:
[----:B------:R-:W-:Y:S04]  /*0cc0*/  BSSY B1, `(.L_x_27508) ;  /* 0x0000004000017945 */ /* 0x000fe80003800000 */
[----:B------:R-:W-:Y:S05]  /*0cd0*/  @!P3 BRA `(.L_x_27509) ;  /* 0x000000000008b947 */ /* 0x000fea0003800000 */
[----:B-----5:R-:W-:-:S04]  /*0ce0*/  FMUL.FTZ R73, R77, UR6 ;  /* 0x000000064d497c20 */ /* 0x020fc80008410000 */
[----:B------:R-:W-:-:S07]  /*0cf0*/  @P2 FADD.FTZ R73, R69, R73 ;  /* 0x0000004945492221 */ /* 0x000fce0000010000 */
.L_x_27509:
[----:B------:R-:W-:Y:S05]  /*0d00*/  BSYNC B1 ;  /* 0x0000000000017941 */ /* 0x000fea0003800000 */
.L_x_27508:
[----:B------:R-:W-:Y:S04]  /*0d10*/  BSSY B1, `(.L_x_27510) ;  /* 0x0000004000017945 */ /* 0x000fe80003800000 */
[----:B------:R-:W-:Y:S05]  /*0d20*/  @!P3 BRA `(.L_x_27511) ;  /* 0x000000000008b947 */ /* 0x000fea0003800000 */
[----:B-----5:R-:W-:-:S04]  /*0d30*/  FMUL.FTZ R74, R78, UR6 ;  /* 0x000000064e4a7c20 */ /* 0x020fc80008410000 */
[----:B------:R-:W-:-:S07]  /*0d40*/  @P2 FADD.FTZ R74, R70, R74 ;  /* 0x0000004a464a2221 */ /* 0x000fce0000010000 */
.L_x_27511:
[----:B------:R-:W-:Y:S05]  /*0d50*/  BSYNC B1 ;  /* 0x0000000000017941 */ /* 0x000fea0003800000 */
.L_x_27510:
[----:B------:R-:W-:Y:S04]  /*0d60*/  BSSY B1, `(.L_x_27512) ;  /* 0x0000004000017945 */ /* 0x000fe80003800000 */
[----:B------:R-:W-:Y:S05]  /*0d70*/  @!P3 BRA `(.L_x_27513) ;  /* 0x000000000008b947 */ /* 0x000fea0003800000 */
[----:B-----5:R-:W-:-:S04]  /*0d80*/  FMUL.FTZ R75, R79, UR6 ;  /* 0x000000064f4b7c20 */ /* 0x020fc80008410000 */
[----:B------:R-:W-:-:S07]  /*0d90*/  @P2 FADD.FTZ R75, R71, R75 ;  /* 0x0000004b474b2221 */ /* 0x000fce0000010000 */
.L_x_27513:
[----:B------:R-:W-:Y:S05]  /*0da0*/  BSYNC B1 ;  /* 0x0000000000017941 */ /* 0x000fea0003800000 */
.L_x_27512:
[----:B0-----:R-:W0:Y:S01]  /*0db0*/  LDC.64 R110, c[0x0][0x238] ;  /* 0x00008e00ff6e7b82 */ /* 0x001e220000000a00 */
[----:B------:R-:W-:Y:S01]  /*0dc0*/  IADD3 R108, R108, 0x20, RZ ;  /* 0x000000206c6c7810 */ /* 0x000fe20007ffe0ff */
[C---:B0-----:R-:W-:Y:S01]  /*0dd0*/  IMAD.WIDE.U32 R110, R3.reuse, 0x10, R110 ;  /* 0x00000010036e7825 */ /* 0x041fe200078e006e */
[----:B------:R-:W-:-:S04]  /*0de0*/  IADD3 R3, R3, 0x20, RZ ;  /* 0x0000002003037810 */ /* 0x000fc80007ffe0ff */
[----:B------:R0:W-:Y:S03]  /*0df0*/  STG.E.128 desc[UR4][R110.64], R72 ;  /* 0x000000486e007986 */ /* 0x0001e6000c101d04 */
.L_x_27505:
[----:B------:R-:W-:Y:S05]  /*0e00*/  BSYNC B0 ;  /* 0x0000000000007941 */ /* 0x000fea0003800000 */
.L_x_27504:
        /* <DEDUP_REMOVED lines=29> */
.L_x_27517:
[----:B------:R-:W-:Y:S05]  /*0fe0*/  BSYNC B1 ;  /* 0x0000000000017941 */ /* 0x000fea0003800000 */
.L_x_27516:
[----:B------:R-:W-:Y:S04]  /*0ff0*/  BSSY B1, `(.L_x_27518) ;  /* 0x0000004000017945 */ /* 0x000fe80003800000 */
[----:B------:R-:W-:Y:S05]  /*1000*/  @!P3 BRA `(.L_x_27519) ;  /* 0x000000000008b947 */ /* 0x000fea0003800000 */
[----:B-----5:R-:W-:-:S04]  /*1010*/  FMUL.FTZ R81, R77, UR6 ;  /* 0x000000064d517c20 */ /* 0x020fc80008410000 */
[----:B------:R-:W-:-:S07]  /*1020*/  @P2 FADD.FTZ R81, R69, R81 ;  /* 0x0000005145512221 */ /* 0x000fce0000010000 */
.L_x_27519:
[----:B------:R-:W-:Y:S05]  /*1030*/  BSYNC B1 ;  /* 0x0000000000017941 */ /* 0x000fea0003800000 */
.L_x_27518:
[----:B------:R-:W-:Y:S04]  /*1040*/  BSSY B1, `(.L_x_27520) ;  /* 0x0000004000017945 */ /* 0x000fe80003800000 */
[----:B------:R-:W-:Y:S05]  /*1050*/  @!P3 BRA `(.L_x_27521) ;  /* 0x000000000008b947 */ /* 0x000fea0003800000 */
[----:B-----5:R-:W-:-:S04]  /*1060*/  FMUL.FTZ R82, R78, UR6 ;  /* 0x000000064e527c20 */ /* 0x020fc80008410000 */
[----:B------:R-:W-:-:S07]  /*1070*/  @P2 FADD.FTZ R82, R70, R82 ;  /* 0x0000005246522221 */ /* 0x000fce0000010000 */
.L_x_27521:
[----:B------:R-:W-:Y:S05]  /*1080*/  BSYNC B1 ;  /* 0x0000000000017941 */ /* 0x000fea0003800000 */
.L_x_27520:
[----:B------:R-:W-:Y:S04]  /*1090*/  BSSY B1, `(.L_x_27522) ;  /* 0x0000004000017945 */ /* 0x000fe80003800000 */
[----:B------:R-:W-:Y:S05]  /*10a0*/  @!P3 BRA `(.L_x_27523) ;  /* 0x000000000008b947 */ /* 0x000fea0003800000 */
[----:B-----5:R-:W-:-:S04]  /*10b0*/  FMUL.FTZ R83, R79, UR6 ;  /* 0x000000064f537c20 */ /* 0x020fc80008410000 */
[----:B------:R-:W-:-:S07]  /*10c0*/  @P2 FADD.FTZ R83, R71, R83 ;  /* 0x0000005347532221 */ /* 0x000fce0000010000 */
.L_x_27523:
[----:B------:R-:W-:Y:S05]  /*10d0*/  BSYNC B1 ;  /* 0x0000000000017941 */ /* 0x000fea0003800000 */
.L_x_27522:
[----:B0-----:R-:W0:Y:S01]  /*10e0*/  LDC.64 R110, c[0x0][0x238] ;  /* 0x00008e00ff6e7b82 */ /* 0x001e220000000a00 */
[----:B------:R-:W-:Y:S01]  /*10f0*/  IADD3 R108, R108, 0x20, RZ ;  /* 0x000000206c6c7810 */ /* 0x000fe20007ffe0ff */
[C---:B0-----:R-:W-:Y:S01]  /*1100*/  IMAD.WIDE.U32 R110, R3.reuse, 0x10, R110 ;  /* 0x00000010036e7825 */ /* 0x041fe200078e006e */
[----:B------:R-:W-:-:S04]  /*1110*/  IADD3 R3, R3, 0x20, RZ ;  /* 0x0000002003037810 */ /* 0x000fc80007ffe0ff */
[----:B------:R1:W-:Y:S03]  /*1120*/  STG.E.128 desc[UR4][R110.64], R80 ;  /* 0x000000506e007986 */ /* 0x0003e6000c101d04 */
.L_x_27515:
[----:B------:R-:W-:Y:S05]  /*1130*/  BSYNC B0 ;  /* 0x0000000000007941 */ /* 0x000fea0003800000 */
.L_x_27514:
        /* <DEDUP_REMOVED lines=29> */
.L_x_27527:
[----:B------:R-:W-:Y:S05]  /*1310*/  BSYNC B1 ;  /* 0x0000000000017941 */ /* 0x000fea0003800000 */
.L_x_27526:
[----:B------:R-:W-:Y:S04]  /*1320*/  BSSY B1, `(.L_x_27528) ;  /* 0x0000004000017945 */ /* 0x000fe80003800000 */
[----:B------:R-:W-:Y:S05]  /*1330*/  @!P3 BRA `(.L_x_27529) ;  /* 0x000000000008b947 */ /* 0x000fea0003800000 */
[----:B-----5:R-:W-:-:S04]  /*1340*/  FMUL.FTZ R85, R77, UR6 ;  /* 0x000000064d557c20 */ /* 0x020fc80008410000 */
[----:B------:R-:W-:-:S07]  /*1350*/  @P2 FADD.FTZ R85, R69, R85 ;  /* 0x0000005545552221 */ /* 0x000fce0000010000 */
.L_x_27529:
[----:B------:R-:W-:Y:S05]  /*1360*/  BSYNC B1 ;  /* 0x0000000000017941 */ /* 0x000fea0003800000 */
.L_x_27528:
[----:B------:R-:W-:Y:S04]  /*1370*/  BSSY B1, `(.L_x_27530) ;  /* 0x0000004000017945 */ /* 0x000fe80003800000 */
[----:B------:R-:W-:Y:S05]  /*1380*/  @!P3 BRA `(.L_x_27531) ;  /* 0x000000000008b947 */ /* 0x000fea0003800000 */
[----:B-----5:R-:W-:-:S04]  /*1390*/  FMUL.FTZ R86, R78, UR6 ;  /* 0x000000064e567c20 */ /* 0x020fc80008410000 */
[----:B------:R-:W-:-:S07]  /*13a0*/  @P2 FADD.FTZ R86, R70, R86 ;  /* 0x0000005646562221 */ /* 0x000fce0000010000 */
.L_x_27531:
[----:B------:R-:W-:Y:S05]  /*13b0*/  BSYNC B1 ;  /* 0x0000000000017941 */ /* 0x000fea0003800000 */
.L_x_27530:
[----:B------:R-:W-:Y:S04]  /*13c0*/  BSSY B1, `(.L_x_27532) ;  /* 0x0000004000017945 */ /* 0x000fe80003800000 */
[----:B------:R-:W-:Y:S05]  /*13d0*/  @!P3 BRA `(.L_x_27533) ;  /* 0x000000000008b947 */ /* 0x000fea0003800000 */
[----:B-----5:R-:W-:-:S04]  /*13e0*/  FMUL.FTZ R87, R79, UR6 ;  /* 0x000000064f577c20 */ /* 0x020fc80008410000 */
[----:B------:R-:W-:-:S07]  /*13f0*/  @P2 FADD.FTZ R87, R71, R87 ;  /* 0x0000005747572221 */ /* 0x000fce0000010000 */
.L_x_27533:
[----:B------:R-:W-:Y:S05]  /*1400*/  BSYNC B1 ;  /* 0x0000000000017941 */ /* 0x000fea0003800000 */
.L_x_27532:
[----:B0-----:R-:W0:Y:S01]  /*1410*/  LDC.64 R110, c[0x0][0x238] ;  /* 0x00008e00ff6e7b82 */ /* 0x001e220000000a00 */
[----:B------:R-:W-:Y:S01]  /*1420*/  IADD3 R108, R108, 0x20, RZ ;  /* 0x000000206c6c7810 */ /* 0x000fe20007ffe0ff */
[C---:B0-----:R-:W-:Y:S01]  /*1430*/  IMAD.WIDE.U32 R110, R3.reuse, 0x10, R110 ;  /* 0x00000010036e7825 */ /* 0x041fe200078e006e */
[----:B------:R-:W-:-:S04]  /*1440*/  IADD3 R3, R3, 0x20, RZ ;  /* 0x0000002003037810 */ /* 0x000fc80007ffe0ff */
[----:B------:R2:W-:Y:S03]  /*1450*/  STG.E.128 desc[UR4][R110.64], R84 ;  /* 0x000000546e007986 */ /* 0x0005e6000c101d04 */
.L_x_27525:
[----:B------:R-:W-:Y:S05]  /*1460*/  BSYNC B0 ;  /* 0x0000000000007941 */ /* 0x000fea0003800000 */
.L_x_27524:
        /* <DEDUP_REMOVED lines=29> */
.L_x_27537:
[----:B------:R-:W-:Y:S05]  /*1640*/  BSYNC B1 ;  /* 0x0000000000017941 */ /* 0x000fea0003800000 */
.L_x_27536:
[----:B------:R-:W-:Y:S04]  /*1650*/  BSSY B1, `(.L_x_27538) ;  /* 0x0000004000017945 */ /* 0x000fe80003800000 */
[----:B------:R-:W-:Y:S05]  /*1660*/  @!P3 BRA `(.L_x_27539) ;  /* 0x000000000008b947 */ /* 0x000fea0003800000 */
[----:B-----5:R-:W-:-:S04]  /*1670*/  FMUL.FTZ R89, R77, UR6 ;  /* 0x000000064d597c20 */ /* 0x020fc80008410000 */
[----:B------:R-:W-:-:S07]  /*1680*/  @P2 FADD.FTZ R89, R69, R89 ;  /* 0x0000005945592221 */ /* 0x000fce0000010000 */
.L_x_27539:
[----:B------:R-:W-:Y:S05]  /*1690*/  BSYNC B1 ;  /* 0x0000000000017941 */ /* 0x000fea0003800000 */
.L_x_27538:
[----:B------:R-:W-:Y:S04]  /*16a0*/  BSSY B1, `(.L_x_27540) ;  /* 0x0000004000017945 */ /* 0x000fe80003800000 */
[----:B------:R-:W-:Y:S05]  /*16b0*/  @!P3 BRA `(.L_x_27541) ;  /* 0x000000000008b947 */ /* 0x000fea0003800000 */
[----:B-----5:R-:W-:-:S04]  /*16c0*/  FMUL.FTZ R90, R78, UR6 ;  /* 0x000000064e5a7c20 */ /* 0x020fc80008410000 */
[----:B------:R-:W-:-:S07]  /*16d0*/  @P2 FADD.FTZ R90, R70, R90 ;  /* 0x0000005a465a2221 */ /* 0x000fce0000010000 */
.L_x_27541:
[----:B------:R-:W-:Y:S05]  /*16e0*/  BSYNC B1 ;  /* 0x0000000000017941 */ /* 0x000fea0003800000 */
.L_x_27540:
[----:B------:R-:W-:Y:S04]  /*16f0*/  BSSY B1, `(.L_x_27542) ;  /* 0x0000004000017945 */ /* 0x000fe80003800000 */
[----:B------:R-:W-:Y:S05]  /*1700*/  @!P3 BRA `(.L_x_27543) ;  /* 0x000000000008b947 */ /* 0x000fea0003800000 */
[----:B-----5:R-:W-:-:S04]  /*1710*/  FMUL.FTZ R91, R79, UR6 ;  /* 0x000000064f5b7c20 */ /* 0x020fc80008410000 */
[----:B------:R-:W-:-:S07]  /*1720*/  @P2 FADD.FTZ R91, R71, R91 ;  /* 0x0000005b475b2221 */ /* 0x000fce0000010000 */
.L_x_27543:
[----:B------:R-:W-:Y:S05]  /*1730*/  BSYNC B1 ;  /* 0x0000000000017941 */ /* 0x000fea0003800000 */
.L_x_27542:
[----:B0-----:R-:W0:Y:S01]  /*1740*/  LDC.64 R110, c[0x0][0x238] ;  /* 0x00008e00ff6e7b82 */ /* 0x001e220000000a00 */
[----:B------:R-:W-:Y:S01]  /*1750*/  IADD3 R108, R108, 0x20, RZ ;  /* 0x000000206c6c7810 */ /* 0x000fe20007ffe0ff */
[C---:B0-----:R-:W-:Y:S01]  /*1760*/  IMAD.WIDE.U32 R110, R3.reuse, 0x10, R110 ;  /* 0x00000010036e7825 */ /* 0x041fe200078e006e */
[----:B------:R-:W-:-:S04]  /*1770*/  IADD3 R3, R3, 0x20, RZ ;  /* 0x0000002003037810 */ /* 0x000fc80007ffe0ff */
[----:B------:R3:W-:Y:S03]  /*1780*/  STG.E.128 desc[UR4][R110.64], R88 ;  /* 0x000000586e007986 */ /* 0x0007e6000c101d04 */
.L_x_27535:
[----:B------:R-:W-:Y:S05]  /*1790*/  BSYNC B0 ;  /* 0x0000000000007941 */ /* 0x000fea0003800000 */
.L_x_27534:
        /* <DEDUP_REMOVED lines=29> */
.L_x_27547:
[----:B------:R-:W-:Y:S05]  /*1970*/  BSYNC B1 ;  /* 0x0000000000017941 */ /* 0x000fea0003800000 */
.L_x_27546:
[----:B------:R-:W-:Y:S04]  /*1980*/  BSSY B1, `(.L_x_27548) ;  /* 0x0000004000017945 */ /* 0x000fe80003800000 */
[----:B------:R-:W-:Y:S05]  /*1990*/  @!P3 BRA `(.L_x_27549) ;  /* 0x000000000008b947 */ /* 0x000fea0003800000 */
[----:B-----5:R-:W-:-:S04]  /*19a0*/  FMUL.FTZ R93, R77, UR6 ;  /* 0x000000064d5d7c20 */ /* 0x020fc80008410000 */
[----:B------:R-:W-:-:S07]  /*19b0*/  @P2 FADD.FTZ R93, R69, R93 ;  /* 0x0000005d455d2221 */ /* 0x000fce0000010000 */
.L_x_27549:
[----:B------:R-:W-:Y:S05]  /*19c0*/  BSYNC B1 ;  /* 0x0000000000017941 */ /* 0x000fea0003800000 */
.L_x_27548:
[----:B------:R-:W-:Y:S04]  /*19d0*/  BSSY B1, `(.L_x_27550) ;  /* 0x0000004000017945 */ /* 0x000fe80003800000 */
[----:B------:R-:W-:Y:S05]  /*19e0*/  @!P3 BRA `(.L_x_27551) ;  /* 0x000000000008b947 */ /* 0x000fea0003800000 */
[----:B-----5:R-:W-:-:S04]  /*19f0*/  FMUL.FTZ R94, R78, UR6 ;  /* 0x000000064e5e7c20 */ /* 0x020fc80008410000 */
[----:B------:R-:W-:-:S07]  /*1a00*/  @P2 FADD.FTZ R94, R70, R94 ;  /* 0x0000005e465e2221 */ /* 0x000fce0000010000 */
.L_x_27551:
[----:B------:R-:W-:Y:S05]  /*1a10*/  BSYNC B1 ;  /* 0x0000000000017941 */ /* 0x000fea0003800000 */
.L_x_27550:
[----:B------:R-:W-:Y:S04]  /*1a20*/  BSSY B1, `(.L_x_27552) ;  /* 0x0000004000017945 */ /* 0x000fe80003800000 */
[----:B------:R-:W-:Y:S05]  /*1a30*/  @!P3 BRA `(.L_x_27553) ;  /* 0x000000000008b947 */ /* 0x000fea0003800000 */
[----:B-----5:R-:W-:-:S04]  /*1a40*/  FMUL.FTZ R95, R79, UR6 ;  /* 0x000000064f5f7c20 */ /* 0x020fc80008410000 */
[----:B------:R-:W-:-:S07]  /*1a50*/  @P2 FADD.FTZ R95, R71, R95 ;  /* 0x0000005f475f2221 */ /* 0x000fce0000010000 */
.L_x_27553:
[----:B------:R-:W-:Y:S05]  /*1a60*/  BSYNC B1 ;  /* 0x0000000000017941 */ /* 0x000fea0003800000 */
.L_x_27552:
[----:B0-----:R-:W0:Y:S01]  /*1a70*/  LDC.64 R110, c[0x0][0x238] ;  /* 0x00008e00ff6e7b82 */ /* 0x001e220000000a00 */
[----:B------:R-:W-:Y:S01]  /*1a80*/  IADD3 R108, R108, 0x20, RZ ;  /* 0x000000206c6c7810 */ /* 0x000fe20007ffe0ff */
[C---:B0-----:R-:W-:Y:S01]  /*1a90*/  IMAD.WIDE.U32 R110, R3.reuse, 0x10, R110 ;  /* 0x00000010036e7825 */ /* 0x041fe200078e006e */
[----:B------:R-:W-:-:S04]  /*1aa0*/  IADD3 R3, R3, 0x20, RZ ;  /* 0x0000002003037810 */ /* 0x000fc80007ffe0ff */
[----:B------:R4:W-:Y:S03]  /*1ab0*/  STG.E.128 desc[UR4][R110.64], R92 ;  /* 0x0000005c6e007986 */ /* 0x0009e6000c101d04 */
.L_x_27545:
[----:B------:R-:W-:Y:S05]  /*1ac0*/  BSYNC B0 ;  /* 0x0000000000007941 */ /* 0x000fea0003800000 */
.L_x_27544:
        /* <DEDUP_REMOVED lines=29> */
.L_x_27557:
[----:B------:R-:W-:Y:S05]  /*1ca0*/  BSYNC B1 ;  /* 0x0000000000017941 */ /* 0x000fea0003800000 */
.L_x_27556:
[----:B------:R-:W-:Y:S04]  /*1cb0*/  BSSY B1, `(.L_x_27558) ;  /* 0x0000004000017945 */ /* 0x000fe80003800000 */
[----:B------:R-:W-:Y:S05]  /*1cc0*/  @!P3 BRA `(.L_x_27559) ;  /* 0x000000000008b947 */ /* 0x000fea0003800000 */
[----:B-----5:R-:W-:-:S04]  /*1cd0*/  FMUL.FTZ R97, R77, UR6 ;  /* 0x000000064d617c20 */ /* 0x020fc80008410000 */
[----:B------:R-:W-:-:S07]  /*1ce0*/  @P2 FADD.FTZ R97, R69, R97 ;  /* 0x0000006145612221 */ /* 0x000fce0000010000 */
.L_x_27559:
[----:B------:R-:W-:Y:S05]  /*1cf0*/  BSYNC B1 ;  /* 0x0000000000017941 */ /* 0x000fea0003800000 */
.L_x_27558:
[----:B------:R-:W-:Y:S04]  /*1d00*/  BSSY B1, `(.L_x_27560) ;  /* 0x0000004000017945 */ /* 0x000fe80003800000 */
[----:B------:R-:W-:Y:S05]  /*1d10*/  @!P3 BRA `(.L_x_27561) ;  /* 0x000000000008b947 */ /* 0x000fea0003800000 */
[----:B-----5:R-:W-:-:S04]  /*1d20*/  FMUL.FTZ R98, R78, UR6 ;  /* 0x000000064e627c20 */ /* 0x020fc80008410000 */
[----:B------:R-:W-:-:S07]  /*1d30*/  @P2 FADD.FTZ R98, R70, R98 ;  /* 0x0000006246622221 */ /* 0x000fce0000010000 */
.L_x_27561:
[----:B------:R-:W-:Y:S05]  /*1d40*/  BSYNC B1 ;  /* 0x0000000000017941 */ /* 0x000fea0003800000 */
.L_x_27560:
[----:B------:R-:W-:Y:S04]  /*1d50*/  BSSY B1, `(.L_x_27562) ;  /* 0x0000004000017945 */ /* 0x000fe80003800000 */
[----:B------:R-:W-:Y:S05]  /*1d60*/  @!P3 BRA `(.L_x_27563) ;  /* 0x000000000008b947 */ /* 0x000fea0003800000 */
[----:B-----5:R-:W-:-:S04]  /*1d70*/  FMUL.FTZ R99, R79, UR6 ;  /* 0x000000064f637c20 */ /* 0x020fc80008410000 */
[----:B------:R-:W-:-:S07]  /*1d80*/  @P2 FADD.FTZ R99, R71, R99 ;  /* 0x0000006347632221 */ /* 0x000fce0000010000 */
.L_x_27563:
[----:B------:R-:W-:Y:S05]  /*1d90*/  BSYNC B1 ;  /* 0x0000000000017941 */ /* 0x000fea0003800000 */
.L_x_27562:
[----:B0-----:R-:W0:Y:S01]  /*1da0*/  LDC.64 R110, c[0x0][0x238] ;  /* 0x00008e00ff6e7b82 */ /* 0x001e220000000a00 */
[----:B------:R-:W-:Y:S01]  /*1db0*/  IADD3 R108, R108, 0x20, RZ ;  /* 0x000000206c6c7810 */ /* 0x000fe20007ffe0ff */
[C---:B0-----:R-:W-:Y:S01]  /*1dc0*/  IMAD.WIDE.U32 R110, R3.reuse, 0x10, R110 ;  /* 0x00000010036e7825 */ /* 0x041fe200078e006e */
[----:B------:R-:W-:-:S04]  /*1dd0*/  IADD3 R3, R3, 0x20, RZ ;  /* 0x0000002003037810 */ /* 0x000fc80007ffe0ff */
[----:B------:R0:W-:Y:S03]  /*1de0*/  STG.E.128 desc[UR4][R110.64], R96 ;  /* 0x000000606e007986 */ /* 0x0001e6000c101d04 */
.L_x_27555:
[----:B------:R-:W-:Y:S05]  /*1df0*/  BSYNC B0 ;  /* 0x0000000000007941 */ /* 0x000fea0003800000 */
.L_x_27554:
        /* <DEDUP_REMOVED lines=29> */
.L_x_27567:
[----:B------:R-:W-:Y:S05]  /*1fd0*/  BSYNC B1 ;  /* 0x0000000000017941 */ /* 0x000fea0003800000 */
.L_x_27566:
[----:B------:R-:W-:Y:S04]  /*1fe0*/  BSSY B1, `(.L_x_27568) ;  /* 0x0000004000017945 */ /* 0x000fe80003800000 */
[----:B------:R-:W-:Y:S05]  /*1ff0*/  @!P3 BRA `(.L_x_27569) ;  /* 0x000000000008b947 */ /* 0x000fea0003800000 */
[----:B-----5:R-:W-:-:S04]  /*2000*/  FMUL.FTZ R101, R77, UR6 ;  /* 0x000000064d657c20 */ /* 0x020fc80008410000 */
[----:B------:R-:W-:-:S07]  /*2010*/  @P2 FADD.FTZ R101, R69, R101 ;  /* 0x0000006545652221 */ /* 0x000fce0000010000 */
.L_x_27569:
[----:B------:R-:W-:Y:S05]  /*2020*/  BSYNC B1 ;  /* 0x0000000000017941 */ /* 0x000fea0003800000 */
.L_x_27568:
[----:B------:R-:W-:Y:S04]  /*2030*/  BSSY B1, `(.L_x_27570) ;  /* 0x0000004000017945 */ /* 0x000fe80003800000 */
[----:B------:R-:W-:Y:S05]  /*2040*/  @!P3 BRA `(.L_x_27571) ;  /* 0x000000000008b947 */ /* 0x000fea0003800000 */
[----:B-----5:R-:W-:-:S04]  /*2050*/  FMUL.FTZ R102, R78, UR6 ;  /* 0x000000064e667c20 */ /* 0x020fc80008410000 */
[----:B------:R-:W-:-:S07]  /*2060*/  @P2 FADD.FTZ R102, R70, R102 ;  /* 0x0000006646662221 */ /* 0x000fce0000010000 */
.L_x_27571:
[----:B------:R-:W-:Y:S05]  /*2070*/  BSYNC B1 ;  /* 0x0000000000017941 */ /* 0x000fea0003800000 */
.L_x_27570:
[----:B------:R-:W-:Y:S04]  /*2080*/  BSSY B1, `(.L_x_27572) ;  /* 0x0000004000017945 */ /* 0x000fe80003800000 */
[----:B------:R-:W-:Y:S05]  /*2090*/  @!P3 BRA `(.L_x_27573) ;  /* 0x000000000008b947 */ /* 0x000fea0003800000 */
[----:B-----5:R-:W-:-:S04]  /*20a0*/  FMUL.FTZ R103, R79, UR6 ;  /* 0x000000064f677c20 */ /* 0x020fc80008410000 */
[----:B------:R-:W-:-:S07]  /*20b0*/  @P2 FADD.FTZ R103, R71, R103 ;  /* 0x0000006747672221 */ /* 0x000fce0000010000 */
.L_x_27573:
[----:B------:R-:W-:Y:S05]  /*20c0*/  BSYNC B1 ;  /* 0x0000000000017941 */ /* 0x000fea0003800000 */
.L_x_27572:
[----:B0-----:R-:W0:Y:S01]  /*20d0*/  LDC.64 R110, c[0x0][0x238] ;  /* 0x00008e00ff6e7b82 */ /* 0x001e220000000a00 */
[----:B------:R-:W-:Y:S01]  /*20e0*/  IADD3 R108, R108, 0x20, RZ ;  /* 0x000000206c6c7810 */ /* 0x000fe20007ffe0ff */
[C---:B0-----:R-:W-:Y:S01]  /*20f0*/  IMAD.WIDE.U32 R110, R3.reuse, 0x10, R110 ;  /* 0x00000010036e7825 */ /* 0x041fe200078e006e */
[----:B------:R-:W-:-:S04]  /*2100*/  IADD3 R3, R3, 0x20, RZ ;  /* 0x0000002003037810 */ /* 0x000fc80007ffe0ff */
[----:B------:R0:W-:Y:S03]  /*2110*/  STG.E.128 desc[UR4][R110.64], R100 ;  /* 0x000000646e007986 */ /* 0x0001e6000c101d04 */
.L_x_27565:
[----:B------:R-:W-:Y:S05]  /*2120*/  BSYNC B0 ;  /* 0x0000000000007941 */ /* 0x000fea0003800000 */
.L_x_27564:
        /* <DEDUP_REMOVED lines=29> */
.L_x_27577:
[----:B------:R-:W-:Y:S05]  /*2300*/  BSYNC B1 ;  /* 0x0000000000017941 */ /* 0x000fea0003800000 */
.L_x_27576:
[----:B------:R-:W-:Y:S04]  /*2310*/  BSSY B1, `(.L_x_27578) ;  /* 0x0000004000017945 */ /* 0x000fe80003800000 */
[----:B------:R-:W-:Y:S05]  /*2320*/  @!P2 BRA `(.L_x_27579) ;  /* 0x000000000008a947 */ /* 0x000fea0003800000 */
[----:B-----5:R-:W-:-:S04]  /*2330*/  FMUL.FTZ R105, R77, UR6 ;  /* 0x000000064d697c20 */ /* 0x020fc80008410000 */
[----:B------:R-:W-:-:S07]  /*2340*/  @P1 FADD.FTZ R105, R69, R105 ;  /* 0x0000006945691221 */ /* 0x000fce0000010000 */
.L_x_27579:
[----:B------:R-:W-:Y:S05]  /*2350*/  BSYNC B1 ;  /* 0x0000000000017941 */ /* 0x000fea0003800000 */
.L_x_27578:
[----:B------:R-:W-:Y:S04]  /*2360*/  BSSY B1, `(.L_x_27580) ;  /* 0x0000004000017945 */ /* 0x000fe80003800000 */
[----:B------:R-:W-:Y:S05]  /*2370*/  @!P2 BRA `(.L_x_27581) ;  /* 0x000000000008a947 */ /* 0x000fea0003800000 */
[----:B-----5:R-:W-:-:S04]  /*2380*/  FMUL.FTZ R106, R78, UR6 ;  /* 0x000000064e6a7c20 */ /* 0x020fc80008410000 */
[----:B------:R-:W-:-:S07]  /*2390*/  @P1 FADD.FTZ R106, R70, R106 ;  /* 0x0000006a466a1221 */ /* 0x000fce0000010000 */
.L_x_27581:
[----:B------:R-:W-:Y:S05]  /*23a0*/  BSYNC B1 ;  /* 0x0000000000017941 */ /* 0x000fea0003800000 */
.L_x_27580:
[----:B------:R-:W-:Y:S04]  /*23b0*/  BSSY B1, `(.L_x_27582) ;  /* 0x0000004000017945 */ /* 0x000fe80003800000 */
[----:B------:R-:W-:Y:S05]  /*23c0*/  @!P2 BRA `(.L_x_27583) ;  /* 0x000000000008a947 */ /* 0x000fea0003800000 */
[----:B-----5:R-:W-:-:S04]  /*23d0*/  FMUL.FTZ R107, R79, UR6 ;  /* 0x000000064f6b7c20 */ /* 0x020fc80008410000 */
[----:B------:R-:W-:-:S07]  /*23e0*/  @P1 FADD.FTZ R107, R71, R107 ;  /* 0x0000006b476b1221 */ /* 0x000fce0000010000 */
.L_x_27583:
[----:B------:R-:W-:Y:S05]  /*23f0*/  BSYNC B1 ;  /* 0x0000000000017941 */ /* 0x000fea0003800000 */
.L_x_27582:
[----:B------:R-:W0:Y:S02]  /*2400*/  LDC.64 R110, c[0x0][0x238] ;  /* 0x00008e00ff6e7b82 */ /* 0x000e240000000a00 */
[----:B0-----:R-:W-:-:S05]  /*2410*/  IMAD.WIDE.U32 R2, R3, 0x10, R110 ;  /* 0x0000001003027825 */ /* 0x001fca00078e006e */
[----:B------:R0:W-:Y:S02]  /*2420*/  STG.E.128 desc[UR4][R2.64], R104 ;  /* 0x0000006802007986 */ /* 0x0001e4000c101d04 */
.L_x_27575:
[----:B------:R-:W-:Y:S05]  /*2430*/  BSYNC B0 ;  /* 0x0000000000007941 */ /* 0x000fea0003800000 */
.L_x_27574:
[----:B0-----:R-:W-:Y:S01]  /*2440*/  FADD.FTZ R2, RZ, R72 ;  /* 0x00000048ff027221 */ /* 0x001fe20000010000 */
        /* <DEDUP_REMOVED lines=11> */
[----:B-1234-:R-:W-:-:S05]  /*2500*/  FSEL R111, R2, RZ, P0 ;  /* 0x000000ff026f7208 */ /* 0x01efca0000000000 */
        /* <DEDUP_REMOVED lines=33> */
[----:B------:R-:W1:Y:S01]  /*2720*/  LDC R125, c[0x0][0x290] ;  /* 0x0000a400ff7d7b82 */ /* 0x000e620000000800 */
[----:B------:R-:W-:Y:S02]  /*2730*/  ISETP.NE.AND P6, PT, R116, RZ, PT ;  /* 0x000000ff7400720c */ /* 0x000fe40003fc5270 */
        /* <DEDUP_REMOVED lines=87> */
.L_x_27613:
[----:B------:R-:W2:Y:S01]  /*2cb0*/  S2R R2, SR_TID.X ;  /* 0x0000000000027919 */ /* 0x000ea20000002100 */
[----:B-1----:R-:W-:Y:S01]  /*2cc0*/  FADD.FTZ R122, R117, R122 ;  /* 0x0000007a757a7221 */ /* 0x002fe20000010000 */
[----:B------:R-:W-:Y:S03]  /*2cd0*/  BSSY B0, `(.L_x_27585) ;  /* 0x00000b8000007945 */ /* 0x000fe60003800000 */
[----:B------:R-:W-:Y:S01]  /*2ce0*/  FFMA.FTZ R125, R122, R125, UR7 ;  /* 0x000000077a7d7e23 */ /* 0x000fe2000801007d */
[----:B--2---:R-:W-:-:S13]  /*2cf0*/  LOP3.LUT P2, RZ, R2, 0x1f, RZ, 0xc0, !PT ;  /* 0x0000001f02ff7812 */ /* 0x004fda000784c0ff */
[----:B------:R-:W1:Y:S08]  /*2d00*/  @!P2 LDC.64 R110, c[0x0][0x250] ;  /* 0x00009400ff6eab82 */ /* 0x000e700000000a00 */
[----:B------:R-:W2:Y:S01]  /*2d10*/  @!P2 LDC.64 R2, c[0x0][0x258] ;  /* 0x00009600ff02ab82 */ /* 0x000ea20000000a00 */
[----:B-1----:R-:W-:-:S04]  /*2d20*/  @!P2 LEA R110, P1, R0, R110, 0x2 ;  /* 0x0000006e006ea211 */ /* 0x002fc800078210ff */
[C-C-:B------:R-:W-:Y:S02]  /*2d30*/  @!P2 LEA.HI.X R111, R0.reuse, R111, R109.reuse, 0x2, P1 ;  /* 0x0000006f006fa211 */ /* 0x140fe400008f146d */
[----:B--2---:R-:W-:Y:S01]  /*2d40*/  @!P2 LEA R108, P1, R0, R2, 0x2 ;  /* 0x00000002006ca211 */ /* 0x004fe200078210ff */
[----:B------:R-:W-:Y:S02]  /*2d50*/  FMUL.FTZ R2, R116, R116 ;  /* 0x0000007474027220 */ /* 0x000fe40000410000 */
[----:B------:R1:W-:Y:S01]  /*2d60*/  @!P2 STG.E desc[UR4][R110.64], R116 ;  /* 0x000000746e00a986 */ /* 0x0003e2000c101904 */
[----:B------:R-:W-:Y:S02]  /*2d70*/  @!P2 LEA.HI.X R109, R0, R3, R109, 0x2, P1 ;  /* 0x00000003006da211 */ /* 0x000fe400008f146d */
[----:B------:R-:W-:-:S04]  /*2d80*/  PLOP3.LUT P1, PT, PT, PT, UP0, 0x40, 0x0 ;  /* 0x000000000000781c */ /* 0x000fc80003f2e808 */
[----:B------:R-:W-:Y:S02]  /*2d90*/  FSEL R2, R2, RZ, !P1 ;  /* 0x000000ff02027208 */ /* 0x000fe40004800000 */
[----:B-----5:R-:W-:-:S03]  /*2da0*/  ISETP.GE.AND P1, PT, R4, 0x1, PT ;  /* 0x000000010400780c */ /* 0x020fc60003f26270 */
[----:B------:R-:W-:-:S06]  /*2db0*/  FADD.FTZ R2, R125, R2 ;  /* 0x000000027d027221 */ /* 0x000fcc0000010000 */
[----:B------:R-:W2:Y:S02]  /*2dc0*/  MUFU.RSQ R2, R2 ;  /* 0x0000000200027308 */ /* 0x000ea40000001400 */
[----:B--2---:R1:W-:Y:S02]  /*2dd0*/  @!P2 STG.E desc[UR4][R108.64], R2 ;  /* 0x000000026c00a986 */ /* 0x0043e4000c101904 */
        /* <DEDUP_REMOVED lines=8> */
[----:B-1----:R-:W-:Y:S02]  /*2e60*/  SHF.R.S32.HI R109, RZ, 0x1f, R4 ;  /* 0x0000001fff6d7819 */ /* 0x002fe40000011404 */
[----:B0-----:R-:W-:Y:S02]  /*2e70*/  LOP3.LUT R6, R117, 0x1f, RZ, 0xc0, !PT ;  /* 0x0000001f75067812 */ /* 0x001fe400078ec0ff */
[----:B------:R-:W-:-:S04]  /*2e80*/  LEA.HI R109, R109, R4, RZ, 0x2 ;  /* 0x000000046d6d7211 */ /* 0x000fc800078f10ff */
[----:B------:R-:W-:Y:S01]  /*2e90*/  LEA.HI.SX32 R4, R109, R6, 0x1e ;  /* 0x000000066d047211 */ /* 0x000fe200078ff2ff */
[----:B------:R-:W-:Y:S06]  /*2ea0*/  @!P0 BRA `(.L_x_27588) ;  /* 0x0000000000408947 */ /* 0x000fec0003800000 */
[----:B------:R-:W0:Y:S01]  /*2eb0*/  LDC.64 R116, c[0x0][0x2b8] ;  /* 0x0000ae00ff747b82 */ /* 0x000e220000000a00 */
[--C-:B------:R-:W-:Y:S01]  /*2ec0*/  FADD.FTZ R109, R72, -R3.reuse ;  /* 0x80000003486d7221 */ /* 0x100fe20000010000 */
[--C-:B------:R-:W-:Y:S01]  /*2ed0*/  FADD.FTZ R125, R74, -R3.reuse ;  /* 0x800000034a7d7221 */ /* 0x100fe20000010000 */
[--C-:B------:R-:W-:Y:S02]  /*2ee0*/  FADD.FTZ R111, R75, -R3.reuse ;  /* 0x800000034b6f7221 */ /* 0x100fe40000010000 */
[C---:B------:R-:W-:Y:S01]  /*2ef0*/  FMUL.FTZ R108, R2.reuse, R109 ;  /* 0x0000006d026c7220 */ /* 0x040fe20000410000 */
[----:B------:R-:W-:Y:S01]  /*2f00*/  FADD.FTZ R109, R73, -R3 ;  /* 0x80000003496d7221 */ /* 0x000fe20000010000 */
[C---:B------:R-:W-:Y:S01]  /*2f10*/  FMUL.FTZ R110, R2.reuse, R125 ;  /* 0x0000007d026e7220 */ /* 0x040fe20000410000 */
[----:B------:R-:W-:Y:S01]  /*2f20*/  FMUL.FTZ R111, R2, R111 ;  /* 0x0000006f026f7220 */ /* 0x000fe20000410000 */
[----:B------:R-:W-:Y:S01]  /*2f30*/  FFMA.FTZ R108, R112, R108, R8 ;  /* 0x0000006c706c7223 */ /* 0x000fe20000010008 */
[----:B------:R-:W-:Y:S01]  /*2f40*/  FMUL.FTZ R109, R2, R109 ;  /* 0x0000006d026d7220 */ /* 0x000fe20000410000 */
[----:B------:R-:W-:Y:S01]  /*2f50*/  FFMA.FTZ R110, R114, R110, R10 ;  /* 0x0000006e726e7223 */ /* 0x000fe2000001000a */
[----:B------:R-:W-:-:S02]  /*2f60*/  FFMA.FTZ R111, R115, R111, R11 ;  /* 0x0000006f736f7223 */ /* 0x000fc4000001000b */
[----:B------:R-:W-:Y:S01]  /*2f70*/  FFMA.FTZ R109, R113, R109, R9 ;  /* 0x0000006d716d7223 */ /* 0x000fe20000010009 */
[C---:B0-----:R-:W-:Y:S01]  /*2f80*/  IMAD.WIDE.U32 R116, R4.reuse, 0x10, R116 ;  /* 0x0000001004747825 */ /* 0x041fe200078e0074 */
[----:B------:R-:W-:-:S04]  /*2f90*/  IADD3 R4, R4, 0x20, RZ ;  /* 0x0000002004047810 */ /* 0x000fc80007ffe0ff */
[----:B------:R0:W-:Y:S03]  /*2fa0*/  STG.E.128 desc[UR4][R116.64], R108 ;  /* 0x0000006c74007986 */ /* 0x0001e6000c101d04 */
.L_x_27588:
[----:B------:R-:W-:Y:S05]  /*2fb0*/  BSYNC B1 ;  /* 0x0000000000017941 */ /* 0x000fea0003800000 */
.L_x_27587:
[----:B------:R-:W-:Y:S01]  /*2fc0*/  ISETP.NE.AND P1, PT, R124, RZ, PT ;  /* 0x000000ff7c00720c */ /* 0x000fe20003f25270 */
[----:B------:R-:W-:-:S12]  /*2fd0*/  BSSY B1, `(.L_x_27589) ;  /* 0x0000012000017945 */ /* 0x000fd80003800000 */
[----:B------:R-:W-:Y:S05]  /*2fe0*/  @!P1 BRA `(.L_x_27590) ;  /* 0x0000000000409947 */ /* 0x000fea0003800000 */
[----:B0-----:R-:W0:Y:S01]  /*2ff0*/  LDC.64 R116, c[0x0][0x2b8] ;  /* 0x0000ae00ff747b82 */ /* 0x001e220000000a00 */
        /* <DEDUP_REMOVED lines=15> */
.L_x_27590:
[----:B------:R-:W-:Y:S05]  /*30f0*/  BSYNC B1 ;  /* 0x0000000000017941 */ /* 0x000fea0003800000 */
.L_x_27589:
[----:B------:R-:W-:Y:S01]  /*3100*/  ISETP.NE.AND P1, PT, R123, RZ, PT ;  /* 0x000000ff7b00720c */ /* 0x000fe20003f25270 */
[----:B------:R-:W-:-:S12]  /*3110*/  BSSY B1, `(.L_x_27591) ;  /* 0x0000012000017945 */ /* 0x000fd80003800000 */
[----:B------:R-:W-:Y:S05]  /*3120*/  @!P1 BRA `(.L_x_27592) ;  /* 0x0000000000409947 */ /* 0x000fea0003800000 */
[----:B01----:R-:W0:Y:S01]  /*3130*/  LDC.64 R116, c[0x0][0x2b8] ;  /* 0x0000ae00ff747b82 */ /* 0x003e220000000a00 */
        /* <DEDUP_REMOVED lines=15> */
.L_x_27592:
[----:B------:R-:W-:Y:S05]  /*3230*/  BSYNC B1 ;  /* 0x0000000000017941 */ /* 0x000fea0003800000 */
.L_x_27591:
[----:B------:R-:W-:Y:S01]  /*3240*/  ISETP.NE.AND P1, PT, R121, RZ, PT ;  /* 0x000000ff7900720c */ /* 0x000fe20003f25270 */
[----:B------:R-:W-:-:S12]  /*3250*/  BSSY B1, `(.L_x_27593) ;  /* 0x0000012000017945 */ /* 0x000fd80003800000 */
[----:B------:R-:W-:Y:S05]  /*3260*/  @!P1 BRA `(.L_x_27594) ;  /* 0x0000000000409947 */ /* 0x000fea0003800000 */
[----:B012---:R-:W0:Y:S01]  /*3270*/  LDC.64 R116, c[0x0][0x2b8] ;  /* 0x0000ae00ff747b82 */ /* 0x007e220000000a00 */
        /* <DEDUP_REMOVED lines=15> */
.L_x_27594:
[----:B------:R-:W-:Y:S05]  /*3370*/  BSYNC B1 ;  /* 0x0000000000017941 */ /* 0x000fea0003800000 */
.L_x_27593:
[----:B------:R-:W-:Y:S01]  /*3380*/  ISETP.NE.AND P1, PT, R120, RZ, PT ;  /* 0x000000ff7800720c */ /* 0x000fe20003f25270 */
[----:B------:R-:W-:-:S12]  /*3390*/  BSSY B1, `(.L_x_27595) ;  /* 0x0000012000017945 */ /* 0x000fd80003800000 */
[----:B------:R-:W-:Y:S05]  /*33a0*/  @!P1 BRA `(.L_x_27596) ;  /* 0x0000000000409947 */ /* 0x000fea0003800000 */
[----:B0123--:R-:W0:Y:S01]  /*33b0*/  LDC.64 R116, c[0x0][0x2b8] ;  /* 0x0000ae00ff747b82 */ /* 0x00fe220000000a00 */
        /* <DEDUP_REMOVED lines=15> */
.L_x_27596:
[----:B------:R-:W-:Y:S05]  /*34b0*/  BSYNC B1 ;  /* 0x0000000000017941 */ /* 0x000fea0003800000 */
.L_x_27595:
[----:B------:R-:W-:Y:S01]  /*34c0*/  ISETP.NE.AND P1, PT, R119, RZ, PT ;  /* 0x000000ff7700720c */ /* 0x000fe20003f25270 */
[----:B------:R-:W-:-:S12]  /*34d0*/  BSSY B1, `(.L_x_27597) ;  /* 0x0000012000017945 */ /* 0x000fd80003800000 */
[----:B------:R-:W-:Y:S05]  /*34e0*/  @!P1 BRA `(.L_x_27598) ;  /* 0x0000000000409947 */ /* 0x000fea0003800000 */
[----:B01234-:R-:W0:Y:S01]  /*34f0*/  LDC.64 R116, c[0x0][0x2b8] ;  /* 0x0000ae00ff747b82 */ /* 0x01fe220000000a00 */
        /* <DEDUP_REMOVED lines=15> */
.L_x_27598:
[----:B------:R-:W-:Y:S05]  /*35f0*/  BSYNC B1 ;  /* 0x0000000000017941 */ /* 0x000fea0003800000 */
.L_x_27597:
        /* <DEDUP_REMOVED lines=19> */
.L_x_27600:
[----:B------:R-:W-:Y:S05]  /*3730*/  BSYNC B1 ;  /* 0x0000000000017941 */ /* 0x000fea0003800000 */
.L_x_27599:
        /* <DEDUP_REMOVED lines=17> */
.L_x_27586:
[----:B------:R-:W-:Y:S05]  /*3850*/  BSYNC B0 ;  /* 0x0000000000007941 */ /* 0x000fea0003800000 */
.L_x_27585:
[----:B01----:R-:W0:Y:S02]  /*3860*/  LDC.64 R2, c[0x0][0x210] ;  /* 0x00008400ff027b82 */ /* 0x003e240000000a00 */
[----:B0-----:R-:W-:-:S04]  /*3870*/  LEA R0, R2, R0, 0x2 ;  /* 0x0000000002007211 */ /* 0x001fc800078e10ff */
[----:B------:R-:W-:-:S13]  /*3880*/  ISETP.GE.AND P1, PT, R0, R3, PT ;  /* 0x000000030000720c */ /* 0x000fda0003f26270 */
[----:B------:R-:W-:Y:S05]  /*3890*/  @!P1 BRA `(.L_x_27601) ;  /* 0xffffffd000409947 */ /* 0x000fea000383ffff */
[----:B------:R-:W-:Y:S05]  /*38a0*/  EXIT ;  /* 0x000000000000794d */ /* 0x000fea0003800000 */
.L_x_27584:
[----:B------:R-:W-:Y:S01]  /*38b0*/  HFMA2.MMA R108, -RZ, RZ, 0, 5.9604644775390625e-08 ;  /* 0x00000001ff6c7435 */ /* 0x000fe200000001ff */
[----:B------:R-:W-:Y:S01]  /*38c0*/  BSSY B0, `(.L_x_27602) ;  /* 0x0000006000007945 */ /* 0x000fe20003800000 */
[----:B------:R-:W-:Y:S02]  /*38d0*/  MOV R3, 0x1f ;  /* 0x0000001f00037802 */ /* 0x000fe40000000f00 */
[----:B------:R-:W-:-:S07]  /*38e0*/  MOV R2, 0xffffffff ;  /* 0xffffffff00027802 */ /* 0x000fce0000000f00 */
[----:B-----5:R-:W-:Y:S05]  /*38f0*/  WARPSYNC.COLLECTIVE R2, `(.L_x_27603) ;  /* 0x0000000002087348 */ /* 0x020fea0003c00000 */
[----:B------:R0:W1:Y:S02]  /*3900*/  SHFL.BFLY P6, R122, R111, R108, R3 ;  /* 0x0c00006c6f7a7389 */ /* 0x00006400000c0003 */
[----:B01---5:R-:W-:Y:S01]  /*3910*/  ENDCOLLECTIVE ;  /* 0x000000000000791b */ /* 0x023fe20003800000 */
.L_x_27603:
[----:B------:R-:W-:Y:S05]  /*3920*/  BSYNC B0 ;  /* 0x0000000000007941 */ /* 0x000fea0003800000 */
.L_x_27602:
[----:B------:R-:W-:Y:S01]  /*3930*/  HFMA2.MMA R108, -RZ, RZ, 0, 1.1920928955078125e-07 ;  /* 0x00000002ff6c7435 */ /* 0x000fe200000001ff */
[----:B------:R-:W-:Y:S01]  /*3940*/  FADD.FTZ R111, R111, R122 ;  /* 0x0000007a6f6f7221 */ /* 0x000fe20000010000 */
[----:B------:R-:W-:Y:S01]  /*3950*/  MOV R3, 0x1f ;  /* 0x0000001f00037802 */ /* 0x000fe20000000f00 */
[----:B------:R-:W0:Y:S01]  /*3960*/  LDC R125, c[0x0][0x290] ;  /* 0x0000a400ff7d7b82 */ /* 0x000e220000000800 */
[----:B------:R-:W-:Y:S02]  /*3970*/  MOV R2, 0xffffffff ;  /* 0xffffffff00027802 */ /* 0x000fe40000000f00 */
[----:B------:R-:W-:Y:S02]  /*3980*/  P2R R110, PR, RZ, 0x20 ;  /* 0x00000020ff6e7803 */ /* 0x000fe40000000000 */
[----:B------:R-:W-:-:S13]  /*3990*/  ISETP.NE.AND P5, PT, R117, RZ, PT ;  /* 0x000000ff7500720c */ /* 0x000fda0003fa5270 */
[----:B0-----:R-:W-:Y:S05]  /*39a0*/  WARPSYNC.COLLECTIVE R2, `(.L_x_27604) ;  /* 0x0000000002087348 */ /* 0x001fea0003c00000 */
[----:B------:R1:W2:Y:S02]  /*39b0*/  SHFL.BFLY P6, R122, R111, R108, R3 ;  /* 0x0c00006c6f7a7389 */ /* 0x0002a400000c0003 */
[----:B012---:R-:W-:Y:S01]  /*39c0*/  ENDCOLLECTIVE ;  /* 0x000000000000791b */ /* 0x007fe20003800000 */
.L_x_27604:
[----:B------:R-:W-:Y:S01]  /*39d0*/  HFMA2.MMA R108, -RZ, RZ, 0, 2.384185791015625e-07 ;  /* 0x00000004ff6c7435 */ /* 0x000fe200000001ff */
[----:B------:R-:W-:-:S10]  /*39e0*/  FADD.FTZ R111, R111, R122 ;  /* 0x0000007a6f6f7221 */ /* 0x000fd40000010000 */
[----:B------:R-:W-:Y:S05]  /*39f0*/  WARPSYNC.COLLECTIVE R2, `(.L_x_27605) ;  /* 0x0000000002087348 */ /* 0x000fea0003c00000 */
[----:B------:R0:W1:Y:S02]  /*3a00*/  SHFL.BFLY P6, R122, R111, R108, R3 ;  /* 0x0c00006c6f7a7389 */ /* 0x00006400000c0003 */
[----:B01----:R-:W-:Y:S01]  /*3a10*/  ENDCOLLECTIVE ;  /* 0x000000000000791b */ /* 0x003fe20003800000 */
.L_x_27605:
[----:B------:R-:W-:Y:S01]  /*3a20*/  MOV R108, 0x8 ;  /* 0x00000008006c7802 */ /* 0x000fe20000000f00 */
[----:B------:R-:W-:-:S07]  /*3a30*/  FADD.FTZ R111, R111, R122 ;  /* 0x0000007a6f6f7221 */ /* 0x000fce0000010000 */
[----:B------:R-:W-:Y:S05]  /*3a40*/  WARPSYNC.COLLECTIVE R2, `(.L_x_27606) ;  /* 0x0000000002087348 */ /* 0x000fea0003c00000 */
[----:B------:R0:W1:Y:S02]  /*3a50*/  SHFL.BFLY P6, R122, R111, R108, R3 ;  /* 0x0c00006c6f7a7389 */ /* 0x00006400000c0003 */
[----:B01----:R-:W-:Y:S01]  /*3a60*/  ENDCOLLECTIVE ;  /* 0x000000000000791b */ /* 0x003fe20003800000 */
.L_x_27606:
[----:B------:R-:W-:Y:S01]  /*3a70*/  HFMA2.MMA R108, -RZ, RZ, 0, 9.5367431640625e-07 ;  /* 0x00000010ff6c7435 */ /* 0x000fe200000001ff */
[----:B------:R-:W-:-:S10]  /*3a80*/  FADD.FTZ R111, R111, R122 ;  /* 0x0000007a6f6f7221 */ /* 0x000fd40000010000 */
[----:B------:R-:W-:Y:S05]  /*3a90*/  WARPSYNC.COLLECTIVE R2, `(.L_x_27607) ;  /* 0x0000000002087348 */ /* 0x000fea0003c00000 */
[----:B------:R0:W1:Y:S02]  /*3aa0*/  SHFL.BFLY P6, R122, R111, R108, R3 ;  /* 0x0c00006c6f7a7389 */ /* 0x00006400000c0003 */
[----:B01----:R-:W-:Y:S01]  /*3ab0*/  ENDCOLLECTIVE ;  /* 0x000000000000791b */ /* 0x003fe20003800000 */
.L_x_27607:
[----:B------:R-:W-:Y:S02]  /*3ac0*/  MOV R108, 0x1 ;  /* 0x00000001006c7802 */ /* 0x000fe40000000f00 */
[----:B------:R-:W-:Y:S01]  /*3ad0*/  ISETP.NE.AND P6, PT, R116, RZ, PT ;  /* 0x000000ff7400720c */ /* 0x000fe20003fc5270 */
        /* <DEDUP_REMOVED lines=68> */
[----:B------:R-:W-:Y:S01]  /*3f20*/  HFMA2.MMA R3, -RZ, RZ, 0, 1.847743988037109375e-06 ;  /* 0x0000001fff037435 */ /* 0x000fe200000001ff */
[----:B------:R-:W-:-:S10]  /*3f30*/  MOV R2, 0xffffffff ;  /* 0xffffffff00027802 */ /* 0x000fd40000000f00 */
[----:B------:R-:W-:Y:S05]  /*3f40*/  WARPSYNC.COLLECTIVE R2, `(.L_x_27608) ;  /* 0x0000000002087348 */ /* 0x000fea0003c00000 */
[----:B------:R0:W1:Y:S02]  /*3f50*/  SHFL.BFLY P6, R122, R111, R108, R3 ;  /* 0x0c00006c6f7a7389 */ /* 0x00006400000c0003 */
[----:B01----:R-:W-:Y:S01]  /*3f60*/  ENDCOLLECTIVE ;  /* 0x000000000000791b */ /* 0x003fe20003800000 */
.L_x_27608:
[----:B------:R-:W-:Y:S01]  /*3f70*/  HFMA2.MMA R108, -RZ, RZ, 0, 1.1920928955078125e-07 ;  /* 0x00000002ff6c7435 */ /* 0x000fe200000001ff */
[----:B------:R-:W-:-:S05]  /*3f80*/  FADD.FTZ R110, R111, R122 ;  /* 0x0000007a6f6e7221 */ /* 0x000fca0000010000 */
[----:B------:R-:W-:-:S07]  /*3f90*/  MOV R111, R110 ;  /* 0x0000006e006f7202 */ /* 0x000fce0000000f00 */
[----:B------:R-:W-:Y:S05]  /*3fa0*/  WARPSYNC.COLLECTIVE R2, `(.L_x_27609) ;  /* 0x0000000002087348 */ /* 0x000fea0003c00000 */
[----:B------:R0:W1:Y:S02]  /*3fb0*/  SHFL.BFLY P6, R122, R111, R108, R3 ;  /* 0x0c00006c6f7a7389 */ /* 0x00006400000c0003 */
[----:B01----:R-:W-:Y:S01]  /*3fc0*/  ENDCOLLECTIVE ;  /* 0x000000000000791b */ /* 0x003fe20003800000 */
.L_x_27609:
[----:B------:R-:W-:Y:S01]  /*3fd0*/  HFMA2.MMA R108, -RZ, RZ, 0, 2.384185791015625e-07 ;  /* 0x00000004ff6c7435 */ /* 0x000fe200000001ff */
[----:B------:R-:W-:-:S05]  /*3fe0*/  FADD.FTZ R110, R110, R122 ;  /* 0x0000007a6e6e7221 */ /* 0x000fca0000010000 */
[----:B------:R-:W-:-:S07]  /*3ff0*/  MOV R111, R110 ;  /* 0x0000006e006f7202 */ /* 0x000fce0000000f00 */
[----:B------:R-:W-:Y:S05]  /*4000*/  WARPSYNC.COLLECTIVE R2, `(.L_x_27610) ;  /* 0x0000000002087348 */ /* 0x000fea0003c00000 */
[----:B------:R0:W1:Y:S02]  /*4010*/  SHFL.BFLY P6, R122, R111, R108, R3 ;  /* 0x0c00006c6f7a7389 */ /* 0x00006400000c0003 */
[----:B01----:R-:W-:Y:S01]  /*4020*/  ENDCOLLECTIVE ;  /* 0x000000000000791b */ /* 0x003fe20003800000 */
.L_x_27610:
[----:B------:R-:W-:Y:S01]  /*4030*/  HFMA2.MMA R108, -RZ, RZ, 0, 4.76837158203125e-07 ;  /* 0x00000008ff6c7435 */ /* 0x000fe200000001ff */
[----:B------:R-:W-:-:S05]  /*4040*/  FADD.FTZ R117, R110, R122 ;  /* 0x0000007a6e757221 */ /* 0x000fca0000010000 */
[----:B------:R-:W-:-:S07]  /*4050*/  MOV R111, R117 ;  /* 0x00000075006f7202 */ /* 0x000fce0000000f00 */
[----:B------:R-:W-:Y:S05]  /*4060*/  WARPSYNC.COLLECTIVE R2, `(.L_x_27611) ;  /* 0x0000000002087348 */ /* 0x000fea0003c00000 */
[----:B------:R0:W1:Y:S02]  /*4070*/  SHFL.BFLY P6, R122, R111, R108, R3 ;  /* 0x0c00006c6f7a7389 */ /* 0x00006400000c0003 */
[----:B01----:R-:W-:Y:S01]  /*4080*/  ENDCOLLECTIVE ;  /* 0x000000000000791b */ /* 0x003fe20003800000 */
.L_x_27611:
[----:B------:R-:W-:Y:S01]  /*4090*/  HFMA2.MMA R108, -RZ, RZ, 0, 9.5367431640625e-07 ;  /* 0x00000010ff6c7435 */ /* 0x000fe200000001ff */
[----:B------:R-:W-:-:S05]  /*40a0*/  FADD.FTZ R117, R117, R122 ;  /* 0x0000007a75757221 */ /* 0x000fca0000010000 */
[----:B------:R-:W-:-:S07]  /*40b0*/  MOV R111, R117 ;  /* 0x00000075006f7202 */ /* 0x000fce0000000f00 */
[----:B------:R-:W-:Y:S05]  /*40c0*/  WARPSYNC.COLLECTIVE R2, `(.L_x_27612) ;  /* 0x0000000002087348 */ /* 0x000fea0003c00000 */
[----:B------:R0:W1:Y:S02]  /*40d0*/  SHFL.BFLY P6, R122, R111, R108, R3 ;  /* 0x0c00006c6f7a7389 */ /* 0x00006400000c0003 */
[----:B01----:R-:W-:Y:S01]  /*40e0*/  ENDCOLLECTIVE ;  /* 0x000000000000791b */ /* 0x003fe20003800000 */
.L_x_27612:
[----:B------:R-:W-:Y:S05]  /*40f0*/  BRA `(.L_x_27613) ;  /* 0xffffffe800ec7947 */ /* 0x000fea000383ffff */
.L_x_27614:
        /* <DEDUP_REMOVED lines=16> */
.L_x_30560:


//--------------------- .text._ZN10layer_norm13ln_fwd_kernelINS_13Kernel_traitsIfffffjLj1024ELj1ELj4ELj1ELj16ENS_18Kernel_traits_baseILj1024EfffffjLj128EEEEELb0ELb0ELb1ELb1EEEvNS_9FwdParamsE --------------------------
	.section	.text._ZN10layer_norm13ln_fwd_kernelINS_13Kernel_traitsIfffffjLj1024ELj1ELj4ELj1ELj16ENS_18Kernel_traits_baseILj1024EfffffjLj128EEEEELb0ELb0ELb1ELb1EEEvNS_9FwdParamsE,"ax",@progbits
	.align	128
        .global         _ZN10layer_norm13ln_fwd_kernelINS_13Kernel_traitsIfffffjLj1024ELj1ELj4ELj1ELj16ENS_18Kernel_traits_baseILj1024EfffffjLj128EEEEELb0ELb0ELb1ELb1EEEvNS_9FwdParamsE
        .type           _ZN10layer_norm13ln_fwd_kernelINS_13Kernel_traitsIfffffjLj1024ELj1ELj4ELj1ELj16ENS_18Kernel_traits_baseILj1024EfffffjLj128EEEEELb0ELb0ELb1ELb1EEEvNS_9FwdParamsE,@function
        .size           _ZN10layer_norm13ln_fwd_kernelINS_13Kernel_traitsIfffffjLj1024ELj1ELj4ELj1ELj16ENS_18Kernel_traits_baseILj1024EfffffjLj128EEEEELb0ELb0ELb1ELb1EEEvNS_9FwdParamsE,(.L_x_30561 - _ZN10layer_norm13ln_fwd_kernelINS_13Kernel_traitsIfffffjLj1024ELj1ELj4ELj1ELj16ENS_18Kernel_traits_baseILj1024EfffffjLj128EEEEELb0ELb0ELb1ELb1EEEvNS_9FwdParamsE)
        .other          _ZN10layer_norm13ln_fwd_kernelINS_13Kernel_traitsIfffffjLj1024ELj1ELj4ELj1ELj16ENS_18Kernel_traits_baseILj1024EfffffjLj128EEEEELb0ELb0ELb1ELb1EEEvNS_9FwdParamsE,@"STO_CUDA_ENTRY STV_DEFAULT"
_ZN10layer_norm13ln_fwd_kernelINS_13Kernel_traitsIfffffjLj1024ELj1ELj4ELj1ELj16ENS_18Kernel_traits_baseILj1024EfffffjLj128EEEEELb0ELb0ELb1ELb1EEEvNS_9FwdParamsE:
.text._ZN10layer_norm13ln_fwd_kernelINS_13Kernel_traitsIfffffjLj1024ELj1ELj4ELj1ELj16ENS_18Kernel_traits_baseILj1024EfffffjLj128EEEEELb0ELb0ELb1ELb1EEEvNS_9FwdParamsE:
        /* <DEDUP_REMOVED lines=54> */
[----:B0-----:R-:W-:-:S02]  /*0360*/  MOV R2, R6 ;  /* 0x0000000600027202 */ /* 0x001fc40000000f00 */
[----:B------:R-:W-:Y:S01]  /*0370*/  ISETP.NE.AND P4, PT, RZ, UR6, PT ;  /* 0x00000006ff007c0c */ /* 0x000fe2000bf85270 */
[----:B------:R-:W-:-:S12]  /*0380*/  ULDC UR6, c[0x0][0x29c] ;  /* 0x0000a70000067ab9 */ /* 0x000fd80000000800 */
.L_x_27682:
[----:B0-----:R-:W0:Y:S08]  /*0390*/  LDC.64 R8, c[0x0][0x280] ;  /* 0x0000a000ff087b82 */ /* 0x001e300000000a00 */
[----:B------:R-:W2:Y:S08]  /*03a0*/  LDC.64 R10, c[0x0][0x230] ;  /* 0x00008c00ff0a7b82 */ /* 0x000eb00000000a00 */
[----:B------:R-:W3:Y:S01]  /*03b0*/  LDC R7, c[0x0][0x218] ;  /* 0x00008600ff077b82 */ /* 0x000ee20000000800 */
[----:B0-----:R-:W-:-:S07]  /*03c0*/  IMAD.WIDE R8, R2, 0x4, R8 ;  /* 0x0000000402087825 */ /* 0x001fce00078e0208 */
[----:B------:R-:W0:Y:S01]  /*03d0*/  LDC.64 R14, c[0x0][0x288] ;  /* 0x0000a200ff0e7b82 */ /* 0x000e220000000a00 */
[----:B------:R0:W4:Y:S01]  /*03e0*/  LDG.E R16, desc[UR4][R8.64] ;  /* 0x0000000408107981 */ /* 0x000122000c1e1900 */
[----:B--2---:R-:W-:-:S06]  /*03f0*/  ISETP.NE.U32.AND P0, PT, R10, RZ, PT ;  /* 0x000000ff0a00720c */ /* 0x004fcc0003f05070 */
[----:B------:R-:W2:Y:S01]  /*0400*/  LDC.64 R112, c[0x0][0x238] ;  /* 0x00008e00ff707b82 */ /* 0x000ea20000000a00 */
[----:B------:R-:W-:Y:S01]  /*0410*/  ISETP.NE.AND.EX P0, PT, R11, RZ, PT, P0 ;  /* 0x000000ff0b00720c */ /* 0x000fe20003f05300 */
[----:B---3--:R-:W-:-:S05]  /*0420*/  IMAD R3, R2, R7, RZ ;  /* 0x0000000702037224 */ /* 0x008fca00078e02ff */
[----:B-1----:R-:W-:-:S07]  /*0430*/  SHF.R.S32.HI R4, RZ, 0x1f, R3 ;  /* 0x0000001fff047819 */ /* 0x002fce0000011403 */
[----:B------:R-:W1:Y:S01]  /*0440*/  @P0 LDC.64 R12, c[0x0][0x230] ;  /* 0x00008c00ff0c0b82 */ /* 0x000e620000000a00 */
[----:B0-----:R-:W-:Y:S01]  /*0450*/  IMAD.WIDE R8, R2, 0x4, R14 ;  /* 0x0000000402087825 */ /* 0x001fe200078e020e */
[----:B------:R-:W-:-:S04]  /*0460*/  LEA.HI R5, R4, R3, RZ, 0x2 ;  /* 0x0000000304057211 */ /* 0x000fc800078f10ff */
[----:B------:R-:W-:Y:S01]  /*0470*/  LEA.HI.SX32 R5, R5, R0, 0x1e ;  /* 0x0000000005057211 */ /* 0x000fe200078ff2ff */
[----:B-----5:R0:W5:Y:S04]  /*0480*/  LDG.E R4, desc[UR4][R8.64] ;  /* 0x0000000408047981 */ /* 0x020168000c1e1900 */
[----:B-1----:R-:W-:-:S05]  /*0490*/  @P0 IMAD.WIDE.U32 R12, R5, 0x10, R12 ;  /* 0x00000010050c0825 */ /* 0x002fca00078e000c */
[----:B------:R-:W3:Y:S01]  /*04a0*/  @P0 LDG.E.128 R44, desc[UR4][R12.64] ;  /* 0x000000040c2c0981 */ /* 0x000ee2000c1e1d00 */
[----:B----4-:R-:W-:-:S13]  /*04b0*/  ISETP.GE.AND P5, PT, R16, 0x1, PT ;  /* 0x000000011000780c */ /* 0x010fda0003fa6270 */
[----:B------:R-:W-:Y:S01]  /*04c0*/  @P5 IADD3 R6, R16, -0x1, RZ ;  /* 0xffffffff10065810 */ /* 0x000fe20007ffe0ff */
[----:B------:R-:W0:Y:S04]  /*04d0*/  @P5 LDC.64 R14, c[0x0][0x220] ;  /* 0x00008800ff0e5b82 */ /* 0x000e280000000a00 */
[----:B------:R-:W-:-:S05]  /*04e0*/  @P5 IMAD R6, R6, R7, RZ ;  /* 0x0000000706065224 */ /* 0x000fca00078e02ff */
[----:B------:R-:W-:-:S04]  /*04f0*/  @P5 SHF.R.S32.HI R3, RZ, 0x1f, R6 ;  /* 0x0000001fff035819 */ /* 0x000fc80000011406 */
[----:B------:R-:W-:Y:S01]  /*0500*/  @P5 LEA.HI R19, R3, R6, RZ, 0x2 ;  /* 0x0000000603135211 */ /* 0x000fe200078f10ff */
[----:B------:R-:W-:-:S06]  /*0510*/  HFMA2.MMA R3, -RZ, RZ, 0, 0 ;  /* 0x00000000ff037435 */ /* 0x000fcc00000001ff */
[----:B------:R-:W-:-:S05]  /*0520*/  @P5 LEA.HI.SX32 R3, R19, R0, 0x1e ;  /* 0x0000000013035211 */ /* 0x000fca00078ff2ff */
[----:B0-----:R-:W-:-:S05]  /*0530*/  @P5 IMAD.WIDE.U32 R8, R3, 0x10, R14 ;  /* 0x0000001003085825 */ /* 0x001fca00078e000e */
[----:B------:R0:W5:Y:S01]  /*0540*/  @P5 LDG.E.128 R40, desc[UR4][R8.64] ;  /* 0x0000000408285981 */ /* 0x000162000c1e1d00 */
[----:B------:R-:W-:Y:S02]  /*0550*/  ISETP.GT.AND P6, PT, R16, RZ, PT ;  /* 0x000000ff1000720c */ /* 0x000fe40003fc4270 */
[----:B------:R-:W1:Y:S11]  /*0560*/  @P0 LDC.64 R16, c[0x0][0x230] ;  /* 0x00008c00ff100b82 */ /* 0x000e760000000a00 */
[----:B------:R-:W-:-:S04]  /*0570*/  @!P6 ISETP.NE.U32.AND P1, PT, R10, RZ, PT ;  /* 0x000000ff0a00e20c */ /* 0x000fc80003f25070 */
[----:B------:R-:W-:Y:S02]  /*0580*/  @!P6 ISETP.NE.AND.EX P2, PT, R11, RZ, PT, P1 ;  /* 0x000000ff0b00e20c */ /* 0x000fe40003f45310 */
[C---:B------:R-:W-:Y:S02]  /*0590*/  @!P6 ISETP.NE.U32.AND P3, PT, R10.reuse, RZ, PT ;  /* 0x000000ff0a00e20c */ /* 0x040fe40003f65070 */
[----:B---3--:R-:W-:Y:S02]  /*05a0*/  @!P6 FSEL R37, R45, RZ, P2 ;  /* 0x000000ff2d25e208 */ /* 0x008fe40001000000 */
[C---:B------:R-:W-:Y:S02]  /*05b0*/  @!P6 ISETP.NE.U32.AND P1, PT, R10.reuse, RZ, PT ;  /* 0x000000ff0a00e20c */ /* 0x040fe40003f25070 */
[----:B------:R-:W-:Y:S02]  /*05c0*/  @!P6 ISETP.NE.U32.AND P2, PT, R10, RZ, PT ;  /* 0x000000ff0a00e20c */ /* 0x000fe40003f45070 */
[----:B------:R-:W-:Y:S01]  /*05d0*/  IADD3 R21, R5, 0x20, RZ ;  /* 0x0000002005157810 */ /* 0x000fe20007ffe0ff */
[----:B------:R-:W-:Y:S01]  /*05e0*/  BSSY B0, `(.L_x_27615) ;  /* 0x000000c000007945 */ /* 0x000fe20003800000 */
[----:B------:R-:W-:-:S02]  /*05f0*/  @!P6 ISETP.NE.AND.EX P3, PT, R11, RZ, PT, P3 ;  /* 0x000000ff0b00e20c */ /* 0x000fc40003f65330 */
[C---:B------:R-:W-:Y:S02]  /*0600*/  @!P6 ISETP.NE.AND.EX P1, PT, R11.reuse, RZ, PT, P1 ;  /* 0x000000ff0b00e20c */ /* 0x040fe40003f25310 */
[----:B------:R-:W-:Y:S01]  /*0610*/  @!P6 ISETP.NE.AND.EX P2, PT, R11, RZ, PT, P2 ;  /* 0x000000ff0b00e20c */ /* 0x000fe20003f45320 */
[----:B--2---:R-:W-:Y:S01]  /*0620*/  IMAD.WIDE.U32 R12, R5, 0x10, R112 ;  /* 0x00000010050c7825 */ /* 0x004fe200078e0070 */
[----:B------:R-:W-:Y:S02]  /*0630*/  @!P6 FSEL R38, R46, RZ, P1 ;  /* 0x000000ff2e26e208 */ /* 0x000fe40000800000 */
[----:B------:R-:W-:Y:S01]  /*0640*/  @!P6 FSEL R39, R47, RZ, P2 ;  /* 0x000000ff2f27e208 */ /* 0x000fe20001000000 */
[----:B-1----:R-:W-:Y:S01]  /*0650*/  @P0 IMAD.WIDE.U32 R14, R21, 0x10, R16 ;  /* 0x00000010150e0825 */ /* 0x002fe200078e0010 */
[----:B------:R-:W-:Y:S01]  /*0660*/  @!P6 FSEL R36, R44, RZ, P3 ;  /* 0x000000ff2c24e208 */ /* 0x000fe20001800000 */
[----:B0-----:R-:W-:Y:S06]  /*0670*/  @!P6 BRA `(.L_x_27616) ;  /* 0x000000000008e947 */ /* 0x001fec0003800000 */
[----:B-----5:R-:W-:-:S04]  /*0680*/  FMUL.FTZ R36, R40, UR6 ;  /* 0x0000000628247c20 */ /* 0x020fc80008410000 */
[----:B------:R-:W-:-:S07]  /*0690*/  @P0 FADD.FTZ R36, R44, R36 ;  /* 0x000000242c240221 */ /* 0x000fce0000010000 */
.L_x_27616:
[----:B------:R-:W-:Y:S05]  /*06a0*/  BSYNC B0 ;  /* 0x0000000000007941 */ /* 0x000fea0003800000 */
.L_x_27615:
[----:B------:R-:W-:Y:S04]  /*06b0*/  BSSY B0, `(.L_x_27617) ;  /* 0x0000004000007945 */ /* 0x000fe80003800000 */
[----:B------:R-:W-:Y:S05]  /*06c0*/  @!P6 BRA `(.L_x_27618) ;  /* 0x000000000008e947 */ /* 0x000fea0003800000 */
[----:B-----5:R-:W-:-:S04]  /*06d0*/  FMUL.FTZ R37, R41, UR6 ;  /* 0x0000000629257c20 */ /* 0x020fc80008410000 */
[----:B------:R-:W-:-:S07]  /*06e0*/  @P0 FADD.FTZ R37, R45, R37 ;  /* 0x000000252d250221 */ /* 0x000fce0000010000 */
.L_x_27618:
[----:B------:R-:W-:Y:S05]  /*06f0*/  BSYNC B0 ;  /* 0x0000000000007941 */ /* 0x000fea0003800000 */
.L_x_27617:
[----:B------:R-:W-:Y:S04]  /*0700*/  BSSY B0, `(.L_x_27619) ;  /* 0x0000004000007945 */ /* 0x000fe80003800000 */
[----:B------:R-:W-:Y:S05]  /*0710*/  @!P6 BRA `(.L_x_27620) ;  /* 0x000000000008e947 */ /* 0x000fea0003800000 */
[----:B-----5:R-:W-:-:S04]  /*0720*/  FMUL.FTZ R38, R42, UR6 ;  /* 0x000000062a267c20 */ /* 0x020fc80008410000 */
[----:B------:R-:W-:-:S07]  /*0730*/  @P0 FADD.FTZ R38, R46, R38 ;  /* 0x000000262e260221 */ /* 0x000fce0000010000 */
.L_x_27620:
[----:B------:R-:W-:Y:S05]  /*0740*/  BSYNC B0 ;  /* 0x0000000000007941 */ /* 0x000fea0003800000 */
.L_x_27619:
[----:B------:R-:W-:Y:S04]  /*0750*/  BSSY B0, `(.L_x_27621) ;  /* 0x0000004000007945 */ /* 0x000fe80003800000 */
[----:B------:R-:W-:Y:S05]  /*0760*/  @!P6 BRA `(.L_x_27622) ;  /* 0x000000000008e947 */ /* 0x000fea0003800000 */
[----:B-----5:R-:W-:-:S04]  /*0770*/  FMUL.FTZ R39, R43, UR6 ;  /* 0x000000062b277c20 */ /* 0x020fc80008410000 */
[----:B------:R-:W-:-:S07]  /*0780*/  @P0 FADD.FTZ R39, R47, R39 ;  /* 0x000000272f270221 */ /* 0x000fce0000010000 */
.L_x_27622:
[----:B------:R-:W-:Y:S05]  /*0790*/  BSYNC B0 ;  /* 0x0000000000007941 */ /* 0x000fea0003800000 */
.L_x_27621:
[----:B------:R-:W0:Y:S01]  /*07a0*/  @P5 LDC.64 R8, c[0x0][0x220] ;  /* 0x00008800ff085b82 */ /* 0x000e220000000a00 */
[----:B------:R1:W-:Y:S01]  /*07b0*/  STG.E.128 desc[UR4][R12.64], R36 ;  /* 0x000000240c007986 */ /* 0x0003e2000c101d04 */
[----:B------:R-:W-:-:S03]  /*07c0*/  @P5 IADD3 R19, R3, 0x20, RZ ;  /* 0x0000002003135810 */ /* 0x000fc60007ffe0ff */
[----:B------:R2:W3:Y:S01]  /*07d0*/  @P0 LDG.E.128 R44, desc[UR4][R14.64] ;  /* 0x000000040e2c0981 */ /* 0x0004e2000c1e1d00 */
[----:B------:R-:W-:Y:S02]  /*07e0*/  @!P6 ISETP.NE.U32.AND P1, PT, R10, RZ, PT ;  /* 0x000000ff0a00e20c */ /* 0x000fe40003f25070 */
[----:B------:R-:W2:Y:S02]  /*07f0*/  @P0 LDC.64 R16, c[0x0][0x230] ;  /* 0x00008c00ff100b82 */ /* 0x000ea40000000a00 */
[----:B------:R-:W-:Y:S01]  /*0800*/  @!P6 ISETP.NE.AND.EX P2, PT, R11, RZ, PT, P1 ;  /* 0x000000ff0b00e20c */ /* 0x000fe20003f45310 */
[----:B0-----:R-:W-:-:S05]  /*0810*/  @P5 IMAD.WIDE.U32 R8, R19, 0x10, R8 ;  /* 0x0000001013085825 */ /* 0x001fca00078e0008 */
[----:B-----5:R0:W5:Y:S01]  /*0820*/  @P5 LDG.E.128 R40, desc[UR4][R8.64] ;  /* 0x0000000408285981 */ /* 0x020162000c1e1d00 */
[C---:B------:R-:W-:Y:S01]  /*0830*/  @!P6 ISETP.NE.U32.AND P3, PT, R10.reuse, RZ, PT ;  /* 0x000000ff0a00e20c */ /* 0x040fe20003f65070 */
[----:B------:R-:W-:Y:S01]  /*0840*/  BSSY B0, `(.L_x_27623) ;  /* 0x0000010000007945 */ /* 0x000fe20003800000 */
[----:B------:R-:W-:Y:S01]  /*0850*/  @!P6 ISETP.NE.U32.AND P1, PT, R10, RZ, PT ;  /* 0x000000ff0a00e20c */ /* 0x000fe20003f25070 */
[----:B-1----:R-:W-:Y:S01]  /*0860*/  IMAD.WIDE.U32 R12, R21, 0x10, R112 ;  /* 0x00000010150c7825 */ /* 0x002fe200078e0070 */
[----:B------:R-:W-:Y:S02]  /*0870*/  IADD3 R23, R5, 0x40, RZ ;  /* 0x0000004005177810 */ /* 0x000fe40007ffe0ff */
[C---:B------:R-:W-:Y:S02]  /*0880*/  @!P6 ISETP.NE.AND.EX P3, PT, R11.reuse, RZ, PT, P3 ;  /* 0x000000ff0b00e20c */ /* 0x040fe40003f65330 */
[----:B------:R-:W-:Y:S01]  /*0890*/  @!P6 ISETP.NE.AND.EX P1, PT, R11, RZ, PT, P1 ;  /* 0x000000ff0b00e20c */ /* 0x000fe20003f25310 */
[----:B--2---:R-:W-:Y:S01]  /*08a0*/  @P0 IMAD.WIDE.U32 R14, R23, 0x10, R16 ;  /* 0x00000010170e0825 */ /* 0x004fe200078e0010 */
[----:B---3--:R-:W-:-:S02]  /*08b0*/  @!P6 FSEL R33, R45, RZ, P2 ;  /* 0x000000ff2d21e208 */ /* 0x008fc40001000000 */
[----:B------:R-:W-:Y:S02]  /*08c0*/  @!P6 ISETP.NE.U32.AND P2, PT, R10, RZ, PT ;  /* 0x000000ff0a00e20c */ /* 0x000fe40003f45070 */
[----:B------:R-:W-:Y:S02]  /*08d0*/  @!P6 FSEL R34, R46, RZ, P1 ;  /* 0x000000ff2e22e208 */ /* 0x000fe40000800000 */
[----:B------:R-:W-:Y:S02]  /*08e0*/  @!P6 ISETP.NE.AND.EX P2, PT, R11, RZ, PT, P2 ;  /* 0x000000ff0b00e20c */ /* 0x000fe40003f45320 */
[----:B------:R-:W-:Y:S02]  /*08f0*/  @!P6 FSEL R32, R44, RZ, P3 ;  /* 0x000000ff2c20e208 */ /* 0x000fe40001800000 */
[----:B------:R-:W-:Y:S01]  /*0900*/  @!P6 FSEL R35, R47, RZ, P2 ;  /* 0x000000ff2f23e208 */ /* 0x000fe20001000000 */
[----:B0-----:R-:W-:Y:S08]  /*0910*/  @!P6 BRA `(.L_x_27624) ;  /* 0x000000000008e947 */ /* 0x001ff00003800000 */
[----:B-----5:R-:W-:-:S04]  /*0920*/  FMUL.FTZ R32, R40, UR6 ;  /* 0x0000000628207c20 */ /* 0x020fc80008410000 */
[----:B------:R-:W-:-:S07]  /*0930*/  @P0 FADD.FTZ R32, R44, R32 ;  /* 0x000000202c200221 */ /* 0x000fce0000010000 */
.L_x_27624:
[----:B------:R-:W-:Y:S05]  /*0940*/  BSYNC B0 ;  /* 0x0000000000007941 */ /* 0x000fea0003800000 */
.L_x_27623:
[----:B------:R-:W-:Y:S04]  /*0950*/  BSSY B0, `(.L_x_27625) ;  /* 0x0000004000007945 */ /* 0x000fe80003800000 */
[----:B------:R-:W-:Y:S05]  /*0960*/  @!P6 BRA `(.L_x_27626) ;  /* 0x000000000008e947 */ /* 0x000fea0003800000 */
[----:B-----5:R-:W-:-:S04]  /*0970*/  FMUL.FTZ R33, R41, UR6 ;  /* 0x0000000629217c20 */ /* 0x020fc80008410000 */
[----:B------:R-:W-:-:S07]  /*0980*/  @P0 FADD.FTZ R33, R45, R33 ;  /* 0x000000212d210221 */ /* 0x000fce0000010000 */
.L_x_27626:
[----:B------:R-:W-:Y:S05]  /*0990*/  BSYNC B0 ;  /* 0x0000000000007941 */ /* 0x000fea0003800000 */
.L_x_27625:
[----:B------:R-:W-:Y:S04]  /*09a0*/  BSSY B0, `(.L_x_27627) ;  /* 0x0000004000007945 */ /* 0x000fe80003800000 */
[----:B------:R-:W-:Y:S05]  /*09b0*/  @!P6 BRA `(.L_x_27628) ;  /* 0x000000000008e947 */ /* 0x000fea0003800000 */
[----:B-----5:R-:W-:-:S04]  /*09c0*/  FMUL.FTZ R34, R42, UR6 ;  /* 0x000000062a227c20 */ /* 0x020fc80008410000 */
[----:B------:R-:W-:-:S07]  /*09d0*/  @P0 FADD.FTZ R34, R46, R34 ;  /* 0x000000222e220221 */ /* 0x000fce0000010000 */
.L_x_27628:
[----:B------:R-:W-:Y:S05]  /*09e0*/  BSYNC B0 ;  /* 0x0000000000007941 */ /* 0x000fea0003800000 */
.L_x_27627:
[----:B------:R-:W-:Y:S04]  /*09f0*/  BSSY B0, `(.L_x_27629) ;  /* 0x0000004000007945 */ /* 0x000fe80003800000 */
[----:B------:R-:W-:Y:S05]  /*0a00*/  @!P6 BRA `(.L_x_27630) ;  /* 0x000000000008e947 */ /* 0x000fea0003800000 */
[----:B-----5:R-:W-:-:S04]  /*0a10*/  FMUL.FTZ R35, R43, UR6 ;  /* 0x000000062b237c20 */ /* 0x020fc80008410000 */
[----:B------:R-:W-:-:S07]  /*0a20*/  @P0 FADD.FTZ R35, R47, R35 ;  /* 0x000000232f230221 */ /* 0x000fce0000010000 */
.L_x_27630:
[----:B------:R-:W-:Y:S05]  /*0a30*/  BSYNC B0 ;  /* 0x0000000000007941 */ /* 0x000fea0003800000 */
.L_x_27629:
        /* <DEDUP_REMOVED lines=26> */
.L_x_27632:
[----:B------:R-:W-:Y:S05]  /*0be0*/  BSYNC B0 ;  /* 0x0000000000007941 */ /* 0x000fea0003800000 */
.L_x_27631:
[----:B------:R-:W-:Y:S04]  /*0bf0*/  BSSY B0, `(.L_x_27633) ;  /* 0x0000004000007945 */ /* 0x000fe80003800000 */
[----:B------:R-:W-:Y:S05]  /*0c00*/  @!P6 BRA `(.L_x_27634) ;  /* 0x000000000008e947 */ /* 0x000fea0003800000 */
[----:B-----5:R-:W-:-:S04]  /*0c10*/  FMUL.FTZ R29, R41, UR6 ;  /* 0x00000006291d7c20 */ /* 0x020fc80008410000 */
[----:B------:R-:W-:-:S07]  /*0c20*/  @P0 FADD.FTZ R29, R45, R29 ;  /* 0x0000001d2d1d0221 */ /* 0x000fce0000010000 */
.L_x_27634:
[----:B------:R-:W-:Y:S05]  /*0c30*/  BSYNC B0 ;  /* 0x0000000000007941 */ /* 0x000fea0003800000 */
.L_x_27633:
[----:B------:R-:W-:Y:S04]  /*0c40*/  BSSY B0, `(.L_x_27635) ;  /* 0x0000004000007945 */ /* 0x000fe80003800000 */
[----:B------:R-:W-:Y:S05]  /*0c50*/  @!P6 BRA `(.L_x_27636) ;  /* 0x000000000008e947 */ /* 0x000fea0003800000 */
[----:B-----5:R-:W-:-:S04]  /*0c60*/  FMUL.FTZ R30, R42, UR6 ;  /* 0x000000062a1e7c20 */ /* 0x020fc80008410000 */
[----:B------:R-:W-:-:S07]  /*0c70*/  @P0 FADD.FTZ R30, R46, R30 ;  /* 0x0000001e2e1e0221 */ /* 0x000fce0000010000 */
.L_x_27636:
[----:B------:R-:W-:Y:S05]  /*0c80*/  BSYNC B0 ;  /* 0x0000000000007941 */ /* 0x000fea0003800000 */
.L_x_27635:
[----:B------:R-:W-:Y:S04]  /*0c90*/  BSSY B0, `(.L_x_27637) ;  /* 0x0000004000007945 */ /* 0x000fe80003800000 */
[----:B------:R-:W-:Y:S05]  /*0ca0*/  @!P6 BRA `(.L_x_27638) ;  /* 0x000000000008e947 */ /* 0x000fea0003800000 */
[----:B-----5:R-:W-:-:S04]  /*0cb0*/  FMUL.FTZ R31, R43, UR6 ;  /* 0x000000062b1f7c20 */ /* 0x020fc80008410000 */
[----:B------:R-:W-:-:S07]  /*0cc0*/  @P0 FADD.FTZ R31, R47, R31 ;  /* 0x0000001f2f1f0221 */ /* 0x000fce0000010000 */
.L_x_27638:
[----:B------:R-:W-:Y:S05]  /*0cd0*/  BSYNC B0 ;  /* 0x0000000000007941 */ /* 0x000fea0003800000 */
.L_x_27637:
        /* <DEDUP_REMOVED lines=26> */
.L_x_27640:
[----:B------:R-:W-:Y:S05]  /*0e80*/  BSYNC B0 ;  /* 0x0000000000007941 */ /* 0x000fea0003800000 */
.L_x_27639:
[----:B------:R-:W-:Y:S04]  /*0e90*/  BSSY B0, `(.L_x_27641) ;  /* 0x0000004000007945 */ /* 0x000fe80003800000 */
[----:B------:R-:W-:Y:S05]  /*0ea0*/  @!P6 BRA `(.L_x_27642) ;  /* 0x000000000008e947 */ /* 0x000fea0003800000 */
[----:B-----5:R-:W-:-:S04]  /*0eb0*/  FMUL.FTZ R25, R41, UR6 ;  /* 0x0000000629197c20 */ /* 0x020fc80008410000 */
[----:B------:R-:W-:-:S07]  /*0ec0*/  @P0 FADD.FTZ R25, R45, R25 ;  /* 0x000000192d190221 */ /* 0x000fce0000010000 */
.L_x_27642:
[----:B------:R-:W-:Y:S05]  /*0ed0*/  BSYNC B0 ;  /* 0x0000000000007941 */ /* 0x000fea0003800000 */
.L_x_27641:
[----:B------:R-:W-:Y:S04]  /*0ee0*/  BSSY B0, `(.L_x_27643) ;  /* 0x0000004000007945 */ /* 0x000fe80003800000 */
[----:B------:R-:W-:Y:S05]  /*0ef0*/  @!P6 BRA `(.L_x_27644) ;  /* 0x000000000008e947 */ /* 0x000fea0003800000 */
[----:B-----5:R-:W-:-:S04]  /*0f00*/  FMUL.FTZ R26, R42, UR6 ;  /* 0x000000062a1a7c20 */ /* 0x020fc80008410000 */
[----:B------:R-:W-:-:S07]  /*0f10*/  @P0 FADD.FTZ R26, R46, R26 ;  /* 0x0000001a2e1a0221 */ /* 0x000fce0000010000 */
.L_x_27644:
[----:B------:R-:W-:Y:S05]  /*0f20*/  BSYNC B0 ;  /* 0x0000000000007941 */ /* 0x000fea0003800000 */
.L_x_27643:
[----:B------:R-:W-:Y:S04]  /*0f30*/  BSSY B0, `(.L_x_27645) ;  /* 0x0000004000007945 */ /* 0x000fe80003800000 */
[----:B------:R-:W-:Y:S05]  /*0f40*/  @!P6 BRA `(.L_x_27646) ;  /* 0x000000000008e947 */ /* 0x000fea0003800000 */
[----:B-----5:R-:W-:-:S04]  /*0f50*/  FMUL.FTZ R27, R43, UR6 ;  /* 0x000000062b1b7c20 */ /* 0x020fc80008410000 */
[----:B------:R-:W-:-:S07]  /*0f60*/  @P0 FADD.FTZ R27, R47, R27 ;  /* 0x0000001b2f1b0221 */ /* 0x000fce0000010000 */
.L_x_27646:
[----:B------:R-:W-:Y:S05]  /*0f70*/  BSYNC B0 ;  /* 0x0000000000007941 */ /* 0x000fea0003800000 */
.L_x_27645:
[----:B------:R0:W-:Y:S01]  /*0f80*/  STG.E.128 desc[UR4][R12.64], R24 ;  /* 0x000000180c007986 */ /* 0x0001e2000c101d04 */
[----:B------:R-:W1:Y:S03]  /*0f90*/  @P5 LDC.64 R8, c[0x0][0x220] ;  /* 0x00008800ff085b82 */ /* 0x000e660000000a00 */
[----:B------:R-:W2:Y:S01]  /*0fa0*/  @P0 LDG.E.128 R44, desc[UR4][R14.64] ;  /* 0x000000040e2c0981 */ /* 0x000ea2000c1e1d00 */
        /* <DEDUP_REMOVED lines=12> */
[----:B---3--:R-:W-:-:S04]  /*1070*/  IMAD.WIDE.U32 R8, R19, 0x10, R112 ;  /* 0x0000001013087825 */ /* 0x008fc800078e0070 */
[----:B-1----:R-:W-:Y:S01]  /*1080*/  @P0 IMAD.WIDE.U32 R14, R117, 0x10, R16 ;  /* 0x00000010750e0825 */ /* 0x002fe200078e0010 */
[----:B--2---:R-:W-:Y:S02]  /*1090*/  @!P6 FSEL R21, R45, RZ, P2 ;  /* 0x000000ff2d15e208 */ /* 0x004fe40001000000 */
        /* <DEDUP_REMOVED lines=8> */
.L_x_27648:
[----:B------:R-:W-:Y:S05]  /*1120*/  BSYNC B0 ;  /* 0x0000000000007941 */ /* 0x000fea0003800000 */
.L_x_27647:
[----:B------:R-:W-:Y:S04]  /*1130*/  BSSY B0, `(.L_x_27649) ;  /* 0x0000004000007945 */ /* 0x000fe80003800000 */
[----:B------:R-:W-:Y:S05]  /*1140*/  @!P6 BRA `(.L_x_27650) ;  /* 0x000000000008e947 */ /* 0x000fea0003800000 */
[----:B-----5:R-:W-:-:S04]  /*1150*/  FMUL.FTZ R21, R41, UR6 ;  /* 0x0000000629157c20 */ /* 0x020fc80008410000 */
[----:B------:R-:W-:-:S07]  /*1160*/  @P0 FADD.FTZ R21, R45, R21 ;  /* 0x000000152d150221 */ /* 0x000fce0000010000 */
.L_x_27650:
[----:B------:R-:W-:Y:S05]  /*1170*/  BSYNC B0 ;  /* 0x0000000000007941 */ /* 0x000fea0003800000 */
.L_x_27649:
[----:B------:R-:W-:Y:S04]  /*1180*/  BSSY B0, `(.L_x_27651) ;  /* 0x0000004000007945 */ /* 0x000fe80003800000 */
[----:B------:R-:W-:Y:S05]  /*1190*/  @!P6 BRA `(.L_x_27652) ;  /* 0x000000000008e947 */ /* 0x000fea0003800000 */
[----:B-----5:R-:W-:-:S04]  /*11a0*/  FMUL.FTZ R22, R42, UR6 ;  /* 0x000000062a167c20 */ /* 0x020fc80008410000 */
[----:B------:R-:W-:-:S07]  /*11b0*/  @P0 FADD.FTZ R22, R46, R22 ;  /* 0x000000162e160221 */ /* 0x000fce0000010000 */
.L_x_27652:
[----:B------:R-:W-:Y:S05]  /*11c0*/  BSYNC B0 ;  /* 0x0000000000007941 */ /* 0x000fea0003800000 */
.L_x_27651:
[----:B------:R-:W-:Y:S04]  /*11d0*/  BSSY B0, `(.L_x_27653) ;  /* 0x0000004000007945 */ /* 0x000fe80003800000 */
[----:B------:R-:W-:Y:S05]  /*11e0*/  @!P6 BRA `(.L_x_27654) ;  /* 0x000000000008e947 */ /* 0x000fea0003800000 */
[----:B-----5:R-:W-:-:S04]  /*11f0*/  FMUL.FTZ R23, R43, UR6 ;  /* 0x000000062b177c20 */ /* 0x020fc80008410000 */
[----:B------:R-:W-:-:S07]  /*1200*/  @P0 FADD.FTZ R23, R47, R23 ;  /* 0x000000172f170221 */ /* 0x000fce0000010000 */
.L_x_27654:
[----:B------:R-:W-:Y:S05]  /*1210*/  BSYNC B0 ;  /* 0x0000000000007941 */ /* 0x000fea0003800000 */
.L_x_27653:
[----:B------:R-:W0:Y:S01]  /*1220*/  @P5 LDC.64 R12, c[0x0][0x220] ;  /* 0x00008800ff0c5b82 */ /* 0x000e220000000a00 */
[----:B------:R1:W-:Y:S01]  /*1230*/  STG.E.128 desc[UR4][R8.64], R20 ;  /* 0x0000001408007986 */ /* 0x0003e2000c101d04 */
[----:B------:R-:W-:-:S03]  /*1240*/  @P5 IADD3 R17, R3, 0xa0, RZ ;  /* 0x000000a003115810 */ /* 0x000fc60007ffe0ff */
[----:B------:R-:W2:Y:S03]  /*1250*/  @P0 LDG.E.128 R44, desc[UR4][R14.64] ;  /* 0x000000040e2c0981 */ /* 0x000ea6000c1e1d00 */
[----:B------:R-:W3:Y:S01]  /*1260*/  @P0 LDC.64 R114, c[0x0][0x230] ;  /* 0x00008c00ff720b82 */ /* 0x000ee20000000a00 */
[----:B0-----:R-:W-:-:S05]  /*1270*/  @P5 IMAD.WIDE.U32 R12, R17, 0x10, R12 ;  /* 0x00000010110c5825 */ /* 0x001fca00078e000c */
[----:B-----5:R0:W5:Y:S01]  /*1280*/  @P5 LDG.E.128 R40, desc[UR4][R12.64] ;  /* 0x000000040c285981 */ /* 0x020162000c1e1d00 */
[C---:B------:R-:W-:Y:S01]  /*1290*/  @!P6 ISETP.NE.U32.AND P1, PT, R10.reuse, RZ, PT ;  /* 0x000000ff0a00e20c */ /* 0x040fe20003f25070 */
[----:B------:R-:W-:Y:S01]  /*12a0*/  BSSY B0, `(.L_x_27655) ;  /* 0x0000012000007945 */ /* 0x000fe20003800000 */
[C---:B------:R-:W-:Y:S01]  /*12b0*/  @!P6 ISETP.NE.U32.AND P3, PT, R10.reuse, RZ, PT ;  /* 0x000000ff0a00e20c */ /* 0x040fe20003f65070 */
[----:B-1----:R-:W-:Y:S01]  /*12c0*/  IMAD.WIDE.U32 R8, R117, 0x10, R112 ;  /* 0x0000001075087825 */ /* 0x002fe200078e0070 */
[----:B------:R-:W-:Y:S02]  /*12d0*/  @!P6 ISETP.NE.AND.EX P2, PT, R11, RZ, PT, P1 ;  /* 0x000000ff0b00e20c */ /* 0x000fe40003f45310 */
[----:B------:R-:W-:Y:S02]  /*12e0*/  @!P6 ISETP.NE.U32.AND P1, PT, R10, RZ, PT ;  /* 0x000000ff0a00e20c */ /* 0x000fe40003f25070 */
[----:B------:R-:W-:Y:S02]  /*12f0*/  IADD3 R119, R5, 0xc0, RZ ;  /* 0x000000c005777810 */ /* 0x000fe40007ffe0ff */
[----:B------:R-:W-:-:S02]  /*1300*/  @!P6 ISETP.NE.AND.EX P3, PT, R11, RZ, PT, P3 ;  /* 0x000000ff0b00e20c */ /* 0x000fc40003f65330 */
[----:B------:R-:W-:Y:S01]  /*1310*/  @!P6 ISETP.NE.AND.EX P1, PT, R11, RZ, PT, P1 ;  /* 0x000000ff0b00e20c */ /* 0x000fe20003f25310 */
[----:B---3--:R-:W-:Y:S01]  /*1320*/  @P0 IMAD.WIDE.U32 R114, R119, 0x10, R114 ;  /* 0x0000001077720825 */ /* 0x008fe200078e0072 */
[----:B--2---:R-:W-:Y:S02]  /*1330*/  @!P6 FSEL R17, R45, RZ, P2 ;  /* 0x000000ff2d11e208 */ /* 0x004fe40001000000 */
[----:B------:R-:W-:Y:S02]  /*1340*/  @!P6 ISETP.NE.U32.AND P2, PT, R10, RZ, PT ;  /* 0x000000ff0a00e20c */ /* 0x000fe40003f45070 */
[----:B------:R-:W-:Y:S02]  /*1350*/  @!P6 FSEL R18, R46, RZ, P1 ;  /* 0x000000ff2e12e208 */ /* 0x000fe40000800000 */
[----:B------:R-:W-:Y:S02]  /*1360*/  @!P6 ISETP.NE.AND.EX P2, PT, R11, RZ, PT, P2 ;  /* 0x000000ff0b00e20c */ /* 0x000fe40003f45320 */
[----:B------:R-:W-:-:S02]  /*1370*/  @!P6 FSEL R16, R44, RZ, P3 ;  /* 0x000000ff2c10e208 */ /* 0x000fc40001800000 */
[----:B------:R-:W-:Y:S01]  /*1380*/  @!P6 FSEL R19, R47, RZ, P2 ;  /* 0x000000ff2f13e208 */ /* 0x000fe20001000000 */
[----:B0-----:R-:W-:Y:S08]  /*1390*/  @!P6 BRA `(.L_x_27656) ;  /* 0x000000000008e947 */ /* 0x001ff00003800000 */
[----:B-----5:R-:W-:-:S04]  /*13a0*/  FMUL.FTZ R16, R40, UR6 ;  /* 0x0000000628107c20 */ /* 0x020fc80008410000 */
[----:B------:R-:W-:-:S07]  /*13b0*/  @P0 FADD.FTZ R16, R44, R16 ;  /* 0x000000102c100221 */ /* 0x000fce0000010000 */
.L_x_27656:
[----:B------:R-:W-:Y:S05]  /*13c0*/  BSYNC B0 ;  /* 0x0000000000007941 */ /* 0x000fea0003800000 */
.L_x_27655:
[----:B------:R-:W-:Y:S04]  /*13d0*/  BSSY B0, `(.L_x_27657) ;  /* 0x0000004000007945 */ /* 0x000fe80003800000 */
[----:B------:R-:W-:Y:S05]  /*13e0*/  @!P6 BRA `(.L_x_27658) ;  /* 0x000000000008e947 */ /* 0x000fea0003800000 */
[----:B-----5:R-:W-:-:S04]  /*13f0*/  FMUL.FTZ R17, R41, UR6 ;  /* 0x0000000629117c20 */ /* 0x020fc80008410000 */
[----:B------:R-:W-:-:S07]  /*1400*/  @P0 FADD.FTZ R17, R45, R17 ;  /* 0x000000112d110221 */ /* 0x000fce0000010000 */
.L_x_27658:
[----:B------:R-:W-:Y:S05]  /*1410*/  BSYNC B0 ;  /* 0x0000000000007941 */ /* 0x000fea0003800000 */
.L_x_27657:
[----:B------:R-:W-:Y:S04]  /*1420*/  BSSY B0, `(.L_x_27659) ;  /* 0x0000004000007945 */ /* 0x000fe80003800000 */
[----:B------:R-:W-:Y:S05]  /*1430*/  @!P6 BRA `(.L_x_27660) ;  /* 0x000000000008e947 */ /* 0x000fea0003800000 */
[----:B-----5:R-:W-:-:S04]  /*1440*/  FMUL.FTZ R18, R42, UR6 ;  /* 0x000000062a127c20 */ /* 0x020fc80008410000 */
[----:B------:R-:W-:-:S07]  /*1450*/  @P0 FADD.FTZ R18, R46, R18 ;  /* 0x000000122e120221 */ /* 0x000fce0000010000 */
.L_x_27660:
[----:B------:R-:W-:Y:S05]  /*1460*/  BSYNC B0 ;  /* 0x0000000000007941 */ /* 0x000fea0003800000 */
.L_x_27659:
[----:B------:R-:W-:Y:S04]  /*1470*/  BSSY B0, `(.L_x_27661) ;  /* 0x0000004000007945 */ /* 0x000fe80003800000 */
[----:B------:R-:W-:Y:S05]  /*1480*/  @!P6 BRA `(.L_x_27662) ;  /* 0x000000000008e947 */ /* 0x000fea0003800000 */
[----:B-----5:R-:W-:-:S04]  /*1490*/  FMUL.FTZ R19, R43, UR6 ;  /* 0x000000062b137c20 */ /* 0x020fc80008410000 */
[----:B------:R-:W-:-:S07]  /*14a0*/  @P0 FADD.FTZ R19, R47, R19 ;  /* 0x000000132f130221 */ /* 0x000fce0000010000 */
.L_x_27662:
[----:B------:R-:W-:Y:S05]  /*14b0*/  BSYNC B0 ;  /* 0x0000000000007941 */ /* 0x000fea0003800000 */
.L_x_27661:
[----:B------:R0:W-:Y:S01]  /*14c0*/  STG.E.128 desc[UR4][R8.64], R16 ;  /* 0x0000001008007986 */ /* 0x0001e2000c101d04 */
[----:B------:R-:W1:Y:S03]  /*14d0*/  @P5 LDC.64 R14, c[0x0][0x220] ;  /* 0x00008800ff0e5b82 */ /* 0x000e660000000a00 */
[----:B------:R-:W2:Y:S01]  /*14e0*/  @P0 LDG.E.128 R44, desc[UR4][R114.64] ;  /* 0x00000004722c0981 */ /* 0x000ea2000c1e1d00 */
[----:B------:R-:W-:-:S04]  /*14f0*/  @P5 IADD3 R13, R3, 0xc0, RZ ;  /* 0x000000c0030d5810 */ /* 0x000fc80007ffe0ff */
[----:B------:R-:W3:Y:S01]  /*1500*/  @P0 LDC.64 R116, c[0x0][0x230] ;  /* 0x00008c00ff740b82 */ /* 0x000ee20000000a00 */
[----:B------:R-:W-:-:S04]  /*1510*/  @!P6 ISETP.NE.U32.AND P1, PT, R10, RZ, PT ;  /* 0x000000ff0a00e20c */ /* 0x000fc80003f25070 */
[----:B------:R-:W-:Y:S02]  /*1520*/  @!P6 ISETP.NE.AND.EX P3, PT, R11, RZ, PT, P1 ;  /* 0x000000ff0b00e20c */ /* 0x000fe40003f65310 */
[C---:B------:R-:W-:Y:S02]  /*1530*/  @!P6 ISETP.NE.U32.AND P2, PT, R10.reuse, RZ, PT ;  /* 0x000000ff0a00e20c */ /* 0x040fe40003f45070 */
[----:B------:R-:W-:Y:S01]  /*1540*/  IADD3 R5, R5, 0xe0, RZ ;  /* 0x000000e005057810 */ /* 0x000fe20007ffe0ff */
[----:B-1----:R-:W-:Y:S01]  /*1550*/  @P5 IMAD.WIDE.U32 R14, R13, 0x10, R14 ;  /* 0x000000100d0e5825 */ /* 0x002fe200078e000e */
[----:B------:R-:W-:Y:S01]  /*1560*/  @!P6 ISETP.NE.U32.AND P1, PT, R10, RZ, PT ;  /* 0x000000ff0a00e20c */ /* 0x000fe20003f25070 */
[----:B------:R-:W-:Y:S01]  /*1570*/  BSSY B0, `(.L_x_27663) ;  /* 0x000000e000007945 */ /* 0x000fe20003800000 */
[----:B------:R-:W-:Y:S01]  /*1580*/  @!P6 ISETP.NE.AND.EX P2, PT, R11, RZ, PT, P2 ;  /* 0x000000ff0b00e20c */ /* 0x000fe20003f45320 */
[----:B0-----:R-:W-:Y:S01]  /*1590*/  IMAD.WIDE.U32 R8, R119, 0x10, R112 ;  /* 0x0000001077087825 */ /* 0x001fe200078e0070 */
[----:B-----5:R0:W5:Y:S01]  /*15a0*/  @P5 LDG.E.128 R40, desc[UR4][R14.64] ;  /* 0x000000040e285981 */ /* 0x020162000c1e1d00 */
[----:B------:R-:W-:-:S02]  /*15b0*/  @!P6 ISETP.NE.AND.EX P1, PT, R11, RZ, PT, P1 ;  /* 0x000000ff0b00e20c */ /* 0x000fc40003f25310 */
[----:B---3--:R-:W-:Y:S01]  /*15c0*/  @P0 IMAD.WIDE.U32 R116, R5, 0x10, R116 ;  /* 0x0000001005740825 */ /* 0x008fe200078e0074 */
        /* <DEDUP_REMOVED lines=8> */
.L_x_27664:
[----:B------:R-:W-:Y:S05]  /*1650*/  BSYNC B0 ;  /* 0x0000000000007941 */ /* 0x000fea0003800000 */
.L_x_27663:
[----:B------:R-:W-:Y:S04]  /*1660*/  BSSY B0, `(.L_x_27665) ;  /* 0x0000004000007945 */ /* 0x000fe80003800000 */
[----:B------:R-:W-:Y:S05]  /*1670*/  @!P6 BRA `(.L_x_27666) ;  /* 0x000000000008e947 */ /* 0x000fea0003800000 */
[----:B-----5:R-:W-:-:S04]  /*1680*/  FMUL.FTZ R13, R41, UR6 ;  /* 0x00000006290d7c20 */ /* 0x020fc80008410000 */
[----:B------:R-:W-:-:S07]  /*1690*/  @P0 FADD.FTZ R13, R45, R13 ;  /* 0x0000000d2d0d0221 */ /* 0x000fce0000010000 */
.L_x_27666:
[----:B------:R-:W-:Y:S05]  /*16a0*/  BSYNC B0 ;  /* 0x0000000000007941 */ /* 0x000fea0003800000 */
.L_x_27665:
[----:B------:R-:W-:Y:S04]  /*16b0*/  BSSY B0, `(.L_x_27667) ;  /* 0x0000004000007945 */ /* 0x000fe80003800000 */
[----:B------:R-:W-:Y:S05]  /*16c0*/  @!P6 BRA `(.L_x_27668) ;  /* 0x000000000008e947 */ /* 0x000fea0003800000 */
[----:B-----5:R-:W-:-:S04]  /*16d0*/  FMUL.FTZ R14, R42, UR6 ;  /* 0x000000062a0e7c20 */ /* 0x020fc80008410000 */
[----:B------:R-:W-:-:S07]  /*16e0*/  @P0 FADD.FTZ R14, R46, R14 ;  /* 0x0000000e2e0e0221 */ /* 0x000fce0000010000 */
.L_x_27668:
[----:B------:R-:W-:Y:S05]  /*16f0*/  BSYNC B0 ;  /* 0x0000000000007941 */ /* 0x000fea0003800000 */
.L_x_27667:
[----:B------:R-:W-:Y:S01]  /*1700*/  BSSY B0, `(.L_x_27669) ;  /* 0x0000005000007945 */ /* 0x000fe20003800000 */
[----:B------:R-:W-:-:S03]  /*1710*/  @!P6 FSEL R15, R47, RZ, P1 ;  /* 0x000000ff2f0fe208 */ /* 0x000fc60000800000 */
[----:B------:R-:W-:Y:S05]  /*1720*/  @!P6 BRA `(.L_x_27670) ;  /* 0x000000000008e947 */ /* 0x000fea0003800000 */
[----:B-----5:R-:W-:-:S04]  /*1730*/  FMUL.FTZ R15, R43, UR6 ;  /* 0x000000062b0f7c20 */ /* 0x020fc80008410000 */
[----:B------:R-:W-:-:S07]  /*1740*/  @P0 FADD.FTZ R15, R47, R15 ;  /* 0x0000000f2f0f0221 */ /* 0x000fce0000010000 */
.L_x_27670:
[----:B------:R-:W-:Y:S05]  /*1750*/  BSYNC B0 ;  /* 0x0000000000007941 */ /* 0x000fea0003800000 */
.L_x_27669:
[----:B------:R0:W-:Y:S01]  /*1760*/  STG.E.128 desc[UR4][R8.64], R12 ;  /* 0x0000000c08007986 */ /* 0x0001e2000c101d04 */
[----:B------:R-:W1:Y:S03]  /*1770*/  @P5 LDC.64 R114, c[0x0][0x220] ;  /* 0x00008800ff725b82 */ /* 0x000e660000000a00 */
[----:B------:R-:W0:Y:S01]  /*1780*/  @P0 LDG.E.128 R44, desc[UR4][R116.64] ;  /* 0x00000004742c0981 */ /* 0x000e22000c1e1d00 */
        /* <DEDUP_REMOVED lines=12> */
[----:B0-----:R-:W-:Y:S02]  /*1850*/  @!P6 FSEL R9, R45, RZ, P1 ;  /* 0x000000ff2d09e208 */ /* 0x001fe40000800000 */
[----:B------:R-:W-:Y:S02]  /*1860*/  @!P6 FSEL R10, R46, RZ, P2 ;  /* 0x000000ff2e0ae208 */ /* 0x000fe40001000000 */
[----:B------:R-:W-:-:S02]  /*1870*/  @!P6 FSEL R11, R47, RZ, P5 ;  /* 0x000000ff2f0be208 */ /* 0x000fc40002800000 */
[----:B------:R-:W-:Y:S01]  /*1880*/  @!P6 FSEL R8, R44, RZ, P3 ;  /* 0x000000ff2c08e208 */ /* 0x000fe20001800000 */
[----:B-1----:R-:W-:Y:S06]  /*1890*/  @!P6 BRA `(.L_x_27672) ;  /* 0x000000000008e947 */ /* 0x002fec0003800000 */
[----:B-----5:R-:W-:-:S04]  /*18a0*/  FMUL.FTZ R8, R40, UR6 ;  /* 0x0000000628087c20 */ /* 0x020fc80008410000 */
[----:B------:R-:W-:-:S07]  /*18b0*/  @P0 FADD.FTZ R8, R44, R8 ;  /* 0x000000082c080221 */ /* 0x000fce0000010000 */
.L_x_27672:
[----:B------:R-:W-:Y:S05]  /*18c0*/  BSYNC B0 ;  /* 0x0000000000007941 */ /* 0x000fea0003800000 */
.L_x_27671:
[----:B------:R-:W-:Y:S04]  /*18d0*/  BSSY B0, `(.L_x_27673) ;  /* 0x0000004000007945 */ /* 0x000fe80003800000 */
[----:B------:R-:W-:Y:S05]  /*18e0*/  @!P6 BRA `(.L_x_27674) ;  /* 0x000000000008e947 */ /* 0x000fea0003800000 */
[----:B-----5:R-:W-:-:S04]  /*18f0*/  FMUL.FTZ R9, R41, UR6 ;  /* 0x0000000629097c20 */ /* 0x020fc80008410000 */
[----:B------:R-:W-:-:S07]  /*1900*/  @P0 FADD.FTZ R9, R45, R9 ;  /* 0x000000092d090221 */ /* 0x000fce0000010000 */
.L_x_27674:
[----:B------:R-:W-:Y:S05]  /*1910*/  BSYNC B0 ;  /* 0x0000000000007941 */ /* 0x000fea0003800000 */
.L_x_27673:
[----:B------:R-:W-:Y:S04]  /*1920*/  BSSY B0, `(.L_x_27675) ;  /* 0x0000004000007945 */ /* 0x000fe80003800000 */
[----:B------:R-:W-:Y:S05]  /*1930*/  @!P6 BRA `(.L_x_27676) ;  /* 0x000000000008e947 */ /* 0x000fea0003800000 */
[----:B-----5:R-:W-:-:S04]  /*1940*/  FMUL.FTZ R10, R42, UR6 ;  /* 0x000000062a0a7c20 */ /* 0x020fc80008410000 */
[----:B------:R-:W-:-:S07]  /*1950*/  @P0 FADD.FTZ R10, R46, R10 ;  /* 0x0000000a2e0a0221 */ /* 0x000fce0000010000 */
.L_x_27676:
[----:B------:R-:W-:Y:S05]  /*1960*/  BSYNC B0 ;  /* 0x0000000000007941 */ /* 0x000fea0003800000 */
.L_x_27675:
[----:B------:R-:W-:Y:S04]  /*1970*/  BSSY B0, `(.L_x_27677) ;  /* 0x0000004000007945 */ /* 0x000fe80003800000 */
[----:B------:R-:W-:Y:S05]  /*1980*/  @!P6 BRA `(.L_x_27678) ;  /* 0x000000000008e947 */ /* 0x000fea0003800000 */
[----:B-----5:R-:W-:-:S04]  /*1990*/  FMUL.FTZ R11, R43, UR6 ;  /* 0x000000062b0b7c20 */ /* 0x020fc80008410000 */
[----:B------:R-:W-:-:S07]  /*19a0*/  @P0 FADD.FTZ R11, R47, R11 ;  /* 0x0000000b2f0b0221 */ /* 0x000fce0000010000 */
.L_x_27678:
[----:B------:R-:W-:Y:S05]  /*19b0*/  BSYNC B0 ;  /* 0x0000000000007941 */ /* 0x000fea0003800000 */
.L_x_27677:
[----:B------:R-:W-:Y:S01]  /*19c0*/  FADD.FTZ R6, RZ, R36 ;  /* 0x00000024ff067221 */ /* 0x000fe20000010000 */
[----:B------:R-:W-:Y:S01]  /*19d0*/  IMAD.WIDE.U32 R112, R5, 0x10, R112 ;  /* 0x0000001005707825 */ /* 0x000fe200078e0070 */
[----:B------:R-:W-:Y:S01]  /*19e0*/  UMOV UR8, 0xffffffff ;  /* 0xffffffff00087882 */ /* 0x000fe20000000000 */
[----:B------:R-:W-:Y:S02]  /*19f0*/  ISETP.NE.AND P0, PT, R0, RZ, PT ;  /* 0x000000ff0000720c */ /* 0x000fe40003f05270 */
        /* <DEDUP_REMOVED lines=30> */
[----:B------:R-:W-:-:S03]  /*1be0*/  SHF.R.S32.HI R6, RZ, 0x1f, R2 ;  /* 0x0000001fff067819 */ /* 0x000fc60000011402 */
        /* <DEDUP_REMOVED lines=88> */
.L_x_27694:
[----:B-1----:R-:W-:Y:S01]  /*2170*/  FADD.FTZ R116, R115, R116 ;  /* 0x0000007473747221 */ /* 0x002fe20000010000 */
[----:B------:R-:W1:Y:S01]  /*2180*/  @!P0 LDC.64 R112, c[0x0][0x250] ;  /* 0x00009400ff708b82 */ /* 0x000e620000000a00 */
[----:B------:R-:W-:Y:S01]  /*2190*/  FMUL.FTZ R3, R117, R117 ;  /* 0x0000007575037220 */ /* 0x000fe20000410000 */
[----:B------:R-:W-:Y:S01]  /*21a0*/  BSSY B0, `(.L_x_27680) ;  /* 0x000008c000007945 */ /* 0x000fe20003800000 */
[----:B------:R-:W-:-:S03]  /*21b0*/  FFMA.FTZ R5, R116, R5, UR7 ;  /* 0x0000000774057e23 */ /* 0x000fc60008010005 */
[----:B------:R-:W-:Y:S02]  /*21c0*/  FSEL R116, R3, RZ, P4 ;  /* 0x000000ff03747208 */ /* 0x000fe40002000000 */
[----:B0-----:R-:W0:Y:S03]  /*21d0*/  @!P0 LDC.64 R114, c[0x0][0x258] ;  /* 0x00009600ff728b82 */ /* 0x001e260000000a00 */
[----:B------:R-:W-:-:S06]  /*21e0*/  FADD.FTZ R5, R5, R116 ;  /* 0x0000007405057221 */ /* 0x000fcc0000010000 */
[----:B------:R-:W2:Y:S01]  /*21f0*/  MUFU.RSQ R5, R5 ;  /* 0x0000000500057308 */ /* 0x000ea20000001400 */
[----:B-1----:R-:W-:-:S04]  /*2200*/  @!P0 LEA R112, P1, R2, R112, 0x2 ;  /* 0x0000007002708211 */ /* 0x002fc800078210ff */
[C---:B------:R-:W-:Y:S02]  /*2210*/  @!P0 LEA.HI.X R113, R2.reuse, R113, R6, 0x2, P1 ;  /* 0x0000007102718211 */ /* 0x040fe400008f1406 */
[----:B0-----:R-:W-:-:S03]  /*2220*/  @!P0 LEA R114, P2, R2, R114, 0x2 ;  /* 0x0000007202728211 */ /* 0x001fc600078410ff */
        /* <DEDUP_REMOVED lines=47> */
[----:B------:R-:W-:Y:S01]  /*2520*/  IADD3 R113, R3, 0x20, RZ ;  /* 0x0000002003717810 */ /* 0x000fe20007ffe0ff */
[----:B------:R-:W-:Y:S01]  /*2530*/  FADD.FTZ R4, -R4, R11 ;  /* 0x0000000b04047221 */ /* 0x000fe20000010100 */
        /* <DEDUP_REMOVED lines=38> */
[C---:B------:R-:W-:Y:S01]  /*27a0*/  IADD3 R5, R3.reuse, 0x40, RZ ;  /* 0x0000004003057810 */ /* 0x040fe20007ffe0ff */
[----:B------:R0:W-:Y:S01]  /*27b0*/  STG.E.128 desc[UR4][R114.64], R36 ;  /* 0x0000002472007986 */ /* 0x0001e2000c101d04 */
[----:B------:R-:W-:Y:S01]  /*27c0*/  IADD3 R11, R3, 0x60, RZ ;  /* 0x00000060030b7810 */ /* 0x000fe20007ffe0ff */
[----:B------:R-:W-:Y:S01]  /*27d0*/  FFMA.FTZ R31, R71, R31, R103 ;  /* 0x0000001f471f7223 */ /* 0x000fe20000010067 */
[C---:B------:R-:W-:Y:S01]  /*27e0*/  IADD3 R117, R3.reuse, 0x80, RZ ;  /* 0x0000008003757810 */ /* 0x040fe20007ffe0ff */
[----:B------:R1:W-:Y:S01]  /*27f0*/  STG.E.128 desc[UR4][R112.64], R32 ;  /* 0x0000002070007986 */ /* 0x0003e2000c101d04 */
[C---:B------:R-:W-:Y:S01]  /*2800*/  IADD3 R119, R3.reuse, 0xa0, RZ ;  /* 0x000000a003777810 */ /* 0x040fe20007ffe0ff */
[----:B------:R-:W-:Y:S01]  /*2810*/  FFMA.FTZ R30, R70, R30, R102 ;  /* 0x0000001e461e7223 */ /* 0x000fe20000010066 */
[----:B------:R-:W-:Y:S01]  /*2820*/  IADD3 R121, R3, 0xc0, RZ ;  /* 0x000000c003797810 */ /* 0x000fe20007ffe0ff */
[----:B------:R-:W-:Y:S01]  /*2830*/  FFMA.FTZ R29, R69, R29, R101 ;  /* 0x0000001d451d7223 */ /* 0x000fe20000010065 */
[----:B------:R-:W-:Y:S01]  /*2840*/  FFMA.FTZ R28, R68, R28, R100 ;  /* 0x0000001c441c7223 */ /* 0x000fe20000010064 */
[----:B------:R-:W-:Y:S01]  /*2850*/  IADD3 R3, R3, 0xe0, RZ ;  /* 0x000000e003037810 */ /* 0x000fe20007ffe0ff */
[----:B------:R-:W-:Y:S01]  /*2860*/  FFMA.FTZ R27, R67, R27, R99 ;  /* 0x0000001b431b7223 */ /* 0x000fe20000010063 */
[----:B------:R-:W-:Y:S01]  /*2870*/  FFMA.FTZ R26, R66, R26, R98 ;  /* 0x0000001a421a7223 */ /* 0x000fe20000010062 */
[----:B------:R-:W-:Y:S01]  /*2880*/  FFMA.FTZ R25, R65, R25, R97 ;  /* 0x0000001941197223 */ /* 0x000fe20000010061 */
[----:B------:R-:W-:Y:S01]  /*2890*/  FFMA.FTZ R24, R64, R24, R96 ;  /* 0x0000001840187223 */ /* 0x000fe20000010060 */
[----:B------:R-:W-:Y:S01]  /*28a0*/  FFMA.FTZ R23, R63, R23, R95 ;  /* 0x000000173f177223 */ /* 0x000fe2000001005f */
[----:B------:R-:W-:Y:S01]  /*28b0*/  FFMA.FTZ R22, R62, R22, R94 ;  /* 0x000000163e167223 */ /* 0x000fe2000001005e */
[----:B------:R-:W-:Y:S01]  /*28c0*/  FFMA.FTZ R21, R61, R21, R93 ;  /* 0x000000153d157223 */ /* 0x000fe2000001005d */
[----:B0-----:R-:W-:-:S04]  /*28d0*/  IMAD.WIDE.U32 R38, R11, 0x10, R6 ;  /* 0x000000100b267825 */ /* 0x001fc800078e0006 */
[----:B------:R-:W-:Y:S01]  /*28e0*/  FFMA.FTZ R20, R60, R20, R92 ;  /* 0x000000143c147223 */ /* 0x000fe2000001005c */
[----:B------:R-:W-:Y:S01]  /*28f0*/  FFMA.FTZ R19, R59, R19, R91 ;  /* 0x000000133b137223 */ /* 0x000fe2000001005b */
[----:B------:R-:W-:Y:S01]  /*2900*/  FFMA.FTZ R18, R58, R18, R90 ;  /* 0x000000123a127223 */ /* 0x000fe2000001005a */
[----:B-1----:R-:W-:-:S04]  /*2910*/  IMAD.WIDE.U32 R112, R5, 0x10, R6 ;  /* 0x0000001005707825 */ /* 0x002fc800078e0006 */
        /* <DEDUP_REMOVED lines=14> */
[----:B------:R0:W-:Y:S01]  /*2a00*/  STG.E.128 desc[UR4][R38.64], R24 ;  /* 0x0000001826007986 */ /* 0x0001e2000c101d04 */
[----:B------:R-:W-:-:S03]  /*2a10*/  IMAD.WIDE.U32 R6, R3, 0x10, R6 ;  /* 0x0000001003067825 */ /* 0x000fc600078e0006 */
[----:B------:R0:W-:Y:S04]  /*2a20*/  STG.E.128 desc[UR4][R36.64], R20 ;  /* 0x0000001424007986 */ /* 0x0001e8000c101d04 */
[----:B------:R0:W-:Y:S04]  /*2a30*/  STG.E.128 desc[UR4][R34.64], R16 ;  /* 0x0000001022007986 */ /* 0x0001e8000c101d04 */
[----:B------:R0:W-:Y:S04]  /*2a40*/  STG.E.128 desc[UR4][R32.64], R12 ;  /* 0x0000000c20007986 */ /* 0x0001e8000c101d04 */
[----:B------:R0:W-:Y:S02]  /*2a50*/  STG.E.128 desc[UR4][R6.64], R8 ;  /* 0x0000000806007986 */ /* 0x0001e4000c101d04 */
.L_x_27681:
[----:B------:R-:W-:Y:S05]  /*2a60*/  BSYNC B0 ;  /* 0x0000000000007941 */ /* 0x000fea0003800000 */
.L_x_27680:
[----:B------:R-:W1:Y:S02]  /*2a70*/  LDC.64 R4, c[0x0][0x210] ;  /* 0x00008400ff047b82 */ /* 0x000e640000000a00 */
[----:B-1----:R-:W-:-:S04]  /*2a80*/  LEA R2, R4, R2, 0x2 ;  /* 0x0000000204027211 */ /* 0x002fc800078e10ff */
[----:B------:R-:W-:-:S13]  /*2a90*/  ISETP.GE.AND P0, PT, R2, R5, PT ;  /* 0x000000050200720c */ /* 0x000fda0003f06270 */
[----:B------:R-:W-:Y:S05]  /*2aa0*/  @!P0 BRA `(.L_x_27682) ;  /* 0xffffffd800388947 */ /* 0x000fea000383ffff */
[----:B------:R-:W-:Y:S05]  /*2ab0*/  EXIT ;  /* 0x000000000000794d */ /* 0x000fea0003800000 */
.L_x_27679:
        /* <DEDUP_REMOVED lines=8> */
.L_x_27684:
[----:B------:R-:W-:Y:S05]  /*2b40*/  BSYNC B0 ;  /* 0x0000000000007941 */ /* 0x000fea0003800000 */
.L_x_27683:
        /* <DEDUP_REMOVED lines=10> */
.L_x_27685:
[----:B------:R-:W-:Y:S01]  /*2bf0*/  HFMA2.MMA R121, -RZ, RZ, 0, 2.384185791015625e-07 ;  /* 0x00000004ff797435 */ /* 0x000fe200000001ff */
[----:B------:R-:W-:-:S05]  /*2c00*/  MOV R3, R118 ;  /* 0x0000007600037202 */ /* 0x000fca0000000f00 */
[----:B------:R-:W-:-:S05]  /*2c10*/  FADD.FTZ R113, R112, R3 ;  /* 0x0000000370717221 */ /* 0x000fca0000010000 */
[----:B------:R-:W-:-:S07]  /*2c20*/  MOV R120, R113 ;  /* 0x0000007100787202 */ /* 0x000fce0000000f00 */
[----:B------:R-:W-:Y:S05]  /*2c30*/  WARPSYNC.COLLECTIVE R119, `(.L_x_27686) ;  /* 0x0000000077087348 */ /* 0x000fea0003c00000 */
[----:B------:R0:W1:Y:S02]  /*2c40*/  SHFL.BFLY P1, R118, R120, R121, R122 ;  /* 0x0c00007978767389 */ /* 0x000064000002007a */
[----:B01----:R-:W-:Y:S01]  /*2c50*/  ENDCOLLECTIVE ;  /* 0x000000000000791b */ /* 0x003fe20003800000 */
.L_x_27686:
[----:B------:R-:W-:Y:S01]  /*2c60*/  HFMA2.MMA R121, -RZ, RZ, 0, 4.76837158203125e-07 ;  /* 0x00000008ff797435 */ /* 0x000fe200000001ff */
[----:B------:R-:W-:-:S05]  /*2c70*/  MOV R116, R118 ;  /* 0x0000007600747202 */ /* 0x000fca0000000f00 */
[----:B------:R-:W-:-:S05]  /*2c80*/  FADD.FTZ R116, R113, R116 ;  /* 0x0000007471747221 */ /* 0x000fca0000010000 */
[----:B------:R-:W-:-:S07]  /*2c90*/  MOV R120, R116 ;  /* 0x0000007400787202 */ /* 0x000fce0000000f00 */
[----:B------:R-:W-:Y:S05]  /*2ca0*/  WARPSYNC.COLLECTIVE R119, `(.L_x_27687) ;  /* 0x0000000077087348 */ /* 0x000fea0003c00000 */
[----:B------:R0:W1:Y:S02]  /*2cb0*/  SHFL.BFLY P1, R118, R120, R121, R122 ;  /* 0x0c00007978767389 */ /* 0x000064000002007a */
[----:B01----:R-:W-:Y:S01]  /*2cc0*/  ENDCOLLECTIVE ;  /* 0x000000000000791b */ /* 0x003fe20003800000 */
.L_x_27687:
[----:B------:R-:W-:Y:S01]  /*2cd0*/  HFMA2.MMA R121, -RZ, RZ, 0, 9.5367431640625e-07 ;  /* 0x00000010ff797435 */ /* 0x000fe200000001ff */
[----:B------:R-:W-:-:S05]  /*2ce0*/  MOV R3, R118 ;  /* 0x0000007600037202 */ /* 0x000fca0000000f00 */
[----:B------:R-:W-:-:S05]  /*2cf0*/  FADD.FTZ R115, R116, R3 ;  /* 0x0000000374737221 */ /* 0x000fca0000010000 */
[----:B------:R-:W-:-:S07]  /*2d00*/  MOV R120, R115 ;  /* 0x0000007300787202 */ /* 0x000fce0000000f00 */
[----:B------:R-:W-:Y:S05]  /*2d10*/  WARPSYNC.COLLECTIVE R119, `(.L_x_27688) ;  /* 0x0000000077087348 */ /* 0x000fea0003c00000 */
[----:B------:R0:W1:Y:S02]  /*2d20*/  SHFL.BFLY P1, R118, R120, R121, R122 ;  /* 0x0c00007978767389 */ /* 0x000064000002007a */
[----:B01----:R-:W-:Y:S01]  /*2d30*/  ENDCOLLECTIVE ;  /* 0x000000000000791b */ /* 0x003fe20003800000 */
.L_x_27688:
        /* <DEDUP_REMOVED lines=71> */
.L_x_27689:
[----:B------:R-:W-:Y:S01]  /*31b0*/  HFMA2.MMA R121, -RZ, RZ, 0, 1.1920928955078125e-07 ;  /* 0x00000002ff797435 */ /* 0x000fe200000001ff */
[----:B------:R-:W-:-:S05]  /*31c0*/  MOV R112, R118 ;  /* 0x0000007600707202 */ /* 0x000fca0000000f00 */
[----:B------:R-:W-:-:S05]  /*31d0*/  FADD.FTZ R112, R3, R112 ;  /* 0x0000007003707221 */ /* 0x000fca0000010000 */
[----:B------:R-:W-:-:S07]  /*31e0*/  MOV R120, R112 ;  /* 0x0000007000787202 */ /* 0x000fce0000000f00 */
[----:B------:R-:W-:Y:S05]  /*31f0*/  WARPSYNC.COLLECTIVE R119, `(.L_x_27690) ;  /* 0x0000000077087348 */ /* 0x000fea0003c00000 */
[----:B------:R0:W1:Y:S02]  /*3200*/  SHFL.BFLY P1, R118, R120, R121, R122 ;  /* 0x0c00007978767389 */ /* 0x000064000002007a */
[----:B01----:R-:W-:Y:S01]  /*3210*/  ENDCOLLECTIVE ;  /* 0x000000000000791b */ /* 0x003fe20003800000 */
.L_x_27690:
[----:B------:R-:W-:Y:S01]  /*3220*/  HFMA2.MMA R121, -RZ, RZ, 0, 2.384185791015625e-07 ;  /* 0x00000004ff797435 */ /* 0x000fe200000001ff */
[----:B------:R-:W-:-:S05]  /*3230*/  MOV R113, R118 ;  /* 0x0000007600717202 */ /* 0x000fca0000000f00 */
[----:B------:R-:W-:-:S05]  /*3240*/  FADD.FTZ R113, R112, R113 ;  /* 0x0000007170717221 */ /* 0x000fca0000010000 */
[----:B------:R-:W-:-:S07]  /*3250*/  MOV R120, R113 ;  /* 0x0000007100787202 */ /* 0x000fce0000000f00 */
[----:B------:R-:W-:Y:S05]  /*3260*/  WARPSYNC.COLLECTIVE R119, `(.L_x_27691) ;  /* 0x0000000077087348 */ /* 0x000fea0003c00000 */
[----:B------:R0:W1:Y:S02]  /*3270*/  SHFL.BFLY P1, R118, R120, R121, R122 ;  /* 0x0c00007978767389 */ /* 0x000064000002007a */
[----:B01----:R-:W-:Y:S01]  /*3280*/  ENDCOLLECTIVE ;  /* 0x000000000000791b */ /* 0x003fe20003800000 */
.L_x_27691:
[----:B------:R-:W-:Y:S01]  /*3290*/  HFMA2.MMA R121, -RZ, RZ, 0, 4.76837158203125e-07 ;  /* 0x00000008ff797435 */ /* 0x000fe200000001ff */
[----:B------:R-:W-:-:S05]  /*32a0*/  MOV R114, R118 ;  /* 0x0000007600727202 */ /* 0x000fca0000000f00 */
[----:B------:R-:W-:-:S05]  /*32b0*/  FADD.FTZ R114, R113, R114 ;  /* 0x0000007271727221 */ /* 0x000fca0000010000 */
[----:B------:R-:W-:-:S07]  /*32c0*/  MOV R120, R114 ;  /* 0x0000007200787202 */ /* 0x000fce0000000f00 */
[----:B------:R-:W-:Y:S05]  /*32d0*/  WARPSYNC.COLLECTIVE R119, `(.L_x_27692) ;  /* 0x0000000077087348 */ /* 0x000fea0003c00000 */
[----:B------:R0:W1:Y:S02]  /*32e0*/  SHFL.BFLY P1, R118, R120, R121, R122 ;  /* 0x0c00007978767389 */ /* 0x000064000002007a */
[----:B01----:R-:W-:Y:S01]  /*32f0*/  ENDCOLLECTIVE ;  /* 0x000000000000791b */ /* 0x003fe20003800000 */
.L_x_27692:
[----:B------:R-:W-:Y:S01]  /*3300*/  HFMA2.MMA R121, -RZ, RZ, 0, 9.5367431640625e-07 ;  /* 0x00000010ff797435 */ /* 0x000fe200000001ff */
[----:B------:R-:W-:-:S05]  /*3310*/  MOV R115, R118 ;  /* 0x0000007600737202 */ /* 0x000fca0000000f00 */
[----:B------:R-:W-:-:S05]  /*3320*/  FADD.FTZ R115, R114, R115 ;  /* 0x0000007372737221 */ /* 0x000fca0000010000 */
[----:B------:R-:W-:-:S07]  /*3330*/  MOV R120, R115 ;  /* 0x0000007300787202 */ /* 0x000fce0000000f00 */
[----:B------:R-:W-:Y:S05]  /*3340*/  WARPSYNC.COLLECTIVE R119, `(.L_x_27693) ;  /* 0x0000000077087348 */ /* 0x000fea0003c00000 */
[----:B------:R0:W1:Y:S02]  /*3350*/  SHFL.BFLY P1, R118, R120, R121, R122 ;  /* 0x0c00007978767389 */ /* 0x000064000002007a */
[----:B01----:R-:W-:Y:S01]  /*3360*/  ENDCOLLECTIVE ;  /* 0x000000000000791b */ /* 0x003fe20003800000 */
.L_x_27693:
[----:B------:R-:W-:Y:S01]  /*3370*/  MOV R116, R118 ;  /* 0x0000007600747202 */ /* 0x000fe20000000f00 */
[----:B------:R-:W-:Y:S06]  /*3380*/  BRA `(.L_x_27694) ;  /* 0xffffffec00787947 */ /* 0x000fec000383ffff */
.L_x_27695:
        /* <DEDUP_REMOVED lines=15> */
.L_x_30561:


//--------------------- .text._ZN10layer_norm13ln_fwd_kernelINS_13Kernel_traitsIfffffjLj1024ELj1ELj4ELj1ELj16ENS_18Kernel_traits_baseILj1024EfffffjLj128EEEEELb0ELb1ELb0ELb0EEEvNS_9FwdParamsE --------------------------
	.section	.text._ZN10layer_norm13ln_fwd_kernelINS_13Kernel_traitsIfffffjLj1024ELj1ELj4ELj1ELj16ENS_18Kernel_traits_baseILj1024EfffffjLj128EEEEELb0ELb1ELb0ELb0EEEvNS_9FwdParamsE,"ax",@progbits
	.align	128
        .global         _ZN10layer_norm13ln_fwd_kernelINS_13Kernel_traitsIfffffjLj1024ELj1ELj4ELj1ELj16ENS_18Kernel_traits_baseILj1024EfffffjLj128EEEEELb0ELb1ELb0ELb0EEEvNS_9FwdParamsE
        .type           _ZN10layer_norm13ln_fwd_kernelINS_13Kernel_traitsIfffffjLj1024ELj1ELj4ELj1ELj16ENS_18Kernel_traits_baseILj1024EfffffjLj128EEEEELb0ELb1ELb0ELb0EEEvNS_9FwdParamsE,@function
        .size           _ZN10layer_norm13ln_fwd_kernelINS_13Kernel_traitsIfffffjLj1024ELj1ELj4ELj1ELj16ENS_18Kernel_traits_baseILj1024EfffffjLj128EEEEELb0ELb1ELb0ELb0EEEvNS_9FwdParamsE,(.L_x_30562 - _ZN10layer_norm13ln_fwd_kernelINS_13Kernel_traitsIfffffjLj1024ELj1ELj4ELj1ELj16ENS_18Kernel_traits_baseILj1024EfffffjLj128EEEEELb0ELb1ELb0ELb0EEEvNS_9FwdParamsE)
        .other          _ZN10layer_norm13ln_fwd_kernelINS_13Kernel_traitsIfffffjLj1024ELj1ELj4ELj1ELj16ENS_18Kernel_traits_baseILj1024EfffffjLj128EEEEELb0ELb1ELb0ELb0EEEvNS_9FwdParamsE,@"STO_CUDA_ENTRY STV_DEFAULT"
_ZN10layer_norm13ln_fwd_kernelINS_13Kernel_traitsIfffffjLj1024ELj1ELj4ELj1ELj16ENS_18Kernel_traits_baseILj1024EfffffjLj128EEEEELb0ELb1ELb0ELb0EEEvNS_9FwdParamsE:
.text._ZN10layer_norm13ln_fwd_kernelINS_13Kernel_traitsIfffffjLj1024ELj1ELj4ELj1ELj16ENS_18Kernel_traits_baseILj1024EfffffjLj128EEEEELb0ELb1ELb0ELb0EEEvNS_9FwdParamsE:
        /* <DEDUP_REMOVED lines=23> */
[----:B------:R-:W-:Y:S01]  /*0170*/  ISETP.NE.U32.AND P1, PT, RZ, UR6, PT ;  /* 0x00000006ff007c0c */ /* 0x000fe2000bf25070 */
[----:B------:R-:W-:Y:S01]  /*0180*/  ULDC.64 UR8, c[0x0][0x278] ;  /* 0x00009e0000087ab9 */ /* 0x000fe20000000a00 */
[----:B------:R-:W-:Y:S02]  /*0190*/  CS2R R102, SRZ ;  /* 0x0000000000667805 */ /* 0x000fe4000001ff00 */
[----:B------:R-:W-:Y:S02]  /*01a0*/  CS2R R100, SRZ ;  /* 0x0000000000647805 */ /* 0x000fe4000001ff00 */
[----:B------:R-:W-:-:S13]  /*01b0*/  ISETP.NE.AND.EX P1, PT, RZ, UR7, PT, P1 ;  /* 0x00000007ff007c0c */ /* 0x000fda000bf25310 */
[----:B------:R-:W-:-:S04]  /*01c0*/  @P1 LEA R2, P2, R7, UR6, 0x4 ;  /* 0x0000000607021c11 */ /* 0x000fc8000f8420ff */
[C---:B------:R-:W-:Y:S02]  /*01d0*/  @P1 LEA.HI.X R3, R7.reuse, UR7, RZ, 0x4, P2 ;  /* 0x0000000707031c11 */ /* 0x040fe400090f24ff */
[C---:B------:R-:W-:Y:S01]  /*01e0*/  LEA R92, P2, R7.reuse, UR8, 0x4 ;  /* 0x00000008075c7c11 */ /* 0x040fe2000f8420ff */
[C---:B0-----:R-:W-:Y:S02]  /*01f0*/  IMAD.WIDE.U32 R96, R7.reuse, 0x10, R96 ;  /* 0x0000001007607825 */ /* 0x041fe400078e0060 */
[----:B------:R0:W5:Y:S01]  /*0200*/  @P1 LDG.E.128 R100, desc[UR4][R2.64] ;  /* 0x0000000402641981 */ /* 0x000162000c1e1d00 */
[----:B------:R-:W-:-:S03]  /*0210*/  LEA.HI.X R93, R7, UR9, RZ, 0x4, P2 ;  /* 0x00000009075d7c11 */ /* 0x000fc600090f24ff */
[----:B------:R-:W5:Y:S04]  /*0220*/  LDG.E.128 R96, desc[UR4][R96.64] ;  /* 0x0000000460607981 */ /* 0x000f68000c1e1d00 */
[----:B------:R-:W5:Y:S01]  /*0230*/  LDG.E.128 R92, desc[UR4][R92.64] ;  /* 0x000000045c5c7981 */ /* 0x000f62000c1e1d00 */
[----:B0-----:R-:W-:-:S07]  /*0240*/  LOP3.LUT R7, R7, 0x20, RZ, 0xfc, !PT ;  /* 0x0000002007077812 */ /* 0x001fce00078efcff */
.L_x_27697:
[----:B------:R-:W-:Y:S05]  /*0250*/  BSYNC B0 ;  /* 0x0000000000007941 */ /* 0x000fea0003800000 */
.L_x_27696:
[----:B------:R-:W-:Y:S04]  /*0260*/  BSSY B0, `(.L_x_27698) ;  /* 0x0000012000007945 */ /* 0x000fe80003800000 */
[----:B------:R-:W-:Y:S05]  /*0270*/  @!P6 BRA `(.L_x_27699) ;  /* 0x000000000040e947 */ /* 0x000fea0003800000 */
        /* <DEDUP_REMOVED lines=13> */
[----:B------:R0:W5:Y:S04]  /*0350*/  LDG.E.128 R84, desc[UR4][R4.64] ;  /* 0x0000000404547981 */ /* 0x000168000c1e1d00 */
[----:B------:R-:W5:Y:S01]  /*0360*/  LDG.E.128 R80, desc[UR4][R80.64] ;  /* 0x0000000450507981 */ /* 0x000f62000c1e1d00 */
[----:B------:R-:W-:-:S07]  /*0370*/  IADD3 R7, R7, 0x20, RZ ;  /* 0x0000002007077810 */ /* 0x000fce0007ffe0ff */
.L_x_27699:
[----:B------:R-:W-:Y:S05]  /*0380*/  BSYNC B0 ;  /* 0x0000000000007941 */ /* 0x000fea0003800000 */
.L_x_27698:
        /* <DEDUP_REMOVED lines=18> */
.L_x_27701:
[----:B------:R-:W-:Y:S05]  /*04b0*/  BSYNC B0 ;  /* 0x0000000000007941 */ /* 0x000fea0003800000 */
.L_x_27700:
        /* <DEDUP_REMOVED lines=18> */
.L_x_27703:
[----:B------:R-:W-:Y:S05]  /*05e0*/  BSYNC B0 ;  /* 0x0000000000007941 */ /* 0x000fea0003800000 */
.L_x_27702:
        /* <DEDUP_REMOVED lines=18> */
.L_x_27705:
[----:B------:R-:W-:Y:S05]  /*0710*/  BSYNC B0 ;  /* 0x0000000000007941 */ /* 0x000fea0003800000 */
.L_x_27704:
[----:B------:R-:W-:Y:S01]  /*0720*/  ISETP.GE.U32.AND P1, PT, R0, 0xc0, PT ;  /* 0x000000c00000780c */ /* 0x000fe20003f26070 */
[----:B------:R-:W-:Y:S03]  /*0730*/  BSSY B0, `(.L_x_27706) ;  /* 0x0000013000007945 */ /* 0x000fe60003800000 */
[----:B0123--:R-:W-:-:S09]  /*0740*/  P2R R2, PR, RZ, 0x2 ;  /* 0x00000002ff027803 */ /* 0x00ffd20000000000 */
[----:B------:R-:W-:Y:S05]  /*0750*/  @!P1 BRA `(.L_x_27707) ;  /* 0x0000000000409947 */ /* 0x000fea0003800000 */
[----:B------:R-:W-:Y:S01]  /*0760*/  ULDC.64 UR8, c[0x0][0x278] ;  /* 0x00009e0000087ab9 */ /* 0x000fe20000000a00 */
[----:B------:R-:W0:Y:S01]  /*0770*/  LDC.64 R4, c[0x0][0x260] ;  /* 0x00009800ff047b82 */ /* 0x000e220000000a00 */
[C---:B------:R-:W-:Y:S01]  /*0780*/  LEA R32, P1, R7.reuse, UR8, 0x4 ;  /* 0x0000000807207c11 */ /* 0x040fe2000f8220ff */
[----:B------:R-:W-:Y:S01]  /*0790*/  ULDC.64 UR6, c[0x0][0x2c8] ;  /* 0x0000b20000067ab9 */ /* 0x000fe20000000a00 */
[----:B------:R-:W-:Y:S02]  /*07a0*/  CS2R R42, SRZ ;  /* 0x00000000002a7805 */ /* 0x000fe4000001ff00 */
[----:B------:R-:W-:Y:S02]  /*07b0*/  CS2R R40, SRZ ;  /* 0x0000000000287805 */ /* 0x000fe4000001ff00 */
[----:B------:R-:W-:Y:S02]  /*07c0*/  LEA.HI.X R33, R7, UR9, RZ, 0x4, P1 ;  /* 0x0000000907217c11 */ /* 0x000fe400088f24ff */
[----:B------:R-:W-:-:S04]  /*07d0*/  ISETP.NE.U32.AND P1, PT, RZ, UR6, PT ;  /* 0x00000006ff007c0c */ /* 0x000fc8000bf25070 */
[----:B------:R-:W-:Y:S01]  /*07e0*/  ISETP.NE.AND.EX P1, PT, RZ, UR7, PT, P1 ;  /* 0x00000007ff007c0c */ /* 0x000fe2000bf25310 */
[----:B------:R-:W5:-:S12]  /*07f0*/  LDG.E.128 R32, desc[UR4][R32.64] ;  /* 0x0000000420207981 */ /* 0x000f58000c1e1d00 */
[C---:B------:R-:W-:Y:S01]  /*0800*/  @P1 LEA R2, P2, R7.reuse, UR6, 0x4 ;  /* 0x0000000607021c11 */ /* 0x040fe2000f8420ff */
[----:B0-----:R-:W-:-:S03]  /*0810*/  IMAD.WIDE.U32 R4, R7, 0x10, R4 ;  /* 0x0000001007047825 */ /* 0x001fc600078e0004 */
[C---:B------:R-:W-:Y:S02]  /*0820*/  @P1 LEA.HI.X R3, R7.reuse, UR7, RZ, 0x4, P2 ;  /* 0x0000000707031c11 */ /* 0x040fe400090f24ff */
[----:B------:R0:W5:Y:S04]  /*0830*/  LDG.E.128 R36, desc[UR4][R4.64] ;  /* 0x0000000404247981 */ /* 0x000168000c1e1d00 */
[----:B------:R0:W5:Y:S01]  /*0840*/  @P1 LDG.E.128 R40, desc[UR4][R2.64] ;  /* 0x0000000402281981 */ /* 0x000162000c1e1d00 */
[----:B------:R-:W-:-:S07]  /*0850*/  IADD3 R7, R7, 0x20, RZ ;  /* 0x0000002007077810 */ /* 0x000fce0007ffe0ff */
.L_x_27707:
[----:B------:R-:W-:Y:S05]  /*0860*/  BSYNC B0 ;  /* 0x0000000000007941 */ /* 0x000fea0003800000 */
.L_x_27706:
[----:B------:R-:W-:Y:S01]  /*0870*/  ISETP.GE.U32.AND P1, PT, R0, 0xe0, PT ;  /* 0x000000e00000780c */ /* 0x000fe20003f26070 */
[----:B------:R-:W-:Y:S01]  /*0880*/  BSSY B0, `(.L_x_27708) ;  /* 0x0000015000007945 */ /* 0x000fe20003800000 */
[----:B0-----:R-:W-:-:S04]  /*0890*/  SHF.R.U32.HI R2, RZ, 0x5, R6 ;  /* 0x00000005ff027819 */ /* 0x001fc80000011606 */
[----:B------:R-:W-:Y:S02]  /*08a0*/  LEA R6, R9, R2, 0x2 ;  /* 0x0000000209067211 */ /* 0x000fe400078e10ff */
[----:B------:R-:W-:-:S05]  /*08b0*/  P2R R2, PR, RZ, 0x2 ;  /* 0x00000002ff027803 */ /* 0x000fca0000000000 */
[----:B------:R-:W-:Y:S05]  /*08c0*/  @!P1 BRA `(.L_x_27709) ;  /* 0x0000000000409947 */ /* 0x000fea0003800000 */
[----:B------:R-:W-:Y:S01]  /*08d0*/  ULDC.64 UR6, c[0x0][0x278] ;  /* 0x00009e0000067ab9 */ /* 0x000fe20000000a00 */
[----:B------:R-:W0:Y:S01]  /*08e0*/  LDC.64 R4, c[0x0][0x260] ;  /* 0x00009800ff047b82 */ /* 0x000e220000000a00 */
[C---:B------:R-:W-:Y:S02]  /*08f0*/  LEA R20, P1, R7.reuse, UR6, 0x4 ;  /* 0x0000000607147c11 */ /* 0x040fe4000f8220ff */
[----:B------:R-:W-:Y:S02]  /*0900*/  CS2R R30, SRZ ;  /* 0x00000000001e7805 */ /* 0x000fe4000001ff00 */
[----:B------:R-:W-:Y:S02]  /*0910*/  CS2R R28, SRZ ;  /* 0x00000000001c7805 */ /* 0x000fe4000001ff00 */
[----:B------:R-:W-:Y:S01]  /*0920*/  LEA.HI.X R21, R7, UR7, RZ, 0x4, P1 ;  /* 0x0000000707157c11 */ /* 0x000fe200088f24ff */
[----:B------:R-:W-:Y:S02]  /*0930*/  ULDC.64 UR6, c[0x0][0x2c8] ;  /* 0x0000b20000067ab9 */ /* 0x000fe40000000a00 */
[----:B------:R-:W-:-:S03]  /*0940*/  ISETP.NE.U32.AND P1, PT, RZ, UR6, PT ;  /* 0x00000006ff007c0c */ /* 0x000fc6000bf25070 */
[----:B------:R-:W5:Y:S01]  /*0950*/  LDG.E.128 R20, desc[UR4][R20.64] ;  /* 0x0000000414147981 */ /* 0x000f62000c1e1d00 */
[----:B------:R-:W-:-:S13]  /*0960*/  ISETP.NE.AND.EX P1, PT, RZ, UR7, PT, P1 ;  /* 0x00000007ff007c0c */ /* 0x000fda000bf25310 */
[C---:B------:R-:W-:Y:S01]  /*0970*/  @P1 LEA R2, P2, R7.reuse, UR6, 0x4 ;  /* 0x0000000607021c11 */ /* 0x040fe2000f8420ff */
[----:B0-----:R-:W-:-:S03]  /*0980*/  IMAD.WIDE.U32 R4, R7, 0x10, R4 ;  /* 0x0000001007047825 */ /* 0x001fc600078e0004 */
[C---:B------:R-:W-:Y:S02]  /*0990*/  @P1 LEA.HI.X R3, R7.reuse, UR7, RZ, 0x4, P2 ;  /* 0x0000000707031c11 */ /* 0x040fe400090f24ff */
[----:B------:R0:W5:Y:S04]  /*09a0*/  LDG.E.128 R24, desc[UR4][R4.64] ;  /* 0x0000000404187981 */ /* 0x000168000c1e1d00 */
[----:B------:R0:W5:Y:S01]  /*09b0*/  @P1 LDG.E.128 R28, desc[UR4][R2.64] ;  /* 0x00000004021c1981 */ /* 0x000162000c1e1d00 */
[----:B------:R-:W-:-:S07]  /*09c0*/  IADD3 R7, R7, 0x20, RZ ;  /* 0x0000002007077810 */ /* 0x000fce0007ffe0ff */
.L_x_27709:
[----:B------:R-:W-:Y:S05]  /*09d0*/  BSYNC B0 ;  /* 0x0000000000007941 */ /* 0x000fea0003800000 */
.L_x_27708:
[----:B------:R-:W-:Y:S01]  /*09e0*/  ISETP.GE.U32.AND P1, PT, R0, 0x100, PT ;  /* 0x000001000000780c */ /* 0x000fe20003f26070 */
[----:B------:R-:W-:Y:S03]  /*09f0*/  BSSY B0, `(.L_x_27710) ;  /* 0x0000012000007945 */ /* 0x000fe60003800000 */
[----:B0-----:R-:W-:-:S09]  /*0a00*/  P2R R2, PR, RZ, 0x2 ;  /* 0x00000002ff027803 */ /* 0x001fd20000000000 */
        /* <DEDUP_REMOVED lines=13> */
[----:B------:R-:W-:-:S03]  /*0ae0*/  @P1 LEA.HI.X R3, R7, UR7, RZ, 0x4, P2 ;  /* 0x0000000707031c11 */ /* 0x000fc600090f24ff */
[----:B------:R-:W5:Y:S04]  /*0af0*/  LDG.E.128 R12, desc[UR4][R12.64] ;  /* 0x000000040c0c7981 */ /* 0x000f68000c1e1d00 */
[----:B------:R0:W5:Y:S02]  /*0b00*/  @P1 LDG.E.128 R16, desc[UR4][R2.64] ;  /* 0x0000000402101981 */ /* 0x000164000c1e1d00 */
.L_x_27711:
[----:B------:R-:W-:Y:S05]  /*0b10*/  BSYNC B0 ;  /* 0x0000000000007941 */ /* 0x000fea0003800000 */
.L_x_27710:
[----:B------:R-:W-:Y:S02]  /*0b20*/  ULDC UR6, c[0x0][0x214] ;  /* 0x0000850000067ab9 */ /* 0x000fe40000000800 */
[----:B------:R-:W-:-:S13]  /*0b30*/  ISETP.GE.AND P1, PT, R6, UR6, PT ;  /* 0x0000000606007c0c */ /* 0x000fda000bf26270 */
[----:B------:R-:W-:Y:S05]  /*0b40*/  @P1 EXIT ;  /* 0x000000000000194d */ /* 0x000fea0003800000 */
[----:B------:R-:W-:Y:S01]  /*0b50*/  ULDC.64 UR8, c[0x0][0x270] ;  /* 0x00009c0000087ab9 */ /* 0x000fe20000000a00 */
[----:B------:R-:W-:Y:S01]  /*0b60*/  ULDC.U8 UR6, c[0x0][0x2a0] ;  /* 0x0000a80000067ab9 */ /* 0x000fe20000000000 */
[----:B------:R-:W-:Y:S01]  /*0b70*/  ISETP.NE.U32.AND P1, PT, RZ, UR8, PT ;  /* 0x00000008ff007c0c */ /* 0x000fe2000bf25070 */
[----:B------:R-:W-:Y:S01]  /*0b80*/  ULDC UR12, c[0x0][0x218] ;  /* 0x00008600000c7ab9 */ /* 0x000fe20000000800 */
[----:B0-----:R-:W-:Y:S01]  /*0b90*/  MOV R2, R6 ;  /* 0x0000000600027202 */ /* 0x001fe20000000f00 */
[----:B------:R-:W-:Y:S01]  /*0ba0*/  ULDC UR7, c[0x0][0x2d8] ;  /* 0x0000b60000077ab9 */ /* 0x000fe20000000800 */
[----:B------:R-:W-:Y:S01]  /*0bb0*/  ISETP.NE.AND.EX P1, PT, RZ, UR9, PT, P1 ;  /* 0x00000009ff007c0c */ /* 0x000fe2000bf25310 */
[----:B------:R-:W-:Y:S01]  /*0bc0*/  ULDC.64 UR8, c[0x0][0x230] ;  /* 0x00008c0000087ab9 */ /* 0x000fe20000000a00 */
[----:B------:R-:W-:Y:S02]  /*0bd0*/  ULDC.64 UR10, c[0x0][0x238] ;  /* 0x00008e00000a7ab9 */ /* 0x000fe40000000a00 */
[----:B------:R-:W-:-:S02]  /*0be0*/  P2R R143, PR, RZ, 0x2 ;  /* 0x00000002ff8f7803 */ /* 0x000fc40000000000 */
[----:B------:R-:W-:-:S04]  /*0bf0*/  ISETP.NE.AND P1, PT, RZ, UR6, PT ;  /* 0x00000006ff007c0c */ /* 0x000fc8000bf25270 */
[----:B------:R-:W-:-:S09]  /*0c00*/  P2R R140, PR, RZ, 0x2 ;  /* 0x00000002ff8c7803 */ /* 0x000fd20000000000 */
.L_x_27745:
[----:B------:R-:W-:Y:S01]  /*0c10*/  ISETP.NE.AND P1, PT, R143, RZ, PT ;  /* 0x000000ff8f00720c */ /* 0x000fe20003f25270 */
[----:B------:R-:W-:Y:S01]  /*0c20*/  HFMA2.MMA R3, -RZ, RZ, 1.875, 0 ;  /* 0x3f800000ff037435 */ /* 0x000fe200000001ff */
[----:B------:R-:W0:Y:S11]  /*0c30*/  S2R R4, SR_TID.X ;  /* 0x0000000000047919 */ /* 0x000e360000002100 */
[----:B------:R-:W1:Y:S02]  /*0c40*/  @P1 LDC.64 R6, c[0x0][0x270] ;  /* 0x00009c00ff061b82 */ /* 0x000e640000000a00 */
[----:B-1----:R-:W-:-:S05]  /*0c50*/  @P1 IMAD.WIDE R6, R2, 0x4, R6 ;  /* 0x0000000402061825 */ /* 0x002fca00078e0206 */
[----:B-----5:R1:W5:Y:S01]  /*0c60*/  @P1 LDG.E R3, desc[UR4][R6.64] ;  /* 0x0000000406031981 */ /* 0x020362000c1e1900 */
        /* <DEDUP_REMOVED lines=15> */
[----:B------:R-:W2:Y:S04]  /*0d60*/  @P1 LDG.E.128 R104, desc[UR4][R146.64] ;  /* 0x0000000492681981 */ /* 0x000ea8000c1e1d00 */
[----:B------:R-:W3:Y:S01]  /*0d70*/  LDG.E.128 R108, desc[UR4][R144.64] ;  /* 0x00000004906c7981 */ /* 0x000ee2000c1e1d00 */
[----:B------:R-:W-:Y:S02]  /*0d80*/  ISETP.NE.U32.AND P1, PT, RZ, UR8, PT ;  /* 0x00000008ff007c0c */ /* 0x000fe4000bf25070 */
[----:B------:R-:W-:Y:S02]  /*0d90*/  LEA.HI.X R7, R142, UR11, RZ, 0x4, P2 ;  /* 0x0000000b8e077c11 */ /* 0x000fe400090f24ff */
        /* <DEDUP_REMOVED lines=13> */
[----:B------:R0:W-:Y:S01]  /*0e70*/  STG.E.128 desc[UR4][R6.64], R108 ;  /* 0x0000006c06007986 */ /* 0x0001e2000c101d04 */
[----:B------:R-:W-:-:S07]  /*0e80*/  IADD3 R5, R142, 0x20, RZ ;  /* 0x000000208e057810 */ /* 0x000fce0007ffe0ff */
.L_x_27713:
[----:B------:R-:W-:Y:S05]  /*0e90*/  BSYNC B0 ;  /* 0x0000000000007941 */ /* 0x000fea0003800000 */
.L_x_27712:
        /* <DEDUP_REMOVED lines=29> */
.L_x_27715:
[----:B------:R-:W-:Y:S05]  /*1070*/  BSYNC B0 ;  /* 0x0000000000007941 */ /* 0x000fea0003800000 */
.L_x_27714:
        /* <DEDUP_REMOVED lines=29> */
.L_x_27717:
[----:B------:R-:W-:Y:S05]  /*1250*/  BSYNC B0 ;  /* 0x0000000000007941 */ /* 0x000fea0003800000 */
.L_x_27716:
        /* <DEDUP_REMOVED lines=29> */
.L_x_27719:
[----:B------:R-:W-:Y:S05]  /*1430*/  BSYNC B0 ;  /* 0x0000000000007941 */ /* 0x000fea0003800000 */
.L_x_27718:
        /* <DEDUP_REMOVED lines=29> */
.L_x_27721:
[----:B------:R-:W-:Y:S05]  /*1610*/  BSYNC B0 ;  /* 0x0000000000007941 */ /* 0x000fea0003800000 */
.L_x_27720:
        /* <DEDUP_REMOVED lines=29> */
.L_x_27723:
[----:B------:R-:W-:Y:S05]  /*17f0*/  BSYNC B0 ;  /* 0x0000000000007941 */ /* 0x000fea0003800000 */
.L_x_27722:
        /* <DEDUP_REMOVED lines=29> */
.L_x_27725:
[----:B------:R-:W-:Y:S05]  /*19d0*/  BSYNC B0 ;  /* 0x0000000000007941 */ /* 0x000fea0003800000 */
.L_x_27724:
        /* <DEDUP_REMOVED lines=28> */
.L_x_27727:
[----:B------:R-:W-:Y:S05]  /*1ba0*/  BSYNC B0 ;  /* 0x0000000000007941 */ /* 0x000fea0003800000 */
.L_x_27726:
[----:B01234-:R-:W-:Y:S01]  /*1bb0*/  FADD.FTZ R6, RZ, R108 ;  /* 0x0000006cff067221 */ /* 0x01ffe20000010000 */
        /* <DEDUP_REMOVED lines=134> */
.L_x_27757:
[----:B------:R-:W-:Y:S01]  /*2420*/  FMUL.FTZ R3, R4, R4 ;  /* 0x0000000404037220 */ /* 0x000fe20000410000 */
[----:B------:R-:W-:Y:S01]  /*2430*/  ISETP.NE.AND P1, PT, R140, RZ, PT ;  /* 0x000000ff8c00720c */ /* 0x000fe20003f25270 */
[----:B------:R-:W2:Y:S01]  /*2440*/  @!P5 LDC.64 R6, c[0x0][0x250] ;  /* 0x00009400ff06db82 */ /* 0x000ea20000000a00 */
[----:B-1----:R-:W-:Y:S01]  /*2450*/  FADD.FTZ R148, R141, R146 ;  /* 0x000000928d947221 */ /* 0x002fe20000010000 */
[----:B------:R-:W-:Y:S01]  /*2460*/  BSSY B0, `(.L_x_27729) ;  /* 0x000001c000007945 */ /* 0x000fe20003800000 */
[----:B------:R-:W-:Y:S02]  /*2470*/  FSEL R146, R3, RZ, P1 ;  /* 0x000000ff03927208 */ /* 0x000fe40000800000 */
[----:B------:R-:W-:Y:S01]  /*2480*/  FFMA.FTZ R5, R148, R5, UR7 ;  /* 0x0000000794057e23 */ /* 0x000fe20008010005 */
[----:B------:R-:W-:Y:S02]  /*2490*/  FSEL R3, R4, RZ, !P1 ;  /* 0x000000ff04037208 */ /* 0x000fe40004800000 */
[----:B------:R-:W1:Y:S01]  /*24a0*/  @!P5 LDC.64 R144, c[0x0][0x258] ;  /* 0x00009600ff90db82 */ /* 0x000e620000000a00 */
[----:B------:R-:W-:-:S04]  /*24b0*/  FADD.FTZ R5, R5, R146 ;  /* 0x0000009205057221 */ /* 0x000fc80000010000 */
[----:B0-----:R-:W0:Y:S01]  /*24c0*/  MUFU.RSQ R141, R5 ;  /* 0x00000005008d7308 */ /* 0x001e220000001400 */
[----:B--2---:R-:W-:-:S05]  /*24d0*/  @!P5 IMAD.WIDE R6, R2, 0x4, R6 ;  /* 0x000000040206d825 */ /* 0x004fca00078e0206 */
[----:B------:R2:W-:Y:S01]  /*24e0*/  @!P5 STG.E desc[UR4][R6.64], R4 ;  /* 0x000000040600d986 */ /* 0x0005e2000c101904 */
[----:B-1----:R-:W-:-:S05]  /*24f0*/  @!P5 IMAD.WIDE R144, R2, 0x4, R144 ;  /* 0x000000040290d825 */ /* 0x002fca00078e0290 */
[----:B0-----:R2:W-:Y:S01]  /*2500*/  @!P5 STG.E desc[UR4][R144.64], R141 ;  /* 0x0000008d9000d986 */ /* 0x0015e2000c101904 */
[----:B------:R-:W-:Y:S05]  /*2510*/  @!P0 BRA `(.L_x_27730) ;  /* 0x0000000000408947 */ /* 0x000fea0003800000 */
[----:B--2---:R-:W0:Y:S01]  /*2520*/  LDC.64 R144, c[0x0][0x2b8] ;  /* 0x0000ae00ff907b82 */ /* 0x004e220000000a00 */
        /* <DEDUP_REMOVED lines=15> */
.L_x_27730:
[----:B------:R-:W-:Y:S05]  /*2620*/  BSYNC B0 ;  /* 0x0000000000007941 */ /* 0x000fea0003800000 */
.L_x_27729:
[----:B------:R-:W-:Y:S01]  /*2630*/  ISETP.GE.U32.AND P1, PT, R0, 0x40, PT ;  /* 0x000000400000780c */ /* 0x000fe20003f26070 */
[----:B------:R-:W-:-:S12]  /*2640*/  BSSY B0, `(.L_x_27731) ;  /* 0x0000012000007945 */ /* 0x000fd80003800000 */
[----:B------:R-:W-:Y:S05]  /*2650*/  @!P1 BRA `(.L_x_27732) ;  /* 0x0000000000409947 */ /* 0x000fea0003800000 */
[----:B0-2---:R-:W0:Y:S01]  /*2660*/  LDC.64 R4, c[0x0][0x2b8] ;  /* 0x0000ae00ff047b82 */ /* 0x005e220000000a00 */
        /* <DEDUP_REMOVED lines=13> */
[----:B------:R-:W-:-:S04]  /*2740*/  IADD3 R142, R142, 0x20, RZ ;  /* 0x000000208e8e7810 */ /* 0x000fc80007ffe0ff */
[----:B------:R1:W-:Y:S03]  /*2750*/  STG.E.128 desc[UR4][R144.64], R4 ;  /* 0x0000000490007986 */ /* 0x0003e6000c101d04 */
.L_x_27732:
[----:B------:R-:W-:Y:S05]  /*2760*/  BSYNC B0 ;  /* 0x0000000000007941 */ /* 0x000fea0003800000 */
.L_x_27731:
        /* <DEDUP_REMOVED lines=19> */
.L_x_27734:
[----:B------:R-:W-:Y:S05]  /*28a0*/  BSYNC B0 ;  /* 0x0000000000007941 */ /* 0x000fea0003800000 */
.L_x_27733:
        /* <DEDUP_REMOVED lines=19> */
.L_x_27736:
[----:B------:R-:W-:Y:S05]  /*29e0*/  BSYNC B0 ;  /* 0x0000000000007941 */ /* 0x000fea0003800000 */
.L_x_27735:
        /* <DEDUP_REMOVED lines=19> */
.L_x_27738:
[----:B------:R-:W-:Y:S05]  /*2b20*/  BSYNC B0 ;  /* 0x0000000000007941 */ /* 0x000fea0003800000 */
.L_x_27737:
        /* <DEDUP_REMOVED lines=19> */
.L_x_27740:
[----:B------:R-:W-:Y:S05]  /*2c60*/  BSYNC B0 ;  /* 0x0000000000007941 */ /* 0x000fea0003800000 */
.L_x_27739:
        /* <DEDUP_REMOVED lines=19> */
.L_x_27742:
[----:B------:R-:W-:Y:S05]  /*2da0*/  BSYNC B0 ;  /* 0x0000000000007941 */ /* 0x000fea0003800000 */
.L_x_27741:
        /* <DEDUP_REMOVED lines=18> */
.L_x_27744:
[----:B------:R-:W-:Y:S05]  /*2ed0*/  BSYNC B0 ;  /* 0x0000000000007941 */ /* 0x000fea0003800000 */
.L_x_27743:
[----:B01234-:R-:W0:Y:S02]  /*2ee0*/  LDC.64 R4, c[0x0][0x210] ;  /* 0x00008400ff047b82 */ /* 0x01fe240000000a00 */
[----:B0-----:R-:W-:-:S04]  /*2ef0*/  LEA R2, R4, R2, 0x2 ;  /* 0x0000000204027211 */ /* 0x001fc800078e10ff */
[----:B------:R-:W-:-:S13]  /*2f00*/  ISETP.GE.AND P1, PT, R2, R5, PT ;  /* 0x000000050200720c */ /* 0x000fda0003f26270 */
[----:B------:R-:W-:Y:S05]  /*2f10*/  @!P1 BRA `(.L_x_27745) ;  /* 0xffffffdc003c9947 */ /* 0x000fea000383ffff */
[----:B------:R-:W-:Y:S05]  /*2f20*/  EXIT ;  /* 0x000000000000794d */ /* 0x000fea0003800000 */
.L_x_27728:
        /* <DEDUP_REMOVED lines=8> */
.L_x_27747:
[----:B------:R-:W-:Y:S05]  /*2fb0*/  BSYNC B0 ;  /* 0x0000000000007941 */ /* 0x000fea0003800000 */
.L_x_27746:
        /* <DEDUP_REMOVED lines=9> */
.L_x_27748:
        /* <DEDUP_REMOVED lines=8> */
.L_x_27749:
[----:B------:R-:W-:Y:S01]  /*30d0*/  HFMA2.MMA R149, -RZ, RZ, 0, 4.76837158203125e-07 ;  /* 0x00000008ff957435 */ /* 0x000fe200000001ff */
[----:B------:R-:W-:-:S05]  /*30e0*/  MOV R4, R145 ;  /* 0x0000009100047202 */ /* 0x000fca0000000f00 */
[----:B------:R-:W-:-:S05]  /*30f0*/  FADD.FTZ R141, R7, R4 ;  /* 0x00000004078d7221 */ /* 0x000fca0000010000 */
[----:B------:R-:W-:-:S07]  /*3100*/  MOV R148, R141 ;  /* 0x0000008d00947202 */ /* 0x000fce0000000f00 */
[----:B------:R-:W-:Y:S05]  /*3110*/  WARPSYNC.COLLECTIVE R147, `(.L_x_27750) ;  /* 0x0000000093087348 */ /* 0x000fea0003c00000 */
[----:B------:R0:W1:Y:S02]  /*3120*/  SHFL.BFLY P6, R145, R148, R149, R150 ;  /* 0x0c00009594917389 */ /* 0x00006400000c0096 */
[----:B01----:R-:W-:Y:S01]  /*3130*/  ENDCOLLECTIVE ;  /* 0x000000000000791b */ /* 0x003fe20003800000 */
.L_x_27750:
[----:B------:R-:W-:Y:S01]  /*3140*/  HFMA2.MMA R149, -RZ, RZ, 0, 9.5367431640625e-07 ;  /* 0x00000010ff957435 */ /* 0x000fe200000001ff */
[----:B------:R-:W-:-:S05]  /*3150*/  MOV R4, R145 ;  /* 0x0000009100047202 */ /* 0x000fca0000000f00 */
[----:B------:R-:W-:-:S05]  /*3160*/  FADD.FTZ R144, R141, R4 ;  /* 0x000000048d907221 */ /* 0x000fca0000010000 */
[----:B------:R-:W-:-:S07]  /*3170*/  MOV R148, R144 ;  /* 0x0000009000947202 */ /* 0x000fce0000000f00 */
[----:B------:R-:W-:Y:S05]  /*3180*/  WARPSYNC.COLLECTIVE R147, `(.L_x_27751) ;  /* 0x0000000093087348 */ /* 0x000fea0003c00000 */
[----:B------:R0:W1:Y:S02]  /*3190*/  SHFL.BFLY P6, R145, R148, R149, R150 ;  /* 0x0c00009594917389 */ /* 0x00006400000c0096 */
[----:B01----:R-:W-:Y:S01]  /*31a0*/  ENDCOLLECTIVE ;  /* 0x000000000000791b */ /* 0x003fe20003800000 */
.L_x_27751:
        /* <DEDUP_REMOVED lines=75> */
.L_x_27752:
[----:B------:R-:W-:Y:S01]  /*3660*/  HFMA2.MMA R149, -RZ, RZ, 0, 1.1920928955078125e-07 ;  /* 0x00000002ff957435 */ /* 0x000fe200000001ff */
[----:B------:R-:W-:-:S05]  /*3670*/  MOV R6, R145 ;  /* 0x0000009100067202 */ /* 0x000fca0000000f00 */
[----:B------:R-:W-:-:S05]  /*3680*/  FADD.FTZ R6, R3, R6 ;  /* 0x0000000603067221 */ /* 0x000fca0000010000 */
[----:B------:R-:W-:-:S07]  /*3690*/  MOV R148, R6 ;  /* 0x0000000600947202 */ /* 0x000fce0000000f00 */
[----:B------:R-:W-:Y:S05]  /*36a0*/  WARPSYNC.COLLECTIVE R147, `(.L_x_27753) ;  /* 0x0000000093087348 */ /* 0x000fea0003c00000 */
[----:B------:R0:W1:Y:S02]  /*36b0*/  SHFL.BFLY P6, R145, R148, R149, R150 ;  /* 0x0c00009594917389 */ /* 0x00006400000c0096 */
[----:B01----:R-:W-:Y:S01]  /*36c0*/  ENDCOLLECTIVE ;  /* 0x000000000000791b */ /* 0x003fe20003800000 */
.L_x_27753:
[----:B------:R-:W-:Y:S01]  /*36d0*/  HFMA2.MMA R149, -RZ, RZ, 0, 2.384185791015625e-07 ;  /* 0x00000004ff957435 */ /* 0x000fe200000001ff */
[----:B------:R-:W-:-:S05]  /*36e0*/  MOV R7, R145 ;  /* 0x0000009100077202 */ /* 0x000fca0000000f00 */
[----:B------:R-:W-:-:S05]  /*36f0*/  FADD.FTZ R7, R6, R7 ;  /* 0x0000000706077221 */ /* 0x000fca0000010000 */
[----:B------:R-:W-:-:S07]  /*3700*/  MOV R148, R7 ;  /* 0x0000000700947202 */ /* 0x000fce0000000f00 */
[----:B------:R-:W-:Y:S05]  /*3710*/  WARPSYNC.COLLECTIVE R147, `(.L_x_27754) ;  /* 0x0000000093087348 */ /* 0x000fea0003c00000 */
[----:B------:R0:W1:Y:S02]  /*3720*/  SHFL.BFLY P6, R145, R148, R149, R150 ;  /* 0x0c00009594917389 */ /* 0x00006400000c0096 */
[----:B01----:R-:W-:Y:S01]  /*3730*/  ENDCOLLECTIVE ;  /* 0x000000000000791b */ /* 0x003fe20003800000 */
.L_x_27754:
[----:B------:R-:W-:Y:S01]  /*3740*/  HFMA2.MMA R149, -RZ, RZ, 0, 4.76837158203125e-07 ;  /* 0x00000008ff957435 */ /* 0x000fe200000001ff */
[----:B------:R-:W-:-:S05]  /*3750*/  MOV R144, R145 ;  /* 0x0000009100907202 */ /* 0x000fca0000000f00 */
[----:B------:R-:W-:-:S05]  /*3760*/  FADD.FTZ R144, R7, R144 ;  /* 0x0000009007907221 */ /* 0x000fca0000010000 */
[----:B------:R-:W-:-:S07]  /*3770*/  MOV R148, R144 ;  /* 0x0000009000947202 */ /* 0x000fce0000000f00 */
[----:B------:R-:W-:Y:S05]  /*3780*/  WARPSYNC.COLLECTIVE R147, `(.L_x_27755) ;  /* 0x0000000093087348 */ /* 0x000fea0003c00000 */
[----:B------:R0:W1:Y:S02]  /*3790*/  SHFL.BFLY P6, R145, R148, R149, R150 ;  /* 0x0c00009594917389 */ /* 0x00006400000c0096 */
[----:B01----:R-:W-:Y:S01]  /*37a0*/  ENDCOLLECTIVE ;  /* 0x000000000000791b */ /* 0x003fe20003800000 */
.L_x_27755:
[----:B------:R-:W-:Y:S01]  /*37b0*/  HFMA2.MMA R149, -RZ, RZ, 0, 9.5367431640625e-07 ;  /* 0x00000010ff957435 */ /* 0x000fe200000001ff */
[----:B------:R-:W-:-:S05]  /*37c0*/  MOV R141, R145 ;  /* 0x00000091008d7202 */ /* 0x000fca0000000f00 */
[----:B------:R-:W-:-:S05]  /*37d0*/  FADD.FTZ R141, R144, R141 ;  /* 0x0000008d908d7221 */ /* 0x000fca0000010000 */
[----:B------:R-:W-:-:S07]  /*37e0*/  MOV R148, R141 ;  /* 0x0000008d00947202 */ /* 0x000fce0000000f00 */
[----:B------:R-:W-:Y:S05]  /*37f0*/  WARPSYNC.COLLECTIVE R147, `(.L_x_27756) ;  /* 0x0000000093087348 */ /* 0x000fea0003c00000 */
[----:B------:R0:W1:Y:S02]  /*3800*/  SHFL.BFLY P6, R145, R148, R149, R150 ;  /* 0x0c00009594917389 */ /* 0x00006400000c0096 */
[----:B01----:R-:W-:Y:S01]  /*3810*/  ENDCOLLECTIVE ;  /* 0x000000000000791b */ /* 0x003fe20003800000 */
.L_x_27756:
[----:B------:R-:W-:Y:S01]  /*3820*/  MOV R146, R145 ;  /* 0x0000009100927202 */ /* 0x000fe20000000f00 */
[----:B------:R-:W-:Y:S06]  /*3830*/  BRA `(.L_x_27757) ;  /* 0xffffffe800f87947 */ /* 0x000fec000383ffff */
.L_x_27758:
        /* <DEDUP_REMOVED lines=12> */
.L_x_30562:


//--------------------- .text._ZN10layer_norm13ln_fwd_kernelINS_13Kernel_traitsIfffffjLj1024ELj1ELj4ELj1ELj16ENS_18Kernel_traits_baseILj1024EfffffjLj128EEEEELb0ELb1ELb0ELb1EEEvNS_9FwdParamsE --------------------------
	.section	.text._ZN10layer_norm13ln_fwd_kernelINS_13Kernel_traitsIfffffjLj1024ELj1ELj4ELj1ELj16ENS_18Kernel_traits_baseILj1024EfffffjLj128EEEEELb0ELb1ELb0ELb1EEEvNS_9FwdParamsE,"ax",@progbits
	.align	128
        .global         _ZN10layer_norm13ln_fwd_kernelINS_13Kernel_traitsIfffffjLj1024ELj1ELj4ELj1ELj16ENS_18Kernel_traits_baseILj1024EfffffjLj128EEEEELb0ELb1ELb0ELb1EEEvNS_9FwdParamsE
        .type           _ZN10layer_norm13ln_fwd_kernelINS_13Kernel_traitsIfffffjLj1024ELj1ELj4ELj1ELj16ENS_18Kernel_traits_baseILj1024EfffffjLj128EEEEELb0ELb1ELb0ELb1EEEvNS_9FwdParamsE,@function
        .size           _ZN10layer_norm13ln_fwd_kernelINS_13Kernel_traitsIfffffjLj1024ELj1ELj4ELj1ELj16ENS_18Kernel_traits_baseILj1024EfffffjLj128EEEEELb0ELb1ELb0ELb1EEEvNS_9FwdParamsE,(.L_x_30563 - _ZN10layer_norm13ln_fwd_kernelINS_13Kernel_traitsIfffffjLj1024ELj1ELj4ELj1ELj16ENS_18Kernel_traits_baseILj1024EfffffjLj128EEEEELb0ELb1ELb0ELb1EEEvNS_9FwdParamsE)
        .other          _ZN10layer_norm13ln_fwd_kernelINS_13Kernel_traitsIfffffjLj1024ELj1ELj4ELj1ELj16ENS_18Kernel_traits_baseILj1024EfffffjLj128EEEEELb0ELb1ELb0ELb1EEEvNS_9FwdParamsE,@"STO_CUDA_ENTRY STV_DEFAULT"
_ZN10layer_norm13ln_fwd_kernelINS_13Kernel_traitsIfffffjLj1024ELj1ELj4ELj1ELj16ENS_18Kernel_traits_baseILj1024EfffffjLj128EEEEELb0ELb1ELb0ELb1EEEvNS_9FwdParamsE:
.text._ZN10layer_norm13ln_fwd_kernelINS_13Kernel_traitsIfffffjLj1024ELj1ELj4ELj1ELj16ENS_18Kernel_traits_baseILj1024EfffffjLj128EEEEELb0ELb1ELb0ELb1EEEvNS_9FwdParamsE:
        /* <DEDUP_REMOVED lines=72> */
.L_x_27760:
[----:B------:R-:W-:Y:S01]  /*0480*/  ISETP.NE.U32.AND P1, PT, RZ, UR8, PT ;  /* 0x00000008ff007c0c */ /* 0x000fe2000bf25070 */
[----:B-1----:R-:W1:Y:S01]  /*0490*/  @P0 LDC.64 R6, c[0x0][0x270] ;  /* 0x00009c00ff060b82 */ /* 0x002e620000000a00 */
[----:B------:R-:W-:Y:S01]  /*04a0*/  IMAD R3, R2, UR6, RZ ;  /* 0x0000000602037c24 */ /* 0x000fe2000f8e02ff */
[----:B------:R-:W-:Y:S01]  /*04b0*/  HFMA2.MMA R147, -RZ, RZ, 1.875, 0 ;  /* 0x3f800000ff937435 */ /* 0x000fe200000001ff */
[----:B------:R-:W-:-:S03]  /*04c0*/  ISETP.NE.AND.EX P1, PT, RZ, UR9, PT, P1 ;  /* 0x00000009ff007c0c */ /* 0x000fc6000bf25310 */
[----:B0-----:R-:W-:Y:S02]  /*04d0*/  SHF.R.S32.HI R4, RZ, 0x1f, R3 ;  /* 0x0000001fff047819 */ /* 0x001fe40000011403 */
[----:B------:R-:W0:Y:S02]  /*04e0*/  LDC.64 R140, c[0x0][0x220] ;  /* 0x00008800ff8c7b82 */ /* 0x000e240000000a00 */
[----:B------:R-:W-:-:S04]  /*04f0*/  LEA.HI R5, R4, R3, RZ, 0x2 ;  /* 0x0000000304057211 */ /* 0x000fc800078f10ff */
[----:B------:R-:W-:Y:S02]  /*0500*/  LEA.HI.SX32 R5, R5, R0, 0x1e ;  /* 0x0000000005057211 */ /* 0x000fe400078ff2ff */
[----:B------:R-:W2:Y:S01]  /*0510*/  @P1 LDC.64 R110, c[0x0][0x230] ;  /* 0x00008c00ff6e1b82 */ /* 0x000ea20000000a00 */
[----:B-1----:R-:W-:-:S07]  /*0520*/  @P0 IMAD.WIDE R6, R2, 0x4, R6 ;  /* 0x0000000402060825 */ /* 0x002fce00078e0206 */
[----:B------:R-:W1:Y:S01]  /*0530*/  LDC.64 R148, c[0x0][0x238] ;  /* 0x00008e00ff947b82 */ /* 0x000e620000000a00 */
[----:B------:R1:W3:Y:S01]  /*0540*/  @P0 LDG.E R147, desc[UR4][R6.64] ;  /* 0x0000000406930981 */ /* 0x0002e2000c1e1900 */
[----:B0-----:R-:W-:Y:S01]  /*0550*/  IMAD.WIDE.U32 R108, R5, 0x10, R140 ;  /* 0x00000010056c7825 */ /* 0x001fe200078e008c */
[----:B------:R-:W-:-:S05]  /*0560*/  ISETP.NE.U32.AND P2, PT, RZ, UR8, PT ;  /* 0x00000008ff007c0c */ /* 0x000fca000bf45070 */
[----:B------:R-:W0:Y:S01]  /*0570*/  @P1 LDC.64 R116, c[0x0][0x230] ;  /* 0x00008c00ff741b82 */ /* 0x000e220000000a00 */
[----:B------:R-:W3:Y:S01]  /*0580*/  LDG.E.128 R112, desc[UR4][R108.64] ;  /* 0x000000046c707981 */ /* 0x000ee2000c1e1d00 */
[----:B--2---:R-:W-:-:S06]  /*0590*/  @P1 IMAD.WIDE.U32 R110, R5, 0x10, R110 ;  /* 0x00000010056e1825 */ /* 0x004fcc00078e006e */
[----:B------:R-:W2:Y:S01]  /*05a0*/  @P1 LDC.64 R120, c[0x0][0x230] ;  /* 0x00008c00ff781b82 */ /* 0x000ea20000000a00 */
[----:B------:R4:W2:Y:S01]  /*05b0*/  @P1 LDG.E.128 R104, desc[UR4][R110.64] ;  /* 0x000000046e681981 */ /* 0x0008a2000c1e1d00 */
[----:B------:R-:W-:Y:S02]  /*05c0*/  ISETP.NE.AND.EX P2, PT, RZ, UR9, PT, P2 ;  /* 0x00000009ff007c0c */ /* 0x000fe4000bf45320 */
[C---:B------:R-:W-:Y:S01]  /*05d0*/  IADD3 R146, R5.reuse, 0x20, RZ ;  /* 0x0000002005927810 */ /* 0x040fe20007ffe0ff */
[----:B-1----:R-:W-:-:S03]  /*05e0*/  IMAD.WIDE.U32 R6, R5, 0x10, R148 ;  /* 0x0000001005067825 */ /* 0x002fc600078e0094 */
[----:B------:R-:W1:Y:S01]  /*05f0*/  @P1 LDC.64 R124, c[0x0][0x230] ;  /* 0x00008c00ff7c1b82 */ /* 0x000e620000000a00 */
[----:B0-----:R-:W-:-:S07]  /*0600*/  @P1 IMAD.WIDE.U32 R116, R146, 0x10, R116 ;  /* 0x0000001092741825 */ /* 0x001fce00078e0074 */
[----:B------:R-:W0:Y:S08]  /*0610*/  @P1 LDC.64 R128, c[0x0][0x230] ;  /* 0x00008c00ff801b82 */ /* 0x000e300000000a00 */
[----:B------:R-:W0:Y:S01]  /*0620*/  @P1 LDC.64 R132, c[0x0][0x230] ;  /* 0x00008c00ff841b82 */ /* 0x000e220000000a00 */
[-C--:B---3--:R-:W-:Y:S01]  /*0630*/  FMUL.FTZ R3, R112, R147.reuse ;  /* 0x0000009370037220 */ /* 0x088fe20000410000 */
[-C--:B------:R-:W-:Y:S01]  /*0640*/  FMUL.FTZ R4, R113, R147.reuse ;  /* 0x0000009371047220 */ /* 0x080fe20000410000 */
[-C--:B------:R-:W-:Y:S01]  /*0650*/  FMUL.FTZ R113, R114, R147.reuse ;  /* 0x0000009372717220 */ /* 0x080fe20000410000 */
[----:B------:R-:W-:Y:S01]  /*0660*/  FMUL.FTZ R112, R115, R147 ;  /* 0x0000009373707220 */ /* 0x000fe20000410000 */
[----:B-----5:R-:W-:Y:S01]  /*0670*/  FMUL.FTZ R108, R72, R3 ;  /* 0x00000003486c7220 */ /* 0x020fe20000410000 */
[----:B------:R-:W-:Y:S01]  /*0680*/  FMUL.FTZ R109, R73, R4 ;  /* 0x00000004496d7220 */ /* 0x000fe20000410000 */
[----:B----4-:R-:W-:Y:S01]  /*0690*/  FMUL.FTZ R110, R74, R113 ;  /* 0x000000714a6e7220 */ /* 0x010fe20000410000 */
[----:B------:R-:W-:Y:S01]  /*06a0*/  FMUL.FTZ R111, R75, R112 ;  /* 0x000000704b6f7220 */ /* 0x000fe20000410000 */
[----:B--2---:R-:W-:Y:S01]  /*06b0*/  @P2 FADD.FTZ R108, R104, R108 ;  /* 0x0000006c686c2221 */ /* 0x004fe20000010000 */
[----:B------:R-:W-:Y:S01]  /*06c0*/  @P2 FADD.FTZ R109, R105, R109 ;  /* 0x0000006d696d2221 */ /* 0x000fe20000010000 */
[----:B------:R-:W-:Y:S01]  /*06d0*/  @P2 FADD.FTZ R110, R106, R110 ;  /* 0x0000006e6a6e2221 */ /* 0x000fe20000010000 */
[----:B------:R-:W-:Y:S01]  /*06e0*/  @P2 FADD.FTZ R111, R107, R111 ;  /* 0x0000006f6b6f2221 */ /* 0x000fe20000010000 */
[----:B------:R-:W-:Y:S01]  /*06f0*/  IMAD.WIDE.U32 R112, R146, 0x10, R140 ;  /* 0x0000001092707825 */ /* 0x000fe200078e008c */
[----:B------:R-:W-:-:S03]  /*0700*/  MOV R136, R104 ;  /* 0x0000006800887202 */ /* 0x000fc60000000f00 */
[----:B------:R2:W-:Y:S01]  /*0710*/  STG.E.128 desc[UR4][R6.64], R108 ;  /* 0x0000006c06007986 */ /* 0x0005e2000c101d04 */
[----:B------:R-:W-:-:S03]  /*0720*/  MOV R137, R105 ;  /* 0x0000006900897202 */ /* 0x000fc60000000f00 */
[----:B------:R-:W3:Y:S01]  /*0730*/  LDG.E.128 R112, desc[UR4][R112.64] ;  /* 0x0000000470707981 */ /* 0x000ee2000c1e1d00 */
[----:B------:R-:W-:Y:S02]  /*0740*/  MOV R138, R106 ;  /* 0x0000006a008a7202 */ /* 0x000fe40000000f00 */
[----:B------:R-:W-:-:S06]  /*0750*/  MOV R139, R107 ;  /* 0x0000006b008b7202 */ /* 0x000fcc0000000f00 */
[----:B------:R4:W3:Y:S01]  /*0760*/  @P1 LDG.E.128 R136, desc[UR4][R116.64] ;  /* 0x0000000474881981 */ /* 0x0008e2000c1e1d00 */
[----:B------:R-:W-:Y:S01]  /*0770*/  IADD3 R4, R5, 0x40, RZ ;  /* 0x0000004005047810 */ /* 0x000fe20007ffe0ff */
[----:B--2---:R-:W-:-:S04]  /*0780*/  IMAD.WIDE.U32 R6, R146, 0x10, R148 ;  /* 0x0000001092067825 */ /* 0x004fc800078e0094 */
[----:B----4-:R-:W-:-:S04]  /*0790*/  IMAD.WIDE.U32 R116, R4, 0x10, R140 ;  /* 0x0000001004747825 */ /* 0x010fc800078e008c */
[----:B------:R-:W-:-:S04]  /*07a0*/  @P1 IMAD.WIDE.U32 R120, R4, 0x10, R120 ;  /* 0x0000001004781825 */ /* 0x000fc800078e0078 */
        /* <DEDUP_REMOVED lines=8> */
[----:B------:R-:W-:Y:S01]  /*0830*/  @P2 FADD.FTZ R112, R136, R112 ;  /* 0x0000007088702221 */ /* 0x000fe20000010000 */
[----:B------:R-:W-:Y:S01]  /*0840*/  @P2 FADD.FTZ R113, R137, R113 ;  /* 0x0000007189712221 */ /* 0x000fe20000010000 */
[----:B------:R-:W-:Y:S01]  /*0850*/  @P2 FADD.FTZ R114, R138, R114 ;  /* 0x000000728a722221 */ /* 0x000fe20000010000 */
[----:B------:R-:W-:-:S05]  /*0860*/  @P2 FADD.FTZ R115, R139, R115 ;  /* 0x000000738b732221 */ /* 0x000fca0000010000 */
[----:B------:R2:W-:Y:S04]  /*0870*/  STG.E.128 desc[UR4][R6.64], R112 ;  /* 0x0000007006007986 */ /* 0x0005e8000c101d04 */
[----:B------:R-:W3:Y:S01]  /*0880*/  LDG.E.128 R116, desc[UR4][R116.64] ;  /* 0x0000000474747981 */ /* 0x000ee2000c1e1d00 */
[----:B------:R-:W-:Y:S02]  /*0890*/  @P1 MOV R104, R136 ;  /* 0x0000008800681202 */ /* 0x000fe40000000f00 */
[----:B------:R-:W-:Y:S02]  /*08a0*/  @P1 MOV R105, R137 ;  /* 0x0000008900691202 */ /* 0x000fe40000000f00 */
[----:B------:R-:W-:Y:S02]  /*08b0*/  @P1 MOV R106, R138 ;  /* 0x0000008a006a1202 */ /* 0x000fe40000000f00 */
[----:B------:R-:W-:-:S02]  /*08c0*/  @P1 MOV R107, R139 ;  /* 0x0000008b006b1202 */ /* 0x000fc40000000f00 */
[----:B------:R4:W3:Y:S01]  /*08d0*/  @P1 LDG.E.128 R136, desc[UR4][R120.64] ;  /* 0x0000000478881981 */ /* 0x0008e2000c1e1d00 */
[----:B------:R-:W-:Y:S01]  /*08e0*/  IADD3 R144, R5, 0x60, RZ ;  /* 0x0000006005907810 */ /* 0x000fe20007ffe0ff */
[----:B--2---:R-:W-:-:S04]  /*08f0*/  IMAD.WIDE.U32 R6, R4, 0x10, R148 ;  /* 0x0000001004067825 */ /* 0x004fc800078e0094 */
[----:B----4-:R-:W-:-:S04]  /*0900*/  IMAD.WIDE.U32 R120, R144, 0x10, R140 ;  /* 0x0000001090787825 */ /* 0x010fc800078e008c */
        /* <DEDUP_REMOVED lines=14> */
[----:B------:R-:W2:Y:S01]  /*09f0*/  LDG.E.128 R120, desc[UR4][R120.64] ;  /* 0x0000000478787981 */ /* 0x000ea2000c1e1d00 */
[----:B------:R-:W-:Y:S02]  /*0a00*/  @P1 MOV R104, R136 ;  /* 0x0000008800681202 */ /* 0x000fe40000000f00 */
[----:B------:R-:W-:Y:S02]  /*0a10*/  @P1 MOV R105, R137 ;  /* 0x0000008900691202 */ /* 0x000fe40000000f00 */
[----:B------:R-:W-:Y:S02]  /*0a20*/  @P1 MOV R106, R138 ;  /* 0x0000008a006a1202 */ /* 0x000fe40000000f00 */
[----:B------:R-:W-:-:S02]  /*0a30*/  @P1 MOV R107, R139 ;  /* 0x0000008b006b1202 */ /* 0x000fc40000000f00 */
[----:B------:R3:W4:Y:S01]  /*0a40*/  @P1 LDG.E.128 R136, desc[UR4][R124.64] ;  /* 0x000000047c881981 */ /* 0x000722000c1e1d00 */
[----:B------:R-:W-:Y:S01]  /*0a50*/  IADD3 R3, R5, 0x80, RZ ;  /* 0x0000008005037810 */ /* 0x000fe20007ffe0ff */
[----:B-1----:R-:W-:-:S04]  /*0a60*/  IMAD.WIDE.U32 R6, R144, 0x10, R148 ;  /* 0x0000001090067825 */ /* 0x002fc800078e0094 */
[----:B---3--:R-:W-:-:S04]  /*0a70*/  IMAD.WIDE.U32 R124, R3, 0x10, R140 ;  /* 0x00000010037c7825 */ /* 0x008fc800078e008c */
[----:B0-----:R-:W-:-:S04]  /*0a80*/  @P1 IMAD.WIDE.U32 R128, R3, 0x10, R128 ;  /* 0x0000001003801825 */ /* 0x001fc800078e0080 */
[-C--:B--2---:R-:W-:Y:S01]  /*0a90*/  FMUL.FTZ R127, R120, R147.reuse ;  /* 0x00000093787f7220 */ /* 0x084fe20000410000 */
        /* <DEDUP_REMOVED lines=17> */
[----:B------:R1:W3:Y:S01]  /*0bb0*/  @P1 LDG.E.128 R136, desc[UR4][R128.64] ;  /* 0x0000000480881981 */ /* 0x0002e2000c1e1d00 */
[----:B0-----:R-:W-:Y:S01]  /*0bc0*/  IADD3 R7, R5, 0xa0, RZ ;  /* 0x000000a005077810 */ /* 0x001fe20007ffe0ff */
[----:B------:R-:W-:-:S04]  /*0bd0*/  IMAD.WIDE.U32 R134, R3, 0x10, R148 ;  /* 0x0000001003867825 */ /* 0x000fc800078e0094 */
[----:B-1----:R-:W-:-:S04]  /*0be0*/  IMAD.WIDE.U32 R128, R7, 0x10, R140 ;  /* 0x0000001007807825 */ /* 0x002fc800078e008c */
[----:B------:R-:W-:-:S04]  /*0bf0*/  @P1 IMAD.WIDE.U32 R132, R7, 0x10, R132 ;  /* 0x0000001007841825 */ /* 0x000fc800078e0084 */
        /* <DEDUP_REMOVED lines=8> */
[----:B------:R-:W0:Y:S01]  /*0c80*/  @P1 LDC.64 R142, c[0x0][0x230] ;  /* 0x00008c00ff8e1b82 */ /* 0x000e220000000a00 */
[----:B---3--:R-:W-:Y:S01]  /*0c90*/  @P2 FADD.FTZ R124, R136, R124 ;  /* 0x0000007c887c2221 */ /* 0x008fe20000010000 */
        /* <DEDUP_REMOVED lines=11> */
[----:B------:R-:W-:-:S04]  /*0d50*/  IMAD.WIDE.U32 R150, R7, 0x10, R148 ;  /* 0x0000001007967825 */ /* 0x000fc800078e0094 */
[----:B---3--:R-:W-:-:S04]  /*0d60*/  IMAD.WIDE.U32 R132, R6, 0x10, R140 ;  /* 0x0000001006847825 */ /* 0x008fc800078e008c */
[-C--:B--2---:R-:W-:Y:S01]  /*0d70*/  FMUL.FTZ R145, R128, R147.reuse ;  /* 0x0000009380917220 */ /* 0x084fe20000410000 */
[-C--:B------:R-:W-:Y:S01]  /*0d80*/  FMUL.FTZ R152, R129, R147.reuse ;  /* 0x0000009381987220 */ /* 0x080fe20000410000 */
[-C--:B-1----:R-:W-:Y:S01]  /*0d90*/  FMUL.FTZ R135, R130, R147.reuse ;  /* 0x0000009382877220 */ /* 0x082fe20000410000 */
        /* <DEDUP_REMOVED lines=9> */
[----:B0-----:R-:W-:Y:S01]  /*0e30*/  @P1 IMAD.WIDE.U32 R152, R6, 0x10, R142 ;  /* 0x0000001006981825 */ /* 0x001fe200078e008e */
[----:B------:R-:W-:Y:S01]  /*0e40*/  @P1 MOV R104, R136 ;  /* 0x0000008800681202 */ /* 0x000fe20000000f00 */
[----:B------:R-:W0:Y:S02]  /*0e50*/  @P1 LDC.64 R142, c[0x0][0x230] ;  /* 0x00008c00ff8e1b82 */ /* 0x000e240000000a00 */
[----:B------:R0:W-:Y:S04]  /*0e60*/  STG.E.128 desc[UR4][R150.64], R128 ;  /* 0x0000008096007986 */ /* 0x0001e8000c101d04 */
[----:B------:R-:W2:Y:S01]  /*0e70*/  LDG.E.128 R132, desc[UR4][R132.64] ;  /* 0x0000000484847981 */ /* 0x000ea2000c1e1d00 */
[----:B------:R-:W-:-:S02]  /*0e80*/  @P1 MOV R105, R137 ;  /* 0x0000008900691202 */ /* 0x000fc40000000f00 */
[----:B------:R-:W-:Y:S02]  /*0e90*/  @P1 MOV R106, R138 ;  /* 0x0000008a006a1202 */ /* 0x000fe40000000f00 */
[----:B------:R-:W-:Y:S02]  /*0ea0*/  @P1 MOV R107, R139 ;  /* 0x0000008b006b1202 */ /* 0x000fe40000000f00 */
[----:B------:R1:W3:Y:S01]  /*0eb0*/  @P1 LDG.E.128 R136, desc[UR4][R152.64] ;  /* 0x0000000498881981 */ /* 0x0002e2000c1e1d00 */
[----:B------:R-:W-:-:S05]  /*0ec0*/  IADD3 R145, R5, 0xe0, RZ ;  /* 0x000000e005917810 */ /* 0x000fca0007ffe0ff */
[----:B------:R-:W-:-:S04]  /*0ed0*/  IMAD.WIDE.U32 R140, R145, 0x10, R140 ;  /* 0x00000010918c7825 */ /* 0x000fc800078e008c */
[----:B-1----:R-:W-:-:S04]  /*0ee0*/  IMAD.WIDE.U32 R152, R6, 0x10, R148 ;  /* 0x0000001006987825 */ /* 0x002fc800078e0094 */
        /* <DEDUP_REMOVED lines=13> */
[----:B------:R-:W-:-:S02]  /*0fc0*/  @P1 MOV R104, R136 ;  /* 0x0000008800681202 */ /* 0x000fc40000000f00 */
[----:B------:R-:W-:Y:S02]  /*0fd0*/  @P1 MOV R105, R137 ;  /* 0x0000008900691202 */ /* 0x000fe40000000f00 */
[----:B------:R-:W-:Y:S01]  /*0fe0*/  @P1 MOV R106, R138 ;  /* 0x0000008a006a1202 */ /* 0x000fe20000000f00 */
[----:B------:R0:W-:Y:S01]  /*0ff0*/  STG.E.128 desc[UR4][R152.64], R132 ;  /* 0x0000008498007986 */ /* 0x0001e2000c101d04 */
[----:B------:R-:W-:-:S03]  /*1000*/  @P1 MOV R107, R139 ;  /* 0x0000008b006b1202 */ /* 0x000fc60000000f00 */
[----:B------:R-:W2:Y:S04]  /*1010*/  LDG.E.128 R140, desc[UR4][R140.64] ;  /* 0x000000048c8c7981 */ /* 0x000ea8000c1e1d00 */
[----:B------:R1:W3:Y:S01]  /*1020*/  @P1 LDG.E.128 R104, desc[UR4][R150.64] ;  /* 0x0000000496681981 */ /* 0x0002e2000c1e1d00 */
        /* <DEDUP_REMOVED lines=9> */
[----:B-1----:R-:W-:-:S04]  /*10c0*/  FADD.FTZ R151, R117, R152 ;  /* 0x0000009875977221 */ /* 0x002fc80000010000 */
        /* <DEDUP_REMOVED lines=15> */
[----:B------:R-:W-:-:S03]  /*11c0*/  UMOV UR10, 0xffffffff ;  /* 0xffffffff000a7882 */ /* 0x000fc60000000000 */
[-C--:B--2---:R-:W-:Y:S01]  /*11d0*/  FMUL.FTZ R151, R140, R147.reuse ;  /* 0x000000938c977220 */ /* 0x084fe20000410000 */
[-C--:B------:R-:W-:Y:S01]  /*11e0*/  FMUL.FTZ R150, R141, R147.reuse ;  /* 0x000000938d967220 */ /* 0x080fe20000410000 */
[----:B------:R-:W-:Y:S01]  /*11f0*/  FMUL.FTZ R152, R143, R147 ;  /* 0x000000938f987220 */ /* 0x000fe20000410000 */
[----:B---3--:R-:W-:Y:S01]  /*1200*/  @P1 MOV R136, R104 ;  /* 0x0000006800881202 */ /* 0x008fe20000000f00 */
[----:B------:R-:W-:Y:S01]  /*1210*/  FMUL.FTZ R140, R100, R151 ;  /* 0x00000097648c7220 */ /* 0x000fe20000410000 */
[----:B------:R-:W-:Y:S01]  /*1220*/  FMUL.FTZ R151, R142, R147 ;  /* 0x000000938e977220 */ /* 0x000fe20000410000 */
        /* <DEDUP_REMOVED lines=106> */
.L_x_27772:
[----:B------:R-:W0:Y:S01]  /*18d0*/  @!P1 LDC.64 R138, c[0x0][0x250] ;  /* 0x00009400ff8a9b82 */ /* 0x000e220000000a00 */
[----:B-1----:R-:W-:Y:S01]  /*18e0*/  FADD.FTZ R150, R148, R151 ;  /* 0x0000009794967221 */ /* 0x002fe20000010000 */
[C---:B------:R-:W-:Y:S01]  /*18f0*/  FMUL.FTZ R151, R147.reuse, R147 ;  /* 0x0000009393977220 */ /* 0x040fe20000410000 */
[----:B------:R-:W-:Y:S02]  /*1900*/  FSEL R136, R147, RZ, !P3 ;  /* 0x000000ff93887208 */ /* 0x000fe40005800000 */
[----:B------:R-:W-:Y:S02]  /*1910*/  FFMA.FTZ R150, R150, R137, UR7 ;  /* 0x0000000796967e23 */ /* 0x000fe40008010089 */
[----:B------:R-:W-:Y:S01]  /*1920*/  FSEL R151, R151, RZ, P3 ;  /* 0x000000ff97977208 */ /* 0x000fe20001800000 */
[--C-:B------:R-:W-:Y:S01]  /*1930*/  FADD.FTZ R137, R118, -R136.reuse ;  /* 0x8000008876897221 */ /* 0x100fe20000010000 */
[--C-:B------:R-:W-:Y:S01]  /*1940*/  FADD.FTZ R108, R108, -R136.reuse ;  /* 0x800000886c6c7221 */ /* 0x100fe20000010000 */
[--C-:B------:R-:W-:Y:S01]  /*1950*/  FADD.FTZ R109, R109, -R136.reuse ;  /* 0x800000886d6d7221 */ /* 0x100fe20000010000 */
[--C-:B------:R-:W-:Y:S01]  /*1960*/  FADD.FTZ R110, R110, -R136.reuse ;  /* 0x800000886e6e7221 */ /* 0x100fe20000010000 */
[----:B------:R-:W-:Y:S01]  /*1970*/  FADD.FTZ R150, R150, R151 ;  /* 0x0000009796967221 */ /* 0x000fe20000010000 */
        /* <DEDUP_REMOVED lines=11> */
[----:B0-----:R-:W-:-:S04]  /*1a30*/  @!P1 IMAD.WIDE R148, R2, 0x4, R138 ;  /* 0x0000000402949825 */ /* 0x001fc800078e028a */
[--C-:B------:R-:W-:Y:S01]  /*1a40*/  FADD.FTZ R138, R119, -R136.reuse ;  /* 0x80000088778a7221 */ /* 0x100fe20000010000 */
[--C-:B------:R-:W-:Y:S01]  /*1a50*/  FADD.FTZ R139, R125, -R136.reuse ;  /* 0x800000887d8b7221 */ /* 0x100fe20000010000 */
[----:B------:R-:W0:Y:S01]  /*1a60*/  LDC.64 R118, c[0x0][0x2b8] ;  /* 0x0000ae00ff767b82 */ /* 0x000e220000000a00 */
[----:B------:R-:W1:Y:S01]  /*1a70*/  MUFU.RSQ R125, R150 ;  /* 0x00000096007d7308 */ /* 0x000e620000001400 */
        /* <DEDUP_REMOVED lines=12> */
[----:B--2---:R-:W2:Y:S01]  /*1b40*/  @!P1 LDC.64 R148, c[0x0][0x258] ;  /* 0x00009600ff949b82 */ /* 0x004ea20000000a00 */
[--C-:B------:R-:W-:Y:S01]  /*1b50*/  FADD.FTZ R140, R140, -R136.reuse ;  /* 0x800000888c8c7221 */ /* 0x100fe20000010000 */
[--C-:B------:R-:W-:Y:S01]  /*1b60*/  FADD.FTZ R141, R141, -R136.reuse ;  /* 0x800000888d8d7221 */ /* 0x100fe20000010000 */
[----:B------:R-:W-:Y:S01]  /*1b70*/  FADD.FTZ R142, R142, -R136 ;  /* 0x800000888e8e7221 */ /* 0x000fe20000010000 */
[C---:B-1----:R-:W-:Y:S01]  /*1b80*/  FMUL.FTZ R108, R125.reuse, R108 ;  /* 0x0000006c7d6c7220 */ /* 0x042fe20000410000 */
[C---:B------:R-:W-:Y:S01]  /*1b90*/  FMUL.FTZ R109, R125.reuse, R109 ;  /* 0x0000006d7d6d7220 */ /* 0x040fe20000410000 */
[C---:B------:R-:W-:Y:S01]  /*1ba0*/  FMUL.FTZ R110, R125.reuse, R110 ;  /* 0x0000006e7d6e7220 */ /* 0x040fe20000410000 */
[----:B------:R-:W-:Y:S01]  /*1bb0*/  FMUL.FTZ R111, R125, R111 ;  /* 0x0000006f7d6f7220 */ /* 0x000fe20000410000 */
[----:B------:R-:W-:Y:S01]  /*1bc0*/  FFMA.FTZ R108, R40, R108, R8 ;  /* 0x0000006c286c7223 */ /* 0x000fe20000010008 */
[----:B------:R-:W-:Y:S01]  /*1bd0*/  FFMA.FTZ R109, R41, R109, R9 ;  /* 0x0000006d296d7223 */ /* 0x000fe20000010009 */
[----:B0-----:R-:W-:-:S04]  /*1be0*/  IMAD.WIDE.U32 R150, R5, 0x10, R118 ;  /* 0x0000001005967825 */ /* 0x001fc800078e0076 */
[----:B------:R-:W-:Y:S01]  /*1bf0*/  FFMA.FTZ R111, R43, R111, R11 ;  /* 0x0000006f2b6f7223 */ /* 0x000fe2000001000b */
[----:B------:R-:W-:Y:S01]  /*1c00*/  FFMA.FTZ R110, R42, R110, R10 ;  /* 0x0000006e2a6e7223 */ /* 0x000fe2000001000a */
[C---:B------:R-:W-:Y:S01]  /*1c10*/  FMUL.FTZ R116, R125.reuse, R116 ;  /* 0x000000747d747220 */ /* 0x040fe20000410000 */
[----:B------:R-:W-:Y:S01]  /*1c20*/  FMUL.FTZ R117, R125, R117 ;  /* 0x000000757d757220 */ /* 0x000fe20000410000 */
[----:B------:R-:W-:-:S04]  /*1c30*/  IMAD.WIDE.U32 R152, R6, 0x10, R118 ;  /* 0x0000001006987825 */ /* 0x000fc800078e0076 */
[C---:B------:R-:W-:Y:S01]  /*1c40*/  FMUL.FTZ R112, R125.reuse, R112 ;  /* 0x000000707d707220 */ /* 0x040fe20000410000 */
[C---:B------:R-:W-:Y:S01]  /*1c50*/  FMUL.FTZ R113, R125.reuse, R113 ;  /* 0x000000717d717220 */ /* 0x040fe20000410000 */
[C---:B------:R-:W-:Y:S01]  /*1c60*/  FMUL.FTZ R114, R125.reuse, R114 ;  /* 0x000000727d727220 */ /* 0x040fe20000410000 */
[C---:B------:R-:W-:Y:S01]  /*1c70*/  FMUL.FTZ R115, R125.reuse, R115 ;  /* 0x000000737d737220 */ /* 0x040fe20000410000 */
[C---:B------:R-:W-:Y:S01]  /*1c80*/  FMUL.FTZ R137, R125.reuse, R137 ;  /* 0x000000897d897220 */ /* 0x040fe20000410000 */
[----:B------:R-:W-:Y:S01]  /*1c90*/  FMUL.FTZ R138, R125, R138 ;  /* 0x0000008a7d8a7220 */ /* 0x000fe20000410000 */
[----:B------:R-:W-:Y:S01]  /*1ca0*/  FADD.FTZ R136, R143, -R136 ;  /* 0x800000888f887221 */ /* 0x000fe20000010000 */
[----:B------:R-:W-:Y:S01]  /*1cb0*/  FMUL.FTZ R120, R125, R120 ;  /* 0x000000787d787220 */ /* 0x000fe20000410000 */
[----:B--2---:R-:W-:-:S04]  /*1cc0*/  @!P1 IMAD.WIDE R148, R2, 0x4, R148 ;  /* 0x0000000402949825 */ /* 0x004fc800078e0294 */
[C---:B------:R-:W-:Y:S01]  /*1cd0*/  FMUL.FTZ R121, R125.reuse, R121 ;  /* 0x000000797d797220 */ /* 0x040fe20000410000 */
[C---:B------:R-:W-:Y:S01]  /*1ce0*/  FMUL.FTZ R122, R125.reuse, R122 ;  /* 0x0000007a7d7a7220 */ /* 0x040fe20000410000 */
[C---:B------:R-:W-:Y:S01]  /*1cf0*/  FMUL.FTZ R123, R125.reuse, R123 ;  /* 0x0000007b7d7b7220 */ /* 0x040fe20000410000 */
[C---:B------:R-:W-:Y:S01]  /*1d00*/  FMUL.FTZ R124, R125.reuse, R124 ;  /* 0x0000007c7d7c7220 */ /* 0x040fe20000410000 */
[----:B------:R0:W-:Y:S01]  /*1d10*/  @!P1 STG.E desc[UR4][R148.64], R125 ;  /* 0x0000007d94009986 */ /* 0x0001e2000c101904 */
        /* <DEDUP_REMOVED lines=23> */
[----:B------:R-:W-:-:S04]  /*1e90*/  IMAD.WIDE.U32 R116, R7, 0x10, R118 ;  /* 0x0000001007747825 */ /* 0x000fc800078e0076 */
[----:B------:R-:W-:Y:S01]  /*1ea0*/  FFMA.FTZ R111, R51, R138, R19 ;  /* 0x0000008a336f7223 */ /* 0x000fe20000010013 */
[----:B------:R-:W0:Y:S01]  /*1eb0*/  LDC.64 R6, c[0x0][0x210] ;  /* 0x00008400ff067b82 */ /* 0x000e220000000a00 */
        /* <DEDUP_REMOVED lines=16> */
[----:B------:R1:W-:Y:S01]  /*1fc0*/  STG.E.128 desc[UR4][R148.64], R112 ;  /* 0x0000007094007986 */ /* 0x0003e2000c101d04 */
[----:B------:R-:W-:Y:S01]  /*1fd0*/  FFMA.FTZ R135, R67, R135, R35 ;  /* 0x0000008743877223 */ /* 0x000fe20000010023 */
[----:B------:R-:W-:Y:S01]  /*1fe0*/  FFMA.FTZ R134, R66, R134, R34 ;  /* 0x0000008642867223 */ /* 0x000fe20000010022 */
[----:B------:R-:W-:Y:S01]  /*1ff0*/  FFMA.FTZ R133, R65, R133, R33 ;  /* 0x0000008541857223 */ /* 0x000fe20000010021 */
[----:B------:R-:W-:Y:S01]  /*2000*/  FFMA.FTZ R132, R64, R132, R32 ;  /* 0x0000008440847223 */ /* 0x000fe20000010020 */
[----:B------:R-:W-:Y:S01]  /*2010*/  IMAD.WIDE.U32 R118, R145, 0x10, R118 ;  /* 0x0000001091767825 */ /* 0x000fe200078e0076 */
[----:B------:R1:W-:Y:S03]  /*2020*/  STG.E.128 desc[UR4][R150.64], R108 ;  /* 0x0000006c96007986 */ /* 0x0003e6000c101d04 */
[----:B------:R-:W-:Y:S01]  /*2030*/  FFMA.FTZ R143, R71, R136, R39 ;  /* 0x00000088478f7223 */ /* 0x000fe20000010027 */
[----:B------:R-:W-:Y:S01]  /*2040*/  FFMA.FTZ R142, R70, R142, R38 ;  /* 0x0000008e468e7223 */ /* 0x000fe20000010026 */
[----:B------:R-:W-:Y:S01]  /*2050*/  FFMA.FTZ R141, R69, R141, R37 ;  /* 0x0000008d458d7223 */ /* 0x000fe20000010025 */
[----:B------:R-:W-:Y:S01]  /*2060*/  FFMA.FTZ R140, R68, R140, R36 ;  /* 0x0000008c448c7223 */ /* 0x000fe20000010024 */
[----:B------:R1:W-:Y:S01]  /*2070*/  STG.E.128 desc[UR4][R4.64], R120 ;  /* 0x0000007804007986 */ /* 0x0003e2000c101d04 */
[----:B0-----:R-:W-:-:S03]  /*2080*/  LEA R2, R6, R2, 0x2 ;  /* 0x0000000206027211 */ /* 0x001fc600078e10ff */
[----:B------:R1:W-:Y:S01]  /*2090*/  STG.E.128 desc[UR4][R146.64], R124 ;  /* 0x0000007c92007986 */ /* 0x0003e2000c101d04 */
[----:B------:R-:W-:-:S03]  /*20a0*/  ISETP.GE.AND P1, PT, R2, R7, PT ;  /* 0x000000070200720c */ /* 0x000fc60003f26270 */
[----:B------:R1:W-:Y:S04]  /*20b0*/  STG.E.128 desc[UR4][R116.64], R128 ;  /* 0x0000008074007986 */ /* 0x0003e8000c101d04 */
[----:B------:R1:W-:Y:S04]  /*20c0*/  STG.E.128 desc[UR4][R152.64], R132 ;  /* 0x0000008498007986 */ /* 0x0003e8000c101d04 */
[----:B------:R1:W-:Y:S02]  /*20d0*/  STG.E.128 desc[UR4][R118.64], R140 ;  /* 0x0000008c76007986 */ /* 0x0003e4000c101d04 */
[----:B------:R-:W-:Y:S05]  /*20e0*/  @!P1 BRA `(.L_x_27760) ;  /* 0xffffffe000e49947 */ /* 0x000fea000383ffff */
[----:B------:R-:W-:Y:S05]  /*20f0*/  EXIT ;  /* 0x000000000000794d */ /* 0x000fea0003800000 */
.L_x_27759:
        /* <DEDUP_REMOVED lines=8> */
.L_x_27762:
[----:B------:R-:W-:Y:S05]  /*2180*/  BSYNC B0 ;  /* 0x0000000000007941 */ /* 0x000fea0003800000 */
.L_x_27761:
        /* <DEDUP_REMOVED lines=9> */
.L_x_27763:
[----:B------:R-:W-:Y:S01]  /*2220*/  HFMA2.MMA R154, -RZ, RZ, 0, 2.384185791015625e-07 ;  /* 0x00000004ff9a7435 */ /* 0x000fe200000001ff */
[----:B------:R-:W-:-:S05]  /*2230*/  MOV R137, R150 ;  /* 0x0000009600897202 */ /* 0x000fca0000000f00 */
[----:B------:R-:W-:-:S05]  /*2240*/  FADD.FTZ R139, R138, R137 ;  /* 0x000000898a8b7221 */ /* 0x000fca0000010000 */
[----:B------:R-:W-:-:S07]  /*2250*/  MOV R153, R139 ;  /* 0x0000008b00997202 */ /* 0x000fce0000000f00 */
[----:B------:R-:W-:Y:S05]  /*2260*/  WARPSYNC.COLLECTIVE R152, `(.L_x_27764) ;  /* 0x0000000098087348 */ /* 0x000fea0003c00000 */
[----:B------:R0:W1:Y:S02]  /*2270*/  SHFL.BFLY P2, R150, R153, R154, R155 ;  /* 0x0c00009a99967389 */ /* 0x000064000004009b */
[----:B01----:R-:W-:Y:S01]  /*2280*/  ENDCOLLECTIVE ;  /* 0x000000000000791b */ /* 0x003fe20003800000 */
.L_x_27764:
[----:B------:R-:W-:Y:S01]  /*2290*/  HFMA2.MMA R154, -RZ, RZ, 0, 4.76837158203125e-07 ;  /* 0x00000008ff9a7435 */ /* 0x000fe200000001ff */
[----:B------:R-:W-:-:S05]  /*22a0*/  MOV R148, R150 ;  /* 0x0000009600947202 */ /* 0x000fca0000000f00 */
[----:B------:R-:W-:-:S05]  /*22b0*/  FADD.FTZ R148, R139, R148 ;  /* 0x000000948b947221 */ /* 0x000fca0000010000 */
[----:B------:R-:W-:-:S07]  /*22c0*/  MOV R153, R148 ;  /* 0x0000009400997202 */ /* 0x000fce0000000f00 */
[----:B------:R-:W-:Y:S05]  /*22d0*/  WARPSYNC.COLLECTIVE R152, `(.L_x_27765) ;  /* 0x0000000098087348 */ /* 0x000fea0003c00000 */
[----:B------:R0:W1:Y:S02]  /*22e0*/  SHFL.BFLY P2, R150, R153, R154, R155 ;  /* 0x0c00009a99967389 */ /* 0x000064000004009b */
[----:B01----:R-:W-:Y:S01]  /*22f0*/  ENDCOLLECTIVE ;  /* 0x000000000000791b */ /* 0x003fe20003800000 */
.L_x_27765:
        /* <DEDUP_REMOVED lines=8> */
.L_x_27766:
        /* <DEDUP_REMOVED lines=71> */
.L_x_27767:
[----:B------:R-:W-:Y:S01]  /*27f0*/  HFMA2.MMA R154, -RZ, RZ, 0, 1.1920928955078125e-07 ;  /* 0x00000002ff9a7435 */ /* 0x000fe200000001ff */
[----:B------:R-:W-:-:S05]  /*2800*/  MOV R139, R150 ;  /* 0x00000096008b7202 */ /* 0x000fca0000000f00 */
[----:B------:R-:W-:-:S05]  /*2810*/  FADD.FTZ R139, R136, R139 ;  /* 0x0000008b888b7221 */ /* 0x000fca0000010000 */
[----:B------:R-:W-:-:S07]  /*2820*/  MOV R153, R139 ;  /* 0x0000008b00997202 */ /* 0x000fce0000000f00 */
[----:B------:R-:W-:Y:S05]  /*2830*/  WARPSYNC.COLLECTIVE R152, `(.L_x_27768) ;  /* 0x0000000098087348 */ /* 0x000fea0003c00000 */
[----:B------:R0:W1:Y:S02]  /*2840*/  SHFL.BFLY P2, R150, R153, R154, R155 ;  /* 0x0c00009a99967389 */ /* 0x000064000004009b */
[----:B01----:R-:W-:Y:S01]  /*2850*/  ENDCOLLECTIVE ;  /* 0x000000000000791b */ /* 0x003fe20003800000 */
.L_x_27768:
[----:B------:R-:W-:Y:S01]  /*2860*/  HFMA2.MMA R154, -RZ, RZ, 0, 2.384185791015625e-07 ;  /* 0x00000004ff9a7435 */ /* 0x000fe200000001ff */
[----:B------:R-:W-:-:S05]  /*2870*/  MOV R138, R150 ;  /* 0x00000096008a7202 */ /* 0x000fca0000000f00 */
[----:B------:R-:W-:-:S05]  /*2880*/  FADD.FTZ R138, R139, R138 ;  /* 0x0000008a8b8a7221 */ /* 0x000fca0000010000 */
[----:B------:R-:W-:-:S07]  /*2890*/  MOV R153, R138 ;  /* 0x0000008a00997202 */ /* 0x000fce0000000f00 */
[----:B------:R-:W-:Y:S05]  /*28a0*/  WARPSYNC.COLLECTIVE R152, `(.L_x_27769) ;  /* 0x0000000098087348 */ /* 0x000fea0003c00000 */
[----:B------:R0:W1:Y:S02]  /*28b0*/  SHFL.BFLY P2, R150, R153, R154, R155 ;  /* 0x0c00009a99967389 */ /* 0x000064000004009b */
[----:B01----:R-:W-:Y:S01]  /*28c0*/  ENDCOLLECTIVE ;  /* 0x000000000000791b */ /* 0x003fe20003800000 */
.L_x_27769:
[----:B------:R-:W-:Y:S01]  /*28d0*/  HFMA2.MMA R154, -RZ, RZ, 0, 4.76837158203125e-07 ;  /* 0x00000008ff9a7435 */ /* 0x000fe200000001ff */
[----:B------:R-:W-:-:S05]  /*28e0*/  MOV R149, R150 ;  /* 0x0000009600957202 */ /* 0x000fca0000000f00 */
[----:B------:R-:W-:-:S05]  /*28f0*/  FADD.FTZ R149, R138, R149 ;  /* 0x000000958a957221 */ /* 0x000fca0000010000 */
[----:B------:R-:W-:-:S07]  /*2900*/  MOV R153, R149 ;  /* 0x0000009500997202 */ /* 0x000fce0000000f00 */
[----:B------:R-:W-:Y:S05]  /*2910*/  WARPSYNC.COLLECTIVE R152, `(.L_x_27770) ;  /* 0x0000000098087348 */ /* 0x000fea0003c00000 */
[----:B------:R0:W1:Y:S02]  /*2920*/  SHFL.BFLY P2, R150, R153, R154, R155 ;  /* 0x0c00009a99967389 */ /* 0x000064000004009b */
[----:B01----:R-:W-:Y:S01]  /*2930*/  ENDCOLLECTIVE ;  /* 0x000000000000791b */ /* 0x003fe20003800000 */
.L_x_27770:
[----:B------:R-:W-:Y:S01]  /*2940*/  HFMA2.MMA R154, -RZ, RZ, 0, 9.5367431640625e-07 ;  /* 0x00000010ff9a7435 */ /* 0x000fe200000001ff */
[----:B------:R-:W-:-:S05]  /*2950*/  MOV R148, R150 ;  /* 0x0000009600947202 */ /* 0x000fca0000000f00 */
[----:B------:R-:W-:-:S05]  /*2960*/  FADD.FTZ R148, R149, R148 ;  /* 0x0000009495947221 */ /* 0x000fca0000010000 */
[----:B------:R-:W-:-:S07]  /*2970*/  MOV R153, R148 ;  /* 0x0000009400997202 */ /* 0x000fce0000000f00 */
[----:B------:R-:W-:Y:S05]  /*2980*/  WARPSYNC.COLLECTIVE R152, `(.L_x_27771) ;  /* 0x0000000098087348 */ /* 0x000fea0003c00000 */
[----:B------:R0:W1:Y:S02]  /*2990*/  SHFL.BFLY P2, R150, R153, R154, R155 ;  /* 0x0c00009a99967389 */ /* 0x000064000004009b */
[----:B01----:R-:W-:Y:S01]  /*29a0*/  ENDCOLLECTIVE ;  /* 0x000000000000791b */ /* 0x003fe20003800000 */
.L_x_27771:
[----:B------:R-:W-:Y:S01]  /*29b0*/  MOV R151, R150 ;  /* 0x0000009600977202 */ /* 0x000fe20000000f00 */
[----:B------:R-:W-:Y:S06]  /*29c0*/  BRA `(.L_x_27772) ;  /* 0xffffffec00c07947 */ /* 0x000fec000383ffff */
.L_x_27773:
        /* <DEDUP_REMOVED lines=11> */
.L_x_30563:


//--------------------- .text._ZN10layer_norm13ln_fwd_kernelINS_13Kernel_traitsIfffffjLj1024ELj1ELj4ELj1ELj16ENS_18Kernel_traits_baseILj1024EfffffjLj128EEEEELb0ELb1ELb1ELb0EEEvNS_9FwdParamsE --------------------------
	.section	.text._ZN10layer_norm13ln_fwd_kernelINS_13Kernel_traitsIfffffjLj1024ELj1ELj4ELj1ELj16ENS_18Kernel_traits_baseILj1024EfffffjLj128EEEEELb0ELb1ELb1ELb0EEEvNS_9FwdParamsE,"ax",@progbits
	.align	128
        .global         _ZN10layer_norm13ln_fwd_kernelINS_13Kernel_traitsIfffffjLj1024ELj1ELj4ELj1ELj16ENS_18Kernel_traits_baseILj1024EfffffjLj128EEEEELb0ELb1ELb1ELb0EEEvNS_9FwdParamsE
        .type           _ZN10layer_norm13ln_fwd_kernelINS_13Kernel_traitsIfffffjLj1024ELj1ELj4ELj1ELj16ENS_18Kernel_traits_baseILj1024EfffffjLj128EEEEELb0ELb1ELb1ELb0EEEvNS_9FwdParamsE,@function
        .size           _ZN10layer_norm13ln_fwd_kernelINS_13Kernel_traitsIfffffjLj1024ELj1ELj4ELj1ELj16ENS_18Kernel_traits_baseILj1024EfffffjLj128EEEEELb0ELb1ELb1ELb0EEEvNS_9FwdParamsE,(.L_x_30564 - _ZN10layer_norm13ln_fwd_kernelINS_13Kernel_traitsIfffffjLj1024ELj1ELj4ELj1ELj16ENS_18Kernel_traits_baseILj1024EfffffjLj128EEEEELb0ELb1ELb1ELb0EEEvNS_9FwdParamsE)
        .other          _ZN10layer_norm13ln_fwd_kernelINS_13Kernel_traitsIfffffjLj1024ELj1ELj4ELj1ELj16ENS_18Kernel_traits_baseILj1024EfffffjLj128EEEEELb0ELb1ELb1ELb0EEEvNS_9FwdParamsE,@"STO_CUDA_ENTRY STV_DEFAULT"
_ZN10layer_norm13ln_fwd_kernelINS_13Kernel_traitsIfffffjLj1024ELj1ELj4ELj1ELj16ENS_18Kernel_traits_baseILj1024EfffffjLj128EEEEELb0ELb1ELb1ELb0EEEvNS_9FwdParamsE:
.text._ZN10layer_norm13ln_fwd_kernelINS_13Kernel_traitsIfffffjLj1024ELj1ELj4ELj1ELj16ENS_18Kernel_traits_baseILj1024EfffffjLj128EEEEELb0ELb1ELb1ELb0EEEvNS_9FwdParamsE:
        /* <DEDUP_REMOVED lines=38> */
.L_x_27775:
[----:B------:R-:W-:Y:S05]  /*0260*/  BSYNC B0 ;  /* 0x0000000000007941 */ /* 0x000fea0003800000 */
.L_x_27774:
        /* <DEDUP_REMOVED lines=18> */
.L_x_27777:
[----:B------:R-:W-:Y:S05]  /*0390*/  BSYNC B0 ;  /* 0x0000000000007941 */ /* 0x000fea0003800000 */
.L_x_27776:
        /* <DEDUP_REMOVED lines=18> */
.L_x_27779:
[----:B------:R-:W-:Y:S05]  /*04c0*/  BSYNC B0 ;  /* 0x0000000000007941 */ /* 0x000fea0003800000 */
.L_x_27778:
        /* <DEDUP_REMOVED lines=18> */
.L_x_27781:
[----:B------:R-:W-:Y:S05]  /*05f0*/  BSYNC B0 ;  /* 0x0000000000007941 */ /* 0x000fea0003800000 */
.L_x_27780:
        /* <DEDUP_REMOVED lines=18> */
.L_x_27783:
[----:B------:R-:W-:Y:S05]  /*0720*/  BSYNC B0 ;  /* 0x0000000000007941 */ /* 0x000fea0003800000 */
.L_x_27782:
        /* <DEDUP_REMOVED lines=9> */
[----:B------:R-:W-:Y:S02]  /*07c0*/  LEA.HI.X R77, R99, UR9, RZ, 0x4, P1 ;  /* 0x00000009634d7c11 */ /* 0x000fe400088f24ff */
[----:B------:R-:W-:-:S04]  /*07d0*/  ISETP.NE.U32.AND P1, PT, RZ, UR6, PT ;  /* 0x00000006ff007c0c */ /* 0x000fc8000bf25070 */
[----:B------:R-:W-:Y:S01]  /*07e0*/  ISETP.NE.AND.EX P1, PT, RZ, UR7, PT, P1 ;  /* 0x00000007ff007c0c */ /* 0x000fe2000bf25310 */
[----:B------:R-:W5:-:S12]  /*07f0*/  LDG.E.128 R76, desc[UR4][R76.64] ;  /* 0x000000044c4c7981 */ /* 0x000f58000c1e1d00 */
[C---:B------:R-:W-:Y:S01]  /*0800*/  @P1 LEA R4, P2, R99.reuse, UR6, 0x4 ;  /* 0x0000000663041c11 */ /* 0x040fe2000f8420ff */
[C---:B0-----:R-:W-:Y:S01]  /*0810*/  IMAD.WIDE.U32 R72, R99.reuse, 0x10, R68 ;  /* 0x0000001063487825 */ /* 0x041fe200078e0044 */
[----:B------:R-:W-:Y:S02]  /*0820*/  CS2R R68, SRZ ;  /* 0x0000000000447805 */ /* 0x000fe4000001ff00 */
[----:B------:R-:W-:-:S03]  /*0830*/  @P1 LEA.HI.X R5, R99, UR7, RZ, 0x4, P2 ;  /* 0x0000000763051c11 */ /* 0x000fc600090f24ff */
[----:B------:R-:W5:Y:S04]  /*0840*/  LDG.E.128 R72, desc[UR4][R72.64] ;  /* 0x0000000448487981 */ /* 0x000f68000c1e1d00 */
[----:B------:R0:W5:Y:S01]  /*0850*/  @P1 LDG.E.128 R68, desc[UR4][R4.64] ;  /* 0x0000000404441981 */ /* 0x000162000c1e1d00 */
[----:B------:R-:W-:-:S07]  /*0860*/  IADD3 R99, R99, 0x20, RZ ;  /* 0x0000002063637810 */ /* 0x000fce0007ffe0ff */
.L_x_27785:
[----:B------:R-:W-:Y:S05]  /*0870*/  BSYNC B0 ;  /* 0x0000000000007941 */ /* 0x000fea0003800000 */
.L_x_27784:
[----:B------:R-:W-:Y:S01]  /*0880*/  ISETP.GE.U32.AND P1, PT, R3, 0xe0, PT ;  /* 0x000000e00300780c */ /* 0x000fe20003f26070 */
[----:B------:R-:W-:Y:S01]  /*0890*/  BSSY B0, `(.L_x_27786) ;  /* 0x0000015000007945 */ /* 0x000fe20003800000 */
[----:B0-----:R-:W-:Y:S02]  /*08a0*/  SHF.R.U32.HI R4, RZ, 0x5, R0 ;  /* 0x00000005ff047819 */ /* 0x001fe40000011600 */
[----:B------:R-:W-:Y:S02]  /*08b0*/  P2R R6, PR, RZ, 0x2 ;  /* 0x00000002ff067803 */ /* 0x000fe40000000000 */
[----:B------:R-:W-:-:S07]  /*08c0*/  LEA R106, R81, R4, 0x2 ;  /* 0x00000004516a7211 */ /* 0x000fce00078e10ff */
        /* <DEDUP_REMOVED lines=15> */
[----:B------:R0:W5:Y:S01]  /*09c0*/  @P1 LDG.E.128 R80, desc[UR4][R4.64] ;  /* 0x0000000404501981 */ /* 0x000162000c1e1d00 */
[----:B------:R-:W-:-:S07]  /*09d0*/  IADD3 R99, R99, 0x20, RZ ;  /* 0x0000002063637810 */ /* 0x000fce0007ffe0ff */
.L_x_27787:
[----:B------:R-:W-:Y:S05]  /*09e0*/  BSYNC B0 ;  /* 0x0000000000007941 */ /* 0x000fea0003800000 */
.L_x_27786:
        /* <DEDUP_REMOVED lines=19> */
.L_x_27789:
[----:B------:R-:W-:Y:S05]  /*0b20*/  BSYNC B0 ;  /* 0x0000000000007941 */ /* 0x000fea0003800000 */
.L_x_27788:
[----:B------:R-:W-:Y:S02]  /*0b30*/  ULDC UR6, c[0x0][0x214] ;  /* 0x0000850000067ab9 */ /* 0x000fe40000000800 */
[----:B------:R-:W-:-:S13]  /*0b40*/  ISETP.GE.AND P1, PT, R106, UR6, PT ;  /* 0x000000066a007c0c */ /* 0x000fda000bf26270 */
[----:B------:R-:W-:Y:S05]  /*0b50*/  @P1 EXIT ;  /* 0x000000000000194d */ /* 0x000fea0003800000 */
[----:B------:R-:W-:Y:S01]  /*0b60*/  ULDC.U8 UR6, c[0x0][0x2a0] ;  /* 0x0000a80000067ab9 */ /* 0x000fe20000000000 */
[----:B------:R-:W-:Y:S01]  /*0b70*/  MOV R4, R106 ;  /* 0x0000006a00047202 */ /* 0x000fe20000000f00 */
[----:B------:R-:W-:Y:S01]  /*0b80*/  UISETP.NE.AND UP0, UPT, UR6, URZ, UPT ;  /* 0x0000003f0600728c */ /* 0x000fe2000bf05270 */
[----:B------:R-:W-:Y:S02]  /*0b90*/  ULDC UR7, c[0x0][0x2d8] ;  /* 0x0000b60000077ab9 */ /* 0x000fe40000000800 */
[----:B------:R-:W-:-:S08]  /*0ba0*/  ULDC UR6, c[0x0][0x29c] ;  /* 0x0000a70000067ab9 */ /* 0x000fd00000000800 */
.L_x_27887:
[----:B------:R-:W1:Y:S08]  /*0bb0*/  LDC.64 R146, c[0x0][0x280] ;  /* 0x0000a000ff927b82 */ /* 0x000e700000000a00 */
[----:B------:R-:W2:Y:S08]  /*0bc0*/  LDC.64 R156, c[0x0][0x288] ;  /* 0x0000a200ff9c7b82 */ /* 0x000eb00000000a00 */
[----:B------:R-:W3:Y:S01]  /*0bd0*/  LDC R145, c[0x0][0x218] ;  /* 0x00008600ff917b82 */ /* 0x000ee20000000800 */
[----:B-1----:R-:W-:-:S05]  /*0be0*/  IMAD.WIDE R146, R4, 0x4, R146 ;  /* 0x0000000404927825 */ /* 0x002fca00078e0292 */
[----:B------:R1:W4:Y:S01]  /*0bf0*/  LDG.E R153, desc[UR4][R146.64] ;  /* 0x0000000492997981 */ /* 0x000322000c1e1900 */
[----:B--2---:R-:W-:-:S05]  /*0c00*/  IMAD.WIDE R156, R4, 0x4, R156 ;  /* 0x00000004049c7825 */ /* 0x004fca00078e029c */
[----:B-----5:R2:W5:Y:S01]  /*0c10*/  LDG.E R144, desc[UR4][R156.64] ;  /* 0x000000049c907981 */ /* 0x020562000c1e1900 */
[----:B------:R-:W-:Y:S01]  /*0c20*/  BSSY B0, `(.L_x_27790) ;  /* 0x0000042000007945 */ /* 0x000fe20003800000 */
[----:B---3--:R-:W-:-:S05]  /*0c30*/  IMAD R152, R4, R145, RZ ;  /* 0x0000009104987224 */ /* 0x008fca00078e02ff */
[----:B------:R-:W-:-:S04]  /*0c40*/  SHF.R.S32.HI R155, RZ, 0x1f, R152 ;  /* 0x0000001fff9b7819 */ /* 0x000fc80000011498 */
[----:B-1----:R-:W-:Y:S01]  /*0c50*/  LEA.HI R147, R155, R152, RZ, 0x2 ;  /* 0x000000989b937211 */ /* 0x002fe200078f10ff */
[----:B------:R-:W-:Y:S01]  /*0c60*/  HFMA2.MMA R155, -RZ, RZ, 0, 0 ;  /* 0x00000000ff9b7435 */ /* 0x000fe200000001ff */
[----:B------:R-:W-:Y:S02]  /*0c70*/  SHF.R.S32.HI R152, RZ, 0x1f, R4 ;  /* 0x0000001fff987819 */ /* 0x000fe40000011404 */
[----:B----4-:R-:W-:-:S13]  /*0c80*/  ISETP.GE.AND P1, PT, R153, 0x1, PT ;  /* 0x000000019900780c */ /* 0x010fda0003f26270 */
[----:B------:R-:W-:-:S05]  /*0c90*/  @P1 IADD3 R154, R153, -0x1, RZ ;  /* 0xffffffff999a1810 */ /* 0x000fca0007ffe0ff */
[----:B------:R-:W-:-:S05]  /*0ca0*/  @P1 IMAD R154, R154, R145, RZ ;  /* 0x000000919a9a1224 */ /* 0x000fca00078e02ff */
[----:B0-----:R-:W-:-:S04]  /*0cb0*/  @P1 SHF.R.S32.HI R159, RZ, 0x1f, R154 ;  /* 0x0000001fff9f1819 */ /* 0x001fc8000001149a */
[----:B------:R-:W-:Y:S02]  /*0cc0*/  @P1 LEA.HI R159, R159, R154, RZ, 0x2 ;  /* 0x0000009a9f9f1211 */ /* 0x000fe400078f10ff */
[----:B------:R-:W-:Y:S02]  /*0cd0*/  LEA.HI.SX32 R154, R147, R2, 0x1e ;  /* 0x00000002939a7211 */ /* 0x000fe400078ff2ff */
[----:B------:R-:W-:-:S04]  /*0ce0*/  @P1 LOP3.LUT R2, R0, 0x1f, RZ, 0xc0, !PT ;  /* 0x0000001f00021812 */ /* 0x000fc800078ec0ff */
[----:B------:R-:W-:Y:S01]  /*0cf0*/  @P1 LEA.HI.SX32 R155, R159, R2, 0x1e ;  /* 0x000000029f9b1211 */ /* 0x000fe200078ff2ff */
[----:B--2---:R-:W-:Y:S06]  /*0d00*/  @!P0 BRA `(.L_x_27791) ;  /* 0x0000000000cc8947 */ /* 0x004fec0003800000 */
[----:B------:R-:W1:Y:S02]  /*0d10*/  LDC.64 R146, c[0x0][0x230] ;  /* 0x00008c00ff927b82 */ /* 0x000e640000000a00 */
[----:B-1----:R-:W-:-:S04]  /*0d20*/  ISETP.NE.U32.AND P2, PT, R146, RZ, PT ;  /* 0x000000ff9200720c */ /* 0x002fc80003f45070 */
[----:B------:R-:W-:-:S13]  /*0d30*/  ISETP.NE.AND.EX P2, PT, R147, RZ, PT, P2 ;  /* 0x000000ff9300720c */ /* 0x000fda0003f45320 */
[----:B------:R-:W1:Y:S02]  /*0d40*/  @P2 LDC.64 R108, c[0x0][0x230] ;  /* 0x00008c00ff6c2b82 */ /* 0x000e640000000a00 */
[----:B-1----:R-:W-:-:S05]  /*0d50*/  @P2 IMAD.WIDE.U32 R156, R154, 0x10, R108 ;  /* 0x000000109a9c2825 */ /* 0x002fca00078e006c */
[----:B0-----:R-:W2:Y:S01]  /*0d60*/  @P2 LDG.E.128 R104, desc[UR4][R156.64] ;  /* 0x000000049c682981 */ /* 0x001ea2000c1e1d00 */
        /* <DEDUP_REMOVED lines=21> */
.L_x_27793:
[----:B------:R-:W-:Y:S05]  /*0ec0*/  BSYNC B1 ;  /* 0x0000000000017941 */ /* 0x000fea0003800000 */
.L_x_27792:
[----:B------:R-:W-:Y:S04]  /*0ed0*/  BSSY B1, `(.L_x_27794) ;  /* 0x0000005000017945 */ /* 0x000fe80003800000 */
[----:B------:R-:W-:Y:S05]  /*0ee0*/  @!P3 BRA `(.L_x_27795) ;  /* 0x00000000000cb947 */ /* 0x000fea0003800000 */
[----:B0----5:R-:W-:-:S04]  /*0ef0*/  FMUL.FTZ R146, R113, UR6 ;  /* 0x0000000671927c20 */ /* 0x021fc80008410000 */
[----:B------:R-:W-:-:S04]  /*0f00*/  FMUL.FTZ R109, R17, R146 ;  /* 0x00000092116d7220 */ /* 0x000fc80000410000 */
[----:B------:R-:W-:-:S07]  /*0f10*/  @P2 FADD.FTZ R109, R105, R109 ;  /* 0x0000006d696d2221 */ /* 0x000fce0000010000 */
.L_x_27795:
[----:B------:R-:W-:Y:S05]  /*0f20*/  BSYNC B1 ;  /* 0x0000000000017941 */ /* 0x000fea0003800000 */
.L_x_27794:
[----:B------:R-:W-:Y:S04]  /*0f30*/  BSSY B1, `(.L_x_27796) ;  /* 0x0000005000017945 */ /* 0x000fe80003800000 */
[----:B------:R-:W-:Y:S05]  /*0f40*/  @!P3 BRA `(.L_x_27797) ;  /* 0x00000000000cb947 */ /* 0x000fea0003800000 */
[----:B0----5:R-:W-:-:S04]  /*0f50*/  FMUL.FTZ R147, R114, UR6 ;  /* 0x0000000672937c20 */ /* 0x021fc80008410000 */
[----:B------:R-:W-:-:S04]  /*0f60*/  FMUL.FTZ R110, R18, R147 ;  /* 0x00000093126e7220 */ /* 0x000fc80000410000 */
[----:B------:R-:W-:-:S07]  /*0f70*/  @P2 FADD.FTZ R110, R106, R110 ;  /* 0x0000006e6a6e2221 */ /* 0x000fce0000010000 */
.L_x_27797:
[----:B------:R-:W-:Y:S05]  /*0f80*/  BSYNC B1 ;  /* 0x0000000000017941 */ /* 0x000fea0003800000 */
.L_x_27796:
[----:B------:R-:W-:Y:S04]  /*0f90*/  BSSY B1, `(.L_x_27798) ;  /* 0x0000005000017945 */ /* 0x000fe80003800000 */
[----:B------:R-:W-:Y:S05]  /*0fa0*/  @!P3 BRA `(.L_x_27799) ;  /* 0x00000000000cb947 */ /* 0x000fea0003800000 */
[----:B0----5:R-:W-:-:S04]  /*0fb0*/  FMUL.FTZ R146, R115, UR6 ;  /* 0x0000000673927c20 */ /* 0x021fc80008410000 */
[----:B------:R-:W-:-:S04]  /*0fc0*/  FMUL.FTZ R111, R19, R146 ;  /* 0x00000092136f7220 */ /* 0x000fc80000410000 */
[----:B------:R-:W-:-:S07]  /*0fd0*/  @P2 FADD.FTZ R111, R107, R111 ;  /* 0x0000006f6b6f2221 */ /* 0x000fce0000010000 */
.L_x_27799:
[----:B------:R-:W-:Y:S05]  /*0fe0*/  BSYNC B1 ;  /* 0x0000000000017941 */ /* 0x000fea0003800000 */
.L_x_27798:
[----:B0-----:R-:W0:Y:S01]  /*0ff0*/  LDC.64 R146, c[0x0][0x238] ;  /* 0x00008e00ff927b82 */ /* 0x001e220000000a00 */
[----:B------:R-:W-:Y:S01]  /*1000*/  IADD3 R155, R155, 0x20, RZ ;  /* 0x000000209b9b7810 */ /* 0x000fe20007ffe0ff */
[C---:B0-----:R-:W-:Y:S01]  /*1010*/  IMAD.WIDE.U32 R146, R154.reuse, 0x10, R146 ;  /* 0x000000109a927825 */ /* 0x041fe200078e0092 */
[----:B------:R-:W-:-:S04]  /*1020*/  IADD3 R154, R154, 0x20, RZ ;  /* 0x000000209a9a7810 */ /* 0x000fc80007ffe0ff */
[----:B------:R1:W-:Y:S03]  /*1030*/  STG.E.128 desc[UR4][R146.64], R108 ;  /* 0x0000006c92007986 */ /* 0x0003e6000c101d04 */
.L_x_27791:
[----:B------:R-:W-:Y:S05]  /*1040*/  BSYNC B0 ;  /* 0x0000000000007941 */ /* 0x000fea0003800000 */
.L_x_27790:
[----:B------:R-:W-:Y:S01]  /*1050*/  ISETP.NE.AND P2, PT, R151, RZ, PT ;  /* 0x000000ff9700720c */ /* 0x000fe20003f45270 */
[----:B------:R-:W-:-:S12]  /*1060*/  BSSY B0, `(.L_x_27800) ;  /* 0x0000035000007945 */ /* 0x000fd80003800000 */
[----:B------:R-:W-:Y:S05]  /*1070*/  @!P2 BRA `(.L_x_27801) ;  /* 0x0000000000cca947 */ /* 0x000fea0003800000 */
[----:B-1----:R-:W1:Y:S02]  /*1080*/  LDC.64 R146, c[0x0][0x230] ;  /* 0x00008c00ff927b82 */ /* 0x002e640000000a00 */
        /* <DEDUP_REMOVED lines=26> */
.L_x_27803:
[----:B------:R-:W-:Y:S05]  /*1230*/  BSYNC B1 ;  /* 0x0000000000017941 */ /* 0x000fea0003800000 */
.L_x_27802:
[----:B------:R-:W-:Y:S04]  /*1240*/  BSSY B1, `(.L_x_27804) ;  /* 0x0000005000017945 */ /* 0x000fe80003800000 */
[----:B------:R-:W-:Y:S05]  /*1250*/  @!P3 BRA `(.L_x_27805) ;  /* 0x00000000000cb947 */ /* 0x000fea0003800000 */
[----:B0----5:R-:W-:-:S04]  /*1260*/  FMUL.FTZ R146, R113, UR6 ;  /* 0x0000000671927c20 */ /* 0x021fc80008410000 */
[----:B------:R-:W-:-:S04]  /*1270*/  FMUL.FTZ R117, R29, R146 ;  /* 0x000000921d757220 */ /* 0x000fc80000410000 */
[----:B------:R-:W-:-:S07]  /*1280*/  @P2 FADD.FTZ R117, R105, R117 ;  /* 0x0000007569752221 */ /* 0x000fce0000010000 */
.L_x_27805:
[----:B------:R-:W-:Y:S05]  /*1290*/  BSYNC B1 ;  /* 0x0000000000017941 */ /* 0x000fea0003800000 */
.L_x_27804:
[----:B------:R-:W-:Y:S04]  /*12a0*/  BSSY B1, `(.L_x_27806) ;  /* 0x0000005000017945 */ /* 0x000fe80003800000 */
[----:B------:R-:W-:Y:S05]  /*12b0*/  @!P3 BRA `(.L_x_27807) ;  /* 0x00000000000cb947 */ /* 0x000fea0003800000 */
[----:B0----5:R-:W-:-:S04]  /*12c0*/  FMUL.FTZ R147, R114, UR6 ;  /* 0x0000000672937c20 */ /* 0x021fc80008410000 */
[----:B------:R-:W-:-:S04]  /*12d0*/  FMUL.FTZ R118, R30, R147 ;  /* 0x000000931e767220 */ /* 0x000fc80000410000 */
[----:B------:R-:W-:-:S07]  /*12e0*/  @P2 FADD.FTZ R118, R106, R118 ;  /* 0x000000766a762221 */ /* 0x000fce0000010000 */
.L_x_27807:
[----:B------:R-:W-:Y:S05]  /*12f0*/  BSYNC B1 ;  /* 0x0000000000017941 */ /* 0x000fea0003800000 */
.L_x_27806:
[----:B------:R-:W-:Y:S04]  /*1300*/  BSSY B1, `(.L_x_27808) ;  /* 0x0000005000017945 */ /* 0x000fe80003800000 */
[----:B------:R-:W-:Y:S05]  /*1310*/  @!P3 BRA `(.L_x_27809) ;  /* 0x00000000000cb947 */ /* 0x000fea0003800000 */
[----:B0----5:R-:W-:-:S04]  /*1320*/  FMUL.FTZ R146, R115, UR6 ;  /* 0x0000000673927c20 */ /* 0x021fc80008410000 */
[----:B------:R-:W-:-:S04]  /*1330*/  FMUL.FTZ R119, R31, R146 ;  /* 0x000000921f777220 */ /* 0x000fc80000410000 */
[----:B------:R-:W-:-:S07]  /*1340*/  @P2 FADD.FTZ R119, R107, R119 ;  /* 0x000000776b772221 */ /* 0x000fce0000010000 */
.L_x_27809:
[----:B------:R-:W-:Y:S05]  /*1350*/  BSYNC B1 ;  /* 0x0000000000017941 */ /* 0x000fea0003800000 */
.L_x_27808:
[----:B0-----:R-:W0:Y:S01]  /*1360*/  LDC.64 R146, c[0x0][0x238] ;  /* 0x00008e00ff927b82 */ /* 0x001e220000000a00 */
[----:B------:R-:W-:Y:S01]  /*1370*/  IADD3 R155, R155, 0x20, RZ ;  /* 0x000000209b9b7810 */ /* 0x000fe20007ffe0ff */
[C---:B0-----:R-:W-:Y:S01]  /*1380*/  IMAD.WIDE.U32 R146, R154.reuse, 0x10, R146 ;  /* 0x000000109a927825 */ /* 0x041fe200078e0092 */
[----:B------:R-:W-:-:S04]  /*1390*/  IADD3 R154, R154, 0x20, RZ ;  /* 0x000000209a9a7810 */ /* 0x000fc80007ffe0ff */
[----:B------:R2:W-:Y:S03]  /*13a0*/  STG.E.128 desc[UR4][R146.64], R116 ;  /* 0x0000007492007986 */ /* 0x0005e6000c101d04 */
.L_x_27801:
[----:B------:R-:W-:Y:S05]  /*13b0*/  BSYNC B0 ;  /* 0x0000000000007941 */ /* 0x000fea0003800000 */
.L_x_27800:
[----:B------:R-:W-:Y:S01]  /*13c0*/  ISETP.NE.AND P2, PT, R150, RZ, PT ;  /* 0x000000ff9600720c */ /* 0x000fe20003f45270 */
[----:B------:R-:W-:-:S12]  /*13d0*/  BSSY B0, `(.L_x_27810) ;  /* 0x0000035000007945 */ /* 0x000fd80003800000 */
[----:B------:R-:W-:Y:S05]  /*13e0*/  @!P2 BRA `(.L_x_27811) ;  /* 0x0000000000cca947 */ /* 0x000fea0003800000 */
[----:B-12---:R-:W1:Y:S02]  /*13f0*/  LDC.64 R146, c[0x0][0x230] ;  /* 0x00008c00ff927b82 */ /* 0x006e640000000a00 */
        /* <DEDUP_REMOVED lines=26> */
.L_x_27813:
[----:B------:R-:W-:Y:S05]  /*15a0*/  BSYNC B1 ;  /* 0x0000000000017941 */ /* 0x000fea0003800000 */
.L_x_27812:
[----:B------:R-:W-:Y:S04]  /*15b0*/  BSSY B1, `(.L_x_27814) ;  /* 0x0000005000017945 */ /* 0x000fe80003800000 */
[----:B------:R-:W-:Y:S05]  /*15c0*/  @!P3 BRA `(.L_x_27815) ;  /* 0x00000000000cb947 */ /* 0x000fea0003800000 */
[----:B0----5:R-:W-:-:S04]  /*15d0*/  FMUL.FTZ R146, R113, UR6 ;  /* 0x0000000671927c20 */ /* 0x021fc80008410000 */
[----:B------:R-:W-:-:S04]  /*15e0*/  FMUL.FTZ R121, R41, R146 ;  /* 0x0000009229797220 */ /* 0x000fc80000410000 */
[----:B------:R-:W-:-:S07]  /*15f0*/  @P2 FADD.FTZ R121, R105, R121 ;  /* 0x0000007969792221 */ /* 0x000fce0000010000 */
.L_x_27815:
[----:B------:R-:W-:Y:S05]  /*1600*/  BSYNC B1 ;  /* 0x0000000000017941 */ /* 0x000fea0003800000 */
.L_x_27814:
[----:B------:R-:W-:Y:S04]  /*1610*/  BSSY B1, `(.L_x_27816) ;  /* 0x0000005000017945 */ /* 0x000fe80003800000 */
[----:B------:R-:W-:Y:S05]  /*1620*/  @!P3 BRA `(.L_x_27817) ;  /* 0x00000000000cb947 */ /* 0x000fea0003800000 */
[----:B0----5:R-:W-:-:S04]  /*1630*/  FMUL.FTZ R147, R114, UR6 ;  /* 0x0000000672937c20 */ /* 0x021fc80008410000 */
[----:B------:R-:W-:-:S04]  /*1640*/  FMUL.FTZ R122, R42, R147 ;  /* 0x000000932a7a7220 */ /* 0x000fc80000410000 */
[----:B------:R-:W-:-:S07]  /*1650*/  @P2 FADD.FTZ R122, R106, R122 ;  /* 0x0000007a6a7a2221 */ /* 0x000fce0000010000 */
.L_x_27817:
[----:B------:R-:W-:Y:S05]  /*1660*/  BSYNC B1 ;  /* 0x0000000000017941 */ /* 0x000fea0003800000 */
.L_x_27816:
[----:B------:R-:W-:Y:S04]  /*1670*/  BSSY B1, `(.L_x_27818) ;  /* 0x0000005000017945 */ /* 0x000fe80003800000 */
[----:B------:R-:W-:Y:S05]  /*1680*/  @!P3 BRA `(.L_x_27819) ;  /* 0x00000000000cb947 */ /* 0x000fea0003800000 */
[----:B0----5:R-:W-:-:S04]  /*1690*/  FMUL.FTZ R146, R115, UR6 ;  /* 0x0000000673927c20 */ /* 0x021fc80008410000 */
[----:B------:R-:W-:-:S04]  /*16a0*/  FMUL.FTZ R123, R43, R146 ;  /* 0x000000922b7b7220 */ /* 0x000fc80000410000 */
[----:B------:R-:W-:-:S07]  /*16b0*/  @P2 FADD.FTZ R123, R107, R123 ;  /* 0x0000007b6b7b2221 */ /* 0x000fce0000010000 */
.L_x_27819:
[----:B------:R-:W-:Y:S05]  /*16c0*/  BSYNC B1 ;  /* 0x0000000000017941 */ /* 0x000fea0003800000 */
.L_x_27818:
[----:B0-----:R-:W0:Y:S01]  /*16d0*/  LDC.64 R146, c[0x0][0x238] ;  /* 0x00008e00ff927b82 */ /* 0x001e220000000a00 */
[----:B------:R-:W-:Y:S01]  /*16e0*/  IADD3 R155, R155, 0x20, RZ ;  /* 0x000000209b9b7810 */ /* 0x000fe20007ffe0ff */
[C---:B0-----:R-:W-:Y:S01]  /*16f0*/  IMAD.WIDE.U32 R146, R154.reuse, 0x10, R146 ;  /* 0x000000109a927825 */ /* 0x041fe200078e0092 */
[----:B------:R-:W-:-:S04]  /*1700*/  IADD3 R154, R154, 0x20, RZ ;  /* 0x000000209a9a7810 */ /* 0x000fc80007ffe0ff */
[----:B------:R3:W-:Y:S03]  /*1710*/  STG.E.128 desc[UR4][R146.64], R120 ;  /* 0x0000007892007986 */ /* 0x0007e6000c101d04 */
.L_x_27811:
[----:B------:R-:W-:Y:S05]  /*1720*/  BSYNC B0 ;  /* 0x0000000000007941 */ /* 0x000fea0003800000 */
.L_x_27810:
[----:B------:R-:W-:Y:S01]  /*1730*/  ISETP.NE.AND P2, PT, R149, RZ, PT ;  /* 0x000000ff9500720c */ /* 0x000fe20003f45270 */
[----:B------:R-:W-:-:S12]  /*1740*/  BSSY B0, `(.L_x_27820) ;  /* 0x0000035000007945 */ /* 0x000fd80003800000 */
[----:B------:R-:W-:Y:S05]  /*1750*/  @!P2 BRA `(.L_x_27821) ;  /* 0x0000000000cca947 */ /* 0x000fea0003800000 */
[----:B-123--:R-:W1:Y:S02]  /*1760*/  LDC.64 R146, c[0x0][0x230] ;  /* 0x00008c00ff927b82 */ /* 0x00ee640000000a00 */
        /* <DEDUP_REMOVED lines=26> */
.L_x_27823:
[----:B------:R-:W-:Y:S05]  /*1910*/  BSYNC B1 ;  /* 0x0000000000017941 */ /* 0x000fea0003800000 */
.L_x_27822:
[----:B------:R-:W-:Y:S04]  /*1920*/  BSSY B1, `(.L_x_27824) ;  /* 0x0000005000017945 */ /* 0x000fe80003800000 */
[----:B------:R-:W-:Y:S05]  /*1930*/  @!P3 BRA `(.L_x_27825) ;  /* 0x00000000000cb947 */ /* 0x000fea0003800000 */
[----:B0----5:R-:W-:-:S04]  /*1940*/  FMUL.FTZ R146, R113, UR6 ;  /* 0x0000000671927c20 */ /* 0x021fc80008410000 */
[----:B------:R-:W-:-:S04]  /*1950*/  FMUL.FTZ R125, R53, R146 ;  /* 0x00000092357d7220 */ /* 0x000fc80000410000 */
[----:B------:R-:W-:-:S07]  /*1960*/  @P2 FADD.FTZ R125, R105, R125 ;  /* 0x0000007d697d2221 */ /* 0x000fce0000010000 */
.L_x_27825:
[----:B------:R-:W-:Y:S05]  /*1970*/  BSYNC B1 ;  /* 0x0000000000017941 */ /* 0x000fea0003800000 */
.L_x_27824:
[----:B------:R-:W-:Y:S04]  /*1980*/  BSSY B1, `(.L_x_27826) ;  /* 0x0000005000017945 */ /* 0x000fe80003800000 */
[----:B------:R-:W-:Y:S05]  /*1990*/  @!P3 BRA `(.L_x_27827) ;  /* 0x00000000000cb947 */ /* 0x000fea0003800000 */
[----:B0----5:R-:W-:-:S04]  /*19a0*/  FMUL.FTZ R147, R114, UR6 ;  /* 0x0000000672937c20 */ /* 0x021fc80008410000 */
[----:B------:R-:W-:-:S04]  /*19b0*/  FMUL.FTZ R126, R54, R147 ;  /* 0x00000093367e7220 */ /* 0x000fc80000410000 */
[----:B------:R-:W-:-:S07]  /*19c0*/  @P2 FADD.FTZ R126, R106, R126 ;  /* 0x0000007e6a7e2221 */ /* 0x000fce0000010000 */
.L_x_27827:
[----:B------:R-:W-:Y:S05]  /*19d0*/  BSYNC B1 ;  /* 0x0000000000017941 */ /* 0x000fea0003800000 */
.L_x_27826:
[----:B------:R-:W-:Y:S04]  /*19e0*/  BSSY B1, `(.L_x_27828) ;  /* 0x0000005000017945 */ /* 0x000fe80003800000 */
[----:B------:R-:W-:Y:S05]  /*19f0*/  @!P3 BRA `(.L_x_27829) ;  /* 0x00000000000cb947 */ /* 0x000fea0003800000 */
[----:B0----5:R-:W-:-:S04]  /*1a00*/  FMUL.FTZ R146, R115, UR6 ;  /* 0x0000000673927c20 */ /* 0x021fc80008410000 */
[----:B------:R-:W-:-:S04]  /*1a10*/  FMUL.FTZ R127, R55, R146 ;  /* 0x00000092377f7220 */ /* 0x000fc80000410000 */
[----:B------:R-:W-:-:S07]  /*1a20*/  @P2 FADD.FTZ R127, R107, R127 ;  /* 0x0000007f6b7f2221 */ /* 0x000fce0000010000 */
.L_x_27829:
[----:B------:R-:W-:Y:S05]  /*1a30*/  BSYNC B1 ;  /* 0x0000000000017941 */ /* 0x000fea0003800000 */
.L_x_27828:
[----:B0-----:R-:W0:Y:S01]  /*1a40*/  LDC.64 R146, c[0x0][0x238] ;  /* 0x00008e00ff927b82 */ /* 0x001e220000000a00 */
[----:B------:R-:W-:Y:S01]  /*1a50*/  IADD3 R155, R155, 0x20, RZ ;  /* 0x000000209b9b7810 */ /* 0x000fe20007ffe0ff */
[C---:B0-----:R-:W-:Y:S01]  /*1a60*/  IMAD.WIDE.U32 R146, R154.reuse, 0x10, R146 ;  /* 0x000000109a927825 */ /* 0x041fe200078e0092 */
[----:B------:R-:W-:-:S04]  /*1a70*/  IADD3 R154, R154, 0x20, RZ ;  /* 0x000000209a9a7810 */ /* 0x000fc80007ffe0ff */
[----:B------:R4:W-:Y:S03]  /*1a80*/  STG.E.128 desc[UR4][R146.64], R124 ;  /* 0x0000007c92007986 */ /* 0x0009e6000c101d04 */
.L_x_27821:
[----:B------:R-:W-:Y:S05]  /*1a90*/  BSYNC B0 ;  /* 0x0000000000007941 */ /* 0x000fea0003800000 */
.L_x_27820:
[----:B------:R-:W-:Y:S01]  /*1aa0*/  ISETP.NE.AND P2, PT, R148, RZ, PT ;  /* 0x000000ff9400720c */ /* 0x000fe20003f45270 */
[----:B------:R-:W-:-:S12]  /*1ab0*/  BSSY B0, `(.L_x_27830) ;  /* 0x0000035000007945 */ /* 0x000fd80003800000 */
[----:B------:R-:W-:Y:S05]  /*1ac0*/  @!P2 BRA `(.L_x_27831) ;  /* 0x0000000000cca947 */ /* 0x000fea0003800000 */
[----:B-1234-:R-:W1:Y:S02]  /*1ad0*/  LDC.64 R146, c[0x0][0x230] ;  /* 0x00008c00ff927b82 */ /* 0x01ee640000000a00 */
        /* <DEDUP_REMOVED lines=26> */
.L_x_27833:
[----:B------:R-:W-:Y:S05]  /*1c80*/  BSYNC B1 ;  /* 0x0000000000017941 */ /* 0x000fea0003800000 */
.L_x_27832:
[----:B------:R-:W-:Y:S04]  /*1c90*/  BSSY B1, `(.L_x_27834) ;  /* 0x0000005000017945 */ /* 0x000fe80003800000 */
[----:B------:R-:W-:Y:S05]  /*1ca0*/  @!P3 BRA `(.L_x_27835) ;  /* 0x00000000000cb947 */ /* 0x000fea0003800000 */
[----:B0----5:R-:W-:-:S04]  /*1cb0*/  FMUL.FTZ R146, R113, UR6 ;  /* 0x0000000671927c20 */ /* 0x021fc80008410000 */
[----:B------:R-:W-:-:S04]  /*1cc0*/  FMUL.FTZ R129, R65, R146 ;  /* 0x0000009241817220 */ /* 0x000fc80000410000 */
[----:B------:R-:W-:-:S07]  /*1cd0*/  @P2 FADD.FTZ R129, R105, R129 ;  /* 0x0000008169812221 */ /* 0x000fce0000010000 */
.L_x_27835:
[----:B------:R-:W-:Y:S05]  /*1ce0*/  BSYNC B1 ;  /* 0x0000000000017941 */ /* 0x000fea0003800000 */
.L_x_27834:
[----:B------:R-:W-:Y:S04]  /*1cf0*/  BSSY B1, `(.L_x_27836) ;  /* 0x0000005000017945 */ /* 0x000fe80003800000 */
[----:B------:R-:W-:Y:S05]  /*1d00*/  @!P3 BRA `(.L_x_27837) ;  /* 0x00000000000cb947 */ /* 0x000fea0003800000 */
[----:B0----5:R-:W-:-:S04]  /*1d10*/  FMUL.FTZ R147, R114, UR6 ;  /* 0x0000000672937c20 */ /* 0x021fc80008410000 */
[----:B------:R-:W-:-:S04]  /*1d20*/  FMUL.FTZ R130, R66, R147 ;  /* 0x0000009342827220 */ /* 0x000fc80000410000 */
[----:B------:R-:W-:-:S07]  /*1d30*/  @P2 FADD.FTZ R130, R106, R130 ;  /* 0x000000826a822221 */ /* 0x000fce0000010000 */
.L_x_27837:
[----:B------:R-:W-:Y:S05]  /*1d40*/  BSYNC B1 ;  /* 0x0000000000017941 */ /* 0x000fea0003800000 */
.L_x_27836:
[----:B------:R-:W-:Y:S04]  /*1d50*/  BSSY B1, `(.L_x_27838) ;  /* 0x0000005000017945 */ /* 0x000fe80003800000 */
[----:B------:R-:W-:Y:S05]  /*1d60*/  @!P3 BRA `(.L_x_27839) ;  /* 0x00000000000cb947 */ /* 0x000fea0003800000 */
[----:B0----5:R-:W-:-:S04]  /*1d70*/  FMUL.FTZ R146, R115, UR6 ;  /* 0x0000000673927c20 */ /* 0x021fc80008410000 */
[----:B------:R-:W-:-:S04]  /*1d80*/  FMUL.FTZ R131, R67, R146 ;  /* 0x0000009243837220 */ /* 0x000fc80000410000 */
[----:B------:R-:W-:-:S07]  /*1d90*/  @P2 FADD.FTZ R131, R107, R131 ;  /* 0x000000836b832221 */ /* 0x000fce0000010000 */
.L_x_27839:
[----:B------:R-:W-:Y:S05]  /*1da0*/  BSYNC B1 ;  /* 0x0000000000017941 */ /* 0x000fea0003800000 */
.L_x_27838:
[----:B0-----:R-:W0:Y:S01]  /*1db0*/  LDC.64 R146, c[0x0][0x238] ;  /* 0x00008e00ff927b82 */ /* 0x001e220000000a00 */
[----:B------:R-:W-:Y:S01]  /*1dc0*/  IADD3 R155, R155, 0x20, RZ ;  /* 0x000000209b9b7810 */ /* 0x000fe20007ffe0ff */
[C---:B0-----:R-:W-:Y:S01]  /*1dd0*/  IMAD.WIDE.U32 R146, R154.reuse, 0x10, R146 ;  /* 0x000000109a927825 */ /* 0x041fe200078e0092 */
[----:B------:R-:W-:-:S04]  /*1de0*/  IADD3 R154, R154, 0x20, RZ ;  /* 0x000000209a9a7810 */ /* 0x000fc80007ffe0ff */
[----:B------:R0:W-:Y:S03]  /*1df0*/  STG.E.128 desc[UR4][R146.64], R128 ;  /* 0x0000008092007986 */ /* 0x0001e6000c101d04 */
.L_x_27831:
[----:B------:R-:W-:Y:S05]  /*1e00*/  BSYNC B0 ;  /* 0x0000000000007941 */ /* 0x000fea0003800000 */
.L_x_27830:
        /* <DEDUP_REMOVED lines=30> */
.L_x_27843:
[----:B------:R-:W-:Y:S05]  /*1ff0*/  BSYNC B1 ;  /* 0x0000000000017941 */ /* 0x000fea0003800000 */
.L_x_27842:
[----:B------:R-:W-:Y:S04]  /*2000*/  BSSY B1, `(.L_x_27844) ;  /* 0x0000005000017945 */ /* 0x000fe80003800000 */
[----:B------:R-:W-:Y:S05]  /*2010*/  @!P3 BRA `(.L_x_27845) ;  /* 0x00000000000cb947 */ /* 0x000fea0003800000 */
[----:B0----5:R-:W-:-:S04]  /*2020*/  FMUL.FTZ R146, R113, UR6 ;  /* 0x0000000671927c20 */ /* 0x021fc80008410000 */
[----:B------:R-:W-:-:S04]  /*2030*/  FMUL.FTZ R133, R77, R146 ;  /* 0x000000924d857220 */ /* 0x000fc80000410000 */
[----:B------:R-:W-:-:S07]  /*2040*/  @P2 FADD.FTZ R133, R105, R133 ;  /* 0x0000008569852221 */ /* 0x000fce0000010000 */
.L_x_27845:
[----:B------:R-:W-:Y:S05]  /*2050*/  BSYNC B1 ;  /* 0x0000000000017941 */ /* 0x000fea0003800000 */
.L_x_27844:
[----:B------:R-:W-:Y:S04]  /*2060*/  BSSY B1, `(.L_x_27846) ;  /* 0x0000005000017945 */ /* 0x000fe80003800000 */
[----:B------:R-:W-:Y:S05]  /*2070*/  @!P3 BRA `(.L_x_27847) ;  /* 0x00000000000cb947 */ /* 0x000fea0003800000 */
[----:B0----5:R-:W-:-:S04]  /*2080*/  FMUL.FTZ R147, R114, UR6 ;  /* 0x0000000672937c20 */ /* 0x021fc80008410000 */
[----:B------:R-:W-:-:S04]  /*2090*/  FMUL.FTZ R134, R78, R147 ;  /* 0x000000934e867220 */ /* 0x000fc80000410000 */
[----:B------:R-:W-:-:S07]  /*20a0*/  @P2 FADD.FTZ R134, R106, R134 ;  /* 0x000000866a862221 */ /* 0x000fce0000010000 */
.L_x_27847:
[----:B------:R-:W-:Y:S05]  /*20b0*/  BSYNC B1 ;  /* 0x0000000000017941 */ /* 0x000fea0003800000 */
.L_x_27846:
[----:B------:R-:W-:Y:S04]  /*20c0*/  BSSY B1, `(.L_x_27848) ;  /* 0x0000005000017945 */ /* 0x000fe80003800000 */
[----:B------:R-:W-:Y:S05]  /*20d0*/  @!P3 BRA `(.L_x_27849) ;  /* 0x00000000000cb947 */ /* 0x000fea0003800000 */
[----:B0----5:R-:W-:-:S04]  /*20e0*/  FMUL.FTZ R146, R115, UR6 ;  /* 0x0000000673927c20 */ /* 0x021fc80008410000 */
[----:B------:R-:W-:-:S04]  /*20f0*/  FMUL.FTZ R135, R79, R146 ;  /* 0x000000924f877220 */ /* 0x000fc80000410000 */
[----:B------:R-:W-:-:S07]  /*2100*/  @P2 FADD.FTZ R135, R107, R135 ;  /* 0x000000876b872221 */ /* 0x000fce0000010000 */
.L_x_27849:
[----:B------:R-:W-:Y:S05]  /*2110*/  BSYNC B1 ;  /* 0x0000000000017941 */ /* 0x000fea0003800000 */
.L_x_27848:
[----:B0-----:R-:W0:Y:S01]  /*2120*/  LDC.64 R146, c[0x0][0x238] ;  /* 0x00008e00ff927b82 */ /* 0x001e220000000a00 */
[----:B------:R-:W-:Y:S01]  /*2130*/  IADD3 R155, R155, 0x20, RZ ;  /* 0x000000209b9b7810 */ /* 0x000fe20007ffe0ff */
[C---:B0-----:R-:W-:Y:S01]  /*2140*/  IMAD.WIDE.U32 R146, R154.reuse, 0x10, R146 ;  /* 0x000000109a927825 */ /* 0x041fe200078e0092 */
[----:B------:R-:W-:-:S04]  /*2150*/  IADD3 R154, R154, 0x20, RZ ;  /* 0x000000209a9a7810 */ /* 0x000fc80007ffe0ff */
[----:B------:R0:W-:Y:S03]  /*2160*/  STG.E.128 desc[UR4][R146.64], R132 ;  /* 0x0000008492007986 */ /* 0x0001e6000c101d04 */
.L_x_27841:
[----:B------:R-:W-:Y:S05]  /*2170*/  BSYNC B0 ;  /* 0x0000000000007941 */ /* 0x000fea0003800000 */
.L_x_27840:
        /* <DEDUP_REMOVED lines=30> */
.L_x_27853:
[----:B------:R-:W-:Y:S05]  /*2360*/  BSYNC B1 ;  /* 0x0000000000017941 */ /* 0x000fea0003800000 */
.L_x_27852:
[----:B------:R-:W-:Y:S04]  /*2370*/  BSSY B1, `(.L_x_27854) ;  /* 0x0000005000017945 */ /* 0x000fe80003800000 */
[----:B------:R-:W-:Y:S05]  /*2380*/  @!P3 BRA `(.L_x_27855) ;  /* 0x00000000000cb947 */ /* 0x000fea0003800000 */
[----:B0----5:R-:W-:-:S04]  /*2390*/  FMUL.FTZ R146, R113, UR6 ;  /* 0x0000000671927c20 */ /* 0x021fc80008410000 */
[----:B------:R-:W-:-:S04]  /*23a0*/  FMUL.FTZ R137, R89, R146 ;  /* 0x0000009259897220 */ /* 0x000fc80000410000 */
[----:B------:R-:W-:-:S07]  /*23b0*/  @P2 FADD.FTZ R137, R105, R137 ;  /* 0x0000008969892221 */ /* 0x000fce0000010000 */
.L_x_27855:
[----:B------:R-:W-:Y:S05]  /*23c0*/  BSYNC B1 ;  /* 0x0000000000017941 */ /* 0x000fea0003800000 */
.L_x_27854:
[----:B------:R-:W-:Y:S04]  /*23d0*/  BSSY B1, `(.L_x_27856) ;  /* 0x0000005000017945 */ /* 0x000fe80003800000 */
[----:B------:R-:W-:Y:S05]  /*23e0*/  @!P3 BRA `(.L_x_27857) ;  /* 0x00000000000cb947 */ /* 0x000fea0003800000 */
[----:B0----5:R-:W-:-:S04]  /*23f0*/  FMUL.FTZ R147, R114, UR6 ;  /* 0x0000000672937c20 */ /* 0x021fc80008410000 */
[----:B------:R-:W-:-:S04]  /*2400*/  FMUL.FTZ R138, R90, R147 ;  /* 0x000000935a8a7220 */ /* 0x000fc80000410000 */
[----:B------:R-:W-:-:S07]  /*2410*/  @P2 FADD.FTZ R138, R106, R138 ;  /* 0x0000008a6a8a2221 */ /* 0x000fce0000010000 */
.L_x_27857:
[----:B------:R-:W-:Y:S05]  /*2420*/  BSYNC B1 ;  /* 0x0000000000017941 */ /* 0x000fea0003800000 */
.L_x_27856:
[----:B------:R-:W-:Y:S04]  /*2430*/  BSSY B1, `(.L_x_27858) ;  /* 0x0000005000017945 */ /* 0x000fe80003800000 */
[----:B------:R-:W-:Y:S05]  /*2440*/  @!P3 BRA `(.L_x_27859) ;  /* 0x00000000000cb947 */ /* 0x000fea0003800000 */
[----:B0----5:R-:W-:-:S04]  /*2450*/  FMUL.FTZ R146, R115, UR6 ;  /* 0x0000000673927c20 */ /* 0x021fc80008410000 */
[----:B------:R-:W-:-:S04]  /*2460*/  FMUL.FTZ R139, R91, R146 ;  /* 0x000000925b8b7220 */ /* 0x000fc80000410000 */
[----:B------:R-:W-:-:S07]  /*2470*/  @P2 FADD.FTZ R139, R107, R139 ;  /* 0x0000008b6b8b2221 */ /* 0x000fce0000010000 */
.L_x_27859:
[----:B------:R-:W-:Y:S05]  /*2480*/  BSYNC B1 ;  /* 0x0000000000017941 */ /* 0x000fea0003800000 */
.L_x_27858:
[----:B0-----:R-:W0:Y:S01]  /*2490*/  LDC.64 R146, c[0x0][0x238] ;  /* 0x00008e00ff927b82 */ /* 0x001e220000000a00 */
[----:B------:R-:W-:Y:S01]  /*24a0*/  IADD3 R155, R155, 0x20, RZ ;  /* 0x000000209b9b7810 */ /* 0x000fe20007ffe0ff */
[C---:B0-----:R-:W-:Y:S01]  /*24b0*/  IMAD.WIDE.U32 R146, R154.reuse, 0x10, R146 ;  /* 0x000000109a927825 */ /* 0x041fe200078e0092 */
[----:B------:R-:W-:-:S04]  /*24c0*/  IADD3 R154, R154, 0x20, RZ ;  /* 0x000000209a9a7810 */ /* 0x000fc80007ffe0ff */
[----:B------:R0:W-:Y:S03]  /*24d0*/  STG.E.128 desc[UR4][R146.64], R136 ;  /* 0x0000008892007986 */ /* 0x0001e6000c101d04 */
.L_x_27851:
[----:B------:R-:W-:Y:S05]  /*24e0*/  BSYNC B0 ;  /* 0x0000000000007941 */ /* 0x000fea0003800000 */
.L_x_27850:
        /* <DEDUP_REMOVED lines=30> */
.L_x_27863:
[----:B------:R-:W-:Y:S05]  /*26d0*/  BSYNC B1 ;  /* 0x0000000000017941 */ /* 0x000fea0003800000 */
.L_x_27862:
[----:B------:R-:W-:Y:S04]  /*26e0*/  BSSY B1, `(.L_x_27864) ;  /* 0x0000005000017945 */ /* 0x000fe80003800000 */
[----:B------:R-:W-:Y:S05]  /*26f0*/  @!P2 BRA `(.L_x_27865) ;  /* 0x00000000000ca947 */ /* 0x000fea0003800000 */
[----:B-----5:R-:W-:-:S04]  /*2700*/  FMUL.FTZ R146, R113, UR6 ;  /* 0x0000000671927c20 */ /* 0x020fc80008410000 */
[----:B------:R-:W-:-:S04]  /*2710*/  FMUL.FTZ R141, R101, R146 ;  /* 0x00000092658d7220 */ /* 0x000fc80000410000 */
[----:B------:R-:W-:-:S07]  /*2720*/  @P1 FADD.FTZ R141, R105, R141 ;  /* 0x0000008d698d1221 */ /* 0x000fce0000010000 */
.L_x_27865:
[----:B------:R-:W-:Y:S05]  /*2730*/  BSYNC B1 ;  /* 0x0000000000017941 */ /* 0x000fea0003800000 */
.L_x_27864:
[----:B------:R-:W-:Y:S04]  /*2740*/  BSSY B1, `(.L_x_27866) ;  /* 0x0000005000017945 */ /* 0x000fe80003800000 */
[----:B------:R-:W-:Y:S05]  /*2750*/  @!P2 BRA `(.L_x_27867) ;  /* 0x00000000000ca947 */ /* 0x000fea0003800000 */
[----:B-----5:R-:W-:-:S04]  /*2760*/  FMUL.FTZ R147, R114, UR6 ;  /* 0x0000000672937c20 */ /* 0x020fc80008410000 */
[----:B------:R-:W-:-:S04]  /*2770*/  FMUL.FTZ R142, R102, R147 ;  /* 0x00000093668e7220 */ /* 0x000fc80000410000 */
[----:B------:R-:W-:-:S07]  /*2780*/  @P1 FADD.FTZ R142, R106, R142 ;  /* 0x0000008e6a8e1221 */ /* 0x000fce0000010000 */
.L_x_27867:
[----:B------:R-:W-:Y:S05]  /*2790*/  BSYNC B1 ;  /* 0x0000000000017941 */ /* 0x000fea0003800000 */
.L_x_27866:
[----:B------:R-:W-:Y:S04]  /*27a0*/  BSSY B1, `(.L_x_27868) ;  /* 0x0000005000017945 */ /* 0x000fe80003800000 */
[----:B------:R-:W-:Y:S05]  /*27b0*/  @!P2 BRA `(.L_x_27869) ;  /* 0x00000000000ca947 */ /* 0x000fea0003800000 */
[----:B-----5:R-:W-:-:S04]  /*27c0*/  FMUL.FTZ R146, R115, UR6 ;  /* 0x0000000673927c20 */ /* 0x020fc80008410000 */
[----:B------:R-:W-:-:S04]  /*27d0*/  FMUL.FTZ R143, R103, R146 ;  /* 0x00000092678f7220 */ /* 0x000fc80000410000 */
[----:B------:R-:W-:-:S07]  /*27e0*/  @P1 FADD.FTZ R143, R107, R143 ;  /* 0x0000008f6b8f1221 */ /* 0x000fce0000010000 */
.L_x_27869:
[----:B------:R-:W-:Y:S05]  /*27f0*/  BSYNC B1 ;  /* 0x0000000000017941 */ /* 0x000fea0003800000 */
.L_x_27868:
[----:B------:R-:W0:Y:S02]  /*2800*/  LDC.64 R146, c[0x0][0x238] ;  /* 0x00008e00ff927b82 */ /* 0x000e240000000a00 */
[----:B0-----:R-:W-:-:S05]  /*2810*/  IMAD.WIDE.U32 R146, R154, 0x10, R146 ;  /* 0x000000109a927825 */ /* 0x001fca00078e0092 */
[----:B------:R0:W-:Y:S02]  /*2820*/  STG.E.128 desc[UR4][R146.64], R140 ;  /* 0x0000008c92007986 */ /* 0x0001e4000c101d04 */
.L_x_27861:
[----:B------:R-:W-:Y:S05]  /*2830*/  BSYNC B0 ;  /* 0x0000000000007941 */ /* 0x000fea0003800000 */
.L_x_27860:
        /* <DEDUP_REMOVED lines=136> */
.L_x_27899:
        /* <DEDUP_REMOVED lines=25> */
[----:B------:R-:W-:-:S04]  /*3250*/  SHF.R.S32.HI R145, RZ, 0x1f, R144 ;  /* 0x0000001fff917819 */ /* 0x000fc80000011490 */
[----:B------:R-:W-:-:S04]  /*3260*/  LEA.HI R145, R145, R144, RZ, 0x2 ;  /* 0x0000009091917211 */ /* 0x000fc800078f10ff */
[----:B--2---:R-:W-:Y:S01]  /*3270*/  LEA.HI.SX32 R154, R145, R2, 0x1e ;  /* 0x00000002919a7211 */ /* 0x004fe200078ff2ff */
        /* <DEDUP_REMOVED lines=17> */
.L_x_27874:
[----:B------:R-:W-:Y:S05]  /*3390*/  BSYNC B1 ;  /* 0x0000000000017941 */ /* 0x000fea0003800000 */
.L_x_27873:
        /* <DEDUP_REMOVED lines=19> */
.L_x_27876:
[----:B------:R-:W-:Y:S05]  /*34d0*/  BSYNC B1 ;  /* 0x0000000000017941 */ /* 0x000fea0003800000 */
.L_x_27875:
        /* <DEDUP_REMOVED lines=19> */
.L_x_27878:
[----:B------:R-:W-:Y:S05]  /*3610*/  BSYNC B1 ;  /* 0x0000000000017941 */ /* 0x000fea0003800000 */
.L_x_27877:
        /* <DEDUP_REMOVED lines=19> */
.L_x_27880:
[----:B------:R-:W-:Y:S05]  /*3750*/  BSYNC B1 ;  /* 0x0000000000017941 */ /* 0x000fea0003800000 */
.L_x_27879:
        /* <DEDUP_REMOVED lines=19> */
.L_x_27882:
[----:B------:R-:W-:Y:S05]  /*3890*/  BSYNC B1 ;  /* 0x0000000000017941 */ /* 0x000fea0003800000 */
.L_x_27881:
        /* <DEDUP_REMOVED lines=19> */
.L_x_27884:
[----:B------:R-:W-:Y:S05]  /*39d0*/  BSYNC B1 ;  /* 0x0000000000017941 */ /* 0x000fea0003800000 */
.L_x_27883:
        /* <DEDUP_REMOVED lines=19> */
.L_x_27886:
[----:B------:R-:W-:Y:S05]  /*3b10*/  BSYNC B1 ;  /* 0x0000000000017941 */ /* 0x000fea0003800000 */
.L_x_27885:
        /* <DEDUP_REMOVED lines=12> */
[----:B-1----:R-:W-:-:S04]  /*3be0*/  IMAD.WIDE.U32 R154, R154, 0x10, R144 ;  /* 0x000000109a9a7825 */ /* 0x002fc800078e0090 */
[----:B------:R-:W-:Y:S01]  /*3bf0*/  FFMA.FTZ R144, R96, R147, R92 ;  /* 0x0000009360907223 */ /* 0x000fe2000001005c */
[----:B------:R-:W-:Y:S01]  /*3c00*/  FFMA.FTZ R145, R97, R156, R93 ;  /* 0x0000009c61917223 */ /* 0x000fe2000001005d */
[----:B------:R-:W-:-:S05]  /*3c10*/  FFMA.FTZ R147, R99, R152, R95 ;  /* 0x0000009863937223 */ /* 0x000fca000001005f */
[----:B------:R1:W-:Y:S02]  /*3c20*/  STG.E.128 desc[UR4][R154.64], R144 ;  /* 0x000000909a007986 */ /* 0x0003e4000c101d04 */
.L_x_27872:
[----:B------:R-:W-:Y:S05]  /*3c30*/  BSYNC B0 ;  /* 0x0000000000007941 */ /* 0x000fea0003800000 */
.L_x_27871:
[----:B-1234-:R-:W1:Y:S02]  /*3c40*/  LDC.64 R144, c[0x0][0x210] ;  /* 0x00008400ff907b82 */ /* 0x01ee640000000a00 */
[----:B-1----:R-:W-:-:S04]  /*3c50*/  LEA R4, R144, R4, 0x2 ;  /* 0x0000000490047211 */ /* 0x002fc800078e10ff */
[----:B------:R-:W-:-:S13]  /*3c60*/  ISETP.GE.AND P1, PT, R4, R145, PT ;  /* 0x000000910400720c */ /* 0x000fda0003f26270 */
[----:B------:R-:W-:Y:S05]  /*3c70*/  @!P1 BRA `(.L_x_27887) ;  /* 0xffffffcc00cc9947 */ /* 0x000fea000383ffff */
[----:B------:R-:W-:Y:S05]  /*3c80*/  EXIT ;  /* 0x000000000000794d */ /* 0x000fea0003800000 */
.L_x_27870:
        /* <DEDUP_REMOVED lines=8> */
.L_x_27889:
[----:B------:R-:W-:Y:S05]  /*3d10*/  BSYNC B0 ;  /* 0x0000000000007941 */ /* 0x000fea0003800000 */
.L_x_27888:
        /* <DEDUP_REMOVED lines=11> */
.L_x_27890:
[----:B------:R-:W-:Y:S01]  /*3dd0*/  HFMA2.MMA R156, -RZ, RZ, 0, 2.384185791015625e-07 ;  /* 0x00000004ff9c7435 */ /* 0x000fe200000001ff */
[----:B------:R-:W-:-:S05]  /*3de0*/  FADD.FTZ R162, R160, R158 ;  /* 0x0000009ea0a27221 */ /* 0x000fca0000010000 */
[----:B------:R-:W-:-:S07]  /*3df0*/  MOV R165, R162 ;  /* 0x000000a200a57202 */ /* 0x000fce0000000f00 */
[----:B------:R-:W-:Y:S05]  /*3e00*/  WARPSYNC.COLLECTIVE R154, `(.L_x_27891) ;  /* 0x000000009a087348 */ /* 0x000fea0003c00000 */
[----:B------:R0:W1:Y:S02]  /*3e10*/  SHFL.BFLY P6, R158, R165, R156, R155 ;  /* 0x0c00009ca59e7389 */ /* 0x00006400000c009b */
[----:B01----:R-:W-:Y:S01]  /*3e20*/  ENDCOLLECTIVE ;  /* 0x000000000000791b */ /* 0x003fe20003800000 */
.L_x_27891:
[----:B------:R-:W-:Y:S01]  /*3e30*/  HFMA2.MMA R156, -RZ, RZ, 0, 4.76837158203125e-07 ;  /* 0x00000008ff9c7435 */ /* 0x000fe200000001ff */
[----:B------:R-:W-:-:S05]  /*3e40*/  FADD.FTZ R163, R162, R158 ;  /* 0x0000009ea2a37221 */ /* 0x000fca0000010000 */
[----:B------:R-:W-:-:S07]  /*3e50*/  MOV R165, R163 ;  /* 0x000000a300a57202 */ /* 0x000fce0000000f00 */
[----:B------:R-:W-:Y:S05]  /*3e60*/  WARPSYNC.COLLECTIVE R154, `(.L_x_27892) ;  /* 0x000000009a087348 */ /* 0x000fea0003c00000 */
[----:B------:R0:W1:Y:S02]  /*3e70*/  SHFL.BFLY P6, R158, R165, R156, R155 ;  /* 0x0c00009ca59e7389 */ /* 0x00006400000c009b */
[----:B01----:R-:W-:Y:S01]  /*3e80*/  ENDCOLLECTIVE ;  /* 0x000000000000791b */ /* 0x003fe20003800000 */
.L_x_27892:
[----:B------:R-:W-:Y:S01]  /*3e90*/  HFMA2.MMA R156, -RZ, RZ, 0, 9.5367431640625e-07 ;  /* 0x00000010ff9c7435 */ /* 0x000fe200000001ff */
[----:B------:R-:W-:-:S05]  /*3ea0*/  FADD.FTZ R164, R163, R158 ;  /* 0x0000009ea3a47221 */ /* 0x000fca0000010000 */
[----:B------:R-:W-:-:S07]  /*3eb0*/  MOV R165, R164 ;  /* 0x000000a400a57202 */ /* 0x000fce0000000f00 */
[----:B------:R-:W-:Y:S05]  /*3ec0*/  WARPSYNC.COLLECTIVE R154, `(.L_x_27893) ;  /* 0x000000009a087348 */ /* 0x000fea0003c00000 */
[----:B------:R0:W1:Y:S02]  /*3ed0*/  SHFL.BFLY P6, R158, R165, R156, R155 ;  /* 0x0c00009ca59e7389 */ /* 0x00006400000c009b */
[----:B01----:R-:W-:Y:S01]  /*3ee0*/  ENDCOLLECTIVE ;  /* 0x000000000000791b */ /* 0x003fe20003800000 */
.L_x_27893:
        /* <DEDUP_REMOVED lines=75> */
.L_x_27894:
[----:B------:R-:W-:Y:S01]  /*43a0*/  HFMA2.MMA R156, -RZ, RZ, 0, 1.1920928955078125e-07 ;  /* 0x00000002ff9c7435 */ /* 0x000fe200000001ff */
[----:B------:R-:W-:-:S05]  /*43b0*/  FADD.FTZ R147, R146, R158 ;  /* 0x0000009e92937221 */ /* 0x000fca0000010000 */
[----:B------:R-:W-:-:S07]  /*43c0*/  MOV R165, R147 ;  /* 0x0000009300a57202 */ /* 0x000fce0000000f00 */
[----:B------:R-:W-:Y:S05]  /*43d0*/  WARPSYNC.COLLECTIVE R154, `(.L_x_27895) ;  /* 0x000000009a087348 */ /* 0x000fea0003c00000 */
[----:B------:R0:W1:Y:S02]  /*43e0*/  SHFL.BFLY P6, R158, R165, R156, R155 ;  /* 0x0c00009ca59e7389 */ /* 0x00006400000c009b */
[----:B01----:R-:W-:Y:S01]  /*43f0*/  ENDCOLLECTIVE ;  /* 0x000000000000791b */ /* 0x003fe20003800000 */
.L_x_27895:
[----:B------:R-:W-:Y:S01]  /*4400*/  HFMA2.MMA R156, -RZ, RZ, 0, 2.384185791015625e-07 ;  /* 0x00000004ff9c7435 */ /* 0x000fe200000001ff */
[----:B------:R-:W-:-:S05]  /*4410*/  FADD.FTZ R160, R147, R158 ;  /* 0x0000009e93a07221 */ /* 0x000fca0000010000 */
[----:B------:R-:W-:-:S07]  /*4420*/  MOV R165, R160 ;  /* 0x000000a000a57202 */ /* 0x000fce0000000f00 */
[----:B------:R-:W-:Y:S05]  /*4430*/  WARPSYNC.COLLECTIVE R154, `(.L_x_27896) ;  /* 0x000000009a087348 */ /* 0x000fea0003c00000 */
[----:B------:R0:W1:Y:S02]  /*4440*/  SHFL.BFLY P6, R158, R165, R156, R155 ;  /* 0x0c00009ca59e7389 */ /* 0x00006400000c009b */
[----:B01----:R-:W-:Y:S01]  /*4450*/  ENDCOLLECTIVE ;  /* 0x000000000000791b */ /* 0x003fe20003800000 */
.L_x_27896:
[----:B------:R-:W-:Y:S01]  /*4460*/  HFMA2.MMA R156, -RZ, RZ, 0, 4.76837158203125e-07 ;  /* 0x00000008ff9c7435 */ /* 0x000fe200000001ff */
[----:B------:R-:W-:-:S05]  /*4470*/  FADD.FTZ R161, R160, R158 ;  /* 0x0000009ea0a17221 */ /* 0x000fca0000010000 */
[----:B------:R-:W-:-:S07]  /*4480*/  MOV R165, R161 ;  /* 0x000000a100a57202 */ /* 0x000fce0000000f00 */
[----:B------:R-:W-:Y:S05]  /*4490*/  WARPSYNC.COLLECTIVE R154, `(.L_x_27897) ;  /* 0x000000009a087348 */ /* 0x000fea0003c00000 */
[----:B------:R0:W1:Y:S02]  /*44a0*/  SHFL.BFLY P6, R158, R165, R156, R155 ;  /* 0x0c00009ca59e7389 */ /* 0x00006400000c009b */
[----:B01----:R-:W-:Y:S01]  /*44b0*/  ENDCOLLECTIVE ;  /* 0x000000000000791b */ /* 0x003fe20003800000 */
.L_x_27897:
[----:B------:R-:W-:Y:S01]  /*44c0*/  HFMA2.MMA R156, -RZ, RZ, 0, 9.5367431640625e-07 ;  /* 0x00000010ff9c7435 */ /* 0x000fe200000001ff */
[----:B------:R-:W-:-:S05]  /*44d0*/  FADD.FTZ R159, R161, R158 ;  /* 0x0000009ea19f7221 */ /* 0x000fca0000010000 */
[----:B------:R-:W-:-:S07]  /*44e0*/  MOV R165, R159 ;  /* 0x0000009f00a57202 */ /* 0x000fce0000000f00 */
[----:B------:R-:W-:Y:S05]  /*44f0*/  WARPSYNC.COLLECTIVE R154, `(.L_x_27898) ;  /* 0x000000009a087348 */ /* 0x000fea0003c00000 */
[----:B------:R0:W1:Y:S02]  /*4500*/  SHFL.BFLY P6, R158, R165, R156, R155 ;  /* 0x0c00009ca59e7389 */ /* 0x00006400000c009b */
[----:B01----:R-:W-:Y:S01]  /*4510*/  ENDCOLLECTIVE ;  /* 0x000000000000791b */ /* 0x003fe20003800000 */
.L_x_27898:
[----:B------:R-:W-:Y:S05]  /*4520*/  BRA `(.L_x_27899) ;  /* 0xffffffe800e47947 */ /* 0x000fea000383ffff */
.L_x_27900:
        /* <DEDUP_REMOVED lines=13> */
.L_x_30564:


//--------------------- .text._ZN10layer_norm13ln_fwd_kernelINS_13Kernel_traitsIfffffjLj1024ELj1ELj4ELj1ELj16ENS_18Kernel_traits_baseILj1024EfffffjLj128EEEEELb0ELb1ELb1ELb1EEEvNS_9FwdParamsE --------------------------
	.section	.text._ZN10layer_norm13ln_fwd_kernelINS_13Kernel_traitsIfffffjLj1024ELj1ELj4ELj1ELj16ENS_18Kernel_traits_baseILj1024EfffffjLj128EEEEELb0ELb1ELb1ELb1EEEvNS_9FwdParamsE,"ax",@progbits
	.align	128
        .global         _ZN10layer_norm13ln_fwd_kernelINS_13Kernel_traitsIfffffjLj1024ELj1ELj4ELj1ELj16ENS_18Kernel_traits_baseILj1024EfffffjLj128EEEEELb0ELb1ELb1ELb1EEEvNS_9FwdParamsE
        .type           _ZN10layer_norm13ln_fwd_kernelINS_13Kernel_traitsIfffffjLj1024ELj1ELj4ELj1ELj16ENS_18Kernel_traits_baseILj1024EfffffjLj128EEEEELb0ELb1ELb1ELb1EEEvNS_9FwdParamsE,@function
        .size           _ZN10layer_norm13ln_fwd_kernelINS_13Kernel_traitsIfffffjLj1024ELj1ELj4ELj1ELj16ENS_18Kernel_traits_baseILj1024EfffffjLj128EEEEELb0ELb1ELb1ELb1EEEvNS_9FwdParamsE,(.L_x_30565 - _ZN10layer_norm13ln_fwd_kernelINS_13Kernel_traitsIfffffjLj1024ELj1ELj4ELj1ELj16ENS_18Kernel_traits_baseILj1024EfffffjLj128EEEEELb0ELb1ELb1ELb1EEEvNS_9FwdParamsE)
        .other          _ZN10layer_norm13ln_fwd_kernelINS_13Kernel_traitsIfffffjLj1024ELj1ELj4ELj1ELj16ENS_18Kernel_traits_baseILj1024EfffffjLj128EEEEELb0ELb1ELb1ELb1EEEvNS_9FwdParamsE,@"STO_CUDA_ENTRY STV_DEFAULT"
_ZN10layer_norm13ln_fwd_kernelINS_13Kernel_traitsIfffffjLj1024ELj1ELj4ELj1ELj16ENS_18Kernel_traits_baseILj1024EfffffjLj128EEEEELb0ELb1ELb1ELb1EEEvNS_9FwdParamsE:
.text._ZN10layer_norm13ln_fwd_kernelINS_13Kernel_traitsIfffffjLj1024ELj1ELj4ELj1ELj16ENS_18Kernel_traits_baseILj1024EfffffjLj128EEEEELb0ELb1ELb1ELb1EEEvNS_9FwdParamsE:
        /* <DEDUP_REMOVED lines=33> */
[----:B------:R-:W-:Y:S02]  /*0210*/  LOP3.LUT R0, R3, 0x1f, RZ, 0xc0, !PT ;  /* 0x0000001f03007812 */ /* 0x000fe400078ec0ff */
[----:B------:R-:W-:Y:S01]  /*0220*/  IADD3.X R3, RZ, UR7, RZ, P1, !PT ;  /* 0x00000007ff037c10 */ /* 0x000fe20008ffe4ff */
[----:B------:R0:W5:Y:S01]  /*0230*/  @P0 LDG.E.128 R8, desc[UR4][R4.64] ;  /* 0x0000000404080981 */ /* 0x000162000c1e1d00 */
[----:B------:R-:W-:Y:S02]  /*0240*/  ISETP.GE.AND P1, PT, R104, UR6, PT ;  /* 0x0000000668007c0c */ /* 0x000fe4000bf26270 */
        /* <DEDUP_REMOVED lines=11> */
[----:B------:R-:W-:Y:S01]  /*0300*/  ULDC.U8 UR6, c[0x0][0x2a0] ;  /* 0x0000a80000067ab9 */ /* 0x000fe20000000000 */
[----:B------:R-:W-:Y:S02]  /*0310*/  ULDC UR7, c[0x0][0x2d8] ;  /* 0x0000b60000077ab9 */ /* 0x000fe40000000800 */
[----:B------:R-:W5:Y:S04]  /*0320*/  LDG.E.128 R76, desc[UR4][R6.64+0x200] ;  /* 0x00020004064c7981 */ /* 0x000f68000c1e1d00 */
[----:B------:R-:W5:Y:S04]  /*0330*/  LDG.E.128 R80, desc[UR4][R6.64+0x400] ;  /* 0x0004000406507981 */ /* 0x000f68000c1e1d00 */
[----:B------:R-:W5:Y:S04]  /*0340*/  LDG.E.128 R84, desc[UR4][R6.64+0x600] ;  /* 0x0006000406547981 */ /* 0x000f68000c1e1d00 */
[----:B------:R-:W5:Y:S04]  /*0350*/  LDG.E.128 R88, desc[UR4][R6.64+0x800] ;  /* 0x0008000406587981 */ /* 0x000f68000c1e1d00 */
[----:B------:R-:W5:Y:S04]  /*0360*/  LDG.E.128 R92, desc[UR4][R6.64+0xa00] ;  /* 0x000a0004065c7981 */ /* 0x000f68000c1e1d00 */
[----:B------:R-:W5:Y:S04]  /*0370*/  LDG.E.128 R96, desc[UR4][R6.64+0xc00] ;  /* 0x000c000406607981 */ /* 0x000f68000c1e1d00 */
[----:B------:R-:W5:Y:S01]  /*0380*/  LDG.E.128 R100, desc[UR4][R6.64+0xe00] ;  /* 0x000e000406647981 */ /* 0x000f62000c1e1d00 */
[----:B------:R-:W-:Y:S01]  /*0390*/  ISETP.NE.AND P4, PT, RZ, UR6, PT ;  /* 0x00000006ff007c0c */ /* 0x000fe2000bf85270 */
[----:B------:R-:W-:-:S02]  /*03a0*/  ULDC UR6, c[0x0][0x29c] ;  /* 0x0000a70000067ab9 */ /* 0x000fc40000000800 */
[----:B------:R-:W5:Y:S04]  /*03b0*/  LDG.E.128 R40, desc[UR4][R2.64] ;  /* 0x0000000402287981 */ /* 0x000f68000c1e1d00 */
[----:B------:R-:W5:Y:S04]  /*03c0*/  LDG.E.128 R44, desc[UR4][R2.64+0x200] ;  /* 0x00020004022c7981 */ /* 0x000f68000c1e1d00 */
[----:B------:R-:W5:Y:S04]  /*03d0*/  LDG.E.128 R48, desc[UR4][R2.64+0x400] ;  /* 0x0004000402307981 */ /* 0x000f68000c1e1d00 */
[----:B------:R-:W5:Y:S04]  /*03e0*/  LDG.E.128 R52, desc[UR4][R2.64+0x600] ;  /* 0x0006000402347981 */ /* 0x000f68000c1e1d00 */
[----:B------:R-:W5:Y:S04]  /*03f0*/  LDG.E.128 R56, desc[UR4][R2.64+0x800] ;  /* 0x0008000402387981 */ /* 0x000f68000c1e1d00 */
[----:B------:R-:W5:Y:S04]  /*0400*/  LDG.E.128 R60, desc[UR4][R2.64+0xa00] ;  /* 0x000a0004023c7981 */ /* 0x000f68000c1e1d00 */
[----:B------:R-:W5:Y:S04]  /*0410*/  LDG.E.128 R64, desc[UR4][R2.64+0xc00] ;  /* 0x000c000402407981 */ /* 0x000f68000c1e1d00 */
[----:B------:R1:W5:Y:S02]  /*0420*/  LDG.E.128 R68, desc[UR4][R2.64+0xe00] ;  /* 0x000e000402447981 */ /* 0x000364000c1e1d00 */
[----:B-1----:R-:W-:-:S07]  /*0430*/  MOV R2, R104 ;  /* 0x0000006800027202 */ /* 0x002fce0000000f00 */
.L_x_27968:
[----:B0-----:R-:W0:Y:S08]  /*0440*/  LDC.64 R4, c[0x0][0x280] ;  /* 0x0000a000ff047b82 */ /* 0x001e300000000a00 */
[----:B------:R-:W1:Y:S08]  /*0450*/  LDC.64 R136, c[0x0][0x230] ;  /* 0x00008c00ff887b82 */ /* 0x000e700000000a00 */
[----:B------:R-:W2:Y:S01]  /*0460*/  LDC R7, c[0x0][0x218] ;  /* 0x00008600ff077b82 */ /* 0x000ea20000000800 */
[----:B0-----:R-:W-:-:S07]  /*0470*/  IMAD.WIDE R4, R2, 0x4, R4 ;  /* 0x0000000402047825 */ /* 0x001fce00078e0204 */
[----:B------:R-:W0:Y:S01]  /*0480*/  LDC.64 R112, c[0x0][0x288] ;  /* 0x0000a200ff707b82 */ /* 0x000e220000000a00 */
[----:B------:R-:W3:Y:S01]  /*0490*/  LDG.E R118, desc[UR4][R4.64] ;  /* 0x0000000404767981 */ /* 0x000ee2000c1e1900 */
[----:B-1----:R-:W-:-:S06]  /*04a0*/  ISETP.NE.U32.AND P0, PT, R136, RZ, PT ;  /* 0x000000ff8800720c */ /* 0x002fcc0003f05070 */
[----:B------:R-:W1:Y:S01]  /*04b0*/  LDC.64 R144, c[0x0][0x238] ;  /* 0x00008e00ff907b82 */ /* 0x000e620000000a00 */
[----:B------:R-:W-:Y:S01]  /*04c0*/  ISETP.NE.AND.EX P0, PT, R137, RZ, PT, P0 ;  /* 0x000000ff8900720c */ /* 0x000fe20003f05300 */
[----:B--2---:R-:W-:-:S05]  /*04d0*/  IMAD R3, R2, R7, RZ ;  /* 0x0000000702037224 */ /* 0x004fca00078e02ff */
[----:B------:R-:W-:-:S07]  /*04e0*/  SHF.R.S32.HI R6, RZ, 0x1f, R3 ;  /* 0x0000001fff067819 */ /* 0x000fce0000011403 */
[----:B------:R-:W2:Y:S01]  /*04f0*/  @P0 LDC.64 R114, c[0x0][0x230] ;  /* 0x00008c00ff720b82 */ /* 0x000ea20000000a00 */
[----:B------:R-:W-:-:S04]  /*0500*/  LEA.HI R3, R6, R3, RZ, 0x2 ;  /* 0x0000000306037211 */ /* 0x000fc800078f10ff */
[----:B------:R-:W-:Y:S01]  /*0510*/  LEA.HI.SX32 R3, R3, R0, 0x1e ;  /* 0x0000000003037211 */ /* 0x000fe200078ff2ff */
[----:B0-----:R-:W-:-:S05]  /*0520*/  IMAD.WIDE R112, R2, 0x4, R112 ;  /* 0x0000000402707825 */ /* 0x001fca00078e0270 */
[----:B-----5:R0:W5:Y:S01]  /*0530*/  LDG.E R4, desc[UR4][R112.64] ;  /* 0x0000000470047981 */ /* 0x020162000c1e1900 */
[----:B--2---:R-:W-:-:S05]  /*0540*/  @P0 IMAD.WIDE.U32 R114, R3, 0x10, R114 ;  /* 0x0000001003720825 */ /* 0x004fca00078e0072 */
[----:B------:R-:W2:Y:S01]  /*0550*/  @P0 LDG.E.128 R104, desc[UR4][R114.64] ;  /* 0x0000000472680981 */ /* 0x000ea2000c1e1d00 */
[----:B---3--:R-:W-:-:S13]  /*0560*/  ISETP.GE.AND P5, PT, R118, 0x1, PT ;  /* 0x000000017600780c */ /* 0x008fda0003fa6270 */
        /* <DEDUP_REMOVED lines=10> */
[----:B------:R-:W3:Y:S11]  /*0610*/  @P0 LDC.64 R118, c[0x0][0x230] ;  /* 0x00008c00ff760b82 */ /* 0x000ef60000000a00 */
[----:B------:R-:W-:-:S04]  /*0620*/  @!P6 ISETP.NE.U32.AND P1, PT, R136, RZ, PT ;  /* 0x000000ff8800e20c */ /* 0x000fc80003f25070 */
[----:B------:R-:W-:Y:S02]  /*0630*/  @!P6 ISETP.NE.AND.EX P2, PT, R137, RZ, PT, P1 ;  /* 0x000000ff8900e20c */ /* 0x000fe40003f45310 */
[C---:B------:R-:W-:Y:S02]  /*0640*/  @!P6 ISETP.NE.U32.AND P3, PT, R136.reuse, RZ, PT ;  /* 0x000000ff8800e20c */ /* 0x040fe40003f65070 */
[----:B--2---:R-:W-:Y:S02]  /*0650*/  @!P6 FSEL R141, R105, RZ, P2 ;  /* 0x000000ff698de208 */ /* 0x004fe40001000000 */
[C---:B------:R-:W-:Y:S02]  /*0660*/  @!P6 ISETP.NE.U32.AND P1, PT, R136.reuse, RZ, PT ;  /* 0x000000ff8800e20c */ /* 0x040fe40003f25070 */
[----:B------:R-:W-:Y:S02]  /*0670*/  @!P6 ISETP.NE.U32.AND P2, PT, R136, RZ, PT ;  /* 0x000000ff8800e20c */ /* 0x000fe40003f45070 */
[----:B------:R-:W-:Y:S01]  /*0680*/  IADD3 R123, R3, 0x20, RZ ;  /* 0x00000020037b7810 */ /* 0x000fe20007ffe0ff */
[----:B------:R-:W-:Y:S01]  /*0690*/  BSSY B0, `(.L_x_27901) ;  /* 0x000000d000007945 */ /* 0x000fe20003800000 */
[----:B------:R-:W-:-:S02]  /*06a0*/  @!P6 ISETP.NE.AND.EX P3, PT, R137, RZ, PT, P3 ;  /* 0x000000ff8900e20c */ /* 0x000fc40003f65330 */
[C---:B------:R-:W-:Y:S02]  /*06b0*/  @!P6 ISETP.NE.AND.EX P1, PT, R137.reuse, RZ, PT, P1 ;  /* 0x000000ff8900e20c */ /* 0x040fe40003f25310 */
[----:B------:R-:W-:Y:S01]  /*06c0*/  @!P6 ISETP.NE.AND.EX P2, PT, R137, RZ, PT, P2 ;  /* 0x000000ff8900e20c */ /* 0x000fe20003f45320 */
[----:B-1----:R-:W-:Y:S01]  /*06d0*/  IMAD.WIDE.U32 R114, R3, 0x10, R144 ;  /* 0x0000001003727825 */ /* 0x002fe200078e0090 */
[----:B------:R-:W-:Y:S02]  /*06e0*/  @!P6 FSEL R142, R106, RZ, P1 ;  /* 0x000000ff6a8ee208 */ /* 0x000fe40000800000 */
[----:B------:R-:W-:Y:S01]  /*06f0*/  @!P6 FSEL R143, R107, RZ, P2 ;  /* 0x000000ff6b8fe208 */ /* 0x000fe20001000000 */
[----:B---3--:R-:W-:Y:S01]  /*0700*/  @P0 IMAD.WIDE.U32 R116, R123, 0x10, R118 ;  /* 0x000000107b740825 */ /* 0x008fe200078e0076 */
[----:B------:R-:W-:Y:S01]  /*0710*/  @!P6 FSEL R140, R104, RZ, P3 ;  /* 0x000000ff688ce208 */ /* 0x000fe20001800000 */
[----:B0-----:R-:W-:Y:S06]  /*0720*/  @!P6 BRA `(.L_x_27902) ;  /* 0x00000000000ce947 */ /* 0x001fec0003800000 */
[----:B-----5:R-:W-:-:S04]  /*0730*/  FMUL.FTZ R113, R108, UR6 ;  /* 0x000000066c717c20 */ /* 0x020fc80008410000 */
[----:B------:R-:W-:-:S04]  /*0740*/  FMUL.FTZ R140, R72, R113 ;  /* 0x00000071488c7220 */ /* 0x000fc80000410000 */
[----:B------:R-:W-:-:S07]  /*0750*/  @P0 FADD.FTZ R140, R104, R140 ;  /* 0x0000008c688c0221 */ /* 0x000fce0000010000 */
.L_x_27902:
[----:B------:R-:W-:Y:S05]  /*0760*/  BSYNC B0 ;  /* 0x0000000000007941 */ /* 0x000fea0003800000 */
.L_x_27901:
[----:B------:R-:W-:Y:S04]  /*0770*/  BSSY B0, `(.L_x_27903) ;  /* 0x0000005000007945 */ /* 0x000fe80003800000 */
[----:B------:R-:W-:Y:S05]  /*0780*/  @!P6 BRA `(.L_x_27904) ;  /* 0x00000000000ce947 */ /* 0x000fea0003800000 */
[----:B-----5:R-:W-:-:S04]  /*0790*/  FMUL.FTZ R6, R109, UR6 ;  /* 0x000000066d067c20 */ /* 0x020fc80008410000 */
[----:B------:R-:W-:-:S04]  /*07a0*/  FMUL.FTZ R141, R73, R6 ;  /* 0x00000006498d7220 */ /* 0x000fc80000410000 */
[----:B------:R-:W-:-:S07]  /*07b0*/  @P0 FADD.FTZ R141, R105, R141 ;  /* 0x0000008d698d0221 */ /* 0x000fce0000010000 */
.L_x_27904:
[----:B------:R-:W-:Y:S05]  /*07c0*/  BSYNC B0 ;  /* 0x0000000000007941 */ /* 0x000fea0003800000 */
.L_x_27903:
[----:B------:R-:W-:Y:S04]  /*07d0*/  BSSY B0, `(.L_x_27905) ;  /* 0x0000005000007945 */ /* 0x000fe80003800000 */
[----:B------:R-:W-:Y:S05]  /*07e0*/  @!P6 BRA `(.L_x_27906) ;  /* 0x00000000000ce947 */ /* 0x000fea0003800000 */
[----:B-----5:R-:W-:-:S04]  /*07f0*/  FMUL.FTZ R113, R110, UR6 ;  /* 0x000000066e717c20 */ /* 0x020fc80008410000 */
[----:B------:R-:W-:-:S04]  /*0800*/  FMUL.FTZ R142, R74, R113 ;  /* 0x000000714a8e7220 */ /* 0x000fc80000410000 */
[----:B------:R-:W-:-:S07]  /*0810*/  @P0 FADD.FTZ R142, R106, R142 ;  /* 0x0000008e6a8e0221 */ /* 0x000fce0000010000 */
.L_x_27906:
[----:B------:R-:W-:Y:S05]  /*0820*/  BSYNC B0 ;  /* 0x0000000000007941 */ /* 0x000fea0003800000 */
.L_x_27905:
[----:B------:R-:W-:Y:S04]  /*0830*/  BSSY B0, `(.L_x_27907) ;  /* 0x0000005000007945 */ /* 0x000fe80003800000 */
[----:B------:R-:W-:Y:S05]  /*0840*/  @!P6 BRA `(.L_x_27908) ;  /* 0x00000000000ce947 */ /* 0x000fea0003800000 */
[----:B-----5:R-:W-:-:S04]  /*0850*/  FMUL.FTZ R6, R111, UR6 ;  /* 0x000000066f067c20 */ /* 0x020fc80008410000 */
[----:B------:R-:W-:-:S04]  /*0860*/  FMUL.FTZ R143, R75, R6 ;  /* 0x000000064b8f7220 */ /* 0x000fc80000410000 */
[----:B------:R-:W-:-:S07]  /*0870*/  @P0 FADD.FTZ R143, R107, R143 ;  /* 0x0000008f6b8f0221 */ /* 0x000fce0000010000 */
.L_x_27908:
[----:B------:R-:W-:Y:S05]  /*0880*/  BSYNC B0 ;  /* 0x0000000000007941 */ /* 0x000fea0003800000 */
.L_x_27907:
        /* <DEDUP_REMOVED lines=25> */
[----:B------:R-:W-:-:S04]  /*0a20*/  FMUL.FTZ R124, R76, R113 ;  /* 0x000000714c7c7220 */ /* 0x000fc80000410000 */
[----:B------:R-:W-:-:S07]  /*0a30*/  @P0 FADD.FTZ R124, R104, R124 ;  /* 0x0000007c687c0221 */ /* 0x000fce0000010000 */
.L_x_27910:
[----:B------:R-:W-:Y:S05]  /*0a40*/  BSYNC B0 ;  /* 0x0000000000007941 */ /* 0x000fea0003800000 */
.L_x_27909:
[----:B------:R-:W-:Y:S04]  /*0a50*/  BSSY B0, `(.L_x_27911) ;  /* 0x0000005000007945 */ /* 0x000fe80003800000 */
[----:B------:R-:W-:Y:S05]  /*0a60*/  @!P6 BRA `(.L_x_27912) ;  /* 0x00000000000ce947 */ /* 0x000fea0003800000 */
[----:B-----5:R-:W-:-:S04]  /*0a70*/  FMUL.FTZ R6, R109, UR6 ;  /* 0x000000066d067c20 */ /* 0x020fc80008410000 */
[----:B------:R-:W-:-:S04]  /*0a80*/  FMUL.FTZ R125, R77, R6 ;  /* 0x000000064d7d7220 */ /* 0x000fc80000410000 */
[----:B------:R-:W-:-:S07]  /*0a90*/  @P0 FADD.FTZ R125, R105, R125 ;  /* 0x0000007d697d0221 */ /* 0x000fce0000010000 */
.L_x_27912:
[----:B------:R-:W-:Y:S05]  /*0aa0*/  BSYNC B0 ;  /* 0x0000000000007941 */ /* 0x000fea0003800000 */
.L_x_27911:
[----:B------:R-:W-:Y:S04]  /*0ab0*/  BSSY B0, `(.L_x_27913) ;  /* 0x0000005000007945 */ /* 0x000fe80003800000 */
[----:B------:R-:W-:Y:S05]  /*0ac0*/  @!P6 BRA `(.L_x_27914) ;  /* 0x00000000000ce947 */ /* 0x000fea0003800000 */
[----:B-----5:R-:W-:-:S04]  /*0ad0*/  FMUL.FTZ R113, R110, UR6 ;  /* 0x000000066e717c20 */ /* 0x020fc80008410000 */
[----:B------:R-:W-:-:S04]  /*0ae0*/  FMUL.FTZ R126, R78, R113 ;  /* 0x000000714e7e7220 */ /* 0x000fc80000410000 */
[----:B------:R-:W-:-:S07]  /*0af0*/  @P0 FADD.FTZ R126, R106, R126 ;  /* 0x0000007e6a7e0221 */ /* 0x000fce0000010000 */
.L_x_27914:
[----:B------:R-:W-:Y:S05]  /*0b00*/  BSYNC B0 ;  /* 0x0000000000007941 */ /* 0x000fea0003800000 */
.L_x_27913:
[----:B------:R-:W-:Y:S04]  /*0b10*/  BSSY B0, `(.L_x_27915) ;  /* 0x0000005000007945 */ /* 0x000fe80003800000 */
[----:B------:R-:W-:Y:S05]  /*0b20*/  @!P6 BRA `(.L_x_27916) ;  /* 0x00000000000ce947 */ /* 0x000fea0003800000 */
[----:B-----5:R-:W-:-:S04]  /*0b30*/  FMUL.FTZ R6, R111, UR6 ;  /* 0x000000066f067c20 */ /* 0x020fc80008410000 */
[----:B------:R-:W-:-:S04]  /*0b40*/  FMUL.FTZ R127, R79, R6 ;  /* 0x000000064f7f7220 */ /* 0x000fc80000410000 */
[----:B------:R-:W-:-:S07]  /*0b50*/  @P0 FADD.FTZ R127, R107, R127 ;  /* 0x0000007f6b7f0221 */ /* 0x000fce0000010000 */
.L_x_27916:
[----:B------:R-:W-:Y:S05]  /*0b60*/  BSYNC B0 ;  /* 0x0000000000007941 */ /* 0x000fea0003800000 */
.L_x_27915:
        /* <DEDUP_REMOVED lines=27> */
.L_x_27918:
[----:B------:R-:W-:Y:S05]  /*0d20*/  BSYNC B0 ;  /* 0x0000000000007941 */ /* 0x000fea0003800000 */
.L_x_27917:
[----:B------:R-:W-:Y:S04]  /*0d30*/  BSSY B0, `(.L_x_27919) ;  /* 0x0000005000007945 */ /* 0x000fe80003800000 */
[----:B------:R-:W-:Y:S05]  /*0d40*/  @!P6 BRA `(.L_x_27920) ;  /* 0x00000000000ce947 */ /* 0x000fea0003800000 */
[----:B-----5:R-:W-:-:S04]  /*0d50*/  FMUL.FTZ R6, R109, UR6 ;  /* 0x000000066d067c20 */ /* 0x020fc80008410000 */
[----:B------:R-:W-:-:S04]  /*0d60*/  FMUL.FTZ R133, R81, R6 ;  /* 0x0000000651857220 */ /* 0x000fc80000410000 */
[----:B------:R-:W-:-:S07]  /*0d70*/  @P0 FADD.FTZ R133, R105, R133 ;  /* 0x0000008569850221 */ /* 0x000fce0000010000 */
.L_x_27920:
[----:B------:R-:W-:Y:S05]  /*0d80*/  BSYNC B0 ;  /* 0x0000000000007941 */ /* 0x000fea0003800000 */
.L_x_27919:
[----:B------:R-:W-:Y:S04]  /*0d90*/  BSSY B0, `(.L_x_27921) ;  /* 0x0000005000007945 */ /* 0x000fe80003800000 */
[----:B------:R-:W-:Y:S05]  /*0da0*/  @!P6 BRA `(.L_x_27922) ;  /* 0x00000000000ce947 */ /* 0x000fea0003800000 */
[----:B-----5:R-:W-:-:S04]  /*0db0*/  FMUL.FTZ R113, R110, UR6 ;  /* 0x000000066e717c20 */ /* 0x020fc80008410000 */
[----:B------:R-:W-:-:S04]  /*0dc0*/  FMUL.FTZ R134, R82, R113 ;  /* 0x0000007152867220 */ /* 0x000fc80000410000 */
[----:B------:R-:W-:-:S07]  /*0dd0*/  @P0 FADD.FTZ R134, R106, R134 ;  /* 0x000000866a860221 */ /* 0x000fce0000010000 */
.L_x_27922:
[----:B------:R-:W-:Y:S05]  /*0de0*/  BSYNC B0 ;  /* 0x0000000000007941 */ /* 0x000fea0003800000 */
.L_x_27921:
[----:B------:R-:W-:Y:S04]  /*0df0*/  BSSY B0, `(.L_x_27923) ;  /* 0x0000005000007945 */ /* 0x000fe80003800000 */
[----:B------:R-:W-:Y:S05]  /*0e00*/  @!P6 BRA `(.L_x_27924) ;  /* 0x00000000000ce947 */ /* 0x000fea0003800000 */
[----:B-----5:R-:W-:-:S04]  /*0e10*/  FMUL.FTZ R6, R111, UR6 ;  /* 0x000000066f067c20 */ /* 0x020fc80008410000 */
[----:B------:R-:W-:-:S04]  /*0e20*/  FMUL.FTZ R135, R83, R6 ;  /* 0x0000000653877220 */ /* 0x000fc80000410000 */
[----:B------:R-:W-:-:S07]  /*0e30*/  @P0 FADD.FTZ R135, R107, R135 ;  /* 0x000000876b870221 */ /* 0x000fce0000010000 */
.L_x_27924:
[----:B------:R-:W-:Y:S05]  /*0e40*/  BSYNC B0 ;  /* 0x0000000000007941 */ /* 0x000fea0003800000 */
.L_x_27923:
        /* <DEDUP_REMOVED lines=27> */
.L_x_27926:
[----:B------:R-:W-:Y:S05]  /*1000*/  BSYNC B0 ;  /* 0x0000000000007941 */ /* 0x000fea0003800000 */
.L_x_27925:
[----:B------:R-:W-:Y:S04]  /*1010*/  BSSY B0, `(.L_x_27927) ;  /* 0x0000005000007945 */ /* 0x000fe80003800000 */
[----:B------:R-:W-:Y:S05]  /*1020*/  @!P6 BRA `(.L_x_27928) ;  /* 0x00000000000ce947 */ /* 0x000fea0003800000 */
[----:B-----5:R-:W-:-:S04]  /*1030*/  FMUL.FTZ R6, R109, UR6 ;  /* 0x000000066d067c20 */ /* 0x020fc80008410000 */
[----:B------:R-:W-:-:S04]  /*1040*/  FMUL.FTZ R129, R85, R6 ;  /* 0x0000000655817220 */ /* 0x000fc80000410000 */
[----:B------:R-:W-:-:S07]  /*1050*/  @P0 FADD.FTZ R129, R105, R129 ;  /* 0x0000008169810221 */ /* 0x000fce0000010000 */
.L_x_27928:
[----:B------:R-:W-:Y:S05]  /*1060*/  BSYNC B0 ;  /* 0x0000000000007941 */ /* 0x000fea0003800000 */
.L_x_27927:
[----:B------:R-:W-:Y:S04]  /*1070*/  BSSY B0, `(.L_x_27929) ;  /* 0x0000005000007945 */ /* 0x000fe80003800000 */
[----:B------:R-:W-:Y:S05]  /*1080*/  @!P6 BRA `(.L_x_27930) ;  /* 0x00000000000ce947 */ /* 0x000fea0003800000 */
[----:B-----5:R-:W-:-:S04]  /*1090*/  FMUL.FTZ R113, R110, UR6 ;  /* 0x000000066e717c20 */ /* 0x020fc80008410000 */
[----:B------:R-:W-:-:S04]  /*10a0*/  FMUL.FTZ R130, R86, R113 ;  /* 0x0000007156827220 */ /* 0x000fc80000410000 */
[----:B------:R-:W-:-:S07]  /*10b0*/  @P0 FADD.FTZ R130, R106, R130 ;  /* 0x000000826a820221 */ /* 0x000fce0000010000 */
.L_x_27930:
[----:B------:R-:W-:Y:S05]  /*10c0*/  BSYNC B0 ;  /* 0x0000000000007941 */ /* 0x000fea0003800000 */
.L_x_27929:
[----:B------:R-:W-:Y:S04]  /*10d0*/  BSSY B0, `(.L_x_27931) ;  /* 0x0000005000007945 */ /* 0x000fe80003800000 */
[----:B------:R-:W-:Y:S05]  /*10e0*/  @!P6 BRA `(.L_x_27932) ;  /* 0x00000000000ce947 */ /* 0x000fea0003800000 */
[----:B-----5:R-:W-:-:S04]  /*10f0*/  FMUL.FTZ R6, R111, UR6 ;  /* 0x000000066f067c20 */ /* 0x020fc80008410000 */
[----:B------:R-:W-:-:S04]  /*1100*/  FMUL.FTZ R131, R87, R6 ;  /* 0x0000000657837220 */ /* 0x000fc80000410000 */
[----:B------:R-:W-:-:S07]  /*1110*/  @P0 FADD.FTZ R131, R107, R131 ;  /* 0x000000836b830221 */ /* 0x000fce0000010000 */
.L_x_27932:
[----:B------:R-:W-:Y:S05]  /*1120*/  BSYNC B0 ;  /* 0x0000000000007941 */ /* 0x000fea0003800000 */
.L_x_27931:
        /* <DEDUP_REMOVED lines=27> */
.L_x_27934:
[----:B------:R-:W-:Y:S05]  /*12e0*/  BSYNC B0 ;  /* 0x0000000000007941 */ /* 0x000fea0003800000 */
.L_x_27933:
[----:B------:R-:W-:Y:S04]  /*12f0*/  BSSY B0, `(.L_x_27935) ;  /* 0x0000005000007945 */ /* 0x000fe80003800000 */
[----:B------:R-:W-:Y:S05]  /*1300*/  @!P6 BRA `(.L_x_27936) ;  /* 0x00000000000ce947 */ /* 0x000fea0003800000 */
[----:B-----5:R-:W-:-:S04]  /*1310*/  FMUL.FTZ R6, R109, UR6 ;  /* 0x000000066d067c20 */ /* 0x020fc80008410000 */
[----:B------:R-:W-:-:S04]  /*1320*/  FMUL.FTZ R121, R89, R6 ;  /* 0x0000000659797220 */ /* 0x000fc80000410000 */
[----:B------:R-:W-:-:S07]  /*1330*/  @P0 FADD.FTZ R121, R105, R121 ;  /* 0x0000007969790221 */ /* 0x000fce0000010000 */
.L_x_27936:
[----:B------:R-:W-:Y:S05]  /*1340*/  BSYNC B0 ;  /* 0x0000000000007941 */ /* 0x000fea0003800000 */
.L_x_27935:
[----:B------:R-:W-:Y:S04]  /*1350*/  BSSY B0, `(.L_x_27937) ;  /* 0x0000005000007945 */ /* 0x000fe80003800000 */
[----:B------:R-:W-:Y:S05]  /*1360*/  @!P6 BRA `(.L_x_27938) ;  /* 0x00000000000ce947 */ /* 0x000fea0003800000 */
[----:B-----5:R-:W-:-:S04]  /*1370*/  FMUL.FTZ R115, R110, UR6 ;  /* 0x000000066e737c20 */ /* 0x020fc80008410000 */
[----:B------:R-:W-:-:S04]  /*1380*/  FMUL.FTZ R122, R90, R115 ;  /* 0x000000735a7a7220 */ /* 0x000fc80000410000 */
[----:B------:R-:W-:-:S07]  /*1390*/  @P0 FADD.FTZ R122, R106, R122 ;  /* 0x0000007a6a7a0221 */ /* 0x000fce0000010000 */
.L_x_27938:
[----:B------:R-:W-:Y:S05]  /*13a0*/  BSYNC B0 ;  /* 0x0000000000007941 */ /* 0x000fea0003800000 */
.L_x_27937:
[----:B------:R-:W-:Y:S04]  /*13b0*/  BSSY B0, `(.L_x_27939) ;  /* 0x0000005000007945 */ /* 0x000fe80003800000 */
[----:B------:R-:W-:Y:S05]  /*13c0*/  @!P6 BRA `(.L_x_27940) ;  /* 0x00000000000ce947 */ /* 0x000fea0003800000 */
[----:B-----5:R-:W-:-:S04]  /*13d0*/  FMUL.FTZ R6, R111, UR6 ;  /* 0x000000066f067c20 */ /* 0x020fc80008410000 */
[----:B------:R-:W-:-:S04]  /*13e0*/  FMUL.FTZ R123, R91, R6 ;  /* 0x000000065b7b7220 */ /* 0x000fc80000410000 */
[----:B------:R-:W-:-:S07]  /*13f0*/  @P0 FADD.FTZ R123, R107, R123 ;  /* 0x0000007b6b7b0221 */ /* 0x000fce0000010000 */
.L_x_27940:
[----:B------:R-:W-:Y:S05]  /*1400*/  BSYNC B0 ;  /* 0x0000000000007941 */ /* 0x000fea0003800000 */
.L_x_27939:
        /* <DEDUP_REMOVED lines=25> */
[----:B------:R-:W-:-:S04]  /*15a0*/  FMUL.FTZ R116, R92, R115 ;  /* 0x000000735c747220 */ /* 0x000fc80000410000 */
[----:B------:R-:W-:-:S07]  /*15b0*/  @P0 FADD.FTZ R116, R104, R116 ;  /* 0x0000007468740221 */ /* 0x000fce0000010000 */
.L_x_27942:
[----:B------:R-:W-:Y:S05]  /*15c0*/  BSYNC B0 ;  /* 0x0000000000007941 */ /* 0x000fea0003800000 */
.L_x_27941:
[----:B------:R-:W-:Y:S04]  /*15d0*/  BSSY B0, `(.L_x_27943) ;  /* 0x0000005000007945 */ /* 0x000fe80003800000 */
[----:B------:R-:W-:Y:S05]  /*15e0*/  @!P6 BRA `(.L_x_27944) ;  /* 0x00000000000ce947 */ /* 0x000fea0003800000 */
[----:B-----5:R-:W-:-:S04]  /*15f0*/  FMUL.FTZ R6, R109, UR6 ;  /* 0x000000066d067c20 */ /* 0x020fc80008410000 */
[----:B------:R-:W-:-:S04]  /*1600*/  FMUL.FTZ R117, R93, R6 ;  /* 0x000000065d757220 */ /* 0x000fc80000410000 */
[----:B------:R-:W-:-:S07]  /*1610*/  @P0 FADD.FTZ R117, R105, R117 ;  /* 0x0000007569750221 */ /* 0x000fce0000010000 */
.L_x_27944:
[----:B------:R-:W-:Y:S05]  /*1620*/  BSYNC B0 ;  /* 0x0000000000007941 */ /* 0x000fea0003800000 */
.L_x_27943:
[----:B------:R-:W-:Y:S04]  /*1630*/  BSSY B0, `(.L_x_27945) ;  /* 0x0000005000007945 */ /* 0x000fe80003800000 */
[----:B------:R-:W-:Y:S05]  /*1640*/  @!P6 BRA `(.L_x_27946) ;  /* 0x00000000000ce947 */ /* 0x000fea0003800000 */
[----:B-----5:R-:W-:-:S04]  /*1650*/  FMUL.FTZ R115, R110, UR6 ;  /* 0x000000066e737c20 */ /* 0x020fc80008410000 */
[----:B------:R-:W-:-:S04]  /*1660*/  FMUL.FTZ R118, R94, R115 ;  /* 0x000000735e767220 */ /* 0x000fc80000410000 */
[----:B------:R-:W-:-:S07]  /*1670*/  @P0 FADD.FTZ R118, R106, R118 ;  /* 0x000000766a760221 */ /* 0x000fce0000010000 */
.L_x_27946:
[----:B------:R-:W-:Y:S05]  /*1680*/  BSYNC B0 ;  /* 0x0000000000007941 */ /* 0x000fea0003800000 */
.L_x_27945:
[----:B------:R-:W-:Y:S04]  /*1690*/  BSSY B0, `(.L_x_27947) ;  /* 0x0000005000007945 */ /* 0x000fe80003800000 */
[----:B------:R-:W-:Y:S05]  /*16a0*/  @!P6 BRA `(.L_x_27948) ;  /* 0x00000000000ce947 */ /* 0x000fea0003800000 */
[----:B-----5:R-:W-:-:S04]  /*16b0*/  FMUL.FTZ R6, R111, UR6 ;  /* 0x000000066f067c20 */ /* 0x020fc80008410000 */
[----:B------:R-:W-:-:S04]  /*16c0*/  FMUL.FTZ R119, R95, R6 ;  /* 0x000000065f777220 */ /* 0x000fc80000410000 */
[----:B------:R-:W-:-:S07]  /*16d0*/  @P0 FADD.FTZ R119, R107, R119 ;  /* 0x000000776b770221 */ /* 0x000fce0000010000 */
.L_x_27948:
[----:B------:R-:W-:Y:S05]  /*16e0*/  BSYNC B0 ;  /* 0x0000000000007941 */ /* 0x000fea0003800000 */
.L_x_27947:
[----:B------:R0:W-:Y:S01]  /*16f0*/  STG.E.128 desc[UR4][R112.64], R116 ;  /* 0x0000007470007986 */ /* 0x0001e2000c101d04 */
[----:B------:R-:W1:Y:S03]  /*1700*/  @P5 LDC.64 R114, c[0x0][0x220] ;  /* 0x00008800ff725b82 */ /* 0x000e660000000a00 */
[----:B------:R2:W0:Y:S01]  /*1710*/  @P0 LDG.E.128 R104, desc[UR4][R138.64] ;  /* 0x000000048a680981 */ /* 0x000422000c1e1d00 */
[----:B------:R-:W-:-:S04]  /*1720*/  @P5 IADD3 R147, R5, 0xc0, RZ ;  /* 0x000000c005935810 */ /* 0x000fc80007ffe0ff */
[----:B------:R-:W3:Y:S01]  /*1730*/  @P0 LDC.64 R148, c[0x0][0x230] ;  /* 0x00008c00ff940b82 */ /* 0x000ee20000000a00 */
[----:B------:R-:W-:-:S04]  /*1740*/  @!P6 ISETP.NE.U32.AND P1, PT, R136, RZ, PT ;  /* 0x000000ff8800e20c */ /* 0x000fc80003f25070 */
[----:B------:R-:W-:Y:S02]  /*1750*/  @!P6 ISETP.NE.AND.EX P2, PT, R137, RZ, PT, P1 ;  /* 0x000000ff8900e20c */ /* 0x000fe40003f45310 */
        /* <DEDUP_REMOVED lines=9> */
[----:B---3--:R-:W-:Y:S01]  /*17f0*/  @P0 IMAD.WIDE.U32 R148, R3, 0x10, R148 ;  /* 0x0000001003940825 */ /* 0x008fe200078e0094 */
[----:B0-----:R-:W-:Y:S02]  /*1800*/  @!P6 FSEL R113, R105, RZ, P2 ;  /* 0x000000ff6971e208 */ /* 0x001fe40001000000 */
[----:B------:R-:W-:Y:S02]  /*1810*/  @!P6 ISETP.NE.U32.AND P2, PT, R136, RZ, PT ;  /* 0x000000ff8800e20c */ /* 0x000fe40003f45070 */
[----:B-1----:R-:W-:Y:S02]  /*1820*/  @!P6 FSEL R114, R106, RZ, P1 ;  /* 0x000000ff6a72e208 */ /* 0x002fe40000800000 */
[----:B------:R-:W-:-:S02]  /*1830*/  @!P6 ISETP.NE.AND.EX P2, PT, R137, RZ, PT, P2 ;  /* 0x000000ff8900e20c */ /* 0x000fc40003f45320 */
[----:B------:R-:W-:Y:S02]  /*1840*/  @!P6 FSEL R112, R104, RZ, P3 ;  /* 0x000000ff6870e208 */ /* 0x000fe40001800000 */
[----:B------:R-:W-:Y:S01]  /*1850*/  @!P6 FSEL R115, R107, RZ, P2 ;  /* 0x000000ff6b73e208 */ /* 0x000fe20001000000 */
[----:B------:R-:W-:Y:S08]  /*1860*/  @!P6 BRA `(.L_x_27950) ;  /* 0x00000000000ce947 */ /* 0x000ff00003800000 */
[----:B-----5:R-:W-:-:S04]  /*1870*/  FMUL.FTZ R147, R108, UR6 ;  /* 0x000000066c937c20 */ /* 0x020fc80008410000 */
[----:B------:R-:W-:-:S04]  /*1880*/  FMUL.FTZ R112, R96, R147 ;  /* 0x0000009360707220 */ /* 0x000fc80000410000 */
[----:B------:R-:W-:-:S07]  /*1890*/  @P0 FADD.FTZ R112, R104, R112 ;  /* 0x0000007068700221 */ /* 0x000fce0000010000 */
.L_x_27950:
[----:B------:R-:W-:Y:S05]  /*18a0*/  BSYNC B0 ;  /* 0x0000000000007941 */ /* 0x000fea0003800000 */
.L_x_27949:
[----:B------:R-:W-:Y:S04]  /*18b0*/  BSSY B0, `(.L_x_27951) ;  /* 0x0000005000007945 */ /* 0x000fe80003800000 */
[----:B------:R-:W-:Y:S05]  /*18c0*/  @!P6 BRA `(.L_x_27952) ;  /* 0x00000000000ce947 */ /* 0x000fea0003800000 */
[----:B-----5:R-:W-:-:S04]  /*18d0*/  FMUL.FTZ R6, R109, UR6 ;  /* 0x000000066d067c20 */ /* 0x020fc80008410000 */
[----:B------:R-:W-:-:S04]  /*18e0*/  FMUL.FTZ R113, R97, R6 ;  /* 0x0000000661717220 */ /* 0x000fc80000410000 */
[----:B------:R-:W-:-:S07]  /*18f0*/  @P0 FADD.FTZ R113, R105, R113 ;  /* 0x0000007169710221 */ /* 0x000fce0000010000 */
.L_x_27952:
[----:B------:R-:W-:Y:S05]  /*1900*/  BSYNC B0 ;  /* 0x0000000000007941 */ /* 0x000fea0003800000 */
.L_x_27951:
[----:B------:R-:W-:Y:S04]  /*1910*/  BSSY B0, `(.L_x_27953) ;  /* 0x0000005000007945 */ /* 0x000fe80003800000 */
[----:B------:R-:W-:Y:S05]  /*1920*/  @!P6 BRA `(.L_x_27954) ;  /* 0x00000000000ce947 */ /* 0x000fea0003800000 */
[----:B-----5:R-:W-:-:S04]  /*1930*/  FMUL.FTZ R147, R110, UR6 ;  /* 0x000000066e937c20 */ /* 0x020fc80008410000 */
[----:B------:R-:W-:-:S04]  /*1940*/  FMUL.FTZ R114, R98, R147 ;  /* 0x0000009362727220 */ /* 0x000fc80000410000 */
[----:B------:R-:W-:-:S07]  /*1950*/  @P0 FADD.FTZ R114, R106, R114 ;  /* 0x000000726a720221 */ /* 0x000fce0000010000 */
.L_x_27954:
[----:B------:R-:W-:Y:S05]  /*1960*/  BSYNC B0 ;  /* 0x0000000000007941 */ /* 0x000fea0003800000 */
.L_x_27953:
[----:B------:R-:W-:Y:S04]  /*1970*/  BSSY B0, `(.L_x_27955) ;  /* 0x0000005000007945 */ /* 0x000fe80003800000 */
[----:B------:R-:W-:Y:S05]  /*1980*/  @!P6 BRA `(.L_x_27956) ;  /* 0x00000000000ce947 */ /* 0x000fea0003800000 */
[----:B-----5:R-:W-:-:S04]  /*1990*/  FMUL.FTZ R6, R111, UR6 ;  /* 0x000000066f067c20 */ /* 0x020fc80008410000 */
[----:B------:R-:W-:-:S04]  /*19a0*/  FMUL.FTZ R115, R99, R6 ;  /* 0x0000000663737220 */ /* 0x000fc80000410000 */
[----:B------:R-:W-:-:S07]  /*19b0*/  @P0 FADD.FTZ R115, R107, R115 ;  /* 0x000000736b730221 */ /* 0x000fce0000010000 */
.L_x_27956:
[----:B------:R-:W-:Y:S05]  /*19c0*/  BSYNC B0 ;  /* 0x0000000000007941 */ /* 0x000fea0003800000 */
.L_x_27955:
        /* <DEDUP_REMOVED lines=16> */
[----:B0-----:R-:W-:Y:S02]  /*1ad0*/  @!P6 FSEL R138, R106, RZ, P2 ;  /* 0x000000ff6a8ae208 */ /* 0x001fe40001000000 */
[----:B------:R-:W-:-:S02]  /*1ae0*/  @!P6 FSEL R139, R107, RZ, P5 ;  /* 0x000000ff6b8be208 */ /* 0x000fc40002800000 */
[----:B------:R-:W-:Y:S01]  /*1af0*/  @!P6 FSEL R136, R104, RZ, P3 ;  /* 0x000000ff6888e208 */ /* 0x000fe20001800000 */
[----:B-1----:R-:W-:Y:S06]  /*1b00*/  @!P6 BRA `(.L_x_27958) ;  /* 0x00000000000ce947 */ /* 0x002fec0003800000 */
[----:B-----5:R-:W-:-:S04]  /*1b10*/  FMUL.FTZ R5, R108, UR6 ;  /* 0x000000066c057c20 */ /* 0x020fc80008410000 */
[----:B------:R-:W-:-:S04]  /*1b20*/  FMUL.FTZ R136, R100, R5 ;  /* 0x0000000564887220 */ /* 0x000fc80000410000 */
[----:B------:R-:W-:-:S07]  /*1b30*/  @P0 FADD.FTZ R136, R104, R136 ;  /* 0x0000008868880221 */ /* 0x000fce0000010000 */
.L_x_27958:
[----:B------:R-:W-:Y:S05]  /*1b40*/  BSYNC B0 ;  /* 0x0000000000007941 */ /* 0x000fea0003800000 */
.L_x_27957:
[----:B------:R-:W-:Y:S04]  /*1b50*/  BSSY B0, `(.L_x_27959) ;  /* 0x0000005000007945 */ /* 0x000fe80003800000 */
[----:B------:R-:W-:Y:S05]  /*1b60*/  @!P6 BRA `(.L_x_27960) ;  /* 0x00000000000ce947 */ /* 0x000fea0003800000 */
[----:B-----5:R-:W-:-:S04]  /*1b70*/  FMUL.FTZ R6, R109, UR6 ;  /* 0x000000066d067c20 */ /* 0x020fc80008410000 */
[----:B------:R-:W-:-:S04]  /*1b80*/  FMUL.FTZ R137, R101, R6 ;  /* 0x0000000665897220 */ /* 0x000fc80000410000 */
[----:B------:R-:W-:-:S07]  /*1b90*/  @P0 FADD.FTZ R137, R105, R137 ;  /* 0x0000008969890221 */ /* 0x000fce0000010000 */
.L_x_27960:
[----:B------:R-:W-:Y:S05]  /*1ba0*/  BSYNC B0 ;  /* 0x0000000000007941 */ /* 0x000fea0003800000 */
.L_x_27959:
[----:B------:R-:W-:Y:S04]  /*1bb0*/  BSSY B0, `(.L_x_27961) ;  /* 0x0000005000007945 */ /* 0x000fe80003800000 */
[----:B------:R-:W-:Y:S05]  /*1bc0*/  @!P6 BRA `(.L_x_27962) ;  /* 0x00000000000ce947 */ /* 0x000fea0003800000 */
[----:B-----5:R-:W-:-:S04]  /*1bd0*/  FMUL.FTZ R5, R110, UR6 ;  /* 0x000000066e057c20 */ /* 0x020fc80008410000 */
[----:B------:R-:W-:-:S04]  /*1be0*/  FMUL.FTZ R138, R102, R5 ;  /* 0x00000005668a7220 */ /* 0x000fc80000410000 */
[----:B------:R-:W-:-:S07]  /*1bf0*/  @P0 FADD.FTZ R138, R106, R138 ;  /* 0x0000008a6a8a0221 */ /* 0x000fce0000010000 */
.L_x_27962:
[----:B------:R-:W-:Y:S05]  /*1c00*/  BSYNC B0 ;  /* 0x0000000000007941 */ /* 0x000fea0003800000 */
.L_x_27961:
[----:B------:R-:W-:Y:S04]  /*1c10*/  BSSY B0, `(.L_x_27963) ;  /* 0x0000005000007945 */ /* 0x000fe80003800000 */
[----:B------:R-:W-:Y:S05]  /*1c20*/  @!P6 BRA `(.L_x_27964) ;  /* 0x00000000000ce947 */ /* 0x000fea0003800000 */
[----:B-----5:R-:W-:-:S04]  /*1c30*/  FMUL.FTZ R6, R111, UR6 ;  /* 0x000000066f067c20 */ /* 0x020fc80008410000 */
[----:B------:R-:W-:-:S04]  /*1c40*/  FMUL.FTZ R139, R103, R6 ;  /* 0x00000006678b7220 */ /* 0x000fc80000410000 */
[----:B------:R-:W-:-:S07]  /*1c50*/  @P0 FADD.FTZ R139, R107, R139 ;  /* 0x0000008b6b8b0221 */ /* 0x000fce0000010000 */
.L_x_27964:
[----:B------:R-:W-:Y:S05]  /*1c60*/  BSYNC B0 ;  /* 0x0000000000007941 */ /* 0x000fea0003800000 */
.L_x_27963:
        /* <DEDUP_REMOVED lines=123> */
.L_x_27980:
        /* <DEDUP_REMOVED lines=28> */
[C---:B------:R-:W-:Y:S01]  /*25e0*/  FMUL.FTZ R6, R5.reuse, R6 ;  /* 0x0000000605067220 */ /* 0x040fe20000410000 */
[----:B------:R-:W0:Y:S01]  /*25f0*/  LDC.64 R114, c[0x0][0x2b8] ;  /* 0x0000ae00ff727b82 */ /* 0x000e220000000a00 */
[----:B------:R-:W-:Y:S01]  /*2600*/  FMUL.FTZ R141, R5, R141 ;  /* 0x0000008d058d7220 */ /* 0x000fe20000410000 */
[----:B------:R-:W-:Y:S01]  /*2610*/  LEA.HI.SX32 R147, R3, R0, 0x1e ;  /* 0x0000000003937211 */ /* 0x000fe200078ff2ff */
        /* <DEDUP_REMOVED lines=64> */
[----:B0-----:R-:W-:Y:S01]  /*2a20*/  IADD3 R145, R147, 0x60, RZ ;  /* 0x0000006093917810 */ /* 0x001fe20007ffe0ff */
[----:B------:R-:W-:Y:S01]  /*2a30*/  FFMA.FTZ R127, R47, R127, R15 ;  /* 0x0000007f2f7f7223 */ /* 0x000fe2000001000f */
[C---:B------:R-:W-:Y:S01]  /*2a40*/  IADD3 R143, R147.reuse, 0x80, RZ ;  /* 0x00000080938f7810 */ /* 0x040fe20007ffe0ff */
[----:B------:R-:W-:Y:S01]  /*2a50*/  FFMA.FTZ R126, R46, R126, R14 ;  /* 0x0000007e2e7e7223 */ /* 0x000fe2000001000e */
[----:B------:R-:W-:Y:S01]  /*2a60*/  IADD3 R141, R147, 0xa0, RZ ;  /* 0x000000a0938d7810 */ /* 0x000fe20007ffe0ff */
[----:B------:R-:W-:Y:S01]  /*2a70*/  FFMA.FTZ R125, R45, R125, R13 ;  /* 0x0000007d2d7d7223 */ /* 0x000fe2000001000d */
[C---:B------:R-:W-:Y:S01]  /*2a80*/  IADD3 R5, R147.reuse, 0xc0, RZ ;  /* 0x000000c093057810 */ /* 0x040fe20007ffe0ff */
[----:B------:R-:W-:Y:S01]  /*2a90*/  FFMA.FTZ R124, R44, R124, R12 ;  /* 0x0000007c2c7c7223 */ /* 0x000fe2000001000c */
[----:B------:R-:W-:Y:S01]  /*2aa0*/  IADD3 R147, R147, 0xe0, RZ ;  /* 0x000000e093937810 */ /* 0x000fe20007ffe0ff */
[----:B------:R-:W-:-:S04]  /*2ab0*/  IMAD.WIDE.U32 R150, R151, 0x10, R114 ;  /* 0x0000001097967825 */ /* 0x000fc800078e0072 */
        /* <DEDUP_REMOVED lines=37> */
.L_x_27967:
[----:B------:R-:W-:Y:S05]  /*2d10*/  BSYNC B0 ;  /* 0x0000000000007941 */ /* 0x000fea0003800000 */
.L_x_27966:
[----:B0-----:R-:W0:Y:S02]  /*2d20*/  LDC.64 R4, c[0x0][0x210] ;  /* 0x00008400ff047b82 */ /* 0x001e240000000a00 */
[----:B0-----:R-:W-:-:S04]  /*2d30*/  LEA R2, R4, R2, 0x2 ;  /* 0x0000000204027211 */ /* 0x001fc800078e10ff */
[----:B------:R-:W-:-:S13]  /*2d40*/  ISETP.GE.AND P0, PT, R2, R5, PT ;  /* 0x000000050200720c */ /* 0x000fda0003f06270 */
[----:B------:R-:W-:Y:S05]  /*2d50*/  @!P0 BRA `(.L_x_27968) ;  /* 0xffffffd400b88947 */ /* 0x000fea000383ffff */
[----:B------:R-:W-:Y:S05]  /*2d60*/  EXIT ;  /* 0x000000000000794d */ /* 0x000fea0003800000 */
.L_x_27965:
        /* <DEDUP_REMOVED lines=8> */
.L_x_27970:
[----:B------:R-:W-:Y:S05]  /*2df0*/  BSYNC B0 ;  /* 0x0000000000007941 */ /* 0x000fea0003800000 */
.L_x_27969:
        /* <DEDUP_REMOVED lines=10> */
.L_x_27971:
[----:B------:R-:W-:Y:S01]  /*2ea0*/  HFMA2.MMA R154, -RZ, RZ, 0, 2.384185791015625e-07 ;  /* 0x00000004ff9a7435 */ /* 0x000fe200000001ff */
[----:B------:R-:W-:-:S05]  /*2eb0*/  MOV R144, R151 ;  /* 0x0000009700907202 */ /* 0x000fca0000000f00 */
[----:B------:R-:W-:-:S05]  /*2ec0*/  FADD.FTZ R147, R145, R144 ;  /* 0x0000009091937221 */ /* 0x000fca0000010000 */
[----:B------:R-:W-:-:S07]  /*2ed0*/  MOV R153, R147 ;  /* 0x0000009300997202 */ /* 0x000fce0000000f00 */
[----:B------:R-:W-:Y:S05]  /*2ee0*/  WARPSYNC.COLLECTIVE R152, `(.L_x_27972) ;  /* 0x0000000098087348 */ /* 0x000fea0003c00000 */
[----:B------:R0:W1:Y:S02]  /*2ef0*/  SHFL.BFLY P1, R151, R153, R154, R155 ;  /* 0x0c00009a99977389 */ /* 0x000064000002009b */
[----:B01----:R-:W-:Y:S01]  /*2f00*/  ENDCOLLECTIVE ;  /* 0x000000000000791b */ /* 0x003fe20003800000 */
.L_x_27972:
[----:B------:R-:W-:Y:S01]  /*2f10*/  HFMA2.MMA R154, -RZ, RZ, 0, 4.76837158203125e-07 ;  /* 0x00000008ff9a7435 */ /* 0x000fe200000001ff */
[----:B------:R-:W-:-:S05]  /*2f20*/  MOV R144, R151 ;  /* 0x0000009700907202 */ /* 0x000fca0000000f00 */
[----:B------:R-:W-:-:S05]  /*2f30*/  FADD.FTZ R148, R147, R144 ;  /* 0x0000009093947221 */ /* 0x000fca0000010000 */
[----:B------:R-:W-:-:S07]  /*2f40*/  MOV R153, R148 ;  /* 0x0000009400997202 */ /* 0x000fce0000000f00 */
[----:B------:R-:W-:Y:S05]  /*2f50*/  WARPSYNC.COLLECTIVE R152, `(.L_x_27973) ;  /* 0x0000000098087348 */ /* 0x000fea0003c00000 */
[----:B------:R0:W1:Y:S02]  /*2f60*/  SHFL.BFLY P1, R151, R153, R154, R155 ;  /* 0x0c00009a99977389 */ /* 0x000064000002009b */
[----:B01----:R-:W-:Y:S01]  /*2f70*/  ENDCOLLECTIVE ;  /* 0x000000000000791b */ /* 0x003fe20003800000 */
.L_x_27973:
[----:B------:R-:W-:Y:S01]  /*2f80*/  HFMA2.MMA R154, -RZ, RZ, 0, 9.5367431640625e-07 ;  /* 0x00000010ff9a7435 */ /* 0x000fe200000001ff */
[----:B------:R-:W-:-:S05]  /*2f90*/  MOV R3, R151 ;  /* 0x0000009700037202 */ /* 0x000fca0000000f00 */
[----:B------:R-:W-:-:S05]  /*2fa0*/  FADD.FTZ R149, R148, R3 ;  /* 0x0000000394957221 */ /* 0x000fca0000010000 */
[----:B------:R-:W-:-:S07]  /*2fb0*/  MOV R153, R149 ;  /* 0x0000009500997202 */ /* 0x000fce0000000f00 */
[----:B------:R-:W-:Y:S05]  /*2fc0*/  WARPSYNC.COLLECTIVE R152, `(.L_x_27974) ;  /* 0x0000000098087348 */ /* 0x000fea0003c00000 */
[----:B------:R0:W1:Y:S02]  /*2fd0*/  SHFL.BFLY P1, R151, R153, R154, R155 ;  /* 0x0c00009a99977389 */ /* 0x000064000002009b */
[----:B01----:R-:W-:Y:S01]  /*2fe0*/  ENDCOLLECTIVE ;  /* 0x000000000000791b */ /* 0x003fe20003800000 */
.L_x_27974:
        /* <DEDUP_REMOVED lines=72> */
.L_x_27975:
[----:B------:R-:W-:Y:S01]  /*3470*/  HFMA2.MMA R154, -RZ, RZ, 0, 1.1920928955078125e-07 ;  /* 0x00000002ff9a7435 */ /* 0x000fe200000001ff */
[----:B------:R-:W-:-:S05]  /*3480*/  MOV R146, R151 ;  /* 0x0000009700927202 */ /* 0x000fca0000000f00 */
[----:B------:R-:W-:-:S05]  /*3490*/  FADD.FTZ R146, R3, R146 ;  /* 0x0000009203927221 */ /* 0x000fca0000010000 */
[----:B------:R-:W-:-:S07]  /*34a0*/  MOV R153, R146 ;  /* 0x0000009200997202 */ /* 0x000fce0000000f00 */
[----:B------:R-:W-:Y:S05]  /*34b0*/  WARPSYNC.COLLECTIVE R152, `(.L_x_27976) ;  /* 0x0000000098087348 */ /* 0x000fea0003c00000 */
[----:B------:R0:W1:Y:S02]  /*34c0*/  SHFL.BFLY P1, R151, R153, R154, R155 ;  /* 0x0c00009a99977389 */ /* 0x000064000002009b */
[----:B01----:R-:W-:Y:S01]  /*34d0*/  ENDCOLLECTIVE ;  /* 0x000000000000791b */ /* 0x003fe20003800000 */
.L_x_27976:
[----:B------:R-:W-:Y:S01]  /*34e0*/  HFMA2.MMA R154, -RZ, RZ, 0, 2.384185791015625e-07 ;  /* 0x00000004ff9a7435 */ /* 0x000fe200000001ff */
[----:B------:R-:W-:-:S05]  /*34f0*/  MOV R145, R151 ;  /* 0x0000009700917202 */ /* 0x000fca0000000f00 */
[----:B------:R-:W-:-:S05]  /*3500*/  FADD.FTZ R145, R146, R145 ;  /* 0x0000009192917221 */ /* 0x000fca0000010000 */
[----:B------:R-:W-:-:S07]  /*3510*/  MOV R153, R145 ;  /* 0x0000009100997202 */ /* 0x000fce0000000f00 */
[----:B------:R-:W-:Y:S05]  /*3520*/  WARPSYNC.COLLECTIVE R152, `(.L_x_27977) ;  /* 0x0000000098087348 */ /* 0x000fea0003c00000 */
[----:B------:R0:W1:Y:S02]  /*3530*/  SHFL.BFLY P1, R151, R153, R154, R155 ;  /* 0x0c00009a99977389 */ /* 0x000064000002009b */
[----:B01----:R-:W-:Y:S01]  /*3540*/  ENDCOLLECTIVE ;  /* 0x000000000000791b */ /* 0x003fe20003800000 */
.L_x_27977:
[----:B------:R-:W-:Y:S01]  /*3550*/  HFMA2.MMA R154, -RZ, RZ, 0, 4.76837158203125e-07 ;  /* 0x00000008ff9a7435 */ /* 0x000fe200000001ff */
[----:B------:R-:W-:-:S05]  /*3560*/  MOV R148, R151 ;  /* 0x0000009700947202 */ /* 0x000fca0000000f00 */
[----:B------:R-:W-:-:S05]  /*3570*/  FADD.FTZ R148, R145, R148 ;  /* 0x0000009491947221 */ /* 0x000fca0000010000 */
[----:B------:R-:W-:-:S07]  /*3580*/  MOV R153, R148 ;  /* 0x0000009400997202 */ /* 0x000fce0000000f00 */
[----:B------:R-:W-:Y:S05]  /*3590*/  WARPSYNC.COLLECTIVE R152, `(.L_x_27978) ;  /* 0x0000000098087348 */ /* 0x000fea0003c00000 */
[----:B------:R0:W1:Y:S02]  /*35a0*/  SHFL.BFLY P1, R151, R153, R154, R155 ;  /* 0x0c00009a99977389 */ /* 0x000064000002009b */
[----:B01----:R-:W-:Y:S01]  /*35b0*/  ENDCOLLECTIVE ;  /* 0x000000000000791b */ /* 0x003fe20003800000 */
.L_x_27978:
[----:B------:R-:W-:Y:S01]  /*35c0*/  HFMA2.MMA R154, -RZ, RZ, 0, 9.5367431640625e-07 ;  /* 0x00000010ff9a7435 */ /* 0x000fe200000001ff */
[----:B------:R-:W-:-:S05]  /*35d0*/  MOV R147, R151 ;  /* 0x0000009700937202 */ /* 0x000fca0000000f00 */
[----:B------:R-:W-:-:S05]  /*35e0*/  FADD.FTZ R150, R148, R147 ;  /* 0x0000009394967221 */ /* 0x000fca0000010000 */
[----:B------:R-:W-:-:S07]  /*35f0*/  MOV R153, R150 ;  /* 0x0000009600997202 */ /* 0x000fce0000000f00 */
[----:B------:R-:W-:Y:S05]  /*3600*/  WARPSYNC.COLLECTIVE R152, `(.L_x_27979) ;  /* 0x0000000098087348 */ /* 0x000fea0003c00000 */
[----:B------:R0:W1:Y:S02]  /*3610*/  SHFL.BFLY P1, R151, R153, R154, R155 ;  /* 0x0c00009a99977389 */ /* 0x000064000002009b */
[----:B01----:R-:W-:Y:S01]  /*3620*/  ENDCOLLECTIVE ;  /* 0x000000000000791b */ /* 0x003fe20003800000 */
.L_x_27979:
[----:B------:R-:W-:Y:S05]  /*3630*/  BRA `(.L_x_27980) ;  /* 0xffffffec00787947 */ /* 0x000fea000383ffff */
.L_x_27981:
        /* <DEDUP_REMOVED lines=12> */
.L_x_30565:


//--------------------- .text._ZN10layer_norm13ln_fwd_kernelINS_13Kernel_traitsIfffffjLj1024ELj1ELj4ELj1ELj16ENS_18Kernel_traits_baseILj1024EfffffjLj128EEEEELb1ELb0ELb0ELb0EEEvNS_9FwdParamsE --------------------------
	.section	.text._ZN10layer_norm13ln_fwd_kernelINS_13Kernel_traitsIfffffjLj1024ELj1ELj4ELj1ELj16ENS_18Kernel_traits_baseILj1024EfffffjLj128EEEEELb1ELb0ELb0ELb0EEEvNS_9FwdParamsE,"ax",@progbits
	.align	128
        .global         _ZN10layer_norm13ln_fwd_kernelINS_13Kernel_traitsIfffffjLj1024ELj1ELj4ELj1ELj16ENS_18Kernel_traits_baseILj1024EfffffjLj128EEEEELb1ELb0ELb0ELb0EEEvNS_9FwdParamsE
        .type           _ZN10layer_norm13ln_fwd_kernelINS_13Kernel_traitsIfffffjLj1024ELj1ELj4ELj1ELj16ENS_18Kernel_traits_baseILj1024EfffffjLj128EEEEELb1ELb0ELb0ELb0EEEvNS_9FwdParamsE,@function
        .size           _ZN10layer_norm13ln_fwd_kernelINS_13Kernel_traitsIfffffjLj1024ELj1ELj4ELj1ELj16ENS_18Kernel_traits_baseILj1024EfffffjLj128EEEEELb1ELb0ELb0ELb0EEEvNS_9FwdParamsE,(.L_x_30566 - _ZN10layer_norm13ln_fwd_kernelINS_13Kernel_traitsIfffffjLj1024ELj1ELj4ELj1ELj16ENS_18Kernel_traits_baseILj1024EfffffjLj128EEEEELb1ELb0ELb0ELb0EEEvNS_9FwdParamsE)
        .other          _ZN10layer_norm13ln_fwd_kernelINS_13Kernel_traitsIfffffjLj1024ELj1ELj4ELj1ELj16ENS_18Kernel_traits_baseILj1024EfffffjLj128EEEEELb1ELb0ELb0ELb0EEEvNS_9FwdParamsE,@"STO_CUDA_ENTRY STV_DEFAULT"
_ZN10layer_norm13ln_fwd_kernelINS_13Kernel_traitsIfffffjLj1024ELj1ELj4ELj1ELj16ENS_18Kernel_traits_baseILj1024EfffffjLj128EEEEELb1ELb0ELb0ELb0EEEvNS_9FwdParamsE:
.text._ZN10layer_norm13ln_fwd_kernelINS_13Kernel_traitsIfffffjLj1024ELj1ELj4ELj1ELj16ENS_18Kernel_traits_baseILj1024EfffffjLj128EEEEELb1ELb0ELb0ELb0EEEvNS_9FwdParamsE:
[----:B------:R-:W-:Y:S08]  /*0000*/  LDC R1, c[0x0][0x28] ;  /* 0x00000a00ff017b82 */ /* 0x000ff00000000800 */
[----:B------:R-:W0:Y:S01]  /*0010*/  LDC R2, c[0x0][0x2e8] ;  /* 0x0000ba00ff027b82 */ /* 0x000e220000000800 */
[----:B------:R-:W-:Y:S01]  /*0020*/  ULDC.U8 UR4, c[0x0][0x2f4] ;  /* 0x0000bd0000047ab9 */ /* 0x000fe20000000000 */
[----:B------:R-:W-:Y:S01]  /*0030*/  ULDC.64 UR6, c[0x0][0x208] ;  /* 0x0000820000067ab9 */ /* 0x000fe20000000a00 */
[----:B------:R-:W-:Y:S01]  /*0040*/  ISETP.NE.AND P0, PT, RZ, UR4, PT ;  /* 0x00000004ff007c0c */ /* 0x000fe2000bf05270 */
[----:B------:R-:W-:-:S02]  /*0050*/  ULDC.64 UR4, c[0x0][0x2e0] ;  /* 0x0000b80000047ab9 */ /* 0x000fc40000000a00 */
[----:B------:R-:W-:Y:S02]  /*0060*/  IMAD.U32 R4, RZ, RZ, UR4 ;  /* 0x00000004ff047e24 */ /* 0x000fe4000f8e00ff */
[----:B------:R-:W0:Y:S01]  /*0070*/  LDC R3, c[0x0][0x2ec] ;  /* 0x0000bb00ff037b82 */ /* 0x000e220000000800 */
[----:B------:R-:W-:-:S07]  /*0080*/  IMAD.U32 R5, RZ, RZ, UR5 ;  /* 0x00000005ff057e24 */ /* 0x000fce000f8e00ff */
[----:B------:R-:W2:Y:S01]  /*0090*/  @P0 LDG.E.64 R4, desc[UR6][R4.64] ;  /* 0x0000000604040981 */ /* 0x000ea2000c1e1b00 */
[----:B------:R-:W1:Y:S03]  /*00a0*/  @P0 LDC R9, c[0x0][0x2f0] ;  /* 0x0000bc00ff090b82 */ /* 0x000e660000000800 */
[----:B0-----:R-:W1:Y:S01]  /*00b0*/  @P0 LDG.E.64 R6, desc[UR6][R2.64] ;  /* 0x0000000602060981 */ /* 0x001e62000c1e1b00 */
[----:B------:R-:W-:Y:S01]  /*00c0*/  ULDC UR8, c[0x0][0x0] ;  /* 0x0000000000087ab9 */ /* 0x000fe20000000800 */
[----:B------:R-:W-:Y:S01]  /*00d0*/  BSSY B0, `(.L_x_27982) ;  /* 0x0000051000007945 */ /* 0x000fe20003800000 */
[----:B------:R-:W0:Y:S01]  /*00e0*/  S2R R56, SR_TID.X ;  /* 0x0000000000387919 */ /* 0x000e220000002100 */
[----:B------:R-:W0:Y:S02]  /*00f0*/  S2R R65, SR_CTAID.X ;  /* 0x0000000000417919 */ /* 0x000e240000002500 */
[----:B0-----:R-:W-:Y:S01]  /*0100*/  IMAD R12, R65, UR8, R56 ;  /* 0x00000008410c7c24 */ /* 0x001fe2000f8e0238 */
[----:B--2---:R-:W-:-:S02]  /*0110*/  @P0 R2UR UR4, R4 ;  /* 0x00000000040402ca */ /* 0x004fc400000e0000 */
[----:B------:R-:W-:-:S11]  /*0120*/  @P0 R2UR UR5, R5 ;  /* 0x00000000050502ca */ /* 0x000fd600000e0000 */
[----:B------:R-:W-:Y:S02]  /*0130*/  UIADD3 UR15, UR4, -0x61c88647, URZ ;  /* 0x9e3779b9040f7890 */ /* 0x000fe4000fffe03f */
[----:B------:R-:W-:Y:S01]  /*0140*/  UIADD3 UR16, UR5, -0x4498517b, URZ ;  /* 0xbb67ae8505107890 */ /* 0x000fe2000fffe03f */
[----:B-1----:R-:W-:Y:S01]  /*0150*/  @P0 IADD3 R2, P1, R6, R9, RZ ;  /* 0x0000000906020210 */ /* 0x002fe20007f3e0ff */
[----:B------:R-:W-:Y:S02]  /*0160*/  UIADD3 UR17, UR4, 0x3c6ef372, URZ ;  /* 0x3c6ef37204117890 */ /* 0x000fe4000fffe03f */
[----:B------:R-:W-:Y:S01]  /*0170*/  UIADD3 UR18, UR5, 0x76cf5d0a, URZ ;  /* 0x76cf5d0a05127890 */ /* 0x000fe2000fffe03f */
[----:B------:R-:W-:Y:S01]  /*0180*/  @P0 IADD3.X R3, RZ, R7, RZ, P1, !PT ;  /* 0x00000007ff030210 */ /* 0x000fe20000ffe4ff */
[----:B------:R-:W-:Y:S01]  /*0190*/  IMAD.WIDE.U32 R6, R12, -0x326172a9, RZ ;  /* 0xcd9e8d570c067825 */ /* 0x000fe200078e00ff */
[----:B------:R-:W-:Y:S02]  /*01a0*/  UIADD3 UR20, UR5, 0x32370b8f, URZ ;  /* 0x32370b8f05147890 */ /* 0x000fe4000fffe03f */
[--C-:B------:R-:W-:Y:S01]  /*01b0*/  SHF.R.U32.HI R11, RZ, 0x2, R3.reuse ;  /* 0x00000002ff0b7819 */ /* 0x100fe20000011603 */
[----:B------:R-:W-:Y:S01]  /*01c0*/  UIADD3 UR19, UR4, -0x255992d5, URZ ;  /* 0xdaa66d2b04137890 */ /* 0x000fe2000fffe03f */
[----:B------:R-:W-:Y:S01]  /*01d0*/  SHF.R.U64 R10, R2, 0x2, R3 ;  /* 0x00000002020a7819 */ /* 0x000fe20000001203 */
[----:B------:R-:W-:-:S02]  /*01e0*/  UIADD3 UR21, UR4, 0x78dde6e4, URZ ;  /* 0x78dde6e404157890 */ /* 0x000fc4000fffe03f */
[----:B------:R-:W-:Y:S01]  /*01f0*/  LOP3.LUT R8, R7, UR4, R11, 0x96, !PT ;  /* 0x0000000407087c12 */ /* 0x000fe2000f8e960b */
[----:B------:R-:W0:Y:S01]  /*0200*/  LDC R3, c[0x0][0x218] ;  /* 0x00008600ff037b82 */ /* 0x000e220000000800 */
[----:B------:R-:W-:Y:S01]  /*0210*/  UIADD3 UR22, UR5, -0x126145ec, URZ ;  /* 0xed9eba1405167890 */ /* 0x000fe2000fffe03f */
[----:B------:R-:W-:Y:S01]  /*0220*/  IMAD.WIDE.U32 R4, R10, -0x2daee0ad, RZ ;  /* 0xd2511f530a047825 */ /* 0x000fe200078e00ff */
[----:B------:R-:W-:Y:S02]  /*0230*/  UIADD3 UR24, UR5, -0x56f99767, URZ ;  /* 0xa906689905187890 */ /* 0x000fe4000fffe03f */
[----:B------:R-:W-:Y:S01]  /*0240*/  UIADD3 UR23, UR4, 0x1715609d, URZ ;  /* 0x1715609d04177890 */ /* 0x000fe2000fffe03f */
[----:B------:R-:W-:Y:S01]  /*0250*/  IMAD.WIDE.U32 R8, R8, -0x2daee0ad, RZ ;  /* 0xd2511f5308087825 */ /* 0x000fe200078e00ff */
[----:B------:R-:W-:Y:S01]  /*0260*/  LOP3.LUT R5, R5, UR5, RZ, 0x3c, !PT ;  /* 0x0000000505057c12 */ /* 0x000fe2000f8e3cff */
[----:B------:R-:W-:Y:S02]  /*0270*/  UIADD3 UR25, UR4, -0x4ab325aa, URZ ;  /* 0xb54cda5604197890 */ /* 0x000fe4000fffe03f */
[----:B------:R-:W-:Y:S01]  /*0280*/  UIADD3 UR26, UR5, 0x646e171e, URZ ;  /* 0x646e171e051a7890 */ /* 0x000fe2000fffe03f */
[----:B------:R-:W-:Y:S01]  /*0290*/  LOP3.LUT R14, R9, UR16, R4, 0x96, !PT ;  /* 0x00000010090e7c12 */ /* 0x000fe2000f8e9604 */
[----:B------:R-:W-:Y:S01]  /*02a0*/  IMAD.WIDE.U32 R4, R5, -0x326172a9, RZ ;  /* 0xcd9e8d5705047825 */ /* 0x000fe200078e00ff */
[----:B------:R-:W-:-:S02]  /*02b0*/  UIADD3 UR27, UR4, 0x5384540f, URZ ;  /* 0x5384540f041b7890 */ /* 0x000fc4000fffe03f */
[----:B------:R-:W-:Y:S01]  /*02c0*/  UIADD3 UR28, UR5, 0x1fd5c5a3, URZ ;  /* 0x1fd5c5a3051c7890 */ /* 0x000fe2000fffe03f */
[----:B------:R-:W-:Y:S01]  /*02d0*/  IMAD.WIDE.U32 R14, R14, -0x326172a9, RZ ;  /* 0xcd9e8d570e0e7825 */ /* 0x000fe200078e00ff */
[----:B------:R-:W-:Y:S01]  /*02e0*/  LOP3.LUT R5, R5, UR15, R6, 0x96, !PT ;  /* 0x0000000f05057c12 */ /* 0x000fe2000f8e9606 */
[----:B------:R-:W-:Y:S02]  /*02f0*/  UIADD3 UR29, UR4, -0xe443238, URZ ;  /* 0xf1bbcdc8041d7890 */ /* 0x000fe4000fffe03f */
[----:B------:R-:W-:Y:S01]  /*0300*/  UIADD3 UR30, UR5, -0x24c28bd8, URZ ;  /* 0xdb3d7428051e7890 */ /* 0x000fe2000fffe03f */
[----:B------:R-:W-:Y:S01]  /*0310*/  LOP3.LUT R6, R15, UR17, R4, 0x96, !PT ;  /* 0x000000110f067c12 */ /* 0x000fe2000f8e9604 */
[----:B------:R-:W-:Y:S01]  /*0320*/  IMAD.WIDE.U32 R4, R5, -0x2daee0ad, RZ ;  /* 0xd2511f5305047825 */ /* 0x000fe200078e00ff */
[----:B------:R-:W-:Y:S01]  /*0330*/  UIADD3 UR31, UR4, -0x700cb87f, URZ ;  /* 0x8ff34781041f7890 */ /* 0x000fe2000fffe03f */
[----:B0-----:R-:W-:Y:S02]  /*0340*/  SHF.R.S32.HI R0, RZ, 0x1f, R3 ;  /* 0x0000001fff007819 */ /* 0x001fe40000011403 */
[----:B------:R-:W-:Y:S01]  /*0350*/  IMAD.WIDE.U32 R6, R6, -0x2daee0ad, RZ ;  /* 0xd2511f5306067825 */ /* 0x000fe200078e00ff */
[----:B------:R-:W-:-:S02]  /*0360*/  LOP3.LUT R5, R5, UR18, R8, 0x96, !PT ;  /* 0x0000001205057c12 */ /* 0x000fc4000f8e9608 */
[----:B------:R-:W-:Y:S02]  /*0370*/  LEA.HI R0, R0, R3, RZ, 0x2 ;  /* 0x0000000300007211 */ /* 0x000fe400078f10ff */
[----:B------:R-:W-:Y:S01]  /*0380*/  LOP3.LUT R8, R7, UR20, R4, 0x96, !PT ;  /* 0x0000001407087c12 */ /* 0x000fe2000f8e9604 */
[----:B------:R-:W-:Y:S01]  /*0390*/  IMAD.WIDE.U32 R4, R5, -0x326172a9, RZ ;  /* 0xcd9e8d5705047825 */ /* 0x000fe200078e00ff */
[----:B------:R-:W-:-:S03]  /*03a0*/  LOP3.LUT R3, R56, 0x1f, RZ, 0xc0, !PT ;  /* 0x0000001f38037812 */ /* 0x000fc600078ec0ff */
[----:B------:R-:W-:Y:S01]  /*03b0*/  IMAD.WIDE.U32 R8, R8, -0x326172a9, RZ ;  /* 0xcd9e8d5708087825 */ /* 0x000fe200078e00ff */
[----:B------:R-:W-:-:S04]  /*03c0*/  LOP3.LUT R5, R5, UR19, R14, 0x96, !PT ;  /* 0x0000001305057c12 */ /* 0x000fc8000f8e960e */
[----:B------:R-:W-:Y:S01]  /*03d0*/  LOP3.LUT R14, R9, UR21, R4, 0x96, !PT ;  /* 0x00000015090e7c12 */ /* 0x000fe2000f8e9604 */
[----:B------:R-:W-:Y:S01]  /*03e0*/  IMAD.WIDE.U32 R4, R5, -0x2daee0ad, RZ ;  /* 0xd2511f5305047825 */ /* 0x000fe200078e00ff */
[----:B------:R-:W-:-:S03]  /*03f0*/  LOP3.LUT R9, R3, 0x1f, RZ, 0x3c, !PT ;  /* 0x0000001f03097812 */ /* 0x000fc600078e3cff */
[----:B------:R-:W-:Y:S01]  /*0400*/  IMAD.WIDE.U32 R14, R14, -0x2daee0ad, RZ ;  /* 0xd2511f530e0e7825 */ /* 0x000fe200078e00ff */
[----:B------:R-:W-:Y:S02]  /*0410*/  LEA.HI.SX32 R9, R0, R9, 0x1e ;  /* 0x0000000900097211 */ /* 0x000fe400078ff2ff */
[----:B------:R-:W-:Y:S02]  /*0420*/  LOP3.LUT R5, R5, UR22, R6, 0x96, !PT ;  /* 0x0000001605057c12 */ /* 0x000fe4000f8e9606 */
[----:B------:R-:W-:Y:S02]  /*0430*/  LOP3.LUT P0, RZ, R9, 0xffffffe0, RZ, 0xc0, !PT ;  /* 0xffffffe009ff7812 */ /* 0x000fe4000780c0ff */
[----:B------:R-:W-:Y:S01]  /*0440*/  LOP3.LUT R6, R15, UR24, R4, 0x96, !PT ;  /* 0x000000180f067c12 */ /* 0x000fe2000f8e9604 */
[----:B------:R-:W-:Y:S01]  /*0450*/  IMAD.WIDE.U32 R4, R5, -0x326172a9, RZ ;  /* 0xcd9e8d5705047825 */ /* 0x000fe200078e00ff */
[C---:B------:R-:W-:Y:S02]  /*0460*/  ISETP.GE.U32.AND P6, PT, R9.reuse, 0x40, PT ;  /* 0x000000400900780c */ /* 0x040fe40003fc6070 */
[C---:B------:R-:W-:Y:S01]  /*0470*/  ISETP.GE.U32.AND P5, PT, R9.reuse, 0x60, PT ;  /* 0x000000600900780c */ /* 0x040fe20003fa6070 */
[----:B------:R-:W-:Y:S01]  /*0480*/  IMAD.WIDE.U32 R6, R6, -0x326172a9, RZ ;  /* 0xcd9e8d5706067825 */ /* 0x000fe200078e00ff */
[----:B------:R-:W-:-:S02]  /*0490*/  ISETP.GE.U32.AND P4, PT, R9, 0x80, PT ;  /* 0x000000800900780c */ /* 0x000fc40003f86070 */
[----:B------:R-:W-:Y:S02]  /*04a0*/  ISETP.GE.U32.AND P3, PT, R9, 0xa0, PT ;  /* 0x000000a00900780c */ /* 0x000fe40003f66070 */
[----:B------:R-:W-:Y:S02]  /*04b0*/  P2R R122, PR, RZ, 0x40 ;  /* 0x00000040ff7a7803 */ /* 0x000fe40000000000 */
[----:B------:R-:W-:Y:S02]  /*04c0*/  P2R R121, PR, RZ, 0x20 ;  /* 0x00000020ff797803 */ /* 0x000fe40000000000 */
[----:B------:R-:W-:Y:S02]  /*04d0*/  P2R R120, PR, RZ, 0x10 ;  /* 0x00000010ff787803 */ /* 0x000fe40000000000 */
[----:B------:R-:W-:Y:S02]  /*04e0*/  LOP3.LUT R8, R5, UR23, R8, 0x96, !PT ;  /* 0x0000001705087c12 */ /* 0x000fe4000f8e9608 */
[----:B------:R-:W-:-:S02]  /*04f0*/  P2R R0, PR, RZ, 0x8 ;  /* 0x00000008ff007803 */ /* 0x000fc40000000000 */
[----:B------:R-:W-:Y:S01]  /*0500*/  LOP3.LUT R80, R7, UR25, R4, 0x96, !PT ;  /* 0x0000001907507c12 */ /* 0x000fe2000f8e9604 */
[----:B------:R-:W-:Y:S06]  /*0510*/  @!P0 BRA `(.L_x_27983) ;  /* 0x0000000000308947 */ /* 0x000fec0003800000 */
        /* <DEDUP_REMOVED lines=12> */
.L_x_27983:
[----:B------:R-:W-:Y:S05]  /*05e0*/  BSYNC B0 ;  /* 0x0000000000007941 */ /* 0x000fea0003800000 */
.L_x_27982:
        /* <DEDUP_REMOVED lines=13> */
[----:B------:R-:W-:-:S07]  /*06c0*/  VIADD R3, R3, 0x20 ;  /* 0x0000002003037836 */ /* 0x000fce0000000000 */
.L_x_27985:
[----:B------:R-:W-:Y:S05]  /*06d0*/  BSYNC B0 ;  /* 0x0000000000007941 */ /* 0x000fea0003800000 */
.L_x_27984:
        /* <DEDUP_REMOVED lines=13> */
[----:B------:R-:W-:-:S07]  /*07b0*/  VIADD R3, R3, 0x20 ;  /* 0x0000002003037836 */ /* 0x000fce0000000000 */
.L_x_27987:
[----:B------:R-:W-:Y:S05]  /*07c0*/  BSYNC B0 ;  /* 0x0000000000007941 */ /* 0x000fea0003800000 */
.L_x_27986:
        /* <DEDUP_REMOVED lines=14> */
.L_x_27989:
[----:B------:R-:W-:Y:S05]  /*08b0*/  BSYNC B0 ;  /* 0x0000000000007941 */ /* 0x000fea0003800000 */
.L_x_27988:
        /* <DEDUP_REMOVED lines=13> */
[----:B------:R-:W-:-:S07]  /*0990*/  VIADD R3, R3, 0x20 ;  /* 0x0000002003037836 */ /* 0x000fce0000000000 */
.L_x_27991:
[----:B------:R-:W-:Y:S05]  /*09a0*/  BSYNC B0 ;  /* 0x0000000000007941 */ /* 0x000fea0003800000 */
.L_x_27990:
[----:B------:R-:W-:Y:S01]  /*09b0*/  ISETP.GE.U32.AND P1, PT, R9, 0xc0, PT ;  /* 0x000000c00900780c */ /* 0x000fe20003f26070 */
[----:B01234-:R-:W-:Y:S01]  /*09c0*/  IMAD.WIDE.U32 R4, R8, -0x2daee0ad, RZ ;  /* 0xd2511f5308047825 */ /* 0x01ffe200078e00ff */
        /* <DEDUP_REMOVED lines=19> */
[----:B------:R-:W-:-:S07]  /*0b00*/  VIADD R3, R3, 0x20 ;  /* 0x0000002003037836 */ /* 0x000fce0000000000 */
.L_x_27993:
[----:B------:R-:W-:Y:S05]  /*0b10*/  BSYNC B0 ;  /* 0x0000000000007941 */ /* 0x000fea0003800000 */
.L_x_27992:
[----:B------:R-:W-:Y:S01]  /*0b20*/  ISETP.GE.U32.AND P1, PT, R9, 0xe0, PT ;  /* 0x000000e00900780c */ /* 0x000fe20003f26070 */
[----:B0-----:R-:W-:Y:S01]  /*0b30*/  IMAD.WIDE.U32 R4, R64, -0x326172a9, RZ ;  /* 0xcd9e8d5740047825 */ /* 0x001fe200078e00ff */
[----:B------:R-:W-:Y:S01]  /*0b40*/  BSSY B0, `(.L_x_27994) ;  /* 0x0000013000007945 */ /* 0x000fe20003800000 */
[----:B------:R-:W-:Y:S02]  /*0b50*/  LEA R8, R65, R8, 0x2 ;  /* 0x0000000841087211 */ /* 0x000fe400078e10ff */
[----:B------:R-:W-:Y:S01]  /*0b60*/  IMAD.HI.U32 R7, R83, -0x326172a9, RZ ;  /* 0xcd9e8d5753077827 */ /* 0x000fe200078e00ff */
[----:B------:R-:W-:Y:S02]  /*0b70*/  P2R R14, PR, RZ, 0x2 ;  /* 0x00000002ff0e7803 */ /* 0x000fe40000000000 */
[----:B------:R-:W-:Y:S02]  /*0b80*/  LOP3.LUT R82, R5, UR27, R6, 0x96, !PT ;  /* 0x0000001b05527c12 */ /* 0x000fe4000f8e9606 */
        /* <DEDUP_REMOVED lines=14> */
.L_x_27995:
[----:B------:R-:W-:Y:S05]  /*0c70*/  BSYNC B0 ;  /* 0x0000000000007941 */ /* 0x000fea0003800000 */
.L_x_27994:
[----:B------:R-:W-:Y:S01]  /*0c80*/  ISETP.GE.U32.AND P1, PT, R9, 0x100, PT ;  /* 0x000001000900780c */ /* 0x000fe20003f26070 */
[----:B------:R-:W-:Y:S01]  /*0c90*/  BSSY B0, `(.L_x_27996) ;  /* 0x000000f000007945 */ /* 0x000fe20003800000 */
[----:B0-----:R-:W-:Y:S02]  /*0ca0*/  IMAD.HI.U32 R7, R82, -0x2daee0ad, RZ ;  /* 0xd2511f5352077827 */ /* 0x001fe400078e00ff */
        /* <DEDUP_REMOVED lines=13> */
.L_x_27997:
[----:B------:R-:W-:Y:S05]  /*0d80*/  BSYNC B0 ;  /* 0x0000000000007941 */ /* 0x000fea0003800000 */
.L_x_27996:
[----:B------:R-:W-:Y:S01]  /*0d90*/  ULDC UR8, c[0x0][0x214] ;  /* 0x0000850000087ab9 */ /* 0x000fe20000000800 */
[----:B------:R-:W-:Y:S02]  /*0da0*/  LOP3.LUT R80, R7, UR30, R80, 0x96, !PT ;  /* 0x0000001e07507c12 */ /* 0x000fe4000f8e9650 */
[----:B------:R-:W-:-:S13]  /*0db0*/  ISETP.GE.AND P1, PT, R8, UR8, PT ;  /* 0x0000000808007c0c */ /* 0x000fda000bf26270 */
[----:B------:R-:W-:Y:S05]  /*0dc0*/  @P1 EXIT ;  /* 0x000000000000194d */ /* 0x000fea0003800000 */
[----:B0-----:R-:W-:Y:S01]  /*0dd0*/  IMAD R5, R82, -0x2daee0ad, RZ ;  /* 0xd2511f5352057824 */ /* 0x001fe200078e02ff */
[----:B------:R-:W-:Y:S01]  /*0de0*/  ULDC.64 UR8, c[0x0][0x270] ;  /* 0x00009c0000087ab9 */ /* 0x000fe20000000a00 */
[----:B------:R-:W-:Y:S01]  /*0df0*/  IMAD R7, R83, -0x326172a9, RZ ;  /* 0xcd9e8d5753077824 */ /* 0x000fe200078e02ff */
[----:B------:R-:W-:Y:S01]  /*0e00*/  BSSY B0, `(.L_x_27998) ;  /* 0x0000c86000007945 */ /* 0x000fe20003800000 */
[----:B------:R-:W-:Y:S01]  /*0e10*/  IMAD.HI.U32 R6, R80, -0x326172a9, RZ ;  /* 0xcd9e8d5750067827 */ /* 0x000fe200078e00ff */
[----:B------:R-:W-:Y:S01]  /*0e20*/  UISETP.NE.U32.AND UP0, UPT, UR8, URZ, UPT ;  /* 0x0000003f0800728c */ /* 0x000fe2000bf05070 */
[----:B------:R-:W-:Y:S01]  /*0e30*/  LOP3.LUT R3, R2, 0x3, RZ, 0xc0, !PT ;  /* 0x0000000302037812 */ /* 0x000fe200078ec0ff */
[----:B------:R-:W-:Y:S01]  /*0e40*/  ULDC UR33, c[0x0][0x218] ;  /* 0x0000860000217ab9 */ /* 0x000fe20000000800 */
        /* <DEDUP_REMOVED lines=10> */
[----:B------:R-:W-:Y:S01]  /*0ef0*/  ULDC.64 UR10, c[0x0][0x238] ;  /* 0x00008e00000a7ab9 */ /* 0x000fe20000000a00 */
[----:B------:R-:W-:-:S07]  /*0f00*/  ULDC.64 UR12, c[0x0][0x240] ;  /* 0x00009000000c7ab9 */ /* 0x000fce0000000a00 */
.L_x_28256:
[----:B------:R-:W-:Y:S01]  /*0f10*/  PLOP3.LUT P1, PT, PT, PT, UP0, 0x80, 0x0 ;  /* 0x000000000000781c */ /* 0x000fe20003f2f008 */
[----:B------:R-:W-:Y:S01]  /*0f20*/  HFMA2.MMA R125, -RZ, RZ, 0, 2.384185791015625e-07 ;  /* 0x00000004ff7d7435 */ /* 0x000fe200000001ff */
[----:B------:R-:W-:Y:S01]  /*0f30*/  @UP0 ULDC.64 UR8, c[0x0][0x270] ;  /* 0x00009c0000080ab9 */ /* 0x000fe20000000a00 */
[----:B------:R-:W-:-:S10]  /*0f40*/  IMAD.MOV.U32 R117, RZ, RZ, 0x3f800000 ;  /* 0x3f800000ff757424 */ /* 0x000fd400078e00ff */
[----:B------:R-:W-:Y:S01]  /*0f50*/  @P1 IMAD.WIDE R124, R8, R125, UR8 ;  /* 0x00000008087c1e25 */ /* 0x000fe2000f8e027d */
[----:B------:R-:W-:-:S13]  /*0f60*/  PLOP3.LUT P1, PT, PT, PT, UP0, 0x80, 0x0 ;  /* 0x000000000000781c */ /* 0x000fda0003f2f008 */
[----:B-----5:R0:W5:Y:S01]  /*0f70*/  @P1 LDG.E R117, desc[UR6][R124.64] ;  /* 0x000000067c751981 */ /* 0x020162000c1e1900 */
        /* <DEDUP_REMOVED lines=30> */
.L_x_28002:
[----:B------:R-:W-:-:S07]  /*1160*/  IMAD.MOV.U32 R126, RZ, RZ, R6 ;  /* 0x000000ffff7e7224 */ /* 0x000fce00078e0006 */
.L_x_28003:
[----:B------:R-:W-:Y:S05]  /*1170*/  BSYNC B2 ;  /* 0x0000000000027941 */ /* 0x000fea0003800000 */
.L_x_28001:
        /* <DEDUP_REMOVED lines=16> */
.L_x_28007:
[----:B------:R-:W-:Y:S05]  /*1280*/  BSYNC B3 ;  /* 0x0000000000037941 */ /* 0x000fea0003800000 */
.L_x_28006:
        /* <DEDUP_REMOVED lines=42> */
.L_x_28005:
[----:B------:R-:W-:Y:S05]  /*1530*/  BSYNC B2 ;  /* 0x0000000000027941 */ /* 0x000fea0003800000 */
.L_x_28004:
[----:B------:R-:W0:Y:S01]  /*1540*/  LDC R124, c[0x0][0x298] ;  /* 0x0000a600ff7c7b82 */ /* 0x000e220000000800 */
[----:B------:R-:W-:Y:S01]  /*1550*/  ISETP.NE.U32.AND P1, PT, R118, RZ, PT ;  /* 0x000000ff7600720c */ /* 0x000fe20003f25070 */
[----:B------:R-:W-:Y:S01]  /*1560*/  IMAD.MOV.U32 R118, RZ, RZ, 0x2f800000 ;  /* 0x2f800000ff767424 */ /* 0x000fe200078e00ff */
[----:B------:R-:W-:Y:S01]  /*1570*/  I2FP.F32.U32 R3, R126 ;  /* 0x0000007e00037245 */ /* 0x000fe20000201000 */
[----:B------:R-:W-:Y:S01]  /*1580*/  BSSY B2, `(.L_x_28008) ;  /* 0x0000015000027945 */ /* 0x000fe20003800000 */
[----:B------:R-:W-:Y:S01]  /*1590*/  ISETP.NE.AND.EX P1, PT, R119, RZ, PT, P1 ;  /* 0x000000ff7700720c */ /* 0x000fe20003f25310 */
[----:B-----5:R-:W-:Y:S01]  /*15a0*/  FMUL.FTZ R119, R84, R117 ;  /* 0x0000007554777220 */ /* 0x020fe20000410000 */
[----:B------:R-:W-:Y:S01]  /*15b0*/  ISETP.NE.AND P3, PT, R127, 0x1, PT ;  /* 0x000000017f00780c */ /* 0x000fe20003f65270 */
[----:B------:R-:W1:Y:S01]  /*15c0*/  LDC R125, c[0x0][0x294] ;  /* 0x0000a500ff7d7b82 */ /* 0x000e620000000800 */
        /* <DEDUP_REMOVED lines=15> */
.L_x_28009:
[----:B------:R-:W-:-:S07]  /*16c0*/  MOV R3, R6 ;  /* 0x0000000600037202 */ /* 0x000fce0000000f00 */
.L_x_28010:
[----:B------:R-:W-:Y:S05]  /*16d0*/  BSYNC B2 ;  /* 0x0000000000027941 */ /* 0x000fea0003800000 */
.L_x_28008:
        /* <DEDUP_REMOVED lines=16> */
.L_x_28014:
[----:B------:R-:W-:Y:S05]  /*17e0*/  BSYNC B3 ;  /* 0x0000000000037941 */ /* 0x000fea0003800000 */
.L_x_28013:
        /* <DEDUP_REMOVED lines=42> */
.L_x_28012:
[----:B------:R-:W-:Y:S05]  /*1a90*/  BSYNC B2 ;  /* 0x0000000000027941 */ /* 0x000fea0003800000 */
.L_x_28011:
        /* <DEDUP_REMOVED lines=19> */
.L_x_28016:
[----:B------:R-:W-:-:S07]  /*1bd0*/  IMAD.MOV.U32 R3, RZ, RZ, R6 ;  /* 0x000000ffff037224 */ /* 0x000fce00078e0006 */
.L_x_28017:
[----:B------:R-:W-:Y:S05]  /*1be0*/  BSYNC B2 ;  /* 0x0000000000027941 */ /* 0x000fea0003800000 */
.L_x_28015:
        /* <DEDUP_REMOVED lines=16> */
.L_x_28021:
[----:B------:R-:W-:Y:S05]  /*1cf0*/  BSYNC B3 ;  /* 0x0000000000037941 */ /* 0x000fea0003800000 */
.L_x_28020:
        /* <DEDUP_REMOVED lines=41> */
[----:B------:R-:W-:-:S11]  /*1f90*/  HFMA2.MMA R126, -RZ, RZ, 0, 0 ;  /* 0x00000000ff7e7435 */ /* 0x000fd600000001ff */
.L_x_28019:
[----:B------:R-:W-:Y:S05]  /*1fa0*/  BSYNC B2 ;  /* 0x0000000000027941 */ /* 0x000fea0003800000 */
.L_x_28018:
[----:B------:R-:W-:Y:S01]  /*1fb0*/  I2FP.F32.U32 R3, R3 ;  /* 0x0000000300037245 */ /* 0x000fe20000201000 */
[----:B------:R-:W-:Y:S01]  /*1fc0*/  FMUL.FTZ R119, R86, R117 ;  /* 0x0000007556777220 */ /* 0x000fe20000410000 */
[C---:B------:R-:W-:Y:S01]  /*1fd0*/  ISETP.NE.AND P5, PT, R126.reuse, 0x1, PT ;  /* 0x000000017e00780c */ /* 0x040fe20003fa5270 */
        /* <DEDUP_REMOVED lines=16> */
.L_x_28023:
[----:B------:R-:W-:-:S07]  /*20e0*/  IMAD.MOV.U32 R119, RZ, RZ, R6 ;  /* 0x000000ffff777224 */ /* 0x000fce00078e0006 */
.L_x_28024:
[----:B------:R-:W-:Y:S05]  /*20f0*/  BSYNC B2 ;  /* 0x0000000000027941 */ /* 0x000fea0003800000 */
.L_x_28022:
        /* <DEDUP_REMOVED lines=16> */
.L_x_28028:
[----:B------:R-:W-:Y:S05]  /*2200*/  BSYNC B3 ;  /* 0x0000000000037941 */ /* 0x000fea0003800000 */
.L_x_28027:
        /* <DEDUP_REMOVED lines=42> */
.L_x_28026:
[----:B------:R-:W-:Y:S05]  /*24b0*/  BSYNC B2 ;  /* 0x0000000000027941 */ /* 0x000fea0003800000 */
.L_x_28025:
        /* <DEDUP_REMOVED lines=14> */
[C---:B------:R-:W-:Y:S01]  /*25a0*/  LEA R126, P1, R123.reuse, UR12, 0x2 ;  /* 0x0000000c7b7e7c11 */ /* 0x040fe2000f8210ff */
[----:B------:R-:W-:Y:S01]  /*25b0*/  IMAD.IADD R129, R118, 0x1, R129 ;  /* 0x0000000176817824 */ /* 0x000fe200078e0281 */
[C---:B------:R-:W-:Y:S01]  /*25c0*/  IADD3 R118, R123.reuse, 0x20, RZ ;  /* 0x000000207b767810 */ /* 0x040fe20007ffe0ff */
[----:B------:R0:W-:Y:S01]  /*25d0*/  STG.E.128 desc[UR6][R124.64], R84 ;  /* 0x000000547c007986 */ /* 0x0001e2000c101d06 */
[----:B------:R-:W-:-:S05]  /*25e0*/  LEA.HI.X R127, R123, UR13, RZ, 0x2, P1 ;  /* 0x0000000d7b7f7c11 */ /* 0x000fca00088f14ff */
[----:B------:R0:W-:Y:S04]  /*25f0*/  STG.E desc[UR6][R126.64], R129 ;  /* 0x000000817e007986 */ /* 0x0001e8000c101906 */
.L_x_28000:
[----:B------:R-:W-:Y:S05]  /*2600*/  BSYNC B1 ;  /* 0x0000000000017941 */ /* 0x000fea0003800000 */
.L_x_27999:
        /* <DEDUP_REMOVED lines=24> */
.L_x_28032:
[----:B------:R-:W-:-:S07]  /*2790*/  IMAD.MOV.U32 R127, RZ, RZ, R6 ;  /* 0x000000ffff7f7224 */ /* 0x000fce00078e0006 */
.L_x_28033:
[----:B------:R-:W-:Y:S05]  /*27a0*/  BSYNC B2 ;  /* 0x0000000000027941 */ /* 0x000fea0003800000 */
.L_x_28031:
        /* <DEDUP_REMOVED lines=16> */
.L_x_28037:
[----:B------:R-:W-:Y:S05]  /*28b0*/  BSYNC B3 ;  /* 0x0000000000037941 */ /* 0x000fea0003800000 */
.L_x_28036:
        /* <DEDUP_REMOVED lines=41> */
[----:B------:R-:W-:-:S07]  /*2b50*/  IMAD.MOV.U32 R128, RZ, RZ, RZ ;  /* 0x000000ffff807224 */ /* 0x000fce00078e00ff */
.L_x_28035:
[----:B------:R-:W-:Y:S05]  /*2b60*/  BSYNC B2 ;  /* 0x0000000000027941 */ /* 0x000fea0003800000 */
.L_x_28034:
[----:B------:R-:W0:Y:S01]  /*2b70*/  LDC R119, c[0x0][0x298] ;  /* 0x0000a600ff777b82 */ /* 0x000e220000000800 */
[----:B------:R-:W-:Y:S01]  /*2b80*/  ISETP.NE.U32.AND P1, PT, R124, RZ, PT ;  /* 0x000000ff7c00720c */ /* 0x000fe20003f25070 */
[----:B------:R-:W-:Y:S01]  /*2b90*/  IMAD.MOV.U32 R124, RZ, RZ, 0x2f800000 ;  /* 0x2f800000ff7c7424 */ /* 0x000fe200078e00ff */
[----:B------:R-:W-:Y:S01]  /*2ba0*/  I2FP.F32.U32 R3, R127 ;  /* 0x0000007f00037245 */ /* 0x000fe20000201000 */
[----:B-----5:R-:W-:Y:S01]  /*2bb0*/  FMUL.FTZ R88, R88, R117 ;  /* 0x0000007558587220 */ /* 0x020fe20000410000 */
[C---:B------:R-:W-:Y:S01]  /*2bc0*/  ISETP.NE.AND P3, PT, R128.reuse, 0x1, PT ;  /* 0x000000018000780c */ /* 0x040fe20003f65270 */
[----:B------:R-:W-:Y:S01]  /*2bd0*/  BSSY B2, `(.L_x_28038) ;  /* 0x0000013000027945 */ /* 0x000fe20003800000 */
[----:B------:R-:W-:Y:S01]  /*2be0*/  ISETP.NE.AND.EX P1, PT, R125, RZ, PT, P1 ;  /* 0x000000ff7d00720c */ /* 0x000fe20003f25310 */
[----:B------:R-:W1:Y:S01]  /*2bf0*/  LDC R126, c[0x0][0x294] ;  /* 0x0000a500ff7e7b82 */ /* 0x000e620000000800 */
[----:B------:R-:W-:Y:S01]  /*2c00*/  FFMA.FTZ R3, R3, R124, 1.1641532182693481445e-10 ;  /* 0x2f00000003037423 */ /* 0x000fe2000001007c */
[----:B------:R-:W-:Y:S01]  /*2c10*/  IADD3 R125, R128, 0x1, RZ ;  /* 0x00000001807d7810 */ /* 0x000fe20007ffe0ff */
[----:B0-----:R-:W-:-:S03]  /*2c20*/  FMUL.FTZ R88, R88, R119 ;  /* 0x0000007758587220 */ /* 0x001fc60000410000 */
[----:B-1----:R-:W-:-:S04]  /*2c30*/  FSETP.GTU.FTZ.AND P2, PT, R3, R126, PT ;  /* 0x0000007e0300720b */ /* 0x002fc80003f5c000 */
        /* <DEDUP_REMOVED lines=11> */
.L_x_28039:
[----:B------:R-:W-:-:S07]  /*2cf0*/  IMAD.MOV.U32 R3, RZ, RZ, R6 ;  /* 0x000000ffff037224 */ /* 0x000fce00078e0006 */
.L_x_28040:
[----:B------:R-:W-:Y:S05]  /*2d00*/  BSYNC B2 ;  /* 0x0000000000027941 */ /* 0x000fea0003800000 */
.L_x_28038:
        /* <DEDUP_REMOVED lines=16> */
.L_x_28044:
[----:B------:R-:W-:Y:S05]  /*2e10*/  BSYNC B3 ;  /* 0x0000000000037941 */ /* 0x000fea0003800000 */
.L_x_28043:
        /* <DEDUP_REMOVED lines=43> */
.L_x_28042:
[----:B------:R-:W-:Y:S05]  /*30d0*/  BSYNC B2 ;  /* 0x0000000000027941 */ /* 0x000fea0003800000 */
.L_x_28041:
        /* <DEDUP_REMOVED lines=19> */
.L_x_28046:
[----:B------:R-:W-:-:S07]  /*3210*/  MOV R3, R6 ;  /* 0x0000000600037202 */ /* 0x000fce0000000f00 */
.L_x_28047:
[----:B------:R-:W-:Y:S05]  /*3220*/  BSYNC B2 ;  /* 0x0000000000027941 */ /* 0x000fea0003800000 */
.L_x_28045:
        /* <DEDUP_REMOVED lines=16> */
.L_x_28051:
[----:B------:R-:W-:Y:S05]  /*3330*/  BSYNC B3 ;  /* 0x0000000000037941 */ /* 0x000fea0003800000 */
.L_x_28050:
        /* <DEDUP_REMOVED lines=42> */
[----:B------:R-:W-:-:S07]  /*35e0*/  LOP3.LUT R5, R131, UR32, R128, 0x96, !PT ;  /* 0x0000002083057c12 */ /* 0x000fce000f8e9680 */
.L_x_28049:
[----:B------:R-:W-:Y:S05]  /*35f0*/  BSYNC B2 ;  /* 0x0000000000027941 */ /* 0x000fea0003800000 */
.L_x_28048:
        /* <DEDUP_REMOVED lines=19> */
.L_x_28053:
[----:B------:R-:W-:-:S07]  /*3730*/  IMAD.MOV.U32 R125, RZ, RZ, R6 ;  /* 0x000000ffff7d7224 */ /* 0x000fce00078e0006 */
.L_x_28054:
[----:B------:R-:W-:Y:S05]  /*3740*/  BSYNC B2 ;  /* 0x0000000000027941 */ /* 0x000fea0003800000 */
.L_x_28052:
        /* <DEDUP_REMOVED lines=16> */
.L_x_28058:
[----:B------:R-:W-:Y:S05]  /*3850*/  BSYNC B3 ;  /* 0x0000000000037941 */ /* 0x000fea0003800000 */
.L_x_28057:
        /* <DEDUP_REMOVED lines=43> */
.L_x_28056:
[----:B------:R-:W-:Y:S05]  /*3b10*/  BSYNC B2 ;  /* 0x0000000000027941 */ /* 0x000fea0003800000 */
.L_x_28055:
[----:B------:R-:W-:Y:S02]  /*3b20*/  I2FP.F32.U32 R125, R125 ;  /* 0x0000007d007d7245 */ /* 0x000fe40000201000 */
[----:B------:R-:W-:Y:S02]  /*3b30*/  SEL R127, RZ, 0x100, P3 ;  /* 0x00000100ff7f7807 */ /* 0x000fe40001800000 */
[----:B------:R-:W-:Y:S01]  /*3b40*/  SEL R128, RZ, 0x1, P2 ;  /* 0x00000001ff807807 */ /* 0x000fe20001000000 */
[----:B------:R-:W-:Y:S01]  /*3b50*/  FFMA.FTZ R125, R125, R124, 1.1641532182693481445e-10 ;  /* 0x2f0000007d7d7423 */ /* 0x000fe2000001007c */
[----:B------:R-:W-:-:S04]  /*3b60*/  FMUL.FTZ R124, R91, R117 ;  /* 0x000000755b7c7220 */ /* 0x000fc80000410000 */
[----:B------:R-:W-:Y:S01]  /*3b70*/  FMUL.FTZ R124, R124, R119 ;  /* 0x000000777c7c7220 */ /* 0x000fe20000410000 */
        /* <DEDUP_REMOVED lines=14> */
.L_x_28030:
[----:B------:R-:W-:Y:S05]  /*3c60*/  BSYNC B1 ;  /* 0x0000000000017941 */ /* 0x000fea0003800000 */
.L_x_28029:
        /* <DEDUP_REMOVED lines=24> */
.L_x_28062:
[----:B------:R-:W-:-:S07]  /*3df0*/  MOV R127, R6 ;  /* 0x00000006007f7202 */ /* 0x000fce0000000f00 */
.L_x_28063:
[----:B------:R-:W-:Y:S05]  /*3e00*/  BSYNC B2 ;  /* 0x0000000000027941 */ /* 0x000fea0003800000 */
.L_x_28061:
        /* <DEDUP_REMOVED lines=16> */
.L_x_28067:
[----:B------:R-:W-:Y:S05]  /*3f10*/  BSYNC B3 ;  /* 0x0000000000037941 */ /* 0x000fea0003800000 */
.L_x_28066:
        /* <DEDUP_REMOVED lines=42> */
.L_x_28065:
[----:B------:R-:W-:Y:S05]  /*41c0*/  BSYNC B2 ;  /* 0x0000000000027941 */ /* 0x000fea0003800000 */
.L_x_28064:
[----:B------:R-:W0:Y:S01]  /*41d0*/  LDC R119, c[0x0][0x298] ;  /* 0x0000a600ff777b82 */ /* 0x000e220000000800 */
[----:B------:R-:W-:Y:S01]  /*41e0*/  ISETP.NE.U32.AND P1, PT, R124, RZ, PT ;  /* 0x000000ff7c00720c */ /* 0x000fe20003f25070 */
[----:B------:R-:W-:Y:S01]  /*41f0*/  HFMA2.MMA R124, -RZ, RZ, 0.1171875, 0 ;  /* 0x2f800000ff7c7435 */ /* 0x000fe200000001ff */
[----:B------:R-:W-:Y:S01]  /*4200*/  I2FP.F32.U32 R3, R127 ;  /* 0x0000007f00037245 */ /* 0x000fe20000201000 */
[----:B-----5:R-:W-:Y:S01]  /*4210*/  FMUL.FTZ R92, R92, R117 ;  /* 0x000000755c5c7220 */ /* 0x020fe20000410000 */
[C---:B------:R-:W-:Y:S01]  /*4220*/  ISETP.NE.AND P3, PT, R128.reuse, 0x1, PT ;  /* 0x000000018000780c */ /* 0x040fe20003f65270 */
[----:B------:R-:W-:Y:S01]  /*4230*/  BSSY B2, `(.L_x_28068) ;  /* 0x0000013000027945 */ /* 0x000fe20003800000 */
[----:B------:R-:W-:Y:S01]  /*4240*/  ISETP.NE.AND.EX P1, PT, R125, RZ, PT, P1 ;  /* 0x000000ff7d00720c */ /* 0x000fe20003f25310 */
[----:B------:R-:W1:Y:S01]  /*4250*/  LDC R126, c[0x0][0x294] ;  /* 0x0000a500ff7e7b82 */ /* 0x000e620000000800 */
[----:B------:R-:W-:-:S03]  /*4260*/  VIADD R125, R128, 0x1 ;  /* 0x00000001807d7836 */ /* 0x000fc60000000000 */
[----:B------:R-:W-:Y:S01]  /*4270*/  FFMA.FTZ R3, R3, R124, 1.1641532182693481445e-10 ;  /* 0x2f00000003037423 */ /* 0x000fe2000001007c */
[----:B0-----:R-:W-:-:S04]  /*4280*/  FMUL.FTZ R92, R92, R119 ;  /* 0x000000775c5c7220 */ /* 0x001fc80000410000 */
[----:B-1----:R-:W-:-:S04]  /*4290*/  FSETP.GTU.FTZ.AND P2, PT, R3, R126, PT ;  /* 0x0000007e0300720b */ /* 0x002fc80003f5c000 */
        /* <DEDUP_REMOVED lines=11> */
.L_x_28069:
[----:B------:R-:W-:-:S07]  /*4350*/  IMAD.MOV.U32 R3, RZ, RZ, R6 ;  /* 0x000000ffff037224 */ /* 0x000fce00078e0006 */
.L_x_28070:
[----:B------:R-:W-:Y:S05]  /*4360*/  BSYNC B2 ;  /* 0x0000000000027941 */ /* 0x000fea0003800000 */
.L_x_28068:
        /* <DEDUP_REMOVED lines=16> */
.L_x_28074:
[----:B------:R-:W-:Y:S05]  /*4470*/  BSYNC B3 ;  /* 0x0000000000037941 */ /* 0x000fea0003800000 */
.L_x_28073:
        /* <DEDUP_REMOVED lines=43> */
.L_x_28072:
[----:B------:R-:W-:Y:S05]  /*4730*/  BSYNC B2 ;  /* 0x0000000000027941 */ /* 0x000fea0003800000 */
.L_x_28071:
        /* <DEDUP_REMOVED lines=19> */
.L_x_28076:
[----:B------:R-:W-:-:S07]  /*4870*/  IMAD.MOV.U32 R3, RZ, RZ, R6 ;  /* 0x000000ffff037224 */ /* 0x000fce00078e0006 */
.L_x_28077:
[----:B------:R-:W-:Y:S05]  /*4880*/  BSYNC B2 ;  /* 0x0000000000027941 */ /* 0x000fea0003800000 */
.L_x_28075:
        /* <DEDUP_REMOVED lines=16> */
.L_x_28081:
[----:B------:R-:W-:Y:S05]  /*4990*/  BSYNC B3 ;  /* 0x0000000000037941 */ /* 0x000fea0003800000 */
.L_x_28080:
        /* <DEDUP_REMOVED lines=40> */
[----:B------:R-:W-:-:S04]  /*4c20*/  LOP3.LUT R7, R7, UR31, R4, 0x96, !PT ;  /* 0x0000001f07077c12 */ /* 0x000fc8000f8e9604 */
[----:B------:R-:W-:Y:S02]  /*4c30*/  LOP3.LUT R5, R131, UR32, R128, 0x96, !PT ;  /* 0x0000002083057c12 */ /* 0x000fe4000f8e9680 */
[----:B------:R-:W-:-:S07]  /*4c40*/  MOV R4, R130 ;  /* 0x0000008200047202 */ /* 0x000fce0000000f00 */
.L_x_28079:
[----:B------:R-:W-:Y:S05]  /*4c50*/  BSYNC B2 ;  /* 0x0000000000027941 */ /* 0x000fea0003800000 */
.L_x_28078:
        /* <DEDUP_REMOVED lines=19> */
.L_x_28083:
[----:B------:R-:W-:-:S07]  /*4d90*/  MOV R125, R6 ;  /* 0x00000006007d7202 */ /* 0x000fce0000000f00 */
.L_x_28084:
[----:B------:R-:W-:Y:S05]  /*4da0*/  BSYNC B2 ;  /* 0x0000000000027941 */ /* 0x000fea0003800000 */
.L_x_28082:
        /* <DEDUP_REMOVED lines=16> */
.L_x_28088:
[----:B------:R-:W-:Y:S05]  /*4eb0*/  BSYNC B3 ;  /* 0x0000000000037941 */ /* 0x000fea0003800000 */
.L_x_28087:
        /* <DEDUP_REMOVED lines=43> */
.L_x_28086:
[----:B------:R-:W-:Y:S05]  /*5170*/  BSYNC B2 ;  /* 0x0000000000027941 */ /* 0x000fea0003800000 */
.L_x_28085:
        /* <DEDUP_REMOVED lines=17> */
[C---:B------:R-:W-:Y:S01]  /*5290*/  LEA.HI.X R127, R118.reuse, UR13, RZ, 0x2, P1 ;  /* 0x0000000d767f7c11 */ /* 0x040fe200088f14ff */
[----:B------:R-:W-:-:S04]  /*52a0*/  VIADD R118, R118, 0x20 ;  /* 0x0000002076767836 */ /* 0x000fc80000000000 */
[----:B------:R2:W-:Y:S04]  /*52b0*/  STG.E desc[UR6][R126.64], R119 ;  /* 0x000000777e007986 */ /* 0x0005e8000c101906 */
.L_x_28060:
[----:B------:R-:W-:Y:S05]  /*52c0*/  BSYNC B1 ;  /* 0x0000000000017941 */ /* 0x000fea0003800000 */
.L_x_28059:
        /* <DEDUP_REMOVED lines=24> */
.L_x_28092:
[----:B------:R-:W-:-:S07]  /*5450*/  IMAD.MOV.U32 R127, RZ, RZ, R6 ;  /* 0x000000ffff7f7224 */ /* 0x000fce00078e0006 */
.L_x_28093:
[----:B------:R-:W-:Y:S05]  /*5460*/  BSYNC B2 ;  /* 0x0000000000027941 */ /* 0x000fea0003800000 */
.L_x_28091:
        /* <DEDUP_REMOVED lines=16> */
.L_x_28097:
[----:B------:R-:W-:Y:S05]  /*5570*/  BSYNC B3 ;  /* 0x0000000000037941 */ /* 0x000fea0003800000 */
.L_x_28096:
        /* <DEDUP_REMOVED lines=42> */
.L_x_28095:
[----:B------:R-:W-:Y:S05]  /*5820*/  BSYNC B2 ;  /* 0x0000000000027941 */ /* 0x000fea0003800000 */
.L_x_28094:
        /* <DEDUP_REMOVED lines=24> */
.L_x_28099:
[----:B------:R-:W-:-:S07]  /*59b0*/  MOV R3, R6 ;  /* 0x0000000600037202 */ /* 0x000fce0000000f00 */
.L_x_28100:
[----:B------:R-:W-:Y:S05]  /*59c0*/  BSYNC B2 ;  /* 0x0000000000027941 */ /* 0x000fea0003800000 */
.L_x_28098:
        /* <DEDUP_REMOVED lines=16> */
.L_x_28104:
[----:B------:R-:W-:Y:S05]  /*5ad0*/  BSYNC B3 ;  /* 0x0000000000037941 */ /* 0x000fea0003800000 */
.L_x_28103:
        /* <DEDUP_REMOVED lines=43> */
.L_x_28102:
[----:B------:R-:W-:Y:S05]  /*5d90*/  BSYNC B2 ;  /* 0x0000000000027941 */ /* 0x000fea0003800000 */
.L_x_28101:
        /* <DEDUP_REMOVED lines=19> */
.L_x_28106:
[----:B------:R-:W-:-:S07]  /*5ed0*/  MOV R3, R6 ;  /* 0x0000000600037202 */ /* 0x000fce0000000f00 */
.L_x_28107:
[----:B------:R-:W-:Y:S05]  /*5ee0*/  BSYNC B2 ;  /* 0x0000000000027941 */ /* 0x000fea0003800000 */
.L_x_28105:
        /* <DEDUP_REMOVED lines=16> */
.L_x_28111:
[----:B------:R-:W-:Y:S05]  /*5ff0*/  BSYNC B3 ;  /* 0x0000000000037941 */ /* 0x000fea0003800000 */
.L_x_28110:
        /* <DEDUP_REMOVED lines=43> */
.L_x_28109:
[----:B------:R-:W-:Y:S05]  /*62b0*/  BSYNC B2 ;  /* 0x0000000000027941 */ /* 0x000fea0003800000 */
.L_x_28108:
        /* <DEDUP_REMOVED lines=19> */
.L_x_28113:
[----:B------:R-:W-:-:S07]  /*63f0*/  MOV R125, R6 ;  /* 0x00000006007d7202 */ /* 0x000fce0000000f00 */
.L_x_28114:
[----:B------:R-:W-:Y:S05]  /*6400*/  BSYNC B2 ;  /* 0x0000000000027941 */ /* 0x000fea0003800000 */
.L_x_28112:
        /* <DEDUP_REMOVED lines=16> */
.L_x_28118:
[----:B------:R-:W-:Y:S05]  /*6510*/  BSYNC B3 ;  /* 0x0000000000037941 */ /* 0x000fea0003800000 */
.L_x_28117:
        /* <DEDUP_REMOVED lines=43> */
.L_x_28116:
[----:B------:R-:W-:Y:S05]  /*67d0*/  BSYNC B2 ;  /* 0x0000000000027941 */ /* 0x000fea0003800000 */
.L_x_28115:
        /* <DEDUP_REMOVED lines=20> */
.L_x_28090:
[----:B------:R-:W-:Y:S05]  /*6920*/  BSYNC B1 ;  /* 0x0000000000017941 */ /* 0x000fea0003800000 */
.L_x_28089:
        /* <DEDUP_REMOVED lines=24> */
.L_x_28122:
[----:B------:R-:W-:-:S07]  /*6ab0*/  MOV R127, R6 ;  /* 0x00000006007f7202 */ /* 0x000fce0000000f00 */
.L_x_28123:
[----:B------:R-:W-:Y:S05]  /*6ac0*/  BSYNC B2 ;  /* 0x0000000000027941 */ /* 0x000fea0003800000 */
.L_x_28121:
        /* <DEDUP_REMOVED lines=16> */
.L_x_28127:
[----:B------:R-:W-:Y:S05]  /*6bd0*/  BSYNC B3 ;  /* 0x0000000000037941 */ /* 0x000fea0003800000 */
.L_x_28126:
        /* <DEDUP_REMOVED lines=42> */
.L_x_28125:
[----:B------:R-:W-:Y:S05]  /*6e80*/  BSYNC B2 ;  /* 0x0000000000027941 */ /* 0x000fea0003800000 */
.L_x_28124:
        /* <DEDUP_REMOVED lines=24> */
.L_x_28129:
[----:B------:R-:W-:-:S07]  /*7010*/  MOV R3, R6 ;  /* 0x0000000600037202 */ /* 0x000fce0000000f00 */
.L_x_28130:
[----:B------:R-:W-:Y:S05]  /*7020*/  BSYNC B2 ;  /* 0x0000000000027941 */ /* 0x000fea0003800000 */
.L_x_28128:
        /* <DEDUP_REMOVED lines=16> */
.L_x_28134:
[----:B------:R-:W-:Y:S05]  /*7130*/  BSYNC B3 ;  /* 0x0000000000037941 */ /* 0x000fea0003800000 */
.L_x_28133:
        /* <DEDUP_REMOVED lines=43> */
.L_x_28132:
[----:B------:R-:W-:Y:S05]  /*73f0*/  BSYNC B2 ;  /* 0x0000000000027941 */ /* 0x000fea0003800000 */
.L_x_28131:
        /* <DEDUP_REMOVED lines=19> */
.L_x_28136:
[----:B------:R-:W-:-:S07]  /*7530*/  MOV R3, R6 ;  /* 0x0000000600037202 */ /* 0x000fce0000000f00 */
.L_x_28137:
[----:B------:R-:W-:Y:S05]  /*7540*/  BSYNC B2 ;  /* 0x0000000000027941 */ /* 0x000fea0003800000 */
.L_x_28135:
        /* <DEDUP_REMOVED lines=16> */
.L_x_28141:
[----:B------:R-:W-:Y:S05]  /*7650*/  BSYNC B3 ;  /* 0x0000000000037941 */ /* 0x000fea0003800000 */
.L_x_28140:
        /* <DEDUP_REMOVED lines=43> */
.L_x_28139:
[----:B------:R-:W-:Y:S05]  /*7910*/  BSYNC B2 ;  /* 0x0000000000027941 */ /* 0x000fea0003800000 */
.L_x_28138:
        /* <DEDUP_REMOVED lines=19> */
.L_x_28143:
[----:B------:R-:W-:-:S07]  /*7a50*/  MOV R125, R6 ;  /* 0x00000006007d7202 */ /* 0x000fce0000000f00 */
.L_x_28144:
[----:B------:R-:W-:Y:S05]  /*7a60*/  BSYNC B2 ;  /* 0x0000000000027941 */ /* 0x000fea0003800000 */
.L_x_28142:
        /* <DEDUP_REMOVED lines=16> */
.L_x_28148:
[----:B------:R-:W-:Y:S05]  /*7b70*/  BSYNC B3 ;  /* 0x0000000000037941 */ /* 0x000fea0003800000 */
.L_x_28147:
        /* <DEDUP_REMOVED lines=43> */
.L_x_28146:
[----:B------:R-:W-:Y:S05]  /*7e30*/  BSYNC B2 ;  /* 0x0000000000027941 */ /* 0x000fea0003800000 */
.L_x_28145:
        /* <DEDUP_REMOVED lines=20> */
.L_x_28120:
[----:B------:R-:W-:Y:S05]  /*7f80*/  BSYNC B1 ;  /* 0x0000000000017941 */ /* 0x000fea0003800000 */
.L_x_28119:
        /* <DEDUP_REMOVED lines=24> */
.L_x_28152:
[----:B------:R-:W-:-:S07]  /*8110*/  MOV R127, R6 ;  /* 0x00000006007f7202 */ /* 0x000fce0000000f00 */
.L_x_28153:
[----:B------:R-:W-:Y:S05]  /*8120*/  BSYNC B2 ;  /* 0x0000000000027941 */ /* 0x000fea0003800000 */
.L_x_28151:
        /* <DEDUP_REMOVED lines=16> */
.L_x_28157:
[----:B------:R-:W-:Y:S05]  /*8230*/  BSYNC B3 ;  /* 0x0000000000037941 */ /* 0x000fea0003800000 */
.L_x_28156:
        /* <DEDUP_REMOVED lines=42> */
.L_x_28155:
[----:B------:R-:W-:Y:S05]  /*84e0*/  BSYNC B2 ;  /* 0x0000000000027941 */ /* 0x000fea0003800000 */
.L_x_28154:
        /* <DEDUP_REMOVED lines=24> */
.L_x_28159:
[----:B------:R-:W-:-:S07]  /*8670*/  MOV R3, R6 ;  /* 0x0000000600037202 */ /* 0x000fce0000000f00 */
.L_x_28160:
[----:B------:R-:W-:Y:S05]  /*8680*/  BSYNC B2 ;  /* 0x0000000000027941 */ /* 0x000fea0003800000 */
.L_x_28158:
        /* <DEDUP_REMOVED lines=16> */
.L_x_28164:
[----:B------:R-:W-:Y:S05]  /*8790*/  BSYNC B3 ;  /* 0x0000000000037941 */ /* 0x000fea0003800000 */
.L_x_28163:
        /* <DEDUP_REMOVED lines=43> */
.L_x_28162:
[----:B------:R-:W-:Y:S05]  /*8a50*/  BSYNC B2 ;  /* 0x0000000000027941 */ /* 0x000fea0003800000 */
.L_x_28161:
        /* <DEDUP_REMOVED lines=19> */
.L_x_28166:
[----:B------:R-:W-:-:S07]  /*8b90*/  MOV R3, R6 ;  /* 0x0000000600037202 */ /* 0x000fce0000000f00 */
.L_x_28167:
[----:B------:R-:W-:Y:S05]  /*8ba0*/  BSYNC B2 ;  /* 0x0000000000027941 */ /* 0x000fea0003800000 */
.L_x_28165:
        /* <DEDUP_REMOVED lines=16> */
.L_x_28171:
[----:B------:R-:W-:Y:S05]  /*8cb0*/  BSYNC B3 ;  /* 0x0000000000037941 */ /* 0x000fea0003800000 */
.L_x_28170:
        /* <DEDUP_REMOVED lines=43> */
.L_x_28169:
[----:B------:R-:W-:Y:S05]  /*8f70*/  BSYNC B2 ;  /* 0x0000000000027941 */ /* 0x000fea0003800000 */
.L_x_28168:
        /* <DEDUP_REMOVED lines=19> */
.L_x_28173:
[----:B------:R-:W-:-:S07]  /*90b0*/  MOV R125, R6 ;  /* 0x00000006007d7202 */ /* 0x000fce0000000f00 */
.L_x_28174:
[----:B------:R-:W-:Y:S05]  /*90c0*/  BSYNC B2 ;  /* 0x0000000000027941 */ /* 0x000fea0003800000 */
.L_x_28172:
        /* <DEDUP_REMOVED lines=16> */
.L_x_28178:
[----:B------:R-:W-:Y:S05]  /*91d0*/  BSYNC B3 ;  /* 0x0000000000037941 */ /* 0x000fea0003800000 */
.L_x_28177:
        /* <DEDUP_REMOVED lines=43> */
.L_x_28176:
[----:B------:R-:W-:Y:S05]  /*9490*/  BSYNC B2 ;  /* 0x0000000000027941 */ /* 0x000fea0003800000 */
.L_x_28175:
        /* <DEDUP_REMOVED lines=20> */
.L_x_28150:
[----:B------:R-:W-:Y:S05]  /*95e0*/  BSYNC B1 ;  /* 0x0000000000017941 */ /* 0x000fea0003800000 */
.L_x_28149:
        /* <DEDUP_REMOVED lines=24> */
.L_x_28182:
[----:B------:R-:W-:-:S07]  /*9770*/  MOV R127, R6 ;  /* 0x00000006007f7202 */ /* 0x000fce0000000f00 */
.L_x_28183:
[----:B------:R-:W-:Y:S05]  /*9780*/  BSYNC B2 ;  /* 0x0000000000027941 */ /* 0x000fea0003800000 */
.L_x_28181:
        /* <DEDUP_REMOVED lines=16> */
.L_x_28187:
[----:B------:R-:W-:Y:S05]  /*9890*/  BSYNC B3 ;  /* 0x0000000000037941 */ /* 0x000fea0003800000 */
.L_x_28186:
        /* <DEDUP_REMOVED lines=42> */
.L_x_28185:
[----:B------:R-:W-:Y:S05]  /*9b40*/  BSYNC B2 ;  /* 0x0000000000027941 */ /* 0x000fea0003800000 */
.L_x_28184:
        /* <DEDUP_REMOVED lines=24> */
.L_x_28189:
[----:B------:R-:W-:-:S07]  /*9cd0*/  MOV R3, R6 ;  /* 0x0000000600037202 */ /* 0x000fce0000000f00 */
.L_x_28190:
[----:B------:R-:W-:Y:S05]  /*9ce0*/  BSYNC B2 ;  /* 0x0000000000027941 */ /* 0x000fea0003800000 */
.L_x_28188:
        /* <DEDUP_REMOVED lines=16> */
.L_x_28194:
[----:B------:R-:W-:Y:S05]  /*9df0*/  BSYNC B3 ;  /* 0x0000000000037941 */ /* 0x000fea0003800000 */
.L_x_28193:
        /* <DEDUP_REMOVED lines=43> */
.L_x_28192:
[----:B------:R-:W-:Y:S05]  /*a0b0*/  BSYNC B2 ;  /* 0x0000000000027941 */ /* 0x000fea0003800000 */
.L_x_28191:
        /* <DEDUP_REMOVED lines=19> */
.L_x_28196:
[----:B------:R-:W-:-:S07]  /*a1f0*/  MOV R3, R6 ;  /* 0x0000000600037202 */ /* 0x000fce0000000f00 */
.L_x_28197:
[----:B------:R-:W-:Y:S05]  /*a200*/  BSYNC B2 ;  /* 0x0000000000027941 */ /* 0x000fea0003800000 */
.L_x_28195:
        /* <DEDUP_REMOVED lines=16> */
.L_x_28201:
[----:B------:R-:W-:Y:S05]  /*a310*/  BSYNC B3 ;  /* 0x0000000000037941 */ /* 0x000fea0003800000 */
.L_x_28200:
        /* <DEDUP_REMOVED lines=43> */
.L_x_28199:
[----:B------:R-:W-:Y:S05]  /*a5d0*/  BSYNC B2 ;  /* 0x0000000000027941 */ /* 0x000fea0003800000 */
.L_x_28198:
        /* <DEDUP_REMOVED lines=19> */
.L_x_28203:
[----:B------:R-:W-:-:S07]  /*a710*/  MOV R125, R6 ;  /* 0x00000006007d7202 */ /* 0x000fce0000000f00 */
.L_x_28204:
[----:B------:R-:W-:Y:S05]  /*a720*/  BSYNC B2 ;  /* 0x0000000000027941 */ /* 0x000fea0003800000 */
.L_x_28202:
        /* <DEDUP_REMOVED lines=16> */
.L_x_28208:
[----:B------:R-:W-:Y:S05]  /*a830*/  BSYNC B3 ;  /* 0x0000000000037941 */ /* 0x000fea0003800000 */
.L_x_28207:
        /* <DEDUP_REMOVED lines=43> */
.L_x_28206:
[----:B------:R-:W-:Y:S05]  /*aaf0*/  BSYNC B2 ;  /* 0x0000000000027941 */ /* 0x000fea0003800000 */
.L_x_28205:
        /* <DEDUP_REMOVED lines=20> */
.L_x_28180:
[----:B------:R-:W-:Y:S05]  /*ac40*/  BSYNC B1 ;  /* 0x0000000000017941 */ /* 0x000fea0003800000 */
.L_x_28179:
        /* <DEDUP_REMOVED lines=24> */
.L_x_28212:
[----:B------:R-:W-:-:S07]  /*add0*/  MOV R127, R6 ;  /* 0x00000006007f7202 */ /* 0x000fce0000000f00 */
.L_x_28213:
[----:B------:R-:W-:Y:S05]  /*ade0*/  BSYNC B2 ;  /* 0x0000000000027941 */ /* 0x000fea0003800000 */
.L_x_28211:
        /* <DEDUP_REMOVED lines=16> */
.L_x_28217:
[----:B------:R-:W-:Y:S05]  /*aef0*/  BSYNC B3 ;  /* 0x0000000000037941 */ /* 0x000fea0003800000 */
.L_x_28216:
        /* <DEDUP_REMOVED lines=42> */
.L_x_28215:
[----:B------:R-:W-:Y:S05]  /*b1a0*/  BSYNC B2 ;  /* 0x0000000000027941 */ /* 0x000fea0003800000 */
.L_x_28214:
        /* <DEDUP_REMOVED lines=24> */
.L_x_28219:
[----:B------:R-:W-:-:S07]  /*b330*/  MOV R3, R6 ;  /* 0x0000000600037202 */ /* 0x000fce0000000f00 */
.L_x_28220:
[----:B------:R-:W-:Y:S05]  /*b340*/  BSYNC B2 ;  /* 0x0000000000027941 */ /* 0x000fea0003800000 */
.L_x_28218:
        /* <DEDUP_REMOVED lines=16> */
.L_x_28224:
[----:B------:R-:W-:Y:S05]  /*b450*/  BSYNC B3 ;  /* 0x0000000000037941 */ /* 0x000fea0003800000 */
.L_x_28223:
        /* <DEDUP_REMOVED lines=43> */
.L_x_28222:
[----:B------:R-:W-:Y:S05]  /*b710*/  BSYNC B2 ;  /* 0x0000000000027941 */ /* 0x000fea0003800000 */
.L_x_28221:
        /* <DEDUP_REMOVED lines=19> */
.L_x_28226:
[----:B------:R-:W-:-:S07]  /*b850*/  MOV R3, R6 ;  /* 0x0000000600037202 */ /* 0x000fce0000000f00 */
.L_x_28227:
[----:B------:R-:W-:Y:S05]  /*b860*/  BSYNC B2 ;  /* 0x0000000000027941 */ /* 0x000fea0003800000 */
.L_x_28225:
        /* <DEDUP_REMOVED lines=16> */
.L_x_28231:
[----:B------:R-:W-:Y:S05]  /*b970*/  BSYNC B3 ;  /* 0x0000000000037941 */ /* 0x000fea0003800000 */
.L_x_28230:
        /* <DEDUP_REMOVED lines=43> */
.L_x_28229:
[----:B------:R-:W-:Y:S05]  /*bc30*/  BSYNC B2 ;  /* 0x0000000000027941 */ /* 0x000fea0003800000 */
.L_x_28228:
        /* <DEDUP_REMOVED lines=19> */
.L_x_28233:
[----:B------:R-:W-:-:S07]  /*bd70*/  MOV R125, R6 ;  /* 0x00000006007d7202 */ /* 0x000fce0000000f00 */
.L_x_28234:
[----:B------:R-:W-:Y:S05]  /*bd80*/  BSYNC B2 ;  /* 0x0000000000027941 */ /* 0x000fea0003800000 */
.L_x_28232:
        /* <DEDUP_REMOVED lines=16> */
.L_x_28238:
[----:B------:R-:W-:Y:S05]  /*be90*/  BSYNC B3 ;  /* 0x0000000000037941 */ /* 0x000fea0003800000 */
.L_x_28237:
        /* <DEDUP_REMOVED lines=43> */
.L_x_28236:
[----:B------:R-:W-:Y:S05]  /*c150*/  BSYNC B2 ;  /* 0x0000000000027941 */ /* 0x000fea0003800000 */
.L_x_28235:
[----:B------:R-:W-:Y:S01]  /*c160*/  FMUL.FTZ R132, R115, R117 ;  /* 0x0000007573847220 */ /* 0x000fe20000410000 */
[----:B------:R-:W-:Y:S02]  /*c170*/  I2FP.F32.U32 R115, R125 ;  /* 0x0000007d00737245 */ /* 0x000fe40000201000 */
[----:B------:R-:W-:Y:S01]  /*c180*/  LEA R128, P5, R118, UR10, 0x4 ;  /* 0x0000000a76807c11 */ /* 0x000fe2000f8a20ff */
[----:B------:R-:W-:Y:S01]  /*c190*/  FMUL.FTZ R132, R132, R119 ;  /* 0x0000007784847220 */ /* 0x000fe20000410000 */
[----:B------:R-:W-:Y:S01]  /*c1a0*/  SEL R119, RZ, 0x100, P3 ;  /* 0x00000100ff777807 */ /* 0x000fe20001800000 */
[----:B------:R-:W-:Y:S01]  /*c1b0*/  FFMA.FTZ R115, R115, R124, 1.1641532182693481445e-10 ;  /* 0x2f00000073737423 */ /* 0x000fe2000001007c */
[C---:B------:R-:W-:Y:S02]  /*c1c0*/  LEA.HI.X R129, R118.reuse, UR11, RZ, 0x4, P5 ;  /* 0x0000000b76817c11 */ /* 0x040fe4000a8f24ff */
[----:B------:R-:W-:Y:S02]  /*c1d0*/  LEA R130, P5, R118, UR12, 0x2 ;  /* 0x0000000c76827c11 */ /* 0x000fe4000f8a10ff */
[----:B------:R-:W-:-:S02]  /*c1e0*/  FSETP.GTU.FTZ.AND P3, PT, R115, R126, PT ;  /* 0x0000007e7300720b */ /* 0x000fc40003f7c000 */
[----:B------:R-:W-:Y:S02]  /*c1f0*/  LEA.HI.X R131, R118, UR13, RZ, 0x2, P5 ;  /* 0x0000000d76837c11 */ /* 0x000fe4000a8f14ff */
[----:B------:R-:W-:Y:S02]  /*c200*/  SEL R118, RZ, 0x10000, P4 ;  /* 0x00010000ff767807 */ /* 0x000fe40002000000 */
[----:B------:R-:W-:Y:S02]  /*c210*/  SEL R117, RZ, 0x1000000, P3 ;  /* 0x01000000ff757807 */ /* 0x000fe40001800000 */
[----:B------:R-:W-:Y:S02]  /*c220*/  FSEL R115, R132, RZ, !P3 ;  /* 0x000000ff84737208 */ /* 0x000fe40005800000 */
[----:B------:R-:W-:Y:S02]  /*c230*/  SEL R124, RZ, 0x1, P2 ;  /* 0x00000001ff7c7807 */ /* 0x000fe40001000000 */
[----:B------:R-:W-:Y:S01]  /*c240*/  IADD3 R117, R119, R117, R118 ;  /* 0x0000007577757210 */ /* 0x000fe20007ffe076 */
[----:B------:R-:W-:-:S03]  /*c250*/  @P1 FADD.FTZ R115, R83, R115 ;  /* 0x0000007353731221 */ /* 0x000fc60000010000 */
[----:B------:R-:W-:Y:S02]  /*c260*/  IADD3 R117, R117, R124, RZ ;  /* 0x0000007c75757210 */ /* 0x000fe40007ffe0ff */
[----:B------:R0:W-:Y:S04]  /*c270*/  STG.E.128 desc[UR6][R128.64], R112 ;  /* 0x0000007080007986 */ /* 0x0001e8000c101d06 */
[----:B------:R0:W-:Y:S02]  /*c280*/  STG.E desc[UR6][R130.64], R117 ;  /* 0x0000007582007986 */ /* 0x0001e4000c101906 */
.L_x_28210:
[----:B------:R-:W-:Y:S05]  /*c290*/  BSYNC B1 ;  /* 0x0000000000017941 */ /* 0x000fea0003800000 */
.L_x_28209:
[----:B------:R-:W-:Y:S01]  /*c2a0*/  FADD.FTZ R118, RZ, R84 ;  /* 0x00000054ff767221 */ /* 0x000fe20000010000 */
[C---:B------:R-:W-:Y:S01]  /*c2b0*/  ISETP.GT.U32.AND P1, PT, R9.reuse, 0x3f, PT ;  /* 0x0000003f0900780c */ /* 0x040fe20003f24070 */
[----:B------:R-:W-:Y:S01]  /*c2c0*/  UMOV UR8, 0xffffffff ;  /* 0xffffffff00087882 */ /* 0x000fe20000000000 */
[----:B------:R-:W-:Y:S01]  /*c2d0*/  ISETP.GT.U32.AND P2, PT, R9, 0xbf, PT ;  /* 0x000000bf0900780c */ /* 0x000fe20003f44070 */
[----:B0----5:R-:W-:Y:S01]  /*c2e0*/  FADD.FTZ R117, R85, R118 ;  /* 0x0000007655757221 */ /* 0x021fe20000010000 */
[----:B-1234-:R-:W-:Y:S02]  /*c2f0*/  P2R R124, PR, RZ, 0x2 ;  /* 0x00000002ff7c7803 */ /* 0x01efe40000000000 */
[C---:B------:R-:W-:Y:S01]  /*c300*/  ISETP.GT.U32.AND P3, PT, R9.reuse, 0xdf, PT ;  /* 0x000000df0900780c */ /* 0x040fe20003f64070 */
[----:B------:R-:W-:Y:S01]  /*c310*/  FADD.FTZ R118, R86, R117 ;  /* 0x0000007556767221 */ /* 0x000fe20000010000 */
[----:B------:R-:W-:Y:S02]  /*c320*/  ISETP.GT.U32.AND P4, PT, R9, 0xff, PT ;  /* 0x000000ff0900780c */ /* 0x000fe40003f84070 */
[----:B------:R-:W-:Y:S01]  /*c330*/  ISETP.NE.AND P5, PT, R116, RZ, PT ;  /* 0x000000ff7400720c */ /* 0x000fe20003fa5270 */
[----:B------:R-:W-:-:S05]  /*c340*/  FADD.FTZ R118, R87, R118 ;  /* 0x0000007657767221 */ /* 0x000fca0000010000 */
        /* <DEDUP_REMOVED lines=128> */
.L_x_28268:
[----:B------:R-:W-:Y:S01]  /*cb50*/  FMUL.FTZ R116, R117, R117 ;  /* 0x0000007575747220 */ /* 0x000fe20000410000 */
[----:B------:R-:W-:Y:S01]  /*cb60*/  PLOP3.LUT P1, PT, PT, PT, UP1, 0x40, 0x0 ;  /* 0x000000000000781c */ /* 0x000fe20003f2e818 */
[----:B-1----:R-:W-:Y:S01]  /*cb70*/  FADD.FTZ R127, R126, R127 ;  /* 0x0000007f7e7f7221 */ /* 0x002fe20000010000 */
[----:B------:R-:W-:Y:S02]  /*cb80*/  BSSY B1, `(.L_x_28240) ;  /* 0x000001e000017945 */ /* 0x000fe40003800000 */
[----:B------:R-:W-:Y:S01]  /*cb90*/  FSEL R125, R116, RZ, !P1 ;  /* 0x000000ff747d7208 */ /* 0x000fe20004800000 */
[----:B------:R-:W-:Y:S01]  /*cba0*/  FFMA.FTZ R116, R127, R118, UR14 ;  /* 0x0000000e7f747e23 */ /* 0x000fe20008010076 */
[----:B------:R-:W-:Y:S01]  /*cbb0*/  PLOP3.LUT P1, PT, PT, PT, UP1, 0x40, 0x0 ;  /* 0x000000000000781c */ /* 0x000fe20003f2e818 */
[----:B------:R-:W1:Y:S02]  /*cbc0*/  @!P5 LDC.64 R118, c[0x0][0x250] ;  /* 0x00009400ff76db82 */ /* 0x000e640000000a00 */
[----:B------:R-:W-:Y:S01]  /*cbd0*/  FADD.FTZ R116, R116, R125 ;  /* 0x0000007d74747221 */ /* 0x000fe20000010000 */
[----:B------:R-:W-:-:S03]  /*cbe0*/  FSEL R125, R117, RZ, P1 ;  /* 0x000000ff757d7208 */ /* 0x000fc60000800000 */
[----:B------:R-:W2:Y:S02]  /*cbf0*/  MUFU.RSQ R124, R116 ;  /* 0x00000074007c7308 */ /* 0x000ea40000001400 */
[----:B0-----:R-:W0:Y:S01]  /*cc00*/  @!P5 LDC.64 R126, c[0x0][0x258] ;  /* 0x00009600ff7edb82 */ /* 0x001e220000000a00 */
        /* <DEDUP_REMOVED lines=21> */
.L_x_28241:
[----:B------:R-:W-:Y:S05]  /*cd60*/  BSYNC B1 ;  /* 0x0000000000017941 */ /* 0x000fea0003800000 */
.L_x_28240:
        /* <DEDUP_REMOVED lines=19> */
.L_x_28243:
[----:B------:R-:W-:Y:S05]  /*cea0*/  BSYNC B1 ;  /* 0x0000000000017941 */ /* 0x000fea0003800000 */
.L_x_28242:
        /* <DEDUP_REMOVED lines=17> */
[----:B------:R-:W-:-:S04]  /*cfc0*/  VIADD R123, R123, 0x20 ;  /* 0x000000207b7b7836 */ /* 0x000fc80000000000 */
[----:B------:R3:W-:Y:S03]  /*cfd0*/  STG.E.128 desc[UR6][R126.64], R116 ;  /* 0x000000747e007986 */ /* 0x0007e6000c101d06 */
.L_x_28245:
[----:B------:R-:W-:Y:S05]  /*cfe0*/  BSYNC B1 ;  /* 0x0000000000017941 */ /* 0x000fea0003800000 */
.L_x_28244:
        /* <DEDUP_REMOVED lines=19> */
.L_x_28247:
[----:B------:R-:W-:Y:S05]  /*d120*/  BSYNC B1 ;  /* 0x0000000000017941 */ /* 0x000fea0003800000 */
.L_x_28246:
        /* <DEDUP_REMOVED lines=19> */
.L_x_28249:
[----:B------:R-:W-:Y:S05]  /*d260*/  BSYNC B1 ;  /* 0x0000000000017941 */ /* 0x000fea0003800000 */
.L_x_28248:
        /* <DEDUP_REMOVED lines=19> */
.L_x_28251:
[----:B------:R-:W-:Y:S05]  /*d3a0*/  BSYNC B1 ;  /* 0x0000000000017941 */ /* 0x000fea0003800000 */
.L_x_28250:
        /* <DEDUP_REMOVED lines=19> */
.L_x_28253:
[----:B------:R-:W-:Y:S05]  /*d4e0*/  BSYNC B1 ;  /* 0x0000000000017941 */ /* 0x000fea0003800000 */
.L_x_28252:
        /* <DEDUP_REMOVED lines=18> */
.L_x_28255:
[----:B------:R-:W-:Y:S05]  /*d610*/  BSYNC B1 ;  /* 0x0000000000017941 */ /* 0x000fea0003800000 */
.L_x_28254:
[----:B01234-:R-:W0:Y:S02]  /*d620*/  LDC.64 R116, c[0x0][0x210] ;  /* 0x00008400ff747b82 */ /* 0x01fe240000000a00 */
[----:B0-----:R-:W-:-:S04]  /*d630*/  LEA R8, R116, R8, 0x2 ;  /* 0x0000000874087211 */ /* 0x001fc800078e10ff */
[----:B------:R-:W-:-:S13]  /*d640*/  ISETP.GE.AND P1, PT, R8, R117, PT ;  /* 0x000000750800720c */ /* 0x000fda0003f26270 */
[----:B------:R-:W-:Y:S05]  /*d650*/  @!P1 BRA `(.L_x_28256) ;  /* 0xffffff38002c9947 */ /* 0x000fea000383ffff */
[----:B------:R-:W-:Y:S05]  /*d660*/  BSYNC B0 ;  /* 0x0000000000007941 */ /* 0x000fea0003800000 */
.L_x_27998:
[----:B------:R-:W-:Y:S05]  /*d670*/  EXIT ;  /* 0x000000000000794d */ /* 0x000fea0003800000 */
.L_x_28239:
        /* <DEDUP_REMOVED lines=8> */
.L_x_28258:
[----:B------:R-:W-:Y:S05]  /*d700*/  BSYNC B1 ;  /* 0x0000000000017941 */ /* 0x000fea0003800000 */
.L_x_28257:
[----:B------:R-:W-:Y:S01]  /*d710*/  IMAD.MOV.U32 R116, RZ, RZ, R127 ;  /* 0x000000ffff747224 */ /* 0x000fe200078e007f */
[----:B------:R-:W-:Y:S01]  /*d720*/  HFMA2.MMA R131, -RZ, RZ, 0, 1.847743988037109375e-06 ;  /* 0x0000001fff837435 */ /* 0x000fe200000001ff */
[----:B------:R-:W-:Y:S01]  /*d730*/  IMAD.MOV.U32 R130, RZ, RZ, 0x2 ;  /* 0x00000002ff827424 */ /* 0x000fe200078e00ff */
[----:B------:R-:W-:Y:S01]  /*d740*/  P2R R132, PR, RZ, 0x10 ;  /* 0x00000010ff847803 */ /* 0x000fe20000000000 */
[----:B------:R-:W-:Y:S01]  /*d750*/  FADD.FTZ R119, R117, R116 ;  /* 0x0000007475777221 */ /* 0x000fe20000010000 */
[----:B------:R-:W-:Y:S01]  /*d760*/  IMAD.MOV.U32 R128, RZ, RZ, -0x1 ;  /* 0xffffffffff807424 */ /* 0x000fe200078e00ff */
[----:B------:R-:W-:Y:S01]  /*d770*/  ISETP.NE.AND P4, PT, R124, RZ, PT ;  /* 0x000000ff7c00720c */ /* 0x000fe20003f85270 */
[----:B------:R-:W0:Y:S01]  /*d780*/  LDC R118, c[0x0][0x290] ;  /* 0x0000a400ff767b82 */ /* 0x000e220000000800 */
[----:B------:R-:W-:Y:S02]  /*d790*/  P2R R133, PR, RZ, 0x20 ;  /* 0x00000020ff857803 */ /* 0x000fe40000000000 */
[----:B------:R-:W-:-:S02]  /*d7a0*/  MOV R129, R119 ;  /* 0x0000007700817202 */ /* 0x000fc40000000f00 */
[----:B------:R-:W-:-:S13]  /*d7b0*/  ISETP.NE.AND P5, PT, R125, RZ, PT ;  /* 0x000000ff7d00720c */ /* 0x000fda0003fa5270 */
[----:B0-----:R-:W-:Y:S05]  /*d7c0*/  WARPSYNC.COLLECTIVE R128, `(.L_x_28259) ;  /* 0x0000000080087348 */ /* 0x001fea0003c00000 */
[----:B------:R1:W2:Y:S02]  /*d7d0*/  SHFL.BFLY P6, R127, R129, R130, R131 ;  /* 0x0c000082817f7389 */ /* 0x0002a400000c0083 */
[----:B012---:R-:W-:Y:S01]  /*d7e0*/  ENDCOLLECTIVE ;  /* 0x000000000000791b */ /* 0x007fe20003800000 */
.L_x_28259:
[----:B------:R-:W-:Y:S01]  /*d7f0*/  HFMA2.MMA R130, -RZ, RZ, 0, 2.384185791015625e-07 ;  /* 0x00000004ff827435 */ /* 0x000fe200000001ff */
[----:B------:R-:W-:-:S05]  /*d800*/  MOV R116, R127 ;  /* 0x0000007f00747202 */ /* 0x000fca0000000f00 */
[----:B------:R-:W-:-:S04]  /*d810*/  FADD.FTZ R124, R119, R116 ;  /* 0x00000074777c7221 */ /* 0x000fc80000010000 */
[----:B------:R-:W-:-:S07]  /*d820*/  IMAD.MOV.U32 R129, RZ, RZ, R124 ;  /* 0x000000ffff817224 */ /* 0x000fce00078e007c */
[----:B------:R-:W-:Y:S05]  /*d830*/  WARPSYNC.COLLECTIVE R128, `(.L_x_28260) ;  /* 0x0000000080087348 */ /* 0x000fea0003c00000 */
[----:B------:R0:W1:Y:S02]  /*d840*/  SHFL.BFLY P6, R127, R129, R130, R131 ;  /* 0x0c000082817f7389 */ /* 0x00006400000c0083 */
[----:B01----:R-:W-:Y:S01]  /*d850*/  ENDCOLLECTIVE ;  /* 0x000000000000791b */ /* 0x003fe20003800000 */
.L_x_28260:
[----:B------:R-:W-:Y:S02]  /*d860*/  IMAD.MOV.U32 R130, RZ, RZ, 0x8 ;  /* 0x00000008ff827424 */ /* 0x000fe400078e00ff */
[----:B------:R-:W-:-:S04]  /*d870*/  IMAD.MOV.U32 R125, RZ, RZ, R127 ;  /* 0x000000ffff7d7224 */ /* 0x000fc800078e007f */
[----:B------:R-:W-:-:S05]  /*d880*/  FADD.FTZ R125, R124, R125 ;  /* 0x0000007d7c7d7221 */ /* 0x000fca0000010000 */
[----:B------:R-:W-:-:S07]  /*d890*/  MOV R129, R125 ;  /* 0x0000007d00817202 */ /* 0x000fce0000000f00 */
[----:B------:R-:W-:Y:S05]  /*d8a0*/  WARPSYNC.COLLECTIVE R128, `(.L_x_28261) ;  /* 0x0000000080087348 */ /* 0x000fea0003c00000 */
[----:B------:R0:W1:Y:S02]  /*d8b0*/  SHFL.BFLY P6, R127, R129, R130, R131 ;  /* 0x0c000082817f7389 */ /* 0x00006400000c0083 */
[----:B01----:R-:W-:Y:S01]  /*d8c0*/  ENDCOLLECTIVE ;  /* 0x000000000000791b */ /* 0x003fe20003800000 */
.L_x_28261:
[----:B------:R-:W-:Y:S01]  /*d8d0*/  HFMA2.MMA R130, -RZ, RZ, 0, 9.5367431640625e-07 ;  /* 0x00000010ff827435 */ /* 0x000fe200000001ff */
[----:B------:R-:W-:-:S05]  /*d8e0*/  MOV R116, R127 ;  /* 0x0000007f00747202 */ /* 0x000fca0000000f00 */
[----:B------:R-:W-:-:S04]  /*d8f0*/  FADD.FTZ R126, R125, R116 ;  /* 0x000000747d7e7221 */ /* 0x000fc80000010000 */
[----:B------:R-:W-:-:S07]  /*d900*/  IMAD.MOV.U32 R129, RZ, RZ, R126 ;  /* 0x000000ffff817224 */ /* 0x000fce00078e007e */
[----:B------:R-:W-:Y:S05]  /*d910*/  WARPSYNC.COLLECTIVE R128, `(.L_x_28262) ;  /* 0x0000000080087348 */ /* 0x000fea0003c00000 */
[----:B------:R0:W1:Y:S02]  /*d920*/  SHFL.BFLY P6, R127, R129, R130, R131 ;  /* 0x0c000082817f7389 */ /* 0x00006400000c0083 */
[----:B01----:R-:W-:Y:S01]  /*d930*/  ENDCOLLECTIVE ;  /* 0x000000000000791b */ /* 0x003fe20003800000 */
.L_x_28262:
[----:B------:R-:W-:Y:S01]  /*d940*/  MOV R130, 0x1 ;  /* 0x0000000100827802 */ /* 0x000fe20000000f00 */
        /* <DEDUP_REMOVED lines=74> */
.L_x_28263:
[----:B------:R-:W-:Y:S02]  /*ddf0*/  IMAD.MOV.U32 R130, RZ, RZ, 0x2 ;  /* 0x00000002ff827424 */ /* 0x000fe400078e00ff */
[----:B------:R-:W-:-:S04]  /*de00*/  IMAD.MOV.U32 R119, RZ, RZ, R127 ;  /* 0x000000ffff777224 */ /* 0x000fc800078e007f */
[----:B------:R-:W-:-:S05]  /*de10*/  FADD.FTZ R119, R116, R119 ;  /* 0x0000007774777221 */ /* 0x000fca0000010000 */
[----:B------:R-:W-:-:S07]  /*de20*/  MOV R129, R119 ;  /* 0x0000007700817202 */ /* 0x000fce0000000f00 */
[----:B------:R-:W-:Y:S05]  /*de30*/  WARPSYNC.COLLECTIVE R128, `(.L_x_28264) ;  /* 0x0000000080087348 */ /* 0x000fea0003c00000 */
[----:B------:R0:W1:Y:S02]  /*de40*/  SHFL.BFLY P6, R127, R129, R130, R131 ;  /* 0x0c000082817f7389 */ /* 0x00006400000c0083 */
[----:B01----:R-:W-:Y:S01]  /*de50*/  ENDCOLLECTIVE ;  /* 0x000000000000791b */ /* 0x003fe20003800000 */
.L_x_28264:
[----:B------:R-:W-:Y:S01]  /*de60*/  HFMA2.MMA R130, -RZ, RZ, 0, 2.384185791015625e-07 ;  /* 0x00000004ff827435 */ /* 0x000fe200000001ff */
[----:B------:R-:W-:-:S05]  /*de70*/  MOV R124, R127 ;  /* 0x0000007f007c7202 */ /* 0x000fca0000000f00 */
[----:B------:R-:W-:-:S04]  /*de80*/  FADD.FTZ R124, R119, R124 ;  /* 0x0000007c777c7221 */ /* 0x000fc80000010000 */
[----:B------:R-:W-:-:S07]  /*de90*/  IMAD.MOV.U32 R129, RZ, RZ, R124 ;  /* 0x000000ffff817224 */ /* 0x000fce00078e007c */
[----:B------:R-:W-:Y:S05]  /*dea0*/  WARPSYNC.COLLECTIVE R128, `(.L_x_28265) ;  /* 0x0000000080087348 */ /* 0x000fea0003c00000 */
[----:B------:R0:W1:Y:S02]  /*deb0*/  SHFL.BFLY P6, R127, R129, R130, R131 ;  /* 0x0c000082817f7389 */ /* 0x00006400000c0083 */
[----:B01----:R-:W-:Y:S01]  /*dec0*/  ENDCOLLECTIVE ;  /* 0x000000000000791b */ /* 0x003fe20003800000 */
.L_x_28265:
[----:B------:R-:W-:Y:S02]  /*ded0*/  IMAD.MOV.U32 R130, RZ, RZ, 0x8 ;  /* 0x00000008ff827424 */ /* 0x000fe400078e00ff */
[----:B------:R-:W-:-:S04]  /*dee0*/  IMAD.MOV.U32 R125, RZ, RZ, R127 ;  /* 0x000000ffff7d7224 */ /* 0x000fc800078e007f */
[----:B------:R-:W-:-:S05]  /*def0*/  FADD.FTZ R125, R124, R125 ;  /* 0x0000007d7c7d7221 */ /* 0x000fca0000010000 */
[----:B------:R-:W-:-:S07]  /*df00*/  MOV R129, R125 ;  /* 0x0000007d00817202 */ /* 0x000fce0000000f00 */
[----:B------:R-:W-:Y:S05]  /*df10*/  WARPSYNC.COLLECTIVE R128, `(.L_x_28266) ;  /* 0x0000000080087348 */ /* 0x000fea0003c00000 */
[----:B------:R0:W1:Y:S02]  /*df20*/  SHFL.BFLY P6, R127, R129, R130, R131 ;  /* 0x0c000082817f7389 */ /* 0x00006400000c0083 */
[----:B01----:R-:W-:Y:S01]  /*df30*/  ENDCOLLECTIVE ;  /* 0x000000000000791b */ /* 0x003fe20003800000 */
.L_x_28266:
[----:B------:R-:W-:Y:S01]  /*df40*/  HFMA2.MMA R130, -RZ, RZ, 0, 9.5367431640625e-07 ;  /* 0x00000010ff827435 */ /* 0x000fe200000001ff */
[----:B------:R-:W-:-:S05]  /*df50*/  MOV R126, R127 ;  /* 0x0000007f007e7202 */ /* 0x000fca0000000f00 */
[----:B------:R-:W-:-:S04]  /*df60*/  FADD.FTZ R126, R125, R126 ;  /* 0x0000007e7d7e7221 */ /* 0x000fc80000010000 */
[----:B------:R-:W-:-:S07]  /*df70*/  IMAD.MOV.U32 R129, RZ, RZ, R126 ;  /* 0x000000ffff817224 */ /* 0x000fce00078e007e */
[----:B------:R-:W-:Y:S05]  /*df80*/  WARPSYNC.COLLECTIVE R128, `(.L_x_28267) ;  /* 0x0000000080087348 */ /* 0x000fea0003c00000 */
[----:B------:R0:W1:Y:S02]  /*df90*/  SHFL.BFLY P6, R127, R129, R130, R131 ;  /* 0x0c000082817f7389 */ /* 0x00006400000c0083 */
[----:B01----:R-:W-:Y:S01]  /*dfa0*/  ENDCOLLECTIVE ;  /* 0x000000000000791b */ /* 0x003fe20003800000 */
.L_x_28267:
[----:B------:R-:W-:Y:S05]  /*dfb0*/  BRA `(.L_x_28268) ;  /* 0xffffffe800e47947 */ /* 0x000fea000383ffff */
.L_x_28269:
        /* <DEDUP_REMOVED lines=12> */
.L_x_30566:


//--------------------- .text._ZN10layer_norm13ln_fwd_kernelINS_13Kernel_traitsIfffffjLj1024ELj1ELj4ELj1ELj16ENS_18Kernel_traits_baseILj1024EfffffjLj128EEEEELb1ELb0ELb0ELb1EEEvNS_9FwdParamsE --------------------------
	.section	.text._ZN10layer_norm13ln_fwd_kernelINS_13Kernel_traitsIfffffjLj1024ELj1ELj4ELj1ELj16ENS_18Kernel_traits_baseILj1024EfffffjLj128EEEEELb1ELb0ELb0ELb1EEEvNS_9FwdParamsE,"ax",@progbits
	.align	128
        .global         _ZN10layer_norm13ln_fwd_kernelINS_13Kernel_traitsIfffffjLj1024ELj1ELj4ELj1ELj16ENS_18Kernel_traits_baseILj1024EfffffjLj128EEEEELb1ELb0ELb0ELb1EEEvNS_9FwdParamsE
        .type           _ZN10layer_norm13ln_fwd_kernelINS_13Kernel_traitsIfffffjLj1024ELj1ELj4ELj1ELj16ENS_18Kernel_traits_baseILj1024EfffffjLj128EEEEELb1ELb0ELb0ELb1EEEvNS_9FwdParamsE,@function
        .size           _ZN10layer_norm13ln_fwd_kernelINS_13Kernel_traitsIfffffjLj1024ELj1ELj4ELj1ELj16ENS_18Kernel_traits_baseILj1024EfffffjLj128EEEEELb1ELb0ELb0ELb1EEEvNS_9FwdParamsE,(.L_x_30567 - _ZN10layer_norm13ln_fwd_kernelINS_13Kernel_traitsIfffffjLj1024ELj1ELj4ELj1ELj16ENS_18Kernel_traits_baseILj1024EfffffjLj128EEEEELb1ELb0ELb0ELb1EEEvNS_9FwdParamsE)
        .other          _ZN10layer_norm13ln_fwd_kernelINS_13Kernel_traitsIfffffjLj1024ELj1ELj4ELj1ELj16ENS_18Kernel_traits_baseILj1024EfffffjLj128EEEEELb1ELb0ELb0ELb1EEEvNS_9FwdParamsE,@"STO_CUDA_ENTRY STV_DEFAULT"
_ZN10layer_norm13ln_fwd_kernelINS_13Kernel_traitsIfffffjLj1024ELj1ELj4ELj1ELj16ENS_18Kernel_traits_baseILj1024EfffffjLj128EEEEELb1ELb0ELb0ELb1EEEvNS_9FwdParamsE:
.text._ZN10layer_norm13ln_fwd_kernelINS_13Kernel_traitsIfffffjLj1024ELj1ELj4ELj1ELj16ENS_18Kernel_traits_baseILj1024EfffffjLj128EEEEELb1ELb0ELb0ELb1EEEvNS_9FwdParamsE:
        /* <DEDUP_REMOVED lines=97> */
[C---:B------:R-:W-:Y:S02]  /*0610*/  IADD3 R4, P1, R0.reuse, UR10, RZ ;  /* 0x0000000a00047c10 */ /* 0x040fe4000ff3e0ff */
[----:B------:R-:W-:Y:S01]  /*0620*/  LOP3.LUT R110, R5, UR28, R2, 0x96, !PT ;  /* 0x0000001c056e7c12 */ /* 0x000fe2000f8e9602 */
[----:B------:R-:W-:Y:S01]  /*0630*/  IMAD.HI.U32 R3, R7, -0x2daee0ad, RZ ;  /* 0xd2511f5307037827 */ /* 0x000fe200078e00ff */
[----:B------:R-:W-:Y:S01]  /*0640*/  IADD3 R2, P2, R0, UR8, RZ ;  /* 0x0000000800027c10 */ /* 0x000fe2000ff5e0ff */
[----:B------:R-:W-:Y:S01]  /*0650*/  ULDC UR8, c[0x0][0x214] ;  /* 0x0000850000087ab9 */ /* 0x000fe20000000800 */
[----:B------:R-:W-:Y:S02]  /*0660*/  IADD3.X R5, RZ, UR11, RZ, P1, !PT ;  /* 0x0000000bff057c10 */ /* 0x000fe40008ffe4ff */
[----:B------:R-:W-:Y:S01]  /*0670*/  LOP3.LUT R6, R3, UR29, R6, 0x96, !PT ;  /* 0x0000001d03067c12 */ /* 0x000fe2000f8e9606 */
[----:B------:R-:W-:Y:S01]  /*0680*/  IMAD.X R3, RZ, RZ, UR9, P2 ;  /* 0x00000009ff037e24 */ /* 0x000fe200090e06ff */
[----:B------:R-:W-:-:S04]  /*0690*/  ISETP.GE.AND P1, PT, R109, UR8, PT ;  /* 0x000000086d007c0c */ /* 0x000fc8000bf26270 */
        /* <DEDUP_REMOVED lines=18> */
[----:B0-----:R-:W-:Y:S01]  /*07c0*/  IMAD R3, R7, -0x2daee0ad, RZ ;  /* 0xd2511f5307037824 */ /* 0x001fe200078e02ff */
        /* <DEDUP_REMOVED lines=19> */
.L_x_28496:
[----:B0-----:R-:W0:Y:S01]  /*0900*/  LDC.64 R84, c[0x0][0x230] ;  /* 0x00008c00ff547b82 */ /* 0x001e220000000a00 */
        /* <DEDUP_REMOVED lines=12> */
[----:B-----5:R3:W5:Y:S01]  /*09d0*/  @P2 LDG.E R122, desc[UR4][R76.64] ;  /* 0x000000044c7a2981 */ /* 0x020762000c1e1900 */
        /* <DEDUP_REMOVED lines=21> */
.L_x_28272:
[----:B------:R-:W-:-:S07]  /*0b30*/  IMAD.MOV.U32 R82, RZ, RZ, R108 ;  /* 0x000000ffff527224 */ /* 0x000fce00078e006c */
.L_x_28273:
[----:B------:R-:W-:Y:S05]  /*0b40*/  BSYNC B1 ;  /* 0x0000000000017941 */ /* 0x000fea0003800000 */
.L_x_28271:
        /* <DEDUP_REMOVED lines=16> */
.L_x_28277:
[----:B------:R-:W-:Y:S05]  /*0c50*/  BSYNC B2 ;  /* 0x0000000000027941 */ /* 0x000fea0003800000 */
.L_x_28276:
        /* <DEDUP_REMOVED lines=43> */
.L_x_28275:
[----:B------:R-:W-:Y:S05]  /*0f10*/  BSYNC B1 ;  /* 0x0000000000017941 */ /* 0x000fea0003800000 */
.L_x_28274:
[----:B------:R-:W0:Y:S01]  /*0f20*/  LDC R120, c[0x0][0x298] ;  /* 0x0000a600ff787b82 */ /* 0x000e220000000800 */
[----:B------:R-:W-:Y:S01]  /*0f30*/  I2FP.F32.U32 R77, R82 ;  /* 0x00000052004d7245 */ /* 0x000fe20000201000 */
[----:B------:R-:W-:Y:S01]  /*0f40*/  IMAD.MOV.U32 R116, RZ, RZ, 0x2f800000 ;  /* 0x2f800000ff747424 */ /* 0x000fe200078e00ff */
[----:B------:R-:W-:Y:S01]  /*0f50*/  ISETP.NE.U32.AND P1, PT, R84, RZ, PT ;  /* 0x000000ff5400720c */ /* 0x000fe20003f25070 */
[----:B-----5:R-:W-:Y:S01]  /*0f60*/  FMUL.FTZ R79, R72, R122 ;  /* 0x0000007a484f7220 */ /* 0x020fe20000410000 */
[C---:B------:R-:W-:Y:S01]  /*0f70*/  ISETP.NE.AND P3, PT, R80.reuse, 0x1, PT ;  /* 0x000000015000780c */ /* 0x040fe20003f65270 */
[----:B------:R-:W-:Y:S01]  /*0f80*/  FFMA.FTZ R77, R77, R116, 1.1641532182693481445e-10 ;  /* 0x2f0000004d4d7423 */ /* 0x000fe20000010074 */
[----:B------:R-:W-:Y:S01]  /*0f90*/  ISETP.NE.AND.EX P1, PT, R85, RZ, PT, P1 ;  /* 0x000000ff5500720c */ /* 0x000fe20003f25310 */
[----:B------:R-:W1:Y:S01]  /*0fa0*/  LDC R118, c[0x0][0x294] ;  /* 0x0000a500ff767b82 */ /* 0x000e620000000800 */
[----:B------:R-:W-:Y:S01]  /*0fb0*/  BSSY B1, `(.L_x_28278) ;  /* 0x0000010000017945 */ /* 0x000fe20003800000 */
[----:B------:R-:W-:Y:S01]  /*0fc0*/  IADD3 R76, R80, 0x1, RZ ;  /* 0x00000001504c7810 */ /* 0x000fe20007ffe0ff */
[----:B0-----:R-:W-:Y:S01]  /*0fd0*/  FMUL.FTZ R79, R79, R120 ;  /* 0x000000784f4f7220 */ /* 0x001fe20000410000 */
        /* <DEDUP_REMOVED lines=12> */
.L_x_28279:
[----:B------:R-:W-:-:S07]  /*10a0*/  MOV R82, R108 ;  /* 0x0000006c00527202 */ /* 0x000fce0000000f00 */
.L_x_28280:
[----:B------:R-:W-:Y:S05]  /*10b0*/  BSYNC B1 ;  /* 0x0000000000017941 */ /* 0x000fea0003800000 */
.L_x_28278:
        /* <DEDUP_REMOVED lines=16> */
.L_x_28284:
[----:B------:R-:W-:Y:S05]  /*11c0*/  BSYNC B2 ;  /* 0x0000000000027941 */ /* 0x000fea0003800000 */
.L_x_28283:
        /* <DEDUP_REMOVED lines=43> */
.L_x_28282:
[----:B------:R-:W-:Y:S05]  /*1480*/  BSYNC B1 ;  /* 0x0000000000017941 */ /* 0x000fea0003800000 */
.L_x_28281:
        /* <DEDUP_REMOVED lines=19> */
.L_x_28286:
[----:B------:R-:W-:-:S07]  /*15c0*/  MOV R82, R108 ;  /* 0x0000006c00527202 */ /* 0x000fce0000000f00 */
.L_x_28287:
[----:B------:R-:W-:Y:S05]  /*15d0*/  BSYNC B1 ;  /* 0x0000000000017941 */ /* 0x000fea0003800000 */
.L_x_28285:
        /* <DEDUP_REMOVED lines=16> */
.L_x_28291:
[----:B------:R-:W-:Y:S05]  /*16e0*/  BSYNC B2 ;  /* 0x0000000000027941 */ /* 0x000fea0003800000 */
.L_x_28290:
        /* <DEDUP_REMOVED lines=43> */
.L_x_28289:
[----:B------:R-:W-:Y:S05]  /*19a0*/  BSYNC B1 ;  /* 0x0000000000017941 */ /* 0x000fea0003800000 */
.L_x_28288:
        /* <DEDUP_REMOVED lines=19> */
.L_x_28293:
[----:B------:R-:W-:-:S07]  /*1ae0*/  MOV R82, R108 ;  /* 0x0000006c00527202 */ /* 0x000fce0000000f00 */
.L_x_28294:
[----:B------:R-:W-:Y:S05]  /*1af0*/  BSYNC B1 ;  /* 0x0000000000017941 */ /* 0x000fea0003800000 */
.L_x_28292:
        /* <DEDUP_REMOVED lines=16> */
.L_x_28298:
[----:B------:R-:W-:Y:S05]  /*1c00*/  BSYNC B2 ;  /* 0x0000000000027941 */ /* 0x000fea0003800000 */
.L_x_28297:
        /* <DEDUP_REMOVED lines=43> */
.L_x_28296:
[----:B------:R-:W-:Y:S05]  /*1ec0*/  BSYNC B1 ;  /* 0x0000000000017941 */ /* 0x000fea0003800000 */
.L_x_28295:
[----:B------:R-:W-:Y:S01]  /*1ed0*/  I2FP.F32.U32 R77, R82 ;  /* 0x00000052004d7245 */ /* 0x000fe20000201000 */
[----:B------:R-:W0:Y:S01]  /*1ee0*/  LDC.64 R112, c[0x0][0x238] ;  /* 0x00008e00ff707b82 */ /* 0x000e220000000a00 */
[----:B------:R-:W-:Y:S01]  /*1ef0*/  FMUL.FTZ R75, R75, R122 ;  /* 0x0000007a4b4b7220 */ /* 0x000fe20000410000 */
[----:B------:R-:W-:Y:S02]  /*1f00*/  SEL R78, RZ, 0x100, P3 ;  /* 0x00000100ff4e7807 */ /* 0x000fe40001800000 */
[----:B------:R-:W-:Y:S01]  /*1f10*/  FFMA.FTZ R77, R77, R116, 1.1641532182693481445e-10 ;  /* 0x2f0000004d4d7423 */ /* 0x000fe20000010074 */
[----:B------:R-:W-:Y:S01]  /*1f20*/  FMUL.FTZ R75, R75, R120 ;  /* 0x000000784b4b7220 */ /* 0x000fe20000410000 */
[----:B------:R-:W-:Y:S02]  /*1f30*/  IADD3 R119, R121, 0x20, RZ ;  /* 0x0000002079777810 */ /* 0x000fe40007ffe0ff */
[----:B------:R-:W1:Y:S01]  /*1f40*/  LDC.64 R114, c[0x0][0x240] ;  /* 0x00009000ff727b82 */ /* 0x000e620000000a00 */
[----:B------:R-:W-:-:S02]  /*1f50*/  FSETP.GTU.FTZ.AND P5, PT, R77, R118, PT ;  /* 0x000000764d00720b */ /* 0x000fc40003fbc000 */
[----:B------:R-:W-:Y:S02]  /*1f60*/  SEL R77, RZ, 0x10000, P4 ;  /* 0x00010000ff4d7807 */ /* 0x000fe40002000000 */
[----:B------:R-:W-:Y:S02]  /*1f70*/  SEL R76, RZ, 0x1000000, P5 ;  /* 0x01000000ff4c7807 */ /* 0x000fe40002800000 */
[----:B------:R-:W-:Y:S01]  /*1f80*/  FSEL R75, R75, RZ, !P5 ;  /* 0x000000ff4b4b7208 */ /* 0x000fe20006800000 */
[----:B------:R-:W2:Y:S01]  /*1f90*/  @P0 LDC.64 R84, c[0x0][0x230] ;  /* 0x00008c00ff540b82 */ /* 0x000ea20000000a00 */
[----:B------:R-:W-:Y:S02]  /*1fa0*/  IADD3 R76, R78, R76, R77 ;  /* 0x0000004c4e4c7210 */ /* 0x000fe40007ffe04d */
[----:B------:R-:W-:Y:S01]  /*1fb0*/  SEL R77, RZ, 0x1, P2 ;  /* 0x00000001ff4d7807 */ /* 0x000fe20001000000 */
[----:B------:R-:W-:-:S04]  /*1fc0*/  @P1 FADD.FTZ R75, R7, R75 ;  /* 0x0000004b074b1221 */ /* 0x000fc80000010000 */
[----:B------:R-:W-:Y:S02]  /*1fd0*/  IMAD.IADD R87, R76, 0x1, R77 ;  /* 0x000000014c577824 */ /* 0x000fe400078e024d */
[----:B0-----:R-:W-:-:S04]  /*1fe0*/  IMAD.WIDE.U32 R80, R121, 0x10, R112 ;  /* 0x0000001079507825 */ /* 0x001fc800078e0070 */
[----:B------:R-:W-:Y:S01]  /*1ff0*/  IMAD.WIDE.U32 R76, R119, 0x10, R100 ;  /* 0x00000010774c7825 */ /* 0x000fe200078e0064 */
[----:B------:R0:W-:Y:S03]  /*2000*/  STG.E.128 desc[UR4][R80.64], R72 ;  /* 0x0000004850007986 */ /* 0x0001e6000c101d04 */
[----:B-1----:R-:W-:-:S05]  /*2010*/  IMAD.WIDE.U32 R82, R121, 0x4, R114 ;  /* 0x0000000479527825 */ /* 0x002fca00078e0072 */
[----:B------:R0:W-:Y:S01]  /*2020*/  STG.E desc[UR4][R82.64], R87 ;  /* 0x0000005752007986 */ /* 0x0001e2000c101904 */
[----:B--2---:R-:W-:-:S03]  /*2030*/  @P0 IMAD.WIDE.U32 R84, R119, 0x10, R84 ;  /* 0x0000001077540825 */ /* 0x004fc600078e0054 */
[----:B------:R-:W5:Y:S04]  /*2040*/  LDG.E.128 R76, desc[UR4][R76.64] ;  /* 0x000000044c4c7981 */ /* 0x000f68000c1e1d00 */
        /* <DEDUP_REMOVED lines=13> */
.L_x_28300:
[----:B------:R-:W-:-:S07]  /*2120*/  MOV R87, R108 ;  /* 0x0000006c00577202 */ /* 0x000fce0000000f00 */
.L_x_28301:
[----:B------:R-:W-:Y:S05]  /*2130*/  BSYNC B1 ;  /* 0x0000000000017941 */ /* 0x000fea0003800000 */
.L_x_28299:
        /* <DEDUP_REMOVED lines=16> */
.L_x_28305:
[----:B------:R-:W-:Y:S05]  /*2240*/  BSYNC B2 ;  /* 0x0000000000027941 */ /* 0x000fea0003800000 */
.L_x_28304:
        /* <DEDUP_REMOVED lines=43> */
.L_x_28303:
[----:B------:R-:W-:Y:S05]  /*2500*/  BSYNC B1 ;  /* 0x0000000000017941 */ /* 0x000fea0003800000 */
.L_x_28302:
        /* <DEDUP_REMOVED lines=19> */
.L_x_28307:
[----:B------:R-:W-:-:S07]  /*2640*/  MOV R87, R108 ;  /* 0x0000006c00577202 */ /* 0x000fce0000000f00 */
.L_x_28308:
[----:B------:R-:W-:Y:S05]  /*2650*/  BSYNC B1 ;  /* 0x0000000000017941 */ /* 0x000fea0003800000 */
.L_x_28306:
        /* <DEDUP_REMOVED lines=16> */
.L_x_28312:
[----:B------:R-:W-:Y:S05]  /*2760*/  BSYNC B2 ;  /* 0x0000000000027941 */ /* 0x000fea0003800000 */
.L_x_28311:
        /* <DEDUP_REMOVED lines=43> */
.L_x_28310:
[----:B------:R-:W-:Y:S05]  /*2a20*/  BSYNC B1 ;  /* 0x0000000000017941 */ /* 0x000fea0003800000 */
.L_x_28309:
        /* <DEDUP_REMOVED lines=19> */
.L_x_28314:
[----:B------:R-:W-:-:S07]  /*2b60*/  MOV R86, R108 ;  /* 0x0000006c00567202 */ /* 0x000fce0000000f00 */
.L_x_28315:
[----:B------:R-:W-:Y:S05]  /*2b70*/  BSYNC B1 ;  /* 0x0000000000017941 */ /* 0x000fea0003800000 */
.L_x_28313:
        /* <DEDUP_REMOVED lines=16> */
.L_x_28319:
[----:B------:R-:W-:Y:S05]  /*2c80*/  BSYNC B2 ;  /* 0x0000000000027941 */ /* 0x000fea0003800000 */
.L_x_28318:
        /* <DEDUP_REMOVED lines=43> */
.L_x_28317:
[----:B------:R-:W-:Y:S05]  /*2f40*/  BSYNC B1 ;  /* 0x0000000000017941 */ /* 0x000fea0003800000 */
.L_x_28316:
        /* <DEDUP_REMOVED lines=19> */
.L_x_28321:
[----:B------:R-:W-:-:S07]  /*3080*/  MOV R86, R108 ;  /* 0x0000006c00567202 */ /* 0x000fce0000000f00 */
.L_x_28322:
[----:B------:R-:W-:Y:S05]  /*3090*/  BSYNC B1 ;  /* 0x0000000000017941 */ /* 0x000fea0003800000 */
.L_x_28320:
        /* <DEDUP_REMOVED lines=16> */
.L_x_28326:
[----:B------:R-:W-:Y:S05]  /*31a0*/  BSYNC B2 ;  /* 0x0000000000027941 */ /* 0x000fea0003800000 */
.L_x_28325:
        /* <DEDUP_REMOVED lines=43> */
.L_x_28324:
[----:B------:R-:W-:Y:S05]  /*3460*/  BSYNC B1 ;  /* 0x0000000000017941 */ /* 0x000fea0003800000 */
.L_x_28323:
[----:B------:R-:W-:Y:S01]  /*3470*/  I2FP.F32.U32 R81, R86 ;  /* 0x0000005600517245 */ /* 0x000fe20000201000 */
[----:B------:R-:W0:Y:S01]  /*3480*/  @P0 LDC.64 R88, c[0x0][0x230] ;  /* 0x00008c00ff580b82 */ /* 0x000e220000000a00 */
[----:B------:R-:W-:Y:S01]  /*3490*/  FMUL.FTZ R79, R79, R122 ;  /* 0x0000007a4f4f7220 */ /* 0x000fe20000410000 */
[----:B------:R-:W-:Y:S01]  /*34a0*/  SEL R82, RZ, 0x100, P3 ;  /* 0x00000100ff527807 */ /* 0x000fe20001800000 */
[----:B------:R-:W-:-:S04]  /*34b0*/  IMAD.WIDE.U32 R84, R119, 0x10, R112 ;  /* 0x0000001077547825 */ /* 0x000fc800078e0070 */
[----:B------:R-:W-:Y:S01]  /*34c0*/  FFMA.FTZ R81, R81, R116, 1.1641532182693481445e-10 ;  /* 0x2f00000051517423 */ /* 0x000fe20000010074 */
[----:B------:R-:W-:Y:S01]  /*34d0*/  FMUL.FTZ R79, R79, R120 ;  /* 0x000000784f4f7220 */ /* 0x000fe20000410000 */
[----:B------:R-:W-:Y:S01]  /*34e0*/  IADD3 R123, R121, 0x40, RZ ;  /* 0x00000040797b7810 */ /* 0x000fe20007ffe0ff */
[----:B------:R-:W-:Y:S02]  /*34f0*/  IMAD.WIDE.U32 R86, R119, 0x4, R114 ;  /* 0x0000000477567825 */ /* 0x000fe400078e0072 */
[----:B------:R-:W-:Y:S02]  /*3500*/  FSETP.GTU.FTZ.AND P5, PT, R81, R118, PT ;  /* 0x000000765100720b */ /* 0x000fe40003fbc000 */
[----:B------:R-:W-:Y:S02]  /*3510*/  SEL R81, RZ, 0x10000, P4 ;  /* 0x00010000ff517807 */ /* 0x000fe40002000000 */
[----:B------:R-:W-:Y:S02]  /*3520*/  SEL R80, RZ, 0x1000000, P5 ;  /* 0x01000000ff507807 */ /* 0x000fe40002800000 */
[----:B------:R-:W-:-:S02]  /*3530*/  FSEL R79, R79, RZ, !P5 ;  /* 0x000000ff4f4f7208 */ /* 0x000fc40006800000 */
[----:B------:R-:W-:Y:S02]  /*3540*/  IADD3 R80, R82, R80, R81 ;  /* 0x0000005052507210 */ /* 0x000fe40007ffe051 */
[----:B------:R-:W-:Y:S01]  /*3550*/  SEL R81, RZ, 0x1, P2 ;  /* 0x00000001ff517807 */ /* 0x000fe20001000000 */
[----:B------:R-:W-:-:S04]  /*3560*/  @P1 FADD.FTZ R79, R7, R79 ;  /* 0x0000004f074f1221 */ /* 0x000fc80000010000 */
[----:B------:R-:W-:Y:S01]  /*3570*/  IMAD.IADD R91, R80, 0x1, R81 ;  /* 0x00000001505b7824 */ /* 0x000fe200078e0251 */
[----:B------:R1:W-:Y:S01]  /*3580*/  STG.E.128 desc[UR4][R84.64], R76 ;  /* 0x0000004c54007986 */ /* 0x0003e2000c101d04 */
[----:B------:R-:W-:-:S03]  /*3590*/  IMAD.WIDE.U32 R80, R123, 0x10, R100 ;  /* 0x000000107b507825 */ /* 0x000fc600078e0064 */
        /* <DEDUP_REMOVED lines=16> */
.L_x_28328:
[----:B------:R-:W-:-:S07]  /*36a0*/  MOV R91, R108 ;  /* 0x0000006c005b7202 */ /* 0x000fce0000000f00 */
.L_x_28329:
[----:B------:R-:W-:Y:S05]  /*36b0*/  BSYNC B1 ;  /* 0x0000000000017941 */ /* 0x000fea0003800000 */
.L_x_28327:
        /* <DEDUP_REMOVED lines=16> */
.L_x_28333:
[----:B------:R-:W-:Y:S05]  /*37c0*/  BSYNC B2 ;  /* 0x0000000000027941 */ /* 0x000fea0003800000 */
.L_x_28332:
        /* <DEDUP_REMOVED lines=43> */
.L_x_28331:
[----:B------:R-:W-:Y:S05]  /*3a80*/  BSYNC B1 ;  /* 0x0000000000017941 */ /* 0x000fea0003800000 */
.L_x_28330:
        /* <DEDUP_REMOVED lines=19> */
.L_x_28335:
[----:B------:R-:W-:-:S07]  /*3bc0*/  MOV R91, R108 ;  /* 0x0000006c005b7202 */ /* 0x000fce0000000f00 */
.L_x_28336:
[----:B------:R-:W-:Y:S05]  /*3bd0*/  BSYNC B1 ;  /* 0x0000000000017941 */ /* 0x000fea0003800000 */
.L_x_28334:
        /* <DEDUP_REMOVED lines=16> */
.L_x_28340:
[----:B------:R-:W-:Y:S05]  /*3ce0*/  BSYNC B2 ;  /* 0x0000000000027941 */ /* 0x000fea0003800000 */
.L_x_28339:
        /* <DEDUP_REMOVED lines=43> */
.L_x_28338:
[----:B------:R-:W-:Y:S05]  /*3fa0*/  BSYNC B1 ;  /* 0x0000000000017941 */ /* 0x000fea0003800000 */
.L_x_28337:
        /* <DEDUP_REMOVED lines=19> */
.L_x_28342:
[----:B------:R-:W-:-:S07]  /*40e0*/  MOV R90, R108 ;  /* 0x0000006c005a7202 */ /* 0x000fce0000000f00 */
.L_x_28343:
[----:B------:R-:W-:Y:S05]  /*40f0*/  BSYNC B1 ;  /* 0x0000000000017941 */ /* 0x000fea0003800000 */
.L_x_28341:
        /* <DEDUP_REMOVED lines=16> */
.L_x_28347:
[----:B------:R-:W-:Y:S05]  /*4200*/  BSYNC B2 ;  /* 0x0000000000027941 */ /* 0x000fea0003800000 */
.L_x_28346:
        /* <DEDUP_REMOVED lines=43> */
.L_x_28345:
[----:B------:R-:W-:Y:S05]  /*44c0*/  BSYNC B1 ;  /* 0x0000000000017941 */ /* 0x000fea0003800000 */
.L_x_28344:
        /* <DEDUP_REMOVED lines=19> */
.L_x_28349:
[----:B------:R-:W-:-:S07]  /*4600*/  MOV R90, R108 ;  /* 0x0000006c005a7202 */ /* 0x000fce0000000f00 */
.L_x_28350:
[----:B------:R-:W-:Y:S05]  /*4610*/  BSYNC B1 ;  /* 0x0000000000017941 */ /* 0x000fea0003800000 */
.L_x_28348:
        /* <DEDUP_REMOVED lines=16> */
.L_x_28354:
[----:B------:R-:W-:Y:S05]  /*4720*/  BSYNC B2 ;  /* 0x0000000000027941 */ /* 0x000fea0003800000 */
.L_x_28353:
        /* <DEDUP_REMOVED lines=43> */
.L_x_28352:
[----:B------:R-:W-:Y:S05]  /*49e0*/  BSYNC B1 ;  /* 0x0000000000017941 */ /* 0x000fea0003800000 */
.L_x_28351:
        /* <DEDUP_REMOVED lines=35> */
.L_x_28356:
[----:B------:R-:W-:-:S07]  /*4c20*/  MOV R88, R108 ;  /* 0x0000006c00587202 */ /* 0x000fce0000000f00 */
.L_x_28357:
[----:B------:R-:W-:Y:S05]  /*4c30*/  BSYNC B1 ;  /* 0x0000000000017941 */ /* 0x000fea0003800000 */
.L_x_28355:
        /* <DEDUP_REMOVED lines=16> */
.L_x_28361:
[----:B------:R-:W-:Y:S05]  /*4d40*/  BSYNC B2 ;  /* 0x0000000000027941 */ /* 0x000fea0003800000 */
.L_x_28360:
        /* <DEDUP_REMOVED lines=43> */
.L_x_28359:
[----:B------:R-:W-:Y:S05]  /*5000*/  BSYNC B1 ;  /* 0x0000000000017941 */ /* 0x000fea0003800000 */
.L_x_28358:
        /* <DEDUP_REMOVED lines=19> */
.L_x_28363:
[----:B------:R-:W-:-:S07]  /*5140*/  MOV R88, R108 ;  /* 0x0000006c00587202 */ /* 0x000fce0000000f00 */
.L_x_28364:
[----:B------:R-:W-:Y:S05]  /*5150*/  BSYNC B1 ;  /* 0x0000000000017941 */ /* 0x000fea0003800000 */
.L_x_28362:
        /* <DEDUP_REMOVED lines=16> */
.L_x_28368:
[----:B------:R-:W-:Y:S05]  /*5260*/  BSYNC B2 ;  /* 0x0000000000027941 */ /* 0x000fea0003800000 */
.L_x_28367:
        /* <DEDUP_REMOVED lines=43> */
.L_x_28366:
[----:B------:R-:W-:Y:S05]  /*5520*/  BSYNC B1 ;  /* 0x0000000000017941 */ /* 0x000fea0003800000 */
.L_x_28365:
        /* <DEDUP_REMOVED lines=19> */
.L_x_28370:
[----:B------:R-:W-:-:S07]  /*5660*/  MOV R88, R108 ;  /* 0x0000006c00587202 */ /* 0x000fce0000000f00 */
.L_x_28371:
[----:B------:R-:W-:Y:S05]  /*5670*/  BSYNC B1 ;  /* 0x0000000000017941 */ /* 0x000fea0003800000 */
.L_x_28369:
        /* <DEDUP_REMOVED lines=16> */
.L_x_28375:
[----:B------:R-:W-:Y:S05]  /*5780*/  BSYNC B2 ;  /* 0x0000000000027941 */ /* 0x000fea0003800000 */
.L_x_28374:
        /* <DEDUP_REMOVED lines=43> */
.L_x_28373:
[----:B------:R-:W-:Y:S05]  /*5a40*/  BSYNC B1 ;  /* 0x0000000000017941 */ /* 0x000fea0003800000 */
.L_x_28372:
        /* <DEDUP_REMOVED lines=19> */
.L_x_28377:
[----:B------:R-:W-:-:S07]  /*5b80*/  IMAD.MOV.U32 R88, RZ, RZ, R108 ;  /* 0x000000ffff587224 */ /* 0x000fce00078e006c */
.L_x_28378:
[----:B------:R-:W-:Y:S05]  /*5b90*/  BSYNC B1 ;  /* 0x0000000000017941 */ /* 0x000fea0003800000 */
.L_x_28376:
        /* <DEDUP_REMOVED lines=16> */
.L_x_28382:
[----:B------:R-:W-:Y:S05]  /*5ca0*/  BSYNC B2 ;  /* 0x0000000000027941 */ /* 0x000fea0003800000 */
.L_x_28381:
        /* <DEDUP_REMOVED lines=43> */
.L_x_28380:
[----:B------:R-:W-:Y:S05]  /*5f60*/  BSYNC B1 ;  /* 0x0000000000017941 */ /* 0x000fea0003800000 */
.L_x_28379:
        /* <DEDUP_REMOVED lines=15> */
[----:B------:R-:W-:-:S03]  /*6060*/  @P1 FADD.FTZ R87, R7, R87 ;  /* 0x0000005707571221 */ /* 0x000fc60000010000 */
[----:B------:R-:W-:Y:S01]  /*6070*/  IADD3 R99, R88, R89, RZ ;  /* 0x0000005958637210 */ /* 0x000fe20007ffe0ff */
[C---:B------:R-:W-:Y:S01]  /*6080*/  IMAD.WIDE.U32 R88, R129.reuse, 0x10, R100 ;  /* 0x0000001081587825 */ /* 0x040fe200078e0064 */
[----:B------:R1:W-:Y:S03]  /*6090*/  STG.E.128 desc[UR4][R92.64], R84 ;  /* 0x000000545c007986 */ /* 0x0003e6000c101d04 */
[----:B0-----:R-:W-:Y:S01]  /*60a0*/  @P0 IMAD.WIDE.U32 R96, R129, 0x10, R96 ;  /* 0x0000001081600825 */ /* 0x001fe200078e0060 */
[----:B------:R1:W-:Y:S04]  /*60b0*/  STG.E desc[UR4][R94.64], R99 ;  /* 0x000000635e007986 */ /* 0x0003e8000c101904 */
        /* <DEDUP_REMOVED lines=14> */
.L_x_28384:
[----:B------:R-:W-:-:S07]  /*61a0*/  MOV R92, R108 ;  /* 0x0000006c005c7202 */ /* 0x000fce0000000f00 */
.L_x_28385:
[----:B------:R-:W-:Y:S05]  /*61b0*/  BSYNC B1 ;  /* 0x0000000000017941 */ /* 0x000fea0003800000 */
.L_x_28383:
        /* <DEDUP_REMOVED lines=16> */
.L_x_28389:
[----:B------:R-:W-:Y:S05]  /*62c0*/  BSYNC B2 ;  /* 0x0000000000027941 */ /* 0x000fea0003800000 */
.L_x_28388:
        /* <DEDUP_REMOVED lines=43> */
.L_x_28387:
[----:B------:R-:W-:Y:S05]  /*6580*/  BSYNC B1 ;  /* 0x0000000000017941 */ /* 0x000fea0003800000 */
.L_x_28386:
        /* <DEDUP_REMOVED lines=19> */
.L_x_28391:
[----:B------:R-:W-:-:S07]  /*66c0*/  IMAD.MOV.U32 R92, RZ, RZ, R108 ;  /* 0x000000ffff5c7224 */ /* 0x000fce00078e006c */
.L_x_28392:
[----:B------:R-:W-:Y:S05]  /*66d0*/  BSYNC B1 ;  /* 0x0000000000017941 */ /* 0x000fea0003800000 */
.L_x_28390:
        /* <DEDUP_REMOVED lines=16> */
.L_x_28396:
[----:B------:R-:W-:Y:S05]  /*67e0*/  BSYNC B2 ;  /* 0x0000000000027941 */ /* 0x000fea0003800000 */
.L_x_28395:
        /* <DEDUP_REMOVED lines=43> */
.L_x_28394:
[----:B------:R-:W-:Y:S05]  /*6aa0*/  BSYNC B1 ;  /* 0x0000000000017941 */ /* 0x000fea0003800000 */
.L_x_28393:
        /* <DEDUP_REMOVED lines=19> */
.L_x_28398:
[----:B------:R-:W-:-:S07]  /*6be0*/  MOV R92, R108 ;  /* 0x0000006c005c7202 */ /* 0x000fce0000000f00 */
.L_x_28399:
[----:B------:R-:W-:Y:S05]  /*6bf0*/  BSYNC B1 ;  /* 0x0000000000017941 */ /* 0x000fea0003800000 */
.L_x_28397:
        /* <DEDUP_REMOVED lines=16> */
.L_x_28403:
[----:B------:R-:W-:Y:S05]  /*6d00*/  BSYNC B2 ;  /* 0x0000000000027941 */ /* 0x000fea0003800000 */
.L_x_28402:
        /* <DEDUP_REMOVED lines=43> */
.L_x_28401:
[----:B------:R-:W-:Y:S05]  /*6fc0*/  BSYNC B1 ;  /* 0x0000000000017941 */ /* 0x000fea0003800000 */
.L_x_28400:
        /* <DEDUP_REMOVED lines=19> */
.L_x_28405:
[----:B------:R-:W-:-:S07]  /*7100*/  MOV R92, R108 ;  /* 0x0000006c005c7202 */ /* 0x000fce0000000f00 */
.L_x_28406:
[----:B------:R-:W-:Y:S05]  /*7110*/  BSYNC B1 ;  /* 0x0000000000017941 */ /* 0x000fea0003800000 */
.L_x_28404:
        /* <DEDUP_REMOVED lines=16> */
.L_x_28410:
[----:B------:R-:W-:Y:S05]  /*7220*/  BSYNC B2 ;  /* 0x0000000000027941 */ /* 0x000fea0003800000 */
.L_x_28409:
        /* <DEDUP_REMOVED lines=43> */
.L_x_28408:
[----:B------:R-:W-:Y:S05]  /*74e0*/  BSYNC B1 ;  /* 0x0000000000017941 */ /* 0x000fea0003800000 */
.L_x_28407:
        /* <DEDUP_REMOVED lines=35> */
.L_x_28412:
[----:B------:R-:W-:-:S07]  /*7720*/  MOV R96, R108 ;  /* 0x0000006c00607202 */ /* 0x000fce0000000f00 */
.L_x_28413:
[----:B------:R-:W-:Y:S05]  /*7730*/  BSYNC B1 ;  /* 0x0000000000017941 */ /* 0x000fea0003800000 */
.L_x_28411:
        /* <DEDUP_REMOVED lines=16> */
.L_x_28417:
[----:B------:R-:W-:Y:S05]  /*7840*/  BSYNC B2 ;  /* 0x0000000000027941 */ /* 0x000fea0003800000 */
.L_x_28416:
        /* <DEDUP_REMOVED lines=44> */
.L_x_28415:
[----:B------:R-:W-:Y:S05]  /*7b10*/  BSYNC B1 ;  /* 0x0000000000017941 */ /* 0x000fea0003800000 */
.L_x_28414:
        /* <DEDUP_REMOVED lines=19> */
.L_x_28419:
[----:B------:R-:W-:-:S07]  /*7c50*/  MOV R96, R108 ;  /* 0x0000006c00607202 */ /* 0x000fce0000000f00 */
.L_x_28420:
[----:B------:R-:W-:Y:S05]  /*7c60*/  BSYNC B1 ;  /* 0x0000000000017941 */ /* 0x000fea0003800000 */
.L_x_28418:
        /* <DEDUP_REMOVED lines=16> */
.L_x_28424:
[----:B------:R-:W-:Y:S05]  /*7d70*/  BSYNC B2 ;  /* 0x0000000000027941 */ /* 0x000fea0003800000 */
.L_x_28423:
        /* <DEDUP_REMOVED lines=44> */
.L_x_28422:
[----:B------:R-:W-:Y:S05]  /*8040*/  BSYNC B1 ;  /* 0x0000000000017941 */ /* 0x000fea0003800000 */
.L_x_28421:
        /* <DEDUP_REMOVED lines=19> */
.L_x_28426:
[----:B------:R-:W-:-:S07]  /*8180*/  MOV R96, R108 ;  /* 0x0000006c00607202 */ /* 0x000fce0000000f00 */
.L_x_28427:
[----:B------:R-:W-:Y:S05]  /*8190*/  BSYNC B1 ;  /* 0x0000000000017941 */ /* 0x000fea0003800000 */
.L_x_28425:
        /* <DEDUP_REMOVED lines=16> */
.L_x_28431:
[----:B------:R-:W-:Y:S05]  /*82a0*/  BSYNC B2 ;  /* 0x0000000000027941 */ /* 0x000fea0003800000 */
.L_x_28430:
        /* <DEDUP_REMOVED lines=44> */
.L_x_28429:
[----:B------:R-:W-:Y:S05]  /*8570*/  BSYNC B1 ;  /* 0x0000000000017941 */ /* 0x000fea0003800000 */
.L_x_28428:
        /* <DEDUP_REMOVED lines=19> */
.L_x_28433:
[----:B------:R-:W-:-:S07]  /*86b0*/  MOV R96, R108 ;  /* 0x0000006c00607202 */ /* 0x000fce0000000f00 */
.L_x_28434:
[----:B------:R-:W-:Y:S05]  /*86c0*/  BSYNC B1 ;  /* 0x0000000000017941 */ /* 0x000fea0003800000 */
.L_x_28432:
        /* <DEDUP_REMOVED lines=16> */
.L_x_28438:
[----:B------:R-:W-:Y:S05]  /*87d0*/  BSYNC B2 ;  /* 0x0000000000027941 */ /* 0x000fea0003800000 */
.L_x_28437:
        /* <DEDUP_REMOVED lines=44> */
.L_x_28436:
[----:B------:R-:W-:Y:S05]  /*8aa0*/  BSYNC B1 ;  /* 0x0000000000017941 */ /* 0x000fea0003800000 */
.L_x_28435:
[----:B------:R-:W-:Y:S01]  /*8ab0*/  I2FP.F32.U32 R99, R96 ;  /* 0x0000006000637245 */ /* 0x000fe20000201000 */
[----:B------:R-:W-:Y:S01]  /*8ac0*/  FMUL.FTZ R95, R95, R122 ;  /* 0x0000007a5f5f7220 */ /* 0x000fe20000410000 */
[----:B------:R-:W0:Y:S01]  /*8ad0*/  @P0 LDC.64 R96, c[0x0][0x230] ;  /* 0x00008c00ff600b82 */ /* 0x000e220000000a00 */
[----:B------:R-:W-:Y:S01]  /*8ae0*/  SEL R102, RZ, 0x100, P3 ;  /* 0x00000100ff667807 */ /* 0x000fe20001800000 */
[----:B------:R-:W-:-:S04]  /*8af0*/  IMAD.WIDE.U32 R124, R131, 0x4, R114 ;  /* 0x00000004837c7825 */ /* 0x000fc800078e0072 */
[----:B------:R-:W-:Y:S01]  /*8b00*/  FFMA.FTZ R99, R99, R116, 1.1641532182693481445e-10 ;  /* 0x2f00000063637423 */ /* 0x000fe20000010074 */
[----:B------:R-:W-:Y:S01]  /*8b10*/  FMUL.FTZ R95, R95, R120 ;  /* 0x000000785f5f7220 */ /* 0x000fe20000410000 */
[----:B------:R-:W-:-:S03]  /*8b20*/  IADD3 R117, R121, 0xc0, RZ ;  /* 0x000000c079757810 */ /* 0x000fc60007ffe0ff */
[----:B------:R-:W-:Y:S02]  /*8b30*/  FSETP.GTU.FTZ.AND P5, PT, R99, R118, PT ;  /* 0x000000766300720b */ /* 0x000fe40003fbc000 */
[----:B------:R-:W-:Y:S02]  /*8b40*/  SEL R99, RZ, 0x10000, P4 ;  /* 0x00010000ff637807 */ /* 0x000fe40002000000 */
[----:B------:R-:W-:Y:S02]  /*8b50*/  SEL R98, RZ, 0x1000000, P5 ;  /* 0x01000000ff627807 */ /* 0x000fe40002800000 */
[----:B------:R-:W-:Y:S02]  /*8b60*/  FSEL R95, R95, RZ, !P5 ;  /* 0x000000ff5f5f7208 */ /* 0x000fe40006800000 */
[----:B------:R-:W-:Y:S01]  /*8b70*/  IADD3 R98, R102, R98, R99 ;  /* 0x0000006266627210 */ /* 0x000fe20007ffe063 */
[----:B------:R-:W-:Y:S01]  /*8b80*/  IMAD.WIDE.U32 R102, R131, 0x10, R112 ;  /* 0x0000001083667825 */ /* 0x000fe200078e0070 */
[----:B------:R-:W-:-:S03]  /*8b90*/  SEL R99, RZ, 0x1, P2 ;  /* 0x00000001ff637807 */ /* 0x000fc60001000000 */
[----:B------:R-:W-:Y:S01]  /*8ba0*/  @P1 FADD.FTZ R95, R7, R95 ;  /* 0x0000005f075f1221 */ /* 0x000fe20000010000 */
[----:B------:R-:W-:Y:S01]  /*8bb0*/  IADD3 R111, R98, R99, RZ ;  /* 0x00000063626f7210 */ /* 0x000fe20007ffe0ff */
[----:B0-----:R-:W-:-:S03]  /*8bc0*/  @P0 IMAD.WIDE.U32 R132, R117, 0x10, R96 ;  /* 0x0000001075840825 */ /* 0x001fc600078e0060 */
        /* <DEDUP_REMOVED lines=17> */
.L_x_28440:
[----:B------:R-:W-:-:S07]  /*8ce0*/  MOV R102, R108 ;  /* 0x0000006c00667202 */ /* 0x000fce0000000f00 */
.L_x_28441:
[----:B------:R-:W-:Y:S05]  /*8cf0*/  BSYNC B1 ;  /* 0x0000000000017941 */ /* 0x000fea0003800000 */
.L_x_28439:
        /* <DEDUP_REMOVED lines=16> */
.L_x_28445:
[----:B------:R-:W-:Y:S05]  /*8e00*/  BSYNC B2 ;  /* 0x0000000000027941 */ /* 0x000fea0003800000 */
.L_x_28444:
        /* <DEDUP_REMOVED lines=43> */
.L_x_28443:
[----:B------:R-:W-:Y:S05]  /*90c0*/  BSYNC B1 ;  /* 0x0000000000017941 */ /* 0x000fea0003800000 */
.L_x_28442:
[----:B------:R-:W-:Y:S01]  /*90d0*/  I2FP.F32.U32 R103, R102 ;  /* 0x0000006600677245 */ /* 0x000fe20000201000 */
[----:B-----5:R-:W-:Y:S01]  /*90e0*/  FMUL.FTZ R111, R96, R122 ;  /* 0x0000007a606f7220 */ /* 0x020fe20000410000 */
        /* <DEDUP_REMOVED lines=17> */
.L_x_28447:
[----:B------:R-:W-:-:S07]  /*9200*/  IMAD.MOV.U32 R102, RZ, RZ, R108 ;  /* 0x000000ffff667224 */ /* 0x000fce00078e006c */
.L_x_28448:
[----:B------:R-:W-:Y:S05]  /*9210*/  BSYNC B1 ;  /* 0x0000000000017941 */ /* 0x000fea0003800000 */
.L_x_28446:
        /* <DEDUP_REMOVED lines=16> */
.L_x_28452:
[----:B------:R-:W-:Y:S05]  /*9320*/  BSYNC B2 ;  /* 0x0000000000027941 */ /* 0x000fea0003800000 */
.L_x_28451:
        /* <DEDUP_REMOVED lines=43> */
.L_x_28450:
[----:B------:R-:W-:Y:S05]  /*95e0*/  BSYNC B1 ;  /* 0x0000000000017941 */ /* 0x000fea0003800000 */
.L_x_28449:
        /* <DEDUP_REMOVED lines=19> */
.L_x_28454:
[----:B------:R-:W-:-:S07]  /*9720*/  MOV R102, R108 ;  /* 0x0000006c00667202 */ /* 0x000fce0000000f00 */
.L_x_28455:
[----:B------:R-:W-:Y:S05]  /*9730*/  BSYNC B1 ;  /* 0x0000000000017941 */ /* 0x000fea0003800000 */
.L_x_28453:
        /* <DEDUP_REMOVED lines=16> */
.L_x_28459:
[----:B------:R-:W-:Y:S05]  /*9840*/  BSYNC B2 ;  /* 0x0000000000027941 */ /* 0x000fea0003800000 */
.L_x_28458:
        /* <DEDUP_REMOVED lines=43> */
.L_x_28457:
[----:B------:R-:W-:Y:S05]  /*9b00*/  BSYNC B1 ;  /* 0x0000000000017941 */ /* 0x000fea0003800000 */
.L_x_28456:
        /* <DEDUP_REMOVED lines=19> */
.L_x_28461:
[----:B------:R-:W-:-:S07]  /*9c40*/  MOV R102, R108 ;  /* 0x0000006c00667202 */ /* 0x000fce0000000f00 */
.L_x_28462:
[----:B------:R-:W-:Y:S05]  /*9c50*/  BSYNC B1 ;  /* 0x0000000000017941 */ /* 0x000fea0003800000 */
.L_x_28460:
        /* <DEDUP_REMOVED lines=16> */
.L_x_28466:
[----:B------:R-:W-:Y:S05]  /*9d60*/  BSYNC B2 ;  /* 0x0000000000027941 */ /* 0x000fea0003800000 */
.L_x_28465:
        /* <DEDUP_REMOVED lines=43> */
.L_x_28464:
[----:B------:R-:W-:Y:S05]  /*a020*/  BSYNC B1 ;  /* 0x0000000000017941 */ /* 0x000fea0003800000 */
.L_x_28463:
[----:B------:R-:W-:Y:S01]  /*a030*/  I2FP.F32.U32 R111, R102 ;  /* 0x00000066006f7245 */ /* 0x000fe20000201000 */
[----:B------:R-:W-:Y:S01]  /*a040*/  FMUL.FTZ R99, R99, R122 ;  /* 0x0000007a63637220 */ /* 0x000fe20000410000 */
[----:B------:R-:W0:Y:S01]  /*a050*/  @P0 LDC.64 R102, c[0x0][0x230] ;  /* 0x00008c00ff660b82 */ /* 0x000e220000000a00 */
[----:B------:R-:W-:Y:S01]  /*a060*/  SEL R124, RZ, 0x10000, P4 ;  /* 0x00010000ff7c7807 */ /* 0x000fe20002000000 */
[----:B------:R-:W-:-:S04]  /*a070*/  IMAD.WIDE.U32 R132, R117, 0x10, R112 ;  /* 0x0000001075847825 */ /* 0x000fc800078e0070 */
[----:B------:R-:W-:Y:S01]  /*a080*/  FFMA.FTZ R111, R111, R116, 1.1641532182693481445e-10 ;  /* 0x2f0000006f6f7423 */ /* 0x000fe20000010074 */
[----:B------:R-:W-:Y:S01]  /*a090*/  FMUL.FTZ R99, R99, R120 ;  /* 0x0000007863637220 */ /* 0x000fe20000410000 */
[----:B------:R-:W-:Y:S01]  /*a0a0*/  SEL R125, RZ, 0x100, P3 ;  /* 0x00000100ff7d7807 */ /* 0x000fe20001800000 */
[----:B------:R-:W-:Y:S02]  /*a0b0*/  IMAD.WIDE.U32 R134, R117, 0x4, R114 ;  /* 0x0000000475867825 */ /* 0x000fe400078e0072 */
[----:B------:R-:W-:-:S04]  /*a0c0*/  FSETP.GTU.FTZ.AND P5, PT, R111, R118, PT ;  /* 0x000000766f00720b */ /* 0x000fc80003fbc000 */
[----:B------:R-:W-:Y:S02]  /*a0d0*/  SEL R111, RZ, 0x1000000, P5 ;  /* 0x01000000ff6f7807 */ /* 0x000fe40002800000 */
[----:B------:R-:W-:Y:S02]  /*a0e0*/  FSEL R99, R99, RZ, !P5 ;  /* 0x000000ff63637208 */ /* 0x000fe40006800000 */
[----:B------:R-:W-:Y:S02]  /*a0f0*/  IADD3 R111, R125, R111, R124 ;  /* 0x0000006f7d6f7210 */ /* 0x000fe40007ffe07c */
[----:B------:R-:W-:Y:S01]  /*a100*/  SEL R124, RZ, 0x1, P2 ;  /* 0x00000001ff7c7807 */ /* 0x000fe20001000000 */
[----:B------:R-:W-:Y:S01]  /*a110*/  @P1 FADD.FTZ R99, R7, R99 ;  /* 0x0000006307631221 */ /* 0x000fe20000010000 */
[----:B------:R-:W-:-:S03]  /*a120*/  IADD3 R125, R121, 0xe0, RZ ;  /* 0x000000e0797d7810 */ /* 0x000fc60007ffe0ff */
        /* <DEDUP_REMOVED lines=19> */
.L_x_28468:
[----:B------:R-:W-:-:S07]  /*a260*/  MOV R111, R108 ;  /* 0x0000006c006f7202 */ /* 0x000fce0000000f00 */
.L_x_28469:
[----:B------:R-:W-:Y:S05]  /*a270*/  BSYNC B1 ;  /* 0x0000000000017941 */ /* 0x000fea0003800000 */
.L_x_28467:
        /* <DEDUP_REMOVED lines=16> */
.L_x_28473:
[----:B------:R-:W-:Y:S05]  /*a380*/  BSYNC B2 ;  /* 0x0000000000027941 */ /* 0x000fea0003800000 */
.L_x_28472:
        /* <DEDUP_REMOVED lines=44> */
.L_x_28471:
[----:B------:R-:W-:Y:S05]  /*a650*/  BSYNC B1 ;  /* 0x0000000000017941 */ /* 0x000fea0003800000 */
.L_x_28470:
        /* <DEDUP_REMOVED lines=19> */
.L_x_28475:
[----:B------:R-:W-:-:S07]  /*a790*/  MOV R111, R108 ;  /* 0x0000006c006f7202 */ /* 0x000fce0000000f00 */
.L_x_28476:
[----:B------:R-:W-:Y:S05]  /*a7a0*/  BSYNC B1 ;  /* 0x0000000000017941 */ /* 0x000fea0003800000 */
.L_x_28474:
        /* <DEDUP_REMOVED lines=16> */
.L_x_28480:
[----:B------:R-:W-:Y:S05]  /*a8b0*/  BSYNC B2 ;  /* 0x0000000000027941 */ /* 0x000fea0003800000 */
.L_x_28479:
        /* <DEDUP_REMOVED lines=44> */
.L_x_28478:
[----:B------:R-:W-:Y:S05]  /*ab80*/  BSYNC B1 ;  /* 0x0000000000017941 */ /* 0x000fea0003800000 */
.L_x_28477:
        /* <DEDUP_REMOVED lines=19> */
.L_x_28482:
[----:B------:R-:W-:-:S07]  /*acc0*/  MOV R111, R108 ;  /* 0x0000006c006f7202 */ /* 0x000fce0000000f00 */
.L_x_28483:
[----:B------:R-:W-:Y:S05]  /*acd0*/  BSYNC B1 ;  /* 0x0000000000017941 */ /* 0x000fea0003800000 */
.L_x_28481:
        /* <DEDUP_REMOVED lines=16> */
.L_x_28487:
[----:B------:R-:W-:Y:S05]  /*ade0*/  BSYNC B2 ;  /* 0x0000000000027941 */ /* 0x000fea0003800000 */
.L_x_28486:
        /* <DEDUP_REMOVED lines=44> */
.L_x_28485:
[----:B------:R-:W-:Y:S05]  /*b0b0*/  BSYNC B1 ;  /* 0x0000000000017941 */ /* 0x000fea0003800000 */
.L_x_28484:
        /* <DEDUP_REMOVED lines=19> */
.L_x_28489:
[----:B------:R-:W-:-:S07]  /*b1f0*/  MOV R124, R108 ;  /* 0x0000006c007c7202 */ /* 0x000fce0000000f00 */
.L_x_28490:
[----:B------:R-:W-:Y:S05]  /*b200*/  BSYNC B1 ;  /* 0x0000000000017941 */ /* 0x000fea0003800000 */
.L_x_28488:
        /* <DEDUP_REMOVED lines=16> */
.L_x_28494:
[----:B------:R-:W-:Y:S05]  /*b310*/  BSYNC B2 ;  /* 0x0000000000027941 */ /* 0x000fea0003800000 */
.L_x_28493:
        /* <DEDUP_REMOVED lines=44> */
.L_x_28492:
[----:B------:R-:W-:Y:S05]  /*b5e0*/  BSYNC B1 ;  /* 0x0000000000017941 */ /* 0x000fea0003800000 */
.L_x_28491:
        /* <DEDUP_REMOVED lines=30> */
[----:B------:R-:W-:Y:S02]  /*b7d0*/  SEL R133, RZ, 0x10000, P3 ;  /* 0x00010000ff857807 */ /* 0x000fe40001800000 */
[----:B------:R-:W-:Y:S01]  /*b7e0*/  SEL R118, RZ, 0x100, P2 ;  /* 0x00000100ff767807 */ /* 0x000fe20001000000 */
[----:B------:R-:W-:Y:S01]  /*b7f0*/  FADD.FTZ R122, R94, R135 ;  /* 0x000000875e7a7221 */ /* 0x000fe20000010000 */
[----:B------:R-:W-:Y:S02]  /*b800*/  SEL R116, RZ, 0x1000000, P4 ;  /* 0x01000000ff747807 */ /* 0x000fe40002000000 */
[----:B------:R-:W-:Y:S01]  /*b810*/  FSEL R103, R103, RZ, !P4 ;  /* 0x000000ff67677208 */ /* 0x000fe20006000000 */
[----:B------:R-:W-:Y:S01]  /*b820*/  FADD.FTZ R135, R95, R122 ;  /* 0x0000007a5f877221 */ /* 0x000fe20000010000 */
[----:B------:R-:W-:-:S02]  /*b830*/  IADD3 R116, R118, R116, R133 ;  /* 0x0000007476747210 */ /* 0x000fc40007ffe085 */
[----:B------:R-:W-:Y:S01]  /*b840*/  SEL R133, RZ, 0x1, P0 ;  /* 0x00000001ff857807 */ /* 0x000fe20000000000 */
[----:B------:R-:W-:Y:S01]  /*b850*/  FADD.FTZ R118, R96, R135 ;  /* 0x0000008760767221 */ /* 0x000fe20000010000 */
[----:B------:R-:W-:Y:S01]  /*b860*/  @P1 FADD.FTZ R103, R7, R103 ;  /* 0x0000006707671221 */ /* 0x000fe20000010000 */
[----:B------:R-:W-:Y:S02]  /*b870*/  ISETP.NE.AND P0, PT, R0, RZ, PT ;  /* 0x000000ff0000720c */ /* 0x000fe40003f05270 */
[----:B------:R-:W-:Y:S01]  /*b880*/  IADD3 R133, R116, R133, RZ ;  /* 0x0000008574857210 */ /* 0x000fe20007ffe0ff */
[----:B------:R-:W-:Y:S01]  /*b890*/  FADD.FTZ R135, R97, R118 ;  /* 0x0000007661877221 */ /* 0x000fe20000010000 */
[----:B------:R0:W-:Y:S03]  /*b8a0*/  STG.E.128 desc[UR4][R112.64], R100 ;  /* 0x0000006470007986 */ /* 0x0001e6000c101d04 */
[----:B------:R-:W-:Y:S01]  /*b8b0*/  FADD.FTZ R116, R98, R135 ;  /* 0x0000008762747221 */ /* 0x000fe20000010000 */
[----:B------:R0:W-:Y:S03]  /*b8c0*/  STG.E desc[UR4][R114.64], R133 ;  /* 0x0000008572007986 */ /* 0x0001e6000c101904 */
        /* <DEDUP_REMOVED lines=91> */
.L_x_28508:
[----:B------:R-:W-:Y:S01]  /*be80*/  PLOP3.LUT P2, PT, PT, PT, UP1, 0x40, 0x0 ;  /* 0x000000000000781c */ /* 0x000fe20003f4e818 */
[----:B------:R-:W-:Y:S01]  /*be90*/  FMUL.FTZ R0, R112, R112 ;  /* 0x0000007070007220 */ /* 0x000fe20000410000 */
[----:B01----:R-:W-:Y:S01]  /*bea0*/  FADD.FTZ R116, R116, R135 ;  /* 0x0000008774747221 */ /* 0x003fe20000010000 */
        /* <DEDUP_REMOVED lines=12> */
[----:B------:R-:W1:Y:S01]  /*bf70*/  MUFU.RSQ R87, R0 ;  /* 0x0000000000577308 */ /* 0x000e620000001400 */
        /* <DEDUP_REMOVED lines=8> */
[----:B------:R-:W-:Y:S01]  /*c000*/  LEA R80, P1, R121, UR12, 0x4 ;  /* 0x0000000c79507c11 */ /* 0x000fe2000f8220ff */
[--C-:B------:R-:W-:Y:S01]  /*c010*/  FADD.FTZ R132, R81, -R114.reuse ;  /* 0x8000007251847221 */ /* 0x100fe20000010000 */
[----:B------:R-:W3:Y:S01]  /*c020*/  LDC.64 R84, c[0x0][0x2b8] ;  /* 0x0000ae00ff547b82 */ /* 0x000ee20000000a00 */
[--C-:B------:R-:W-:Y:S01]  /*c030*/  FADD.FTZ R122, R76, -R114.reuse ;  /* 0x800000724c7a7221 */ /* 0x100fe20000010000 */
[----:B------:R-:W-:Y:S01]  /*c040*/  LEA.HI.X R81, R121, UR13, RZ, 0x4, P1 ;  /* 0x0000000d79517c11 */ /* 0x000fe200088f24ff */
[--C-:B------:R-:W-:Y:S01]  /*c050*/  FADD.FTZ R86, R86, -R114.reuse ;  /* 0x8000007256567221 */ /* 0x100fe20000010000 */
[--C-:B------:R-:W-:Y:S01]  /*c060*/  FADD.FTZ R92, R92, -R114.reuse ;  /* 0x800000725c5c7221 */ /* 0x100fe20000010000 */
[----:B------:R-:W-:Y:S01]  /*c070*/  FADD.FTZ R76, R102, -R114 ;  /* 0x80000072664c7221 */ /* 0x000fe20000010000 */
[C---:B-1----:R-:W-:Y:S01]  /*c080*/  FMUL.FTZ R79, R87.reuse, R74 ;  /* 0x0000004a574f7220 */ /* 0x042fe20000410000 */
[----:B------:R-:W-:Y:S01]  /*c090*/  FMUL.FTZ R74, R87, R120 ;  /* 0x00000078574a7220 */ /* 0x000fe20000410000 */
[----:B0-----:R-:W-:-:S04]  /*c0a0*/  @!P0 IMAD.WIDE R72, R109, 0x4, R72 ;  /* 0x000000046d488825 */ /* 0x001fc800078e0248 */
[C---:B------:R-:W-:Y:S01]  /*c0b0*/  FMUL.FTZ R77, R87.reuse, R116 ;  /* 0x00000074574d7220 */ /* 0x040fe20000410000 */
[----:B------:R-:W-:Y:S01]  /*c0c0*/  FMUL.FTZ R78, R87, R118 ;  /* 0x00000076574e7220 */ /* 0x000fe20000410000 */
[----:B------:R-:W-:Y:S01]  /*c0d0*/  FFMA.FTZ R75, R39, R74, R71 ;  /* 0x0000004a274b7223 */ /* 0x000fe20000010047 */
[----:B------:R-:W-:Y:S01]  /*c0e0*/  FFMA.FTZ R74, R38, R79, R70 ;  /* 0x0000004f264a7223 */ /* 0x000fe20000010046 */
[----:B------:R0:W-:Y:S01]  /*c0f0*/  @!P0 STG.E desc[UR4][R72.64], R112 ;  /* 0x0000007048008986 */ /* 0x0001e2000c101904 */
[C---:B------:R-:W-:Y:S01]  /*c100*/  FMUL.FTZ R120, R87.reuse, R124 ;  /* 0x0000007c57787220 */ /* 0x040fe20000410000 */
[----:B------:R-:W-:Y:S01]  /*c110*/  FMUL.FTZ R121, R87, R130 ;  /* 0x0000008257797220 */ /* 0x000fe20000410000 */
[----:B--2---:R-:W-:-:S04]  /*c120*/  @!P0 IMAD.WIDE R82, R109, 0x4, R82 ;  /* 0x000000046d528825 */ /* 0x004fc800078e0252 */
[--C-:B------:R-:W-:Y:S01]  /*c130*/  FADD.FTZ R96, R96, -R114.reuse ;  /* 0x8000007260607221 */ /* 0x100fe20000010000 */
[C---:B------:R-:W-:Y:S01]  /*c140*/  FMUL.FTZ R115, R87.reuse, R122 ;  /* 0x0000007a57737220 */ /* 0x040fe20000410000 */
[C---:B------:R-:W-:Y:S01]  /*c150*/  FMUL.FTZ R143, R87.reuse, R126 ;  /* 0x0000007e578f7220 */ /* 0x040fe20000410000 */
[----:B------:R-:W-:Y:S01]  /*c160*/  FMUL.FTZ R128, R87, R128 ;  /* 0x0000008057807220 */ /* 0x000fe20000410000 */
[----:B------:R-:W-:Y:S01]  /*c170*/  @!P0 STG.E desc[UR4][R82.64], R87 ;  /* 0x0000005752008986 */ /* 0x000fe2000c101904 */
[--C-:B------:R-:W-:Y:S01]  /*c180*/  FADD.FTZ R146, R91, -R114.reuse ;  /* 0x800000725b927221 */ /* 0x100fe20000010000 */
[----:B------:R-:W-:Y:S01]  /*c190*/  FADD.FTZ R98, R98, -R114 ;  /* 0x8000007262627221 */ /* 0x000fe20000010000 */
[----:B------:R-:W-:Y:S01]  /*c1a0*/  FMUL.FTZ R118, R87, R132 ;  /* 0x0000008457767220 */ /* 0x000fe20000410000 */
[----:B0-----:R-:W-:Y:S01]  /*c1b0*/  FFMA.FTZ R73, R37, R78, R69 ;  /* 0x0000004e25497223 */ /* 0x001fe20000010045 */
[----:B------:R-:W-:Y:S01]  /*c1c0*/  FFMA.FTZ R72, R36, R77, R68 ;  /* 0x0000004d24487223 */ /* 0x000fe20000010044 */
[----:B------:R-:W-:Y:S01]  /*c1d0*/  FFMA.FTZ R77, R33, R120, R65 ;  /* 0x00000078214d7223 */ /* 0x000fe20000010041 */
[C---:B------:R-:W-:Y:S01]  /*c1e0*/  FMUL.FTZ R145, R87.reuse, R134 ;  /* 0x0000008657917220 */ /* 0x040fe20000410000 */
[----:B------:R-:W-:Y:S01]  /*c1f0*/  FMUL.FTZ R136, R87, R136 ;  /* 0x0000008857887220 */ /* 0x000fe20000410000 */
[--C-:B------:R-:W-:Y:S01]  /*c200*/  FADD.FTZ R88, R88, -R114.reuse ;  /* 0x8000007258587221 */ /* 0x100fe20000010000 */
[----:B------:R0:W-:Y:S01]  /*c210*/  STG.E.128 desc[UR4][R80.64], R72 ;  /* 0x0000004850007986 */ /* 0x0001e2000c101d04 */
[--C-:B------:R-:W-:Y:S01]  /*c220*/  FADD.FTZ R144, R89, -R114.reuse ;  /* 0x8000007259907221 */ /* 0x100fe20000010000 */
[--C-:B------:R-:W-:Y:S01]  /*c230*/  FADD.FTZ R90, R90, -R114.reuse ;  /* 0x800000725a5a7221 */ /* 0x100fe20000010000 */
[--C-:B------:R-:W-:Y:S01]  /*c240*/  FADD.FTZ R162, R103, -R114.reuse ;  /* 0x8000007267a27221 */ /* 0x100fe20000010000 */
[C---:B------:R-:W-:Y:S01]  /*c250*/  FMUL.FTZ R133, R87.reuse, R138 ;  /* 0x0000008a57857220 */ /* 0x040fe20000410000 */
[C---:B------:R-:W-:Y:S01]  /*c260*/  FMUL.FTZ R116, R87.reuse, R140 ;  /* 0x0000008c57747220 */ /* 0x040fe20000410000 */
[C---:B------:R-:W-:Y:S01]  /*c270*/  FMUL.FTZ R147, R87.reuse, R86 ;  /* 0x0000005657937220 */ /* 0x040fe20000410000 */
[----:B------:R-:W-:Y:S01]  /*c280*/  FMUL.FTZ R142, R87, R142 ;  /* 0x0000008e578e7220 */ /* 0x000fe20000410000 */
        /* <DEDUP_REMOVED lines=10> */
[----:B0-----:R-:W-:Y:S01]  /*c330*/  FFMA.FTZ R80, R28, R121, R60 ;  /* 0x000000791c507223 */ /* 0x001fe2000001003c */
[----:B---3--:R-:W-:Y:S01]  /*c340*/  IMAD.WIDE.U32 R92, R119, 0x10, R84 ;  /* 0x00000010775c7825 */ /* 0x008fe200078e0054 */
[----:B------:R-:W0:Y:S03]  /*c350*/  LDC.64 R120, c[0x0][0x210] ;  /* 0x00008400ff787b82 */ /* 0x000e260000000a00 */
[----:B------:R-:W-:Y:S01]  /*c360*/  FFMA.FTZ R79, R35, R128, R67 ;  /* 0x00000080234f7223 */ /* 0x000fe20000010043 */
[----:B------:R-:W-:Y:S01]  /*c370*/  FFMA.FTZ R78, R34, R143, R66 ;  /* 0x0000008f224e7223 */ /* 0x000fe20000010042 */
[----:B------:R-:W-:Y:S01]  /*c380*/  FFMA.FTZ R76, R32, R115, R64 ;  /* 0x00000073204c7223 */ /* 0x000fe20000010040 */
[C---:B------:R-:W-:Y:S01]  /*c390*/  FMUL.FTZ R86, R87.reuse, R146 ;  /* 0x0000009257567220 */ /* 0x040fe20000410000 */
[----:B------:R-:W-:Y:S01]  /*c3a0*/  FMUL.FTZ R139, R87, R98 ;  /* 0x00000062578b7220 */ /* 0x000fe20000410000 */
[----:B------:R-:W-:-:S04]  /*c3b0*/  IMAD.WIDE.U32 R96, R123, 0x10, R84 ;  /* 0x000000107b607825 */ /* 0x000fc800078e0054 */
[----:B------:R-:W-:Y:S01]  /*c3c0*/  FFMA.FTZ R83, R31, R136, R63 ;  /* 0x000000881f537223 */ /* 0x000fe2000001003f */
[----:B------:R-:W-:Y:S01]  /*c3d0*/  FFMA.FTZ R82, R30, R145, R62 ;  /* 0x000000911e527223 */ /* 0x000fe2000001003e */
[----:B------:R-:W-:Y:S01]  /*c3e0*/  FFMA.FTZ R81, R29, R118, R61 ;  /* 0x000000761d517223 */ /* 0x000fe2000001003d */
        /* <DEDUP_REMOVED lines=16> */
[----:B------:R-:W-:Y:S01]  /*c4f0*/  IMAD.WIDE.U32 R88, R129, 0x10, R84 ;  /* 0x0000001081587825 */ /* 0x000fe200078e0054 */
[----:B------:R1:W-:Y:S01]  /*c500*/  STG.E.128 desc[UR4][R92.64], R76 ;  /* 0x0000004c5c007986 */ /* 0x0003e2000c101d04 */
[----:B------:R-:W-:-:S02]  /*c510*/  LEA R118, P0, R125, UR12, 0x4 ;  /* 0x0000000c7d767c11 */ /* 0x000fc4000f8020ff */
[----:B------:R-:W-:Y:S01]  /*c520*/  FFMA.FTZ R87, R23, R86, R55 ;  /* 0x0000005617577223 */ /* 0x000fe20000010037 */
[----:B------:R-:W-:Y:S01]  /*c530*/  IMAD.WIDE.U32 R90, R131, 0x10, R84 ;  /* 0x00000010835a7825 */ /* 0x000fe200078e0054 */
[----:B------:R-:W-:Y:S03]  /*c540*/  STG.E.128 desc[UR4][R96.64], R80 ;  /* 0x0000005060007986 */ /* 0x000fe6000c101d04 */
[----:B------:R-:W-:Y:S01]  /*c550*/  FFMA.FTZ R86, R22, R135, R54 ;  /* 0x0000008716567223 */ /* 0x000fe20000010036 */
[----:B------:R-:W-:Y:S01]  /*c560*/  LEA.HI.X R119, R125, UR13, RZ, 0x4, P0 ;  /* 0x0000000d7d777c11 */ /* 0x000fe200080f24ff */
[----:B------:R-:W-:-:S04]  /*c570*/  IMAD.WIDE.U32 R116, R117, 0x10, R84 ;  /* 0x0000001075747825 */ /* 0x000fc800078e0054 */
[----:B------:R-:W-:Y:S01]  /*c580*/  FFMA.FTZ R85, R21, R94, R53 ;  /* 0x0000005e15557223 */ /* 0x000fe20000010035 */
[----:B------:R-:W-:Y:S01]  /*c590*/  FFMA.FTZ R84, R20, R95, R52 ;  /* 0x0000005f14547223 */ /* 0x000fe20000010034 */
[----:B------:R2:W-:Y:S01]  /*c5a0*/  STG.E.128 desc[UR4][R98.64], R72 ;  /* 0x0000004862007986 */ /* 0x0005e2000c101d04 */
[----:B------:R-:W-:Y:S01]  /*c5b0*/  FFMA.FTZ R95, R19, R114, R51 ;  /* 0x00000072135f7223 */ /* 0x000fe20000010033 */
[----:B------:R-:W-:Y:S01]  /*c5c0*/  FFMA.FTZ R94, R18, R137, R50 ;  /* 0x00000089125e7223 */ /* 0x000fe20000010032 */
[----:B0-----:R-:W-:Y:S01]  /*c5d0*/  LEA R109, R120, R109, 0x2 ;  /* 0x0000006d786d7211 */ /* 0x001fe200078e10ff */
[----:B------:R0:W-:Y:S03]  /*c5e0*/  STG.E.128 desc[UR4][R88.64], R84 ;  /* 0x0000005458007986 */ /* 0x0001e6000c101d04 */
[----:B------:R-:W-:Y:S01]  /*c5f0*/  ISETP.GE.AND P0, PT, R109, R121, PT ;  /* 0x000000796d00720c */ /* 0x000fe20003f06270 */
[----:B-1----:R-:W-:Y:S01]  /*c600*/  FFMA.FTZ R93, R17, R100, R49 ;  /* 0x00000064115d7223 */ /* 0x002fe20000010031 */
[----:B------:R-:W-:Y:S01]  /*c610*/  FFMA.FTZ R92, R16, R103, R48 ;  /* 0x00000067105c7223 */ /* 0x000fe20000010030 */
[----:B------:R-:W-:Y:S01]  /*c620*/  FFMA.FTZ R79, R11, R162, R43 ;  /* 0x000000a20b4f7223 */ /* 0x000fe2000001002b */
[----:B------:R-:W-:Y:S01]  /*c630*/  FFMA.FTZ R78, R10, R141, R42 ;  /* 0x0000008d0a4e7223 */ /* 0x000fe2000001002a */
[----:B------:R-:W-:Y:S01]  /*c640*/  FFMA.FTZ R77, R9, R0, R41 ;  /* 0x00000000094d7223 */ /* 0x000fe20000010029 */
[----:B------:R-:W-:Y:S01]  /*c650*/  FFMA.FTZ R76, R8, R101, R40 ;  /* 0x00000065084c7223 */ /* 0x000fe20000010028 */
[----:B------:R0:W-:Y:S01]  /*c660*/  STG.E.128 desc[UR4][R90.64], R92 ;  /* 0x0000005c5a007986 */ /* 0x0001e2000c101d04 */
[----:B--2---:R-:W-:Y:S01]  /*c670*/  FFMA.FTZ R75, R15, R112, R47 ;  /* 0x000000700f4b7223 */ /* 0x004fe2000001002f */
[----:B------:R-:W-:Y:S01]  /*c680*/  FFMA.FTZ R74, R14, R139, R46 ;  /* 0x0000008b0e4a7223 */ /* 0x000fe2000001002e */
[----:B------:R-:W-:Y:S01]  /*c690*/  FFMA.FTZ R73, R13, R102, R45 ;  /* 0x000000660d497223 */ /* 0x000fe2000001002d */
[----:B------:R-:W-:-:S05]  /*c6a0*/  FFMA.FTZ R72, R12, R113, R44 ;  /* 0x000000710c487223 */ /* 0x000fca000001002c */
[----:B------:R0:W-:Y:S04]  /*c6b0*/  STG.E.128 desc[UR4][R116.64], R72 ;  /* 0x0000004874007986 */ /* 0x0001e8000c101d04 */
[----:B------:R0:W-:Y:S01]  /*c6c0*/  STG.E.128 desc[UR4][R118.64], R76 ;  /* 0x0000004c76007986 */ /* 0x0001e2000c101d04 */
[----:B------:R-:W-:Y:S05]  /*c6d0*/  @!P0 BRA `(.L_x_28496) ;  /* 0xffffff4000888947 */ /* 0x000fea000383ffff */
[----:B------:R-:W-:Y:S05]  /*c6e0*/  BSYNC B0 ;  /* 0x0000000000007941 */ /* 0x000fea0003800000 */
.L_x_28270:
[----:B------:R-:W-:Y:S05]  /*c6f0*/  EXIT ;  /* 0x000000000000794d */ /* 0x000fea0003800000 */
.L_x_28495:
        /* <DEDUP_REMOVED lines=8> */
.L_x_28498:
[----:B------:R-:W-:Y:S05]  /*c780*/  BSYNC B1 ;  /* 0x0000000000017941 */ /* 0x000fea0003800000 */
.L_x_28497:
        /* <DEDUP_REMOVED lines=9> */
.L_x_28499:
[----:B------:R-:W-:Y:S01]  /*c820*/  HFMA2.MMA R122, -RZ, RZ, 0, 2.384185791015625e-07 ;  /* 0x00000004ff7a7435 */ /* 0x000fe200000001ff */
[----:B------:R-:W-:-:S04]  /*c830*/  IMAD.MOV.U32 R113, RZ, RZ, R135 ;  /* 0x000000ffff717224 */ /* 0x000fc800078e0087 */
[----:B------:R-:W-:-:S05]  /*c840*/  FADD.FTZ R115, R114, R113 ;  /* 0x0000007172737221 */ /* 0x000fca0000010000 */
[----:B------:R-:W-:-:S07]  /*c850*/  MOV R137, R115 ;  /* 0x0000007300897202 */ /* 0x000fce0000000f00 */
[----:B------:R-:W-:Y:S05]  /*c860*/  WARPSYNC.COLLECTIVE R120, `(.L_x_28500) ;  /* 0x0000000078087348 */ /* 0x000fea0003c00000 */
[----:B------:R0:W1:Y:S02]  /*c870*/  SHFL.BFLY P1, R135, R137, R122, R139 ;  /* 0x0c00007a89877389 */ /* 0x000064000002008b */
[----:B01----:R-:W-:Y:S01]  /*c880*/  ENDCOLLECTIVE ;  /* 0x000000000000791b */ /* 0x003fe20003800000 */
.L_x_28500:
[----:B------:R-:W-:Y:S01]  /*c890*/  HFMA2.MMA R122, -RZ, RZ, 0, 4.76837158203125e-07 ;  /* 0x00000008ff7a7435 */ /* 0x000fe200000001ff */
[----:B------:R-:W-:-:S04]  /*c8a0*/  IMAD.MOV.U32 R112, RZ, RZ, R135 ;  /* 0x000000ffff707224 */ /* 0x000fc800078e0087 */
[----:B------:R-:W-:-:S05]  /*c8b0*/  FADD.FTZ R116, R115, R112 ;  /* 0x0000007073747221 */ /* 0x000fca0000010000 */
[----:B------:R-:W-:-:S07]  /*c8c0*/  MOV R137, R116 ;  /* 0x0000007400897202 */ /* 0x000fce0000000f00 */
[----:B------:R-:W-:Y:S05]  /*c8d0*/  WARPSYNC.COLLECTIVE R120, `(.L_x_28501) ;  /* 0x0000000078087348 */ /* 0x000fea0003c00000 */
[----:B------:R0:W1:Y:S02]  /*c8e0*/  SHFL.BFLY P1, R135, R137, R122, R139 ;  /* 0x0c00007a89877389 */ /* 0x000064000002008b */
[----:B01----:R-:W-:Y:S01]  /*c8f0*/  ENDCOLLECTIVE ;  /* 0x000000000000791b */ /* 0x003fe20003800000 */
.L_x_28501:
        /* <DEDUP_REMOVED lines=8> */
.L_x_28502:
        /* <DEDUP_REMOVED lines=72> */
.L_x_28503:
[----:B------:R-:W-:Y:S01]  /*ce00*/  HFMA2.MMA R122, -RZ, RZ, 0, 1.1920928955078125e-07 ;  /* 0x00000002ff7a7435 */ /* 0x000fe200000001ff */
[----:B------:R-:W-:-:S04]  /*ce10*/  IMAD.MOV.U32 R115, RZ, RZ, R135 ;  /* 0x000000ffff737224 */ /* 0x000fc800078e0087 */
[----:B------:R-:W-:-:S05]  /*ce20*/  FADD.FTZ R115, R0, R115 ;  /* 0x0000007300737221 */ /* 0x000fca0000010000 */
[----:B------:R-:W-:-:S07]  /*ce30*/  MOV R137, R115 ;  /* 0x0000007300897202 */ /* 0x000fce0000000f00 */
[----:B------:R-:W-:Y:S05]  /*ce40*/  WARPSYNC.COLLECTIVE R120, `(.L_x_28504) ;  /* 0x0000000078087348 */ /* 0x000fea0003c00000 */
[----:B------:R0:W1:Y:S02]  /*ce50*/  SHFL.BFLY P1, R135, R137, R122, R139 ;  /* 0x0c00007a89877389 */ /* 0x000064000002008b */
[----:B01----:R-:W-:Y:S01]  /*ce60*/  ENDCOLLECTIVE ;  /* 0x000000000000791b */ /* 0x003fe20003800000 */
.L_x_28504:
[----:B------:R-:W-:Y:S01]  /*ce70*/  HFMA2.MMA R122, -RZ, RZ, 0, 2.384185791015625e-07 ;  /* 0x00000004ff7a7435 */ /* 0x000fe200000001ff */
[----:B------:R-:W-:-:S04]  /*ce80*/  IMAD.MOV.U32 R114, RZ, RZ, R135 ;  /* 0x000000ffff727224 */ /* 0x000fc800078e0087 */
[----:B------:R-:W-:-:S05]  /*ce90*/  FADD.FTZ R114, R115, R114 ;  /* 0x0000007273727221 */ /* 0x000fca0000010000 */
[----:B------:R-:W-:-:S07]  /*cea0*/  MOV R137, R114 ;  /* 0x0000007200897202 */ /* 0x000fce0000000f00 */
[----:B------:R-:W-:Y:S05]  /*ceb0*/  WARPSYNC.COLLECTIVE R120, `(.L_x_28505) ;  /* 0x0000000078087348 */ /* 0x000fea0003c00000 */
[----:B------:R0:W1:Y:S02]  /*cec0*/  SHFL.BFLY P1, R135, R137, R122, R139 ;  /* 0x0c00007a89877389 */ /* 0x000064000002008b */
[----:B01----:R-:W-:Y:S01]  /*ced0*/  ENDCOLLECTIVE ;  /* 0x000000000000791b */ /* 0x003fe20003800000 */
.L_x_28505:
[----:B------:R-:W-:Y:S01]  /*cee0*/  HFMA2.MMA R122, -RZ, RZ, 0, 4.76837158203125e-07 ;  /* 0x00000008ff7a7435 */ /* 0x000fe200000001ff */
[----:B------:R-:W-:-:S04]  /*cef0*/  IMAD.MOV.U32 R133, RZ, RZ, R135 ;  /* 0x000000ffff857224 */ /* 0x000fc800078e0087 */
[----:B------:R-:W-:-:S05]  /*cf00*/  FADD.FTZ R133, R114, R133 ;  /* 0x0000008572857221 */ /* 0x000fca0000010000 */
[----:B------:R-:W-:-:S07]  /*cf10*/  MOV R137, R133 ;  /* 0x0000008500897202 */ /* 0x000fce0000000f00 */
[----:B------:R-:W-:Y:S05]  /*cf20*/  WARPSYNC.COLLECTIVE R120, `(.L_x_28506) ;  /* 0x0000000078087348 */ /* 0x000fea0003c00000 */
[----:B------:R0:W1:Y:S02]  /*cf30*/  SHFL.BFLY P1, R135, R137, R122, R139 ;  /* 0x0c00007a89877389 */ /* 0x000064000002008b */
[----:B01----:R-:W-:Y:S01]  /*cf40*/  ENDCOLLECTIVE ;  /* 0x000000000000791b */ /* 0x003fe20003800000 */
.L_x_28506:
[----:B------:R-:W-:Y:S01]  /*cf50*/  HFMA2.MMA R122, -RZ, RZ, 0, 9.5367431640625e-07 ;  /* 0x00000010ff7a7435 */ /* 0x000fe200000001ff */
[----:B------:R-:W-:-:S04]  /*cf60*/  IMAD.MOV.U32 R116, RZ, RZ, R135 ;  /* 0x000000ffff747224 */ /* 0x000fc800078e0087 */
[----:B------:R-:W-:-:S05]  /*cf70*/  FADD.FTZ R116, R133, R116 ;  /* 0x0000007485747221 */ /* 0x000fca0000010000 */
[----:B------:R-:W-:-:S07]  /*cf80*/  MOV R137, R116 ;  /* 0x0000007400897202 */ /* 0x000fce0000000f00 */
[----:B------:R-:W-:Y:S05]  /*cf90*/  WARPSYNC.COLLECTIVE R120, `(.L_x_28507) ;  /* 0x0000000078087348 */ /* 0x000fea0003c00000 */
[----:B------:R0:W1:Y:S02]  /*cfa0*/  SHFL.BFLY P1, R135, R137, R122, R139 ;  /* 0x0c00007a89877389 */ /* 0x000064000002008b */
[----:B01----:R-:W-:Y:S01]  /*cfb0*/  ENDCOLLECTIVE ;  /* 0x000000000000791b */ /* 0x003fe20003800000 */
.L_x_28507:
[----:B------:R-:W-:Y:S05]  /*cfc0*/  BRA `(.L_x_28508) ;  /* 0xffffffec00ac7947 */ /* 0x000fea000383ffff */
.L_x_28509:
        /* <DEDUP_REMOVED lines=11> */
.L_x_30567:


//--------------------- .text._ZN10layer_norm13ln_fwd_kernelINS_13Kernel_traitsIfffffjLj1024ELj1ELj4ELj1ELj16ENS_18Kernel_traits_baseILj1024EfffffjLj128EEEEELb1ELb0ELb1ELb0EEEvNS_9FwdParamsE --------------------------
	.section	.text._ZN10layer_norm13ln_fwd_kernelINS_13Kernel_traitsIfffffjLj1024ELj1ELj4ELj1ELj16ENS_18Kernel_traits_baseILj1024EfffffjLj128EEEEELb1ELb0ELb1ELb0EEEvNS_9FwdParamsE,"ax",@progbits
	.align	128
        .global         _ZN10layer_norm13ln_fwd_kernelINS_13Kernel_traitsIfffffjLj1024ELj1ELj4ELj1ELj16ENS_18Kernel_traits_baseILj1024EfffffjLj128EEEEELb1ELb0ELb1ELb0EEEvNS_9FwdParamsE
        .type           _ZN10layer_norm13ln_fwd_kernelINS_13Kernel_traitsIfffffjLj1024ELj1ELj4ELj1ELj16ENS_18Kernel_traits_baseILj1024EfffffjLj128EEEEELb1ELb0ELb1ELb0EEEvNS_9FwdParamsE,@function
        .size           _ZN10layer_norm13ln_fwd_kernelINS_13Kernel_traitsIfffffjLj1024ELj1ELj4ELj1ELj16ENS_18Kernel_traits_baseILj1024EfffffjLj128EEEEELb1ELb0ELb1ELb0EEEvNS_9FwdParamsE,(.L_x_30568 - _ZN10layer_norm13ln_fwd_kernelINS_13Kernel_traitsIfffffjLj1024ELj1ELj4ELj1ELj16ENS_18Kernel_traits_baseILj1024EfffffjLj128EEEEELb1ELb0ELb1ELb0EEEvNS_9FwdParamsE)
        .other          _ZN10layer_norm13ln_fwd_kernelINS_13Kernel_traitsIfffffjLj1024ELj1ELj4ELj1ELj16ENS_18Kernel_traits_baseILj1024EfffffjLj128EEEEELb1ELb0ELb1ELb0EEEvNS_9FwdParamsE,@"STO_CUDA_ENTRY STV_DEFAULT"
_ZN10layer_norm13ln_fwd_kernelINS_13Kernel_traitsIfffffjLj1024ELj1ELj4ELj1ELj16ENS_18Kernel_traits_baseILj1024EfffffjLj128EEEEELb1ELb0ELb1ELb0EEEvNS_9FwdParamsE:
.text._ZN10layer_norm13ln_fwd_kernelINS_13Kernel_traitsIfffffjLj1024ELj1ELj4ELj1ELj16ENS_18Kernel_traits_baseILj1024EfffffjLj128EEEEELb1ELb0ELb1ELb0EEEvNS_9FwdParamsE:
        /* <DEDUP_REMOVED lines=22> */
[----:B---3--:R-:W-:-:S05]  /*0160*/  @P0 IADD3 R8, P1, R4, R7, RZ ;  /* 0x0000000704080210 */ /* 0x008fca0007f3e0ff */
[----:B------:R-:W-:-:S05]  /*0170*/  @P0 IMAD.X R9, RZ, RZ, R5, P1 ;  /* 0x000000ffff090224 */ /* 0x000fca00008e0605 */
[--C-:B------:R-:W-:Y:S01]  /*0180*/  SHF.R.U64 R129, R8, 0x2, R9.reuse ;  /* 0x0000000208817819 */ /* 0x100fe20000001209 */
[----:B------:R-:W-:Y:S01]  /*0190*/  IMAD.WIDE.U32 R4, R130, -0x326172a9, RZ ;  /* 0xcd9e8d5782047825 */ /* 0x000fe200078e00ff */
[----:B------:R-:W-:Y:S01]  /*01a0*/  SHF.R.U32.HI R128, RZ, 0x2, R9 ;  /* 0x00000002ff807819 */ /* 0x000fe20000011609 */
[----:B------:R-:W-:Y:S01]  /*01b0*/  UIADD3 UR12, UR5, -0x4498517b, URZ ;  /* 0xbb67ae85050c7890 */ /* 0x000fe2000fffe03f */
[----:B------:R-:W0:Y:S01]  /*01c0*/  LDC R9, c[0x0][0x218] ;  /* 0x00008600ff097b82 */ /* 0x000e220000000800 */
        /* <DEDUP_REMOVED lines=20> */
[----:B------:R-:W-:Y:S01]  /*0310*/  UIADD3 UR18, UR5, -0x126145ec, URZ ;  /* 0xed9eba1405127890 */ /* 0x000fe2000fffe03f */
[----:B0-----:R-:W-:-:S03]  /*0320*/  SHF.R.S32.HI R0, RZ, 0x1f, R9 ;  /* 0x0000001fff007819 */ /* 0x001fc60000011409 */
[----:B------:R-:W-:Y:S01]  /*0330*/  IMAD.WIDE.U32 R2, R2, -0x2daee0ad, RZ ;  /* 0xd2511f5302027825 */ /* 0x000fe200078e00ff */
[----:B------:R-:W-:Y:S01]  /*0340*/  MOV R7, R127 ;  /* 0x0000007f00077202 */ /* 0x000fe20000000f00 */
[----:B------:R-:W-:Y:S02]  /*0350*/  UIADD3 UR17, UR4, 0x78dde6e4, URZ ;  /* 0x78dde6e404117890 */ /* 0x000fe4000fffe03f */
[----:B------:R-:W-:Y:S01]  /*0360*/  IMAD.WIDE.U32 R4, R5, -0x326172a9, RZ ;  /* 0xcd9e8d5705047825 */ /* 0x000fe200078e00ff */
[----:B------:R-:W-:Y:S02]  /*0370*/  LOP3.LUT R12, R3, UR18, R6, 0x96, !PT ;  /* 0x00000012030c7c12 */ /* 0x000fe4000f8e9606 */
[----:B------:R-:W-:Y:S02]  /*0380*/  LEA.HI R0, R0, R9, RZ, 0x2 ;  /* 0x0000000900007211 */ /* 0x000fe400078f10ff */
[----:B------:R-:W-:Y:S02]  /*0390*/  LOP3.LUT R3, R7, 0x1f, RZ, 0x3c, !PT ;  /* 0x0000001f07037812 */ /* 0x000fe400078e3cff */
[----:B------:R-:W-:-:S02]  /*03a0*/  LOP3.LUT R10, R5, UR17, R10, 0x96, !PT ;  /* 0x00000011050a7c12 */ /* 0x000fc4000f8e960a */
[----:B------:R-:W-:Y:S01]  /*03b0*/  LEA.HI.SX32 R126, R0, R3, 0x1e ;  /* 0x00000003007e7211 */ /* 0x000fe200078ff2ff */
[----:B------:R-:W-:Y:S01]  /*03c0*/  UIADD3 UR19, UR4, 0x1715609d, URZ ;  /* 0x1715609d04137890 */ /* 0x000fe2000fffe03f */
[----:B------:R-:W-:Y:S01]  /*03d0*/  IMAD.WIDE.U32 R12, R12, -0x326172a9, RZ ;  /* 0xcd9e8d570c0c7825 */ /* 0x000fe200078e00ff */
[----:B------:R-:W-:Y:S01]  /*03e0*/  UIADD3 UR20, UR5, -0x56f99767, URZ ;  /* 0xa906689905147890 */ /* 0x000fe2000fffe03f */
        /* <DEDUP_REMOVED lines=35> */
.L_x_28511:
[----:B------:R-:W-:Y:S05]  /*0620*/  BSYNC B0 ;  /* 0x0000000000007941 */ /* 0x000fea0003800000 */
.L_x_28510:
        /* <DEDUP_REMOVED lines=13> */
[----:B------:R-:W-:-:S07]  /*0700*/  VIADD R7, R7, 0x20 ;  /* 0x0000002007077836 */ /* 0x000fce0000000000 */
.L_x_28513:
[----:B------:R-:W-:Y:S05]  /*0710*/  BSYNC B0 ;  /* 0x0000000000007941 */ /* 0x000fea0003800000 */
.L_x_28512:
        /* <DEDUP_REMOVED lines=14> */
.L_x_28515:
[----:B------:R-:W-:Y:S05]  /*0800*/  BSYNC B0 ;  /* 0x0000000000007941 */ /* 0x000fea0003800000 */
.L_x_28514:
        /* <DEDUP_REMOVED lines=14> */
.L_x_28517:
[----:B------:R-:W-:Y:S05]  /*08f0*/  BSYNC B0 ;  /* 0x0000000000007941 */ /* 0x000fea0003800000 */
.L_x_28516:
        /* <DEDUP_REMOVED lines=14> */
.L_x_28519:
[----:B------:R-:W-:Y:S05]  /*09e0*/  BSYNC B0 ;  /* 0x0000000000007941 */ /* 0x000fea0003800000 */
.L_x_28518:
[----:B------:R-:W-:Y:S01]  /*09f0*/  ISETP.GE.U32.AND P1, PT, R126, 0xc0, PT ;  /* 0x000000c07e00780c */ /* 0x000fe20003f26070 */
[----:B01234-:R-:W-:Y:S01]  /*0a00*/  IMAD.WIDE.U32 R10, R0, -0x2daee0ad, RZ ;  /* 0xd2511f53000a7825 */ /* 0x01ffe200078e00ff */
[----:B------:R-:W-:Y:S01]  /*0a10*/  UIADD3 UR27, UR4, -0x700cb87f, URZ ;  /* 0x8ff34781041b7890 */ /* 0x000fe2000fffe03f */
[----:B------:R-:W-:Y:S01]  /*0a20*/  BSSY B0, `(.L_x_28520) ;  /* 0x0000013000007945 */ /* 0x000fe20003800000 */
[----:B------:R-:W-:Y:S01]  /*0a30*/  SHF.R.U32.HI R125, RZ, 0x5, R131 ;  /* 0x00000005ff7d7819 */ /* 0x000fe20000011683 */
[----:B------:R-:W-:Y:S01]  /*0a40*/  IMAD.WIDE.U32 R12, R2, -0x326172a9, RZ ;  /* 0xcd9e8d57020c7825 */ /* 0x000fe200078e00ff */
[----:B------:R-:W-:Y:S02]  /*0a50*/  P2R R2, PR, RZ, 0x2 ;  /* 0x00000002ff027803 */ /* 0x000fe40000000000 */
[----:B------:R-:W-:Y:S02]  /*0a60*/  LOP3.LUT R124, R11, UR24, R14, 0x96, !PT ;  /* 0x000000180b7c7c12 */ /* 0x000fe4000f8e960e */
[----:B------:R-:W-:-:S03]  /*0a70*/  LOP3.LUT R80, R13, UR23, R56, 0x96, !PT ;  /* 0x000000170d507c12 */ /* 0x000fc6000f8e9638 */
[----:B------:R-:W-:Y:S05]  /*0a80*/  @!P1 BRA `(.L_x_28521) ;  /* 0x0000000000309947 */ /* 0x000fea0003800000 */
[----:B------:R-:W0:Y:S01]  /*0a90*/  LDC.64 R56, c[0x0][0x260] ;  /* 0x00009800ff387b82 */ /* 0x000e220000000a00 */
[----:B------:R-:W-:Y:S01]  /*0aa0*/  ULDC.64 UR8, c[0x0][0x2c8] ;  /* 0x0000b20000087ab9 */ /* 0x000fe20000000a00 */
[----:B------:R-:W-:Y:S02]  /*0ab0*/  CS2R R58, SRZ ;  /* 0x00000000003a7805 */ /* 0x000fe4000001ff00 */
[----:B------:R-:W-:-:S04]  /*0ac0*/  ISETP.NE.U32.AND P1, PT, RZ, UR8, PT ;  /* 0x00000008ff007c0c */ /* 0x000fc8000bf25070 */
[----:B------:R-:W-:-:S13]  /*0ad0*/  ISETP.NE.AND.EX P1, PT, RZ, UR9, PT, P1 ;  /* 0x00000009ff007c0c */ /* 0x000fda000bf25310 */
[C---:B------:R-:W-:Y:S01]  /*0ae0*/  @P1 LEA R14, P2, R7.reuse, UR8, 0x4 ;  /* 0x00000008070e1c11 */ /* 0x040fe2000f8420ff */
[C---:B0-----:R-:W-:Y:S01]  /*0af0*/  IMAD.WIDE.U32 R60, R7.reuse, 0x10, R56 ;  /* 0x00000010073c7825 */ /* 0x041fe200078e0038 */
[----:B------:R-:W-:Y:S02]  /*0b00*/  CS2R R56, SRZ ;  /* 0x0000000000387805 */ /* 0x000fe4000001ff00 */
[----:B------:R-:W-:-:S03]  /*0b10*/  @P1 LEA.HI.X R15, R7, UR9, RZ, 0x4, P2 ;  /* 0x00000009070f1c11 */ /* 0x000fc600090f24ff */
[----:B------:R-:W5:Y:S04]  /*0b20*/  LDG.E.128 R60, desc[UR6][R60.64] ;  /* 0x000000063c3c7981 */ /* 0x000f68000c1e1d00 */
[----:B------:R0:W5:Y:S01]  /*0b30*/  @P1 LDG.E.128 R56, desc[UR6][R14.64] ;  /* 0x000000060e381981 */ /* 0x000162000c1e1d00 */
[----:B------:R-:W-:-:S07]  /*0b40*/  VIADD R7, R7, 0x20 ;  /* 0x0000002007077836 */ /* 0x000fce0000000000 */
.L_x_28521:
[----:B------:R-:W-:Y:S05]  /*0b50*/  BSYNC B0 ;  /* 0x0000000000007941 */ /* 0x000fea0003800000 */
.L_x_28520:
[----:B------:R-:W-:Y:S01]  /*0b60*/  ISETP.GE.U32.AND P1, PT, R126, 0xe0, PT ;  /* 0x000000e07e00780c */ /* 0x000fe20003f26070 */
[----:B------:R-:W-:Y:S01]  /*0b70*/  IMAD.HI.U32 R9, R124, -0x326172a9, RZ ;  /* 0xcd9e8d577c097827 */ /* 0x000fe200078e00ff */
[----:B------:R-:W-:Y:S01]  /*0b80*/  UIADD3 UR28, UR5, -0x695add53, URZ ;  /* 0x96a522ad051c7890 */ /* 0x000fe2000fffe03f */
[----:B------:R-:W-:Y:S01]  /*0b90*/  BSSY B0, `(.L_x_28522) ;  /* 0x0000012000007945 */ /* 0x000fe20003800000 */
[----:B------:R-:W-:Y:S02]  /*0ba0*/  LEA R125, R64, R125, 0x2 ;  /* 0x0000007d407d7211 */ /* 0x000fe400078e10ff */
[----:B------:R-:W-:Y:S01]  /*0bb0*/  LOP3.LUT R81, R9, UR25, R12, 0x96, !PT ;  /* 0x0000001909517c12 */ /* 0x000fe2000f8e960c */
[----:B------:R-:W-:Y:S01]  /*0bc0*/  IMAD.HI.U32 R9, R80, -0x2daee0ad, RZ ;  /* 0xd2511f5350097827 */ /* 0x000fe200078e00ff */
[----:B------:R-:W-:-:S05]  /*0bd0*/  P2R R0, PR, RZ, 0x2 ;  /* 0x00000002ff007803 */ /* 0x000fca0000000000 */
[----:B------:R-:W-:Y:S05]  /*0be0*/  @!P1 BRA `(.L_x_28523) ;  /* 0x0000000000309947 */ /* 0x000fea0003800000 */
[----:B0-----:R-:W0:Y:S01]  /*0bf0*/  LDC.64 R14, c[0x0][0x260] ;  /* 0x00009800ff0e7b82 */ /* 0x001e220000000a00 */
        /* <DEDUP_REMOVED lines=11> */
.L_x_28523:
[----:B------:R-:W-:Y:S05]  /*0cb0*/  BSYNC B0 ;  /* 0x0000000000007941 */ /* 0x000fea0003800000 */
.L_x_28522:
[----:B------:R-:W-:Y:S01]  /*0cc0*/  ISETP.GE.U32.AND P1, PT, R126, 0x100, PT ;  /* 0x000001007e00780c */ /* 0x000fe20003f26070 */
[----:B------:R-:W-:Y:S03]  /*0cd0*/  BSSY B0, `(.L_x_28524) ;  /* 0x000000e000007945 */ /* 0x000fe60003800000 */
[----:B------:R-:W-:-:S09]  /*0ce0*/  P2R R132, PR, RZ, 0x2 ;  /* 0x00000002ff847803 */ /* 0x000fd20000000000 */
[----:B------:R-:W-:Y:S05]  /*0cf0*/  @!P1 BRA `(.L_x_28525) ;  /* 0x00000000002c9947 */ /* 0x000fea0003800000 */
[----:B------:R-:W2:Y:S01]  /*0d00*/  LDC.64 R76, c[0x0][0x260] ;  /* 0x00009800ff4c7b82 */ /* 0x000ea20000000a00 */
[----:B------:R-:W-:Y:S01]  /*0d10*/  ULDC.64 UR8, c[0x0][0x2c8] ;  /* 0x0000b20000087ab9 */ /* 0x000fe20000000a00 */
[----:B------:R-:W-:Y:S02]  /*0d20*/  CS2R R74, SRZ ;  /* 0x00000000004a7805 */ /* 0x000fe4000001ff00 */
[----:B------:R-:W-:Y:S02]  /*0d30*/  ISETP.NE.U32.AND P1, PT, RZ, UR8, PT ;  /* 0x00000008ff007c0c */ /* 0x000fe4000bf25070 */
[----:B------:R-:W-:Y:S02]  /*0d40*/  CS2R R72, SRZ ;  /* 0x0000000000487805 */ /* 0x000fe4000001ff00 */
[----:B------:R-:W-:-:S13]  /*0d50*/  ISETP.NE.AND.EX P1, PT, RZ, UR9, PT, P1 ;  /* 0x00000009ff007c0c */ /* 0x000fda000bf25310 */
[C---:B-1----:R-:W-:Y:S01]  /*0d60*/  @P1 LEA R12, P2, R7.reuse, UR8, 0x4 ;  /* 0x00000008070c1c11 */ /* 0x042fe2000f8420ff */
[----:B--2---:R-:W-:-:S03]  /*0d70*/  IMAD.WIDE.U32 R76, R7, 0x10, R76 ;  /* 0x00000010074c7825 */ /* 0x004fc600078e004c */
[----:B------:R-:W-:-:S05]  /*0d80*/  @P1 LEA.HI.X R13, R7, UR9, RZ, 0x4, P2 ;  /* 0x00000009070d1c11 */ /* 0x000fca00090f24ff */
[----:B------:R2:W5:Y:S04]  /*0d90*/  @P1 LDG.E.128 R72, desc[UR6][R12.64] ;  /* 0x000000060c481981 */ /* 0x000568000c1e1d00 */
[----:B------:R-:W5:Y:S02]  /*0da0*/  LDG.E.128 R76, desc[UR6][R76.64] ;  /* 0x000000064c4c7981 */ /* 0x000f64000c1e1d00 */
.L_x_28525:
[----:B------:R-:W-:Y:S05]  /*0db0*/  BSYNC B0 ;  /* 0x0000000000007941 */ /* 0x000fea0003800000 */
.L_x_28524:
[----:B------:R-:W-:Y:S01]  /*0dc0*/  ULDC UR8, c[0x0][0x214] ;  /* 0x0000850000087ab9 */ /* 0x000fe20000000800 */
[----:B------:R-:W-:Y:S02]  /*0dd0*/  LOP3.LUT R9, R9, UR26, R10, 0x96, !PT ;  /* 0x0000001a09097c12 */ /* 0x000fe4000f8e960a */
[----:B------:R-:W-:-:S13]  /*0de0*/  ISETP.GE.AND P1, PT, R125, UR8, PT ;  /* 0x000000087d007c0c */ /* 0x000fda000bf26270 */
[----:B------:R-:W-:Y:S05]  /*0df0*/  @P1 EXIT ;  /* 0x000000000000194d */ /* 0x000fea0003800000 */
[----:B------:R-:W-:Y:S01]  /*0e00*/  IMAD R124, R124, -0x326172a9, RZ ;  /* 0xcd9e8d577c7c7824 */ /* 0x000fe200078e02ff */
[----:B------:R-:W-:Y:S01]  /*0e10*/  BSSY B0, `(.L_x_28526) ;  /* 0x0000dea000007945 */ /* 0x000fe20003800000 */
[----:B------:R-:W-:Y:S01]  /*0e20*/  IMAD.HI.U32 R7, R9, -0x326172a9, RZ ;  /* 0xcd9e8d5709077827 */ /* 0x000fe200078e00ff */
[----:B------:R-:W-:Y:S01]  /*0e30*/  ULDC.U8 UR8, c[0x0][0x2a0] ;  /* 0x0000a80000087ab9 */ /* 0x000fe20000000000 */
[----:B-12---:R-:W-:Y:S01]  /*0e40*/  LOP3.LUT R13, R8, 0x3, RZ, 0xc0, !PT ;  /* 0x00000003080d7812 */ /* 0x006fe200078ec0ff */
[----:B------:R-:W-:Y:S01]  /*0e50*/  UISETP.NE.AND UP0, UPT, UR8, URZ, UPT ;  /* 0x0000003f0800728c */ /* 0x000fe2000bf05270 */
[----:B0-----:R-:W-:Y:S01]  /*0e60*/  IMAD R15, R80, -0x2daee0ad, RZ ;  /* 0xd2511f53500f7824 */ /* 0x001fe200078e02ff */
[----:B------:R-:W-:Y:S01]  /*0e70*/  LOP3.LUT R124, R7, UR27, R124, 0x96, !PT ;  /* 0x0000001b077c7c12 */ /* 0x000fe2000f8e967c */
[----:B------:R-:W-:Y:S01]  /*0e80*/  IMAD.HI.U32 R10, R81, -0x2daee0ad, RZ ;  /* 0xd2511f53510a7827 */ /* 0x000fe200078e00ff */
[----:B------:R-:W-:Y:S01]  /*0e90*/  ULDC UR8, c[0x0][0x294] ;  /* 0x0000a50000087ab9 */ /* 0x000fe20000000800 */
[----:B------:R-:W-:Y:S01]  /*0ea0*/  ULDC UR9, c[0x0][0x2d8] ;  /* 0x0000b60000097ab9 */ /* 0x000fe20000000800 */
[----:B------:R-:W-:Y:S01]  /*0eb0*/  ULDC.64 UR10, c[0x0][0x298] ;  /* 0x0000a600000a7ab9 */ /* 0x000fe20000000a00 */
[----:B------:R-:W-:Y:S01]  /*0ec0*/  IMAD R14, R9, -0x326172a9, RZ ;  /* 0xcd9e8d57090e7824 */ /* 0x000fe200078e02ff */
[----:B------:R-:W-:Y:S01]  /*0ed0*/  LOP3.LUT R15, R10, UR28, R15, 0x96, !PT ;  /* 0x0000001c0a0f7c12 */ /* 0x000fe2000f8e960f */
[----:B------:R-:W-:-:S02]  /*0ee0*/  IMAD R12, R81, -0x2daee0ad, RZ ;  /* 0xd2511f53510c7824 */ /* 0x000fc400078e02ff */
[----:B------:R-:W-:-:S07]  /*0ef0*/  IMAD.MOV.U32 R11, RZ, RZ, RZ ;  /* 0x000000ffff0b7224 */ /* 0x000fce00078e00ff */
.L_x_28862:
[----:B------:R-:W0:Y:S08]  /*0f00*/  LDC.64 R134, c[0x0][0x280] ;  /* 0x0000a000ff867b82 */ /* 0x000e300000000a00 */
[----:B------:R-:W1:Y:S08]  /*0f10*/  LDC R122, c[0x0][0x218] ;  /* 0x00008600ff7a7b82 */ /* 0x000e700000000800 */
[----:B------:R-:W2:Y:S01]  /*0f20*/  LDC.64 R136, c[0x0][0x288] ;  /* 0x0000a200ff887b82 */ /* 0x000ea20000000a00 */
[----:B0-----:R-:W-:-:S05]  /*0f30*/  IMAD.WIDE R134, R125, 0x4, R134 ;  /* 0x000000047d867825 */ /* 0x001fca00078e0286 */
[----:B------:R-:W3:Y:S01]  /*0f40*/  LDG.E R120, desc[UR6][R134.64] ;  /* 0x0000000686787981 */ /* 0x000ee2000c1e1900 */
[----:B-1----:R-:W-:-:S05]  /*0f50*/  IMAD R123, R125, R122, RZ ;  /* 0x0000007a7d7b7224 */ /* 0x002fca00078e02ff */
[----:B------:R-:W-:Y:S01]  /*0f60*/  SHF.R.S32.HI R138, RZ, 0x1f, R123 ;  /* 0x0000001fff8a7819 */ /* 0x000fe2000001147b */
[----:B--2---:R-:W-:-:S03]  /*0f70*/  IMAD.WIDE R136, R125, 0x4, R136 ;  /* 0x000000047d887825 */ /* 0x004fc600078e0288 */
[----:B------:R-:W-:Y:S01]  /*0f80*/  LEA.HI R138, R138, R123, RZ, 0x2 ;  /* 0x0000007b8a8a7211 */ /* 0x000fe200078f10ff */
[----:B------:R-:W-:Y:S01]  /*0f90*/  BSSY B1, `(.L_x_28527) ;  /* 0x000019c000017945 */ /* 0x000fe20003800000 */
[----:B-----5:R0:W5:Y:S01]  /*0fa0*/  LDG.E R121, desc[UR6][R136.64] ;  /* 0x0000000688797981 */ /* 0x020162000c1e1900 */
[----:B------:R-:W-:Y:S02]  /*0fb0*/  IMAD.MOV.U32 R123, RZ, RZ, RZ ;  /* 0x000000ffff7b7224 */ /* 0x000fe400078e00ff */
[----:B0-----:R-:W-:Y:S01]  /*0fc0*/  IMAD.U32 R137, RZ, RZ, UR4 ;  /* 0x00000004ff897e24 */ /* 0x001fe2000f8e00ff */
[----:B------:R-:W-:-:S04]  /*0fd0*/  SHF.R.S32.HI R136, RZ, 0x1f, R125 ;  /* 0x0000001fff887819 */ /* 0x000fc8000001147d */
[----:B------:R-:W-:Y:S02]  /*0fe0*/  IADD3 R137, R137, -0x61c88647, RZ ;  /* 0x9e3779b989897810 */ /* 0x000fe40007ffe0ff */
[----:B---3--:R-:W-:-:S13]  /*0ff0*/  ISETP.GE.AND P1, PT, R120, 0x1, PT ;  /* 0x000000017800780c */ /* 0x008fda0003f26270 */
[----:B------:R-:W-:-:S05]  /*1000*/  @P1 IADD3 R133, R120, -0x1, RZ ;  /* 0xffffffff78851810 */ /* 0x000fca0007ffe0ff */
[----:B------:R-:W-:-:S05]  /*1010*/  @P1 IMAD R133, R133, R122, RZ ;  /* 0x0000007a85851224 */ /* 0x000fca00078e02ff */
[----:B------:R-:W-:-:S04]  /*1020*/  @P1 SHF.R.S32.HI R140, RZ, 0x1f, R133 ;  /* 0x0000001fff8c1819 */ /* 0x000fc80000011485 */
[----:B------:R-:W-:Y:S02]  /*1030*/  @P1 LEA.HI R140, R140, R133, RZ, 0x2 ;  /* 0x000000858c8c1211 */ /* 0x000fe400078f10ff */
[----:B------:R-:W-:Y:S02]  /*1040*/  LEA.HI.SX32 R133, R138, R127, 0x1e ;  /* 0x0000007f8a857211 */ /* 0x000fe400078ff2ff */
[----:B------:R-:W-:-:S04]  /*1050*/  @P1 LOP3.LUT R127, R131, 0x1f, RZ, 0xc0, !PT ;  /* 0x0000001f837f1812 */ /* 0x000fc800078ec0ff */
[----:B------:R-:W-:Y:S01]  /*1060*/  @P1 LEA.HI.SX32 R123, R140, R127, 0x1e ;  /* 0x0000007f8c7b1211 */ /* 0x000fe200078ff2ff */
[----:B------:R-:W-:Y:S06]  /*1070*/  @!P0 BRA `(.L_x_28528) ;  /* 0x0000001800348947 */ /* 0x000fec0003800000 */
        /* <DEDUP_REMOVED lines=28> */
.L_x_28532:
[----:B------:R-:W-:-:S07]  /*1240*/  MOV R10, R14 ;  /* 0x0000000e000a7202 */ /* 0x000fce0000000f00 */
.L_x_28533:
[----:B------:R-:W-:Y:S05]  /*1250*/  BSYNC B3 ;  /* 0x0000000000037941 */ /* 0x000fea0003800000 */
.L_x_28531:
        /* <DEDUP_REMOVED lines=16> */
.L_x_28537:
[----:B------:R-:W-:Y:S05]  /*1360*/  BSYNC B4 ;  /* 0x0000000000047941 */ /* 0x000fea0003800000 */
.L_x_28536:
        /* <DEDUP_REMOVED lines=44> */
.L_x_28535:
[----:B------:R-:W-:Y:S05]  /*1630*/  BSYNC B3 ;  /* 0x0000000000037941 */ /* 0x000fea0003800000 */
.L_x_28534:
        /* <DEDUP_REMOVED lines=9> */
.L_x_28530:
[----:B------:R-:W-:Y:S05]  /*16d0*/  BSYNC B2 ;  /* 0x0000000000027941 */ /* 0x000fea0003800000 */
.L_x_28529:
        /* <DEDUP_REMOVED lines=18> */
.L_x_28541:
[----:B------:R-:W-:-:S07]  /*1800*/  IMAD.MOV.U32 R9, RZ, RZ, R14 ;  /* 0x000000ffff097224 */ /* 0x000fce00078e000e */
.L_x_28542:
[----:B------:R-:W-:Y:S05]  /*1810*/  BSYNC B3 ;  /* 0x0000000000037941 */ /* 0x000fea0003800000 */
.L_x_28540:
        /* <DEDUP_REMOVED lines=16> */
.L_x_28546:
[----:B------:R-:W-:Y:S05]  /*1920*/  BSYNC B4 ;  /* 0x0000000000047941 */ /* 0x000fea0003800000 */
.L_x_28545:
        /* <DEDUP_REMOVED lines=44> */
.L_x_28544:
[----:B------:R-:W-:Y:S05]  /*1bf0*/  BSYNC B3 ;  /* 0x0000000000037941 */ /* 0x000fea0003800000 */
.L_x_28543:
        /* <DEDUP_REMOVED lines=9> */
.L_x_28539:
[----:B------:R-:W-:Y:S05]  /*1c90*/  BSYNC B2 ;  /* 0x0000000000027941 */ /* 0x000fea0003800000 */
.L_x_28538:
        /* <DEDUP_REMOVED lines=18> */
.L_x_28550:
[----:B------:R-:W-:-:S07]  /*1dc0*/  IMAD.MOV.U32 R8, RZ, RZ, R14 ;  /* 0x000000ffff087224 */ /* 0x000fce00078e000e */
.L_x_28551:
[----:B------:R-:W-:Y:S05]  /*1dd0*/  BSYNC B3 ;  /* 0x0000000000037941 */ /* 0x000fea0003800000 */
.L_x_28549:
        /* <DEDUP_REMOVED lines=16> */
.L_x_28555:
[----:B------:R-:W-:Y:S05]  /*1ee0*/  BSYNC B4 ;  /* 0x0000000000047941 */ /* 0x000fea0003800000 */
.L_x_28554:
        /* <DEDUP_REMOVED lines=44> */
.L_x_28553:
[----:B------:R-:W-:Y:S05]  /*21b0*/  BSYNC B3 ;  /* 0x0000000000037941 */ /* 0x000fea0003800000 */
.L_x_28552:
        /* <DEDUP_REMOVED lines=9> */
.L_x_28548:
[----:B------:R-:W-:Y:S05]  /*2250*/  BSYNC B2 ;  /* 0x0000000000027941 */ /* 0x000fea0003800000 */
.L_x_28547:
        /* <DEDUP_REMOVED lines=18> */
.L_x_28559:
[----:B------:R-:W-:-:S07]  /*2380*/  MOV R7, R14 ;  /* 0x0000000e00077202 */ /* 0x000fce0000000f00 */
.L_x_28560:
[----:B------:R-:W-:Y:S05]  /*2390*/  BSYNC B3 ;  /* 0x0000000000037941 */ /* 0x000fea0003800000 */
.L_x_28558:
        /* <DEDUP_REMOVED lines=16> */
.L_x_28564:
[----:B------:R-:W-:Y:S05]  /*24a0*/  BSYNC B4 ;  /* 0x0000000000047941 */ /* 0x000fea0003800000 */
.L_x_28563:
        /* <DEDUP_REMOVED lines=44> */
.L_x_28562:
[----:B------:R-:W-:Y:S05]  /*2770*/  BSYNC B3 ;  /* 0x0000000000037941 */ /* 0x000fea0003800000 */
.L_x_28561:
        /* <DEDUP_REMOVED lines=9> */
.L_x_28557:
[----:B------:R-:W-:Y:S05]  /*2810*/  BSYNC B2 ;  /* 0x0000000000027941 */ /* 0x000fea0003800000 */
.L_x_28556:
        /* <DEDUP_REMOVED lines=16> */
.L_x_28566:
[----:B------:R-:W-:Y:S05]  /*2920*/  BSYNC B2 ;  /* 0x0000000000027941 */ /* 0x000fea0003800000 */
.L_x_28565:
[----:B------:R-:W-:Y:S02]  /*2930*/  VIADD R133, R133, 0x20 ;  /* 0x0000002085857836 */ /* 0x000fe40000000000 */
[----:B------:R-:W-:-:S07]  /*2940*/  VIADD R123, R123, 0x20 ;  /* 0x000000207b7b7836 */ /* 0x000fce0000000000 */
.L_x_28528:
[----:B------:R-:W-:Y:S05]  /*2950*/  BSYNC B1 ;  /* 0x0000000000017941 */ /* 0x000fea0003800000 */
.L_x_28527:
        /* <DEDUP_REMOVED lines=31> */
.L_x_28572:
[----:B------:R-:W-:-:S07]  /*2b50*/  IMAD.MOV.U32 R10, RZ, RZ, R14 ;  /* 0x000000ffff0a7224 */ /* 0x000fce00078e000e */
.L_x_28573:
[----:B------:R-:W-:Y:S05]  /*2b60*/  BSYNC B3 ;  /* 0x0000000000037941 */ /* 0x000fea0003800000 */
.L_x_28571:
        /* <DEDUP_REMOVED lines=16> */
.L_x_28577:
[----:B------:R-:W-:Y:S05]  /*2c70*/  BSYNC B4 ;  /* 0x0000000000047941 */ /* 0x000fea0003800000 */
.L_x_28576:
[----:B------:R-:W-:Y:S01]  /*2c80*/  IMAD.HI.U32 R13, R130, -0x326172a9, RZ ;  /* 0xcd9e8d57820d7827 */ /* 0x000fe200078e00ff */
        /* <DEDUP_REMOVED lines=43> */
.L_x_28575:
[----:B------:R-:W-:Y:S05]  /*2f40*/  BSYNC B3 ;  /* 0x0000000000037941 */ /* 0x000fea0003800000 */
.L_x_28574:
        /* <DEDUP_REMOVED lines=9> */
.L_x_28570:
[----:B------:R-:W-:Y:S05]  /*2fe0*/  BSYNC B2 ;  /* 0x0000000000027941 */ /* 0x000fea0003800000 */
.L_x_28569:
        /* <DEDUP_REMOVED lines=18> */
.L_x_28581:
[----:B------:R-:W-:-:S07]  /*3110*/  IMAD.MOV.U32 R9, RZ, RZ, R14 ;  /* 0x000000ffff097224 */ /* 0x000fce00078e000e */
.L_x_28582:
[----:B------:R-:W-:Y:S05]  /*3120*/  BSYNC B3 ;  /* 0x0000000000037941 */ /* 0x000fea0003800000 */
.L_x_28580:
        /* <DEDUP_REMOVED lines=16> */
.L_x_28586:
[----:B------:R-:W-:Y:S05]  /*3230*/  BSYNC B4 ;  /* 0x0000000000047941 */ /* 0x000fea0003800000 */
.L_x_28585:
        /* <DEDUP_REMOVED lines=44> */
.L_x_28584:
[----:B------:R-:W-:Y:S05]  /*3500*/  BSYNC B3 ;  /* 0x0000000000037941 */ /* 0x000fea0003800000 */
.L_x_28583:
        /* <DEDUP_REMOVED lines=9> */
.L_x_28579:
[----:B------:R-:W-:Y:S05]  /*35a0*/  BSYNC B2 ;  /* 0x0000000000027941 */ /* 0x000fea0003800000 */
.L_x_28578:
        /* <DEDUP_REMOVED lines=18> */
.L_x_28590:
[----:B------:R-:W-:-:S07]  /*36d0*/  MOV R8, R14 ;  /* 0x0000000e00087202 */ /* 0x000fce0000000f00 */
.L_x_28591:
[----:B------:R-:W-:Y:S05]  /*36e0*/  BSYNC B3 ;  /* 0x0000000000037941 */ /* 0x000fea0003800000 */
.L_x_28589:
        /* <DEDUP_REMOVED lines=16> */
.L_x_28595:
[----:B------:R-:W-:Y:S05]  /*37f0*/  BSYNC B4 ;  /* 0x0000000000047941 */ /* 0x000fea0003800000 */
.L_x_28594:
        /* <DEDUP_REMOVED lines=44> */
.L_x_28593:
[----:B------:R-:W-:Y:S05]  /*3ac0*/  BSYNC B3 ;  /* 0x0000000000037941 */ /* 0x000fea0003800000 */
.L_x_28592:
        /* <DEDUP_REMOVED lines=9> */
.L_x_28588:
[----:B------:R-:W-:Y:S05]  /*3b60*/  BSYNC B2 ;  /* 0x0000000000027941 */ /* 0x000fea0003800000 */
.L_x_28587:
        /* <DEDUP_REMOVED lines=18> */
.L_x_28599:
[----:B------:R-:W-:-:S07]  /*3c90*/  IMAD.MOV.U32 R7, RZ, RZ, R14 ;  /* 0x000000ffff077224 */ /* 0x000fce00078e000e */
.L_x_28600:
[----:B------:R-:W-:Y:S05]  /*3ca0*/  BSYNC B3 ;  /* 0x0000000000037941 */ /* 0x000fea0003800000 */
.L_x_28598:
        /* <DEDUP_REMOVED lines=16> */
.L_x_28604:
[----:B------:R-:W-:Y:S05]  /*3db0*/  BSYNC B4 ;  /* 0x0000000000047941 */ /* 0x000fea0003800000 */
.L_x_28603:
        /* <DEDUP_REMOVED lines=44> */
.L_x_28602:
[----:B------:R-:W-:Y:S05]  /*4080*/  BSYNC B3 ;  /* 0x0000000000037941 */ /* 0x000fea0003800000 */
.L_x_28601:
        /* <DEDUP_REMOVED lines=9> */
.L_x_28597:
[----:B------:R-:W-:Y:S05]  /*4120*/  BSYNC B2 ;  /* 0x0000000000027941 */ /* 0x000fea0003800000 */
.L_x_28596:
        /* <DEDUP_REMOVED lines=9> */
[----:B------:R-:W-:-:S04]  /*41c0*/  LOP3.LUT R139, R139, 0xff0000, RZ, 0xc0, !PT ;  /* 0x00ff00008b8b7812 */ /* 0x000fc800078ec0ff */
[----:B------:R-:W-:Y:S02]  /*41d0*/  LEA R138, R138, R139, 0x18 ;  /* 0x0000008b8a8a7211 */ /* 0x000fe400078ec0ff */
[----:B------:R-:W-:-:S03]  /*41e0*/  LOP3.LUT R139, R10, 0xff, RZ, 0xc0, !PT ;  /* 0x000000ff0a8b7812 */ /* 0x000fc600078ec0ff */
[----:B------:R-:W-:-:S04]  /*41f0*/  IMAD R138, R141, 0x100, R138 ;  /* 0x000001008d8a7824 */ /* 0x000fc800078e028a */
[----:B------:R-:W-:Y:S02]  /*4200*/  IMAD.IADD R139, R138, 0x1, R139 ;  /* 0x000000018a8b7824 */ /* 0x000fe400078e028b */
[----:B0-----:R-:W-:-:S05]  /*4210*/  IMAD.WIDE.U32 R134, R123, 0x4, R134 ;  /* 0x000000047b867825 */ /* 0x001fca00078e0086 */
[----:B------:R1:W-:Y:S02]  /*4220*/  STG.E desc[UR6][R134.64], R139 ;  /* 0x0000008b86007986 */ /* 0x0003e4000c101906 */
.L_x_28606:
[----:B------:R-:W-:Y:S05]  /*4230*/  BSYNC B2 ;  /* 0x0000000000027941 */ /* 0x000fea0003800000 */
.L_x_28605:
[----:B------:R-:W-:Y:S01]  /*4240*/  IADD3 R133, R133, 0x20, RZ ;  /* 0x0000002085857810 */ /* 0x000fe20007ffe0ff */
[----:B------:R-:W-:-:S07]  /*4250*/  VIADD R123, R123, 0x20 ;  /* 0x000000207b7b7836 */ /* 0x000fce0000000000 */
.L_x_28568:
[----:B------:R-:W-:Y:S05]  /*4260*/  BSYNC B1 ;  /* 0x0000000000017941 */ /* 0x000fea0003800000 */
.L_x_28567:
        /* <DEDUP_REMOVED lines=31> */
.L_x_28612:
[----:B------:R-:W-:-:S07]  /*4460*/  IMAD.MOV.U32 R10, RZ, RZ, R14 ;  /* 0x000000ffff0a7224 */ /* 0x000fce00078e000e */
.L_x_28613:
[----:B------:R-:W-:Y:S05]  /*4470*/  BSYNC B3 ;  /* 0x0000000000037941 */ /* 0x000fea0003800000 */
.L_x_28611:
        /* <DEDUP_REMOVED lines=16> */
.L_x_28617:
[----:B------:R-:W-:Y:S05]  /*4580*/  BSYNC B4 ;  /* 0x0000000000047941 */ /* 0x000fea0003800000 */
.L_x_28616:
        /* <DEDUP_REMOVED lines=44> */
.L_x_28615:
[----:B------:R-:W-:Y:S05]  /*4850*/  BSYNC B3 ;  /* 0x0000000000037941 */ /* 0x000fea0003800000 */
.L_x_28614:
        /* <DEDUP_REMOVED lines=9> */
.L_x_28610:
[----:B------:R-:W-:Y:S05]  /*48f0*/  BSYNC B2 ;  /* 0x0000000000027941 */ /* 0x000fea0003800000 */
.L_x_28609:
        /* <DEDUP_REMOVED lines=18> */
.L_x_28621:
[----:B------:R-:W-:-:S07]  /*4a20*/  MOV R9, R14 ;  /* 0x0000000e00097202 */ /* 0x000fce0000000f00 */
.L_x_28622:
[----:B------:R-:W-:Y:S05]  /*4a30*/  BSYNC B3 ;  /* 0x0000000000037941 */ /* 0x000fea0003800000 */
.L_x_28620:
        /* <DEDUP_REMOVED lines=16> */
.L_x_28626:
[----:B------:R-:W-:Y:S05]  /*4b40*/  BSYNC B4 ;  /* 0x0000000000047941 */ /* 0x000fea0003800000 */
.L_x_28625:
        /* <DEDUP_REMOVED lines=44> */
.L_x_28624:
[----:B------:R-:W-:Y:S05]  /*4e10*/  BSYNC B3 ;  /* 0x0000000000037941 */ /* 0x000fea0003800000 */
.L_x_28623:
        /* <DEDUP_REMOVED lines=9> */
.L_x_28619:
[----:B------:R-:W-:Y:S05]  /*4eb0*/  BSYNC B2 ;  /* 0x0000000000027941 */ /* 0x000fea0003800000 */
.L_x_28618:
        /* <DEDUP_REMOVED lines=18> */
.L_x_28630:
[----:B------:R-:W-:-:S07]  /*4fe0*/  IMAD.MOV.U32 R8, RZ, RZ, R14 ;  /* 0x000000ffff087224 */ /* 0x000fce00078e000e */
.L_x_28631:
[----:B------:R-:W-:Y:S05]  /*4ff0*/  BSYNC B3 ;  /* 0x0000000000037941 */ /* 0x000fea0003800000 */
.L_x_28629:
        /* <DEDUP_REMOVED lines=16> */
.L_x_28635:
[----:B------:R-:W-:Y:S05]  /*5100*/  BSYNC B4 ;  /* 0x0000000000047941 */ /* 0x000fea0003800000 */
.L_x_28634:
        /* <DEDUP_REMOVED lines=44> */
.L_x_28633:
[----:B------:R-:W-:Y:S05]  /*53d0*/  BSYNC B3 ;  /* 0x0000000000037941 */ /* 0x000fea0003800000 */
.L_x_28632:
        /* <DEDUP_REMOVED lines=9> */
.L_x_28628:
[----:B------:R-:W-:Y:S05]  /*5470*/  BSYNC B2 ;  /* 0x0000000000027941 */ /* 0x000fea0003800000 */
.L_x_28627:
        /* <DEDUP_REMOVED lines=18> */
.L_x_28639:
[----:B------:R-:W-:-:S07]  /*55a0*/  IMAD.MOV.U32 R7, RZ, RZ, R14 ;  /* 0x000000ffff077224 */ /* 0x000fce00078e000e */
.L_x_28640:
[----:B------:R-:W-:Y:S05]  /*55b0*/  BSYNC B3 ;  /* 0x0000000000037941 */ /* 0x000fea0003800000 */
.L_x_28638:
        /* <DEDUP_REMOVED lines=16> */
.L_x_28644:
[----:B------:R-:W-:Y:S05]  /*56c0*/  BSYNC B4 ;  /* 0x0000000000047941 */ /* 0x000fea0003800000 */
.L_x_28643:
        /* <DEDUP_REMOVED lines=44> */
.L_x_28642:
[----:B------:R-:W-:Y:S05]  /*5990*/  BSYNC B3 ;  /* 0x0000000000037941 */ /* 0x000fea0003800000 */
.L_x_28641:
        /* <DEDUP_REMOVED lines=9> */
.L_x_28637:
[----:B------:R-:W-:Y:S05]  /*5a30*/  BSYNC B2 ;  /* 0x0000000000027941 */ /* 0x000fea0003800000 */
.L_x_28636:
        /* <DEDUP_REMOVED lines=16> */
.L_x_28646:
[----:B------:R-:W-:Y:S05]  /*5b40*/  BSYNC B2 ;  /* 0x0000000000027941 */ /* 0x000fea0003800000 */
.L_x_28645:
[----:B------:R-:W-:Y:S01]  /*5b50*/  VIADD R133, R133, 0x20 ;  /* 0x0000002085857836 */ /* 0x000fe20000000000 */
[----:B------:R-:W-:-:S07]  /*5b60*/  IADD3 R123, R123, 0x20, RZ ;  /* 0x000000207b7b7810 */ /* 0x000fce0007ffe0ff */
.L_x_28608:
[----:B------:R-:W-:Y:S05]  /*5b70*/  BSYNC B1 ;  /* 0x0000000000017941 */ /* 0x000fea0003800000 */
.L_x_28607:
        /* <DEDUP_REMOVED lines=31> */
.L_x_28652:
[----:B------:R-:W-:-:S07]  /*5d70*/  MOV R10, R14 ;  /* 0x0000000e000a7202 */ /* 0x000fce0000000f00 */
.L_x_28653:
[----:B------:R-:W-:Y:S05]  /*5d80*/  BSYNC B3 ;  /* 0x0000000000037941 */ /* 0x000fea0003800000 */
.L_x_28651:
        /* <DEDUP_REMOVED lines=16> */
.L_x_28657:
[----:B------:R-:W-:Y:S05]  /*5e90*/  BSYNC B4 ;  /* 0x0000000000047941 */ /* 0x000fea0003800000 */
.L_x_28656:
        /* <DEDUP_REMOVED lines=44> */
.L_x_28655:
[----:B------:R-:W-:Y:S05]  /*6160*/  BSYNC B3 ;  /* 0x0000000000037941 */ /* 0x000fea0003800000 */
.L_x_28654:
        /* <DEDUP_REMOVED lines=9> */
.L_x_28650:
[----:B------:R-:W-:Y:S05]  /*6200*/  BSYNC B2 ;  /* 0x0000000000027941 */ /* 0x000fea0003800000 */
.L_x_28649:
        /* <DEDUP_REMOVED lines=18> */
.L_x_28661:
[----:B------:R-:W-:-:S07]  /*6330*/  IMAD.MOV.U32 R9, RZ, RZ, R14 ;  /* 0x000000ffff097224 */ /* 0x000fce00078e000e */
.L_x_28662:
[----:B------:R-:W-:Y:S05]  /*6340*/  BSYNC B3 ;  /* 0x0000000000037941 */ /* 0x000fea0003800000 */
.L_x_28660:
        /* <DEDUP_REMOVED lines=16> */
.L_x_28666:
[----:B------:R-:W-:Y:S05]  /*6450*/  BSYNC B4 ;  /* 0x0000000000047941 */ /* 0x000fea0003800000 */
.L_x_28665:
        /* <DEDUP_REMOVED lines=44> */
.L_x_28664:
[----:B------:R-:W-:Y:S05]  /*6720*/  BSYNC B3 ;  /* 0x0000000000037941 */ /* 0x000fea0003800000 */
.L_x_28663:
        /* <DEDUP_REMOVED lines=9> */
.L_x_28659:
[----:B------:R-:W-:Y:S05]  /*67c0*/  BSYNC B2 ;  /* 0x0000000000027941 */ /* 0x000fea0003800000 */
.L_x_28658:
        /* <DEDUP_REMOVED lines=18> */
.L_x_28670:
[----:B------:R-:W-:-:S07]  /*68f0*/  IMAD.MOV.U32 R8, RZ, RZ, R14 ;  /* 0x000000ffff087224 */ /* 0x000fce00078e000e */
.L_x_28671:
[----:B------:R-:W-:Y:S05]  /*6900*/  BSYNC B3 ;  /* 0x0000000000037941 */ /* 0x000fea0003800000 */
.L_x_28669:
        /* <DEDUP_REMOVED lines=16> */
.L_x_28675:
[----:B------:R-:W-:Y:S05]  /*6a10*/  BSYNC B4 ;  /* 0x0000000000047941 */ /* 0x000fea0003800000 */
.L_x_28674:
        /* <DEDUP_REMOVED lines=44> */
.L_x_28673:
[----:B------:R-:W-:Y:S05]  /*6ce0*/  BSYNC B3 ;  /* 0x0000000000037941 */ /* 0x000fea0003800000 */
.L_x_28672:
        /* <DEDUP_REMOVED lines=9> */
.L_x_28668:
[----:B------:R-:W-:Y:S05]  /*6d80*/  BSYNC B2 ;  /* 0x0000000000027941 */ /* 0x000fea0003800000 */
.L_x_28667:
        /* <DEDUP_REMOVED lines=18> */
.L_x_28679:
[----:B------:R-:W-:-:S07]  /*6eb0*/  MOV R7, R14 ;  /* 0x0000000e00077202 */ /* 0x000fce0000000f00 */
.L_x_28680:
[----:B------:R-:W-:Y:S05]  /*6ec0*/  BSYNC B3 ;  /* 0x0000000000037941 */ /* 0x000fea0003800000 */
.L_x_28678:
        /* <DEDUP_REMOVED lines=16> */
.L_x_28684:
[----:B------:R-:W-:Y:S05]  /*6fd0*/  BSYNC B4 ;  /* 0x0000000000047941 */ /* 0x000fea0003800000 */
.L_x_28683:
        /* <DEDUP_REMOVED lines=44> */
.L_x_28682:
[----:B------:R-:W-:Y:S05]  /*72a0*/  BSYNC B3 ;  /* 0x0000000000037941 */ /* 0x000fea0003800000 */
.L_x_28681:
        /* <DEDUP_REMOVED lines=9> */
.L_x_28677:
[----:B------:R-:W-:Y:S05]  /*7340*/  BSYNC B2 ;  /* 0x0000000000027941 */ /* 0x000fea0003800000 */
.L_x_28676:
        /* <DEDUP_REMOVED lines=16> */
.L_x_28686:
[----:B------:R-:W-:Y:S05]  /*7450*/  BSYNC B2 ;  /* 0x0000000000027941 */ /* 0x000fea0003800000 */
.L_x_28685:
[----:B------:R-:W-:Y:S02]  /*7460*/  VIADD R133, R133, 0x20 ;  /* 0x0000002085857836 */ /* 0x000fe40000000000 */
[----:B------:R-:W-:-:S07]  /*7470*/  VIADD R123, R123, 0x20 ;  /* 0x000000207b7b7836 */ /* 0x000fce0000000000 */
.L_x_28648:
[----:B------:R-:W-:Y:S05]  /*7480*/  BSYNC B1 ;  /* 0x0000000000017941 */ /* 0x000fea0003800000 */
.L_x_28647:
        /* <DEDUP_REMOVED lines=31> */
.L_x_28692:
[----:B------:R-:W-:-:S07]  /*7680*/  IMAD.MOV.U32 R10, RZ, RZ, R14 ;  /* 0x000000ffff0a7224 */ /* 0x000fce00078e000e */
.L_x_28693:
[----:B------:R-:W-:Y:S05]  /*7690*/  BSYNC B3 ;  /* 0x0000000000037941 */ /* 0x000fea0003800000 */
.L_x_28691:
        /* <DEDUP_REMOVED lines=16> */
.L_x_28697:
[----:B------:R-:W-:Y:S05]  /*77a0*/  BSYNC B4 ;  /* 0x0000000000047941 */ /* 0x000fea0003800000 */
.L_x_28696:
        /* <DEDUP_REMOVED lines=44> */
.L_x_28695:
[----:B------:R-:W-:Y:S05]  /*7a70*/  BSYNC B3 ;  /* 0x0000000000037941 */ /* 0x000fea0003800000 */
.L_x_28694:
        /* <DEDUP_REMOVED lines=9> */
.L_x_28690:
[----:B------:R-:W-:Y:S05]  /*7b10*/  BSYNC B2 ;  /* 0x0000000000027941 */ /* 0x000fea0003800000 */
.L_x_28689:
        /* <DEDUP_REMOVED lines=18> */
.L_x_28701:
[----:B------:R-:W-:-:S07]  /*7c40*/  IMAD.MOV.U32 R9, RZ, RZ, R14 ;  /* 0x000000ffff097224 */ /* 0x000fce00078e000e */
.L_x_28702:
[----:B------:R-:W-:Y:S05]  /*7c50*/  BSYNC B3 ;  /* 0x0000000000037941 */ /* 0x000fea0003800000 */
.L_x_28700:
        /* <DEDUP_REMOVED lines=16> */
.L_x_28706:
[----:B------:R-:W-:Y:S05]  /*7d60*/  BSYNC B4 ;  /* 0x0000000000047941 */ /* 0x000fea0003800000 */
.L_x_28705:
        /* <DEDUP_REMOVED lines=44> */
.L_x_28704:
[----:B------:R-:W-:Y:S05]  /*8030*/  BSYNC B3 ;  /* 0x0000000000037941 */ /* 0x000fea0003800000 */
.L_x_28703:
        /* <DEDUP_REMOVED lines=9> */
.L_x_28699:
[----:B------:R-:W-:Y:S05]  /*80d0*/  BSYNC B2 ;  /* 0x0000000000027941 */ /* 0x000fea0003800000 */
.L_x_28698:
        /* <DEDUP_REMOVED lines=18> */
.L_x_28710:
[----:B------:R-:W-:-:S07]  /*8200*/  MOV R8, R14 ;  /* 0x0000000e00087202 */ /* 0x000fce0000000f00 */
.L_x_28711:
[----:B------:R-:W-:Y:S05]  /*8210*/  BSYNC B3 ;  /* 0x0000000000037941 */ /* 0x000fea0003800000 */
.L_x_28709:
        /* <DEDUP_REMOVED lines=16> */
.L_x_28715:
[----:B------:R-:W-:Y:S05]  /*8320*/  BSYNC B4 ;  /* 0x0000000000047941 */ /* 0x000fea0003800000 */
.L_x_28714:
        /* <DEDUP_REMOVED lines=41> */
[----:B------:R-:W-:Y:S01]  /*85c0*/  HFMA2.MMA R138, -RZ, RZ, 0, 0 ;  /* 0x00000000ff8a7435 */ /* 0x000fe200000001ff */
[----:B------:R-:W-:Y:S01]  /*85d0*/  LOP3.LUT R15, R107, UR28, R12, 0x96, !PT ;  /* 0x0000001c6b0f7c12 */ /* 0x000fe2000f8e960c */
[----:B------:R-:W-:-:S09]  /*85e0*/  IMAD.MOV.U32 R12, RZ, RZ, R106 ;  /* 0x000000ffff0c7224 */ /* 0x000fd200078e006a */
.L_x_28713:
[----:B------:R-:W-:Y:S05]  /*85f0*/  BSYNC B3 ;  /* 0x0000000000037941 */ /* 0x000fea0003800000 */
.L_x_28712:
        /* <DEDUP_REMOVED lines=9> */
.L_x_28708:
[----:B------:R-:W-:Y:S05]  /*8690*/  BSYNC B2 ;  /* 0x0000000000027941 */ /* 0x000fea0003800000 */
.L_x_28707:
        /* <DEDUP_REMOVED lines=18> */
.L_x_28719:
[----:B------:R-:W-:-:S07]  /*87c0*/  IMAD.MOV.U32 R7, RZ, RZ, R14 ;  /* 0x000000ffff077224 */ /* 0x000fce00078e000e */
.L_x_28720:
[----:B------:R-:W-:Y:S05]  /*87d0*/  BSYNC B3 ;  /* 0x0000000000037941 */ /* 0x000fea0003800000 */
.L_x_28718:
        /* <DEDUP_REMOVED lines=16> */
.L_x_28724:
[----:B------:R-:W-:Y:S05]  /*88e0*/  BSYNC B4 ;  /* 0x0000000000047941 */ /* 0x000fea0003800000 */
.L_x_28723:
        /* <DEDUP_REMOVED lines=44> */
.L_x_28722:
[----:B------:R-:W-:Y:S05]  /*8bb0*/  BSYNC B3 ;  /* 0x0000000000037941 */ /* 0x000fea0003800000 */
.L_x_28721:
        /* <DEDUP_REMOVED lines=9> */
.L_x_28717:
[----:B------:R-:W-:Y:S05]  /*8c50*/  BSYNC B2 ;  /* 0x0000000000027941 */ /* 0x000fea0003800000 */
.L_x_28716:
        /* <DEDUP_REMOVED lines=16> */
.L_x_28726:
[----:B------:R-:W-:Y:S05]  /*8d60*/  BSYNC B2 ;  /* 0x0000000000027941 */ /* 0x000fea0003800000 */
.L_x_28725:
[----:B------:R-:W-:Y:S01]  /*8d70*/  VIADD R133, R133, 0x20 ;  /* 0x0000002085857836 */ /* 0x000fe20000000000 */
[----:B------:R-:W-:-:S07]  /*8d80*/  IADD3 R123, R123, 0x20, RZ ;  /* 0x000000207b7b7810 */ /* 0x000fce0007ffe0ff */
.L_x_28688:
[----:B------:R-:W-:Y:S05]  /*8d90*/  BSYNC B1 ;  /* 0x0000000000017941 */ /* 0x000fea0003800000 */
.L_x_28687:
        /* <DEDUP_REMOVED lines=31> */
.L_x_28732:
[----:B------:R-:W-:-:S07]  /*8f90*/  MOV R10, R14 ;  /* 0x0000000e000a7202 */ /* 0x000fce0000000f00 */
.L_x_28733:
[----:B------:R-:W-:Y:S05]  /*8fa0*/  BSYNC B3 ;  /* 0x0000000000037941 */ /* 0x000fea0003800000 */
.L_x_28731:
        /* <DEDUP_REMOVED lines=16> */
.L_x_28737:
[----:B------:R-:W-:Y:S05]  /*90b0*/  BSYNC B4 ;  /* 0x0000000000047941 */ /* 0x000fea0003800000 */
.L_x_28736:
        /* <DEDUP_REMOVED lines=44> */
.L_x_28735:
[----:B------:R-:W-:Y:S05]  /*9380*/  BSYNC B3 ;  /* 0x0000000000037941 */ /* 0x000fea0003800000 */
.L_x_28734:
        /* <DEDUP_REMOVED lines=9> */
.L_x_28730:
[----:B------:R-:W-:Y:S05]  /*9420*/  BSYNC B2 ;  /* 0x0000000000027941 */ /* 0x000fea0003800000 */
.L_x_28729:
        /* <DEDUP_REMOVED lines=18> */
.L_x_28741:
[----:B------:R-:W-:-:S07]  /*9550*/  IMAD.MOV.U32 R9, RZ, RZ, R14 ;  /* 0x000000ffff097224 */ /* 0x000fce00078e000e */
.L_x_28742:
[----:B------:R-:W-:Y:S05]  /*9560*/  BSYNC B3 ;  /* 0x0000000000037941 */ /* 0x000fea0003800000 */
.L_x_28740:
        /* <DEDUP_REMOVED lines=16> */
.L_x_28746:
[----:B------:R-:W-:Y:S05]  /*9670*/  BSYNC B4 ;  /* 0x0000000000047941 */ /* 0x000fea0003800000 */
.L_x_28745:
        /* <DEDUP_REMOVED lines=44> */
.L_x_28744:
[----:B------:R-:W-:Y:S05]  /*9940*/  BSYNC B3 ;  /* 0x0000000000037941 */ /* 0x000fea0003800000 */
.L_x_28743:
        /* <DEDUP_REMOVED lines=9> */
.L_x_28739:
[----:B------:R-:W-:Y:S05]  /*99e0*/  BSYNC B2 ;  /* 0x0000000000027941 */ /* 0x000fea0003800000 */
.L_x_28738:
        /* <DEDUP_REMOVED lines=18> */
.L_x_28750:
[----:B------:R-:W-:-:S07]  /*9b10*/  MOV R8, R14 ;  /* 0x0000000e00087202 */ /* 0x000fce0000000f00 */
.L_x_28751:
[----:B------:R-:W-:Y:S05]  /*9b20*/  BSYNC B3 ;  /* 0x0000000000037941 */ /* 0x000fea0003800000 */
.L_x_28749:
        /* <DEDUP_REMOVED lines=16> */
.L_x_28755:
[----:B------:R-:W-:Y:S05]  /*9c30*/  BSYNC B4 ;  /* 0x0000000000047941 */ /* 0x000fea0003800000 */
.L_x_28754:
        /* <DEDUP_REMOVED lines=44> */
.L_x_28753:
[----:B------:R-:W-:Y:S05]  /*9f00*/  BSYNC B3 ;  /* 0x0000000000037941 */ /* 0x000fea0003800000 */
.L_x_28752:
        /* <DEDUP_REMOVED lines=9> */
.L_x_28748:
[----:B------:R-:W-:Y:S05]  /*9fa0*/  BSYNC B2 ;  /* 0x0000000000027941 */ /* 0x000fea0003800000 */
.L_x_28747:
        /* <DEDUP_REMOVED lines=18> */
.L_x_28759:
[----:B------:R-:W-:-:S07]  /*a0d0*/  IMAD.MOV.U32 R7, RZ, RZ, R14 ;  /* 0x000000ffff077224 */ /* 0x000fce00078e000e */
.L_x_28760:
[----:B------:R-:W-:Y:S05]  /*a0e0*/  BSYNC B3 ;  /* 0x0000000000037941 */ /* 0x000fea0003800000 */
.L_x_28758:
        /* <DEDUP_REMOVED lines=16> */
.L_x_28764:
[----:B------:R-:W-:Y:S05]  /*a1f0*/  BSYNC B4 ;  /* 0x0000000000047941 */ /* 0x000fea0003800000 */
.L_x_28763:
        /* <DEDUP_REMOVED lines=44> */
.L_x_28762:
[----:B------:R-:W-:Y:S05]  /*a4c0*/  BSYNC B3 ;  /* 0x0000000000037941 */ /* 0x000fea0003800000 */
.L_x_28761:
        /* <DEDUP_REMOVED lines=9> */
.L_x_28757:
[----:B------:R-:W-:Y:S05]  /*a560*/  BSYNC B2 ;  /* 0x0000000000027941 */ /* 0x000fea0003800000 */
.L_x_28756:
        /* <DEDUP_REMOVED lines=16> */
.L_x_28766:
[----:B------:R-:W-:Y:S05]  /*a670*/  BSYNC B2 ;  /* 0x0000000000027941 */ /* 0x000fea0003800000 */
.L_x_28765:
[----:B------:R-:W-:Y:S01]  /*a680*/  VIADD R133, R133, 0x20 ;  /* 0x0000002085857836 */ /* 0x000fe20000000000 */
[----:B------:R-:W-:-:S07]  /*a690*/  IADD3 R123, R123, 0x20, RZ ;  /* 0x000000207b7b7810 */ /* 0x000fce0007ffe0ff */
.L_x_28728:
[----:B------:R-:W-:Y:S05]  /*a6a0*/  BSYNC B1 ;  /* 0x0000000000017941 */ /* 0x000fea0003800000 */
.L_x_28727:
        /* <DEDUP_REMOVED lines=31> */
.L_x_28772:
[----:B------:R-:W-:-:S07]  /*a8a0*/  MOV R10, R14 ;  /* 0x0000000e000a7202 */ /* 0x000fce0000000f00 */
.L_x_28773:
[----:B------:R-:W-:Y:S05]  /*a8b0*/  BSYNC B3 ;  /* 0x0000000000037941 */ /* 0x000fea0003800000 */
.L_x_28771:
        /* <DEDUP_REMOVED lines=16> */
.L_x_28777:
[----:B------:R-:W-:Y:S05]  /*a9c0*/  BSYNC B4 ;  /* 0x0000000000047941 */ /* 0x000fea0003800000 */
.L_x_28776:
        /* <DEDUP_REMOVED lines=44> */
.L_x_28775:
[----:B------:R-:W-:Y:S05]  /*ac90*/  BSYNC B3 ;  /* 0x0000000000037941 */ /* 0x000fea0003800000 */
.L_x_28774:
        /* <DEDUP_REMOVED lines=9> */
.L_x_28770:
[----:B------:R-:W-:Y:S05]  /*ad30*/  BSYNC B2 ;  /* 0x0000000000027941 */ /* 0x000fea0003800000 */
.L_x_28769:
        /* <DEDUP_REMOVED lines=18> */
.L_x_28781:
[----:B------:R-:W-:-:S07]  /*ae60*/  IMAD.MOV.U32 R9, RZ, RZ, R14 ;  /* 0x000000ffff097224 */ /* 0x000fce00078e000e */
.L_x_28782:
[----:B------:R-:W-:Y:S05]  /*ae70*/  BSYNC B3 ;  /* 0x0000000000037941 */ /* 0x000fea0003800000 */
.L_x_28780:
        /* <DEDUP_REMOVED lines=16> */
.L_x_28786:
[----:B------:R-:W-:Y:S05]  /*af80*/  BSYNC B4 ;  /* 0x0000000000047941 */ /* 0x000fea0003800000 */
.L_x_28785:
        /* <DEDUP_REMOVED lines=44> */
.L_x_28784:
[----:B------:R-:W-:Y:S05]  /*b250*/  BSYNC B3 ;  /* 0x0000000000037941 */ /* 0x000fea0003800000 */
.L_x_28783:
        /* <DEDUP_REMOVED lines=9> */
.L_x_28779:
[----:B------:R-:W-:Y:S05]  /*b2f0*/  BSYNC B2 ;  /* 0x0000000000027941 */ /* 0x000fea0003800000 */
.L_x_28778:
        /* <DEDUP_REMOVED lines=18> */
.L_x_28790:
[----:B------:R-:W-:-:S07]  /*b420*/  MOV R8, R14 ;  /* 0x0000000e00087202 */ /* 0x000fce0000000f00 */
.L_x_28791:
[----:B------:R-:W-:Y:S05]  /*b430*/  BSYNC B3 ;  /* 0x0000000000037941 */ /* 0x000fea0003800000 */
.L_x_28789:
        /* <DEDUP_REMOVED lines=16> */
.L_x_28795:
[----:B------:R-:W-:Y:S05]  /*b540*/  BSYNC B4 ;  /* 0x0000000000047941 */ /* 0x000fea0003800000 */
.L_x_28794:
        /* <DEDUP_REMOVED lines=44> */
.L_x_28793:
[----:B------:R-:W-:Y:S05]  /*b810*/  BSYNC B3 ;  /* 0x0000000000037941 */ /* 0x000fea0003800000 */
.L_x_28792:
        /* <DEDUP_REMOVED lines=9> */
.L_x_28788:
[----:B------:R-:W-:Y:S05]  /*b8b0*/  BSYNC B2 ;  /* 0x0000000000027941 */ /* 0x000fea0003800000 */
.L_x_28787:
        /* <DEDUP_REMOVED lines=18> */
.L_x_28799:
[----:B------:R-:W-:-:S07]  /*b9e0*/  IMAD.MOV.U32 R7, RZ, RZ, R14 ;  /* 0x000000ffff077224 */ /* 0x000fce00078e000e */
.L_x_28800:
[----:B------:R-:W-:Y:S05]  /*b9f0*/  BSYNC B3 ;  /* 0x0000000000037941 */ /* 0x000fea0003800000 */
.L_x_28798:
        /* <DEDUP_REMOVED lines=16> */
.L_x_28804:
[----:B------:R-:W-:Y:S05]  /*bb00*/  BSYNC B4 ;  /* 0x0000000000047941 */ /* 0x000fea0003800000 */
.L_x_28803:
        /* <DEDUP_REMOVED lines=44> */
.L_x_28802:
[----:B------:R-:W-:Y:S05]  /*bdd0*/  BSYNC B3 ;  /* 0x0000000000037941 */ /* 0x000fea0003800000 */
.L_x_28801:
        /* <DEDUP_REMOVED lines=9> */
.L_x_28797:
[----:B------:R-:W-:Y:S05]  /*be70*/  BSYNC B2 ;  /* 0x0000000000027941 */ /* 0x000fea0003800000 */
.L_x_28796:
        /* <DEDUP_REMOVED lines=16> */
.L_x_28806:
[----:B------:R-:W-:Y:S05]  /*bf80*/  BSYNC B2 ;  /* 0x0000000000027941 */ /* 0x000fea0003800000 */
.L_x_28805:
[----:B------:R-:W-:Y:S01]  /*bf90*/  VIADD R133, R133, 0x20 ;  /* 0x0000002085857836 */ /* 0x000fe20000000000 */
[----:B------:R-:W-:-:S07]  /*bfa0*/  IADD3 R123, R123, 0x20, RZ ;  /* 0x000000207b7b7810 */ /* 0x000fce0007ffe0ff */
.L_x_28768:
[----:B------:R-:W-:Y:S05]  /*bfb0*/  BSYNC B1 ;  /* 0x0000000000017941 */ /* 0x000fea0003800000 */
.L_x_28767:
        /* <DEDUP_REMOVED lines=31> */
.L_x_28812:
[----:B------:R-:W-:-:S07]  /*c1b0*/  MOV R10, R14 ;  /* 0x0000000e000a7202 */ /* 0x000fce0000000f00 */
.L_x_28813:
[----:B------:R-:W-:Y:S05]  /*c1c0*/  BSYNC B3 ;  /* 0x0000000000037941 */ /* 0x000fea0003800000 */
.L_x_28811:
        /* <DEDUP_REMOVED lines=16> */
.L_x_28817:
[----:B------:R-:W-:Y:S05]  /*c2d0*/  BSYNC B4 ;  /* 0x0000000000047941 */ /* 0x000fea0003800000 */
.L_x_28816:
        /* <DEDUP_REMOVED lines=43> */
.L_x_28815:
[----:B------:R-:W-:Y:S05]  /*c590*/  BSYNC B3 ;  /* 0x0000000000037941 */ /* 0x000fea0003800000 */
.L_x_28814:
        /* <DEDUP_REMOVED lines=9> */
.L_x_28810:
[----:B------:R-:W-:Y:S05]  /*c630*/  BSYNC B2 ;  /* 0x0000000000027941 */ /* 0x000fea0003800000 */
.L_x_28809:
        /* <DEDUP_REMOVED lines=18> */
.L_x_28821:
[----:B------:R-:W-:-:S07]  /*c760*/  MOV R9, R14 ;  /* 0x0000000e00097202 */ /* 0x000fce0000000f00 */
.L_x_28822:
[----:B------:R-:W-:Y:S05]  /*c770*/  BSYNC B3 ;  /* 0x0000000000037941 */ /* 0x000fea0003800000 */
.L_x_28820:
        /* <DEDUP_REMOVED lines=16> */
.L_x_28826:
[----:B------:R-:W-:Y:S05]  /*c880*/  BSYNC B4 ;  /* 0x0000000000047941 */ /* 0x000fea0003800000 */
.L_x_28825:
        /* <DEDUP_REMOVED lines=44> */
.L_x_28824:
[----:B------:R-:W-:Y:S05]  /*cb50*/  BSYNC B3 ;  /* 0x0000000000037941 */ /* 0x000fea0003800000 */
.L_x_28823:
        /* <DEDUP_REMOVED lines=9> */
.L_x_28819:
[----:B------:R-:W-:Y:S05]  /*cbf0*/  BSYNC B2 ;  /* 0x0000000000027941 */ /* 0x000fea0003800000 */
.L_x_28818:
        /* <DEDUP_REMOVED lines=18> */
.L_x_28830:
[----:B------:R-:W-:-:S07]  /*cd20*/  IMAD.MOV.U32 R8, RZ, RZ, R14 ;  /* 0x000000ffff087224 */ /* 0x000fce00078e000e */
.L_x_28831:
[----:B------:R-:W-:Y:S05]  /*cd30*/  BSYNC B3 ;  /* 0x0000000000037941 */ /* 0x000fea0003800000 */
.L_x_28829:
        /* <DEDUP_REMOVED lines=16> */
.L_x_28835:
[----:B------:R-:W-:Y:S05]  /*ce40*/  BSYNC B4 ;  /* 0x0000000000047941 */ /* 0x000fea0003800000 */
.L_x_28834:
        /* <DEDUP_REMOVED lines=44> */
.L_x_28833:
[----:B------:R-:W-:Y:S05]  /*d110*/  BSYNC B3 ;  /* 0x0000000000037941 */ /* 0x000fea0003800000 */
.L_x_28832:
        /* <DEDUP_REMOVED lines=9> */
.L_x_28828:
[----:B------:R-:W-:Y:S05]  /*d1b0*/  BSYNC B2 ;  /* 0x0000000000027941 */ /* 0x000fea0003800000 */
.L_x_28827:
        /* <DEDUP_REMOVED lines=18> */
.L_x_28839:
[----:B------:R-:W-:-:S07]  /*d2e0*/  MOV R7, R14 ;  /* 0x0000000e00077202 */ /* 0x000fce0000000f00 */
.L_x_28840:
[----:B------:R-:W-:Y:S05]  /*d2f0*/  BSYNC B3 ;  /* 0x0000000000037941 */ /* 0x000fea0003800000 */
.L_x_28838:
        /* <DEDUP_REMOVED lines=16> */
.L_x_28844:
[----:B------:R-:W-:Y:S05]  /*d400*/  BSYNC B4 ;  /* 0x0000000000047941 */ /* 0x000fea0003800000 */
.L_x_28843:
        /* <DEDUP_REMOVED lines=43> */
.L_x_28842:
[----:B------:R-:W-:Y:S05]  /*d6c0*/  BSYNC B3 ;  /* 0x0000000000037941 */ /* 0x000fea0003800000 */
.L_x_28841:
        /* <DEDUP_REMOVED lines=9> */
.L_x_28837:
[----:B------:R-:W-:Y:S05]  /*d760*/  BSYNC B2 ;  /* 0x0000000000027941 */ /* 0x000fea0003800000 */
.L_x_28836:
[----:B------:R-:W0:Y:S02]  /*d770*/  LDC.64 R134, c[0x0][0x238] ;  /* 0x00008e00ff867b82 */ /* 0x000e240000000a00 */
[----:B0-----:R-:W-:-:S05]  /*d780*/  IMAD.WIDE.U32 R134, R133, 0x10, R134 ;  /* 0x0000001085867825 */ /* 0x001fca00078e0086 */
[----:B------:R2:W-:Y:S01]  /*d790*/  STG.E.128 desc[UR6][R134.64], R116 ;  /* 0x0000007486007986 */ /* 0x0005e2000c101d06 */
[----:B------:R-:W-:Y:S05]  /*d7a0*/  @!P1 BRA `(.L_x_28808) ;  /* 0x00000000002c9947 */ /* 0x000fea0003800000 */
[----:B--2---:R-:W0:Y:S01]  /*d7b0*/  LDC.64 R134, c[0x0][0x240] ;  /* 0x00009000ff867b82 */ /* 0x004e220000000a00 */
        /* <DEDUP_REMOVED lines=10> */
.L_x_28808:
[----:B------:R-:W-:Y:S05]  /*d860*/  BSYNC B1 ;  /* 0x0000000000017941 */ /* 0x000fea0003800000 */
.L_x_28807:
[----:B------:R-:W-:Y:S01]  /*d870*/  FADD.FTZ R120, RZ, R84 ;  /* 0x00000054ff787221 */ /* 0x000fe20000010000 */
[C---:B------:R-:W-:Y:S01]  /*d880*/  ISETP.GT.U32.AND P1, PT, R126.reuse, 0x3f, PT ;  /* 0x0000003f7e00780c */ /* 0x040fe20003f24070 */
[----:B------:R-:W-:Y:S01]  /*d890*/  UMOV UR29, 0xffffffff ;  /* 0xffffffff001d7882 */ /* 0x000fe20000000000 */
[C---:B------:R-:W-:Y:S01]  /*d8a0*/  ISETP.GT.U32.AND P2, PT, R126.reuse, 0x9f, PT ;  /* 0x0000009f7e00780c */ /* 0x040fe20003f44070 */
[----:B------:R-:W-:Y:S01]  /*d8b0*/  FADD.FTZ R123, R85, R120 ;  /* 0x00000078557b7221 */ /* 0x000fe20000010000 */
[----:B0123--:R-:W-:Y:S02]  /*d8c0*/  P2R R134, PR, RZ, 0x2 ;  /* 0x00000002ff867803 */ /* 0x00ffe40000000000 */
        /* <DEDUP_REMOVED lines=130> */
.L_x_28874:
[----:B------:R-:W-:Y:S01]  /*e0f0*/  LOP3.LUT P2, RZ, R131, 0x1f, RZ, 0xc0, !PT ;  /* 0x0000001f83ff7812 */ /* 0x000fe2000784c0ff */
[----:B------:R-:W-:Y:S01]  /*e100*/  FMUL.FTZ R120, R137, R137 ;  /* 0x0000008989787220 */ /* 0x000fe20000410000 */
[----:B------:R-:W-:Y:S01]  /*e110*/  PLOP3.LUT P1, PT, PT, PT, UP0, 0x40, 0x0 ;  /* 0x000000000000781c */ /* 0x000fe20003f2e808 */
[----:B01----:R-:W-:Y:S01]  /*e120*/  FADD.FTZ R140, R140, R141 ;  /* 0x0000008d8c8c7221 */ /* 0x003fe20000010000 */
[----:B------:R-:W-:Y:S02]  /*e130*/  BSSY B1, `(.L_x_28846) ;  /* 0x00000b3000017945 */ /* 0x000fe40003800000 */
[----:B------:R-:W-:Y:S01]  /*e140*/  FSEL R120, R120, RZ, !P1 ;  /* 0x000000ff78787208 */ /* 0x000fe20004800000 */
[----:B------:R-:W-:-:S04]  /*e150*/  FFMA.FTZ R123, R140, R123, UR9 ;  /* 0x000000098c7b7e23 */ /* 0x000fc8000801007b */
[----:B------:R-:W-:Y:S02]  /*e160*/  FADD.FTZ R120, R123, R120 ;  /* 0x000000787b787221 */ /* 0x000fe40000010000 */
[----:B------:R-:W0:Y:S02]  /*e170*/  @!P2 LDC.64 R134, c[0x0][0x250] ;  /* 0x00009400ff86ab82 */ /* 0x000e240000000a00 */
[----:B------:R-:W1:Y:S06]  /*e180*/  MUFU.RSQ R133, R120 ;  /* 0x0000007800857308 */ /* 0x000e6c0000001400 */
[----:B------:R-:W2:Y:S01]  /*e190*/  @!P2 LDC.64 R138, c[0x0][0x258] ;  /* 0x00009600ff8aab82 */ /* 0x000ea20000000a00 */
[----:B0-----:R-:W-:-:S04]  /*e1a0*/  @!P2 LEA R134, P1, R125, R134, 0x2 ;  /* 0x000000867d86a211 */ /* 0x001fc800078210ff */
[C---:B------:R-:W-:Y:S02]  /*e1b0*/  @!P2 LEA.HI.X R135, R125.reuse, R135, R136, 0x2, P1 ;  /* 0x000000877d87a211 */ /* 0x040fe400008f1488 */
[----:B--2---:R-:W-:-:S03]  /*e1c0*/  @!P2 LEA R138, P1, R125, R138, 0x2 ;  /* 0x0000008a7d8aa211 */ /* 0x004fc600078210ff */
[----:B------:R0:W-:Y:S01]  /*e1d0*/  @!P2 STG.E desc[UR6][R134.64], R137 ;  /* 0x000000898600a986 */ /* 0x0001e2000c101906 */
[----:B------:R-:W-:Y:S02]  /*e1e0*/  @!P2 LEA.HI.X R139, R125, R139, R136, 0x2, P1 ;  /* 0x0000008b7d8ba211 */ /* 0x000fe400008f1488 */
[----:B-----5:R-:W-:-:S03]  /*e1f0*/  ISETP.GE.AND P1, PT, R121, 0x1, PT ;  /* 0x000000017900780c */ /* 0x020fc60003f26270 */
[----:B-1----:R0:W-:Y:S10]  /*e200*/  @!P2 STG.E desc[UR6][R138.64], R133 ;  /* 0x000000858a00a986 */ /* 0x0021f4000c101906 */
        /* <DEDUP_REMOVED lines=27> */
.L_x_28849:
[----:B------:R-:W-:Y:S05]  /*e3c0*/  BSYNC B2 ;  /* 0x0000000000027941 */ /* 0x000fea0003800000 */
.L_x_28848:
        /* <DEDUP_REMOVED lines=19> */
.L_x_28851:
[----:B------:R-:W-:Y:S05]  /*e500*/  BSYNC B2 ;  /* 0x0000000000027941 */ /* 0x000fea0003800000 */
.L_x_28850:
        /* <DEDUP_REMOVED lines=19> */
.L_x_28853:
[----:B------:R-:W-:Y:S05]  /*e640*/  BSYNC B2 ;  /* 0x0000000000027941 */ /* 0x000fea0003800000 */
.L_x_28852:
        /* <DEDUP_REMOVED lines=19> */
.L_x_28855:
[----:B------:R-:W-:Y:S05]  /*e780*/  BSYNC B2 ;  /* 0x0000000000027941 */ /* 0x000fea0003800000 */
.L_x_28854:
        /* <DEDUP_REMOVED lines=19> */
.L_x_28857:
[----:B------:R-:W-:Y:S05]  /*e8c0*/  BSYNC B2 ;  /* 0x0000000000027941 */ /* 0x000fea0003800000 */
.L_x_28856:
        /* <DEDUP_REMOVED lines=19> */
.L_x_28859:
[----:B------:R-:W-:Y:S05]  /*ea00*/  BSYNC B2 ;  /* 0x0000000000027941 */ /* 0x000fea0003800000 */
.L_x_28858:
        /* <DEDUP_REMOVED lines=19> */
.L_x_28861:
[----:B------:R-:W-:Y:S05]  /*eb40*/  BSYNC B2 ;  /* 0x0000000000027941 */ /* 0x000fea0003800000 */
.L_x_28860:
        /* <DEDUP_REMOVED lines=17> */
.L_x_28847:
[----:B------:R-:W-:Y:S05]  /*ec60*/  BSYNC B1 ;  /* 0x0000000000017941 */ /* 0x000fea0003800000 */
.L_x_28846:
[----:B01234-:R-:W0:Y:S02]  /*ec70*/  LDC.64 R120, c[0x0][0x210] ;  /* 0x00008400ff787b82 */ /* 0x01fe240000000a00 */
[----:B0-----:R-:W-:-:S05]  /*ec80*/  IMAD R125, R120, 0x4, R125 ;  /* 0x00000004787d7824 */ /* 0x001fca00078e027d */
[----:B------:R-:W-:-:S13]  /*ec90*/  ISETP.GE.AND P1, PT, R125, R121, PT ;  /* 0x000000797d00720c */ /* 0x000fda0003f26270 */
[----:B------:R-:W-:Y:S05]  /*eca0*/  @!P1 BRA `(.L_x_28862) ;  /* 0xffffff2000949947 */ /* 0x000fea000383ffff */
[----:B------:R-:W-:Y:S05]  /*ecb0*/  BSYNC B0 ;  /* 0x0000000000007941 */ /* 0x000fea0003800000 */
.L_x_28526:
[----:B------:R-:W-:Y:S05]  /*ecc0*/  EXIT ;  /* 0x000000000000794d */ /* 0x000fea0003800000 */
.L_x_28845:
        /* <DEDUP_REMOVED lines=8> */
.L_x_28864:
[----:B------:R-:W-:Y:S05]  /*ed50*/  BSYNC B1 ;  /* 0x0000000000017941 */ /* 0x000fea0003800000 */
.L_x_28863:
[----:B------:R-:W-:Y:S01]  /*ed60*/  MOV R120, R141 ;  /* 0x0000008d00787202 */ /* 0x000fe20000000f00 */
[----:B------:R-:W-:Y:S01]  /*ed70*/  HFMA2.MMA R144, -RZ, RZ, 0, 1.1920928955078125e-07 ;  /* 0x00000002ff907435 */ /* 0x000fe200000001ff */
[----:B------:R-:W-:Y:S01]  /*ed80*/  P2R R140, PR, RZ, 0x20 ;  /* 0x00000020ff8c7803 */ /* 0x000fe20000000000 */
[----:B------:R-:W-:Y:S01]  /*ed90*/  IMAD.MOV.U32 R145, RZ, RZ, 0x1f ;  /* 0x0000001fff917424 */ /* 0x000fe200078e00ff */
[----:B------:R-:W-:Y:S01]  /*eda0*/  ISETP.NE.AND P5, PT, R134, RZ, PT ;  /* 0x000000ff8600720c */ /* 0x000fe20003fa5270 */
[----:B------:R-:W-:Y:S01]  /*edb0*/  FADD.FTZ R134, R133, R120 ;  /* 0x0000007885867221 */ /* 0x000fe20000010000 */
[----:B------:R-:W-:-:S03]  /*edc0*/  MOV R142, 0xffffffff ;  /* 0xffffffff008e7802 */ /* 0x000fc60000000f00 */
[----:B------:R-:W-:-:S08]  /*edd0*/  IMAD.MOV.U32 R143, RZ, RZ, R134 ;  /* 0x000000ffff8f7224 */ /* 0x000fd000078e0086 */
[----:B------:R-:W-:Y:S05]  /*ede0*/  WARPSYNC.COLLECTIVE R142, `(.L_x_28865) ;  /* 0x000000008e087348 */ /* 0x000fea0003c00000 */
[----:B------:R0:W1:Y:S02]  /*edf0*/  SHFL.BFLY P6, R141, R143, R144, R145 ;  /* 0x0c0000908f8d7389 */ /* 0x00006400000c0091 */
[----:B01----:R-:W-:Y:S01]  /*ee00*/  ENDCOLLECTIVE ;  /* 0x000000000000791b */ /* 0x003fe20003800000 */
.L_x_28865:
[----:B------:R-:W-:Y:S02]  /*ee10*/  IMAD.MOV.U32 R144, RZ, RZ, 0x4 ;  /* 0x00000004ff907424 */ /* 0x000fe400078e00ff */
[----:B------:R-:W-:-:S04]  /*ee20*/  IMAD.MOV.U32 R123, RZ, RZ, R141 ;  /* 0x000000ffff7b7224 */ /* 0x000fc800078e008d */
[----:B------:R-:W-:-:S05]  /*ee30*/  FADD.FTZ R135, R134, R123 ;  /* 0x0000007b86877221 */ /* 0x000fca0000010000 */
[----:B------:R-:W-:-:S07]  /*ee40*/  MOV R143, R135 ;  /* 0x00000087008f7202 */ /* 0x000fce0000000f00 */
[----:B------:R-:W-:Y:S05]  /*ee50*/  WARPSYNC.COLLECTIVE R142, `(.L_x_28866) ;  /* 0x000000008e087348 */ /* 0x000fea0003c00000 */
[----:B------:R0:W1:Y:S02]  /*ee60*/  SHFL.BFLY P6, R141, R143, R144, R145 ;  /* 0x0c0000908f8d7389 */ /* 0x00006400000c0091 */
[----:B01----:R-:W-:Y:S01]  /*ee70*/  ENDCOLLECTIVE ;  /* 0x000000000000791b */ /* 0x003fe20003800000 */
.L_x_28866:
[----:B------:R-:W-:Y:S01]  /*ee80*/  HFMA2.MMA R144, -RZ, RZ, 0, 4.76837158203125e-07 ;  /* 0x00000008ff907435 */ /* 0x000fe200000001ff */
[----:B------:R-:W-:-:S05]  /*ee90*/  MOV R120, R141 ;  /* 0x0000008d00787202 */ /* 0x000fca0000000f00 */
[----:B------:R-:W-:-:S04]  /*eea0*/  FADD.FTZ R138, R135, R120 ;  /* 0x00000078878a7221 */ /* 0x000fc80000010000 */
[----:B------:R-:W-:-:S07]  /*eeb0*/  IMAD.MOV.U32 R143, RZ, RZ, R138 ;  /* 0x000000ffff8f7224 */ /* 0x000fce00078e008a */
[----:B------:R-:W-:Y:S05]  /*eec0*/  WARPSYNC.COLLECTIVE R142, `(.L_x_28867) ;  /* 0x000000008e087348 */ /* 0x000fea0003c00000 */
[----:B------:R0:W1:Y:S02]  /*eed0*/  SHFL.BFLY P6, R141, R143, R144, R145 ;  /* 0x0c0000908f8d7389 */ /* 0x00006400000c0091 */
[----:B01----:R-:W-:Y:S01]  /*eee0*/  ENDCOLLECTIVE ;  /* 0x000000000000791b */ /* 0x003fe20003800000 */
.L_x_28867:
        /* <DEDUP_REMOVED lines=8> */
.L_x_28868:
        /* <DEDUP_REMOVED lines=75> */
.L_x_28869:
[----:B------:R-:W-:Y:S02]  /*f420*/  IMAD.MOV.U32 R144, RZ, RZ, 0x2 ;  /* 0x00000002ff907424 */ /* 0x000fe400078e00ff */
[----:B------:R-:W-:-:S04]  /*f430*/  IMAD.MOV.U32 R133, RZ, RZ, R141 ;  /* 0x000000ffff857224 */ /* 0x000fc800078e008d */
[----:B------:R-:W-:-:S05]  /*f440*/  FADD.FTZ R133, R120, R133 ;  /* 0x0000008578857221 */ /* 0x000fca0000010000 */
[----:B------:R-:W-:-:S07]  /*f450*/  MOV R143, R133 ;  /* 0x00000085008f7202 */ /* 0x000fce0000000f00 */
[----:B------:R-:W-:Y:S05]  /*f460*/  WARPSYNC.COLLECTIVE R142, `(.L_x_28870) ;  /* 0x000000008e087348 */ /* 0x000fea0003c00000 */
[----:B------:R0:W1:Y:S02]  /*f470*/  SHFL.BFLY P6, R141, R143, R144, R145 ;  /* 0x0c0000908f8d7389 */ /* 0x00006400000c0091 */
[----:B01----:R-:W-:Y:S01]  /*f480*/  ENDCOLLECTIVE ;  /* 0x000000000000791b */ /* 0x003fe20003800000 */
.L_x_28870:
[----:B------:R-:W-:Y:S01]  /*f490*/  HFMA2.MMA R144, -RZ, RZ, 0, 2.384185791015625e-07 ;  /* 0x00000004ff907435 */ /* 0x000fe200000001ff */
[----:B------:R-:W-:-:S05]  /*f4a0*/  MOV R134, R141 ;  /* 0x0000008d00867202 */ /* 0x000fca0000000f00 */
[----:B------:R-:W-:-:S04]  /*f4b0*/  FADD.FTZ R134, R133, R134 ;  /* 0x0000008685867221 */ /* 0x000fc80000010000 */
[----:B------:R-:W-:-:S07]  /*f4c0*/  IMAD.MOV.U32 R143, RZ, RZ, R134 ;  /* 0x000000ffff8f7224 */ /* 0x000fce00078e0086 */
[----:B------:R-:W-:Y:S05]  /*f4d0*/  WARPSYNC.COLLECTIVE R142, `(.L_x_28871) ;  /* 0x000000008e087348 */ /* 0x000fea0003c00000 */
[----:B------:R0:W1:Y:S02]  /*f4e0*/  SHFL.BFLY P6, R141, R143, R144, R145 ;  /* 0x0c0000908f8d7389 */ /* 0x00006400000c0091 */
[----:B01----:R-:W-:Y:S01]  /*f4f0*/  ENDCOLLECTIVE ;  /* 0x000000000000791b */ /* 0x003fe20003800000 */
.L_x_28871:
[----:B------:R-:W-:Y:S02]  /*f500*/  IMAD.MOV.U32 R144, RZ, RZ, 0x8 ;  /* 0x00000008ff907424 */ /* 0x000fe400078e00ff */
[----:B------:R-:W-:-:S04]  /*f510*/  IMAD.MOV.U32 R135, RZ, RZ, R141 ;  /* 0x000000ffff877224 */ /* 0x000fc800078e008d */
[----:B------:R-:W-:-:S05]  /*f520*/  FADD.FTZ R135, R134, R135 ;  /* 0x0000008786877221 */ /* 0x000fca0000010000 */
[----:B------:R-:W-:-:S07]  /*f530*/  MOV R143, R135 ;  /* 0x00000087008f7202 */ /* 0x000fce0000000f00 */
[----:B------:R-:W-:Y:S05]  /*f540*/  WARPSYNC.COLLECTIVE R142, `(.L_x_28872) ;  /* 0x000000008e087348 */ /* 0x000fea0003c00000 */
[----:B------:R0:W1:Y:S02]  /*f550*/  SHFL.BFLY P6, R141, R143, R144, R145 ;  /* 0x0c0000908f8d7389 */ /* 0x00006400000c0091 */
[----:B01----:R-:W-:Y:S01]  /*f560*/  ENDCOLLECTIVE ;  /* 0x000000000000791b */ /* 0x003fe20003800000 */
.L_x_28872:
[----:B------:R-:W-:Y:S01]  /*f570*/  HFMA2.MMA R144, -RZ, RZ, 0, 9.5367431640625e-07 ;  /* 0x00000010ff907435 */ /* 0x000fe200000001ff */
[----:B------:R-:W-:-:S05]  /*f580*/  MOV R138, R141 ;  /* 0x0000008d008a7202 */ /* 0x000fca0000000f00 */
[----:B------:R-:W-:-:S04]  /*f590*/  FADD.FTZ R140, R135, R138 ;  /* 0x0000008a878c7221 */ /* 0x000fc80000010000 */
[----:B------:R-:W-:-:S07]  /*f5a0*/  IMAD.MOV.U32 R143, RZ, RZ, R140 ;  /* 0x000000ffff8f7224 */ /* 0x000fce00078e008c */
[----:B------:R-:W-:Y:S05]  /*f5b0*/  WARPSYNC.COLLECTIVE R142, `(.L_x_28873) ;  /* 0x000000008e087348 */ /* 0x000fea0003c00000 */
[----:B------:R0:W1:Y:S02]  /*f5c0*/  SHFL.BFLY P6, R141, R143, R144, R145 ;  /* 0x0c0000908f8d7389 */ /* 0x00006400000c0091 */
[----:B01----:R-:W-:Y:S01]  /*f5d0*/  ENDCOLLECTIVE ;  /* 0x000000000000791b */ /* 0x003fe20003800000 */
.L_x_28873:
[----:B------:R-:W-:Y:S05]  /*f5e0*/  BRA `(.L_x_28874) ;  /* 0xffffffe800c07947 */ /* 0x000fea000383ffff */
.L_x_28875:
        /* <DEDUP_REMOVED lines=9> */
.L_x_30568:


//--------------------- .text._ZN10layer_norm13ln_fwd_kernelINS_13Kernel_traitsIfffffjLj1024ELj1ELj4ELj1ELj16ENS_18Kernel_traits_baseILj1024EfffffjLj128EEEEELb1ELb0ELb1ELb1EEEvNS_9FwdParamsE --------------------------
	.section	.text._ZN10layer_norm13ln_fwd_kernelINS_13Kernel_traitsIfffffjLj1024ELj1ELj4ELj1ELj16ENS_18Kernel_traits_baseILj1024EfffffjLj128EEEEELb1ELb0ELb1ELb1EEEvNS_9FwdParamsE,"ax",@progbits
	.align	128
        .global         _ZN10layer_norm13ln_fwd_kernelINS_13Kernel_traitsIfffffjLj1024ELj1ELj4ELj1ELj16ENS_18Kernel_traits_baseILj1024EfffffjLj128EEEEELb1ELb0ELb1ELb1EEEvNS_9FwdParamsE
        .type           _ZN10layer_norm13ln_fwd_kernelINS_13Kernel_traitsIfffffjLj1024ELj1ELj4ELj1ELj16ENS_18Kernel_traits_baseILj1024EfffffjLj128EEEEELb1ELb0ELb1ELb1EEEvNS_9FwdParamsE,@function
        .size           _ZN10layer_norm13ln_fwd_kernelINS_13Kernel_traitsIfffffjLj1024ELj1ELj4ELj1ELj16ENS_18Kernel_traits_baseILj1024EfffffjLj128EEEEELb1ELb0ELb1ELb1EEEvNS_9FwdParamsE,(.L_x_30569 - _ZN10layer_norm13ln_fwd_kernelINS_13Kernel_traitsIfffffjLj1024ELj1ELj4ELj1ELj16ENS_18Kernel_traits_baseILj1024EfffffjLj128EEEEELb1ELb0ELb1ELb1EEEvNS_9FwdParamsE)
        .other          _ZN10layer_norm13ln_fwd_kernelINS_13Kernel_traitsIfffffjLj1024ELj1ELj4ELj1ELj16ENS_18Kernel_traits_baseILj1024EfffffjLj128EEEEELb1ELb0ELb1ELb1EEEvNS_9FwdParamsE,@"STO_CUDA_ENTRY STV_DEFAULT"
_ZN10layer_norm13ln_fwd_kernelINS_13Kernel_traitsIfffffjLj1024ELj1ELj4ELj1ELj16ENS_18Kernel_traits_baseILj1024EfffffjLj128EEEEELb1ELb0ELb1ELb1EEEvNS_9FwdParamsE:
.text._ZN10layer_norm13ln_fwd_kernelINS_13Kernel_traitsIfffffjLj1024ELj1ELj4ELj1ELj16ENS_18Kernel_traits_baseILj1024EfffffjLj128EEEEELb1ELb0ELb1ELb1EEEvNS_9FwdParamsE:
        /* <DEDUP_REMOVED lines=42> */
[----:B------:R-:W-:Y:S01]  /*02a0*/  UIADD3 UR15, UR5, 0x76cf5d0a, URZ ;  /* 0x76cf5d0a050f7890 */ /* 0x000fe2000fffe03f */
[----:B------:R-:W-:Y:S01]  /*02b0*/  SHF.R.U32.HI R3, RZ, 0x5, R2 ;  /* 0x00000005ff037819 */ /* 0x000fe20000011602 */
[----:B------:R-:W-:Y:S02]  /*02c0*/  UIADD3 UR17, UR5, 0x32370b8f, URZ ;  /* 0x32370b8f05117890 */ /* 0x000fe4000fffe03f */
[----:B------:R-:W-:Y:S01]  /*02d0*/  @P0 IMAD.X R10, RZ, RZ, R7, P1 ;  /* 0x000000ffff0a0224 */ /* 0x000fe200008e0607 */
[----:B------:R-:W-:Y:S01]  /*02e0*/  UIADD3 UR16, UR4, -0x255992d5, URZ ;  /* 0xdaa66d2b04107890 */ /* 0x000fe2000fffe03f */
[----:B------:R-:W-:Y:S01]  /*02f0*/  IMAD.WIDE.U32 R6, R110, -0x326172a9, RZ ;  /* 0xcd9e8d576e067825 */ /* 0x000fe200078e00ff */
[----:B------:R-:W-:Y:S01]  /*0300*/  UIADD3 UR18, UR4, 0x78dde6e4, URZ ;  /* 0x78dde6e404127890 */ /* 0x000fe2000fffe03f */
[----:B------:R-:W-:Y:S01]  /*0310*/  LEA R3, R0, R3, 0x2 ;  /* 0x0000000300037211 */ /* 0x000fe200078e10ff */
[----:B------:R-:W-:Y:S01]  /*0320*/  UIADD3 UR19, UR5, -0x126145ec, URZ ;  /* 0xed9eba1405137890 */ /* 0x000fe2000fffe03f */
[--C-:B------:R-:W-:Y:S01]  /*0330*/  SHF.R.U32.HI R112, RZ, 0x2, R10.reuse ;  /* 0x00000002ff707819 */ /* 0x100fe2000001160a */
[----:B------:R-:W-:Y:S01]  /*0340*/  UIADD3 UR21, UR5, -0x56f99767, URZ ;  /* 0xa906689905157890 */ /* 0x000fe2000fffe03f */
[----:B------:R-:W-:Y:S01]  /*0350*/  SHF.R.U64 R111, R113, 0x2, R10 ;  /* 0x00000002716f7819 */ /* 0x000fe2000000120a */
[----:B------:R-:W-:-:S02]  /*0360*/  UIADD3 UR20, UR4, 0x1715609d, URZ ;  /* 0x1715609d04147890 */ /* 0x000fc4000fffe03f */
[----:B------:R-:W-:Y:S01]  /*0370*/  LOP3.LUT R8, R7, UR4, R112, 0x96, !PT ;  /* 0x0000000407087c12 */ /* 0x000fe2000f8e9670 */
[----:B------:R-:W-:Y:S01]  /*0380*/  UIADD3 UR22, UR4, -0x4ab325aa, URZ ;  /* 0xb54cda5604167890 */ /* 0x000fe2000fffe03f */
[----:B------:R-:W-:Y:S01]  /*0390*/  IMAD.SHL.U32 R0, R2, 0x10, RZ ;  /* 0x0000001002007824 */ /* 0x000fe200078e00ff */
[----:B------:R-:W-:Y:S01]  /*03a0*/  UIADD3 UR23, UR5, 0x646e171e, URZ ;  /* 0x646e171e05177890 */ /* 0x000fe2000fffe03f */
[----:B------:R-:W-:Y:S01]  /*03b0*/  IMAD.WIDE.U32 R4, R111, -0x2daee0ad, RZ ;  /* 0xd2511f536f047825 */ /* 0x000fe200078e00ff */
[----:B------:R-:W-:Y:S01]  /*03c0*/  UIADD3 UR25, UR5, 0x1fd5c5a3, URZ ;  /* 0x1fd5c5a305197890 */ /* 0x000fe2000fffe03f */
[----:B------:R-:W-:Y:S01]  /*03d0*/  ISETP.NE.U32.AND P0, PT, RZ, UR8, PT ;  /* 0x00000008ff007c0c */ /* 0x000fe2000bf05070 */
[----:B------:R-:W-:Y:S01]  /*03e0*/  UIADD3 UR24, UR4, 0x5384540f, URZ ;  /* 0x5384540f04187890 */ /* 0x000fe2000fffe03f */
[----:B------:R-:W-:Y:S01]  /*03f0*/  IMAD.WIDE.U32 R8, R8, -0x2daee0ad, RZ ;  /* 0xd2511f5308087825 */ /* 0x000fe200078e00ff */
[----:B------:R-:W-:Y:S01]  /*0400*/  LOP3.LUT R5, R5, UR5, RZ, 0x3c, !PT ;  /* 0x0000000505057c12 */ /* 0x000fe2000f8e3cff */
[----:B------:R-:W-:Y:S01]  /*0410*/  UIADD3 UR26, UR4, -0xe443238, URZ ;  /* 0xf1bbcdc8041a7890 */ /* 0x000fe2000fffe03f */
[----:B------:R-:W-:Y:S01]  /*0420*/  LOP3.LUT R0, R0, 0x1f0, RZ, 0xc0, !PT ;  /* 0x000001f000007812 */ /* 0x000fe200078ec0ff */
[----:B------:R-:W-:Y:S01]  /*0430*/  UIADD3 UR27, UR5, -0x24c28bd8, URZ ;  /* 0xdb3d7428051b7890 */ /* 0x000fe2000fffe03f */
[----:B------:R-:W-:Y:S01]  /*0440*/  LOP3.LUT R10, R9, UR13, R4, 0x96, !PT ;  /* 0x0000000d090a7c12 */ /* 0x000fe2000f8e9604 */
[----:B------:R-:W-:Y:S01]  /*0450*/  IMAD.WIDE.U32 R4, R5, -0x326172a9, RZ ;  /* 0xcd9e8d5705047825 */ /* 0x000fe200078e00ff */
[----:B------:R-:W-:-:S02]  /*0460*/  ISETP.NE.AND.EX P0, PT, RZ, UR9, PT, P0 ;  /* 0x00000009ff007c0c */ /* 0x000fc4000bf05300 */
[----:B------:R-:W-:Y:S01]  /*0470*/  IADD3 R68, P1, R0, UR10, RZ ;  /* 0x0000000a00447c10 */ /* 0x000fe2000ff3e0ff */
[----:B------:R-:W-:Y:S01]  /*0480*/  IMAD.WIDE.U32 R10, R10, -0x326172a9, RZ ;  /* 0xcd9e8d570a0a7825 */ /* 0x000fe200078e00ff */
[----:B------:R-:W-:Y:S02]  /*0490*/  LOP3.LUT R5, R5, UR12, R6, 0x96, !PT ;  /* 0x0000000c05057c12 */ /* 0x000fe4000f8e9606 */
[----:B------:R-:W-:Y:S02]  /*04a0*/  IADD3.X R69, RZ, UR11, RZ, P1, !PT ;  /* 0x0000000bff457c10 */ /* 0x000fe40008ffe4ff */
        /* <DEDUP_REMOVED lines=23> */
[----:B------:R-:W-:-:S04]  /*0620*/  LOP3.LUT R109, R5, UR24, R6, 0x96, !PT ;  /* 0x00000018056d7c12 */ /* 0x000fc8000f8e9606 */
[----:B------:R-:W-:Y:S01]  /*0630*/  LOP3.LUT R116, R7, UR26, R4, 0x96, !PT ;  /* 0x0000001a07747c12 */ /* 0x000fe2000f8e9604 */
[----:B------:R-:W-:Y:S01]  /*0640*/  IMAD.HI.U32 R5, R109, -0x2daee0ad, RZ ;  /* 0xd2511f536d057827 */ /* 0x000fe200078e00ff */
[----:B------:R-:W-:Y:S01]  /*0650*/  IADD3 R4, P2, R0, UR8, RZ ;  /* 0x0000000800047c10 */ /* 0x000fe2000ff5e0ff */
[----:B------:R-:W-:Y:S02]  /*0660*/  ULDC UR8, c[0x0][0x214] ;  /* 0x0000850000087ab9 */ /* 0x000fe40000000800 */
[----:B------:R-:W-:Y:S02]  /*0670*/  ISETP.GE.AND P1, PT, R3, UR8, PT ;  /* 0x0000000803007c0c */ /* 0x000fe4000bf26270 */
[----:B------:R-:W-:Y:S01]  /*0680*/  LOP3.LUT R114, R5, UR27, R8, 0x96, !PT ;  /* 0x0000001b05727c12 */ /* 0x000fe2000f8e9608 */
        /* <DEDUP_REMOVED lines=37> */
.L_x_29184:
        /* <DEDUP_REMOVED lines=11> */
[----:B------:R-:W-:-:S04]  /*0990*/  LEA.HI R0, R77, R0, RZ, 0x2 ;  /* 0x000000004d007211 */ /* 0x000fc800078f10ff */
[----:B------:R-:W-:Y:S01]  /*09a0*/  LEA.HI.SX32 R105, R0, R117, 0x1e ;  /* 0x0000007500697211 */ /* 0x000fe200078ff2ff */
[----:B------:R-:W-:Y:S01]  /*09b0*/  HFMA2.MMA R0, -RZ, RZ, 0, 0 ;  /* 0x00000000ff007435 */ /* 0x000fe200000001ff */
[----:B0-----:R-:W-:-:S05]  /*09c0*/  IMAD.WIDE R78, R3, 0x4, R78 ;  /* 0x00000004034e7825 */ /* 0x001fca00078e024e */
[----:B-----5:R0:W5:Y:S01]  /*09d0*/  LDG.E R127, desc[UR6][R78.64] ;  /* 0x000000064e7f7981 */ /* 0x020162000c1e1900 */
[----:B-1----:R-:W-:-:S05]  /*09e0*/  @P0 IMAD.WIDE.U32 R82, R105, 0x10, R82 ;  /* 0x0000001069520825 */ /* 0x002fca00078e0052 */
[----:B------:R-:W2:Y:S01]  /*09f0*/  @P0 LDG.E.128 R68, desc[UR6][R82.64] ;  /* 0x0000000652440981 */ /* 0x000ea2000c1e1d00 */
        /* <DEDUP_REMOVED lines=30> */
.L_x_28880:
[----:B------:R-:W-:-:S07]  /*0be0*/  MOV R85, R114 ;  /* 0x0000007200557202 */ /* 0x000fce0000000f00 */
.L_x_28881:
[----:B------:R-:W-:Y:S05]  /*0bf0*/  BSYNC B2 ;  /* 0x0000000000027941 */ /* 0x000fea0003800000 */
.L_x_28879:
        /* <DEDUP_REMOVED lines=16> */
.L_x_28885:
[----:B------:R-:W-:Y:S05]  /*0d00*/  BSYNC B3 ;  /* 0x0000000000037941 */ /* 0x000fea0003800000 */
.L_x_28884:
        /* <DEDUP_REMOVED lines=44> */
.L_x_28883:
[----:B------:R-:W-:Y:S05]  /*0fd0*/  BSYNC B2 ;  /* 0x0000000000027941 */ /* 0x000fea0003800000 */
.L_x_28882:
        /* <DEDUP_REMOVED lines=9> */
.L_x_28878:
[----:B------:R-:W-:Y:S05]  /*1070*/  BSYNC B1 ;  /* 0x0000000000017941 */ /* 0x000fea0003800000 */
.L_x_28877:
        /* <DEDUP_REMOVED lines=18> */
.L_x_28889:
[----:B------:R-:W-:-:S07]  /*11a0*/  IMAD.MOV.U32 R77, RZ, RZ, R114 ;  /* 0x000000ffff4d7224 */ /* 0x000fce00078e0072 */
.L_x_28890:
[----:B------:R-:W-:Y:S05]  /*11b0*/  BSYNC B2 ;  /* 0x0000000000027941 */ /* 0x000fea0003800000 */
.L_x_28888:
        /* <DEDUP_REMOVED lines=16> */
.L_x_28894:
[----:B------:R-:W-:Y:S05]  /*12c0*/  BSYNC B3 ;  /* 0x0000000000037941 */ /* 0x000fea0003800000 */
.L_x_28893:
        /* <DEDUP_REMOVED lines=44> */
.L_x_28892:
[----:B------:R-:W-:Y:S05]  /*1590*/  BSYNC B2 ;  /* 0x0000000000027941 */ /* 0x000fea0003800000 */
.L_x_28891:
        /* <DEDUP_REMOVED lines=9> */
.L_x_28887:
[----:B------:R-:W-:Y:S05]  /*1630*/  BSYNC B1 ;  /* 0x0000000000017941 */ /* 0x000fea0003800000 */
.L_x_28886:
        /* <DEDUP_REMOVED lines=18> */
.L_x_28898:
[----:B------:R-:W-:-:S07]  /*1760*/  MOV R86, R114 ;  /* 0x0000007200567202 */ /* 0x000fce0000000f00 */
.L_x_28899:
[----:B------:R-:W-:Y:S05]  /*1770*/  BSYNC B2 ;  /* 0x0000000000027941 */ /* 0x000fea0003800000 */
.L_x_28897:
        /* <DEDUP_REMOVED lines=16> */
.L_x_28903:
[----:B------:R-:W-:Y:S05]  /*1880*/  BSYNC B3 ;  /* 0x0000000000037941 */ /* 0x000fea0003800000 */
.L_x_28902:
        /* <DEDUP_REMOVED lines=44> */
.L_x_28901:
[----:B------:R-:W-:Y:S05]  /*1b50*/  BSYNC B2 ;  /* 0x0000000000027941 */ /* 0x000fea0003800000 */
.L_x_28900:
        /* <DEDUP_REMOVED lines=9> */
.L_x_28896:
[----:B------:R-:W-:Y:S05]  /*1bf0*/  BSYNC B1 ;  /* 0x0000000000017941 */ /* 0x000fea0003800000 */
.L_x_28895:
        /* <DEDUP_REMOVED lines=18> */
.L_x_28907:
[----:B------:R-:W-:-:S07]  /*1d20*/  IMAD.MOV.U32 R79, RZ, RZ, R114 ;  /* 0x000000ffff4f7224 */ /* 0x000fce00078e0072 */
.L_x_28908:
[----:B------:R-:W-:Y:S05]  /*1d30*/  BSYNC B2 ;  /* 0x0000000000027941 */ /* 0x000fea0003800000 */
.L_x_28906:
        /* <DEDUP_REMOVED lines=16> */
.L_x_28912:
[----:B------:R-:W-:Y:S05]  /*1e40*/  BSYNC B3 ;  /* 0x0000000000037941 */ /* 0x000fea0003800000 */
.L_x_28911:
        /* <DEDUP_REMOVED lines=44> */
.L_x_28910:
[----:B------:R-:W-:Y:S05]  /*2110*/  BSYNC B2 ;  /* 0x0000000000027941 */ /* 0x000fea0003800000 */
.L_x_28909:
        /* <DEDUP_REMOVED lines=9> */
.L_x_28905:
[----:B------:R-:W-:Y:S05]  /*21b0*/  BSYNC B1 ;  /* 0x0000000000017941 */ /* 0x000fea0003800000 */
.L_x_28904:
        /* <DEDUP_REMOVED lines=21> */
.L_x_28914:
[----:B------:R-:W-:Y:S05]  /*2310*/  BSYNC B1 ;  /* 0x0000000000017941 */ /* 0x000fea0003800000 */
.L_x_28913:
[----:B--2---:R-:W-:Y:S01]  /*2320*/  @P3 IMAD.WIDE.U32 R82, R84, 0x10, R82 ;  /* 0x0000001054523825 */ /* 0x004fe200078e0052 */
[----:B------:R-:W0:Y:S04]  /*2330*/  @P0 LDG.E.128 R68, desc[UR6][R86.64] ;  /* 0x0000000656440981 */ /* 0x000e28000c1e1d00 */
[----:B-----5:R2:W5:Y:S01]  /*2340*/  @P3 LDG.E.128 R72, desc[UR6][R82.64] ;  /* 0x0000000652483981 */ /* 0x020562000c1e1d00 */
[----:B------:R-:W-:Y:S01]  /*2350*/  @!P4 ISETP.NE.U32.AND P1, PT, R124, RZ, PT ;  /* 0x000000ff7c00c20c */ /* 0x000fe20003f25070 */
[----:B------:R-:W-:Y:S01]  /*2360*/  BSSY B1, `(.L_x_28915) ;  /* 0x000005a000017945 */ /* 0x000fe20003800000 */
[----:B-1----:R-:W-:Y:S02]  /*2370*/  @!P4 IMAD.MOV.U32 R89, RZ, RZ, R88 ;  /* 0x000000ffff59c224 */ /* 0x002fe400078e0058 */
[----:B------:R-:W-:-:S04]  /*2380*/  @!P4 ISETP.NE.AND.EX P1, PT, R125, RZ, PT, P1 ;  /* 0x000000ff7d00c20c */ /* 0x000fc80003f25310 */
[----:B0-----:R-:W-:Y:S01]  /*2390*/  @!P4 FSEL R80, R68, RZ, P1 ;  /* 0x000000ff4450c208 */ /* 0x001fe20000800000 */
        /* <DEDUP_REMOVED lines=13> */
.L_x_28918:
[----:B------:R-:W-:-:S07]  /*2470*/  MOV R90, R114 ;  /* 0x00000072005a7202 */ /* 0x000fce0000000f00 */
.L_x_28919:
[----:B------:R-:W-:Y:S05]  /*2480*/  BSYNC B2 ;  /* 0x0000000000027941 */ /* 0x000fea0003800000 */
.L_x_28917:
        /* <DEDUP_REMOVED lines=16> */
.L_x_28923:
[----:B------:R-:W-:Y:S05]  /*2590*/  BSYNC B3 ;  /* 0x0000000000037941 */ /* 0x000fea0003800000 */
.L_x_28922:
        /* <DEDUP_REMOVED lines=44> */
.L_x_28921:
[----:B------:R-:W-:Y:S05]  /*2860*/  BSYNC B2 ;  /* 0x0000000000027941 */ /* 0x000fea0003800000 */
.L_x_28920:
        /* <DEDUP_REMOVED lines=9> */
.L_x_28916:
[----:B------:R-:W-:Y:S05]  /*2900*/  BSYNC B1 ;  /* 0x0000000000017941 */ /* 0x000fea0003800000 */
.L_x_28915:
        /* <DEDUP_REMOVED lines=18> */
.L_x_28927:
[----:B------:R-:W-:-:S07]  /*2a30*/  IMAD.MOV.U32 R81, RZ, RZ, R114 ;  /* 0x000000ffff517224 */ /* 0x000fce00078e0072 */
.L_x_28928:
[----:B------:R-:W-:Y:S05]  /*2a40*/  BSYNC B2 ;  /* 0x0000000000027941 */ /* 0x000fea0003800000 */
.L_x_28926:
        /* <DEDUP_REMOVED lines=16> */
.L_x_28932:
[----:B------:R-:W-:Y:S05]  /*2b50*/  BSYNC B3 ;  /* 0x0000000000037941 */ /* 0x000fea0003800000 */
.L_x_28931:
        /* <DEDUP_REMOVED lines=44> */
.L_x_28930:
[----:B------:R-:W-:Y:S05]  /*2e20*/  BSYNC B2 ;  /* 0x0000000000027941 */ /* 0x000fea0003800000 */
.L_x_28929:
        /* <DEDUP_REMOVED lines=9> */
.L_x_28925:
[----:B------:R-:W-:Y:S05]  /*2ec0*/  BSYNC B1 ;  /* 0x0000000000017941 */ /* 0x000fea0003800000 */
.L_x_28924:
        /* <DEDUP_REMOVED lines=18> */
.L_x_28936:
[----:B------:R-:W-:-:S07]  /*2ff0*/  MOV R92, R114 ;  /* 0x00000072005c7202 */ /* 0x000fce0000000f00 */
.L_x_28937:
[----:B------:R-:W-:Y:S05]  /*3000*/  BSYNC B2 ;  /* 0x0000000000027941 */ /* 0x000fea0003800000 */
.L_x_28935:
        /* <DEDUP_REMOVED lines=16> */
.L_x_28941:
[----:B------:R-:W-:Y:S05]  /*3110*/  BSYNC B3 ;  /* 0x0000000000037941 */ /* 0x000fea0003800000 */
.L_x_28940:
        /* <DEDUP_REMOVED lines=44> */
.L_x_28939:
[----:B------:R-:W-:Y:S05]  /*33e0*/  BSYNC B2 ;  /* 0x0000000000027941 */ /* 0x000fea0003800000 */
.L_x_28938:
        /* <DEDUP_REMOVED lines=9> */
.L_x_28934:
[----:B------:R-:W-:Y:S05]  /*3480*/  BSYNC B1 ;  /* 0x0000000000017941 */ /* 0x000fea0003800000 */
.L_x_28933:
        /* <DEDUP_REMOVED lines=18> */
.L_x_28945:
[----:B------:R-:W-:-:S07]  /*35b0*/  IMAD.MOV.U32 R83, RZ, RZ, R114 ;  /* 0x000000ffff537224 */ /* 0x000fce00078e0072 */
.L_x_28946:
[----:B------:R-:W-:Y:S05]  /*35c0*/  BSYNC B2 ;  /* 0x0000000000027941 */ /* 0x000fea0003800000 */
.L_x_28944:
        /* <DEDUP_REMOVED lines=16> */
.L_x_28950:
[----:B------:R-:W-:Y:S05]  /*36d0*/  BSYNC B3 ;  /* 0x0000000000037941 */ /* 0x000fea0003800000 */
.L_x_28949:
        /* <DEDUP_REMOVED lines=44> */
.L_x_28948:
[----:B------:R-:W-:Y:S05]  /*39a0*/  BSYNC B2 ;  /* 0x0000000000027941 */ /* 0x000fea0003800000 */
.L_x_28947:
        /* <DEDUP_REMOVED lines=9> */
.L_x_28943:
[----:B------:R-:W-:Y:S05]  /*3a40*/  BSYNC B1 ;  /* 0x0000000000017941 */ /* 0x000fea0003800000 */
.L_x_28942:
        /* <DEDUP_REMOVED lines=13> */
[----:B------:R-:W-:Y:S02]  /*3b20*/  LOP3.LUT R96, R95, 0xff0000, RZ, 0xc0, !PT ;  /* 0x00ff00005f607812 */ /* 0x000fe400078ec0ff */
[----:B------:R-:W-:Y:S02]  /*3b30*/  LOP3.LUT R95, R118, 0xff, RZ, 0xc0, !PT ;  /* 0x000000ff765f7812 */ /* 0x000fe400078ec0ff */
[----:B------:R-:W-:-:S05]  /*3b40*/  LEA R85, R85, R96, 0x18 ;  /* 0x0000006055557211 */ /* 0x000fca00078ec0ff */
[----:B------:R-:W-:-:S05]  /*3b50*/  IMAD R98, R98, 0x100, R85 ;  /* 0x0000010062627824 */ /* 0x000fca00078e0255 */
[----:B------:R-:W-:Y:S01]  /*3b60*/  IADD3 R95, R98, R95, RZ ;  /* 0x0000005f625f7210 */ /* 0x000fe20007ffe0ff */
[----:B0-----:R-:W-:-:S05]  /*3b70*/  IMAD.WIDE.U32 R84, R84, 0x4, R86 ;  /* 0x0000000454547825 */ /* 0x001fca00078e0056 */
[----:B------:R0:W-:Y:S02]  /*3b80*/  STG.E desc[UR6][R84.64], R95 ;  /* 0x0000005f54007986 */ /* 0x0001e4000c101906 */
.L_x_28952:
[----:B------:R-:W-:Y:S05]  /*3b90*/  BSYNC B1 ;  /* 0x0000000000017941 */ /* 0x000fea0003800000 */
.L_x_28951:
        /* <DEDUP_REMOVED lines=21> */
.L_x_28956:
[----:B------:R-:W-:-:S07]  /*3cf0*/  MOV R84, R114 ;  /* 0x0000007200547202 */ /* 0x000fce0000000f00 */
.L_x_28957:
[----:B------:R-:W-:Y:S05]  /*3d00*/  BSYNC B2 ;  /* 0x0000000000027941 */ /* 0x000fea0003800000 */
.L_x_28955:
        /* <DEDUP_REMOVED lines=16> */
.L_x_28961:
[----:B------:R-:W-:Y:S05]  /*3e10*/  BSYNC B3 ;  /* 0x0000000000037941 */ /* 0x000fea0003800000 */
.L_x_28960:
        /* <DEDUP_REMOVED lines=44> */
.L_x_28959:
[----:B------:R-:W-:Y:S05]  /*40e0*/  BSYNC B2 ;  /* 0x0000000000027941 */ /* 0x000fea0003800000 */
.L_x_28958:
        /* <DEDUP_REMOVED lines=9> */
.L_x_28954:
[----:B------:R-:W-:Y:S05]  /*4180*/  BSYNC B1 ;  /* 0x0000000000017941 */ /* 0x000fea0003800000 */
.L_x_28953:
        /* <DEDUP_REMOVED lines=18> */
.L_x_28965:
[----:B------:R-:W-:-:S07]  /*42b0*/  IMAD.MOV.U32 R85, RZ, RZ, R114 ;  /* 0x000000ffff557224 */ /* 0x000fce00078e0072 */
.L_x_28966:
[----:B------:R-:W-:Y:S05]  /*42c0*/  BSYNC B2 ;  /* 0x0000000000027941 */ /* 0x000fea0003800000 */
.L_x_28964:
        /* <DEDUP_REMOVED lines=16> */
.L_x_28970:
[----:B------:R-:W-:Y:S05]  /*43d0*/  BSYNC B3 ;  /* 0x0000000000037941 */ /* 0x000fea0003800000 */
.L_x_28969:
        /* <DEDUP_REMOVED lines=44> */
.L_x_28968:
[----:B------:R-:W-:Y:S05]  /*46a0*/  BSYNC B2 ;  /* 0x0000000000027941 */ /* 0x000fea0003800000 */
.L_x_28967:
        /* <DEDUP_REMOVED lines=9> */
.L_x_28963:
[----:B------:R-:W-:Y:S05]  /*4740*/  BSYNC B1 ;  /* 0x0000000000017941 */ /* 0x000fea0003800000 */
.L_x_28962:
        /* <DEDUP_REMOVED lines=18> */
.L_x_28974:
[----:B------:R-:W-:-:S07]  /*4870*/  MOV R86, R114 ;  /* 0x0000007200567202 */ /* 0x000fce0000000f00 */
.L_x_28975:
[----:B------:R-:W-:Y:S05]  /*4880*/  BSYNC B2 ;  /* 0x0000000000027941 */ /* 0x000fea0003800000 */
.L_x_28973:
        /* <DEDUP_REMOVED lines=16> */
.L_x_28979:
[----:B------:R-:W-:Y:S05]  /*4990*/  BSYNC B3 ;  /* 0x0000000000037941 */ /* 0x000fea0003800000 */
.L_x_28978:
        /* <DEDUP_REMOVED lines=44> */
.L_x_28977:
[----:B------:R-:W-:Y:S05]  /*4c60*/  BSYNC B2 ;  /* 0x0000000000027941 */ /* 0x000fea0003800000 */
.L_x_28976:
        /* <DEDUP_REMOVED lines=9> */
.L_x_28972:
[----:B------:R-:W-:Y:S05]  /*4d00*/  BSYNC B1 ;  /* 0x0000000000017941 */ /* 0x000fea0003800000 */
.L_x_28971:
        /* <DEDUP_REMOVED lines=18> */
.L_x_28983:
[----:B------:R-:W-:-:S07]  /*4e30*/  IMAD.MOV.U32 R87, RZ, RZ, R114 ;  /* 0x000000ffff577224 */ /* 0x000fce00078e0072 */
.L_x_28984:
[----:B------:R-:W-:Y:S05]  /*4e40*/  BSYNC B2 ;  /* 0x0000000000027941 */ /* 0x000fea0003800000 */
.L_x_28982:
        /* <DEDUP_REMOVED lines=16> */
.L_x_28988:
[----:B------:R-:W-:Y:S05]  /*4f50*/  BSYNC B3 ;  /* 0x0000000000037941 */ /* 0x000fea0003800000 */
.L_x_28987:
        /* <DEDUP_REMOVED lines=44> */
.L_x_28986:
[----:B------:R-:W-:Y:S05]  /*5220*/  BSYNC B2 ;  /* 0x0000000000027941 */ /* 0x000fea0003800000 */
.L_x_28985:
        /* <DEDUP_REMOVED lines=9> */
.L_x_28981:
[----:B------:R-:W-:Y:S05]  /*52c0*/  BSYNC B1 ;  /* 0x0000000000017941 */ /* 0x000fea0003800000 */
.L_x_28980:
        /* <DEDUP_REMOVED lines=20> */
.L_x_28990:
[----:B------:R-:W-:Y:S05]  /*5410*/  BSYNC B1 ;  /* 0x0000000000017941 */ /* 0x000fea0003800000 */
.L_x_28989:
        /* <DEDUP_REMOVED lines=21> */
.L_x_28994:
[----:B------:R-:W-:-:S07]  /*5570*/  MOV R88, R114 ;  /* 0x0000007200587202 */ /* 0x000fce0000000f00 */
.L_x_28995:
[----:B------:R-:W-:Y:S05]  /*5580*/  BSYNC B2 ;  /* 0x0000000000027941 */ /* 0x000fea0003800000 */
.L_x_28993:
        /* <DEDUP_REMOVED lines=16> */
.L_x_28999:
[----:B------:R-:W-:Y:S05]  /*5690*/  BSYNC B3 ;  /* 0x0000000000037941 */ /* 0x000fea0003800000 */
.L_x_28998:
        /* <DEDUP_REMOVED lines=44> */
.L_x_28997:
[----:B------:R-:W-:Y:S05]  /*5960*/  BSYNC B2 ;  /* 0x0000000000027941 */ /* 0x000fea0003800000 */
.L_x_28996:
        /* <DEDUP_REMOVED lines=9> */
.L_x_28992:
[----:B------:R-:W-:Y:S05]  /*5a00*/  BSYNC B1 ;  /* 0x0000000000017941 */ /* 0x000fea0003800000 */
.L_x_28991:
        /* <DEDUP_REMOVED lines=18> */
.L_x_29003:
[----:B------:R-:W-:-:S07]  /*5b30*/  IMAD.MOV.U32 R89, RZ, RZ, R114 ;  /* 0x000000ffff597224 */ /* 0x000fce00078e0072 */
.L_x_29004:
[----:B------:R-:W-:Y:S05]  /*5b40*/  BSYNC B2 ;  /* 0x0000000000027941 */ /* 0x000fea0003800000 */
.L_x_29002:
        /* <DEDUP_REMOVED lines=16> */
.L_x_29008:
[----:B------:R-:W-:Y:S05]  /*5c50*/  BSYNC B3 ;  /* 0x0000000000037941 */ /* 0x000fea0003800000 */
.L_x_29007:
        /* <DEDUP_REMOVED lines=44> */
.L_x_29006:
[----:B------:R-:W-:Y:S05]  /*5f20*/  BSYNC B2 ;  /* 0x0000000000027941 */ /* 0x000fea0003800000 */
.L_x_29005:
        /* <DEDUP_REMOVED lines=9> */
.L_x_29001:
[----:B------:R-:W-:Y:S05]  /*5fc0*/  BSYNC B1 ;  /* 0x0000000000017941 */ /* 0x000fea0003800000 */
.L_x_29000:
        /* <DEDUP_REMOVED lines=18> */
.L_x_29012:
[----:B------:R-:W-:-:S07]  /*60f0*/  MOV R90, R114 ;  /* 0x00000072005a7202 */ /* 0x000fce0000000f00 */
.L_x_29013:
[----:B------:R-:W-:Y:S05]  /*6100*/  BSYNC B2 ;  /* 0x0000000000027941 */ /* 0x000fea0003800000 */
.L_x_29011:
        /* <DEDUP_REMOVED lines=16> */
.L_x_29017:
[----:B------:R-:W-:Y:S05]  /*6210*/  BSYNC B3 ;  /* 0x0000000000037941 */ /* 0x000fea0003800000 */
.L_x_29016:
        /* <DEDUP_REMOVED lines=44> */
.L_x_29015:
[----:B------:R-:W-:Y:S05]  /*64e0*/  BSYNC B2 ;  /* 0x0000000000027941 */ /* 0x000fea0003800000 */
.L_x_29014:
        /* <DEDUP_REMOVED lines=9> */
.L_x_29010:
[----:B------:R-:W-:Y:S05]  /*6580*/  BSYNC B1 ;  /* 0x0000000000017941 */ /* 0x000fea0003800000 */
.L_x_29009:
        /* <DEDUP_REMOVED lines=18> */
.L_x_29021:
[----:B------:R-:W-:-:S07]  /*66b0*/  IMAD.MOV.U32 R91, RZ, RZ, R114 ;  /* 0x000000ffff5b7224 */ /* 0x000fce00078e0072 */
.L_x_29022:
[----:B------:R-:W-:Y:S05]  /*66c0*/  BSYNC B2 ;  /* 0x0000000000027941 */ /* 0x000fea0003800000 */
.L_x_29020:
        /* <DEDUP_REMOVED lines=16> */
.L_x_29026:
[----:B------:R-:W-:Y:S05]  /*67d0*/  BSYNC B3 ;  /* 0x0000000000037941 */ /* 0x000fea0003800000 */
.L_x_29025:
        /* <DEDUP_REMOVED lines=44> */
.L_x_29024:
[----:B------:R-:W-:Y:S05]  /*6aa0*/  BSYNC B2 ;  /* 0x0000000000027941 */ /* 0x000fea0003800000 */
.L_x_29023:
        /* <DEDUP_REMOVED lines=9> */
.L_x_29019:
[----:B------:R-:W-:Y:S05]  /*6b40*/  BSYNC B1 ;  /* 0x0000000000017941 */ /* 0x000fea0003800000 */
.L_x_29018:
        /* <DEDUP_REMOVED lines=20> */
.L_x_29028:
[----:B------:R-:W-:Y:S05]  /*6c90*/  BSYNC B1 ;  /* 0x0000000000017941 */ /* 0x000fea0003800000 */
.L_x_29027:
        /* <DEDUP_REMOVED lines=21> */
.L_x_29032:
[----:B------:R-:W-:-:S07]  /*6df0*/  MOV R92, R114 ;  /* 0x00000072005c7202 */ /* 0x000fce0000000f00 */
.L_x_29033:
[----:B------:R-:W-:Y:S05]  /*6e00*/  BSYNC B2 ;  /* 0x0000000000027941 */ /* 0x000fea0003800000 */
.L_x_29031:
        /* <DEDUP_REMOVED lines=16> */
.L_x_29037:
[----:B------:R-:W-:Y:S05]  /*6f10*/  BSYNC B3 ;  /* 0x0000000000037941 */ /* 0x000fea0003800000 */
.L_x_29036:
        /* <DEDUP_REMOVED lines=44> */
.L_x_29035:
[----:B------:R-:W-:Y:S05]  /*71e0*/  BSYNC B2 ;  /* 0x0000000000027941 */ /* 0x000fea0003800000 */
.L_x_29034:
        /* <DEDUP_REMOVED lines=9> */
.L_x_29030:
[----:B------:R-:W-:Y:S05]  /*7280*/  BSYNC B1 ;  /* 0x0000000000017941 */ /* 0x000fea0003800000 */
.L_x_29029:
        /* <DEDUP_REMOVED lines=18> */
.L_x_29041:
[----:B------:R-:W-:-:S07]  /*73b0*/  IMAD.MOV.U32 R93, RZ, RZ, R114 ;  /* 0x000000ffff5d7224 */ /* 0x000fce00078e0072 */
.L_x_29042:
[----:B------:R-:W-:Y:S05]  /*73c0*/  BSYNC B2 ;  /* 0x0000000000027941 */ /* 0x000fea0003800000 */
.L_x_29040:
        /* <DEDUP_REMOVED lines=16> */
.L_x_29046:
[----:B------:R-:W-:Y:S05]  /*74d0*/  BSYNC B3 ;  /* 0x0000000000037941 */ /* 0x000fea0003800000 */
.L_x_29045:
        /* <DEDUP_REMOVED lines=44> */
.L_x_29044:
[----:B------:R-:W-:Y:S05]  /*77a0*/  BSYNC B2 ;  /* 0x0000000000027941 */ /* 0x000fea0003800000 */
.L_x_29043:
        /* <DEDUP_REMOVED lines=9> */
.L_x_29039:
[----:B------:R-:W-:Y:S05]  /*7840*/  BSYNC B1 ;  /* 0x0000000000017941 */ /* 0x000fea0003800000 */
.L_x_29038:
        /* <DEDUP_REMOVED lines=18> */
.L_x_29050:
[----:B------:R-:W-:-:S07]  /*7970*/  MOV R94, R114 ;  /* 0x00000072005e7202 */ /* 0x000fce0000000f00 */
.L_x_29051:
[----:B------:R-:W-:Y:S05]  /*7980*/  BSYNC B2 ;  /* 0x0000000000027941 */ /* 0x000fea0003800000 */
.L_x_29049:
        /* <DEDUP_REMOVED lines=16> */
.L_x_29055:
[----:B------:R-:W-:Y:S05]  /*7a90*/  BSYNC B3 ;  /* 0x0000000000037941 */ /* 0x000fea0003800000 */
.L_x_29054:
        /* <DEDUP_REMOVED lines=44> */
.L_x_29053:
[----:B------:R-:W-:Y:S05]  /*7d60*/  BSYNC B2 ;  /* 0x0000000000027941 */ /* 0x000fea0003800000 */
.L_x_29052:
        /* <DEDUP_REMOVED lines=9> */
.L_x_29048:
[----:B------:R-:W-:Y:S05]  /*7e00*/  BSYNC B1 ;  /* 0x0000000000017941 */ /* 0x000fea0003800000 */
.L_x_29047:
        /* <DEDUP_REMOVED lines=18> */
.L_x_29059:
[----:B------:R-:W-:-:S07]  /*7f30*/  IMAD.MOV.U32 R95, RZ, RZ, R114 ;  /* 0x000000ffff5f7224 */ /* 0x000fce00078e0072 */
.L_x_29060:
[----:B------:R-:W-:Y:S05]  /*7f40*/  BSYNC B2 ;  /* 0x0000000000027941 */ /* 0x000fea0003800000 */
.L_x_29058:
        /* <DEDUP_REMOVED lines=16> */
.L_x_29064:
[----:B------:R-:W-:Y:S05]  /*8050*/  BSYNC B3 ;  /* 0x0000000000037941 */ /* 0x000fea0003800000 */
.L_x_29063:
        /* <DEDUP_REMOVED lines=44> */
.L_x_29062:
[----:B------:R-:W-:Y:S05]  /*8320*/  BSYNC B2 ;  /* 0x0000000000027941 */ /* 0x000fea0003800000 */
.L_x_29061:
        /* <DEDUP_REMOVED lines=9> */
.L_x_29057:
[----:B------:R-:W-:Y:S05]  /*83c0*/  BSYNC B1 ;  /* 0x0000000000017941 */ /* 0x000fea0003800000 */
.L_x_29056:
        /* <DEDUP_REMOVED lines=20> */
.L_x_29066:
[----:B------:R-:W-:Y:S05]  /*8510*/  BSYNC B1 ;  /* 0x0000000000017941 */ /* 0x000fea0003800000 */
.L_x_29065:
        /* <DEDUP_REMOVED lines=21> */
.L_x_29070:
[----:B------:R-:W-:-:S07]  /*8670*/  MOV R96, R114 ;  /* 0x0000007200607202 */ /* 0x000fce0000000f00 */
.L_x_29071:
[----:B------:R-:W-:Y:S05]  /*8680*/  BSYNC B2 ;  /* 0x0000000000027941 */ /* 0x000fea0003800000 */
.L_x_29069:
        /* <DEDUP_REMOVED lines=16> */
.L_x_29075:
[----:B------:R-:W-:Y:S05]  /*8790*/  BSYNC B3 ;  /* 0x0000000000037941 */ /* 0x000fea0003800000 */
.L_x_29074:
        /* <DEDUP_REMOVED lines=44> */
.L_x_29073:
[----:B------:R-:W-:Y:S05]  /*8a60*/  BSYNC B2 ;  /* 0x0000000000027941 */ /* 0x000fea0003800000 */
.L_x_29072:
        /* <DEDUP_REMOVED lines=9> */
.L_x_29068:
[----:B------:R-:W-:Y:S05]  /*8b00*/  BSYNC B1 ;  /* 0x0000000000017941 */ /* 0x000fea0003800000 */
.L_x_29067:
        /* <DEDUP_REMOVED lines=18> */
.L_x_29079:
[----:B------:R-:W-:-:S07]  /*8c30*/  IMAD.MOV.U32 R97, RZ, RZ, R114 ;  /* 0x000000ffff617224 */ /* 0x000fce00078e0072 */
.L_x_29080:
[----:B------:R-:W-:Y:S05]  /*8c40*/  BSYNC B2 ;  /* 0x0000000000027941 */ /* 0x000fea0003800000 */
.L_x_29078:
        /* <DEDUP_REMOVED lines=16> */
.L_x_29084:
[----:B------:R-:W-:Y:S05]  /*8d50*/  BSYNC B3 ;  /* 0x0000000000037941 */ /* 0x000fea0003800000 */
.L_x_29083:
        /* <DEDUP_REMOVED lines=44> */
.L_x_29082:
[----:B------:R-:W-:Y:S05]  /*9020*/  BSYNC B2 ;  /* 0x0000000000027941 */ /* 0x000fea0003800000 */
.L_x_29081:
        /* <DEDUP_REMOVED lines=9> */
.L_x_29077:
[----:B------:R-:W-:Y:S05]  /*90c0*/  BSYNC B1 ;  /* 0x0000000000017941 */ /* 0x000fea0003800000 */
.L_x_29076:
        /* <DEDUP_REMOVED lines=18> */
.L_x_29088:
[----:B------:R-:W-:-:S07]  /*91f0*/  MOV R98, R114 ;  /* 0x0000007200627202 */ /* 0x000fce0000000f00 */
.L_x_29089:
[----:B------:R-:W-:Y:S05]  /*9200*/  BSYNC B2 ;  /* 0x0000000000027941 */ /* 0x000fea0003800000 */
.L_x_29087:
        /* <DEDUP_REMOVED lines=16> */
.L_x_29093:
[----:B------:R-:W-:Y:S05]  /*9310*/  BSYNC B3 ;  /* 0x0000000000037941 */ /* 0x000fea0003800000 */
.L_x_29092:
        /* <DEDUP_REMOVED lines=44> */
.L_x_29091:
[----:B------:R-:W-:Y:S05]  /*95e0*/  BSYNC B2 ;  /* 0x0000000000027941 */ /* 0x000fea0003800000 */
.L_x_29090:
        /* <DEDUP_REMOVED lines=9> */
.L_x_29086:
[----:B------:R-:W-:Y:S05]  /*9680*/  BSYNC B1 ;  /* 0x0000000000017941 */ /* 0x000fea0003800000 */
.L_x_29085:
        /* <DEDUP_REMOVED lines=18> */
.L_x_29097:
[----:B------:R-:W-:-:S07]  /*97b0*/  IMAD.MOV.U32 R99, RZ, RZ, R114 ;  /* 0x000000ffff637224 */ /* 0x000fce00078e0072 */
.L_x_29098:
[----:B------:R-:W-:Y:S05]  /*97c0*/  BSYNC B2 ;  /* 0x0000000000027941 */ /* 0x000fea0003800000 */
.L_x_29096:
        /* <DEDUP_REMOVED lines=16> */
.L_x_29102:
[----:B------:R-:W-:Y:S05]  /*98d0*/  BSYNC B3 ;  /* 0x0000000000037941 */ /* 0x000fea0003800000 */
.L_x_29101:
        /* <DEDUP_REMOVED lines=44> */
.L_x_29100:
[----:B------:R-:W-:Y:S05]  /*9ba0*/  BSYNC B2 ;  /* 0x0000000000027941 */ /* 0x000fea0003800000 */
.L_x_29099:
        /* <DEDUP_REMOVED lines=9> */
.L_x_29095:
[----:B------:R-:W-:Y:S05]  /*9c40*/  BSYNC B1 ;  /* 0x0000000000017941 */ /* 0x000fea0003800000 */
.L_x_29094:
        /* <DEDUP_REMOVED lines=20> */
.L_x_29104:
[----:B------:R-:W-:Y:S05]  /*9d90*/  BSYNC B1 ;  /* 0x0000000000017941 */ /* 0x000fea0003800000 */
.L_x_29103:
[----:B--2---:R-:W-:Y:S01]  /*9da0*/  @P3 IMAD.WIDE.U32 R102, R104, 0x10, R102 ;  /* 0x0000001068663825 */ /* 0x004fe200078e0066 */
[----:B------:R-:W2:Y:S04]  /*9db0*/  @P0 LDG.E.128 R68, desc[UR6][R130.64] ;  /* 0x0000000682440981 */ /* 0x000ea8000c1e1d00 */
[----:B-----5:R1:W5:Y:S01]  /*9dc0*/  @P3 LDG.E.128 R72, desc[UR6][R102.64] ;  /* 0x0000000666483981 */ /* 0x020362000c1e1d00 */
[----:B------:R-:W-:Y:S01]  /*9dd0*/  @!P4 ISETP.NE.U32.AND P1, PT, R124, RZ, PT ;  /* 0x000000ff7c00c20c */ /* 0x000fe20003f25070 */
[----:B------:R-:W-:Y:S01]  /*9de0*/  BSSY B1, `(.L_x_29105) ;  /* 0x000005a000017945 */ /* 0x000fe20003800000 */
[----:B------:R-:W-:Y:S02]  /*9df0*/  @!P4 IMAD.MOV.U32 R113, RZ, RZ, R106 ;  /* 0x000000ffff71c224 */ /* 0x000fe400078e006a */
        /* <DEDUP_REMOVED lines=15> */
.L_x_29108:
[----:B------:R-:W-:-:S07]  /*9ef0*/  MOV R100, R114 ;  /* 0x0000007200647202 */ /* 0x000fce0000000f00 */
.L_x_29109:
[----:B------:R-:W-:Y:S05]  /*9f00*/  BSYNC B2 ;  /* 0x0000000000027941 */ /* 0x000fea0003800000 */
.L_x_29107:
        /* <DEDUP_REMOVED lines=11> */
[----:B0-----:R-:W-:Y:S02]  /*9fc0*/  @!P1 IADD3 R101, R115, 0x1, RZ ;  /* 0x0000000173659810 */ /* 0x001fe40007ffe0ff */
[----:B------:R-:W-:Y:S02]  /*9fd0*/  @!P1 MOV R112, RZ ;  /* 0x000000ff00709202 */ /* 0x000fe40000000f00 */
[----:B------:R-:W-:-:S13]  /*9fe0*/  ISETP.NE.AND P5, PT, R110, RZ, !P1 ;  /* 0x000000ff6e00720c */ /* 0x000fda0004fa5270 */
[----:B------:R-:W-:-:S04]  /*9ff0*/  @P5 IMAD.MOV R101, RZ, RZ, R115 ;  /* 0x000000ffff655224 */ /* 0x000fc800078e0273 */
[----:B------:R-:W-:-:S07]  /*a000*/  @!P1 IMAD.MOV.U32 R115, RZ, RZ, R101 ;  /* 0x000000ffff739224 */ /* 0x000fce00078e0065 */
.L_x_29113:
[----:B------:R-:W-:Y:S05]  /*a010*/  BSYNC B3 ;  /* 0x0000000000037941 */ /* 0x000fea0003800000 */
.L_x_29112:
[----:B0-----:R-:W-:Y:S01]  /*a020*/  IMAD.HI.U32 R101, R110, -0x326172a9, RZ ;  /* 0xcd9e8d576e657827 */ /* 0x001fe200078e00ff */
        /* <DEDUP_REMOVED lines=43> */
.L_x_29111:
[----:B------:R-:W-:Y:S05]  /*a2e0*/  BSYNC B2 ;  /* 0x0000000000027941 */ /* 0x000fea0003800000 */
.L_x_29110:
[----:B------:R-:W-:Y:S01]  /*a2f0*/  I2FP.F32.U32 R100, R100 ;  /* 0x0000006400647245 */ /* 0x000fe20000201000 */
[----:B0-----:R-:W-:Y:S02]  /*a300*/  IMAD.MOV.U32 R101, RZ, RZ, 0x2f800000 ;  /* 0x2f800000ff657424 */ /* 0x001fe400078e00ff */
[----:B-----5:R-:W-:Y:S02]  /*a310*/  FMUL.FTZ R102, R72, UR11 ;  /* 0x0000000b48667c20 */ /* 0x020fe40008410000 */
[----:B------:R-:W-:Y:S02]  /*a320*/  FFMA.FTZ R100, R100, R101, 1.1641532182693481445e-10 ;  /* 0x2f00000064647423 */ /* 0x000fe40000010065 */
[----:B------:R-:W-:-:S03]  /*a330*/  FMUL.FTZ R102, R102, UR10 ;  /* 0x0000000a66667c20 */ /* 0x000fc60008410000 */
[----:B------:R-:W-:-:S04]  /*a340*/  FSETP.GTU.FTZ.AND P1, PT, R100, UR8, PT ;  /* 0x0000000864007c0b */ /* 0x000fc8000bf3c000 */
[----:B------:R-:W-:Y:S02]  /*a350*/  FSEL R100, R102, RZ, !P1 ;  /* 0x000000ff66647208 */ /* 0x000fe40004800000 */
[----:B------:R-:W-:-:S03]  /*a360*/  SEL R118, RZ, 0x1, P1 ;  /* 0x00000001ff767807 */ /* 0x000fc60000800000 */
[----:B------:R-:W-:-:S07]  /*a370*/  @P0 FADD.FTZ R100, R68, R100 ;  /* 0x0000006444640221 */ /* 0x000fce0000010000 */
.L_x_29106:
[----:B------:R-:W-:Y:S05]  /*a380*/  BSYNC B1 ;  /* 0x0000000000017941 */ /* 0x000fea0003800000 */
.L_x_29105:
[----:B------:R-:W-:Y:S01]  /*a390*/  @!P4 ISETP.NE.U32.AND P1, PT, R124, RZ, PT ;  /* 0x000000ff7c00c20c */ /* 0x000fe20003f25070 */
[----:B------:R-:W-:Y:S01]  /*a3a0*/  BSSY B1, `(.L_x_29114) ;  /* 0x000005a000017945 */ /* 0x000fe20003800000 */
[----:B------:R-:W-:Y:S02]  /*a3b0*/  @!P4 MOV R103, R113 ;  /* 0x000000710067c202 */ /* 0x000fe40000000f00 */
[----:B------:R-:W-:-:S04]  /*a3c0*/  @!P4 ISETP.NE.AND.EX P1, PT, R125, RZ, PT, P1 ;  /* 0x000000ff7d00c20c */ /* 0x000fc80003f25310 */
[----:B0-----:R-:W-:Y:S01]  /*a3d0*/  @!P4 FSEL R101, R69, RZ, P1 ;  /* 0x000000ff4565c208 */ /* 0x001fe20000800000 */
        /* <DEDUP_REMOVED lines=13> */
.L_x_29117:
[----:B------:R-:W-:-:S07]  /*a4b0*/  IMAD.MOV.U32 R101, RZ, RZ, R114 ;  /* 0x000000ffff657224 */ /* 0x000fce00078e0072 */
.L_x_29118:
[----:B------:R-:W-:Y:S05]  /*a4c0*/  BSYNC B2 ;  /* 0x0000000000027941 */ /* 0x000fea0003800000 */
.L_x_29116:
        /* <DEDUP_REMOVED lines=16> */
.L_x_29122:
[----:B------:R-:W-:Y:S05]  /*a5d0*/  BSYNC B3 ;  /* 0x0000000000037941 */ /* 0x000fea0003800000 */
.L_x_29121:
        /* <DEDUP_REMOVED lines=44> */
.L_x_29120:
[----:B------:R-:W-:Y:S05]  /*a8a0*/  BSYNC B2 ;  /* 0x0000000000027941 */ /* 0x000fea0003800000 */
.L_x_29119:
        /* <DEDUP_REMOVED lines=9> */
.L_x_29115:
[----:B------:R-:W-:Y:S05]  /*a940*/  BSYNC B1 ;  /* 0x0000000000017941 */ /* 0x000fea0003800000 */
.L_x_29114:
        /* <DEDUP_REMOVED lines=18> */
.L_x_29126:
[----:B------:R-:W-:-:S07]  /*aa70*/  MOV R102, R114 ;  /* 0x0000007200667202 */ /* 0x000fce0000000f00 */
.L_x_29127:
[----:B------:R-:W-:Y:S05]  /*aa80*/  BSYNC B2 ;  /* 0x0000000000027941 */ /* 0x000fea0003800000 */
.L_x_29125:
        /* <DEDUP_REMOVED lines=16> */
.L_x_29131:
[----:B------:R-:W-:Y:S05]  /*ab90*/  BSYNC B3 ;  /* 0x0000000000037941 */ /* 0x000fea0003800000 */
.L_x_29130:
        /* <DEDUP_REMOVED lines=44> */
.L_x_29129:
[----:B------:R-:W-:Y:S05]  /*ae60*/  BSYNC B2 ;  /* 0x0000000000027941 */ /* 0x000fea0003800000 */
.L_x_29128:
        /* <DEDUP_REMOVED lines=9> */
.L_x_29124:
[----:B------:R-:W-:Y:S05]  /*af00*/  BSYNC B1 ;  /* 0x0000000000017941 */ /* 0x000fea0003800000 */
.L_x_29123:
        /* <DEDUP_REMOVED lines=18> */
.L_x_29135:
[----:B------:R-:W-:-:S07]  /*b030*/  IMAD.MOV.U32 R103, RZ, RZ, R114 ;  /* 0x000000ffff677224 */ /* 0x000fce00078e0072 */
.L_x_29136:
[----:B------:R-:W-:Y:S05]  /*b040*/  BSYNC B2 ;  /* 0x0000000000027941 */ /* 0x000fea0003800000 */
.L_x_29134:
        /* <DEDUP_REMOVED lines=16> */
.L_x_29140:
[----:B------:R-:W-:Y:S05]  /*b150*/  BSYNC B3 ;  /* 0x0000000000037941 */ /* 0x000fea0003800000 */
.L_x_29139:
        /* <DEDUP_REMOVED lines=44> */
.L_x_29138:
[----:B------:R-:W-:Y:S05]  /*b420*/  BSYNC B2 ;  /* 0x0000000000027941 */ /* 0x000fea0003800000 */
.L_x_29137:
        /* <DEDUP_REMOVED lines=9> */
.L_x_29133:
[----:B------:R-:W-:Y:S05]  /*b4c0*/  BSYNC B1 ;  /* 0x0000000000017941 */ /* 0x000fea0003800000 */
.L_x_29132:
        /* <DEDUP_REMOVED lines=20> */
.L_x_29142:
[----:B------:R-:W-:Y:S05]  /*b610*/  BSYNC B1 ;  /* 0x0000000000017941 */ /* 0x000fea0003800000 */
.L_x_29141:
        /* <DEDUP_REMOVED lines=21> */
.L_x_29146:
[----:B------:R-:W-:-:S07]  /*b770*/  MOV R104, R114 ;  /* 0x0000007200687202 */ /* 0x000fce0000000f00 */
.L_x_29147:
[----:B------:R-:W-:Y:S05]  /*b780*/  BSYNC B2 ;  /* 0x0000000000027941 */ /* 0x000fea0003800000 */
.L_x_29145:
        /* <DEDUP_REMOVED lines=16> */
.L_x_29151:
[----:B------:R-:W-:Y:S05]  /*b890*/  BSYNC B3 ;  /* 0x0000000000037941 */ /* 0x000fea0003800000 */
.L_x_29150:
        /* <DEDUP_REMOVED lines=44> */
.L_x_29149:
[----:B------:R-:W-:Y:S05]  /*bb60*/  BSYNC B2 ;  /* 0x0000000000027941 */ /* 0x000fea0003800000 */
.L_x_29148:
        /* <DEDUP_REMOVED lines=9> */
.L_x_29144:
[----:B------:R-:W-:Y:S05]  /*bc00*/  BSYNC B1 ;  /* 0x0000000000017941 */ /* 0x000fea0003800000 */
.L_x_29143:
        /* <DEDUP_REMOVED lines=18> */
.L_x_29155:
[----:B------:R-:W-:-:S07]  /*bd30*/  IMAD.MOV.U32 R105, RZ, RZ, R114 ;  /* 0x000000ffff697224 */ /* 0x000fce00078e0072 */
.L_x_29156:
[----:B------:R-:W-:Y:S05]  /*bd40*/  BSYNC B2 ;  /* 0x0000000000027941 */ /* 0x000fea0003800000 */
.L_x_29154:
        /* <DEDUP_REMOVED lines=16> */
.L_x_29160:
[----:B------:R-:W-:Y:S05]  /*be50*/  BSYNC B3 ;  /* 0x0000000000037941 */ /* 0x000fea0003800000 */
.L_x_29159:
        /* <DEDUP_REMOVED lines=44> */
.L_x_29158:
[----:B------:R-:W-:Y:S05]  /*c120*/  BSYNC B2 ;  /* 0x0000000000027941 */ /* 0x000fea0003800000 */
.L_x_29157:
        /* <DEDUP_REMOVED lines=9> */
.L_x_29153:
[----:B------:R-:W-:Y:S05]  /*c1c0*/  BSYNC B1 ;  /* 0x0000000000017941 */ /* 0x000fea0003800000 */
.L_x_29152:
        /* <DEDUP_REMOVED lines=18> */
.L_x_29164:
[----:B------:R-:W-:-:S07]  /*c2f0*/  MOV R106, R114 ;  /* 0x00000072006a7202 */ /* 0x000fce0000000f00 */
.L_x_29165:
[----:B------:R-:W-:Y:S05]  /*c300*/  BSYNC B2 ;  /* 0x0000000000027941 */ /* 0x000fea0003800000 */
.L_x_29163:
        /* <DEDUP_REMOVED lines=16> */
.L_x_29169:
[----:B------:R-:W-:Y:S05]  /*c410*/  BSYNC B3 ;  /* 0x0000000000037941 */ /* 0x000fea0003800000 */
.L_x_29168:
        /* <DEDUP_REMOVED lines=44> */
.L_x_29167:
[----:B------:R-:W-:Y:S05]  /*c6e0*/  BSYNC B2 ;  /* 0x0000000000027941 */ /* 0x000fea0003800000 */
.L_x_29166:
        /* <DEDUP_REMOVED lines=9> */
.L_x_29162:
[----:B------:R-:W-:Y:S05]  /*c780*/  BSYNC B1 ;  /* 0x0000000000017941 */ /* 0x000fea0003800000 */
.L_x_29161:
        /* <DEDUP_REMOVED lines=18> */
.L_x_29173:
[----:B------:R-:W-:-:S07]  /*c8b0*/  IMAD.MOV.U32 R107, RZ, RZ, R114 ;  /* 0x000000ffff6b7224 */ /* 0x000fce00078e0072 */
.L_x_29174:
[----:B------:R-:W-:Y:S05]  /*c8c0*/  BSYNC B2 ;  /* 0x0000000000027941 */ /* 0x000fea0003800000 */
.L_x_29172:
        /* <DEDUP_REMOVED lines=16> */
.L_x_29178:
[----:B------:R-:W-:Y:S05]  /*c9d0*/  BSYNC B3 ;  /* 0x0000000000037941 */ /* 0x000fea0003800000 */
.L_x_29177:
        /* <DEDUP_REMOVED lines=44> */
.L_x_29176:
[----:B------:R-:W-:Y:S05]  /*cca0*/  BSYNC B2 ;  /* 0x0000000000027941 */ /* 0x000fea0003800000 */
.L_x_29175:
        /* <DEDUP_REMOVED lines=9> */
.L_x_29171:
[----:B------:R-:W-:Y:S05]  /*cd40*/  BSYNC B1 ;  /* 0x0000000000017941 */ /* 0x000fea0003800000 */
.L_x_29170:
        /* <DEDUP_REMOVED lines=47> */
.L_x_29180:
[----:B------:R-:W-:Y:S05]  /*d040*/  BSYNC B1 ;  /* 0x0000000000017941 */ /* 0x000fea0003800000 */
.L_x_29179:
[----:B------:R-:W-:Y:S01]  /*d050*/  UMOV UR30, 0xffffffff ;  /* 0xffffffff001e7882 */ /* 0x000fe20000000000 */
[----:B------:R-:W-:Y:S02]  /*d060*/  FADD.FTZ R124, R124, R107 ;  /* 0x0000006b7c7c7221 */ /* 0x000fe40000010000 */
[----:B------:R-:W-:Y:S05]  /*d070*/  BRA.DIV UR30, `(.L_x_29181) ;  /* 0x0000000e1eb07947 */ /* 0x000fea000b800000 */
[----:B0-----:R-:W0:Y:S02]  /*d080*/  SHFL.BFLY PT, R123, R124, 0x1, 0x1f ;  /* 0x0c201f007c7b7f89 */ /* 0x001e2400000e0000 */
        /* <DEDUP_REMOVED lines=84> */
.L_x_29196:
        /* <DEDUP_REMOVED lines=17> */
[----:B------:R-:W-:Y:S01]  /*d6e0*/  FSEL R122, R122, RZ, !P2 ;  /* 0x000000ff7a7a7208 */ /* 0x000fe20005000000 */
[----:B------:R-:W-:Y:S01]  /*d6f0*/  VIADD R127, R127, 0xffffffff ;  /* 0xffffffff7f7f7836 */ /* 0x000fe20000000000 */
[----:B------:R-:W-:-:S03]  /*d700*/  LOP3.LUT R117, R2, 0x1f, RZ, 0xc0, !PT ;  /* 0x0000001f02757812 */ /* 0x000fc600078ec0ff */
        /* <DEDUP_REMOVED lines=14> */
[----:B------:R-:W-:Y:S01]  /*d7f0*/  FADD.FTZ R83, -R122, R83 ;  /* 0x000000537a537221 */ /* 0x000fe20000010100 */
[----:B------:R-:W-:Y:S01]  /*d800*/  FMUL.FTZ R96, R0, R85 ;  /* 0x0000005500607220 */ /* 0x000fe20000410000 */
[----:B------:R-:W-:Y:S01]  /*d810*/  FADD.FTZ R135, -R122, R84 ;  /* 0x000000547a877221 */ /* 0x000fe20000010100 */
[C---:B------:R-:W-:Y:S01]  /*d820*/  FMUL.FTZ R81, R0.reuse, R123 ;  /* 0x0000007b00517220 */ /* 0x040fe20000410000 */
[C---:B------:R-:W-:Y:S01]  /*d830*/  FMUL.FTZ R80, R0.reuse, R77 ;  /* 0x0000004d00507220 */ /* 0x040fe20000410000 */
[----:B------:R-:W-:Y:S01]  /*d840*/  FMUL.FTZ R78, R0, R79 ;  /* 0x0000004f004e7220 */ /* 0x000fe20000410000 */
[----:B------:R-:W-:Y:S01]  /*d850*/  LEA.HI.SX32 R85, R76, R117, 0x1e ;  /* 0x000000754c557211 */ /* 0x000fe200078ff2ff */
[----:B------:R-:W-:Y:S01]  /*d860*/  FADD.FTZ R133, -R122, R82 ;  /* 0x000000527a857221 */ /* 0x000fe20000010100 */
[----:B------:R-:W-:Y:S01]  /*d870*/  FMUL.FTZ R125, R0, R125 ;  /* 0x0000007d007d7220 */ /* 0x000fe20000410000 */
[C---:B------:R-:W-:Y:S01]  /*d880*/  FADD.FTZ R87, -R122.reuse, R87 ;  /* 0x000000577a577221 */ /* 0x040fe20000010100 */
[C---:B------:R-:W-:Y:S01]  /*d890*/  FADD.FTZ R139, -R122.reuse, R88 ;  /* 0x000000587a8b7221 */ /* 0x040fe20000010100 */
[C---:B------:R-:W-:Y:S01]  /*d8a0*/  FADD.FTZ R95, -R122.reuse, R95 ;  /* 0x0000005f7a5f7221 */ /* 0x040fe20000010100 */
[C---:B------:R-:W-:Y:S01]  /*d8b0*/  FADD.FTZ R137, -R122.reuse, R86 ;  /* 0x000000567a897221 */ /* 0x040fe20000010100 */
[----:B------:R-:W-:Y:S01]  /*d8c0*/  FADD.FTZ R153, -R122, R97 ;  /* 0x000000617a997221 */ /* 0x000fe20000010100 */
[----:B------:R-:W-:Y:S01]  /*d8d0*/  FMUL.FTZ R88, R0, R83 ;  /* 0x0000005300587220 */ /* 0x000fe20000410000 */
[----:B------:R-:W-:Y:S01]  /*d8e0*/  FADD.FTZ R145, -R122, R91 ;  /* 0x0000005b7a917221 */ /* 0x000fe20000010100 */
[----:B------:R-:W-:Y:S01]  /*d8f0*/  FMUL.FTZ R97, R0, R135 ;  /* 0x0000008700617220 */ /* 0x000fe20000410000 */
        /* <DEDUP_REMOVED lines=17> */
[----:B0-----:R-:W-:-:S04]  /*da10*/  IMAD.WIDE.U32 R80, R85, 0x10, R104 ;  /* 0x0000001055507825 */ /* 0x001fc800078e0068 */
[----:B------:R-:W-:Y:S01]  /*da20*/  FADD.FTZ R107, -R122, R107 ;  /* 0x0000006b7a6b7221 */ /* 0x000fe20000010100 */
[C---:B------:R-:W-:Y:S01]  /*da30*/  FMUL.FTZ R90, R0.reuse, R87 ;  /* 0x00000057005a7220 */ /* 0x040fe20000410000 */
[C---:B------:R-:W-:Y:S01]  /*da40*/  FMUL.FTZ R134, R0.reuse, R95 ;  /* 0x0000005f00867220 */ /* 0x040fe20000410000 */
[C---:B------:R-:W-:Y:S01]  /*da50*/  FMUL.FTZ R99, R0.reuse, R137 ;  /* 0x0000008900637220 */ /* 0x040fe20000410000 */
[----:B------:R-:W-:Y:S01]  /*da60*/  FFMA.FTZ R95, R31, R88, R63 ;  /* 0x000000581f5f7223 */ /* 0x000fe2000001003f */
        /* <DEDUP_REMOVED lines=22> */
[----:B------:R-:W-:Y:S01]  /*dbd0*/  IADD3 R97, R85, 0x20, RZ ;  /* 0x0000002055617810 */ /* 0x000fe20007ffe0ff */
[----:B------:R-:W-:Y:S01]  /*dbe0*/  FMUL.FTZ R0, R0, R107 ;  /* 0x0000006b00007220 */ /* 0x000fe20000410000 */
[----:B------:R0:W-:Y:S01]  /*dbf0*/  STG.E.128 desc[UR6][R80.64], R76 ;  /* 0x0000004c50007986 */ /* 0x0001e2000c101d06 */
[----:B------:R-:W-:Y:S01]  /*dc00*/  FFMA.FTZ R91, R27, R90, R59 ;  /* 0x0000005a1b5b7223 */ /* 0x000fe2000001003b */
[----:B------:R-:W-:Y:S01]  /*dc10*/  FFMA.FTZ R90, R26, R99, R58 ;  /* 0x000000631a5a7223 */ /* 0x000fe2000001003a */
[C---:B------:R-:W-:Y:S01]  /*dc20*/  VIADD R107, R85.reuse, 0x40 ;  /* 0x00000040556b7836 */ /* 0x040fe20000000000 */
[C---:B------:R-:W-:Y:S01]  /*dc30*/  IADD3 R101, R85.reuse, 0xa0, RZ ;  /* 0x000000a055657810 */ /* 0x040fe20007ffe0ff */
[----:B------:R-:W-:-:S02]  /*dc40*/  VIADD R99, R85, 0x80 ;  /* 0x0000008055637836 */ /* 0x000fc40000000000 */
[----:B------:R-:W-:Y:S01]  /*dc50*/  FFMA.FTZ R93, R29, R84, R61 ;  /* 0x000000541d5d7223 */ /* 0x000fe2000001003d */
[----:B------:R-:W-:Y:S02]  /*dc60*/  VIADD R103, R85, 0xc0 ;  /* 0x000000c055677836 */ /* 0x000fe40000000000 */
[----:B------:R-:W-:Y:S01]  /*dc70*/  FFMA.FTZ R92, R28, R89, R60 ;  /* 0x000000591c5c7223 */ /* 0x000fe2000001003c */
[----:B------:R-:W-:Y:S01]  /*dc80*/  FFMA.FTZ R89, R25, R96, R57 ;  /* 0x0000006019597223 */ /* 0x000fe20000010039 */
[----:B------:R-:W-:-:S04]  /*dc90*/  IMAD.WIDE.U32 R106, R107, 0x10, R104 ;  /* 0x000000106b6a7825 */ /* 0x000fc800078e0068 */
[----:B------:R-:W-:Y:S01]  /*dca0*/  IMAD.WIDE.U32 R98, R99, 0x10, R104 ;  /* 0x0000001063627825 */ /* 0x000fe200078e0068 */
[----:B0-----:R-:W-:-:S03]  /*dcb0*/  IADD3 R77, R85, 0x60, RZ ;  /* 0x00000060554d7810 */ /* 0x001fc60007ffe0ff */
[----:B------:R-:W-:Y:S01]  /*dcc0*/  IMAD.WIDE.U32 R100, R101, 0x10, R104 ;  /* 0x0000001065647825 */ /* 0x000fe200078e0068 */
[----:B------:R-:W-:-:S03]  /*dcd0*/  IADD3 R79, R85, 0xe0, RZ ;  /* 0x000000e0554f7810 */ /* 0x000fc60007ffe0ff */
        /* <DEDUP_REMOVED lines=8> */
[----:B------:R0:W-:Y:S01]  /*dd60*/  STG.E.128 desc[UR6][R84.64], R92 ;  /* 0x0000005c54007986 */ /* 0x0001e2000c101d06 */
[----:B------:R-:W-:Y:S01]  /*dd70*/  FFMA.FTZ R82, R18, R137, R50 ;  /* 0x0000008912527223 */ /* 0x000fe20000010032 */
[----:B------:R-:W-:-:S04]  /*dd80*/  IMAD.WIDE.U32 R102, R103, 0x10, R104 ;  /* 0x0000001067667825 */ /* 0x000fc800078e0068 */
[----:B------:R-:W-:Y:S01]  /*dd90*/  FFMA.FTZ R87, R15, R86, R47 ;  /* 0x000000560f577223 */ /* 0x000fe2000001002f */
[----:B------:R1:W-:Y:S01]  /*dda0*/  STG.E.128 desc[UR6][R106.64], R88 ;  /* 0x000000586a007986 */ /* 0x0003e2000c101d06 */
[----:B------:R-:W-:Y:S01]  /*ddb0*/  FFMA.FTZ R86, R14, R133, R46 ;  /* 0x000000850e567223 */ /* 0x000fe2000001002e */
[----:B------:R-:W-:-:S04]  /*ddc0*/  IMAD.WIDE.U32 R104, R79, 0x10, R104 ;  /* 0x000000104f687825 */ /* 0x000fc800078e0068 */
[----:B------:R-:W-:-:S05]  /*ddd0*/  FFMA.FTZ R79, R23, R132, R55 ;  /* 0x00000084174f7223 */ /* 0x000fca0000010037 */
[----:B------:R2:W-:Y:S04]  /*dde0*/  STG.E.128 desc[UR6][R96.64], R76 ;  /* 0x0000004c60007986 */ /* 0x0005e8000c101d06 */
        /* <DEDUP_REMOVED lines=13> */
[----:B------:R2:W-:Y:S02]  /*dec0*/  STG.E.128 desc[UR6][R104.64], R92 ;  /* 0x0000005c68007986 */ /* 0x0005e4000c101d06 */
.L_x_29183:
[----:B------:R-:W-:Y:S05]  /*ded0*/  BSYNC B1 ;  /* 0x0000000000017941 */ /* 0x000fea0003800000 */
.L_x_29182:
[----:B--2---:R-:W0:Y:S02]  /*dee0*/  LDC.64 R76, c[0x0][0x210] ;  /* 0x00008400ff4c7b82 */ /* 0x004e240000000a00 */
[----:B0-----:R-:W-:-:S05]  /*def0*/  IMAD R3, R76, 0x4, R3 ;  /* 0x000000044c037824 */ /* 0x001fca00078e0203 */
[----:B------:R-:W-:-:S13]  /*df00*/  ISETP.GE.AND P0, PT, R3, R77, PT ;  /* 0x0000004d0300720c */ /* 0x000fda0003f06270 */
[----:B------:R-:W-:Y:S05]  /*df10*/  @!P0 BRA `(.L_x_29184) ;  /* 0xffffff2800708947 */ /* 0x000fea000383ffff */
[----:B------:R-:W-:Y:S05]  /*df20*/  BSYNC B0 ;  /* 0x0000000000007941 */ /* 0x000fea0003800000 */
.L_x_28876:
[----:B------:R-:W-:Y:S05]  /*df30*/  EXIT ;  /* 0x000000000000794d */ /* 0x000fea0003800000 */
.L_x_29181:
[----:B------:R-:W-:Y:S01]  /*df40*/  HFMA2.MMA R137, -RZ, RZ, 0, 1.847743988037109375e-06 ;  /* 0x0000001fff897435 */ /* 0x000fe200000001ff */
[----:B------:R-:W-:Y:S01]  /*df50*/  BSSY B1, `(.L_x_29185) ;  /* 0x0000007000017945 */ /* 0x000fe20003800000 */
[----:B------:R-:W-:Y:S01]  /*df60*/  MOV R135, R124 ;  /* 0x0000007c00877202 */ /* 0x000fe20000000f00 */
[----:B------:R-:W-:Y:S02]  /*df70*/  IMAD.MOV.U32 R136, RZ, RZ, 0x1 ;  /* 0x00000001ff887424 */ /* 0x000fe400078e00ff */
[----:B------:R-:W-:-:S07]  /*df80*/  IMAD.MOV.U32 R134, RZ, RZ, -0x1 ;  /* 0xffffffffff867424 */ /* 0x000fce00078e00ff */
[----:B0----5:R-:W-:Y:S05]  /*df90*/  WARPSYNC.COLLECTIVE R134, `(.L_x_29186) ;  /* 0x0000000086087348 */ /* 0x021fea0003c00000 */
[----:B------:R1:W2:Y:S02]  /*dfa0*/  SHFL.BFLY P1, R133, R135, R136, R137 ;  /* 0x0c00008887857389 */ /* 0x0002a40000020089 */
[----:B012--5:R-:W-:Y:S01]  /*dfb0*/  ENDCOLLECTIVE ;  /* 0x000000000000791b */ /* 0x027fe20003800000 */
.L_x_29186:
[----:B------:R-:W-:Y:S05]  /*dfc0*/  BSYNC B1 ;  /* 0x0000000000017941 */ /* 0x000fea0003800000 */
.L_x_29185:
        /* <DEDUP_REMOVED lines=9> */
.L_x_29187:
[----:B------:R-:W-:Y:S02]  /*e060*/  IMAD.MOV.U32 R136, RZ, RZ, 0x4 ;  /* 0x00000004ff887424 */ /* 0x000fe400078e00ff */
[----:B------:R-:W-:-:S04]  /*e070*/  IMAD.MOV.U32 R0, RZ, RZ, R133 ;  /* 0x000000ffff007224 */ /* 0x000fc800078e0085 */
[----:B------:R-:W-:-:S05]  /*e080*/  FADD.FTZ R129, R125, R0 ;  /* 0x000000007d817221 */ /* 0x000fca0000010000 */
[----:B------:R-:W-:-:S07]  /*e090*/  MOV R135, R129 ;  /* 0x0000008100877202 */ /* 0x000fce0000000f00 */
[----:B------:R-:W-:Y:S05]  /*e0a0*/  WARPSYNC.COLLECTIVE R134, `(.L_x_29188) ;  /* 0x0000000086087348 */ /* 0x000fea0003c00000 */
[----:B------:R0:W1:Y:S02]  /*e0b0*/  SHFL.BFLY P1, R133, R135, R136, R137 ;  /* 0x0c00008887857389 */ /* 0x0000640000020089 */
[----:B01----:R-:W-:Y:S01]  /*e0c0*/  ENDCOLLECTIVE ;  /* 0x000000000000791b */ /* 0x003fe20003800000 */
.L_x_29188:
[----:B------:R-:W-:Y:S01]  /*e0d0*/  HFMA2.MMA R136, -RZ, RZ, 0, 4.76837158203125e-07 ;  /* 0x00000008ff887435 */ /* 0x000fe200000001ff */
[----:B------:R-:W-:-:S05]  /*e0e0*/  MOV R0, R133 ;  /* 0x0000008500007202 */ /* 0x000fca0000000f00 */
[----:B------:R-:W-:-:S04]  /*e0f0*/  FADD.FTZ R130, R129, R0 ;  /* 0x0000000081827221 */ /* 0x000fc80000010000 */
[----:B------:R-:W-:-:S07]  /*e100*/  IMAD.MOV.U32 R135, RZ, RZ, R130 ;  /* 0x000000ffff877224 */ /* 0x000fce00078e0082 */
[----:B------:R-:W-:Y:S05]  /*e110*/  WARPSYNC.COLLECTIVE R134, `(.L_x_29189) ;  /* 0x0000000086087348 */ /* 0x000fea0003c00000 */
[----:B------:R0:W1:Y:S02]  /*e120*/  SHFL.BFLY P1, R133, R135, R136, R137 ;  /* 0x0c00008887857389 */ /* 0x0000640000020089 */
[----:B01----:R-:W-:Y:S01]  /*e130*/  ENDCOLLECTIVE ;  /* 0x000000000000791b */ /* 0x003fe20003800000 */
.L_x_29189:
        /* <DEDUP_REMOVED lines=8> */
.L_x_29190:
        /* <DEDUP_REMOVED lines=72> */
.L_x_29191:
[----:B------:R-:W-:Y:S02]  /*e640*/  IMAD.MOV.U32 R136, RZ, RZ, 0x2 ;  /* 0x00000002ff887424 */ /* 0x000fe400078e00ff */
[----:B------:R-:W-:-:S04]  /*e650*/  IMAD.MOV.U32 R125, RZ, RZ, R133 ;  /* 0x000000ffff7d7224 */ /* 0x000fc800078e0085 */
[----:B------:R-:W-:-:S05]  /*e660*/  FADD.FTZ R125, R0, R125 ;  /* 0x0000007d007d7221 */ /* 0x000fca0000010000 */
[----:B------:R-:W-:-:S07]  /*e670*/  MOV R135, R125 ;  /* 0x0000007d00877202 */ /* 0x000fce0000000f00 */
[----:B------:R-:W-:Y:S05]  /*e680*/  WARPSYNC.COLLECTIVE R134, `(.L_x_29192) ;  /* 0x0000000086087348 */ /* 0x000fea0003c00000 */
[----:B------:R0:W1:Y:S02]  /*e690*/  SHFL.BFLY P1, R133, R135, R136, R137 ;  /* 0x0c00008887857389 */ /* 0x0000640000020089 */
[----:B01----:R-:W-:Y:S01]  /*e6a0*/  ENDCOLLECTIVE ;  /* 0x000000000000791b */ /* 0x003fe20003800000 */
.L_x_29192:
[----:B------:R-:W-:Y:S01]  /*e6b0*/  HFMA2.MMA R136, -RZ, RZ, 0, 2.384185791015625e-07 ;  /* 0x00000004ff887435 */ /* 0x000fe200000001ff */
[----:B------:R-:W-:-:S05]  /*e6c0*/  MOV R124, R133 ;  /* 0x00000085007c7202 */ /* 0x000fca0000000f00 */
[----:B------:R-:W-:-:S04]  /*e6d0*/  FADD.FTZ R124, R125, R124 ;  /* 0x0000007c7d7c7221 */ /* 0x000fc80000010000 */
[----:B------:R-:W-:-:S07]  /*e6e0*/  IMAD.MOV.U32 R135, RZ, RZ, R124 ;  /* 0x000000ffff877224 */ /* 0x000fce00078e007c */
[----:B------:R-:W-:Y:S05]  /*e6f0*/  WARPSYNC.COLLECTIVE R134, `(.L_x_29193) ;  /* 0x0000000086087348 */ /* 0x000fea0003c00000 */
[----:B------:R0:W1:Y:S02]  /*e700*/  SHFL.BFLY P1, R133, R135, R136, R137 ;  /* 0x0c00008887857389 */ /* 0x0000640000020089 */
[----:B01----:R-:W-:Y:S01]  /*e710*/  ENDCOLLECTIVE ;  /* 0x000000000000791b */ /* 0x003fe20003800000 */
.L_x_29193:
[----:B------:R-:W-:Y:S02]  /*e720*/  IMAD.MOV.U32 R136, RZ, RZ, 0x8 ;  /* 0x00000008ff887424 */ /* 0x000fe400078e00ff */
[----:B------:R-:W-:-:S04]  /*e730*/  IMAD.MOV.U32 R129, RZ, RZ, R133 ;  /* 0x000000ffff817224 */ /* 0x000fc800078e0085 */
[----:B------:R-:W-:-:S05]  /*e740*/  FADD.FTZ R129, R124, R129 ;  /* 0x000000817c817221 */ /* 0x000fca0000010000 */
[----:B------:R-:W-:-:S07]  /*e750*/  MOV R135, R129 ;  /* 0x0000008100877202 */ /* 0x000fce0000000f00 */
[----:B------:R-:W-:Y:S05]  /*e760*/  WARPSYNC.COLLECTIVE R134, `(.L_x_29194) ;  /* 0x0000000086087348 */ /* 0x000fea0003c00000 */
[----:B------:R0:W1:Y:S02]  /*e770*/  SHFL.BFLY P1, R133, R135, R136, R137 ;  /* 0x0c00008887857389 */ /* 0x0000640000020089 */
[----:B01----:R-:W-:Y:S01]  /*e780*/  ENDCOLLECTIVE ;  /* 0x000000000000791b */ /* 0x003fe20003800000 */
.L_x_29194:
[----:B------:R-:W-:Y:S01]  /*e790*/  HFMA2.MMA R136, -RZ, RZ, 0, 9.5367431640625e-07 ;  /* 0x00000010ff887435 */ /* 0x000fe200000001ff */
[----:B------:R-:W-:-:S05]  /*e7a0*/  MOV R130, R133 ;  /* 0x0000008500827202 */ /* 0x000fca0000000f00 */
[----:B------:R-:W-:-:S04]  /*e7b0*/  FADD.FTZ R132, R129, R130 ;  /* 0x0000008281847221 */ /* 0x000fc80000010000 */
[----:B------:R-:W-:-:S07]  /*e7c0*/  IMAD.MOV.U32 R135, RZ, RZ, R132 ;  /* 0x000000ffff877224 */ /* 0x000fce00078e0084 */
[----:B------:R-:W-:Y:S05]  /*e7d0*/  WARPSYNC.COLLECTIVE R134, `(.L_x_29195) ;  /* 0x0000000086087348 */ /* 0x000fea0003c00000 */
[----:B------:R0:W1:Y:S02]  /*e7e0*/  SHFL.BFLY P1, R133, R135, R136, R137 ;  /* 0x0c00008887857389 */ /* 0x0000640000020089 */
[----:B01----:R-:W-:Y:S01]  /*e7f0*/  ENDCOLLECTIVE ;  /* 0x000000000000791b */ /* 0x003fe20003800000 */
.L_x_29195:
[----:B------:R-:W-:Y:S05]  /*e800*/  BRA `(.L_x_29196) ;  /* 0xffffffec00707947 */ /* 0x000fea000383ffff */
.L_x_29197:
        /* <DEDUP_REMOVED lines=15> */
.L_x_30569:


//--------------------- .text._ZN10layer_norm13ln_fwd_kernelINS_13Kernel_traitsIfffffjLj1024ELj1ELj4ELj1ELj16ENS_18Kernel_traits_baseILj1024EfffffjLj128EEEEELb1ELb1ELb0ELb0EEEvNS_9FwdParamsE --------------------------
	.section	.text._ZN10layer_norm13ln_fwd_kernelINS_13Kernel_traitsIfffffjLj1024ELj1ELj4ELj1ELj16ENS_18Kernel_traits_baseILj1024EfffffjLj128EEEEELb1ELb1ELb0ELb0EEEvNS_9FwdParamsE,"ax",@progbits
	.align	128
        .global         _ZN10layer_norm13ln_fwd_kernelINS_13Kernel_traitsIfffffjLj1024ELj1ELj4ELj1ELj16ENS_18Kernel_traits_baseILj1024EfffffjLj128EEEEELb1ELb1ELb0ELb0EEEvNS_9FwdParamsE
        .type           _ZN10layer_norm13ln_fwd_kernelINS_13Kernel_traitsIfffffjLj1024ELj1ELj4ELj1ELj16ENS_18Kernel_traits_baseILj1024EfffffjLj128EEEEELb1ELb1ELb0ELb0EEEvNS_9FwdParamsE,@function
        .size           _ZN10layer_norm13ln_fwd_kernelINS_13Kernel_traitsIfffffjLj1024ELj1ELj4ELj1ELj16ENS_18Kernel_traits_baseILj1024EfffffjLj128EEEEELb1ELb1ELb0ELb0EEEvNS_9FwdParamsE,(.L_x_30570 - _ZN10layer_norm13ln_fwd_kernelINS_13Kernel_traitsIfffffjLj1024ELj1ELj4ELj1ELj16ENS_18Kernel_traits_baseILj1024EfffffjLj128EEEEELb1ELb1ELb0ELb0EEEvNS_9FwdParamsE)
        .other          _ZN10layer_norm13ln_fwd_kernelINS_13Kernel_traitsIfffffjLj1024ELj1ELj4ELj1ELj16ENS_18Kernel_traits_baseILj1024EfffffjLj128EEEEELb1ELb1ELb0ELb0EEEvNS_9FwdParamsE,@"STO_CUDA_ENTRY STV_DEFAULT"
_ZN10layer_norm13ln_fwd_kernelINS_13Kernel_traitsIfffffjLj1024ELj1ELj4ELj1ELj16ENS_18Kernel_traits_baseILj1024EfffffjLj128EEEEELb1ELb1ELb0ELb0EEEvNS_9FwdParamsE:
.text._ZN10layer_norm13ln_fwd_kernelINS_13Kernel_traitsIfffffjLj1024ELj1ELj4ELj1ELj16ENS_18Kernel_traits_baseILj1024EfffffjLj128EEEEELb1ELb1ELb0ELb0EEEvNS_9FwdParamsE:
        /* <DEDUP_REMOVED lines=8> */
[----:B------:R-:W0:Y:S08]  /*0080*/  LDC R5, c[0x0][0x2ec] ;  /* 0x0000bb00ff057b82 */ /* 0x000e300000000800 */
        /* <DEDUP_REMOVED lines=19> */
[----:B------:R-:W-:Y:S01]  /*01c0*/  UIADD3 UR14, UR6, 0x78dde6e4, URZ ;  /* 0x78dde6e4060e7890 */ /* 0x000fe2000fffe03f */
[----:B------:R-:W-:Y:S01]  /*01d0*/  SHF.R.U64 R145, R4, 0x2, R5 ;  /* 0x0000000204917819 */ /* 0x000fe20000001205 */
[----:B------:R-:W-:-:S02]  /*01e0*/  UIADD3 UR13, UR6, -0x255992d5, URZ ;  /* 0xdaa66d2b060d7890 */ /* 0x000fc4000fffe03f */
        /* <DEDUP_REMOVED lines=26> */
[----:B------:R-:W-:-:S04]  /*0390*/  IMAD.WIDE.U32 R2, R3, -0x326172a9, RZ ;  /* 0xcd9e8d5703027825 */ /* 0x000fc800078e00ff */
[----:B------:R-:W-:Y:S01]  /*03a0*/  IMAD.WIDE.U32 R14, R14, -0x326172a9, RZ ;  /* 0xcd9e8d570e0e7825 */ /* 0x000fe200078e00ff */
[----:B------:R-:W-:-:S04]  /*03b0*/  LOP3.LUT R10, R3, UR13, R12, 0x96, !PT ;  /* 0x0000000d030a7c12 */ /* 0x000fc8000f8e960c */
[----:B------:R-:W-:Y:S01]  /*03c0*/  LOP3.LUT R68, R15, UR14, R2, 0x96, !PT ;  /* 0x0000000e0f447c12 */ /* 0x000fe2000f8e9602 */
[----:B------:R-:W-:Y:S01]  /*03d0*/  IMAD.WIDE.U32 R10, R10, -0x2daee0ad, RZ ;  /* 0xd2511f530a0a7825 */ /* 0x000fe200078e00ff */
[----:B------:R-:W-:-:S03]  /*03e0*/  LOP3.LUT R2, R6, 0x1f, RZ, 0xc0, !PT ;  /* 0x0000001f06027812 */ /* 0x000fc600078ec0ff */
[----:B------:R-:W-:Y:S01]  /*03f0*/  IMAD.WIDE.U32 R68, R68, -0x2daee0ad, RZ ;  /* 0xd2511f5344447825 */ /* 0x000fe200078e00ff */
[----:B------:R-:W-:Y:S02]  /*0400*/  LOP3.LUT R3, R2, 0x1f, RZ, 0x3c, !PT ;  /* 0x0000001f02037812 */ /* 0x000fe400078e3cff */
[----:B------:R-:W-:Y:S02]  /*0410*/  LOP3.LUT R8, R11, UR15, R8, 0x96, !PT ;  /* 0x0000000f0b087c12 */ /* 0x000fe4000f8e9608 */
[----:B------:R-:W-:Y:S02]  /*0420*/  LEA.HI.SX32 R0, R0, R3, 0x1e ;  /* 0x0000000300007211 */ /* 0x000fe400078ff2ff */
[----:B------:R-:W-:Y:S01]  /*0430*/  LOP3.LUT R80, R69, UR17, R10, 0x96, !PT ;  /* 0x0000001145507c12 */ /* 0x000fe2000f8e960a */
[----:B------:R-:W-:Y:S01]  /*0440*/  IMAD.WIDE.U32 R8, R8, -0x326172a9, RZ ;  /* 0xcd9e8d5708087825 */ /* 0x000fe200078e00ff */
[C---:B------:R-:W-:Y:S02]  /*0450*/  LOP3.LUT P0, RZ, R0.reuse, 0xffffffe0, RZ, 0xc0, !PT ;  /* 0xffffffe000ff7812 */ /* 0x040fe4000780c0ff */
[----:B------:R-:W-:Y:S01]  /*0460*/  ISETP.GE.U32.AND P6, PT, R0, 0x40, PT ;  /* 0x000000400000780c */ /* 0x000fe20003fc6070 */
[----:B------:R-:W-:Y:S01]  /*0470*/  IMAD.WIDE.U32 R80, R80, -0x326172a9, RZ ;  /* 0xcd9e8d5750507825 */ /* 0x000fe200078e00ff */
[----:B------:R-:W-:-:S02]  /*0480*/  ISETP.GE.U32.AND P5, PT, R0, 0x60, PT ;  /* 0x000000600000780c */ /* 0x000fc40003fa6070 */
[C---:B------:R-:W-:Y:S02]  /*0490*/  ISETP.GE.U32.AND P4, PT, R0.reuse, 0x80, PT ;  /* 0x000000800000780c */ /* 0x040fe40003f86070 */
[----:B------:R-:W-:Y:S02]  /*04a0*/  ISETP.GE.U32.AND P3, PT, R0, 0xa0, PT ;  /* 0x000000a00000780c */ /* 0x000fe40003f66070 */
[----:B------:R-:W-:Y:S02]  /*04b0*/  P2R R154, PR, RZ, 0x40 ;  /* 0x00000040ff9a7803 */ /* 0x000fe40000000000 */
[----:B------:R-:W-:Y:S02]  /*04c0*/  P2R R153, PR, RZ, 0x20 ;  /* 0x00000020ff997803 */ /* 0x000fe40000000000 */
[----:B------:R-:W-:Y:S02]  /*04d0*/  P2R R152, PR, RZ, 0x10 ;  /* 0x00000010ff987803 */ /* 0x000fe40000000000 */
[----:B------:R-:W-:-:S02]  /*04e0*/  LOP3.LUT R3, R9, UR16, R14, 0x96, !PT ;  /* 0x0000001009037c12 */ /* 0x000fc4000f8e960e */
        /* <DEDUP_REMOVED lines=19> */
.L_x_29199:
[----:B------:R-:W-:Y:S05]  /*0620*/  BSYNC B0 ;  /* 0x0000000000007941 */ /* 0x000fea0003800000 */
.L_x_29198:
[----:B------:R-:W-:Y:S04]  /*0630*/  BSSY B0, `(.L_x_29200) ;  /* 0x0000012000007945 */ /* 0x000fe80003800000 */
[----:B------:R-:W-:Y:S05]  /*0640*/  @!P6 BRA `(.L_x_29201) ;  /* 0x000000000040e947 */ /* 0x000fea0003800000 */
[----:B------:R-:W-:Y:S01]  /*0650*/  ULDC.64 UR26, c[0x0][0x2c8] ;  /* 0x0000b200001a7ab9 */ /* 0x000fe20000000a00 */
[----:B------:R-:W0:Y:S01]  /*0660*/  LDC.64 R20, c[0x0][0x260] ;  /* 0x00009800ff147b82 */ /* 0x000e220000000a00 */
[----:B------:R-:W-:Y:S01]  /*0670*/  ISETP.NE.U32.AND P1, PT, RZ, UR26, PT ;  /* 0x0000001aff007c0c */ /* 0x000fe2000bf25070 */
[----:B------:R-:W-:Y:S01]  /*0680*/  ULDC.64 UR28, c[0x0][0x278] ;  /* 0x00009e00001c7ab9 */ /* 0x000fe20000000a00 */
[----:B------:R-:W-:Y:S02]  /*0690*/  CS2R R22, SRZ ;  /* 0x0000000000167805 */ /* 0x000fe4000001ff00 */
[----:B------:R-:W-:-:S13]  /*06a0*/  ISETP.NE.AND.EX P1, PT, RZ, UR27, PT, P1 ;  /* 0x0000001bff007c0c */ /* 0x000fda000bf25310 */
[----:B------:R-:W-:-:S04]  /*06b0*/  @P1 LEA R32, P2, R2, UR26, 0x4 ;  /* 0x0000001a02201c11 */ /* 0x000fc8000f8420ff */
[C---:B------:R-:W-:Y:S02]  /*06c0*/  @P1 LEA.HI.X R33, R2.reuse, UR27, RZ, 0x4, P2 ;  /* 0x0000001b02211c11 */ /* 0x040fe400090f24ff */
[C---:B------:R-:W-:Y:S01]  /*06d0*/  LEA R28, P2, R2.reuse, UR28, 0x4 ;  /* 0x0000001c021c7c11 */ /* 0x040fe2000f8420ff */
[C---:B0-----:R-:W-:Y:S01]  /*06e0*/  IMAD.WIDE.U32 R24, R2.reuse, 0x10, R20 ;  /* 0x0000001002187825 */ /* 0x041fe200078e0014 */
[----:B------:R-:W-:Y:S02]  /*06f0*/  CS2R R20, SRZ ;  /* 0x0000000000147805 */ /* 0x000fe4000001ff00 */
[----:B------:R-:W-:-:S03]  /*0700*/  LEA.HI.X R29, R2, UR29, RZ, 0x4, P2 ;  /* 0x0000001d021d7c11 */ /* 0x000fc600090f24ff */
[----:B------:R-:W5:Y:S04]  /*0710*/  LDG.E.128 R24, desc[UR4][R24.64] ;  /* 0x0000000418187981 */ /* 0x000f68000c1e1d00 */
[----:B------:R-:W5:Y:S04]  /*0720*/  LDG.E.128 R28, desc[UR4][R28.64] ;  /* 0x000000041c1c7981 */ /* 0x000f68000c1e1d00 */
[----:B------:R0:W5:Y:S01]  /*0730*/  @P1 LDG.E.128 R20, desc[UR4][R32.64] ;  /* 0x0000000420141981 */ /* 0x000162000c1e1d00 */
[----:B------:R-:W-:-:S07]  /*0740*/  VIADD R2, R2, 0x20 ;  /* 0x0000002002027836 */ /* 0x000fce0000000000 */
.L_x_29201:
[----:B------:R-:W-:Y:S05]  /*0750*/  BSYNC B0 ;  /* 0x0000000000007941 */ /* 0x000fea0003800000 */
.L_x_29200:
[----:B------:R-:W-:Y:S04]  /*0760*/  BSSY B0, `(.L_x_29202) ;  /* 0x0000012000007945 */ /* 0x000fe80003800000 */
[----:B------:R-:W-:Y:S05]  /*0770*/  @!P5 BRA `(.L_x_29203) ;  /* 0x000000000040d947 */ /* 0x000fea0003800000 */
[----:B------:R-:W-:Y:S01]  /*0780*/  ULDC.64 UR26, c[0x0][0x2c8] ;  /* 0x0000b200001a7ab9 */ /* 0x000fe20000000a00 */
[----:B0-----:R-:W0:Y:S01]  /*0790*/  LDC.64 R32, c[0x0][0x260] ;  /* 0x00009800ff207b82 */ /* 0x001e220000000a00 */
        /* <DEDUP_REMOVED lines=14> */
.L_x_29203:
[----:B------:R-:W-:Y:S05]  /*0880*/  BSYNC B0 ;  /* 0x0000000000007941 */ /* 0x000fea0003800000 */
.L_x_29202:
[----:B------:R-:W-:Y:S04]  /*0890*/  BSSY B0, `(.L_x_29204) ;  /* 0x0000012000007945 */ /* 0x000fe80003800000 */
[----:B------:R-:W-:Y:S05]  /*08a0*/  @!P4 BRA `(.L_x_29205) ;  /* 0x000000000040c947 */ /* 0x000fea0003800000 */
[----:B------:R-:W-:Y:S01]  /*08b0*/  ULDC.64 UR26, c[0x0][0x2c8] ;  /* 0x0000b200001a7ab9 */ /* 0x000fe20000000a00 */
[----:B-1----:R-:W1:Y:S01]  /*08c0*/  LDC.64 R44, c[0x0][0x260] ;  /* 0x00009800ff2c7b82 */ /* 0x002e620000000a00 */
[----:B------:R-:W-:Y:S01]  /*08d0*/  ISETP.NE.U32.AND P1, PT, RZ, UR26, PT ;  /* 0x0000001aff007c0c */ /* 0x000fe2000bf25070 */
[----:B------:R-:W-:Y:S01]  /*08e0*/  ULDC.64 UR28, c[0x0][0x278] ;  /* 0x00009e00001c7ab9 */ /* 0x000fe20000000a00 */
[----:B------:R-:W-:Y:S02]  /*08f0*/  CS2R R46, SRZ ;  /* 0x00000000002e7805 */ /* 0x000fe4000001ff00 */
[----:B------:R-:W-:-:S13]  /*0900*/  ISETP.NE.AND.EX P1, PT, RZ, UR27, PT, P1 ;  /* 0x0000001bff007c0c */ /* 0x000fda000bf25310 */
[----:B------:R-:W-:-:S04]  /*0910*/  @P1 LEA R56, P2, R2, UR26, 0x4 ;  /* 0x0000001a02381c11 */ /* 0x000fc8000f8420ff */
[C---:B------:R-:W-:Y:S02]  /*0920*/  @P1 LEA.HI.X R57, R2.reuse, UR27, RZ, 0x4, P2 ;  /* 0x0000001b02391c11 */ /* 0x040fe400090f24ff */
[C---:B------:R-:W-:Y:S01]  /*0930*/  LEA R52, P2, R2.reuse, UR28, 0x4 ;  /* 0x0000001c02347c11 */ /* 0x040fe2000f8420ff */
[C---:B-1----:R-:W-:Y:S01]  /*0940*/  IMAD.WIDE.U32 R48, R2.reuse, 0x10, R44 ;  /* 0x0000001002307825 */ /* 0x042fe200078e002c */
[----:B------:R-:W-:Y:S02]  /*0950*/  CS2R R44, SRZ ;  /* 0x00000000002c7805 */ /* 0x000fe4000001ff00 */
[----:B------:R-:W-:-:S03]  /*0960*/  LEA.HI.X R53, R2, UR29, RZ, 0x4, P2 ;  /* 0x0000001d02357c11 */ /* 0x000fc600090f24ff */
[----:B------:R-:W5:Y:S04]  /*0970*/  LDG.E.128 R48, desc[UR4][R48.64] ;  /* 0x0000000430307981 */ /* 0x000f68000c1e1d00 */
[----:B------:R-:W5:Y:S04]  /*0980*/  LDG.E.128 R52, desc[UR4][R52.64] ;  /* 0x0000000434347981 */ /* 0x000f68000c1e1d00 */
[----:B------:R2:W5:Y:S01]  /*0990*/  @P1 LDG.E.128 R44, desc[UR4][R56.64] ;  /* 0x00000004382c1981 */ /* 0x000562000c1e1d00 */
[----:B------:R-:W-:-:S07]  /*09a0*/  IADD3 R2, R2, 0x20, RZ ;  /* 0x0000002002027810 */ /* 0x000fce0007ffe0ff */
.L_x_29205:
[----:B------:R-:W-:Y:S05]  /*09b0*/  BSYNC B0 ;  /* 0x0000000000007941 */ /* 0x000fea0003800000 */
.L_x_29204:
[----:B------:R-:W-:Y:S04]  /*09c0*/  BSSY B0, `(.L_x_29206) ;  /* 0x0000012000007945 */ /* 0x000fe80003800000 */
[----:B------:R-:W-:Y:S05]  /*09d0*/  @!P3 BRA `(.L_x_29207) ;  /* 0x000000000040b947 */ /* 0x000fea0003800000 */
[----:B------:R-:W-:Y:S01]  /*09e0*/  ULDC.64 UR26, c[0x0][0x2c8] ;  /* 0x0000b200001a7ab9 */ /* 0x000fe20000000a00 */
[----:B--2---:R-:W2:Y:S01]  /*09f0*/  LDC.64 R56, c[0x0][0x260] ;  /* 0x00009800ff387b82 */ /* 0x004ea20000000a00 */
[----:B------:R-:W-:Y:S01]  /*0a00*/  ISETP.NE.U32.AND P1, PT, RZ, UR26, PT ;  /* 0x0000001aff007c0c */ /* 0x000fe2000bf25070 */
[----:B------:R-:W-:Y:S01]  /*0a10*/  ULDC.64 UR28, c[0x0][0x278] ;  /* 0x00009e00001c7ab9 */ /* 0x000fe20000000a00 */
[----:B------:R-:W-:Y:S02]  /*0a20*/  CS2R R58, SRZ ;  /* 0x00000000003a7805 */ /* 0x000fe4000001ff00 */
[----:B------:R-:W-:-:S13]  /*0a30*/  ISETP.NE.AND.EX P1, PT, RZ, UR27, PT, P1 ;  /* 0x0000001bff007c0c */ /* 0x000fda000bf25310 */
[----:B------:R-:W-:-:S04]  /*0a40*/  @P1 LEA R70, P2, R2, UR26, 0x4 ;  /* 0x0000001a02461c11 */ /* 0x000fc8000f8420ff */
[C---:B------:R-:W-:Y:S02]  /*0a50*/  @P1 LEA.HI.X R71, R2.reuse, UR27, RZ, 0x4, P2 ;  /* 0x0000001b02471c11 */ /* 0x040fe400090f24ff */
[C---:B------:R-:W-:Y:S01]  /*0a60*/  LEA R64, P2, R2.reuse, UR28, 0x4 ;  /* 0x0000001c02407c11 */ /* 0x040fe2000f8420ff */
[C---:B--2---:R-:W-:Y:S01]  /*0a70*/  IMAD.WIDE.U32 R60, R2.reuse, 0x10, R56 ;  /* 0x00000010023c7825 */ /* 0x044fe200078e0038 */
[----:B------:R-:W-:Y:S02]  /*0a80*/  CS2R R56, SRZ ;  /* 0x0000000000387805 */ /* 0x000fe4000001ff00 */
[----:B------:R-:W-:-:S03]  /*0a90*/  LEA.HI.X R65, R2, UR29, RZ, 0x4, P2 ;  /* 0x0000001d02417c11 */ /* 0x000fc600090f24ff */
[----:B------:R-:W5:Y:S04]  /*0aa0*/  LDG.E.128 R60, desc[UR4][R60.64] ;  /* 0x000000043c3c7981 */ /* 0x000f68000c1e1d00 */
[----:B------:R-:W5:Y:S04]  /*0ab0*/  LDG.E.128 R64, desc[UR4][R64.64] ;  /* 0x0000000440407981 */ /* 0x000f68000c1e1d00 */
[----:B------:R3:W5:Y:S01]  /*0ac0*/  @P1 LDG.E.128 R56, desc[UR4][R70.64] ;  /* 0x0000000446381981 */ /* 0x000762000c1e1d00 */
[----:B------:R-:W-:-:S07]  /*0ad0*/  VIADD R2, R2, 0x20 ;  /* 0x0000002002027836 */ /* 0x000fce0000000000 */
.L_x_29207:
[----:B------:R-:W-:Y:S05]  /*0ae0*/  BSYNC B0 ;  /* 0x0000000000007941 */ /* 0x000fea0003800000 */
.L_x_29206:
[----:B------:R-:W-:Y:S01]  /*0af0*/  ISETP.GE.U32.AND P1, PT, R0, 0xc0, PT ;  /* 0x000000c00000780c */ /* 0x000fe20003f26070 */
[----:B---3--:R-:W-:Y:S01]  /*0b00*/  IMAD.WIDE.U32 R70, R3, -0x2daee0ad, RZ ;  /* 0xd2511f5303467825 */ /* 0x008fe200078e00ff */
        /* <DEDUP_REMOVED lines=9> */
[----:B------:R-:W3:Y:S01]  /*0ba0*/  LDC.64 R68, c[0x0][0x260] ;  /* 0x00009800ff447b82 */ /* 0x000ee20000000a00 */
        /* <DEDUP_REMOVED lines=8> */
[C---:B---3--:R-:W-:Y:S01]  /*0c30*/  IMAD.WIDE.U32 R72, R2.reuse, 0x10, R68 ;  /* 0x0000001002487825 */ /* 0x048fe200078e0044 */
[----:B------:R-:W-:Y:S02]  /*0c40*/  CS2R R68, SRZ ;  /* 0x0000000000447805 */ /* 0x000fe4000001ff00 */
[----:B------:R-:W-:-:S03]  /*0c50*/  @P1 LEA.HI.X R83, R2, UR27, RZ, 0x4, P2 ;  /* 0x0000001b02531c11 */ /* 0x000fc600090f24ff */
[----:B------:R-:W5:Y:S04]  /*0c60*/  LDG.E.128 R72, desc[UR4][R72.64] ;  /* 0x0000000448487981 */ /* 0x000f68000c1e1d00 */
[----:B------:R3:W5:Y:S01]  /*0c70*/  @P1 LDG.E.128 R68, desc[UR4][R82.64] ;  /* 0x0000000452441981 */ /* 0x000762000c1e1d00 */
[----:B------:R-:W-:-:S07]  /*0c80*/  VIADD R2, R2, 0x20 ;  /* 0x0000002002027836 */ /* 0x000fce0000000000 */
.L_x_29209:
[----:B------:R-:W-:Y:S05]  /*0c90*/  BSYNC B0 ;  /* 0x0000000000007941 */ /* 0x000fea0003800000 */
.L_x_29208:
[----:B------:R-:W-:Y:S01]  /*0ca0*/  ISETP.GE.U32.AND P1, PT, R0, 0xe0, PT ;  /* 0x000000e00000780c */ /* 0x000fe20003f26070 */
[----:B---3--:R-:W-:Y:S01]  /*0cb0*/  IMAD.WIDE.U32 R82, R3, -0x326172a9, RZ ;  /* 0xcd9e8d5703527825 */ /* 0x008fe200078e00ff */
        /* <DEDUP_REMOVED lines=8> */
[----:B------:R-:W3:Y:S01]  /*0d40*/  LDC.64 R84, c[0x0][0x260] ;  /* 0x00009800ff547b82 */ /* 0x000ee20000000a00 */
        /* <DEDUP_REMOVED lines=9> */
[----:B---3--:R-:W-:-:S03]  /*0de0*/  IMAD.WIDE.U32 R84, R2, 0x10, R84 ;  /* 0x0000001002547825 */ /* 0x008fc600078e0054 */
[----:B------:R-:W-:-:S03]  /*0df0*/  @P1 LEA.HI.X R93, R2, UR27, RZ, 0x4, P2 ;  /* 0x0000001b025d1c11 */ /* 0x000fc600090f24ff */
[----:B------:R-:W5:Y:S04]  /*0e00*/  LDG.E.128 R84, desc[UR4][R84.64] ;  /* 0x0000000454547981 */ /* 0x000f68000c1e1d00 */
[----:B------:R3:W5:Y:S01]  /*0e10*/  @P1 LDG.E.128 R80, desc[UR4][R92.64] ;  /* 0x000000045c501981 */ /* 0x000762000c1e1d00 */
[----:B------:R-:W-:-:S07]  /*0e20*/  VIADD R2, R2, 0x20 ;  /* 0x0000002002027836 */ /* 0x000fce0000000000 */
.L_x_29211:
[----:B------:R-:W-:Y:S05]  /*0e30*/  BSYNC B0 ;  /* 0x0000000000007941 */ /* 0x000fea0003800000 */
.L_x_29210:
[----:B------:R-:W-:Y:S01]  /*0e40*/  ISETP.GE.U32.AND P1, PT, R0, 0x100, PT ;  /* 0x000001000000780c */ /* 0x000fe20003f26070 */
[----:B------:R-:W-:Y:S01]  /*0e50*/  BSSY B0, `(.L_x_29212) ;  /* 0x0000013000007945 */ /* 0x000fe20003800000 */
[----:B------:R-:W-:Y:S02]  /*0e60*/  IMAD.HI.U32 R3, R5, -0x2daee0ad, RZ ;  /* 0xd2511f5305037827 */ /* 0x000fe400078e00ff */
[----:B------:R-:W-:-:S09]  /*0e70*/  P2R R148, PR, RZ, 0x2 ;  /* 0x00000002ff947803 */ /* 0x000fd20000000000 */
[----:B------:R-:W-:Y:S05]  /*0e80*/  @!P1 BRA `(.L_x_29213) ;  /* 0x00000000003c9947 */ /* 0x000fea0003800000 */
[----:B------:R-:W-:Y:S01]  /*0e90*/  ULDC.64 UR26, c[0x0][0x278] ;  /* 0x00009e00001a7ab9 */ /* 0x000fe20000000a00 */
[----:B------:R-:W4:Y:S01]  /*0ea0*/  LDC.64 R96, c[0x0][0x260] ;  /* 0x00009800ff607b82 */ /* 0x000f220000000a00 */
[C---:B------:R-:W-:Y:S02]  /*0eb0*/  LEA R100, P1, R2.reuse, UR26, 0x4 ;  /* 0x0000001a02647c11 */ /* 0x040fe4000f8220ff */
[----:B------:R-:W-:Y:S02]  /*0ec0*/  CS2R R94, SRZ ;  /* 0x00000000005e7805 */ /* 0x000fe4000001ff00 */
[----:B---3--:R-:W-:Y:S02]  /*0ed0*/  CS2R R92, SRZ ;  /* 0x00000000005c7805 */ /* 0x008fe4000001ff00 */
[----:B------:R-:W-:Y:S01]  /*0ee0*/  LEA.HI.X R101, R2, UR27, RZ, 0x4, P1 ;  /* 0x0000001b02657c11 */ /* 0x000fe200088f24ff */
[----:B------:R-:W-:Y:S02]  /*0ef0*/  ULDC.64 UR26, c[0x0][0x2c8] ;  /* 0x0000b200001a7ab9 */ /* 0x000fe40000000a00 */
[----:B------:R-:W-:-:S03]  /*0f00*/  ISETP.NE.U32.AND P1, PT, RZ, UR26, PT ;  /* 0x0000001aff007c0c */ /* 0x000fc6000bf25070 */
[----:B------:R-:W5:Y:S01]  /*0f10*/  LDG.E.128 R100, desc[UR4][R100.64] ;  /* 0x0000000464647981 */ /* 0x000f62000c1e1d00 */
[----:B------:R-:W-:-:S13]  /*0f20*/  ISETP.NE.AND.EX P1, PT, RZ, UR27, PT, P1 ;  /* 0x0000001bff007c0c */ /* 0x000fda000bf25310 */
[C---:B------:R-:W-:Y:S01]  /*0f30*/  @P1 LEA R106, P2, R2.reuse, UR26, 0x4 ;  /* 0x0000001a026a1c11 */ /* 0x040fe2000f8420ff */
[----:B----4-:R-:W-:-:S03]  /*0f40*/  IMAD.WIDE.U32 R96, R2, 0x10, R96 ;  /* 0x0000001002607825 */ /* 0x010fc600078e0060 */
[----:B------:R-:W-:-:S03]  /*0f50*/  @P1 LEA.HI.X R107, R2, UR27, RZ, 0x4, P2 ;  /* 0x0000001b026b1c11 */ /* 0x000fc600090f24ff */
[----:B------:R-:W5:Y:S04]  /*0f60*/  LDG.E.128 R96, desc[UR4][R96.64] ;  /* 0x0000000460607981 */ /* 0x000f68000c1e1d00 */
[----:B------:R4:W5:Y:S02]  /*0f70*/  @P1 LDG.E.128 R92, desc[UR4][R106.64] ;  /* 0x000000046a5c1981 */ /* 0x000964000c1e1d00 */
.L_x_29213:
[----:B------:R-:W-:Y:S05]  /*0f80*/  BSYNC B0 ;  /* 0x0000000000007941 */ /* 0x000fea0003800000 */
.L_x_29212:
[----:B------:R-:W-:Y:S01]  /*0f90*/  ULDC UR25, c[0x0][0x214] ;  /* 0x0000850000197ab9 */ /* 0x000fe20000000800 */
[----:B------:R-:W-:Y:S02]  /*0fa0*/  LOP3.LUT R104, R3, UR23, R104, 0x96, !PT ;  /* 0x0000001703687c12 */ /* 0x000fe4000f8e9668 */
[----:B------:R-:W-:-:S13]  /*0fb0*/  ISETP.GE.AND P1, PT, R147, UR25, PT ;  /* 0x0000001993007c0c */ /* 0x000fda000bf26270 */
[----:B------:R-:W-:Y:S05]  /*0fc0*/  @P1 EXIT ;  /* 0x000000000000194d */ /* 0x000fea0003800000 */
[----:B------:R-:W-:Y:S01]  /*0fd0*/  IMAD R3, R5, -0x2daee0ad, RZ ;  /* 0xd2511f5305037824 */ /* 0x000fe200078e02ff */
[----:B------:R-:W-:Y:S01]  /*0fe0*/  ULDC.64 UR26, c[0x0][0x270] ;  /* 0x00009c00001a7ab9 */ /* 0x000fe20000000a00 */
[----:B------:R-:W-:Y:S01]  /*0ff0*/  IMAD R2, R108, -0x326172a9, RZ ;  /* 0xcd9e8d576c027824 */ /* 0x000fe200078e02ff */
[----:B------:R-:W-:Y:S01]  /*1000*/  BSSY B0, `(.L_x_29214) ;  /* 0x0000cd1000007945 */ /* 0x000fe20003800000 */
[----:B------:R-:W-:Y:S01]  /*1010*/  IMAD.HI.U32 R5, R104, -0x326172a9, RZ ;  /* 0xcd9e8d5768057827 */ /* 0x000fe200078e00ff */
[----:B------:R-:W-:Y:S01]  /*1020*/  UISETP.NE.U32.AND UP0, UPT, UR26, URZ, UPT ;  /* 0x0000003f1a00728c */ /* 0x000fe2000bf05070 */
[----:B------:R-:W-:Y:S01]  /*1030*/  LOP3.LUT R4, R4, 0x3, RZ, 0xc0, !PT ;  /* 0x0000000304047812 */ /* 0x000fe200078ec0ff */
[----:B------:R-:W-:Y:S01]  /*1040*/  ULDC.U8 UR25, c[0x0][0x2a0] ;  /* 0x0000a80000197ab9 */ /* 0x000fe20000000000 */
[----:B------:R-:W-:Y:S01]  /*1050*/  IMAD.HI.U32 R6, R109, -0x2daee0ad, RZ ;  /* 0xd2511f536d067827 */ /* 0x000fe200078e00ff */
[----:B------:R-:W-:Y:S01]  /*1060*/  LOP3.LUT R2, R5, UR24, R2, 0x96, !PT ;  /* 0x0000001805027c12 */ /* 0x000fe2000f8e9602 */
[----:B------:R-:W-:-:S02]  /*1070*/  UISETP.NE.AND UP1, UPT, UR25, URZ, UPT ;  /* 0x0000003f1900728c */ /* 0x000fc4000bf25270 */
[----:B------:R-:W-:Y:S01]  /*1080*/  IMAD R144, R104, -0x326172a9, RZ ;  /* 0xcd9e8d5768907824 */ /* 0x000fe200078e02ff */
[----:B------:R-:W-:Y:S01]  /*1090*/  LOP3.LUT R3, R6, UR32, R3, 0x96, !PT ;  /* 0x0000002006037c12 */ /* 0x000fe2000f8e9603 */
[----:B------:R-:W-:Y:S01]  /*10a0*/  IMAD R6, R109, -0x2daee0ad, RZ ;  /* 0xd2511f536d067824 */ /* 0x000fe200078e02ff */
[----:B------:R-:W-:Y:S01]  /*10b0*/  UISETP.NE.AND.EX UP0, UPT, UR27, URZ, UPT, UP0 ;  /* 0x0000003f1b00728c */ /* 0x000fe2000bf05300 */
[----:B------:R-:W-:Y:S01]  /*10c0*/  IMAD.MOV.U32 R5, RZ, RZ, RZ ;  /* 0x000000ffff057224 */ /* 0x000fe200078e00ff */
[----:B------:R-:W-:Y:S01]  /*10d0*/  ULDC UR33, c[0x0][0x218] ;  /* 0x0000860000217ab9 */ /* 0x000fe20000000800 */
[----:B------:R-:W-:Y:S01]  /*10e0*/  ULDC UR25, c[0x0][0x2d8] ;  /* 0x0000b60000197ab9 */ /* 0x000fe20000000800 */
[----:B------:R-:W-:Y:S01]  /*10f0*/  ULDC.64 UR28, c[0x0][0x238] ;  /* 0x00008e00001c7ab9 */ /* 0x000fe20000000a00 */
[----:B------:R-:W-:-:S06]  /*1100*/  ULDC.64 UR30, c[0x0][0x240] ;  /* 0x00009000001e7ab9 */ /* 0x000fcc0000000a00 */
.L_x_29472:
        /* <DEDUP_REMOVED lines=24> */
[----:B----4-:R0:W5:Y:S01]  /*1290*/  @P1 LDG.E.128 R104, desc[UR4][R156.64] ;  /* 0x000000049c681981 */ /* 0x010162000c1e1d00 */
        /* <DEDUP_REMOVED lines=12> */
.L_x_29218:
[----:B------:R-:W-:-:S07]  /*1360*/  IMAD.MOV.U32 R162, RZ, RZ, R144 ;  /* 0x000000ffffa27224 */ /* 0x000fce00078e0090 */
.L_x_29219:
[----:B------:R-:W-:Y:S05]  /*1370*/  BSYNC B2 ;  /* 0x0000000000027941 */ /* 0x000fea0003800000 */
.L_x_29217:
        /* <DEDUP_REMOVED lines=16> */
.L_x_29223:
[----:B------:R-:W-:Y:S05]  /*1480*/  BSYNC B3 ;  /* 0x0000000000037941 */ /* 0x000fea0003800000 */
.L_x_29222:
        /* <DEDUP_REMOVED lines=44> */
.L_x_29221:
[----:B------:R-:W-:Y:S05]  /*1750*/  BSYNC B2 ;  /* 0x0000000000027941 */ /* 0x000fea0003800000 */
.L_x_29220:
[----:B------:R-:W0:Y:S01]  /*1760*/  LDC R158, c[0x0][0x298] ;  /* 0x0000a600ff9e7b82 */ /* 0x000e220000000800 */
[----:B------:R-:W-:Y:S01]  /*1770*/  HFMA2.MMA R160, -RZ, RZ, 0.1171875, 0 ;  /* 0x2f800000ffa07435 */ /* 0x000fe200000001ff */
[----:B------:R-:W-:Y:S01]  /*1780*/  I2FP.F32.U32 R157, R162 ;  /* 0x000000a2009d7245 */ /* 0x000fe20000201000 */
[----:B-----5:R-:W-:Y:S01]  /*1790*/  FMUL.FTZ R163, R108, R143 ;  /* 0x0000008f6ca37220 */ /* 0x020fe20000410000 */
[----:B------:R-:W-:Y:S01]  /*17a0*/  ISETP.NE.U32.AND P1, PT, R140, RZ, PT ;  /* 0x000000ff8c00720c */ /* 0x000fe20003f25070 */
[----:B------:R-:W-:Y:S01]  /*17b0*/  BSSY B2, `(.L_x_29224) ;  /* 0x0000015000027945 */ /* 0x000fe20003800000 */
[C---:B------:R-:W-:Y:S01]  /*17c0*/  ISETP.NE.AND P3, PT, R161.reuse, 0x1, PT ;  /* 0x00000001a100780c */ /* 0x040fe20003f65270 */
[----:B------:R-:W-:Y:S01]  /*17d0*/  VIADD R140, R161, 0x1 ;  /* 0x00000001a18c7836 */ /* 0x000fe20000000000 */
[----:B------:R-:W1:Y:S01]  /*17e0*/  LDC R159, c[0x0][0x294] ;  /* 0x0000a500ff9f7b82 */ /* 0x000e620000000800 */
[----:B------:R-:W-:Y:S02]  /*17f0*/  ISETP.NE.AND.EX P1, PT, R141, RZ, PT, P1 ;  /* 0x000000ff8d00720c */ /* 0x000fe40003f25310 */
[----:B------:R-:W-:Y:S01]  /*1800*/  FFMA.FTZ R4, R157, R160, 1.1641532182693481445e-10 ;  /* 0x2f0000009d047423 */ /* 0x000fe200000100a0 */
[----:B0-----:R-:W-:-:S04]  /*1810*/  FMUL.FTZ R163, R163, R158 ;  /* 0x0000009ea3a37220 */ /* 0x001fc80000410000 */
        /* <DEDUP_REMOVED lines=13> */
.L_x_29225:
[----:B------:R-:W-:-:S07]  /*18f0*/  IMAD.MOV.U32 R4, RZ, RZ, R144 ;  /* 0x000000ffff047224 */ /* 0x000fce00078e0090 */
.L_x_29226:
[----:B------:R-:W-:Y:S05]  /*1900*/  BSYNC B2 ;  /* 0x0000000000027941 */ /* 0x000fea0003800000 */
.L_x_29224:
        /* <DEDUP_REMOVED lines=16> */
.L_x_29230:
[----:B------:R-:W-:Y:S05]  /*1a10*/  BSYNC B3 ;  /* 0x0000000000037941 */ /* 0x000fea0003800000 */
.L_x_29229:
        /* <DEDUP_REMOVED lines=42> */
[----:B------:R-:W-:Y:S01]  /*1cc0*/  HFMA2.MMA R140, -RZ, RZ, 0, 0 ;  /* 0x00000000ff8c7435 */ /* 0x000fe200000001ff */
[----:B------:R-:W-:-:S10]  /*1cd0*/  LOP3.LUT R3, R141, UR32, R156, 0x96, !PT ;  /* 0x000000208d037c12 */ /* 0x000fd4000f8e969c */
.L_x_29228:
[----:B------:R-:W-:Y:S05]  /*1ce0*/  BSYNC B2 ;  /* 0x0000000000027941 */ /* 0x000fea0003800000 */
.L_x_29227:
        /* <DEDUP_REMOVED lines=20> */
.L_x_29232:
[----:B------:R-:W-:-:S07]  /*1e30*/  IMAD.MOV.U32 R4, RZ, RZ, R144 ;  /* 0x000000ffff047224 */ /* 0x000fce00078e0090 */
.L_x_29233:
[----:B------:R-:W-:Y:S05]  /*1e40*/  BSYNC B2 ;  /* 0x0000000000027941 */ /* 0x000fea0003800000 */
.L_x_29231:
        /* <DEDUP_REMOVED lines=16> */
.L_x_29237:
[----:B------:R-:W-:Y:S05]  /*1f50*/  BSYNC B3 ;  /* 0x0000000000037941 */ /* 0x000fea0003800000 */
.L_x_29236:
        /* <DEDUP_REMOVED lines=44> */
.L_x_29235:
[----:B------:R-:W-:Y:S05]  /*2220*/  BSYNC B2 ;  /* 0x0000000000027941 */ /* 0x000fea0003800000 */
.L_x_29234:
        /* <DEDUP_REMOVED lines=20> */
.L_x_29239:
[----:B------:R-:W-:-:S07]  /*2370*/  IMAD.MOV.U32 R161, RZ, RZ, R144 ;  /* 0x000000ffffa17224 */ /* 0x000fce00078e0090 */
.L_x_29240:
[----:B------:R-:W-:Y:S05]  /*2380*/  BSYNC B2 ;  /* 0x0000000000027941 */ /* 0x000fea0003800000 */
.L_x_29238:
        /* <DEDUP_REMOVED lines=16> */
.L_x_29244:
[----:B------:R-:W-:Y:S05]  /*2490*/  BSYNC B3 ;  /* 0x0000000000037941 */ /* 0x000fea0003800000 */
.L_x_29243:
        /* <DEDUP_REMOVED lines=43> */
[----:B------:R-:W-:-:S07]  /*2750*/  LOP3.LUT R3, R141, UR32, R156, 0x96, !PT ;  /* 0x000000208d037c12 */ /* 0x000fce000f8e969c */
.L_x_29242:
[----:B------:R-:W-:Y:S05]  /*2760*/  BSYNC B2 ;  /* 0x0000000000027941 */ /* 0x000fea0003800000 */
.L_x_29241:
        /* <DEDUP_REMOVED lines=11> */
[----:B------:R-:W-:-:S03]  /*2820*/  IADD3 R157, R157, R160, R162 ;  /* 0x000000a09d9d7210 */ /* 0x000fc60007ffe0a2 */
[----:B------:R-:W-:Y:S01]  /*2830*/  @P1 FADD.FTZ R111, R107, R111 ;  /* 0x0000006f6b6f1221 */ /* 0x000fe20000010000 */
[----:B------:R-:W-:Y:S01]  /*2840*/  LEA R158, P1, R155, UR28, 0x4 ;  /* 0x0000001c9b9e7c11 */ /* 0x000fe2000f8220ff */
[----:B------:R-:W-:Y:S02]  /*2850*/  IMAD.IADD R157, R157, 0x1, R156 ;  /* 0x000000019d9d7824 */ /* 0x000fe400078e029c */
[C---:B------:R-:W-:Y:S01]  /*2860*/  VIADD R156, R155.reuse, 0x20 ;  /* 0x000000209b9c7836 */ /* 0x040fe20000000000 */
[C---:B------:R-:W-:Y:S02]  /*2870*/  LEA.HI.X R159, R155.reuse, UR29, RZ, 0x4, P1 ;  /* 0x0000001d9b9f7c11 */ /* 0x040fe400088f24ff */
[----:B------:R-:W-:-:S03]  /*2880*/  LEA R140, P1, R155, UR30, 0x2 ;  /* 0x0000001e9b8c7c11 */ /* 0x000fc6000f8210ff */
[----:B------:R0:W-:Y:S01]  /*2890*/  STG.E.128 desc[UR4][R158.64], R108 ;  /* 0x0000006c9e007986 */ /* 0x0001e2000c101d04 */
[----:B------:R-:W-:-:S05]  /*28a0*/  LEA.HI.X R141, R155, UR31, RZ, 0x2, P1 ;  /* 0x0000001f9b8d7c11 */ /* 0x000fca00088f14ff */
[----:B------:R0:W-:Y:S04]  /*28b0*/  STG.E desc[UR4][R140.64], R157 ;  /* 0x0000009d8c007986 */ /* 0x0001e8000c101904 */
.L_x_29216:
[----:B------:R-:W-:Y:S05]  /*28c0*/  BSYNC B1 ;  /* 0x0000000000017941 */ /* 0x000fea0003800000 */
.L_x_29215:
        /* <DEDUP_REMOVED lines=24> */
.L_x_29248:
[----:B------:R-:W-:-:S07]  /*2a50*/  IMAD.MOV.U32 R162, RZ, RZ, R144 ;  /* 0x000000ffffa27224 */ /* 0x000fce00078e0090 */
.L_x_29249:
[----:B------:R-:W-:Y:S05]  /*2a60*/  BSYNC B2 ;  /* 0x0000000000027941 */ /* 0x000fea0003800000 */
.L_x_29247:
        /* <DEDUP_REMOVED lines=16> */
.L_x_29253:
[----:B------:R-:W-:Y:S05]  /*2b70*/  BSYNC B3 ;  /* 0x0000000000037941 */ /* 0x000fea0003800000 */
.L_x_29252:
        /* <DEDUP_REMOVED lines=44> */
.L_x_29251:
[----:B------:R-:W-:Y:S05]  /*2e40*/  BSYNC B2 ;  /* 0x0000000000027941 */ /* 0x000fea0003800000 */
.L_x_29250:
        /* <DEDUP_REMOVED lines=25> */
.L_x_29255:
[----:B------:R-:W-:-:S07]  /*2fe0*/  IMAD.MOV.U32 R4, RZ, RZ, R144 ;  /* 0x000000ffff047224 */ /* 0x000fce00078e0090 */
.L_x_29256:
[----:B------:R-:W-:Y:S05]  /*2ff0*/  BSYNC B2 ;  /* 0x0000000000027941 */ /* 0x000fea0003800000 */
.L_x_29254:
        /* <DEDUP_REMOVED lines=16> */
.L_x_29260:
[----:B------:R-:W-:Y:S05]  /*3100*/  BSYNC B3 ;  /* 0x0000000000037941 */ /* 0x000fea0003800000 */
.L_x_29259:
        /* <DEDUP_REMOVED lines=44> */
.L_x_29258:
[----:B------:R-:W-:Y:S05]  /*33d0*/  BSYNC B2 ;  /* 0x0000000000027941 */ /* 0x000fea0003800000 */
.L_x_29257:
        /* <DEDUP_REMOVED lines=20> */
.L_x_29262:
[----:B------:R-:W-:-:S07]  /*3520*/  IMAD.MOV.U32 R4, RZ, RZ, R144 ;  /* 0x000000ffff047224 */ /* 0x000fce00078e0090 */
.L_x_29263:
[----:B------:R-:W-:Y:S05]  /*3530*/  BSYNC B2 ;  /* 0x0000000000027941 */ /* 0x000fea0003800000 */
.L_x_29261:
        /* <DEDUP_REMOVED lines=16> */
.L_x_29267:
[----:B------:R-:W-:Y:S05]  /*3640*/  BSYNC B3 ;  /* 0x0000000000037941 */ /* 0x000fea0003800000 */
.L_x_29266:
        /* <DEDUP_REMOVED lines=44> */
.L_x_29265:
[----:B------:R-:W-:Y:S05]  /*3910*/  BSYNC B2 ;  /* 0x0000000000027941 */ /* 0x000fea0003800000 */
.L_x_29264:
        /* <DEDUP_REMOVED lines=20> */
.L_x_29269:
[----:B------:R-:W-:-:S07]  /*3a60*/  IMAD.MOV.U32 R162, RZ, RZ, R144 ;  /* 0x000000ffffa27224 */ /* 0x000fce00078e0090 */
.L_x_29270:
[----:B------:R-:W-:Y:S05]  /*3a70*/  BSYNC B2 ;  /* 0x0000000000027941 */ /* 0x000fea0003800000 */
.L_x_29268:
        /* <DEDUP_REMOVED lines=16> */
.L_x_29274:
[----:B------:R-:W-:Y:S05]  /*3b80*/  BSYNC B3 ;  /* 0x0000000000037941 */ /* 0x000fea0003800000 */
.L_x_29273:
        /* <DEDUP_REMOVED lines=44> */
.L_x_29272:
[----:B------:R-:W-:Y:S05]  /*3e50*/  BSYNC B2 ;  /* 0x0000000000027941 */ /* 0x000fea0003800000 */
.L_x_29271:
        /* <DEDUP_REMOVED lines=18> */
[C---:B------:R-:W-:Y:S01]  /*3f80*/  LEA.HI.X R141, R156.reuse, UR31, RZ, 0x2, P1 ;  /* 0x0000001f9c8d7c11 */ /* 0x040fe200088f14ff */
[----:B------:R-:W-:-:S04]  /*3f90*/  VIADD R156, R156, 0x20 ;  /* 0x000000209c9c7836 */ /* 0x000fc80000000000 */
[----:B------:R1:W-:Y:S04]  /*3fa0*/  STG.E desc[UR4][R140.64], R157 ;  /* 0x0000009d8c007986 */ /* 0x0003e8000c101904 */
.L_x_29246:
[----:B------:R-:W-:Y:S05]  /*3fb0*/  BSYNC B1 ;  /* 0x0000000000017941 */ /* 0x000fea0003800000 */
.L_x_29245:
        /* <DEDUP_REMOVED lines=24> */
.L_x_29278:
[----:B------:R-:W-:-:S07]  /*4140*/  MOV R162, R144 ;  /* 0x0000009000a27202 */ /* 0x000fce0000000f00 */
.L_x_29279:
[----:B------:R-:W-:Y:S05]  /*4150*/  BSYNC B2 ;  /* 0x0000000000027941 */ /* 0x000fea0003800000 */
.L_x_29277:
        /* <DEDUP_REMOVED lines=16> */
.L_x_29283:
[----:B------:R-:W-:Y:S05]  /*4260*/  BSYNC B3 ;  /* 0x0000000000037941 */ /* 0x000fea0003800000 */
.L_x_29282:
        /* <DEDUP_REMOVED lines=44> */
.L_x_29281:
[----:B------:R-:W-:Y:S05]  /*4530*/  BSYNC B2 ;  /* 0x0000000000027941 */ /* 0x000fea0003800000 */
.L_x_29280:
        /* <DEDUP_REMOVED lines=25> */
.L_x_29285:
[----:B------:R-:W-:-:S07]  /*46d0*/  MOV R4, R144 ;  /* 0x0000009000047202 */ /* 0x000fce0000000f00 */
.L_x_29286:
[----:B------:R-:W-:Y:S05]  /*46e0*/  BSYNC B2 ;  /* 0x0000000000027941 */ /* 0x000fea0003800000 */
.L_x_29284:
        /* <DEDUP_REMOVED lines=16> */
.L_x_29290:
[----:B------:R-:W-:Y:S05]  /*47f0*/  BSYNC B3 ;  /* 0x0000000000037941 */ /* 0x000fea0003800000 */
.L_x_29289:
        /* <DEDUP_REMOVED lines=44> */
.L_x_29288:
[----:B------:R-:W-:Y:S05]  /*4ac0*/  BSYNC B2 ;  /* 0x0000000000027941 */ /* 0x000fea0003800000 */
.L_x_29287:
        /* <DEDUP_REMOVED lines=20> */
.L_x_29292:
[----:B------:R-:W-:-:S07]  /*4c10*/  IMAD.MOV.U32 R4, RZ, RZ, R144 ;  /* 0x000000ffff047224 */ /* 0x000fce00078e0090 */
.L_x_29293:
[----:B------:R-:W-:Y:S05]  /*4c20*/  BSYNC B2 ;  /* 0x0000000000027941 */ /* 0x000fea0003800000 */
.L_x_29291:
        /* <DEDUP_REMOVED lines=16> */
.L_x_29297:
[----:B------:R-:W-:Y:S05]  /*4d30*/  BSYNC B3 ;  /* 0x0000000000037941 */ /* 0x000fea0003800000 */
.L_x_29296:
        /* <DEDUP_REMOVED lines=44> */
.L_x_29295:
[----:B------:R-:W-:Y:S05]  /*5000*/  BSYNC B2 ;  /* 0x0000000000027941 */ /* 0x000fea0003800000 */
.L_x_29294:
[----:B------:R-:W-:Y:S01]  /*5010*/  I2FP.F32.U32 R4, R4 ;  /* 0x0000000400047245 */ /* 0x000fe20000201000 */
[----:B------:R-:W-:Y:S01]  /*5020*/  FMUL.FTZ R118, R118, R143 ;  /* 0x0000008f76767220 */ /* 0x000fe20000410000 */
[----:B------:R-:W-:Y:S01]  /*5030*/  ISETP.NE.AND P5, PT, R140, 0x1, PT ;  /* 0x000000018c00780c */ /* 0x000fe20003fa5270 */
[----:B------:R-:W-:Y:S02]  /*5040*/  BSSY B2, `(.L_x_29298) ;  /* 0x0000012000027945 */ /* 0x000fe40003800000 */
[----:B------:R-:W-:Y:S01]  /*5050*/  FFMA.FTZ R141, R4, R159, 1.1641532182693481445e-10 ;  /* 0x2f000000048d7423 */ /* 0x000fe2000001009f */
[----:B------:R-:W-:Y:S01]  /*5060*/  FMUL.FTZ R118, R118, R157 ;  /* 0x0000009d76767220 */ /* 0x000fe20000410000 */
[----:B------:R-:W-:-:S03]  /*5070*/  IADD3 R4, R140, 0x1, RZ ;  /* 0x000000018c047810 */ /* 0x000fc60007ffe0ff */
        /* <DEDUP_REMOVED lines=13> */
.L_x_29299:
[----:B------:R-:W-:-:S07]  /*5150*/  MOV R162, R144 ;  /* 0x0000009000a27202 */ /* 0x000fce0000000f00 */
.L_x_29300:
[----:B------:R-:W-:Y:S05]  /*5160*/  BSYNC B2 ;  /* 0x0000000000027941 */ /* 0x000fea0003800000 */
.L_x_29298:
        /* <DEDUP_REMOVED lines=16> */
.L_x_29304:
[----:B------:R-:W-:Y:S05]  /*5270*/  BSYNC B3 ;  /* 0x0000000000037941 */ /* 0x000fea0003800000 */
.L_x_29303:
        /* <DEDUP_REMOVED lines=44> */
.L_x_29302:
[----:B------:R-:W-:Y:S05]  /*5540*/  BSYNC B2 ;  /* 0x0000000000027941 */ /* 0x000fea0003800000 */
.L_x_29301:
        /* <DEDUP_REMOVED lines=21> */
.L_x_29276:
[----:B------:R-:W-:Y:S05]  /*56a0*/  BSYNC B1 ;  /* 0x0000000000017941 */ /* 0x000fea0003800000 */
.L_x_29275:
        /* <DEDUP_REMOVED lines=24> */
.L_x_29308:
[----:B------:R-:W-:-:S07]  /*5830*/  IMAD.MOV.U32 R162, RZ, RZ, R144 ;  /* 0x000000ffffa27224 */ /* 0x000fce00078e0090 */
.L_x_29309:
[----:B------:R-:W-:Y:S05]  /*5840*/  BSYNC B2 ;  /* 0x0000000000027941 */ /* 0x000fea0003800000 */
.L_x_29307:
        /* <DEDUP_REMOVED lines=16> */
.L_x_29313:
[----:B------:R-:W-:Y:S05]  /*5950*/  BSYNC B3 ;  /* 0x0000000000037941 */ /* 0x000fea0003800000 */
.L_x_29312:
        /* <DEDUP_REMOVED lines=44> */
.L_x_29311:
[----:B------:R-:W-:Y:S05]  /*5c20*/  BSYNC B2 ;  /* 0x0000000000027941 */ /* 0x000fea0003800000 */
.L_x_29310:
        /* <DEDUP_REMOVED lines=25> */
.L_x_29315:
[----:B------:R-:W-:-:S07]  /*5dc0*/  IMAD.MOV.U32 R4, RZ, RZ, R144 ;  /* 0x000000ffff047224 */ /* 0x000fce00078e0090 */
.L_x_29316:
[----:B------:R-:W-:Y:S05]  /*5dd0*/  BSYNC B2 ;  /* 0x0000000000027941 */ /* 0x000fea0003800000 */
.L_x_29314:
        /* <DEDUP_REMOVED lines=16> */
.L_x_29320:
[----:B------:R-:W-:Y:S05]  /*5ee0*/  BSYNC B3 ;  /* 0x0000000000037941 */ /* 0x000fea0003800000 */
.L_x_29319:
        /* <DEDUP_REMOVED lines=44> */
.L_x_29318:
[----:B------:R-:W-:Y:S05]  /*61b0*/  BSYNC B2 ;  /* 0x0000000000027941 */ /* 0x000fea0003800000 */
.L_x_29317:
        /* <DEDUP_REMOVED lines=20> */
.L_x_29322:
[----:B------:R-:W-:-:S07]  /*6300*/  MOV R4, R144 ;  /* 0x0000009000047202 */ /* 0x000fce0000000f00 */
.L_x_29323:
[----:B------:R-:W-:Y:S05]  /*6310*/  BSYNC B2 ;  /* 0x0000000000027941 */ /* 0x000fea0003800000 */
.L_x_29321:
        /* <DEDUP_REMOVED lines=16> */
.L_x_29327:
[----:B------:R-:W-:Y:S05]  /*6420*/  BSYNC B3 ;  /* 0x0000000000037941 */ /* 0x000fea0003800000 */
.L_x_29326:
        /* <DEDUP_REMOVED lines=44> */
.L_x_29325:
[----:B------:R-:W-:Y:S05]  /*66f0*/  BSYNC B2 ;  /* 0x0000000000027941 */ /* 0x000fea0003800000 */
.L_x_29324:
        /* <DEDUP_REMOVED lines=20> */
.L_x_29329:
[----:B------:R-:W-:-:S07]  /*6840*/  IMAD.MOV.U32 R162, RZ, RZ, R144 ;  /* 0x000000ffffa27224 */ /* 0x000fce00078e0090 */
.L_x_29330:
[----:B------:R-:W-:Y:S05]  /*6850*/  BSYNC B2 ;  /* 0x0000000000027941 */ /* 0x000fea0003800000 */
.L_x_29328:
        /* <DEDUP_REMOVED lines=16> */
.L_x_29334:
[----:B------:R-:W-:Y:S05]  /*6960*/  BSYNC B3 ;  /* 0x0000000000037941 */ /* 0x000fea0003800000 */
.L_x_29333:
        /* <DEDUP_REMOVED lines=44> */
.L_x_29332:
[----:B------:R-:W-:Y:S05]  /*6c30*/  BSYNC B2 ;  /* 0x0000000000027941 */ /* 0x000fea0003800000 */
.L_x_29331:
        /* <DEDUP_REMOVED lines=21> */
.L_x_29306:
[----:B------:R-:W-:Y:S05]  /*6d90*/  BSYNC B1 ;  /* 0x0000000000017941 */ /* 0x000fea0003800000 */
.L_x_29305:
        /* <DEDUP_REMOVED lines=24> */
.L_x_29338:
[----:B------:R-:W-:-:S07]  /*6f20*/  MOV R162, R144 ;  /* 0x0000009000a27202 */ /* 0x000fce0000000f00 */
.L_x_29339:
[----:B------:R-:W-:Y:S05]  /*6f30*/  BSYNC B2 ;  /* 0x0000000000027941 */ /* 0x000fea0003800000 */
.L_x_29337:
        /* <DEDUP_REMOVED lines=16> */
.L_x_29343:
[----:B------:R-:W-:Y:S05]  /*7040*/  BSYNC B3 ;  /* 0x0000000000037941 */ /* 0x000fea0003800000 */
.L_x_29342:
        /* <DEDUP_REMOVED lines=44> */
.L_x_29341:
[----:B------:R-:W-:Y:S05]  /*7310*/  BSYNC B2 ;  /* 0x0000000000027941 */ /* 0x000fea0003800000 */
.L_x_29340:
        /* <DEDUP_REMOVED lines=25> */
.L_x_29345:
[----:B------:R-:W-:-:S07]  /*74b0*/  MOV R4, R144 ;  /* 0x0000009000047202 */ /* 0x000fce0000000f00 */
.L_x_29346:
[----:B------:R-:W-:Y:S05]  /*74c0*/  BSYNC B2 ;  /* 0x0000000000027941 */ /* 0x000fea0003800000 */
.L_x_29344:
        /* <DEDUP_REMOVED lines=16> */
.L_x_29350:
[----:B------:R-:W-:Y:S05]  /*75d0*/  BSYNC B3 ;  /* 0x0000000000037941 */ /* 0x000fea0003800000 */
.L_x_29349:
        /* <DEDUP_REMOVED lines=44> */
.L_x_29348:
[----:B------:R-:W-:Y:S05]  /*78a0*/  BSYNC B2 ;  /* 0x0000000000027941 */ /* 0x000fea0003800000 */
.L_x_29347:
        /* <DEDUP_REMOVED lines=20> */
.L_x_29352:
[----:B------:R-:W-:-:S07]  /*79f0*/  IMAD.MOV.U32 R4, RZ, RZ, R144 ;  /* 0x000000ffff047224 */ /* 0x000fce00078e0090 */
.L_x_29353:
[----:B------:R-:W-:Y:S05]  /*7a00*/  BSYNC B2 ;  /* 0x0000000000027941 */ /* 0x000fea0003800000 */
.L_x_29351:
        /* <DEDUP_REMOVED lines=16> */
.L_x_29357:
[----:B------:R-:W-:Y:S05]  /*7b10*/  BSYNC B3 ;  /* 0x0000000000037941 */ /* 0x000fea0003800000 */
.L_x_29356:
        /* <DEDUP_REMOVED lines=44> */
.L_x_29355:
[----:B------:R-:W-:Y:S05]  /*7de0*/  BSYNC B2 ;  /* 0x0000000000027941 */ /* 0x000fea0003800000 */
.L_x_29354:
        /* <DEDUP_REMOVED lines=20> */
.L_x_29359:
[----:B------:R-:W-:-:S07]  /*7f30*/  MOV R162, R144 ;  /* 0x0000009000a27202 */ /* 0x000fce0000000f00 */
.L_x_29360:
[----:B------:R-:W-:Y:S05]  /*7f40*/  BSYNC B2 ;  /* 0x0000000000027941 */ /* 0x000fea0003800000 */
.L_x_29358:
        /* <DEDUP_REMOVED lines=16> */
.L_x_29364:
[----:B------:R-:W-:Y:S05]  /*8050*/  BSYNC B3 ;  /* 0x0000000000037941 */ /* 0x000fea0003800000 */
.L_x_29363:
        /* <DEDUP_REMOVED lines=44> */
.L_x_29362:
[----:B------:R-:W-:Y:S05]  /*8320*/  BSYNC B2 ;  /* 0x0000000000027941 */ /* 0x000fea0003800000 */
.L_x_29361:
        /* <DEDUP_REMOVED lines=21> */
.L_x_29336:
[----:B------:R-:W-:Y:S05]  /*8480*/  BSYNC B1 ;  /* 0x0000000000017941 */ /* 0x000fea0003800000 */
.L_x_29335:
        /* <DEDUP_REMOVED lines=24> */
.L_x_29368:
[----:B------:R-:W-:-:S07]  /*8610*/  IMAD.MOV.U32 R162, RZ, RZ, R144 ;  /* 0x000000ffffa27224 */ /* 0x000fce00078e0090 */
.L_x_29369:
[----:B------:R-:W-:Y:S05]  /*8620*/  BSYNC B2 ;  /* 0x0000000000027941 */ /* 0x000fea0003800000 */
.L_x_29367:
        /* <DEDUP_REMOVED lines=16> */
.L_x_29373:
[----:B------:R-:W-:Y:S05]  /*8730*/  BSYNC B3 ;  /* 0x0000000000037941 */ /* 0x000fea0003800000 */
.L_x_29372:
        /* <DEDUP_REMOVED lines=44> */
.L_x_29371:
[----:B------:R-:W-:Y:S05]  /*8a00*/  BSYNC B2 ;  /* 0x0000000000027941 */ /* 0x000fea0003800000 */
.L_x_29370:
        /* <DEDUP_REMOVED lines=25> */
.L_x_29375:
[----:B------:R-:W-:-:S07]  /*8ba0*/  IMAD.MOV.U32 R4, RZ, RZ, R144 ;  /* 0x000000ffff047224 */ /* 0x000fce00078e0090 */
.L_x_29376:
[----:B------:R-:W-:Y:S05]  /*8bb0*/  BSYNC B2 ;  /* 0x0000000000027941 */ /* 0x000fea0003800000 */
.L_x_29374:
        /* <DEDUP_REMOVED lines=16> */
.L_x_29380:
[----:B------:R-:W-:Y:S05]  /*8cc0*/  BSYNC B3 ;  /* 0x0000000000037941 */ /* 0x000fea0003800000 */
.L_x_29379:
        /* <DEDUP_REMOVED lines=44> */
.L_x_29378:
[----:B------:R-:W-:Y:S05]  /*8f90*/  BSYNC B2 ;  /* 0x0000000000027941 */ /* 0x000fea0003800000 */
.L_x_29377:
        /* <DEDUP_REMOVED lines=20> */
.L_x_29382:
[----:B------:R-:W-:-:S07]  /*90e0*/  MOV R4, R144 ;  /* 0x0000009000047202 */ /* 0x000fce0000000f00 */
.L_x_29383:
[----:B------:R-:W-:Y:S05]  /*90f0*/  BSYNC B2 ;  /* 0x0000000000027941 */ /* 0x000fea0003800000 */
.L_x_29381:
        /* <DEDUP_REMOVED lines=16> */
.L_x_29387:
[----:B------:R-:W-:Y:S05]  /*9200*/  BSYNC B3 ;  /* 0x0000000000037941 */ /* 0x000fea0003800000 */
.L_x_29386:
        /* <DEDUP_REMOVED lines=44> */
.L_x_29385:
[----:B------:R-:W-:Y:S05]  /*94d0*/  BSYNC B2 ;  /* 0x0000000000027941 */ /* 0x000fea0003800000 */
.L_x_29384:
        /* <DEDUP_REMOVED lines=20> */
.L_x_29389:
[----:B------:R-:W-:-:S07]  /*9620*/  IMAD.MOV.U32 R162, RZ, RZ, R144 ;  /* 0x000000ffffa27224 */ /* 0x000fce00078e0090 */
.L_x_29390:
[----:B------:R-:W-:Y:S05]  /*9630*/  BSYNC B2 ;  /* 0x0000000000027941 */ /* 0x000fea0003800000 */
.L_x_29388:
        /* <DEDUP_REMOVED lines=16> */
.L_x_29394:
[----:B------:R-:W-:Y:S05]  /*9740*/  BSYNC B3 ;  /* 0x0000000000037941 */ /* 0x000fea0003800000 */
.L_x_29393:
        /* <DEDUP_REMOVED lines=44> */
.L_x_29392:
[----:B------:R-:W-:Y:S05]  /*9a10*/  BSYNC B2 ;  /* 0x0000000000027941 */ /* 0x000fea0003800000 */
.L_x_29391:
        /* <DEDUP_REMOVED lines=21> */
.L_x_29366:
[----:B------:R-:W-:Y:S05]  /*9b70*/  BSYNC B1 ;  /* 0x0000000000017941 */ /* 0x000fea0003800000 */
.L_x_29365:
        /* <DEDUP_REMOVED lines=24> */
.L_x_29398:
[----:B------:R-:W-:-:S07]  /*9d00*/  MOV R162, R144 ;  /* 0x0000009000a27202 */ /* 0x000fce0000000f00 */
.L_x_29399:
[----:B------:R-:W-:Y:S05]  /*9d10*/  BSYNC B2 ;  /* 0x0000000000027941 */ /* 0x000fea0003800000 */
.L_x_29397:
        /* <DEDUP_REMOVED lines=16> */
.L_x_29403:
[----:B------:R-:W-:Y:S05]  /*9e20*/  BSYNC B3 ;  /* 0x0000000000037941 */ /* 0x000fea0003800000 */
.L_x_29402:
        /* <DEDUP_REMOVED lines=44> */
.L_x_29401:
[----:B------:R-:W-:Y:S05]  /*a0f0*/  BSYNC B2 ;  /* 0x0000000000027941 */ /* 0x000fea0003800000 */
.L_x_29400:
        /* <DEDUP_REMOVED lines=25> */
.L_x_29405:
[----:B------:R-:W-:-:S07]  /*a290*/  MOV R4, R144 ;  /* 0x0000009000047202 */ /* 0x000fce0000000f00 */
.L_x_29406:
[----:B------:R-:W-:Y:S05]  /*a2a0*/  BSYNC B2 ;  /* 0x0000000000027941 */ /* 0x000fea0003800000 */
.L_x_29404:
        /* <DEDUP_REMOVED lines=16> */
.L_x_29410:
[----:B------:R-:W-:Y:S05]  /*a3b0*/  BSYNC B3 ;  /* 0x0000000000037941 */ /* 0x000fea0003800000 */
.L_x_29409:
        /* <DEDUP_REMOVED lines=44> */
.L_x_29408:
[----:B------:R-:W-:Y:S05]  /*a680*/  BSYNC B2 ;  /* 0x0000000000027941 */ /* 0x000fea0003800000 */
.L_x_29407:
        /* <DEDUP_REMOVED lines=20> */
.L_x_29412:
[----:B------:R-:W-:-:S07]  /*a7d0*/  IMAD.MOV.U32 R4, RZ, RZ, R144 ;  /* 0x000000ffff047224 */ /* 0x000fce00078e0090 */
.L_x_29413:
[----:B------:R-:W-:Y:S05]  /*a7e0*/  BSYNC B2 ;  /* 0x0000000000027941 */ /* 0x000fea0003800000 */
.L_x_29411:
        /* <DEDUP_REMOVED lines=16> */
.L_x_29417:
[----:B------:R-:W-:Y:S05]  /*a8f0*/  BSYNC B3 ;  /* 0x0000000000037941 */ /* 0x000fea0003800000 */
.L_x_29416:
        /* <DEDUP_REMOVED lines=44> */
.L_x_29415:
[----:B------:R-:W-:Y:S05]  /*abc0*/  BSYNC B2 ;  /* 0x0000000000027941 */ /* 0x000fea0003800000 */
.L_x_29414:
        /* <DEDUP_REMOVED lines=20> */
.L_x_29419:
[----:B------:R-:W-:-:S07]  /*ad10*/  MOV R162, R144 ;  /* 0x0000009000a27202 */ /* 0x000fce0000000f00 */
.L_x_29420:
[----:B------:R-:W-:Y:S05]  /*ad20*/  BSYNC B2 ;  /* 0x0000000000027941 */ /* 0x000fea0003800000 */
.L_x_29418:
        /* <DEDUP_REMOVED lines=16> */
.L_x_29424:
[----:B------:R-:W-:Y:S05]  /*ae30*/  BSYNC B3 ;  /* 0x0000000000037941 */ /* 0x000fea0003800000 */
.L_x_29423:
        /* <DEDUP_REMOVED lines=44> */
.L_x_29422:
[----:B------:R-:W-:Y:S05]  /*b100*/  BSYNC B2 ;  /* 0x0000000000027941 */ /* 0x000fea0003800000 */
.L_x_29421:
        /* <DEDUP_REMOVED lines=21> */
.L_x_29396:
[----:B------:R-:W-:Y:S05]  /*b260*/  BSYNC B1 ;  /* 0x0000000000017941 */ /* 0x000fea0003800000 */
.L_x_29395:
        /* <DEDUP_REMOVED lines=24> */
.L_x_29428:
[----:B------:R-:W-:-:S07]  /*b3f0*/  IMAD.MOV.U32 R162, RZ, RZ, R144 ;  /* 0x000000ffffa27224 */ /* 0x000fce00078e0090 */
.L_x_29429:
[----:B------:R-:W-:Y:S05]  /*b400*/  BSYNC B2 ;  /* 0x0000000000027941 */ /* 0x000fea0003800000 */
.L_x_29427:
        /* <DEDUP_REMOVED lines=16> */
.L_x_29433:
[----:B------:R-:W-:Y:S05]  /*b510*/  BSYNC B3 ;  /* 0x0000000000037941 */ /* 0x000fea0003800000 */
.L_x_29432:
        /* <DEDUP_REMOVED lines=44> */
.L_x_29431:
[----:B------:R-:W-:Y:S05]  /*b7e0*/  BSYNC B2 ;  /* 0x0000000000027941 */ /* 0x000fea0003800000 */
.L_x_29430:
        /* <DEDUP_REMOVED lines=25> */
.L_x_29435:
[----:B------:R-:W-:-:S07]  /*b980*/  IMAD.MOV.U32 R4, RZ, RZ, R144 ;  /* 0x000000ffff047224 */ /* 0x000fce00078e0090 */
.L_x_29436:
[----:B------:R-:W-:Y:S05]  /*b990*/  BSYNC B2 ;  /* 0x0000000000027941 */ /* 0x000fea0003800000 */
.L_x_29434:
        /* <DEDUP_REMOVED lines=16> */
.L_x_29440:
[----:B------:R-:W-:Y:S05]  /*baa0*/  BSYNC B3 ;  /* 0x0000000000037941 */ /* 0x000fea0003800000 */
.L_x_29439:
        /* <DEDUP_REMOVED lines=44> */
.L_x_29438:
[----:B------:R-:W-:Y:S05]  /*bd70*/  BSYNC B2 ;  /* 0x0000000000027941 */ /* 0x000fea0003800000 */
.L_x_29437:
        /* <DEDUP_REMOVED lines=20> */
.L_x_29442:
[----:B------:R-:W-:-:S07]  /*bec0*/  MOV R4, R144 ;  /* 0x0000009000047202 */ /* 0x000fce0000000f00 */
.L_x_29443:
[----:B------:R-:W-:Y:S05]  /*bed0*/  BSYNC B2 ;  /* 0x0000000000027941 */ /* 0x000fea0003800000 */
.L_x_29441:
        /* <DEDUP_REMOVED lines=16> */
.L_x_29447:
[----:B------:R-:W-:Y:S05]  /*bfe0*/  BSYNC B3 ;  /* 0x0000000000037941 */ /* 0x000fea0003800000 */
.L_x_29446:
        /* <DEDUP_REMOVED lines=44> */
.L_x_29445:
[----:B------:R-:W-:Y:S05]  /*c2b0*/  BSYNC B2 ;  /* 0x0000000000027941 */ /* 0x000fea0003800000 */
.L_x_29444:
        /* <DEDUP_REMOVED lines=20> */
.L_x_29449:
[----:B------:R-:W-:-:S07]  /*c400*/  IMAD.MOV.U32 R162, RZ, RZ, R144 ;  /* 0x000000ffffa27224 */ /* 0x000fce00078e0090 */
.L_x_29450:
[----:B------:R-:W-:Y:S05]  /*c410*/  BSYNC B2 ;  /* 0x0000000000027941 */ /* 0x000fea0003800000 */
.L_x_29448:
        /* <DEDUP_REMOVED lines=16> */
.L_x_29454:
[----:B------:R-:W-:Y:S05]  /*c520*/  BSYNC B3 ;  /* 0x0000000000037941 */ /* 0x000fea0003800000 */
.L_x_29453:
        /* <DEDUP_REMOVED lines=44> */
.L_x_29452:
[----:B------:R-:W-:Y:S05]  /*c7f0*/  BSYNC B2 ;  /* 0x0000000000027941 */ /* 0x000fea0003800000 */
.L_x_29451:
        /* <DEDUP_REMOVED lines=10> */
[----:B------:R-:W-:-:S04]  /*c8a0*/  FSETP.GTU.FTZ.AND P3, PT, R162, R157, PT ;  /* 0x0000009da200720b */ /* 0x000fc80003f7c000 */
[----:B------:R-:W-:Y:S02]  /*c8b0*/  FSEL R158, R139, RZ, !P3 ;  /* 0x000000ff8b9e7208 */ /* 0x000fe40005800000 */
[----:B------:R-:W-:-:S03]  /*c8c0*/  SEL R143, RZ, 0x1000000, P3 ;  /* 0x01000000ff8f7807 */ /* 0x000fc60001800000 */
[----:B------:R-:W-:Y:S01]  /*c8d0*/  FMUL.FTZ R139, R103, R158 ;  /* 0x0000009e678b7220 */ /* 0x000fe20000410000 */
[----:B------:R-:W-:Y:S02]  /*c8e0*/  SEL R158, RZ, 0x1, P2 ;  /* 0x00000001ff9e7807 */ /* 0x000fe40001000000 */
[----:B------:R-:W-:Y:S01]  /*c8f0*/  IADD3 R143, R156, R143, R163 ;  /* 0x0000008f9c8f7210 */ /* 0x000fe20007ffe0a3 */
[----:B------:R-:W-:-:S03]  /*c900*/  @P1 FADD.FTZ R139, R107, R139 ;  /* 0x0000008b6b8b1221 */ /* 0x000fc60000010000 */
[----:B------:R-:W-:Y:S02]  /*c910*/  IADD3 R143, R143, R158, RZ ;  /* 0x0000009e8f8f7210 */ /* 0x000fe40007ffe0ff */
[----:B------:R0:W-:Y:S04]  /*c920*/  STG.E.128 desc[UR4][R160.64], R136 ;  /* 0x00000088a0007986 */ /* 0x0001e8000c101d04 */
[----:B------:R0:W-:Y:S02]  /*c930*/  STG.E desc[UR4][R140.64], R143 ;  /* 0x0000008f8c007986 */ /* 0x0001e4000c101904 */
.L_x_29426:
[----:B------:R-:W-:Y:S05]  /*c940*/  BSYNC B1 ;  /* 0x0000000000017941 */ /* 0x000fea0003800000 */
.L_x_29425:
[----:B01----:R-:W-:Y:S01]  /*c950*/  FADD.FTZ R140, RZ, R108 ;  /* 0x0000006cff8c7221 */ /* 0x003fe20000010000 */
        /* <DEDUP_REMOVED lines=138> */
.L_x_29484:
        /* <DEDUP_REMOVED lines=9> */
[----:B------:R-:W5:Y:S01]  /*d290*/  @!P5 LDC.64 R140, c[0x0][0x258] ;  /* 0x00009600ff8cdb82 */ /* 0x000f620000000a00 */
[----:B------:R-:W-:-:S04]  /*d2a0*/  FSEL R156, R159, RZ, P1 ;  /* 0x000000ff9f9c7208 */ /* 0x000fc80000800000 */
[----:B------:R-:W2:Y:S01]  /*d2b0*/  MUFU.RSQ R157, R157 ;  /* 0x0000009d009d7308 */ /* 0x000ea20000001400 */
[----:B-1----:R-:W-:-:S05]  /*d2c0*/  @!P5 IMAD.WIDE R142, R147, 0x4, R142 ;  /* 0x00000004938ed825 */ /* 0x002fca00078e028e */
[----:B------:R1:W-:Y:S01]  /*d2d0*/  @!P5 STG.E desc[UR4][R142.64], R159 ;  /* 0x0000009f8e00d986 */ /* 0x0003e2000c101904 */
[----:B-----5:R-:W-:-:S05]  /*d2e0*/  @!P5 IMAD.WIDE R140, R147, 0x4, R140 ;  /* 0x00000004938cd825 */ /* 0x020fca00078e028c */
[----:B--2---:R1:W-:Y:S01]  /*d2f0*/  @!P5 STG.E desc[UR4][R140.64], R157 ;  /* 0x0000009d8c00d986 */ /* 0x0043e2000c101904 */
[----:B------:R-:W-:Y:S05]  /*d300*/  @!P0 BRA `(.L_x_29457) ;  /* 0x0000000000408947 */ /* 0x000fea0003800000 */
[----:B-1----:R-:W1:Y:S01]  /*d310*/  LDC.64 R158, c[0x0][0x2b8] ;  /* 0x0000ae00ff9e7b82 */ /* 0x002e620000000a00 */
[--C-:B------:R-:W-:Y:S01]  /*d320*/  FADD.FTZ R140, R108, -R156.reuse ;  /* 0x8000009c6c8c7221 */ /* 0x100fe20000010000 */
[--C-:B------:R-:W-:Y:S01]  /*d330*/  FADD.FTZ R160, R110, -R156.reuse ;  /* 0x8000009c6ea07221 */ /* 0x100fe20000010000 */
[--C-:B0-----:R-:W-:Y:S02]  /*d340*/  FADD.FTZ R162, R111, -R156.reuse ;  /* 0x8000009c6fa27221 */ /* 0x101fe40000010000 */
[----:B------:R-:W-:Y:S01]  /*d350*/  FMUL.FTZ R141, R157, R140 ;  /* 0x0000008c9d8d7220 */ /* 0x000fe20000410000 */
[----:B------:R-:W-:Y:S01]  /*d360*/  FADD.FTZ R140, R109, -R156 ;  /* 0x8000009c6d8c7221 */ /* 0x000fe20000010000 */
[C---:B------:R-:W-:Y:S01]  /*d370*/  FMUL.FTZ R143, R157.reuse, R160 ;  /* 0x000000a09d8f7220 */ /* 0x040fe20000410000 */
[C---:B------:R-:W-:Y:S02]  /*d380*/  FMUL.FTZ R162, R157.reuse, R162 ;  /* 0x000000a29da27220 */ /* 0x040fe40000410000 */
[----:B------:R-:W-:Y:S01]  /*d390*/  FMUL.FTZ R142, R157, R140 ;  /* 0x0000008c9d8e7220 */ /* 0x000fe20000410000 */
[----:B------:R-:W-:-:S03]  /*d3a0*/  FFMA.FTZ R140, R12, R141, R8 ;  /* 0x0000008d0c8c7223 */ /* 0x000fc60000010008 */
[----:B------:R-:W-:Y:S01]  /*d3b0*/  FFMA.FTZ R141, R13, R142, R9 ;  /* 0x0000008e0d8d7223 */ /* 0x000fe20000010009 */
[----:B------:R-:W-:Y:S01]  /*d3c0*/  FFMA.FTZ R142, R14, R143, R10 ;  /* 0x0000008f0e8e7223 */ /* 0x000fe2000001000a */
[----:B------:R-:W-:Y:S01]  /*d3d0*/  FFMA.FTZ R143, R15, R162, R11 ;  /* 0x000000a20f8f7223 */ /* 0x000fe2000001000b */
[----:B-1----:R-:W-:-:S04]  /*d3e0*/  IMAD.WIDE.U32 R158, R155, 0x10, R158 ;  /* 0x000000109b9e7825 */ /* 0x002fc800078e009e */
[----:B------:R-:W-:Y:S01]  /*d3f0*/  VIADD R155, R155, 0x20 ;  /* 0x000000209b9b7836 */ /* 0x000fe20000000000 */
[----:B------:R2:W-:Y:S06]  /*d400*/  STG.E.128 desc[UR4][R158.64], R140 ;  /* 0x0000008c9e007986 */ /* 0x0005ec000c101d04 */
.L_x_29457:
[----:B------:R-:W-:Y:S05]  /*d410*/  BSYNC B1 ;  /* 0x0000000000017941 */ /* 0x000fea0003800000 */
.L_x_29456:
[----:B------:R-:W-:Y:S01]  /*d420*/  ISETP.NE.AND P1, PT, R154, RZ, PT ;  /* 0x000000ff9a00720c */ /* 0x000fe20003f25270 */
[----:B------:R-:W-:-:S12]  /*d430*/  BSSY B1, `(.L_x_29458) ;  /* 0x0000012000017945 */ /* 0x000fd80003800000 */
[----:B------:R-:W-:Y:S05]  /*d440*/  @!P1 BRA `(.L_x_29459) ;  /* 0x0000000000409947 */ /* 0x000fea0003800000 */
[----:B-12---:R-:W1:Y:S01]  /*d450*/  LDC.64 R158, c[0x0][0x2b8] ;  /* 0x0000ae00ff9e7b82 */ /* 0x006e620000000a00 */
        /* <DEDUP_REMOVED lines=12> */
[C---:B-1----:R-:W-:Y:S01]  /*d520*/  IMAD.WIDE.U32 R158, R155.reuse, 0x10, R158 ;  /* 0x000000109b9e7825 */ /* 0x042fe200078e009e */
[----:B------:R-:W-:-:S04]  /*d530*/  IADD3 R155, R155, 0x20, RZ ;  /* 0x000000209b9b7810 */ /* 0x000fc80007ffe0ff */
[----:B------:R0:W-:Y:S03]  /*d540*/  STG.E.128 desc[UR4][R158.64], R140 ;  /* 0x0000008c9e007986 */ /* 0x0001e6000c101d04 */
.L_x_29459:
[----:B------:R-:W-:Y:S05]  /*d550*/  BSYNC B1 ;  /* 0x0000000000017941 */ /* 0x000fea0003800000 */
.L_x_29458:
[----:B------:R-:W-:Y:S01]  /*d560*/  ISETP.NE.AND P1, PT, R153, RZ, PT ;  /* 0x000000ff9900720c */ /* 0x000fe20003f25270 */
[----:B------:R-:W-:-:S12]  /*d570*/  BSSY B1, `(.L_x_29460) ;  /* 0x0000012000017945 */ /* 0x000fd80003800000 */
[----:B------:R-:W-:Y:S05]  /*d580*/  @!P1 BRA `(.L_x_29461) ;  /* 0x0000000000409947 */ /* 0x000fea0003800000 */
[----:B012---:R-:W0:Y:S01]  /*d590*/  LDC.64 R158, c[0x0][0x2b8] ;  /* 0x0000ae00ff9e7b82 */ /* 0x007e220000000a00 */
[--C-:B------:R-:W-:Y:S01]  /*d5a0*/  FADD.FTZ R140, R116, -R156.reuse ;  /* 0x8000009c748c7221 */ /* 0x100fe20000010000 */
[--C-:B------:R-:W-:Y:S01]  /*d5b0*/  FADD.FTZ R160, R118, -R156.reuse ;  /* 0x8000009c76a07221 */ /* 0x100fe20000010000 */
[--C-:B------:R-:W-:Y:S02]  /*d5c0*/  FADD.FTZ R162, R119, -R156.reuse ;  /* 0x8000009c77a27221 */ /* 0x100fe40000010000 */
        /* <DEDUP_REMOVED lines=9> */
[----:B0-----:R-:W-:-:S04]  /*d660*/  IMAD.WIDE.U32 R158, R155, 0x10, R158 ;  /* 0x000000109b9e7825 */ /* 0x001fc800078e009e */
[----:B------:R-:W-:Y:S01]  /*d670*/  VIADD R155, R155, 0x20 ;  /* 0x000000209b9b7836 */ /* 0x000fe20000000000 */
[----:B------:R0:W-:Y:S06]  /*d680*/  STG.E.128 desc[UR4][R158.64], R140 ;  /* 0x0000008c9e007986 */ /* 0x0001ec000c101d04 */
.L_x_29461:
[----:B------:R-:W-:Y:S05]  /*d690*/  BSYNC B1 ;  /* 0x0000000000017941 */ /* 0x000fea0003800000 */
.L_x_29460:
        /* <DEDUP_REMOVED lines=16> */
[C---:B0-----:R-:W-:Y:S01]  /*d7a0*/  IMAD.WIDE.U32 R158, R155.reuse, 0x10, R158 ;  /* 0x000000109b9e7825 */ /* 0x041fe200078e009e */
[----:B------:R-:W-:-:S04]  /*d7b0*/  IADD3 R155, R155, 0x20, RZ ;  /* 0x000000209b9b7810 */ /* 0x000fc80007ffe0ff */
[----:B------:R0:W-:Y:S03]  /*d7c0*/  STG.E.128 desc[UR4][R158.64], R140 ;  /* 0x0000008c9e007986 */ /* 0x0001e6000c101d04 */
.L_x_29463:
[----:B------:R-:W-:Y:S05]  /*d7d0*/  BSYNC B1 ;  /* 0x0000000000017941 */ /* 0x000fea0003800000 */
.L_x_29462:
        /* <DEDUP_REMOVED lines=19> */
.L_x_29465:
[----:B------:R-:W-:Y:S05]  /*d910*/  BSYNC B1 ;  /* 0x0000000000017941 */ /* 0x000fea0003800000 */
.L_x_29464:
        /* <DEDUP_REMOVED lines=19> */
.L_x_29467:
[----:B------:R-:W-:Y:S05]  /*da50*/  BSYNC B1 ;  /* 0x0000000000017941 */ /* 0x000fea0003800000 */
.L_x_29466:
        /* <DEDUP_REMOVED lines=19> */
.L_x_29469:
[----:B------:R-:W-:Y:S05]  /*db90*/  BSYNC B1 ;  /* 0x0000000000017941 */ /* 0x000fea0003800000 */
.L_x_29468:
        /* <DEDUP_REMOVED lines=18> */
.L_x_29471:
[----:B------:R-:W-:Y:S05]  /*dcc0*/  BSYNC B1 ;  /* 0x0000000000017941 */ /* 0x000fea0003800000 */
.L_x_29470:
[----:B012---:R-:W0:Y:S02]  /*dcd0*/  LDC.64 R140, c[0x0][0x210] ;  /* 0x00008400ff8c7b82 */ /* 0x007e240000000a00 */
[----:B0-----:R-:W-:-:S04]  /*dce0*/  LEA R147, R140, R147, 0x2 ;  /* 0x000000938c937211 */ /* 0x001fc800078e10ff */
[----:B------:R-:W-:-:S13]  /*dcf0*/  ISETP.GE.AND P1, PT, R147, R141, PT ;  /* 0x0000008d9300720c */ /* 0x000fda0003f26270 */
[----:B------:R-:W-:Y:S05]  /*dd00*/  @!P1 BRA `(.L_x_29472) ;  /* 0xffffff3400009947 */ /* 0x000fea000383ffff */
[----:B------:R-:W-:Y:S05]  /*dd10*/  BSYNC B0 ;  /* 0x0000000000007941 */ /* 0x000fea0003800000 */
.L_x_29214:
[----:B------:R-:W-:Y:S05]  /*dd20*/  EXIT ;  /* 0x000000000000794d */ /* 0x000fea0003800000 */
.L_x_29455:
[----:B------:R-:W-:Y:S01]  /*dd30*/  HFMA2.MMA R156, -RZ, RZ, 0, 5.9604644775390625e-08 ;  /* 0x00000001ff9c7435 */ /* 0x000fe200000001ff */
[----:B------:R-:W-:Y:S01]  /*dd40*/  BSSY B1, `(.L_x_29473) ;  /* 0x0000007000017945 */ /* 0x000fe20003800000 */
[----:B------:R-:W-:Y:S01]  /*dd50*/  IMAD.MOV.U32 R163, RZ, RZ, R141 ;  /* 0x000000ffffa37224 */ /* 0x000fe200078e008d */
[----:B------:R-:W-:Y:S01]  /*dd60*/  MOV R142, 0xffffffff ;  /* 0xffffffff008e7802 */ /* 0x000fe20000000f00 */
[----:B------:R-:W-:-:S07]  /*dd70*/  IMAD.MOV.U32 R143, RZ, RZ, 0x1f ;  /* 0x0000001fff8f7424 */ /* 0x000fce00078e00ff */
[----:B--234-:R-:W-:Y:S05]  /*dd80*/  WARPSYNC.COLLECTIVE R142, `(.L_x_29474) ;  /* 0x000000008e087348 */ /* 0x01cfea0003c00000 */
[----:B------:R0:W1:Y:S02]  /*dd90*/  SHFL.BFLY P6, R158, R163, R156, R143 ;  /* 0x0c00009ca39e7389 */ /* 0x00006400000c008f */
[----:B01234-:R-:W-:Y:S01]  /*dda0*/  ENDCOLLECTIVE ;  /* 0x000000000000791b */ /* 0x01ffe20003800000 */
.L_x_29474:
[----:B------:R-:W-:Y:S05]  /*ddb0*/  BSYNC B1 ;  /* 0x0000000000017941 */ /* 0x000fea0003800000 */
.L_x_29473:
        /* <DEDUP_REMOVED lines=11> */
.L_x_29475:
[----:B------:R-:W-:Y:S01]  /*de70*/  ISETP.NE.AND P5, PT, R159, RZ, PT ;  /* 0x000000ff9f00720c */ /* 0x000fe20003fa5270 */
[----:B------:R-:W-:Y:S02]  /*de80*/  IMAD.MOV.U32 R156, RZ, RZ, 0x4 ;  /* 0x00000004ff9c7424 */ /* 0x000fe400078e00ff */
[----:B------:R-:W-:-:S05]  /*de90*/  FADD.FTZ R164, R163, R158 ;  /* 0x0000009ea3a47221 */ /* 0x000fca0000010000 */
[----:B------:R-:W-:-:S07]  /*dea0*/  MOV R163, R164 ;  /* 0x000000a400a37202 */ /* 0x000fce0000000f00 */
[----:B------:R-:W-:Y:S05]  /*deb0*/  WARPSYNC.COLLECTIVE R142, `(.L_x_29476) ;  /* 0x000000008e087348 */ /* 0x000fea0003c00000 */
[----:B------:R0:W1:Y:S02]  /*dec0*/  SHFL.BFLY P6, R158, R163, R156, R143 ;  /* 0x0c00009ca39e7389 */ /* 0x00006400000c008f */
[----:B01----:R-:W-:Y:S01]  /*ded0*/  ENDCOLLECTIVE ;  /* 0x000000000000791b */ /* 0x003fe20003800000 */
.L_x_29476:
[----:B------:R-:W-:Y:S02]  /*dee0*/  IMAD.MOV.U32 R156, RZ, RZ, 0x8 ;  /* 0x00000008ff9c7424 */ /* 0x000fe400078e00ff */
[----:B------:R-:W-:-:S05]  /*def0*/  FADD.FTZ R165, R164, R158 ;  /* 0x0000009ea4a57221 */ /* 0x000fca0000010000 */
[----:B------:R-:W-:-:S07]  /*df00*/  MOV R163, R165 ;  /* 0x000000a500a37202 */ /* 0x000fce0000000f00 */
[----:B------:R-:W-:Y:S05]  /*df10*/  WARPSYNC.COLLECTIVE R142, `(.L_x_29477) ;  /* 0x000000008e087348 */ /* 0x000fea0003c00000 */
[----:B------:R0:W1:Y:S02]  /*df20*/  SHFL.BFLY P6, R158, R163, R156, R143 ;  /* 0x0c00009ca39e7389 */ /* 0x00006400000c008f */
[----:B01----:R-:W-:Y:S01]  /*df30*/  ENDCOLLECTIVE ;  /* 0x000000000000791b */ /* 0x003fe20003800000 */
.L_x_29477:
[----:B------:R-:W-:Y:S02]  /*df40*/  IMAD.MOV.U32 R156, RZ, RZ, 0x10 ;  /* 0x00000010ff9c7424 */ /* 0x000fe400078e00ff */
[----:B------:R-:W-:-:S05]  /*df50*/  FADD.FTZ R165, R165, R158 ;  /* 0x0000009ea5a57221 */ /* 0x000fca0000010000 */
[----:B------:R-:W-:-:S07]  /*df60*/  MOV R163, R165 ;  /* 0x000000a500a37202 */ /* 0x000fce0000000f00 */
[----:B------:R-:W-:Y:S05]  /*df70*/  WARPSYNC.COLLECTIVE R142, `(.L_x_29478) ;  /* 0x000000008e087348 */ /* 0x000fea0003c00000 */
[----:B------:R0:W1:Y:S02]  /*df80*/  SHFL.BFLY P6, R158, R163, R156, R143 ;  /* 0x0c00009ca39e7389 */ /* 0x00006400000c008f */
[----:B01----:R-:W-:Y:S01]  /*df90*/  ENDCOLLECTIVE ;  /* 0x000000000000791b */ /* 0x003fe20003800000 */
.L_x_29478:
[----:B------:R-:W-:Y:S02]  /*dfa0*/  IMAD.MOV.U32 R156, RZ, RZ, 0x1 ;  /* 0x00000001ff9c7424 */ /* 0x000fe400078e00ff */
        /* <DEDUP_REMOVED lines=75> */
.L_x_29479:
[----:B------:R-:W-:Y:S01]  /*e460*/  HFMA2.MMA R156, -RZ, RZ, 0, 1.1920928955078125e-07 ;  /* 0x00000002ff9c7435 */ /* 0x000fe200000001ff */
[----:B------:R-:W-:-:S04]  /*e470*/  FADD.FTZ R141, R140, R158 ;  /* 0x0000009e8c8d7221 */ /* 0x000fc80000010000 */
[----:B------:R-:W-:-:S07]  /*e480*/  IMAD.MOV.U32 R163, RZ, RZ, R141 ;  /* 0x000000ffffa37224 */ /* 0x000fce00078e008d */
[----:B------:R-:W-:Y:S05]  /*e490*/  WARPSYNC.COLLECTIVE R142, `(.L_x_29480) ;  /* 0x000000008e087348 */ /* 0x000fea0003c00000 */
[----:B------:R0:W1:Y:S02]  /*e4a0*/  SHFL.BFLY P6, R158, R163, R156, R143 ;  /* 0x0c00009ca39e7389 */ /* 0x00006400000c008f */
[----:B01----:R-:W-:Y:S01]  /*e4b0*/  ENDCOLLECTIVE ;  /* 0x000000000000791b */ /* 0x003fe20003800000 */
.L_x_29480:
[----:B------:R-:W-:Y:S01]  /*e4c0*/  MOV R156, 0x4 ;  /* 0x00000004009c7802 */ /* 0x000fe20000000f00 */
[----:B------:R-:W-:-:S04]  /*e4d0*/  FADD.FTZ R160, R141, R158 ;  /* 0x0000009e8da07221 */ /* 0x000fc80000010000 */
[----:B------:R-:W-:-:S07]  /*e4e0*/  IMAD.MOV.U32 R163, RZ, RZ, R160 ;  /* 0x000000ffffa37224 */ /* 0x000fce00078e00a0 */
[----:B------:R-:W-:Y:S05]  /*e4f0*/  WARPSYNC.COLLECTIVE R142, `(.L_x_29481) ;  /* 0x000000008e087348 */ /* 0x000fea0003c00000 */
[----:B------:R0:W1:Y:S02]  /*e500*/  SHFL.BFLY P6, R158, R163, R156, R143 ;  /* 0x0c00009ca39e7389 */ /* 0x00006400000c008f */
[----:B01----:R-:W-:Y:S01]  /*e510*/  ENDCOLLECTIVE ;  /* 0x000000000000791b */ /* 0x003fe20003800000 */
.L_x_29481:
[----:B------:R-:W-:Y:S01]  /*e520*/  HFMA2.MMA R156, -RZ, RZ, 0, 4.76837158203125e-07 ;  /* 0x00000008ff9c7435 */ /* 0x000fe200000001ff */
[----:B------:R-:W-:-:S04]  /*e530*/  FADD.FTZ R161, R160, R158 ;  /* 0x0000009ea0a17221 */ /* 0x000fc80000010000 */
[----:B------:R-:W-:-:S07]  /*e540*/  IMAD.MOV.U32 R163, RZ, RZ, R161 ;  /* 0x000000ffffa37224 */ /* 0x000fce00078e00a1 */
[----:B------:R-:W-:Y:S05]  /*e550*/  WARPSYNC.COLLECTIVE R142, `(.L_x_29482) ;  /* 0x000000008e087348 */ /* 0x000fea0003c00000 */
[----:B------:R0:W1:Y:S02]  /*e560*/  SHFL.BFLY P6, R158, R163, R156, R143 ;  /* 0x0c00009ca39e7389 */ /* 0x00006400000c008f */
[----:B01----:R-:W-:Y:S01]  /*e570*/  ENDCOLLECTIVE ;  /* 0x000000000000791b */ /* 0x003fe20003800000 */
.L_x_29482:
[----:B------:R-:W-:Y:S01]  /*e580*/  MOV R156, 0x10 ;  /* 0x00000010009c7802 */ /* 0x000fe20000000f00 */
[----:B------:R-:W-:-:S04]  /*e590*/  FADD.FTZ R162, R161, R158 ;  /* 0x0000009ea1a27221 */ /* 0x000fc80000010000 */
[----:B------:R-:W-:-:S07]  /*e5a0*/  IMAD.MOV.U32 R163, RZ, RZ, R162 ;  /* 0x000000ffffa37224 */ /* 0x000fce00078e00a2 */
[----:B------:R-:W-:Y:S05]  /*e5b0*/  WARPSYNC.COLLECTIVE R142, `(.L_x_29483) ;  /* 0x000000008e087348 */ /* 0x000fea0003c00000 */
[----:B------:R0:W1:Y:S02]  /*e5c0*/  SHFL.BFLY P6, R158, R163, R156, R143 ;  /* 0x0c00009ca39e7389 */ /* 0x00006400000c008f */
[----:B01----:R-:W-:Y:S01]  /*e5d0*/  ENDCOLLECTIVE ;  /* 0x000000000000791b */ /* 0x003fe20003800000 */
.L_x_29483:
[----:B------:R-:W-:Y:S05]  /*e5e0*/  BRA `(.L_x_29484) ;  /* 0xffffffec00047947 */ /* 0x000fea000383ffff */
.L_x_29485:
        /* <DEDUP_REMOVED lines=9> */
.L_x_30570:


//--------------------- .text._ZN10layer_norm13ln_fwd_kernelINS_13Kernel_traitsIfffffjLj1024ELj1ELj4ELj1ELj16ENS_18Kernel_traits_baseILj1024EfffffjLj128EEEEELb1ELb1ELb0ELb1EEEvNS_9FwdParamsE --------------------------
	.section	.text._ZN10layer_norm13ln_fwd_kernelINS_13Kernel_traitsIfffffjLj1024ELj1ELj4ELj1ELj16ENS_18Kernel_traits_baseILj1024EfffffjLj128EEEEELb1ELb1ELb0ELb1EEEvNS_9FwdParamsE,"ax",@progbits
	.align	128
        .global         _ZN10layer_norm13ln_fwd_kernelINS_13Kernel_traitsIfffffjLj1024ELj1ELj4ELj1ELj16ENS_18Kernel_traits_baseILj1024EfffffjLj128EEEEELb1ELb1ELb0ELb1EEEvNS_9FwdParamsE
        .type           _ZN10layer_norm13ln_fwd_kernelINS_13Kernel_traitsIfffffjLj1024ELj1ELj4ELj1ELj16ENS_18Kernel_traits_baseILj1024EfffffjLj128EEEEELb1ELb1ELb0ELb1EEEvNS_9FwdParamsE,@function
        .size           _ZN10layer_norm13ln_fwd_kernelINS_13Kernel_traitsIfffffjLj1024ELj1ELj4ELj1ELj16ENS_18Kernel_traits_baseILj1024EfffffjLj128EEEEELb1ELb1ELb0ELb1EEEvNS_9FwdParamsE,(.L_x_30571 - _ZN10layer_norm13ln_fwd_kernelINS_13Kernel_traitsIfffffjLj1024ELj1ELj4ELj1ELj16ENS_18Kernel_traits_baseILj1024EfffffjLj128EEEEELb1ELb1ELb0ELb1EEEvNS_9FwdParamsE)
        .other          _ZN10layer_norm13ln_fwd_kernelINS_13Kernel_traitsIfffffjLj1024ELj1ELj4ELj1ELj16ENS_18Kernel_traits_baseILj1024EfffffjLj128EEEEELb1ELb1ELb0ELb1EEEvNS_9FwdParamsE,@"STO_CUDA_ENTRY STV_DEFAULT"
_ZN10layer_norm13ln_fwd_kernelINS_13Kernel_traitsIfffffjLj1024ELj1ELj4ELj1ELj16ENS_18Kernel_traits_baseILj1024EfffffjLj128EEEEELb1ELb1ELb0ELb1EEEvNS_9FwdParamsE:
.text._ZN10layer_norm13ln_fwd_kernelINS_13Kernel_traitsIfffffjLj1024ELj1ELj4ELj1ELj16ENS_18Kernel_traits_baseILj1024EfffffjLj128EEEEELb1ELb1ELb0ELb1EEEvNS_9FwdParamsE:
        /* <DEDUP_REMOVED lines=15> */
[----:B------:R-:W-:Y:S01]  /*00f0*/  ULDC.64 UR12, c[0x0][0x278] ;  /* 0x00009e00000c7ab9 */ /* 0x000fe20000000a00 */
[----:B0-----:R-:W-:Y:S01]  /*0100*/  @P0 MOV R4, R154 ;  /* 0x0000009a00040202 */ /* 0x001fe20000000f00 */
[----:B-1----:R-:W-:-:S06]  /*0110*/  @P0 IMAD.MOV.U32 R5, RZ, RZ, R155 ;  /* 0x000000ffff050224 */ /* 0x002fcc00078e009b */
[----:B------:R-:W4:Y:S01]  /*0120*/  @P0 LDG.E.64 R4, desc[UR4][R4.64] ;  /* 0x0000000404040981 */ /* 0x000f22000c1e1b00 */
[----:B--2---:R-:W-:-:S05]  /*0130*/  SHF.R.U32.HI R143, RZ, 0x5, R142 ;  /* 0x00000005ff8f7819 */ /* 0x004fca000001168e */
[----:B---3--:R-:W-:Y:S01]  /*0140*/  IMAD R143, R0, 0x4, R143 ;  /* 0x00000004008f7824 */ /* 0x008fe200078e028f */
        /* <DEDUP_REMOVED lines=18> */
[----:B------:R-:W-:Y:S01]  /*0270*/  @P0 IADD3 R154, P1, R4, R7, RZ ;  /* 0x00000007049a0210 */ /* 0x000fe20007f3e0ff */
[----:B------:R-:W-:-:S10]  /*0280*/  IMAD R7, R0, UR8, R142 ;  /* 0x0000000800077c24 */ /* 0x000fd4000f8e028e */
[----:B------:R-:W-:Y:S01]  /*0290*/  UIADD3 UR15, UR7, -0x4498517b, URZ ;  /* 0xbb67ae85070f7890 */ /* 0x000fe2000fffe03f */
[----:B------:R-:W-:Y:S01]  /*02a0*/  @P0 IADD3.X R155, RZ, R5, RZ, P1, !PT ;  /* 0x00000005ff9b0210 */ /* 0x000fe20000ffe4ff */
[----:B------:R-:W-:Y:S01]  /*02b0*/  IMAD.WIDE.U32 R8, R7, -0x326172a9, RZ ;  /* 0xcd9e8d5707087825 */ /* 0x000fe200078e00ff */
[----:B------:R-:W-:Y:S02]  /*02c0*/  UIADD3 UR14, UR6, -0x61c88647, URZ ;  /* 0x9e3779b9060e7890 */ /* 0x000fe4000fffe03f */
[--C-:B------:R-:W-:Y:S01]  /*02d0*/  SHF.R.U64 R6, R154, 0x2, R155.reuse ;  /* 0x000000029a067819 */ /* 0x100fe2000000129b */
[----:B------:R-:W-:Y:S01]  /*02e0*/  UIADD3 UR16, UR6, 0x3c6ef372, URZ ;  /* 0x3c6ef37206107890 */ /* 0x000fe2000fffe03f */
[----:B------:R-:W-:Y:S01]  /*02f0*/  SHF.R.U32.HI R5, RZ, 0x2, R155 ;  /* 0x00000002ff057819 */ /* 0x000fe2000001169b */
[----:B------:R-:W-:Y:S02]  /*0300*/  UIADD3 UR17, UR7, 0x76cf5d0a, URZ ;  /* 0x76cf5d0a07117890 */ /* 0x000fe4000fffe03f */
[----:B------:R-:W-:Y:S01]  /*0310*/  IMAD.WIDE.U32 R2, R6, -0x2daee0ad, RZ ;  /* 0xd2511f5306027825 */ /* 0x000fe200078e00ff */
[----:B------:R-:W-:Y:S01]  /*0320*/  LOP3.LUT R10, R9, UR6, R5, 0x96, !PT ;  /* 0x00000006090a7c12 */ /* 0x000fe2000f8e9605 */
[----:B------:R-:W-:-:S02]  /*0330*/  UIADD3 UR19, UR7, 0x32370b8f, URZ ;  /* 0x32370b8f07137890 */ /* 0x000fc4000fffe03f */
[----:B------:R-:W-:Y:S01]  /*0340*/  UIADD3 UR18, UR6, -0x255992d5, URZ ;  /* 0xdaa66d2b06127890 */ /* 0x000fe2000fffe03f */
[----:B------:R-:W-:Y:S01]  /*0350*/  LOP3.LUT R12, R3, UR7, RZ, 0x3c, !PT ;  /* 0x00000007030c7c12 */ /* 0x000fe2000f8e3cff */
[----:B------:R-:W-:Y:S01]  /*0360*/  IMAD.WIDE.U32 R10, R10, -0x2daee0ad, RZ ;  /* 0xd2511f530a0a7825 */ /* 0x000fe200078e00ff */
[----:B------:R-:W-:Y:S02]  /*0370*/  UIADD3 UR20, UR6, 0x78dde6e4, URZ ;  /* 0x78dde6e406147890 */ /* 0x000fe4000fffe03f */
[----:B------:R-:W-:Y:S01]  /*0380*/  UIADD3 UR21, UR7, -0x126145ec, URZ ;  /* 0xed9eba1407157890 */ /* 0x000fe2000fffe03f */
[----:B------:R-:W-:Y:S01]  /*0390*/  IMAD.WIDE.U32 R12, R12, -0x326172a9, RZ ;  /* 0xcd9e8d570c0c7825 */ /* 0x000fe200078e00ff */
[----:B------:R-:W-:Y:S01]  /*03a0*/  LOP3.LUT R9, R11, UR15, R2, 0x96, !PT ;  /* 0x0000000f0b097c12 */ /* 0x000fe2000f8e9602 */
[----:B------:R-:W-:Y:S02]  /*03b0*/  UIADD3 UR23, UR7, -0x56f99767, URZ ;  /* 0xa906689907177890 */ /* 0x000fe4000fffe03f */
[----:B------:R-:W-:Y:S01]  /*03c0*/  UIADD3 UR22, UR6, 0x1715609d, URZ ;  /* 0x1715609d06167890 */ /* 0x000fe2000fffe03f */
[----:B------:R-:W-:Y:S01]  /*03d0*/  LOP3.LUT R2, R13, UR14, R8, 0x96, !PT ;  /* 0x0000000e0d027c12 */ /* 0x000fe2000f8e9608 */
[----:B------:R-:W-:Y:S01]  /*03e0*/  IMAD.WIDE.U32 R8, R9, -0x326172a9, RZ ;  /* 0xcd9e8d5709087825 */ /* 0x000fe200078e00ff */
[----:B------:R-:W-:-:S02]  /*03f0*/  UIADD3 UR24, UR6, -0x4ab325aa, URZ ;  /* 0xb54cda5606187890 */ /* 0x000fc4000fffe03f */
[----:B------:R-:W-:Y:S01]  /*0400*/  UIADD3 UR25, UR7, 0x646e171e, URZ ;  /* 0x646e171e07197890 */ /* 0x000fe2000fffe03f */
[----:B------:R-:W-:Y:S01]  /*0410*/  IMAD.WIDE.U32 R2, R2, -0x2daee0ad, RZ ;  /* 0xd2511f5302027825 */ /* 0x000fe200078e00ff */
[----:B------:R-:W-:Y:S01]  /*0420*/  LOP3.LUT R11, R9, UR16, R12, 0x96, !PT ;  /* 0x00000010090b7c12 */ /* 0x000fe2000f8e960c */
[----:B------:R-:W-:Y:S01]  /*0430*/  UIADD3 UR27, UR7, 0x1fd5c5a3, URZ ;  /* 0x1fd5c5a3071b7890 */ /* 0x000fe2000fffe03f */
[----:B------:R-:W-:Y:S01]  /*0440*/  SHF.L.U32 R0, R142, 0x4, RZ ;  /* 0x000000048e007819 */ /* 0x000fe200000006ff */
[----:B------:R-:W-:Y:S01]  /*0450*/  ULDC.64 UR8, c[0x0][0x2c8] ;  /* 0x0000b20000087ab9 */ /* 0x000fe20000000a00 */
        /* <DEDUP_REMOVED lines=18> */
[----:B------:R-:W-:Y:S01]  /*0580*/  UIADD3 UR26, UR6, 0x5384540f, URZ ;  /* 0x5384540f061a7890 */ /* 0x000fe2000fffe03f */
[----:B------:R-:W-:Y:S02]  /*0590*/  ISETP.NE.U32.AND P0, PT, RZ, UR8, PT ;  /* 0x00000008ff007c0c */ /* 0x000fe4000bf05070 */
[----:B------:R-:W-:Y:S01]  /*05a0*/  IMAD.WIDE.U32 R12, R12, -0x326172a9, RZ ;  /* 0xcd9e8d570c0c7825 */ /* 0x000fe200078e00ff */
[----:B------:R-:W-:Y:S02]  /*05b0*/  LOP3.LUT R141, R11, UR27, R2, 0x96, !PT ;  /* 0x0000001b0b8d7c12 */ /* 0x000fe4000f8e9602 */
[----:B------:R-:W-:Y:S01]  /*05c0*/  LOP3.LUT R0, R0, 0x1f0, RZ, 0xc0, !PT ;  /* 0x000001f000007812 */ /* 0x000fe200078ec0ff */
[----:B------:R-:W-:Y:S01]  /*05d0*/  UIADD3 UR28, UR6, -0xe443238, URZ ;  /* 0xf1bbcdc8061c7890 */ /* 0x000fe2000fffe03f */
[----:B------:R-:W-:Y:S01]  /*05e0*/  ISETP.NE.AND.EX P0, PT, RZ, UR9, PT, P0 ;  /* 0x00000009ff007c0c */ /* 0x000fe2000bf05300 */
[----:B------:R-:W-:Y:S01]  /*05f0*/  IMAD.HI.U32 R9, R141, -0x326172a9, RZ ;  /* 0xcd9e8d578d097827 */ /* 0x000fe200078e00ff */
[----:B------:R-:W-:-:S02]  /*0600*/  LOP3.LUT R140, R13, UR26, R8, 0x96, !PT ;  /* 0x0000001a0d8c7c12 */ /* 0x000fc4000f8e9608 */
[----:B------:R-:W-:Y:S01]  /*0610*/  IADD3 R8, P2, R0, UR8, RZ ;  /* 0x0000000800087c10 */ /* 0x000fe2000ff5e0ff */
[----:B------:R-:W-:Y:S01]  /*0620*/  UIADD3 UR29, UR7, -0x24c28bd8, URZ ;  /* 0xdb3d7428071d7890 */ /* 0x000fe2000fffe03f */
[----:B------:R-:W-:Y:S01]  /*0630*/  LOP3.LUT R12, R9, UR28, R12, 0x96, !PT ;  /* 0x0000001c090c7c12 */ /* 0x000fe2000f8e960c */
[----:B------:R-:W-:Y:S01]  /*0640*/  IMAD.HI.U32 R3, R140, -0x2daee0ad, RZ ;  /* 0xd2511f538c037827 */ /* 0x000fe200078e00ff */
[----:B------:R-:W-:Y:S01]  /*0650*/  IADD3 R2, P1, R0, UR10, RZ ;  /* 0x0000000a00027c10 */ /* 0x000fe2000ff3e0ff */
        /* <DEDUP_REMOVED lines=10> */
[----:B------:R-:W-:-:S02]  /*0700*/  LOP3.LUT R4, R3, UR29, R10, 0x96, !PT ;  /* 0x0000001d03047c12 */ /* 0x000fc4000f8e960a */
        /* <DEDUP_REMOVED lines=18> */
[----:B------:R-:W-:Y:S01]  /*0830*/  IMAD R141, R141, -0x326172a9, RZ ;  /* 0xcd9e8d578d8d7824 */ /* 0x000fe200078e02ff */
[----:B------:R-:W-:-:S02]  /*0840*/  ULDC.64 UR8, c[0x0][0x270] ;  /* 0x00009c0000087ab9 */ /* 0x000fc40000000a00 */
[----:B------:R-:W5:Y:S01]  /*0850*/  LDG.E.128 R96, desc[UR4][R2.64+0x200] ;  /* 0x0002000402607981 */ /* 0x000f62000c1e1d00 */
[----:B------:R-:W-:-:S03]  /*0860*/  IMAD.HI.U32 R0, R4, -0x326172a9, RZ ;  /* 0xcd9e8d5704007827 */ /* 0x000fc600078e00ff */
        /* <DEDUP_REMOVED lines=8> */
[----:B------:R-:W-:Y:S01]  /*08f0*/  LOP3.LUT R141, R0, UR30, R141, 0x96, !PT ;  /* 0x0000001e008d7c12 */ /* 0x000fe2000f8e968d */
[----:B------:R-:W-:Y:S01]  /*0900*/  IMAD R4, R4, -0x326172a9, RZ ;  /* 0xcd9e8d5704047824 */ /* 0x000fe200078e02ff */
[----:B------:R-:W-:Y:S01]  /*0910*/  LOP3.LUT R154, R154, 0x3, RZ, 0xc0, !PT ;  /* 0x000000039a9a7812 */ /* 0x000fe200078ec0ff */
[----:B------:R-:W-:Y:S01]  /*0920*/  ULDC.U8 UR8, c[0x0][0x2a0] ;  /* 0x0000a80000087ab9 */ /* 0x000fe20000000000 */
[----:B------:R-:W-:Y:S01]  /*0930*/  ULDC UR10, c[0x0][0x218] ;  /* 0x00008600000a7ab9 */ /* 0x000fe20000000800 */
[----:B------:R-:W-:Y:S01]  /*0940*/  ULDC UR11, c[0x0][0x2d8] ;  /* 0x0000b600000b7ab9 */ /* 0x000fe20000000800 */
[----:B------:R-:W-:Y:S01]  /*0950*/  ULDC.64 UR12, c[0x0][0x2b8] ;  /* 0x0000ae00000c7ab9 */ /* 0x000fe20000000a00 */
[----:B0-----:R-:W-:Y:S01]  /*0960*/  IMAD.HI.U32 R3, R12, -0x2daee0ad, RZ ;  /* 0xd2511f530c037827 */ /* 0x001fe200078e00ff */
[----:B------:R-:W-:-:S04]  /*0970*/  HFMA2.MMA R2, -RZ, RZ, 0, 0 ;  /* 0x00000000ff027435 */ /* 0x000fc800000001ff */
[----:B------:R-:W-:Y:S01]  /*0980*/  LOP3.LUT R140, R3, UR31, R140, 0x96, !PT ;  /* 0x0000001f038c7c12 */ /* 0x000fe2000f8e968c */
[----:B------:R-:W-:Y:S01]  /*0990*/  IMAD R3, R12, -0x2daee0ad, RZ ;  /* 0xd2511f530c037824 */ /* 0x000fe200078e02ff */
[----:B------:R-:W-:Y:S02]  /*09a0*/  UISETP.NE.AND.EX UP0, UPT, UR9, URZ, UPT, UP0 ;  /* 0x0000003f0900728c */ /* 0x000fe4000bf05300 */
[----:B------:R-:W-:-:S11]  /*09b0*/  UISETP.NE.AND UP1, UPT, UR8, URZ, UPT ;  /* 0x0000003f0800728c */ /* 0x000fd6000bf25270 */
.L_x_29712:
        /* <DEDUP_REMOVED lines=12> */
[----:B-----5:R2:W5:Y:S01]  /*0a80*/  @P2 LDG.E R148, desc[UR4][R12.64] ;  /* 0x000000040c942981 */ /* 0x020562000c1e1900 */
        /* <DEDUP_REMOVED lines=9> */
[----:B------:R-:W-:-:S11]  /*0b20*/  VIADD R16, R154, 0x1 ;  /* 0x000000019a107836 */ /* 0x000fd60000000000 */
        /* <DEDUP_REMOVED lines=9> */
.L_x_29488:
[----:B------:R-:W-:-:S07]  /*0bc0*/  IMAD.MOV.U32 R0, RZ, RZ, R4 ;  /* 0x000000ffff007224 */ /* 0x000fce00078e0004 */
.L_x_29489:
[----:B------:R-:W-:Y:S05]  /*0bd0*/  BSYNC B1 ;  /* 0x0000000000017941 */ /* 0x000fea0003800000 */
.L_x_29487:
        /* <DEDUP_REMOVED lines=16> */
.L_x_29493:
[----:B------:R-:W-:Y:S05]  /*0ce0*/  BSYNC B2 ;  /* 0x0000000000027941 */ /* 0x000fea0003800000 */
.L_x_29492:
        /* <DEDUP_REMOVED lines=44> */
.L_x_29491:
[----:B------:R-:W-:Y:S05]  /*0fb0*/  BSYNC B1 ;  /* 0x0000000000017941 */ /* 0x000fea0003800000 */
.L_x_29490:
        /* <DEDUP_REMOVED lines=25> */
.L_x_29495:
[----:B------:R-:W-:-:S07]  /*1150*/  IMAD.MOV.U32 R0, RZ, RZ, R4 ;  /* 0x000000ffff007224 */ /* 0x000fce00078e0004 */
.L_x_29496:
[----:B------:R-:W-:Y:S05]  /*1160*/  BSYNC B1 ;  /* 0x0000000000017941 */ /* 0x000fea0003800000 */
.L_x_29494:
        /* <DEDUP_REMOVED lines=16> */
.L_x_29500:
[----:B------:R-:W-:Y:S05]  /*1270*/  BSYNC B2 ;  /* 0x0000000000027941 */ /* 0x000fea0003800000 */
.L_x_29499:
        /* <DEDUP_REMOVED lines=44> */
.L_x_29498:
[----:B------:R-:W-:Y:S05]  /*1540*/  BSYNC B1 ;  /* 0x0000000000017941 */ /* 0x000fea0003800000 */
.L_x_29497:
        /* <DEDUP_REMOVED lines=20> */
.L_x_29502:
[----:B------:R-:W-:-:S07]  /*1690*/  MOV R0, R4 ;  /* 0x0000000400007202 */ /* 0x000fce0000000f00 */
.L_x_29503:
[----:B------:R-:W-:Y:S05]  /*16a0*/  BSYNC B1 ;  /* 0x0000000000017941 */ /* 0x000fea0003800000 */
.L_x_29501:
        /* <DEDUP_REMOVED lines=16> */
.L_x_29507:
[----:B------:R-:W-:Y:S05]  /*17b0*/  BSYNC B2 ;  /* 0x0000000000027941 */ /* 0x000fea0003800000 */
.L_x_29506:
        /* <DEDUP_REMOVED lines=44> */
.L_x_29505:
[----:B------:R-:W-:Y:S05]  /*1a80*/  BSYNC B1 ;  /* 0x0000000000017941 */ /* 0x000fea0003800000 */
.L_x_29504:
        /* <DEDUP_REMOVED lines=20> */
.L_x_29509:
[----:B------:R-:W-:-:S07]  /*1bd0*/  IMAD.MOV.U32 R0, RZ, RZ, R4 ;  /* 0x000000ffff007224 */ /* 0x000fce00078e0004 */
.L_x_29510:
[----:B------:R-:W-:Y:S05]  /*1be0*/  BSYNC B1 ;  /* 0x0000000000017941 */ /* 0x000fea0003800000 */
.L_x_29508:
        /* <DEDUP_REMOVED lines=16> */
.L_x_29514:
[----:B------:R-:W-:Y:S05]  /*1cf0*/  BSYNC B2 ;  /* 0x0000000000027941 */ /* 0x000fea0003800000 */
.L_x_29513:
        /* <DEDUP_REMOVED lines=44> */
.L_x_29512:
[----:B------:R-:W-:Y:S05]  /*1fc0*/  BSYNC B1 ;  /* 0x0000000000017941 */ /* 0x000fea0003800000 */
.L_x_29511:
[----:B------:R-:W-:Y:S01]  /*1fd0*/  I2FP.F32.U32 R0, R0 ;  /* 0x0000000000007245 */ /* 0x000fe20000201000 */
[----:B------:R-:W0:Y:S01]  /*1fe0*/  LDC.64 R158, c[0x0][0x238] ;  /* 0x00008e00ff9e7b82 */ /* 0x000e220000000a00 */
[----:B------:R-:W-:-:S03]  /*1ff0*/  SEL R12, RZ, 0x100, P3 ;  /* 0x00000100ff0c7807 */ /* 0x000fc60001800000 */
[----:B------:R-:W-:Y:S01]  /*2000*/  FFMA.FTZ R13, R0, R147, 1.1641532182693481445e-10 ;  /* 0x2f000000000d7423 */ /* 0x000fe20000010093 */
[----:B------:R-:W-:Y:S01]  /*2010*/  FMUL.FTZ R0, R11, R148 ;  /* 0x000000940b007220 */ /* 0x000fe20000410000 */
[----:B------:R-:W-:Y:S02]  /*2020*/  SEL R11, RZ, 0x10000, P4 ;  /* 0x00010000ff0b7807 */ /* 0x000fe40002000000 */
[----:B------:R-:W1:Y:S01]  /*2030*/  @P0 LDC.64 R8, c[0x0][0x230] ;  /* 0x00008c00ff080b82 */ /* 0x000e620000000a00 */
[----:B------:R-:W-:Y:S01]  /*2040*/  FMUL.FTZ R0, R0, R145 ;  /* 0x0000009100007220 */ /* 0x000fe20000410000 */
[----:B------:R-:W-:-:S04]  /*2050*/  FSETP.GTU.FTZ.AND P5, PT, R13, R146, PT ;  /* 0x000000920d00720b */ /* 0x000fc80003fbc000 */
[----:B------:R-:W-:Y:S02]  /*2060*/  FSEL R0, R0, RZ, !P5 ;  /* 0x000000ff00007208 */ /* 0x000fe40006800000 */
[----:B------:R-:W2:Y:S01]  /*2070*/  LDC.64 R156, c[0x0][0x240] ;  /* 0x00009000ff9c7b82 */ /* 0x000ea20000000a00 */
[----:B------:R-:W-:Y:S02]  /*2080*/  SEL R10, RZ, 0x1000000, P5 ;  /* 0x01000000ff0a7807 */ /* 0x000fe40002800000 */
[----:B------:R-:W-:Y:S01]  /*2090*/  FMUL.FTZ R35, R71, R0 ;  /* 0x0000000047237220 */ /* 0x000fe20000410000 */
[----:B------:R-:W-:Y:S02]  /*20a0*/  IADD3 R0, R144, 0x20, RZ ;  /* 0x0000002090007810 */ /* 0x000fe40007ffe0ff */
[----:B------:R-:W-:Y:S01]  /*20b0*/  IADD3 R10, R12, R10, R11 ;  /* 0x0000000a0c0a7210 */ /* 0x000fe20007ffe00b */
[----:B------:R-:W-:Y:S01]  /*20c0*/  @P1 FADD.FTZ R35, R39, R35 ;  /* 0x0000002327231221 */ /* 0x000fe20000010000 */
[----:B------:R-:W-:Y:S01]  /*20d0*/  SEL R11, RZ, 0x1, P2 ;  /* 0x00000001ff0b7807 */ /* 0x000fe20001000000 */
[----:B0-----:R-:W-:-:S04]  /*20e0*/  IMAD.WIDE.U32 R12, R144, 0x10, R158 ;  /* 0x00000010900c7825 */ /* 0x001fc800078e009e */
[----:B------:R-:W-:Y:S01]  /*20f0*/  IMAD.IADD R19, R10, 0x1, R11 ;  /* 0x000000010a137824 */ /* 0x000fe200078e020b */
        /* <DEDUP_REMOVED lines=19> */
.L_x_29516:
[----:B------:R-:W-:-:S07]  /*2230*/  MOV R12, R4 ;  /* 0x00000004000c7202 */ /* 0x000fce0000000f00 */
.L_x_29517:
[----:B------:R-:W-:Y:S05]  /*2240*/  BSYNC B1 ;  /* 0x0000000000017941 */ /* 0x000fea0003800000 */
.L_x_29515:
        /* <DEDUP_REMOVED lines=16> */
.L_x_29521:
[----:B------:R-:W-:Y:S05]  /*2350*/  BSYNC B2 ;  /* 0x0000000000027941 */ /* 0x000fea0003800000 */
.L_x_29520:
        /* <DEDUP_REMOVED lines=44> */
.L_x_29519:
[----:B------:R-:W-:Y:S05]  /*2620*/  BSYNC B1 ;  /* 0x0000000000017941 */ /* 0x000fea0003800000 */
.L_x_29518:
[----:B------:R-:W-:Y:S01]  /*2630*/  I2FP.F32.U32 R12, R12 ;  /* 0x0000000c000c7245 */ /* 0x000fe20000201000 */
[----:B-----5:R-:W-:Y:S01]  /*2640*/  FMUL.FTZ R8, R8, R148 ;  /* 0x0000009408087220 */ /* 0x020fe20000410000 */
        /* <DEDUP_REMOVED lines=18> */
.L_x_29523:
[----:B------:R-:W-:-:S07]  /*2770*/  IMAD.MOV.U32 R8, RZ, RZ, R4 ;  /* 0x000000ffff087224 */ /* 0x000fce00078e0004 */
.L_x_29524:
[----:B------:R-:W-:Y:S05]  /*2780*/  BSYNC B1 ;  /* 0x0000000000017941 */ /* 0x000fea0003800000 */
.L_x_29522:
        /* <DEDUP_REMOVED lines=16> */
.L_x_29528:
[----:B------:R-:W-:Y:S05]  /*2890*/  BSYNC B2 ;  /* 0x0000000000027941 */ /* 0x000fea0003800000 */
.L_x_29527:
        /* <DEDUP_REMOVED lines=44> */
.L_x_29526:
[----:B------:R-:W-:Y:S05]  /*2b60*/  BSYNC B1 ;  /* 0x0000000000017941 */ /* 0x000fea0003800000 */
.L_x_29525:
        /* <DEDUP_REMOVED lines=20> */
.L_x_29530:
[----:B------:R-:W-:-:S07]  /*2cb0*/  MOV R8, R4 ;  /* 0x0000000400087202 */ /* 0x000fce0000000f00 */
.L_x_29531:
[----:B------:R-:W-:Y:S05]  /*2cc0*/  BSYNC B1 ;  /* 0x0000000000017941 */ /* 0x000fea0003800000 */
.L_x_29529:
        /* <DEDUP_REMOVED lines=16> */
.L_x_29535:
[----:B------:R-:W-:Y:S05]  /*2dd0*/  BSYNC B2 ;  /* 0x0000000000027941 */ /* 0x000fea0003800000 */
.L_x_29534:
        /* <DEDUP_REMOVED lines=44> */
.L_x_29533:
[----:B------:R-:W-:Y:S05]  /*30a0*/  BSYNC B1 ;  /* 0x0000000000017941 */ /* 0x000fea0003800000 */
.L_x_29532:
        /* <DEDUP_REMOVED lines=20> */
.L_x_29537:
[----:B------:R-:W-:-:S07]  /*31f0*/  MOV R8, R4 ;  /* 0x0000000400087202 */ /* 0x000fce0000000f00 */
.L_x_29538:
[----:B------:R-:W-:Y:S05]  /*3200*/  BSYNC B1 ;  /* 0x0000000000017941 */ /* 0x000fea0003800000 */
.L_x_29536:
        /* <DEDUP_REMOVED lines=16> */
.L_x_29542:
[----:B------:R-:W-:Y:S05]  /*3310*/  BSYNC B2 ;  /* 0x0000000000027941 */ /* 0x000fea0003800000 */
.L_x_29541:
        /* <DEDUP_REMOVED lines=44> */
.L_x_29540:
[----:B------:R-:W-:Y:S05]  /*35e0*/  BSYNC B1 ;  /* 0x0000000000017941 */ /* 0x000fea0003800000 */
.L_x_29539:
[----:B------:R-:W-:Y:S01]  /*35f0*/  I2FP.F32.U32 R10, R8 ;  /* 0x00000008000a7245 */ /* 0x000fe20000201000 */
[----:B------:R-:W-:Y:S01]  /*3600*/  IMAD.WIDE.U32 R14, R0, 0x4, R156 ;  /* 0x00000004000e7825 */ /* 0x000fe200078e009c */
[----:B------:R-:W0:Y:S01]  /*3610*/  @P0 LDC.64 R8, c[0x0][0x230] ;  /* 0x00008c00ff080b82 */ /* 0x000e220000000a00 */
[----:B------:R-:W-:Y:S02]  /*3620*/  SEL R12, RZ, 0x10000, P4 ;  /* 0x00010000ff0c7807 */ /* 0x000fe40002000000 */
[----:B------:R-:W-:Y:S01]  /*3630*/  FFMA.FTZ R13, R10, R147, 1.1641532182693481445e-10 ;  /* 0x2f0000000a0d7423 */ /* 0x000fe20000010093 */
[----:B------:R-:W-:Y:S01]  /*3640*/  FMUL.FTZ R10, R11, R148 ;  /* 0x000000940b0a7220 */ /* 0x000fe20000410000 */
[----:B------:R-:W-:-:S03]  /*3650*/  IADD3 R149, R144, 0x40, RZ ;  /* 0x0000004090957810 */ /* 0x000fc60007ffe0ff */
[----:B------:R-:W-:Y:S01]  /*3660*/  FSETP.GTU.FTZ.AND P5, PT, R13, R146, PT ;  /* 0x000000920d00720b */ /* 0x000fe20003fbc000 */
[----:B------:R-:W-:Y:S01]  /*3670*/  FMUL.FTZ R10, R10, R145 ;  /* 0x000000910a0a7220 */ /* 0x000fe20000410000 */
[----:B------:R-:W-:Y:S02]  /*3680*/  SEL R13, RZ, 0x100, P3 ;  /* 0x00000100ff0d7807 */ /* 0x000fe40001800000 */
[----:B------:R-:W-:Y:S02]  /*3690*/  SEL R11, RZ, 0x1000000, P5 ;  /* 0x01000000ff0b7807 */ /* 0x000fe40002800000 */
[----:B------:R-:W-:Y:S02]  /*36a0*/  FSEL R10, R10, RZ, !P5 ;  /* 0x000000ff0a0a7208 */ /* 0x000fe40006800000 */
[----:B------:R-:W-:Y:S02]  /*36b0*/  IADD3 R11, R13, R11, R12 ;  /* 0x0000000b0d0b7210 */ /* 0x000fe40007ffe00c */
[----:B------:R-:W-:Y:S01]  /*36c0*/  SEL R12, RZ, 0x1, P2 ;  /* 0x00000001ff0c7807 */ /* 0x000fe20001000000 */
[----:B------:R-:W-:-:S03]  /*36d0*/  FMUL.FTZ R31, R67, R10 ;  /* 0x0000000a431f7220 */ /* 0x000fc60000410000 */
[----:B------:R-:W-:Y:S01]  /*36e0*/  IADD3 R19, R11, R12, RZ ;  /* 0x0000000c0b137210 */ /* 0x000fe20007ffe0ff */
[----:B------:R-:W-:-:S04]  /*36f0*/  IMAD.WIDE.U32 R12, R0, 0x10, R158 ;  /* 0x00000010000c7825 */ /* 0x000fc800078e009e */
[----:B------:R-:W-:Y:S01]  /*3700*/  @P1 FADD.FTZ R31, R39, R31 ;  /* 0x0000001f271f1221 */ /* 0x000fe20000010000 */
[----:B0-----:R-:W-:-:S04]  /*3710*/  @P0 IMAD.WIDE.U32 R16, R149, 0x10, R8 ;  /* 0x0000001095100825 */ /* 0x001fc800078e0008 */
        /* <DEDUP_REMOVED lines=17> */
.L_x_29544:
[----:B------:R-:W-:-:S07]  /*3830*/  MOV R12, R4 ;  /* 0x00000004000c7202 */ /* 0x000fce0000000f00 */
.L_x_29545:
[----:B------:R-:W-:Y:S05]  /*3840*/  BSYNC B1 ;  /* 0x0000000000017941 */ /* 0x000fea0003800000 */
.L_x_29543:
        /* <DEDUP_REMOVED lines=16> */
.L_x_29549:
[----:B------:R-:W-:Y:S05]  /*3950*/  BSYNC B2 ;  /* 0x0000000000027941 */ /* 0x000fea0003800000 */
.L_x_29548:
        /* <DEDUP_REMOVED lines=44> */
.L_x_29547:
[----:B------:R-:W-:Y:S05]  /*3c20*/  BSYNC B1 ;  /* 0x0000000000017941 */ /* 0x000fea0003800000 */
.L_x_29546:
        /* <DEDUP_REMOVED lines=20> */
.L_x_29551:
[----:B------:R-:W-:-:S07]  /*3d70*/  MOV R8, R4 ;  /* 0x0000000400087202 */ /* 0x000fce0000000f00 */
.L_x_29552:
[----:B------:R-:W-:Y:S05]  /*3d80*/  BSYNC B1 ;  /* 0x0000000000017941 */ /* 0x000fea0003800000 */
.L_x_29550:
        /* <DEDUP_REMOVED lines=16> */
.L_x_29556:
[----:B------:R-:W-:Y:S05]  /*3e90*/  BSYNC B2 ;  /* 0x0000000000027941 */ /* 0x000fea0003800000 */
.L_x_29555:
        /* <DEDUP_REMOVED lines=44> */
.L_x_29554:
[----:B------:R-:W-:Y:S05]  /*4160*/  BSYNC B1 ;  /* 0x0000000000017941 */ /* 0x000fea0003800000 */
.L_x_29553:
        /* <DEDUP_REMOVED lines=20> */
.L_x_29558:
[----:B------:R-:W-:-:S07]  /*42b0*/  MOV R8, R4 ;  /* 0x0000000400087202 */ /* 0x000fce0000000f00 */
.L_x_29559:
[----:B------:R-:W-:Y:S05]  /*42c0*/  BSYNC B1 ;  /* 0x0000000000017941 */ /* 0x000fea0003800000 */
.L_x_29557:
        /* <DEDUP_REMOVED lines=16> */
.L_x_29563:
[----:B------:R-:W-:Y:S05]  /*43d0*/  BSYNC B2 ;  /* 0x0000000000027941 */ /* 0x000fea0003800000 */
.L_x_29562:
        /* <DEDUP_REMOVED lines=44> */
.L_x_29561:
[----:B------:R-:W-:Y:S05]  /*46a0*/  BSYNC B1 ;  /* 0x0000000000017941 */ /* 0x000fea0003800000 */
.L_x_29560:
        /* <DEDUP_REMOVED lines=20> */
.L_x_29565:
[----:B------:R-:W-:-:S07]  /*47f0*/  MOV R8, R4 ;  /* 0x0000000400087202 */ /* 0x000fce0000000f00 */
.L_x_29566:
[----:B------:R-:W-:Y:S05]  /*4800*/  BSYNC B1 ;  /* 0x0000000000017941 */ /* 0x000fea0003800000 */
.L_x_29564:
        /* <DEDUP_REMOVED lines=16> */
.L_x_29570:
[----:B------:R-:W-:Y:S05]  /*4910*/  BSYNC B2 ;  /* 0x0000000000027941 */ /* 0x000fea0003800000 */
.L_x_29569:
        /* <DEDUP_REMOVED lines=44> */
.L_x_29568:
[----:B------:R-:W-:Y:S05]  /*4be0*/  BSYNC B1 ;  /* 0x0000000000017941 */ /* 0x000fea0003800000 */
.L_x_29567:
[----:B------:R-:W-:Y:S01]  /*4bf0*/  I2FP.F32.U32 R10, R8 ;  /* 0x00000008000a7245 */ /* 0x000fe20000201000 */
[----:B------:R-:W-:Y:S01]  /*4c00*/  VIADD R150, R144, 0x60 ;  /* 0x0000006090967836 */ /* 0x000fe20000000000 */
[----:B------:R-:W0:Y:S01]  /*4c10*/  @P0 LDC.64 R8, c[0x0][0x230] ;  /* 0x00008c00ff080b82 */ /* 0x000e220000000a00 */
        /* <DEDUP_REMOVED lines=33> */
.L_x_29572:
[----:B------:R-:W-:-:S07]  /*4e30*/  IMAD.MOV.U32 R12, RZ, RZ, R4 ;  /* 0x000000ffff0c7224 */ /* 0x000fce00078e0004 */
.L_x_29573:
[----:B------:R-:W-:Y:S05]  /*4e40*/  BSYNC B1 ;  /* 0x0000000000017941 */ /* 0x000fea0003800000 */
.L_x_29571:
        /* <DEDUP_REMOVED lines=16> */
.L_x_29577:
[----:B------:R-:W-:Y:S05]  /*4f50*/  BSYNC B2 ;  /* 0x0000000000027941 */ /* 0x000fea0003800000 */
.L_x_29576:
        /* <DEDUP_REMOVED lines=44> */
.L_x_29575:
[----:B------:R-:W-:Y:S05]  /*5220*/  BSYNC B1 ;  /* 0x0000000000017941 */ /* 0x000fea0003800000 */
.L_x_29574:
        /* <DEDUP_REMOVED lines=20> */
.L_x_29579:
[----:B------:R-:W-:-:S07]  /*5370*/  IMAD.MOV.U32 R8, RZ, RZ, R4 ;  /* 0x000000ffff087224 */ /* 0x000fce00078e0004 */
.L_x_29580:
[----:B------:R-:W-:Y:S05]  /*5380*/  BSYNC B1 ;  /* 0x0000000000017941 */ /* 0x000fea0003800000 */
.L_x_29578:
        /* <DEDUP_REMOVED lines=16> */
.L_x_29584:
[----:B------:R-:W-:Y:S05]  /*5490*/  BSYNC B2 ;  /* 0x0000000000027941 */ /* 0x000fea0003800000 */
.L_x_29583:
        /* <DEDUP_REMOVED lines=44> */
.L_x_29582:
[----:B------:R-:W-:Y:S05]  /*5760*/  BSYNC B1 ;  /* 0x0000000000017941 */ /* 0x000fea0003800000 */
.L_x_29581:
        /* <DEDUP_REMOVED lines=20> */
.L_x_29586:
[----:B------:R-:W-:-:S07]  /*58b0*/  IMAD.MOV.U32 R8, RZ, RZ, R4 ;  /* 0x000000ffff087224 */ /* 0x000fce00078e0004 */
.L_x_29587:
[----:B------:R-:W-:Y:S05]  /*58c0*/  BSYNC B1 ;  /* 0x0000000000017941 */ /* 0x000fea0003800000 */
.L_x_29585:
        /* <DEDUP_REMOVED lines=16> */
.L_x_29591:
[----:B------:R-:W-:Y:S05]  /*59d0*/  BSYNC B2 ;  /* 0x0000000000027941 */ /* 0x000fea0003800000 */
.L_x_29590:
        /* <DEDUP_REMOVED lines=44> */
.L_x_29589:
[----:B------:R-:W-:Y:S05]  /*5ca0*/  BSYNC B1 ;  /* 0x0000000000017941 */ /* 0x000fea0003800000 */
.L_x_29588:
        /* <DEDUP_REMOVED lines=20> */
.L_x_29593:
[----:B------:R-:W-:-:S07]  /*5df0*/  IMAD.MOV.U32 R10, RZ, RZ, R4 ;  /* 0x000000ffff0a7224 */ /* 0x000fce00078e0004 */
.L_x_29594:
[----:B------:R-:W-:Y:S05]  /*5e00*/  BSYNC B1 ;  /* 0x0000000000017941 */ /* 0x000fea0003800000 */
.L_x_29592:
        /* <DEDUP_REMOVED lines=16> */
.L_x_29598:
[----:B------:R-:W-:Y:S05]  /*5f10*/  BSYNC B2 ;  /* 0x0000000000027941 */ /* 0x000fea0003800000 */
.L_x_29597:
        /* <DEDUP_REMOVED lines=44> */
.L_x_29596:
[----:B------:R-:W-:Y:S05]  /*61e0*/  BSYNC B1 ;  /* 0x0000000000017941 */ /* 0x000fea0003800000 */
.L_x_29595:
[----:B------:R-:W-:Y:S01]  /*61f0*/  I2FP.F32.U32 R8, R10 ;  /* 0x0000000a00087245 */ /* 0x000fe20000201000 */
[----:B------:R-:W-:Y:S01]  /*6200*/  FMUL.FTZ R10, R11, R148 ;  /* 0x000000940b0a7220 */ /* 0x000fe20000410000 */
[----:B------:R-:W-:Y:S01]  /*6210*/  SEL R12, RZ, 0x10000, P4 ;  /* 0x00010000ff0c7807 */ /* 0x000fe20002000000 */
[----:B------:R-:W-:Y:S01]  /*6220*/  IMAD.WIDE.U32 R14, R150, 0x10, R158 ;  /* 0x00000010960e7825 */ /* 0x000fe200078e009e */
[----:B------:R-:W-:-:S03]  /*6230*/  SEL R13, RZ, 0x100, P3 ;  /* 0x00000100ff0d7807 */ /* 0x000fc60001800000 */
[----:B------:R-:W-:Y:S01]  /*6240*/  FFMA.FTZ R11, R8, R147, 1.1641532182693481445e-10 ;  /* 0x2f000000080b7423 */ /* 0x000fe20000010093 */
[----:B------:R-:W-:Y:S01]  /*6250*/  FMUL.FTZ R10, R10, R145 ;  /* 0x000000910a0a7220 */ /* 0x000fe20000410000 */
[----:B------:R-:W0:Y:S01]  /*6260*/  @P0 LDC.64 R8, c[0x0][0x230] ;  /* 0x00008c00ff080b82 */ /* 0x000e220000000a00 */
[----:B------:R-:W-:Y:S02]  /*6270*/  IADD3 R151, R144, 0x80, RZ ;  /* 0x0000008090977810 */ /* 0x000fe40007ffe0ff */
[----:B------:R-:W-:-:S04]  /*6280*/  FSETP.GTU.FTZ.AND P5, PT, R11, R146, PT ;  /* 0x000000920b00720b */ /* 0x000fc80003fbc000 */
[----:B------:R-:W-:Y:S02]  /*6290*/  FSEL R10, R10, RZ, !P5 ;  /* 0x000000ff0a0a7208 */ /* 0x000fe40006800000 */
[----:B------:R-:W-:-:S03]  /*62a0*/  SEL R11, RZ, 0x1000000, P5 ;  /* 0x01000000ff0b7807 */ /* 0x000fc60002800000 */
[----:B------:R-:W-:Y:S01]  /*62b0*/  FMUL.FTZ R23, R59, R10 ;  /* 0x0000000a3b177220 */ /* 0x000fe20000410000 */
[----:B------:R-:W-:Y:S01]  /*62c0*/  IADD3 R11, R13, R11, R12 ;  /* 0x0000000b0d0b7210 */ /* 0x000fe20007ffe00c */
[----:B------:R-:W-:Y:S01]  /*62d0*/  IMAD.WIDE.U32 R12, R150, 0x4, R156 ;  /* 0x00000004960c7825 */ /* 0x000fe200078e009c */
[----:B------:R-:W-:-:S03]  /*62e0*/  SEL R10, RZ, 0x1, P2 ;  /* 0x00000001ff0a7807 */ /* 0x000fc60001000000 */
[----:B------:R-:W-:Y:S02]  /*62f0*/  @P1 FADD.FTZ R23, R39, R23 ;  /* 0x0000001727171221 */ /* 0x000fe40000010000 */
[----:B------:R-:W-:-:S03]  /*6300*/  IMAD.IADD R17, R11, 0x1, R10 ;  /* 0x000000010b117824 */ /* 0x000fc600078e020a */
[----:B------:R1:W-:Y:S01]  /*6310*/  STG.E.128 desc[UR4][R14.64], R20 ;  /* 0x000000140e007986 */ /* 0x0003e2000c101d04 */
[----:B------:R-:W-:-:S03]  /*6320*/  IMAD.WIDE.U32 R10, R151, 0x10, R136 ;  /* 0x00000010970a7825 */ /* 0x000fc600078e0088 */
[----:B------:R1:W-:Y:S01]  /*6330*/  STG.E desc[UR4][R12.64], R17 ;  /* 0x000000110c007986 */ /* 0x0003e2000c101904 */
[----:B0-----:R-:W-:-:S05]  /*6340*/  @P0 IMAD.WIDE.U32 R8, R151, 0x10, R8 ;  /* 0x0000001097080825 */ /* 0x001fca00078e0008 */
        /* <DEDUP_REMOVED lines=14> */
.L_x_29600:
[----:B------:R-:W-:-:S07]  /*6430*/  MOV R138, R4 ;  /* 0x00000004008a7202 */ /* 0x000fce0000000f00 */
.L_x_29601:
[----:B------:R-:W-:Y:S05]  /*6440*/  BSYNC B1 ;  /* 0x0000000000017941 */ /* 0x000fea0003800000 */
.L_x_29599:
        /* <DEDUP_REMOVED lines=16> */
.L_x_29605:
[----:B------:R-:W-:Y:S05]  /*6550*/  BSYNC B2 ;  /* 0x0000000000027941 */ /* 0x000fea0003800000 */
.L_x_29604:
        /* <DEDUP_REMOVED lines=44> */
.L_x_29603:
[----:B------:R-:W-:Y:S05]  /*6820*/  BSYNC B1 ;  /* 0x0000000000017941 */ /* 0x000fea0003800000 */
.L_x_29602:
        /* <DEDUP_REMOVED lines=20> */
.L_x_29607:
[----:B------:R-:W-:-:S07]  /*6970*/  MOV R8, R4 ;  /* 0x0000000400087202 */ /* 0x000fce0000000f00 */
.L_x_29608:
[----:B------:R-:W-:Y:S05]  /*6980*/  BSYNC B1 ;  /* 0x0000000000017941 */ /* 0x000fea0003800000 */
.L_x_29606:
        /* <DEDUP_REMOVED lines=16> */
.L_x_29612:
[----:B------:R-:W-:Y:S05]  /*6a90*/  BSYNC B2 ;  /* 0x0000000000027941 */ /* 0x000fea0003800000 */
.L_x_29611:
        /* <DEDUP_REMOVED lines=44> */
.L_x_29610:
[----:B------:R-:W-:Y:S05]  /*6d60*/  BSYNC B1 ;  /* 0x0000000000017941 */ /* 0x000fea0003800000 */
.L_x_29609:
        /* <DEDUP_REMOVED lines=20> */
.L_x_29614:
[----:B------:R-:W-:-:S07]  /*6eb0*/  MOV R138, R4 ;  /* 0x00000004008a7202 */ /* 0x000fce0000000f00 */
.L_x_29615:
[----:B------:R-:W-:Y:S05]  /*6ec0*/  BSYNC B1 ;  /* 0x0000000000017941 */ /* 0x000fea0003800000 */
.L_x_29613:
        /* <DEDUP_REMOVED lines=16> */
.L_x_29619:
[----:B------:R-:W-:Y:S05]  /*6fd0*/  BSYNC B2 ;  /* 0x0000000000027941 */ /* 0x000fea0003800000 */
.L_x_29618:
        /* <DEDUP_REMOVED lines=44> */
.L_x_29617:
[----:B------:R-:W-:Y:S05]  /*72a0*/  BSYNC B1 ;  /* 0x0000000000017941 */ /* 0x000fea0003800000 */
.L_x_29616:
        /* <DEDUP_REMOVED lines=20> */
.L_x_29621:
[----:B------:R-:W-:-:S07]  /*73f0*/  MOV R10, R4 ;  /* 0x00000004000a7202 */ /* 0x000fce0000000f00 */
.L_x_29622:
[----:B------:R-:W-:Y:S05]  /*7400*/  BSYNC B1 ;  /* 0x0000000000017941 */ /* 0x000fea0003800000 */
.L_x_29620:
        /* <DEDUP_REMOVED lines=16> */
.L_x_29626:
[----:B------:R-:W-:Y:S05]  /*7510*/  BSYNC B2 ;  /* 0x0000000000027941 */ /* 0x000fea0003800000 */
.L_x_29625:
        /* <DEDUP_REMOVED lines=44> */
.L_x_29624:
[----:B------:R-:W-:Y:S05]  /*77e0*/  BSYNC B1 ;  /* 0x0000000000017941 */ /* 0x000fea0003800000 */
.L_x_29623:
[----:B------:R-:W-:Y:S01]  /*77f0*/  I2FP.F32.U32 R8, R10 ;  /* 0x0000000a00087245 */ /* 0x000fe20000201000 */
[----:B------:R-:W-:Y:S01]  /*7800*/  FMUL.FTZ R10, R11, R148 ;  /* 0x000000940b0a7220 */ /* 0x000fe20000410000 */
[----:B------:R-:W-:Y:S02]  /*7810*/  SEL R11, RZ, 0x100, P3 ;  /* 0x00000100ff0b7807 */ /* 0x000fe40001800000 */
[----:B------:R-:W-:Y:S01]  /*7820*/  SEL R14, RZ, 0x1, P2 ;  /* 0x00000001ff0e7807 */ /* 0x000fe20001000000 */
[----:B------:R-:W-:Y:S01]  /*7830*/  FFMA.FTZ R9, R8, R147, 1.1641532182693481445e-10 ;  /* 0x2f00000008097423 */ /* 0x000fe20000010093 */
[----:B------:R-:W-:Y:S01]  /*7840*/  FMUL.FTZ R10, R10, R145 ;  /* 0x000000910a0a7220 */ /* 0x000fe20000410000 */
[----:B------:R-:W-:-:S03]  /*7850*/  IADD3 R152, R144, 0xa0, RZ ;  /* 0x000000a090987810 */ /* 0x000fc60007ffe0ff */
[----:B------:R-:W-:Y:S02]  /*7860*/  FSETP.GTU.FTZ.AND P5, PT, R9, R146, PT ;  /* 0x000000920900720b */ /* 0x000fe40003fbc000 */
[----:B------:R-:W-:Y:S02]  /*7870*/  SEL R9, RZ, 0x10000, P4 ;  /* 0x00010000ff097807 */ /* 0x000fe40002000000 */
[----:B------:R-:W-:Y:S02]  /*7880*/  SEL R8, RZ, 0x1000000, P5 ;  /* 0x01000000ff087807 */ /* 0x000fe40002800000 */
[----:B------:R-:W-:Y:S02]  /*7890*/  FSEL R10, R10, RZ, !P5 ;  /* 0x000000ff0a0a7208 */ /* 0x000fe40006800000 */
[----:B------:R-:W-:Y:S02]  /*78a0*/  IADD3 R13, R11, R8, R9 ;  /* 0x000000080b0d7210 */ /* 0x000fe40007ffe009 */
[----:B------:R-:W0:Y:S01]  /*78b0*/  @P0 LDC.64 R8, c[0x0][0x230] ;  /* 0x00008c00ff080b82 */ /* 0x000e220000000a00 */
[----:B------:R-:W-:Y:S01]  /*78c0*/  FMUL.FTZ R19, R55, R10 ;  /* 0x0000000a37137220 */ /* 0x000fe20000410000 */
[----:B------:R-:W-:Y:S01]  /*78d0*/  IMAD.WIDE.U32 R10, R151, 0x10, R158 ;  /* 0x00000010970a7825 */ /* 0x000fe200078e009e */
[----:B------:R-:W-:-:S03]  /*78e0*/  IADD3 R13, R13, R14, RZ ;  /* 0x0000000e0d0d7210 */ /* 0x000fc60007ffe0ff */
[----:B------:R-:W-:-:S05]  /*78f0*/  @P1 FADD.FTZ R19, R39, R19 ;  /* 0x0000001327131221 */ /* 0x000fca0000010000 */
[----:B------:R1:W-:Y:S01]  /*7900*/  STG.E.128 desc[UR4][R10.64], R16 ;  /* 0x000000100a007986 */ /* 0x0003e2000c101d04 */
[----:B0-----:R-:W-:-:S04]  /*7910*/  @P0 IMAD.WIDE.U32 R8, R152, 0x10, R8 ;  /* 0x0000001098080825 */ /* 0x001fc800078e0008 */
[----:B-1----:R-:W-:-:S05]  /*7920*/  IMAD.WIDE.U32 R10, R151, 0x4, R156 ;  /* 0x00000004970a7825 */ /* 0x002fca00078e009c */
[----:B------:R0:W-:Y:S04]  /*7930*/  STG.E desc[UR4][R10.64], R13 ;  /* 0x0000000d0a007986 */ /* 0x0001e8000c101904 */
[----:B------:R1:W5:Y:S01]  /*7940*/  @P0 LDG.E.128 R36, desc[UR4][R8.64] ;  /* 0x0000000408240981 */ /* 0x000362000c1e1d00 */
[----:B0-----:R-:W-:-:S06]  /*7950*/  IMAD.WIDE.U32 R10, R152, 0x10, R136 ;  /* 0x00000010980a7825 */ /* 0x001fcc00078e0088 */
        /* <DEDUP_REMOVED lines=13> */
.L_x_29628:
[----:B------:R-:W-:-:S07]  /*7a30*/  MOV R153, R4 ;  /* 0x0000000400997202 */ /* 0x000fce0000000f00 */
.L_x_29629:
[----:B------:R-:W-:Y:S05]  /*7a40*/  BSYNC B1 ;  /* 0x0000000000017941 */ /* 0x000fea0003800000 */
.L_x_29627:
        /* <DEDUP_REMOVED lines=16> */
.L_x_29633:
[----:B------:R-:W-:Y:S05]  /*7b50*/  BSYNC B2 ;  /* 0x0000000000027941 */ /* 0x000fea0003800000 */
.L_x_29632:
        /* <DEDUP_REMOVED lines=44> */
.L_x_29631:
[----:B------:R-:W-:Y:S05]  /*7e20*/  BSYNC B1 ;  /* 0x0000000000017941 */ /* 0x000fea0003800000 */
.L_x_29630:
        /* <DEDUP_REMOVED lines=20> */
.L_x_29635:
[----:B------:R-:W-:-:S07]  /*7f70*/  MOV R8, R4 ;  /* 0x0000000400087202 */ /* 0x000fce0000000f00 */
.L_x_29636:
[----:B------:R-:W-:Y:S05]  /*7f80*/  BSYNC B1 ;  /* 0x0000000000017941 */ /* 0x000fea0003800000 */
.L_x_29634:
        /* <DEDUP_REMOVED lines=16> */
.L_x_29640:
[----:B------:R-:W-:Y:S05]  /*8090*/  BSYNC B2 ;  /* 0x0000000000027941 */ /* 0x000fea0003800000 */
.L_x_29639:
        /* <DEDUP_REMOVED lines=44> */
.L_x_29638:
[----:B------:R-:W-:Y:S05]  /*8360*/  BSYNC B1 ;  /* 0x0000000000017941 */ /* 0x000fea0003800000 */
.L_x_29637:
        /* <DEDUP_REMOVED lines=20> */
.L_x_29642:
[----:B------:R-:W-:-:S07]  /*84b0*/  MOV R153, R4 ;  /* 0x0000000400997202 */ /* 0x000fce0000000f00 */
.L_x_29643:
[----:B------:R-:W-:Y:S05]  /*84c0*/  BSYNC B1 ;  /* 0x0000000000017941 */ /* 0x000fea0003800000 */
.L_x_29641:
        /* <DEDUP_REMOVED lines=16> */
.L_x_29647:
[----:B------:R-:W-:Y:S05]  /*85d0*/  BSYNC B2 ;  /* 0x0000000000027941 */ /* 0x000fea0003800000 */
.L_x_29646:
        /* <DEDUP_REMOVED lines=44> */
.L_x_29645:
[----:B------:R-:W-:Y:S05]  /*88a0*/  BSYNC B1 ;  /* 0x0000000000017941 */ /* 0x000fea0003800000 */
.L_x_29644:
        /* <DEDUP_REMOVED lines=20> */
.L_x_29649:
[----:B------:R-:W-:-:S07]  /*89f0*/  MOV R10, R4 ;  /* 0x00000004000a7202 */ /* 0x000fce0000000f00 */
.L_x_29650:
[----:B------:R-:W-:Y:S05]  /*8a00*/  BSYNC B1 ;  /* 0x0000000000017941 */ /* 0x000fea0003800000 */
.L_x_29648:
        /* <DEDUP_REMOVED lines=16> */
.L_x_29654:
[----:B------:R-:W-:Y:S05]  /*8b10*/  BSYNC B2 ;  /* 0x0000000000027941 */ /* 0x000fea0003800000 */
.L_x_29653:
        /* <DEDUP_REMOVED lines=44> */
.L_x_29652:
[----:B------:R-:W-:Y:S05]  /*8de0*/  BSYNC B1 ;  /* 0x0000000000017941 */ /* 0x000fea0003800000 */
.L_x_29651:
[----:B------:R-:W-:Y:S02]  /*8df0*/  I2FP.F32.U32 R8, R10 ;  /* 0x0000000a00087245 */ /* 0x000fe40000201000 */
[----:B------:R-:W-:Y:S02]  /*8e00*/  SEL R10, RZ, 0x10000, P4 ;  /* 0x00010000ff0a7807 */ /* 0x000fe40002000000 */
[----:B------:R-:W-:Y:S01]  /*8e10*/  IADD3 R153, R144, 0xc0, RZ ;  /* 0x000000c090997810 */ /* 0x000fe20007ffe0ff */
        /* <DEDUP_REMOVED lines=14> */
[----:B------:R-:W-:-:S05]  /*8f00*/  IMAD.WIDE.U32 R10, R152, 0x4, R156 ;  /* 0x00000004980a7825 */ /* 0x000fca00078e009c */
[----:B------:R1:W-:Y:S01]  /*8f10*/  STG.E desc[UR4][R10.64], R155 ;  /* 0x0000009b0a007986 */ /* 0x0003e2000c101904 */
[----:B0-----:R-:W0:Y:S02]  /*8f20*/  @P0 LDC.64 R8, c[0x0][0x230] ;  /* 0x00008c00ff080b82 */ /* 0x001e240000000a00 */
[----:B0-----:R-:W-:-:S05]  /*8f30*/  @P0 IMAD.WIDE.U32 R8, R153, 0x10, R8 ;  /* 0x0000001099080825 */ /* 0x001fca00078e0008 */
[----:B------:R0:W5:Y:S02]  /*8f40*/  @P0 LDG.E.128 R36, desc[UR4][R8.64] ;  /* 0x0000000408240981 */ /* 0x000164000c1e1d00 */
[----:B0-----:R-:W-:-:S06]  /*8f50*/  IMAD.WIDE.U32 R8, R153, 0x10, R136 ;  /* 0x0000001099087825 */ /* 0x001fcc00078e0088 */
[----:B-1----:R-:W5:Y:S01]  /*8f60*/  LDG.E.128 R8, desc[UR4][R8.64] ;  /* 0x0000000408087981 */ /* 0x002f62000c1e1d00 */
        /* <DEDUP_REMOVED lines=12> */
.L_x_29656:
[----:B------:R-:W-:-:S07]  /*9030*/  IMAD.MOV.U32 R160, RZ, RZ, R4 ;  /* 0x000000ffffa07224 */ /* 0x000fce00078e0004 */
.L_x_29657:
[----:B------:R-:W-:Y:S05]  /*9040*/  BSYNC B1 ;  /* 0x0000000000017941 */ /* 0x000fea0003800000 */
.L_x_29655:
        /* <DEDUP_REMOVED lines=16> */
.L_x_29661:
[----:B------:R-:W-:Y:S05]  /*9150*/  BSYNC B2 ;  /* 0x0000000000027941 */ /* 0x000fea0003800000 */
.L_x_29660:
        /* <DEDUP_REMOVED lines=44> */
.L_x_29659:
[----:B------:R-:W-:Y:S05]  /*9420*/  BSYNC B1 ;  /* 0x0000000000017941 */ /* 0x000fea0003800000 */
.L_x_29658:
        /* <DEDUP_REMOVED lines=20> */
.L_x_29663:
[----:B------:R-:W-:-:S07]  /*9570*/  IMAD.MOV.U32 R160, RZ, RZ, R4 ;  /* 0x000000ffffa07224 */ /* 0x000fce00078e0004 */
.L_x_29664:
[----:B------:R-:W-:Y:S05]  /*9580*/  BSYNC B1 ;  /* 0x0000000000017941 */ /* 0x000fea0003800000 */
.L_x_29662:
        /* <DEDUP_REMOVED lines=16> */
.L_x_29668:
[----:B------:R-:W-:Y:S05]  /*9690*/  BSYNC B2 ;  /* 0x0000000000027941 */ /* 0x000fea0003800000 */
.L_x_29667:
        /* <DEDUP_REMOVED lines=44> */
.L_x_29666:
[----:B------:R-:W-:Y:S05]  /*9960*/  BSYNC B1 ;  /* 0x0000000000017941 */ /* 0x000fea0003800000 */
.L_x_29665:
        /* <DEDUP_REMOVED lines=20> */
.L_x_29670:
[----:B------:R-:W-:-:S07]  /*9ab0*/  IMAD.MOV.U32 R160, RZ, RZ, R4 ;  /* 0x000000ffffa07224 */ /* 0x000fce00078e0004 */
.L_x_29671:
[----:B------:R-:W-:Y:S05]  /*9ac0*/  BSYNC B1 ;  /* 0x0000000000017941 */ /* 0x000fea0003800000 */
.L_x_29669:
        /* <DEDUP_REMOVED lines=16> */
.L_x_29675:
[----:B------:R-:W-:Y:S05]  /*9bd0*/  BSYNC B2 ;  /* 0x0000000000027941 */ /* 0x000fea0003800000 */
.L_x_29674:
        /* <DEDUP_REMOVED lines=44> */
.L_x_29673:
[----:B------:R-:W-:Y:S05]  /*9ea0*/  BSYNC B1 ;  /* 0x0000000000017941 */ /* 0x000fea0003800000 */
.L_x_29672:
        /* <DEDUP_REMOVED lines=20> */
.L_x_29677:
[----:B------:R-:W-:-:S07]  /*9ff0*/  IMAD.MOV.U32 R161, RZ, RZ, R4 ;  /* 0x000000ffffa17224 */ /* 0x000fce00078e0004 */
.L_x_29678:
[----:B------:R-:W-:Y:S05]  /*a000*/  BSYNC B1 ;  /* 0x0000000000017941 */ /* 0x000fea0003800000 */
.L_x_29676:
        /* <DEDUP_REMOVED lines=16> */
.L_x_29682:
[----:B------:R-:W-:Y:S05]  /*a110*/  BSYNC B2 ;  /* 0x0000000000027941 */ /* 0x000fea0003800000 */
.L_x_29681:
        /* <DEDUP_REMOVED lines=44> */
.L_x_29680:
[----:B------:R-:W-:Y:S05]  /*a3e0*/  BSYNC B1 ;  /* 0x0000000000017941 */ /* 0x000fea0003800000 */
.L_x_29679:
[----:B------:R-:W-:Y:S02]  /*a3f0*/  I2FP.F32.U32 R138, R161 ;  /* 0x000000a1008a7245 */ /* 0x000fe40000201000 */
[----:B------:R-:W-:Y:S02]  /*a400*/  SEL R155, RZ, 0x10000, P4 ;  /* 0x00010000ff9b7807 */ /* 0x000fe40002000000 */
[----:B------:R-:W-:Y:S01]  /*a410*/  SEL R161, RZ, 0x100, P3 ;  /* 0x00000100ffa17807 */ /* 0x000fe20001800000 */
[----:B------:R-:W-:Y:S01]  /*a420*/  FFMA.FTZ R139, R138, R147, 1.1641532182693481445e-10 ;  /* 0x2f0000008a8b7423 */ /* 0x000fe20000010093 */
[----:B------:R-:W-:-:S04]  /*a430*/  FMUL.FTZ R138, R11, R148 ;  /* 0x000000940b8a7220 */ /* 0x000fc80000410000 */
[----:B------:R-:W-:Y:S01]  /*a440*/  FMUL.FTZ R138, R138, R145 ;  /* 0x000000918a8a7220 */ /* 0x000fe20000410000 */
[----:B------:R-:W-:-:S04]  /*a450*/  FSETP.GTU.FTZ.AND P5, PT, R139, R146, PT ;  /* 0x000000928b00720b */ /* 0x000fc80003fbc000 */
[----:B------:R-:W-:Y:S02]  /*a460*/  FSEL R138, R138, RZ, !P5 ;  /* 0x000000ff8a8a7208 */ /* 0x000fe40006800000 */
[----:B------:R-:W-:-:S03]  /*a470*/  SEL R154, RZ, 0x1000000, P5 ;  /* 0x01000000ff9a7807 */ /* 0x000fc60002800000 */
[----:B------:R-:W-:Y:S01]  /*a480*/  FMUL.FTZ R11, R47, R138 ;  /* 0x0000008a2f0b7220 */ /* 0x000fe20000410000 */
[----:B------:R-:W-:Y:S01]  /*a490*/  IMAD.WIDE.U32 R138, R153, 0x10, R158 ;  /* 0x00000010998a7825 */ /* 0x000fe200078e009e */
[----:B------:R-:W-:-:S03]  /*a4a0*/  IADD3 R154, R161, R154, R155 ;  /* 0x0000009aa19a7210 */ /* 0x000fc60007ffe09b */
[----:B------:R-:W-:Y:S01]  /*a4b0*/  @P1 FADD.FTZ R11, R39, R11 ;  /* 0x0000000b270b1221 */ /* 0x000fe20000010000 */
[----:B------:R-:W-:-:S04]  /*a4c0*/  SEL R155, RZ, 0x1, P2 ;  /* 0x00000001ff9b7807 */ /* 0x000fc80001000000 */
[----:B------:R0:W-:Y:S01]  /*a4d0*/  STG.E.128 desc[UR4][R138.64], R8 ;  /* 0x000000088a007986 */ /* 0x0001e2000c101d04 */
[----:B------:R-:W-:Y:S01]  /*a4e0*/  IADD3 R163, R154, R155, RZ ;  /* 0x0000009b9aa37210 */ /* 0x000fe20007ffe0ff */
[----:B------:R-:W-:Y:S02]  /*a4f0*/  VIADD R155, R144, 0xe0 ;  /* 0x000000e0909b7836 */ /* 0x000fe40000000000 */
[----:B0-----:R-:W-:-:S05]  /*a500*/  IMAD.WIDE.U32 R138, R153, 0x4, R156 ;  /* 0x00000004998a7825 */ /* 0x001fca00078e009c */
[----:B------:R0:W-:Y:S02]  /*a510*/  STG.E desc[UR4][R138.64], R163 ;  /* 0x000000a38a007986 */ /* 0x0001e4000c101904 */
[----:B0-----:R-:W0:Y:S01]  /*a520*/  @P0 LDC.64 R138, c[0x0][0x230] ;  /* 0x00008c00ff8a0b82 */ /* 0x001e220000000a00 */
[----:B------:R-:W-:-:S04]  /*a530*/  IMAD.WIDE.U32 R136, R155, 0x10, R136 ;  /* 0x000000109b887825 */ /* 0x000fc800078e0088 */
[----:B0-----:R-:W-:-:S05]  /*a540*/  @P0 IMAD.WIDE.U32 R138, R155, 0x10, R138 ;  /* 0x000000109b8a0825 */ /* 0x001fca00078e008a */
        /* <DEDUP_REMOVED lines=14> */
.L_x_29684:
[----:B------:R-:W-:-:S07]  /*a630*/  MOV R154, R4 ;  /* 0x00000004009a7202 */ /* 0x000fce0000000f00 */
.L_x_29685:
[----:B------:R-:W-:Y:S05]  /*a640*/  BSYNC B1 ;  /* 0x0000000000017941 */ /* 0x000fea0003800000 */
.L_x_29683:
        /* <DEDUP_REMOVED lines=16> */
.L_x_29689:
[----:B------:R-:W-:Y:S05]  /*a750*/  BSYNC B2 ;  /* 0x0000000000027941 */ /* 0x000fea0003800000 */
.L_x_29688:
        /* <DEDUP_REMOVED lines=41> */
[----:B------:R-:W-:Y:S01]  /*a9f0*/  LOP3.LUT R141, R161, UR30, R162, 0x96, !PT ;  /* 0x0000001ea18d7c12 */ /* 0x000fe2000f8e96a2 */
[----:B------:R-:W-:Y:S01]  /*aa00*/  IMAD.MOV.U32 R161, RZ, RZ, RZ ;  /* 0x000000ffffa17224 */ /* 0x000fe200078e00ff */
[----:B------:R-:W-:-:S07]  /*aa10*/  MOV R4, R160 ;  /* 0x000000a000047202 */ /* 0x000fce0000000f00 */
.L_x_29687:
[----:B------:R-:W-:Y:S05]  /*aa20*/  BSYNC B1 ;  /* 0x0000000000017941 */ /* 0x000fea0003800000 */
.L_x_29686:
        /* <DEDUP_REMOVED lines=20> */
.L_x_29691:
[----:B------:R-:W-:-:S07]  /*ab70*/  MOV R154, R4 ;  /* 0x00000004009a7202 */ /* 0x000fce0000000f00 */
.L_x_29692:
[----:B------:R-:W-:Y:S05]  /*ab80*/  BSYNC B1 ;  /* 0x0000000000017941 */ /* 0x000fea0003800000 */
.L_x_29690:
        /* <DEDUP_REMOVED lines=16> */
.L_x_29696:
[----:B------:R-:W-:Y:S05]  /*ac90*/  BSYNC B2 ;  /* 0x0000000000027941 */ /* 0x000fea0003800000 */
.L_x_29695:
        /* <DEDUP_REMOVED lines=44> */
.L_x_29694:
[----:B------:R-:W-:Y:S05]  /*af60*/  BSYNC B1 ;  /* 0x0000000000017941 */ /* 0x000fea0003800000 */
.L_x_29693:
[----:B------:R-:W-:Y:S01]  /*af70*/  I2FP.F32.U32 R154, R154 ;  /* 0x0000009a009a7245 */ /* 0x000fe20000201000 */
[----:B------:R-:W-:Y:S01]  /*af80*/  BSSY B1, `(.L_x_29697) ;  /* 0x0000014000017945 */ /* 0x000fe20003800000 */
[----:B------:R-:W-:-:S03]  /*af90*/  ISETP.NE.AND P3, PT, R160, 0x1, PT ;  /* 0x00000001a000780c */ /* 0x000fc60003f65270 */
        /* <DEDUP_REMOVED lines=17> */
.L_x_29698:
[----:B------:R-:W-:-:S07]  /*b0b0*/  MOV R154, R4 ;  /* 0x00000004009a7202 */ /* 0x000fce0000000f00 */
.L_x_29699:
[----:B------:R-:W-:Y:S05]  /*b0c0*/  BSYNC B1 ;  /* 0x0000000000017941 */ /* 0x000fea0003800000 */
.L_x_29697:
        /* <DEDUP_REMOVED lines=16> */
.L_x_29703:
[----:B------:R-:W-:Y:S05]  /*b1d0*/  BSYNC B2 ;  /* 0x0000000000027941 */ /* 0x000fea0003800000 */
.L_x_29702:
        /* <DEDUP_REMOVED lines=44> */
.L_x_29701:
[----:B------:R-:W-:Y:S05]  /*b4a0*/  BSYNC B1 ;  /* 0x0000000000017941 */ /* 0x000fea0003800000 */
.L_x_29700:
[----:B------:R-:W-:Y:S01]  /*b4b0*/  I2FP.F32.U32 R154, R154 ;  /* 0x0000009a009a7245 */ /* 0x000fe20000201000 */
[----:B------:R-:W-:Y:S01]  /*b4c0*/  FMUL.FTZ R138, R138, R148 ;  /* 0x000000948a8a7220 */ /* 0x000fe20000410000 */
[C---:B------:R-:W-:Y:S01]  /*b4d0*/  ISETP.NE.AND P4, PT, R161.reuse, 0x1, PT ;  /* 0x00000001a100780c */ /* 0x040fe20003f85270 */
        /* <DEDUP_REMOVED lines=17> */
.L_x_29705:
[----:B------:R-:W-:-:S07]  /*b5f0*/  MOV R164, R4 ;  /* 0x0000000400a47202 */ /* 0x000fce0000000f00 */
.L_x_29706:
[----:B------:R-:W-:Y:S05]  /*b600*/  BSYNC B1 ;  /* 0x0000000000017941 */ /* 0x000fea0003800000 */
.L_x_29704:
        /* <DEDUP_REMOVED lines=16> */
.L_x_29710:
[----:B------:R-:W-:Y:S05]  /*b710*/  BSYNC B2 ;  /* 0x0000000000027941 */ /* 0x000fea0003800000 */
.L_x_29709:
        /* <DEDUP_REMOVED lines=44> */
.L_x_29708:
[----:B------:R-:W-:Y:S05]  /*b9e0*/  BSYNC B1 ;  /* 0x0000000000017941 */ /* 0x000fea0003800000 */
.L_x_29707:
        /* <DEDUP_REMOVED lines=15> */
[----:B------:R-:W-:Y:S02]  /*bae0*/  ISETP.NE.AND P0, PT, R142, RZ, PT ;  /* 0x000000ff8e00720c */ /* 0x000fe40003f05270 */
[----:B------:R-:W-:Y:S01]  /*baf0*/  IADD3 R145, R145, R146, RZ ;  /* 0x0000009291917210 */ /* 0x000fe20007ffe0ff */
        /* <DEDUP_REMOVED lines=121> */
.L_x_29724:
[----:B-1----:R-:W-:Y:S01]  /*c290*/  FADD.FTZ R145, R161, R162 ;  /* 0x000000a2a1917221 */ /* 0x002fe20000010000 */
[----:B------:R-:W-:Y:S01]  /*c2a0*/  PLOP3.LUT P1, PT, PT, PT, UP1, 0x40, 0x0 ;  /* 0x000000000000781c */ /* 0x000fe20003f2e818 */
[----:B------:R-:W1:Y:S02]  /*c2b0*/  @!P0 LDC.64 R156, c[0x0][0x250] ;  /* 0x00009400ff9c8b82 */ /* 0x000e640000000a00 */
[----:B------:R-:W-:Y:S01]  /*c2c0*/  FFMA.FTZ R145, R145, R146, UR11 ;  /* 0x0000000b91917e23 */ /* 0x000fe20008010092 */
[----:B------:R-:W-:-:S05]  /*c2d0*/  FMUL.FTZ R146, R159, R159 ;  /* 0x0000009f9f927220 */ /* 0x000fca0000410000 */
[----:B------:R-:W-:Y:S02]  /*c2e0*/  FSEL R148, R146, RZ, !P1 ;  /* 0x000000ff92947208 */ /* 0x000fe40004800000 */
[----:B------:R-:W2:Y:S03]  /*c2f0*/  @!P0 LDC.64 R146, c[0x0][0x258] ;  /* 0x00009600ff928b82 */ /* 0x000ea60000000a00 */
[----:B------:R-:W-:-:S06]  /*c300*/  FADD.FTZ R145, R145, R148 ;  /* 0x0000009491917221 */ /* 0x000fcc0000010000 */
[----:B------:R-:W3:Y:S01]  /*c310*/  MUFU.RSQ R145, R145 ;  /* 0x0000009100917308 */ /* 0x000ee20000001400 */
[----:B-1----:R-:W-:-:S05]  /*c320*/  @!P0 IMAD.WIDE R156, R143, 0x4, R156 ;  /* 0x000000048f9c8825 */ /* 0x002fca00078e029c */
[----:B------:R-:W-:Y:S01]  /*c330*/  @!P0 STG.E desc[UR4][R156.64], R159 ;  /* 0x0000009f9c008986 */ /* 0x000fe2000c101904 */
[----:B--2---:R-:W-:-:S05]  /*c340*/  @!P0 IMAD.WIDE R146, R143, 0x4, R146 ;  /* 0x000000048f928825 */ /* 0x004fca00078e0292 */
[----:B---3--:R1:W-:Y:S01]  /*c350*/  @!P0 STG.E desc[UR4][R146.64], R145 ;  /* 0x0000009192008986 */ /* 0x0083e2000c101904 */
[----:B------:R-:W-:-:S04]  /*c360*/  PLOP3.LUT P0, PT, PT, PT, UP1, 0x40, 0x0 ;  /* 0x000000000000781c */ /* 0x000fc80003f0e818 */
[----:B-1----:R-:W-:Y:S02]  /*c370*/  FSEL R146, R159, RZ, P0 ;  /* 0x000000ff9f927208 */ /* 0x002fe40000000000 */
[----:B------:R-:W-:-:S03]  /*c380*/  LEA R156, P0, R144, UR12, 0x4 ;  /* 0x0000000c909c7c11 */ /* 0x000fc6000f8020ff */
[--C-:B------:R-:W-:Y:S01]  /*c390*/  FADD.FTZ R148, R34, -R146.reuse ;  /* 0x8000009222947221 */ /* 0x100fe20000010000 */
[--C-:B------:R-:W-:Y:S01]  /*c3a0*/  FADD.FTZ R32, R32, -R146.reuse ;  /* 0x8000009220207221 */ /* 0x100fe20000010000 */
[--C-:B------:R-:W-:Y:S01]  /*c3b0*/  FADD.FTZ R158, R35, -R146.reuse ;  /* 0x80000092239e7221 */ /* 0x100fe20000010000 */
[----:B------:R-:W-:Y:S01]  /*c3c0*/  FADD.FTZ R34, R33, -R146 ;  /* 0x8000009221227221 */ /* 0x000fe20000010000 */
[----:B------:R-:W-:Y:S01]  /*c3d0*/  LEA.HI.X R157, R144, UR13, RZ, 0x4, P0 ;  /* 0x0000000d909d7c11 */ /* 0x000fe200080f24ff */
        /* <DEDUP_REMOVED lines=30> */
[----:B-1----:R-:W1:Y:S01]  /*c5c0*/  LDC.64 R156, c[0x0][0x2b8] ;  /* 0x0000ae00ff9c7b82 */ /* 0x002e620000000a00 */
        /* <DEDUP_REMOVED lines=29> */
[C---:B------:R-:W-:Y:S01]  /*c7a0*/  FMUL.FTZ R24, R145.reuse, R24 ;  /* 0x0000001891187220 */ /* 0x040fe20000410000 */
[C---:B------:R-:W-:Y:S01]  /*c7b0*/  FMUL.FTZ R34, R145.reuse, R26 ;  /* 0x0000001a91227220 */ /* 0x040fe20000410000 */
[C---:B------:R-:W-:Y:S01]  /*c7c0*/  FMUL.FTZ R20, R145.reuse, R20 ;  /* 0x0000001491147220 */ /* 0x040fe20000410000 */
[C---:B------:R-:W-:Y:S01]  /*c7d0*/  FMUL.FTZ R26, R145.reuse, R14 ;  /* 0x0000000e911a7220 */ /* 0x040fe20000410000 */
[----:B------:R1:W-:Y:S01]  /*c7e0*/  STG.E.128 desc[UR4][R12.64], R8 ;  /* 0x000000080c007986 */ /* 0x0003e2000c101d04 */
[----:B------:R-:W-:Y:S01]  /*c7f0*/  FMUL.FTZ R31, R145, R15 ;  /* 0x0000000f911f7220 */ /* 0x000fe20000410000 */
[----:B------:R-:W-:-:S04]  /*c800*/  IMAD.WIDE.U32 R158, R149, 0x10, R156 ;  /* 0x00000010959e7825 */ /* 0x000fc800078e009c */
[----:B------:R-:W-:Y:S01]  /*c810*/  FFMA.FTZ R15, R91, R144, R123 ;  /* 0x000000905b0f7223 */ /* 0x000fe2000001007b */
[----:B------:R-:W-:Y:S01]  /*c820*/  FFMA.FTZ R14, R90, R33, R122 ;  /* 0x000000215a0e7223 */ /* 0x000fe2000001007a */
[----:B------:R-:W-:Y:S01]  /*c830*/  FMUL.FTZ R16, R145, R16 ;  /* 0x0000001091107220 */ /* 0x000fe20000410000 */
[----:B0-----:R-:W-:-:S04]  /*c840*/  IMAD.WIDE.U32 R160, R150, 0x10, R156 ;  /* 0x0000001096a07825 */ /* 0x001fc800078e009c */
[C---:B------:R-:W-:Y:S01]  /*c850*/  FMUL.FTZ R17, R145.reuse, R17 ;  /* 0x0000001191117220 */ /* 0x040fe20000410000 */
[C---:B------:R-:W-:Y:S01]  /*c860*/  FMUL.FTZ R136, R145.reuse, R136 ;  /* 0x0000008891887220 */ /* 0x040fe20000410000 */
[C---:B------:R-:W-:Y:S01]  /*c870*/  FMUL.FTZ R137, R145.reuse, R137 ;  /* 0x0000008991897220 */ /* 0x040fe20000410000 */
[C---:B------:R-:W-:Y:S01]  /*c880*/  FMUL.FTZ R138, R145.reuse, R138 ;  /* 0x0000008a918a7220 */ /* 0x040fe20000410000 */
[----:B------:R-:W-:Y:S01]  /*c890*/  FMUL.FTZ R139, R145, R139 ;  /* 0x0000008b918b7220 */ /* 0x000fe20000410000 */
[----:B------:R-:W-:-:S04]  /*c8a0*/  IMAD.WIDE.U32 R148, R151, 0x10, R156 ;  /* 0x0000001097947825 */ /* 0x000fc800078e009c */
[----:B-1----:R-:W-:Y:S01]  /*c8b0*/  FFMA.FTZ R8, R92, R24, R124 ;  /* 0x000000185c087223 */ /* 0x002fe2000001007c */
[----:B------:R-:W-:Y:S01]  /*c8c0*/  FFMA.FTZ R13, R89, R25, R121 ;  /* 0x00000019590d7223 */ /* 0x000fe20000010079 */
[----:B------:R-:W-:Y:S01]  /*c8d0*/  FFMA.FTZ R11, R95, R146, R127 ;  /* 0x000000925f0b7223 */ /* 0x000fe2000001007f */
[----:B------:R-:W0:Y:S01]  /*c8e0*/  LDC.64 R24, c[0x0][0x210] ;  /* 0x00008400ff187b82 */ /* 0x000e220000000a00 */
[----:B------:R-:W-:Y:S01]  /*c8f0*/  FFMA.FTZ R10, R94, R34, R126 ;  /* 0x000000225e0a7223 */ /* 0x000fe2000001007e */
[----:B------:R-:W-:Y:S01]  /*c900*/  FFMA.FTZ R9, R93, R29, R125 ;  /* 0x0000001d5d097223 */ /* 0x000fe2000001007d */
[----:B------:R-:W-:Y:S01]  /*c910*/  FFMA.FTZ R12, R88, R20, R120 ;  /* 0x00000014580c7223 */ /* 0x000fe20000010078 */
[----:B------:R-:W-:Y:S01]  /*c920*/  LEA R34, P0, R155, UR12, 0x4 ;  /* 0x0000000c9b227c11 */ /* 0x000fe2000f8020ff */
[----:B------:R-:W-:-:S04]  /*c930*/  IMAD.WIDE.U32 R28, R152, 0x10, R156 ;  /* 0x00000010981c7825 */ /* 0x000fc800078e009c */
[----:B------:R-:W-:Y:S01]  /*c940*/  FFMA.FTZ R20, R72, R136, R104 ;  /* 0x0000008848147223 */ /* 0x000fe20000010068 */
[----:B------:R1:W-:Y:S01]  /*c950*/  STG.E.128 desc[UR4][R158.64], R8 ;  /* 0x000000089e007986 */ /* 0x0003e2000c101d04 */
[----:B------:R-:W-:Y:S01]  /*c960*/  LEA.HI.X R35, R155, UR13, RZ, 0x4, P0 ;  /* 0x0000000d9b237c11 */ /* 0x000fe200080f24ff */
[----:B------:R-:W-:Y:S02]  /*c970*/  IMAD.WIDE.U32 R156, R153, 0x10, R156 ;  /* 0x00000010999c7825 */ /* 0x000fe400078e009c */
[----:B------:R2:W-:Y:S01]  /*c980*/  STG.E.128 desc[UR4][R160.64], R12 ;  /* 0x0000000ca0007986 */ /* 0x0005e2000c101d04 */
[----:B0-----:R-:W-:Y:S01]  /*c990*/  LEA R143, R24, R143, 0x2 ;  /* 0x0000008f188f7211 */ /* 0x001fe200078e10ff */
        /* <DEDUP_REMOVED lines=22> */
.L_x_29486:
[----:B------:R-:W-:Y:S05]  /*cb00*/  EXIT ;  /* 0x000000000000794d */ /* 0x000fea0003800000 */
.L_x_29711:
        /* <DEDUP_REMOVED lines=8> */
.L_x_29714:
[----:B------:R-:W-:Y:S05]  /*cb90*/  BSYNC B1 ;  /* 0x0000000000017941 */ /* 0x000fea0003800000 */
.L_x_29713:
        /* <DEDUP_REMOVED lines=9> */
.L_x_29715:
[----:B------:R-:W-:Y:S01]  /*cc30*/  HFMA2.MMA R156, -RZ, RZ, 0, 2.384185791015625e-07 ;  /* 0x00000004ff9c7435 */ /* 0x000fe200000001ff */
[----:B------:R-:W-:-:S04]  /*cc40*/  IMAD.MOV.U32 R146, RZ, RZ, R162 ;  /* 0x000000ffff927224 */ /* 0x000fc800078e00a2 */
[----:B------:R-:W-:Y:S02]  /*cc50*/  FADD.FTZ R158, R157, R146 ;  /* 0x000000929d9e7221 */ /* 0x000fe40000010000 */
[----:B------:R-:W0:Y:S03]  /*cc60*/  LDC R146, c[0x0][0x290] ;  /* 0x0000a400ff927b82 */ /* 0x000e260000000800 */
[----:B------:R-:W-:-:S07]  /*cc70*/  MOV R163, R158 ;  /* 0x0000009e00a37202 */ /* 0x000fce0000000f00 */
[----:B0-----:R-:W-:Y:S05]  /*cc80*/  WARPSYNC.COLLECTIVE R147, `(.L_x_29716) ;  /* 0x0000000093087348 */ /* 0x001fea0003c00000 */
[----:B------:R1:W2:Y:S02]  /*cc90*/  SHFL.BFLY P1, R162, R163, R156, R148 ;  /* 0x0c00009ca3a27389 */ /* 0x0002a40000020094 */
[----:B012---:R-:W-:Y:S01]  /*cca0*/  ENDCOLLECTIVE ;  /* 0x000000000000791b */ /* 0x007fe20003800000 */
.L_x_29716:
[----:B------:R-:W-:Y:S01]  /*ccb0*/  HFMA2.MMA R156, -RZ, RZ, 0, 4.76837158203125e-07 ;  /* 0x00000008ff9c7435 */ /* 0x000fe200000001ff */
[----:B------:R-:W-:-:S04]  /*ccc0*/  IMAD.MOV.U32 R159, RZ, RZ, R162 ;  /* 0x000000ffff9f7224 */ /* 0x000fc800078e00a2 */
[----:B------:R-:W-:-:S05]  /*ccd0*/  FADD.FTZ R160, R158, R159 ;  /* 0x0000009f9ea07221 */ /* 0x000fca0000010000 */
[----:B------:R-:W-:-:S07]  /*cce0*/  MOV R163, R160 ;  /* 0x000000a000a37202 */ /* 0x000fce0000000f00 */
[----:B------:R-:W-:Y:S05]  /*ccf0*/  WARPSYNC.COLLECTIVE R147, `(.L_x_29717) ;  /* 0x0000000093087348 */ /* 0x000fea0003c00000 */
[----:B------:R0:W1:Y:S02]  /*cd00*/  SHFL.BFLY P1, R162, R163, R156, R148 ;  /* 0x0c00009ca3a27389 */ /* 0x0000640000020094 */
[----:B01----:R-:W-:Y:S01]  /*cd10*/  ENDCOLLECTIVE ;  /* 0x000000000000791b */ /* 0x003fe20003800000 */
.L_x_29717:
[----:B------:R-:W-:Y:S01]  /*cd20*/  HFMA2.MMA R156, -RZ, RZ, 0, 9.5367431640625e-07 ;  /* 0x00000010ff9c7435 */ /* 0x000fe200000001ff */
[----:B------:R-:W-:-:S04]  /*cd30*/  IMAD.MOV.U32 R159, RZ, RZ, R162 ;  /* 0x000000ffff9f7224 */ /* 0x000fc800078e00a2 */
[----:B------:R-:W-:-:S05]  /*cd40*/  FADD.FTZ R161, R160, R159 ;  /* 0x0000009fa0a17221 */ /* 0x000fca0000010000 */
[----:B------:R-:W-:-:S07]  /*cd50*/  MOV R163, R161 ;  /* 0x000000a100a37202 */ /* 0x000fce0000000f00 */
[----:B------:R-:W-:Y:S05]  /*cd60*/  WARPSYNC.COLLECTIVE R147, `(.L_x_29718) ;  /* 0x0000000093087348 */ /* 0x000fea0003c00000 */
[----:B------:R0:W1:Y:S02]  /*cd70*/  SHFL.BFLY P1, R162, R163, R156, R148 ;  /* 0x0c00009ca3a27389 */ /* 0x0000640000020094 */
[----:B01----:R-:W-:Y:S01]  /*cd80*/  ENDCOLLECTIVE ;  /* 0x000000000000791b */ /* 0x003fe20003800000 */
.L_x_29718:
        /* <DEDUP_REMOVED lines=72> */
.L_x_29719:
[----:B------:R-:W-:Y:S01]  /*d210*/  HFMA2.MMA R156, -RZ, RZ, 0, 1.1920928955078125e-07 ;  /* 0x00000002ff9c7435 */ /* 0x000fe200000001ff */
[----:B------:R-:W-:-:S04]  /*d220*/  IMAD.MOV.U32 R158, RZ, RZ, R162 ;  /* 0x000000ffff9e7224 */ /* 0x000fc800078e00a2 */
[----:B------:R-:W-:-:S05]  /*d230*/  FADD.FTZ R158, R145, R158 ;  /* 0x0000009e919e7221 */ /* 0x000fca0000010000 */
[----:B------:R-:W-:-:S07]  /*d240*/  MOV R163, R158 ;  /* 0x0000009e00a37202 */ /* 0x000fce0000000f00 */
[----:B------:R-:W-:Y:S05]  /*d250*/  WARPSYNC.COLLECTIVE R147, `(.L_x_29720) ;  /* 0x0000000093087348 */ /* 0x000fea0003c00000 */
[----:B------:R0:W1:Y:S02]  /*d260*/  SHFL.BFLY P1, R162, R163, R156, R148 ;  /* 0x0c00009ca3a27389 */ /* 0x0000640000020094 */
[----:B01----:R-:W-:Y:S01]  /*d270*/  ENDCOLLECTIVE ;  /* 0x000000000000791b */ /* 0x003fe20003800000 */
.L_x_29720:
[----:B------:R-:W-:Y:S01]  /*d280*/  HFMA2.MMA R156, -RZ, RZ, 0, 2.384185791015625e-07 ;  /* 0x00000004ff9c7435 */ /* 0x000fe200000001ff */
[----:B------:R-:W-:-:S04]  /*d290*/  IMAD.MOV.U32 R157, RZ, RZ, R162 ;  /* 0x000000ffff9d7224 */ /* 0x000fc800078e00a2 */
[----:B------:R-:W-:-:S05]  /*d2a0*/  FADD.FTZ R157, R158, R157 ;  /* 0x0000009d9e9d7221 */ /* 0x000fca0000010000 */
[----:B------:R-:W-:-:S07]  /*d2b0*/  MOV R163, R157 ;  /* 0x0000009d00a37202 */ /* 0x000fce0000000f00 */
[----:B------:R-:W-:Y:S05]  /*d2c0*/  WARPSYNC.COLLECTIVE R147, `(.L_x_29721) ;  /* 0x0000000093087348 */ /* 0x000fea0003c00000 */
[----:B------:R0:W1:Y:S02]  /*d2d0*/  SHFL.BFLY P1, R162, R163, R156, R148 ;  /* 0x0c00009ca3a27389 */ /* 0x0000640000020094 */
[----:B01----:R-:W-:Y:S01]  /*d2e0*/  ENDCOLLECTIVE ;  /* 0x000000000000791b */ /* 0x003fe20003800000 */
.L_x_29721:
[----:B------:R-:W-:Y:S01]  /*d2f0*/  HFMA2.MMA R156, -RZ, RZ, 0, 4.76837158203125e-07 ;  /* 0x00000008ff9c7435 */ /* 0x000fe200000001ff */
[----:B------:R-:W-:-:S04]  /*d300*/  IMAD.MOV.U32 R160, RZ, RZ, R162 ;  /* 0x000000ffffa07224 */ /* 0x000fc800078e00a2 */
[----:B------:R-:W-:-:S05]  /*d310*/  FADD.FTZ R160, R157, R160 ;  /* 0x000000a09da07221 */ /* 0x000fca0000010000 */
[----:B------:R-:W-:-:S07]  /*d320*/  MOV R163, R160 ;  /* 0x000000a000a37202 */ /* 0x000fce0000000f00 */
[----:B------:R-:W-:Y:S05]  /*d330*/  WARPSYNC.COLLECTIVE R147, `(.L_x_29722) ;  /* 0x0000000093087348 */ /* 0x000fea0003c00000 */
[----:B------:R0:W1:Y:S02]  /*d340*/  SHFL.BFLY P1, R162, R163, R156, R148 ;  /* 0x0c00009ca3a27389 */ /* 0x0000640000020094 */
[----:B01----:R-:W-:Y:S01]  /*d350*/  ENDCOLLECTIVE ;  /* 0x000000000000791b */ /* 0x003fe20003800000 */
.L_x_29722:
[----:B------:R-:W-:Y:S01]  /*d360*/  HFMA2.MMA R156, -RZ, RZ, 0, 9.5367431640625e-07 ;  /* 0x00000010ff9c7435 */ /* 0x000fe200000001ff */
[----:B------:R-:W-:-:S04]  /*d370*/  IMAD.MOV.U32 R161, RZ, RZ, R162 ;  /* 0x000000ffffa17224 */ /* 0x000fc800078e00a2 */
[----:B------:R-:W-:-:S05]  /*d380*/  FADD.FTZ R161, R160, R161 ;  /* 0x000000a1a0a17221 */ /* 0x000fca0000010000 */
[----:B------:R-:W-:-:S07]  /*d390*/  MOV R163, R161 ;  /* 0x000000a100a37202 */ /* 0x000fce0000000f00 */
[----:B------:R-:W-:Y:S05]  /*d3a0*/  WARPSYNC.COLLECTIVE R147, `(.L_x_29723) ;  /* 0x0000000093087348 */ /* 0x000fea0003c00000 */
[----:B------:R0:W1:Y:S02]  /*d3b0*/  SHFL.BFLY P1, R162, R163, R156, R148 ;  /* 0x0c00009ca3a27389 */ /* 0x0000640000020094 */
[----:B01----:R-:W-:Y:S01]  /*d3c0*/  ENDCOLLECTIVE ;  /* 0x000000000000791b */ /* 0x003fe20003800000 */
.L_x_29723:
[----:B------:R-:W-:Y:S05]  /*d3d0*/  BRA `(.L_x_29724) ;  /* 0xffffffec00ac7947 */ /* 0x000fea000383ffff */
.L_x_29725:
        /* <DEDUP_REMOVED lines=10> */
.L_x_30571:


//--------------------- .text._ZN10layer_norm13ln_fwd_kernelINS_13Kernel_traitsIfffffjLj1024ELj1ELj4ELj1ELj16ENS_18Kernel_traits_baseILj1024EfffffjLj128EEEEELb1ELb1ELb1ELb0EEEvNS_9FwdParamsE --------------------------
	.section	.text._ZN10layer_norm13ln_fwd_kernelINS_13Kernel_traitsIfffffjLj1024ELj1ELj4ELj1ELj16ENS_18Kernel_traits_baseILj1024EfffffjLj128EEEEELb1ELb1ELb1ELb0EEEvNS_9FwdParamsE,"ax",@progbits
	.align	128
        .global         _ZN10layer_norm13ln_fwd_kernelINS_13Kernel_traitsIfffffjLj1024ELj1ELj4ELj1ELj16ENS_18Kernel_traits_baseILj1024EfffffjLj128EEEEELb1ELb1ELb1ELb0EEEvNS_9FwdParamsE
        .type           _ZN10layer_norm13ln_fwd_kernelINS_13Kernel_traitsIfffffjLj1024ELj1ELj4ELj1ELj16ENS_18Kernel_traits_baseILj1024EfffffjLj128EEEEELb1ELb1ELb1ELb0EEEvNS_9FwdParamsE,@function
        .size           _ZN10layer_norm13ln_fwd_kernelINS_13Kernel_traitsIfffffjLj1024ELj1ELj4ELj1ELj16ENS_18Kernel_traits_baseILj1024EfffffjLj128EEEEELb1ELb1ELb1ELb0EEEvNS_9FwdParamsE,(.L_x_30572 - _ZN10layer_norm13ln_fwd_kernelINS_13Kernel_traitsIfffffjLj1024ELj1ELj4ELj1ELj16ENS_18Kernel_traits_baseILj1024EfffffjLj128EEEEELb1ELb1ELb1ELb0EEEvNS_9FwdParamsE)
        .other          _ZN10layer_norm13ln_fwd_kernelINS_13Kernel_traitsIfffffjLj1024ELj1ELj4ELj1ELj16ENS_18Kernel_traits_baseILj1024EfffffjLj128EEEEELb1ELb1ELb1ELb0EEEvNS_9FwdParamsE,@"STO_CUDA_ENTRY STV_DEFAULT"
_ZN10layer_norm13ln_fwd_kernelINS_13Kernel_traitsIfffffjLj1024ELj1ELj4ELj1ELj16ENS_18Kernel_traits_baseILj1024EfffffjLj128EEEEELb1ELb1ELb1ELb0EEEvNS_9FwdParamsE:
.text._ZN10layer_norm13ln_fwd_kernelINS_13Kernel_traitsIfffffjLj1024ELj1ELj4ELj1ELj16ENS_18Kernel_traits_baseILj1024EfffffjLj128EEEEELb1ELb1ELb1ELb0EEEvNS_9FwdParamsE:
        /* <DEDUP_REMOVED lines=19> */
[----:B0-----:R-:W-:-:S04]  /*0130*/  LOP3.LUT R142, R2, 0x1f, RZ, 0xc0, !PT ;  /* 0x0000001f028e7812 */ /* 0x001fc800078ec0ff */
[----:B------:R-:W-:-:S04]  /*0140*/  MOV R95, R142 ;  /* 0x0000008e005f7202 */ /* 0x000fc80000000f00 */
[----:B------:R-:W-:Y:S02]  /*0150*/  LOP3.LUT R143, R95, 0x1f, RZ, 0x3c, !PT ;  /* 0x0000001f5f8f7812 */ /* 0x000fe400078e3cff */
[----:B--2---:R-:W-:Y:S02]  /*0160*/  @P0 R2UR UR4, R4 ;  /* 0x00000000040402ca */ /* 0x004fe400000e0000 */
[----:B------:R-:W-:-:S11]  /*0170*/  @P0 R2UR UR5, R5 ;  /* 0x00000000050502ca */ /* 0x000fd600000e0000 */
[----:B------:R-:W-:Y:S02]  /*0180*/  UIADD3 UR9, UR4, -0x61c88647, URZ ;  /* 0x9e3779b904097890 */ /* 0x000fe4000fffe03f */
[----:B------:R-:W-:Y:S02]  /*0190*/  UIADD3 UR10, UR4, 0x3c6ef372, URZ ;  /* 0x3c6ef372040a7890 */ /* 0x000fe4000fffe03f */
[----:B------:R-:W-:Y:S02]  /*01a0*/  UIADD3 UR11, UR5, 0x76cf5d0a, URZ ;  /* 0x76cf5d0a050b7890 */ /* 0x000fe4000fffe03f */
[----:B------:R-:W-:Y:S01]  /*01b0*/  UIADD3 UR12, UR5, 0x32370b8f, URZ ;  /* 0x32370b8f050c7890 */ /* 0x000fe2000fffe03f */
[----:B---3--:R-:W-:Y:S01]  /*01c0*/  @P0 IADD3 R159, P1, R6, R3, RZ ;  /* 0x00000003069f0210 */ /* 0x008fe20007f3e0ff */
[----:B----4-:R-:W-:Y:S01]  /*01d0*/  IMAD R3, R81, UR8, R2 ;  /* 0x0000000851037c24 */ /* 0x010fe2000f8e0202 */
[----:B------:R-:W-:Y:S02]  /*01e0*/  UIADD3 UR8, UR5, -0x4498517b, URZ ;  /* 0xbb67ae8505087890 */ /* 0x000fe4000fffe03f */
[----:B------:R-:W-:Y:S01]  /*01f0*/  UIADD3 UR13, UR4, -0x255992d5, URZ ;  /* 0xdaa66d2b040d7890 */ /* 0x000fe2000fffe03f */
[----:B------:R-:W-:Y:S01]  /*0200*/  @P0 IMAD.X R0, RZ, RZ, R7, P1 ;  /* 0x000000ffff000224 */ /* 0x000fe200008e0607 */
[----:B------:R-:W-:Y:S01]  /*0210*/  UIADD3 UR14, UR4, 0x78dde6e4, URZ ;  /* 0x78dde6e4040e7890 */ /* 0x000fe2000fffe03f */
[----:B------:R-:W-:Y:S01]  /*0220*/  IMAD.WIDE.U32 R6, R3, -0x326172a9, RZ ;  /* 0xcd9e8d5703067825 */ /* 0x000fe200078e00ff */
[----:B------:R-:W-:-:S02]  /*0230*/  UIADD3 UR15, UR5, -0x126145ec, URZ ;  /* 0xed9eba14050f7890 */ /* 0x000fc4000fffe03f */
[--C-:B------:R-:W-:Y:S01]  /*0240*/  SHF.R.U32.HI R140, RZ, 0x2, R0.reuse ;  /* 0x00000002ff8c7819 */ /* 0x100fe20000011600 */
[----:B------:R-:W-:Y:S01]  /*0250*/  UIADD3 UR17, UR5, -0x56f99767, URZ ;  /* 0xa906689905117890 */ /* 0x000fe2000fffe03f */
[----:B------:R-:W-:Y:S01]  /*0260*/  SHF.R.U64 R141, R159, 0x2, R0 ;  /* 0x000000029f8d7819 */ /* 0x000fe20000001200 */
[----:B------:R-:W-:Y:S02]  /*0270*/  UIADD3 UR16, UR4, 0x1715609d, URZ ;  /* 0x1715609d04107890 */ /* 0x000fe4000fffe03f */
[----:B------:R-:W-:Y:S01]  /*0280*/  LOP3.LUT R8, R7, UR4, R140, 0x96, !PT ;  /* 0x0000000407087c12 */ /* 0x000fe2000f8e968c */
[----:B------:R-:W-:Y:S01]  /*0290*/  UIADD3 UR18, UR4, -0x4ab325aa, URZ ;  /* 0xb54cda5604127890 */ /* 0x000fe2000fffe03f */
[----:B-----5:R-:W-:Y:S01]  /*02a0*/  SHF.R.S32.HI R0, RZ, 0x1f, R13 ;  /* 0x0000001fff007819 */ /* 0x020fe2000001140d */
[----:B------:R-:W-:Y:S01]  /*02b0*/  IMAD.WIDE.U32 R4, R141, -0x2daee0ad, RZ ;  /* 0xd2511f538d047825 */ /* 0x000fe200078e00ff */
[----:B------:R-:W-:Y:S02]  /*02c0*/  UIADD3 UR19, UR5, 0x646e171e, URZ ;  /* 0x646e171e05137890 */ /* 0x000fe4000fffe03f */
[----:B------:R-:W-:Y:S01]  /*02d0*/  LEA.HI R0, R0, R13, RZ, 0x2 ;  /* 0x0000000d00007211 */ /* 0x000fe200078f10ff */
        /* <DEDUP_REMOVED lines=8> */
[----:B------:R-:W-:Y:S01]  /*0360*/  UIADD3 UR22, UR4, -0xe443238, URZ ;  /* 0xf1bbcdc804167890 */ /* 0x000fe2000fffe03f */
        /* <DEDUP_REMOVED lines=8> */
[----:B------:R-:W-:-:S02]  /*03f0*/  ISETP.GE.U32.AND P4, PT, R143, 0x80, PT ;  /* 0x000000808f00780c */ /* 0x000fc40003f86070 */
[----:B------:R-:W-:Y:S01]  /*0400*/  ISETP.GE.U32.AND P3, PT, R143, 0xa0, PT ;  /* 0x000000a08f00780c */ /* 0x000fe20003f66070 */
[----:B------:R-:W-:Y:S01]  /*0410*/  IMAD.WIDE.U32 R6, R6, -0x2daee0ad, RZ ;  /* 0xd2511f5306067825 */ /* 0x000fe200078e00ff */
[----:B------:R-:W-:Y:S02]  /*0420*/  LOP3.LUT R5, R5, UR11, R8, 0x96, !PT ;  /* 0x0000000b05057c12 */ /* 0x000fe4000f8e9608 */
[----:B------:R-:W-:Y:S02]  /*0430*/  P2R R166, PR, RZ, 0x40 ;  /* 0x00000040ffa67803 */ /* 0x000fe40000000000 */
[----:B------:R-:W-:Y:S01]  /*0440*/  LOP3.LUT R8, R7, UR12, R4, 0x96, !PT ;  /* 0x0000000c07087c12 */ /* 0x000fe2000f8e9604 */
[----:B------:R-:W-:Y:S01]  /*0450*/  IMAD.WIDE.U32 R4, R5, -0x326172a9, RZ ;  /* 0xcd9e8d5705047825 */ /* 0x000fe200078e00ff */
[----:B------:R-:W-:Y:S02]  /*0460*/  P2R R165, PR, RZ, 0x20 ;  /* 0x00000020ffa57803 */ /* 0x000fe40000000000 */
[----:B------:R-:W-:Y:S01]  /*0470*/  P2R R164, PR, RZ, 0x10 ;  /* 0x00000010ffa47803 */ /* 0x000fe20000000000 */
[----:B------:R-:W-:Y:S01]  /*0480*/  IMAD.WIDE.U32 R8, R8, -0x326172a9, RZ ;  /* 0xcd9e8d5708087825 */ /* 0x000fe200078e00ff */
[----:B------:R-:W-:-:S02]  /*0490*/  LOP3.LUT R5, R5, UR13, R10, 0x96, !PT ;  /* 0x0000000d05057c12 */ /* 0x000fc4000f8e960a */
[----:B------:R-:W-:Y:S02]  /*04a0*/  P2R R167, PR, RZ, 0x8 ;  /* 0x00000008ffa77803 */ /* 0x000fe40000000000 */
        /* <DEDUP_REMOVED lines=26> */
.L_x_29727:
[----:B------:R-:W-:Y:S05]  /*0650*/  BSYNC B0 ;  /* 0x0000000000007941 */ /* 0x000fea0003800000 */
.L_x_29726:
        /* <DEDUP_REMOVED lines=18> */
.L_x_29729:
[----:B------:R-:W-:Y:S05]  /*0780*/  BSYNC B0 ;  /* 0x0000000000007941 */ /* 0x000fea0003800000 */
.L_x_29728:
        /* <DEDUP_REMOVED lines=18> */
.L_x_29731:
[----:B------:R-:W-:Y:S05]  /*08b0*/  BSYNC B0 ;  /* 0x0000000000007941 */ /* 0x000fea0003800000 */
.L_x_29730:
        /* <DEDUP_REMOVED lines=18> */
.L_x_29733:
[----:B------:R-:W-:Y:S05]  /*09e0*/  BSYNC B0 ;  /* 0x0000000000007941 */ /* 0x000fea0003800000 */
.L_x_29732:
        /* <DEDUP_REMOVED lines=18> */
.L_x_29735:
[----:B------:R-:W-:Y:S05]  /*0b10*/  BSYNC B0 ;  /* 0x0000000000007941 */ /* 0x000fea0003800000 */
.L_x_29734:
        /* <DEDUP_REMOVED lines=26> */
.L_x_29737:
[----:B------:R-:W-:Y:S05]  /*0cc0*/  BSYNC B0 ;  /* 0x0000000000007941 */ /* 0x000fea0003800000 */
.L_x_29736:
        /* <DEDUP_REMOVED lines=25> */
.L_x_29739:
[----:B------:R-:W-:Y:S05]  /*0e60*/  BSYNC B0 ;  /* 0x0000000000007941 */ /* 0x000fea0003800000 */
.L_x_29738:
        /* <DEDUP_REMOVED lines=20> */
.L_x_29741:
[----:B------:R-:W-:Y:S05]  /*0fb0*/  BSYNC B0 ;  /* 0x0000000000007941 */ /* 0x000fea0003800000 */
.L_x_29740:
        /* <DEDUP_REMOVED lines=8> */
[----:B------:R-:W-:Y:S01]  /*1040*/  LOP3.LUT R159, R159, 0x3, RZ, 0xc0, !PT ;  /* 0x000000039f9f7812 */ /* 0x000fe200078ec0ff */
[----:B------:R-:W-:Y:S01]  /*1050*/  UISETP.NE.AND UP0, UPT, UR25, URZ, UPT ;  /* 0x0000003f1900728c */ /* 0x000fe2000bf05270 */
[----:B------:R-:W-:Y:S01]  /*1060*/  IMAD R157, R157, -0x2daee0ad, RZ ;  /* 0xd2511f539d9d7824 */ /* 0x000fe200078e02ff */
        /* <DEDUP_REMOVED lines=9> */
.L_x_30078:
[----:B------:R-:W0:Y:S08]  /*1100*/  LDC.64 R150, c[0x0][0x280] ;  /* 0x0000a000ff967b82 */ /* 0x000e300000000a00 */
[----:B------:R-:W1:Y:S08]  /*1110*/  LDC.64 R160, c[0x0][0x288] ;  /* 0x0000a200ffa07b82 */ /* 0x000e700000000a00 */
[----:B------:R-:W2:Y:S01]  /*1120*/  LDC R149, c[0x0][0x218] ;  /* 0x00008600ff957b82 */ /* 0x000ea20000000800 */
[----:B0-----:R-:W-:-:S05]  /*1130*/  IMAD.WIDE R150, R144, 0x4, R150 ;  /* 0x0000000490967825 */ /* 0x001fca00078e0296 */
[----:B------:R0:W3:Y:S01]  /*1140*/  LDG.E R0, desc[UR6][R150.64] ;  /* 0x0000000696007981 */ /* 0x0000e2000c1e1900 */
[----:B-1----:R-:W-:-:S05]  /*1150*/  IMAD.WIDE R160, R144, 0x4, R160 ;  /* 0x0000000490a07825 */ /* 0x002fca00078e02a0 */
[----:B-----5:R1:W5:Y:S01]  /*1160*/  LDG.E R148, desc[UR6][R160.64] ;  /* 0x00000006a0947981 */ /* 0x020362000c1e1900 */
[----:B------:R-:W-:Y:S01]  /*1170*/  BSSY B1, `(.L_x_29743) ;  /* 0x000019f000017945 */ /* 0x000fe20003800000 */
[----:B0-----:R-:W-:Y:S02]  /*1180*/  IMAD.MOV.U32 R151, RZ, RZ, RZ ;  /* 0x000000ffff977224 */ /* 0x001fe400078e00ff */
[----:B--2---:R-:W-:Y:S01]  /*1190*/  IMAD R155, R144, R149, RZ ;  /* 0x00000095909b7224 */ /* 0x004fe200078e02ff */
        /* <DEDUP_REMOVED lines=11> */
[----:B-1----:R-:W-:Y:S06]  /*1250*/  @!P0 BRA `(.L_x_29744) ;  /* 0x0000001800408947 */ /* 0x002fec0003800000 */
        /* <DEDUP_REMOVED lines=8> */
[----:B----4-:R-:W2:Y:S01]  /*12e0*/  @P2 LDG.E.128 R100, desc[UR6][R160.64] ;  /* 0x00000006a0642981 */ /* 0x010ea2000c1e1d00 */
        /* <DEDUP_REMOVED lines=19> */
.L_x_29748:
[----:B------:R-:W-:-:S07]  /*1420*/  IMAD.MOV.U32 R154, RZ, RZ, R156 ;  /* 0x000000ffff9a7224 */ /* 0x000fce00078e009c */
.L_x_29749:
[----:B------:R-:W-:Y:S05]  /*1430*/  BSYNC B3 ;  /* 0x0000000000037941 */ /* 0x000fea0003800000 */
.L_x_29747:
        /* <DEDUP_REMOVED lines=16> */
.L_x_29753:
[----:B------:R-:W-:Y:S05]  /*1540*/  BSYNC B4 ;  /* 0x0000000000047941 */ /* 0x000fea0003800000 */
.L_x_29752:
        /* <DEDUP_REMOVED lines=43> */
.L_x_29751:
[----:B------:R-:W-:Y:S05]  /*1800*/  BSYNC B3 ;  /* 0x0000000000037941 */ /* 0x000fea0003800000 */
.L_x_29750:
        /* <DEDUP_REMOVED lines=10> */
.L_x_29746:
[----:B------:R-:W-:Y:S05]  /*18b0*/  BSYNC B2 ;  /* 0x0000000000027941 */ /* 0x000fea0003800000 */
.L_x_29745:
        /* <DEDUP_REMOVED lines=18> */
.L_x_29757:
[----:B------:R-:W-:-:S07]  /*19e0*/  IMAD.MOV.U32 R105, RZ, RZ, R156 ;  /* 0x000000ffff697224 */ /* 0x000fce00078e009c */
.L_x_29758:
[----:B------:R-:W-:Y:S05]  /*19f0*/  BSYNC B3 ;  /* 0x0000000000037941 */ /* 0x000fea0003800000 */
.L_x_29756:
        /* <DEDUP_REMOVED lines=16> */
.L_x_29762:
[----:B------:R-:W-:Y:S05]  /*1b00*/  BSYNC B4 ;  /* 0x0000000000047941 */ /* 0x000fea0003800000 */
.L_x_29761:
        /* <DEDUP_REMOVED lines=37> */
[----:B------:R-:W-:-:S04]  /*1d60*/  HFMA2.MMA R107, -RZ, RZ, 0, 0 ;  /* 0x00000000ff6b7435 */ /* 0x000fc800000001ff */
[----:B------:R-:W-:-:S05]  /*1d70*/  IMAD.WIDE.U32 R160, R160, -0x2daee0ad, RZ ;  /* 0xd2511f53a0a07825 */ /* 0x000fca00078e00ff */
[----:B------:R-:W-:Y:S01]  /*1d80*/  LOP3.LUT R157, R161, UR29, R158, 0x96, !PT ;  /* 0x0000001da19d7c12 */ /* 0x000fe2000f8e969e */
[----:B------:R-:W-:-:S04]  /*1d90*/  IMAD.WIDE.U32 R158, R159, -0x326172a9, RZ ;  /* 0xcd9e8d579f9e7825 */ /* 0x000fc800078e00ff */
[----:B------:R-:W-:Y:S01]  /*1da0*/  IMAD.MOV.U32 R156, RZ, RZ, R158 ;  /* 0x000000ffff9c7224 */ /* 0x000fe200078e009e */
[----:B------:R-:W-:Y:S01]  /*1db0*/  LOP3.LUT R153, R159, UR24, R106, 0x96, !PT ;  /* 0x000000189f997c12 */ /* 0x000fe2000f8e966a */
[----:B------:R-:W-:-:S07]  /*1dc0*/  IMAD.MOV.U32 R158, RZ, RZ, R160 ;  /* 0x000000ffff9e7224 */ /* 0x000fce00078e00a0 */
.L_x_29760:
[----:B------:R-:W-:Y:S05]  /*1dd0*/  BSYNC B3 ;  /* 0x0000000000037941 */ /* 0x000fea0003800000 */
.L_x_29759:
        /* <DEDUP_REMOVED lines=10> */
.L_x_29755:
[----:B------:R-:W-:Y:S05]  /*1e80*/  BSYNC B2 ;  /* 0x0000000000027941 */ /* 0x000fea0003800000 */
.L_x_29754:
        /* <DEDUP_REMOVED lines=18> */
.L_x_29766:
[----:B------:R-:W-:-:S07]  /*1fb0*/  IMAD.MOV.U32 R147, RZ, RZ, R156 ;  /* 0x000000ffff937224 */ /* 0x000fce00078e009c */
.L_x_29767:
[----:B------:R-:W-:Y:S05]  /*1fc0*/  BSYNC B3 ;  /* 0x0000000000037941 */ /* 0x000fea0003800000 */
.L_x_29765:
        /* <DEDUP_REMOVED lines=16> */
.L_x_29771:
[----:B------:R-:W-:Y:S05]  /*20d0*/  BSYNC B4 ;  /* 0x0000000000047941 */ /* 0x000fea0003800000 */
.L_x_29770:
        /* <DEDUP_REMOVED lines=41> */
[----:B------:R-:W-:Y:S01]  /*2370*/  MOV R158, R156 ;  /* 0x0000009c009e7202 */ /* 0x000fe20000000f00 */
[----:B------:R-:W-:Y:S02]  /*2380*/  IMAD.MOV.U32 R156, RZ, RZ, R160 ;  /* 0x000000ffff9c7224 */ /* 0x000fe400078e00a0 */
[----:B------:R-:W-:-:S07]  /*2390*/  IMAD.MOV.U32 R160, RZ, RZ, RZ ;  /* 0x000000ffffa07224 */ /* 0x000fce00078e00ff */
.L_x_29769:
[----:B------:R-:W-:Y:S05]  /*23a0*/  BSYNC B3 ;  /* 0x0000000000037941 */ /* 0x000fea0003800000 */
.L_x_29768:
        /* <DEDUP_REMOVED lines=10> */
.L_x_29764:
[----:B------:R-:W-:Y:S05]  /*2450*/  BSYNC B2 ;  /* 0x0000000000027941 */ /* 0x000fea0003800000 */
.L_x_29763:
        /* <DEDUP_REMOVED lines=18> */
.L_x_29775:
[----:B------:R-:W-:-:S07]  /*2580*/  MOV R107, R156 ;  /* 0x0000009c006b7202 */ /* 0x000fce0000000f00 */
.L_x_29776:
[----:B------:R-:W-:Y:S05]  /*2590*/  BSYNC B3 ;  /* 0x0000000000037941 */ /* 0x000fea0003800000 */
.L_x_29774:
        /* <DEDUP_REMOVED lines=16> */
.L_x_29780:
[----:B------:R-:W-:Y:S05]  /*26a0*/  BSYNC B4 ;  /* 0x0000000000047941 */ /* 0x000fea0003800000 */
.L_x_29779:
        /* <DEDUP_REMOVED lines=41> */
[----:B------:R-:W-:Y:S01]  /*2940*/  LOP3.LUT R153, R159, UR24, R152, 0x96, !PT ;  /* 0x000000189f997c12 */ /* 0x000fe2000f8e9698 */
[----:B------:R-:W-:Y:S01]  /*2950*/  IMAD.MOV.U32 R159, RZ, RZ, RZ ;  /* 0x000000ffff9f7224 */ /* 0x000fe200078e00ff */
[----:B------:R-:W-:-:S07]  /*2960*/  MOV R158, R160 ;  /* 0x000000a0009e7202 */ /* 0x000fce0000000f00 */
.L_x_29778:
[----:B------:R-:W-:Y:S05]  /*2970*/  BSYNC B3 ;  /* 0x0000000000037941 */ /* 0x000fea0003800000 */
.L_x_29777:
        /* <DEDUP_REMOVED lines=10> */
.L_x_29773:
[----:B------:R-:W-:Y:S05]  /*2a20*/  BSYNC B2 ;  /* 0x0000000000027941 */ /* 0x000fea0003800000 */
.L_x_29772:
[----:B------:R-:W0:Y:S01]  /*2a30*/  LDC.64 R160, c[0x0][0x238] ;  /* 0x00008e00ffa07b82 */ /* 0x000e220000000a00 */
[----:B------:R-:W-:Y:S01]  /*2a40*/  BSSY B2, `(.L_x_29781) ;  /* 0x000000f000027945 */ /* 0x000fe20003800000 */
[----:B0-----:R-:W-:-:S05]  /*2a50*/  IMAD.WIDE.U32 R160, R155, 0x10, R160 ;  /* 0x000000109ba07825 */ /* 0x001fca00078e00a0 */
[----:B------:R0:W-:Y:S01]  /*2a60*/  STG.E.128 desc[UR6][R160.64], R104 ;  /* 0x00000068a0007986 */ /* 0x0001e2000c101d06 */
[----:B------:R-:W-:Y:S05]  /*2a70*/  @!P1 BRA `(.L_x_29782) ;  /* 0x00000000002c9947 */ /* 0x000fea0003800000 */
[----:B0-----:R-:W-:-:S04]  /*2a80*/  SHF.L.U32 R160, R147, 0x10, RZ ;  /* 0x0000001093a07819 */ /* 0x001fc800000006ff */
[----:B------:R-:W-:Y:S02]  /*2a90*/  LOP3.LUT R161, R160, 0xff0000, RZ, 0xc0, !PT ;  /* 0x00ff0000a0a17812 */ /* 0x000fe400078ec0ff */
[----:B------:R-:W-:-:S05]  /*2aa0*/  LOP3.LUT R160, R152, 0xffff, RZ, 0xc0, !PT ;  /* 0x0000ffff98a07812 */ /* 0x000fca00078ec0ff */
[----:B------:R-:W-:Y:S01]  /*2ab0*/  IMAD R160, R160, 0x1000000, R161 ;  /* 0x01000000a0a07824 */ /* 0x000fe200078e02a1 */
[----:B------:R-:W-:-:S05]  /*2ac0*/  LOP3.LUT R161, R146, 0xff, RZ, 0xc0, !PT ;  /* 0x000000ff92a17812 */ /* 0x000fca00078ec0ff */
[----:B------:R-:W-:Y:S01]  /*2ad0*/  IMAD R160, R161, 0x100, R160 ;  /* 0x00000100a1a07824 */ /* 0x000fe200078e02a0 */
[----:B------:R-:W-:-:S04]  /*2ae0*/  LOP3.LUT R161, R154, 0xff, RZ, 0xc0, !PT ;  /* 0x000000ff9aa17812 */ /* 0x000fc800078ec0ff */
[----:B------:R-:W-:Y:S02]  /*2af0*/  IADD3 R163, R160, R161, RZ ;  /* 0x000000a1a0a37210 */ /* 0x000fe40007ffe0ff */
[----:B------:R-:W0:Y:S02]  /*2b00*/  LDC.64 R160, c[0x0][0x240] ;  /* 0x00009000ffa07b82 */ /* 0x000e240000000a00 */
[----:B0-----:R-:W-:-:S05]  /*2b10*/  IMAD.WIDE.U32 R160, R151, 0x4, R160 ;  /* 0x0000000497a07825 */ /* 0x001fca00078e00a0 */
[----:B------:R1:W-:Y:S02]  /*2b20*/  STG.E desc[UR6][R160.64], R163 ;  /* 0x000000a3a0007986 */ /* 0x0003e4000c101906 */
.L_x_29782:
[----:B------:R-:W-:Y:S05]  /*2b30*/  BSYNC B2 ;  /* 0x0000000000027941 */ /* 0x000fea0003800000 */
.L_x_29781:
[----:B------:R-:W-:Y:S02]  /*2b40*/  VIADD R155, R155, 0x20 ;  /* 0x000000209b9b7836 */ /* 0x000fe40000000000 */
[----:B------:R-:W-:-:S07]  /*2b50*/  VIADD R151, R151, 0x20 ;  /* 0x0000002097977836 */ /* 0x000fce0000000000 */
.L_x_29744:
[----:B------:R-:W-:Y:S05]  /*2b60*/  BSYNC B1 ;  /* 0x0000000000017941 */ /* 0x000fea0003800000 */
.L_x_29743:
[----:B------:R-:W-:Y:S01]  /*2b70*/  ISETP.NE.AND P2, PT, R166, RZ, PT ;  /* 0x000000ffa600720c */ /* 0x000fe20003f45270 */
[----:B------:R-:W-:-:S12]  /*2b80*/  BSSY B1, `(.L_x_29783) ;  /* 0x0000192000017945 */ /* 0x000fd80003800000 */
[----:B------:R-:W-:Y:S05]  /*2b90*/  @!P2 BRA `(.L_x_29784) ;  /* 0x000000180040a947 */ /* 0x000fea0003800000 */
[----:B-1----:R-:W1:Y:S08]  /*2ba0*/  LDC.64 R162, c[0x0][0x230] ;  /* 0x00008c00ffa27b82 */ /* 0x002e700000000a00 */
[----:B------:R-:W2:Y:S01]  /*2bb0*/  @P1 LDC.64 R114, c[0x0][0x220] ;  /* 0x00008800ff721b82 */ /* 0x000ea20000000a00 */
[----:B-1----:R-:W-:-:S04]  /*2bc0*/  ISETP.NE.U32.AND P2, PT, R162, RZ, PT ;  /* 0x000000ffa200720c */ /* 0x002fc80003f45070 */
[----:B------:R-:W-:-:S13]  /*2bd0*/  ISETP.NE.AND.EX P2, PT, R163, RZ, PT, P2 ;  /* 0x000000ffa300720c */ /* 0x000fda0003f45320 */
[----:B------:R-:W0:Y:S01]  /*2be0*/  @P2 LDC.64 R112, c[0x0][0x230] ;  /* 0x00008c00ff702b82 */ /* 0x000e220000000a00 */
[----:B--2---:R-:W-:-:S05]  /*2bf0*/  @P1 IMAD.WIDE.U32 R114, R151, 0x10, R114 ;  /* 0x0000001097721825 */ /* 0x004fca00078e0072 */
[----:B-----5:R1:W5:Y:S01]  /*2c00*/  @P1 LDG.E.128 R108, desc[UR6][R114.64] ;  /* 0x00000006726c1981 */ /* 0x020362000c1e1d00 */
[----:B0-----:R-:W-:-:S05]  /*2c10*/  @P2 IMAD.WIDE.U32 R160, R155, 0x10, R112 ;  /* 0x000000109ba02825 */ /* 0x001fca00078e0070 */
[----:B----4-:R-:W2:Y:S01]  /*2c20*/  @P2 LDG.E.128 R100, desc[UR6][R160.64] ;  /* 0x00000006a0642981 */ /* 0x010ea2000c1e1d00 */
        /* <DEDUP_REMOVED lines=19> */
.L_x_29788:
[----:B------:R-:W-:-:S07]  /*2d60*/  IMAD.MOV.U32 R154, RZ, RZ, R156 ;  /* 0x000000ffff9a7224 */ /* 0x000fce00078e009c */
.L_x_29789:
[----:B------:R-:W-:Y:S05]  /*2d70*/  BSYNC B3 ;  /* 0x0000000000037941 */ /* 0x000fea0003800000 */
.L_x_29787:
        /* <DEDUP_REMOVED lines=16> */
.L_x_29793:
[----:B------:R-:W-:Y:S05]  /*2e80*/  BSYNC B4 ;  /* 0x0000000000047941 */ /* 0x000fea0003800000 */
.L_x_29792:
        /* <DEDUP_REMOVED lines=42> */
[----:B------:R-:W-:-:S07]  /*3130*/  IMAD.MOV.U32 R158, RZ, RZ, R112 ;  /* 0x000000ffff9e7224 */ /* 0x000fce00078e0070 */
.L_x_29791:
[----:B------:R-:W-:Y:S05]  /*3140*/  BSYNC B3 ;  /* 0x0000000000037941 */ /* 0x000fea0003800000 */
.L_x_29790:
        /* <DEDUP_REMOVED lines=10> */
.L_x_29786:
[----:B------:R-:W-:Y:S05]  /*31f0*/  BSYNC B2 ;  /* 0x0000000000027941 */ /* 0x000fea0003800000 */
.L_x_29785:
        /* <DEDUP_REMOVED lines=18> */
.L_x_29797:
[----:B------:R-:W-:-:S07]  /*3320*/  MOV R113, R156 ;  /* 0x0000009c00717202 */ /* 0x000fce0000000f00 */
.L_x_29798:
[----:B------:R-:W-:Y:S05]  /*3330*/  BSYNC B3 ;  /* 0x0000000000037941 */ /* 0x000fea0003800000 */
.L_x_29796:
        /* <DEDUP_REMOVED lines=16> */
.L_x_29802:
[----:B------:R-:W-:Y:S05]  /*3440*/  BSYNC B4 ;  /* 0x0000000000047941 */ /* 0x000fea0003800000 */
.L_x_29801:
        /* <DEDUP_REMOVED lines=37> */
[----:B------:R-:W-:-:S04]  /*36a0*/  IMAD.MOV.U32 R115, RZ, RZ, RZ ;  /* 0x000000ffff737224 */ /* 0x000fc800078e00ff */
[----:B------:R-:W-:-:S05]  /*36b0*/  IMAD.WIDE.U32 R160, R160, -0x2daee0ad, RZ ;  /* 0xd2511f53a0a07825 */ /* 0x000fca00078e00ff */
[----:B------:R-:W-:Y:S01]  /*36c0*/  LOP3.LUT R157, R161, UR29, R158, 0x96, !PT ;  /* 0x0000001da19d7c12 */ /* 0x000fe2000f8e969e */
[----:B------:R-:W-:-:S04]  /*36d0*/  IMAD.WIDE.U32 R158, R159, -0x326172a9, RZ ;  /* 0xcd9e8d579f9e7825 */ /* 0x000fc800078e00ff */
[----:B------:R-:W-:Y:S01]  /*36e0*/  IMAD.MOV.U32 R156, RZ, RZ, R158 ;  /* 0x000000ffff9c7224 */ /* 0x000fe200078e009e */
[----:B------:R-:W-:Y:S02]  /*36f0*/  LOP3.LUT R153, R159, UR24, R114, 0x96, !PT ;  /* 0x000000189f997c12 */ /* 0x000fe4000f8e9672 */
[----:B------:R-:W-:-:S07]  /*3700*/  MOV R158, R160 ;  /* 0x000000a0009e7202 */ /* 0x000fce0000000f00 */
.L_x_29800:
[----:B------:R-:W-:Y:S05]  /*3710*/  BSYNC B3 ;  /* 0x0000000000037941 */ /* 0x000fea0003800000 */
.L_x_29799:
        /* <DEDUP_REMOVED lines=10> */
.L_x_29795:
[----:B------:R-:W-:Y:S05]  /*37c0*/  BSYNC B2 ;  /* 0x0000000000027941 */ /* 0x000fea0003800000 */
.L_x_29794:
        /* <DEDUP_REMOVED lines=18> */
.L_x_29806:
[----:B------:R-:W-:-:S07]  /*38f0*/  IMAD.MOV.U32 R147, RZ, RZ, R156 ;  /* 0x000000ffff937224 */ /* 0x000fce00078e009c */
.L_x_29807:
[----:B------:R-:W-:Y:S05]  /*3900*/  BSYNC B3 ;  /* 0x0000000000037941 */ /* 0x000fea0003800000 */
.L_x_29805:
        /* <DEDUP_REMOVED lines=16> */
.L_x_29811:
[----:B------:R-:W-:Y:S05]  /*3a10*/  BSYNC B4 ;  /* 0x0000000000047941 */ /* 0x000fea0003800000 */
.L_x_29810:
        /* <DEDUP_REMOVED lines=42> */
[----:B------:R-:W-:Y:S01]  /*3cc0*/  IMAD.MOV.U32 R156, RZ, RZ, R160 ;  /* 0x000000ffff9c7224 */ /* 0x000fe200078e00a0 */
[----:B------:R-:W-:-:S11]  /*3cd0*/  HFMA2.MMA R160, -RZ, RZ, 0, 0 ;  /* 0x00000000ffa07435 */ /* 0x000fd600000001ff */
.L_x_29809:
[----:B------:R-:W-:Y:S05]  /*3ce0*/  BSYNC B3 ;  /* 0x0000000000037941 */ /* 0x000fea0003800000 */
.L_x_29808:
        /* <DEDUP_REMOVED lines=10> */
.L_x_29804:
[----:B------:R-:W-:Y:S05]  /*3d90*/  BSYNC B2 ;  /* 0x0000000000027941 */ /* 0x000fea0003800000 */
.L_x_29803:
        /* <DEDUP_REMOVED lines=18> */
.L_x_29815:
[----:B------:R-:W-:-:S07]  /*3ec0*/  IMAD.MOV.U32 R115, RZ, RZ, R156 ;  /* 0x000000ffff737224 */ /* 0x000fce00078e009c */
.L_x_29816:
[----:B------:R-:W-:Y:S05]  /*3ed0*/  BSYNC B3 ;  /* 0x0000000000037941 */ /* 0x000fea0003800000 */
.L_x_29814:
        /* <DEDUP_REMOVED lines=16> */
.L_x_29820:
[----:B------:R-:W-:Y:S05]  /*3fe0*/  BSYNC B4 ;  /* 0x0000000000047941 */ /* 0x000fea0003800000 */
.L_x_29819:
        /* <DEDUP_REMOVED lines=41> */
[----:B------:R-:W-:Y:S01]  /*4280*/  IMAD.MOV.U32 R159, RZ, RZ, RZ ;  /* 0x000000ffff9f7224 */ /* 0x000fe200078e00ff */
[----:B------:R-:W-:Y:S01]  /*4290*/  MOV R156, R158 ;  /* 0x0000009e009c7202 */ /* 0x000fe20000000f00 */
[----:B------:R-:W-:-:S07]  /*42a0*/  IMAD.MOV.U32 R158, RZ, RZ, R160 ;  /* 0x000000ffff9e7224 */ /* 0x000fce00078e00a0 */
.L_x_29818:
[----:B------:R-:W-:Y:S05]  /*42b0*/  BSYNC B3 ;  /* 0x0000000000037941 */ /* 0x000fea0003800000 */
.L_x_29817:
        /* <DEDUP_REMOVED lines=10> */
.L_x_29813:
[----:B------:R-:W-:Y:S05]  /*4360*/  BSYNC B2 ;  /* 0x0000000000027941 */ /* 0x000fea0003800000 */
.L_x_29812:
[----:B------:R-:W0:Y:S01]  /*4370*/  LDC.64 R160, c[0x0][0x238] ;  /* 0x00008e00ffa07b82 */ /* 0x000e220000000a00 */
[----:B------:R-:W-:Y:S01]  /*4380*/  BSSY B2, `(.L_x_29821) ;  /* 0x000000f000027945 */ /* 0x000fe20003800000 */
[----:B0-----:R-:W-:-:S05]  /*4390*/  IMAD.WIDE.U32 R160, R155, 0x10, R160 ;  /* 0x000000109ba07825 */ /* 0x001fca00078e00a0 */
[----:B------:R0:W-:Y:S01]  /*43a0*/  STG.E.128 desc[UR6][R160.64], R112 ;  /* 0x00000070a0007986 */ /* 0x0001e2000c101d06 */
[----:B------:R-:W-:Y:S05]  /*43b0*/  @!P1 BRA `(.L_x_29822) ;  /* 0x00000000002c9947 */ /* 0x000fea0003800000 */
[----:B0-----:R-:W-:-:S05]  /*43c0*/  IMAD.U32 R160, R147, 0x10000, RZ ;  /* 0x0001000093a07824 */ /* 0x001fca00078e00ff */
[----:B------:R-:W-:Y:S02]  /*43d0*/  LOP3.LUT R161, R160, 0xff0000, RZ, 0xc0, !PT ;  /* 0x00ff0000a0a17812 */ /* 0x000fe400078ec0ff */
[----:B------:R-:W-:-:S05]  /*43e0*/  LOP3.LUT R160, R152, 0xffff, RZ, 0xc0, !PT ;  /* 0x0000ffff98a07812 */ /* 0x000fca00078ec0ff */
[----:B------:R-:W-:Y:S01]  /*43f0*/  IMAD R160, R160, 0x1000000, R161 ;  /* 0x01000000a0a07824 */ /* 0x000fe200078e02a1 */
[----:B------:R-:W-:-:S04]  /*4400*/  LOP3.LUT R161, R146, 0xff, RZ, 0xc0, !PT ;  /* 0x000000ff92a17812 */ /* 0x000fc800078ec0ff */
[----:B------:R-:W-:Y:S02]  /*4410*/  LEA R160, R161, R160, 0x8 ;  /* 0x000000a0a1a07211 */ /* 0x000fe400078e40ff */
[----:B------:R-:W-:-:S05]  /*4420*/  LOP3.LUT R161, R154, 0xff, RZ, 0xc0, !PT ;  /* 0x000000ff9aa17812 */ /* 0x000fca00078ec0ff */
[----:B------:R-:W-:Y:S02]  /*4430*/  IMAD.IADD R163, R160, 0x1, R161 ;  /* 0x00000001a0a37824 */ /* 0x000fe400078e02a1 */
[----:B------:R-:W0:Y:S02]  /*4440*/  LDC.64 R160, c[0x0][0x240] ;  /* 0x00009000ffa07b82 */ /* 0x000e240000000a00 */
[----:B0-----:R-:W-:-:S05]  /*4450*/  IMAD.WIDE.U32 R160, R151, 0x4, R160 ;  /* 0x0000000497a07825 */ /* 0x001fca00078e00a0 */
[----:B------:R1:W-:Y:S02]  /*4460*/  STG.E desc[UR6][R160.64], R163 ;  /* 0x000000a3a0007986 */ /* 0x0003e4000c101906 */
.L_x_29822:
[----:B------:R-:W-:Y:S05]  /*4470*/  BSYNC B2 ;  /* 0x0000000000027941 */ /* 0x000fea0003800000 */
.L_x_29821:
[----:B------:R-:W-:Y:S01]  /*4480*/  VIADD R155, R155, 0x20 ;  /* 0x000000209b9b7836 */ /* 0x000fe20000000000 */
[----:B------:R-:W-:-:S07]  /*4490*/  IADD3 R151, R151, 0x20, RZ ;  /* 0x0000002097977810 */ /* 0x000fce0007ffe0ff */
.L_x_29784:
[----:B------:R-:W-:Y:S05]  /*44a0*/  BSYNC B1 ;  /* 0x0000000000017941 */ /* 0x000fea0003800000 */
.L_x_29783:
        /* <DEDUP_REMOVED lines=31> */
.L_x_29828:
[----:B------:R-:W-:-:S07]  /*46a0*/  MOV R154, R156 ;  /* 0x0000009c009a7202 */ /* 0x000fce0000000f00 */
.L_x_29829:
[----:B------:R-:W-:Y:S05]  /*46b0*/  BSYNC B3 ;  /* 0x0000000000037941 */ /* 0x000fea0003800000 */
.L_x_29827:
        /* <DEDUP_REMOVED lines=16> */
.L_x_29833:
[----:B------:R-:W-:Y:S05]  /*47c0*/  BSYNC B4 ;  /* 0x0000000000047941 */ /* 0x000fea0003800000 */
.L_x_29832:
        /* <DEDUP_REMOVED lines=43> */
.L_x_29831:
[----:B------:R-:W-:Y:S05]  /*4a80*/  BSYNC B3 ;  /* 0x0000000000037941 */ /* 0x000fea0003800000 */
.L_x_29830:
        /* <DEDUP_REMOVED lines=10> */
.L_x_29826:
[----:B------:R-:W-:Y:S05]  /*4b30*/  BSYNC B2 ;  /* 0x0000000000027941 */ /* 0x000fea0003800000 */
.L_x_29825:
        /* <DEDUP_REMOVED lines=18> */
.L_x_29837:
[----:B------:R-:W-:-:S07]  /*4c60*/  IMAD.MOV.U32 R117, RZ, RZ, R156 ;  /* 0x000000ffff757224 */ /* 0x000fce00078e009c */
.L_x_29838:
[----:B------:R-:W-:Y:S05]  /*4c70*/  BSYNC B3 ;  /* 0x0000000000037941 */ /* 0x000fea0003800000 */
.L_x_29836:
        /* <DEDUP_REMOVED lines=16> */
.L_x_29842:
[----:B------:R-:W-:Y:S05]  /*4d80*/  BSYNC B4 ;  /* 0x0000000000047941 */ /* 0x000fea0003800000 */
.L_x_29841:
        /* <DEDUP_REMOVED lines=40> */
[----:B------:R-:W-:-:S03]  /*5010*/  IMAD.WIDE.U32 R158, R159, -0x326172a9, RZ ;  /* 0xcd9e8d579f9e7825 */ /* 0x000fc600078e00ff */
[----:B------:R-:W-:Y:S01]  /*5020*/  MOV R156, R158 ;  /* 0x0000009e009c7202 */ /* 0x000fe20000000f00 */
[----:B------:R-:W-:Y:S01]  /*5030*/  IMAD.MOV.U32 R158, RZ, RZ, R160 ;  /* 0x000000ffff9e7224 */ /* 0x000fe200078e00a0 */
[----:B------:R-:W-:-:S07]  /*5040*/  LOP3.LUT R153, R159, UR24, R118, 0x96, !PT ;  /* 0x000000189f997c12 */ /* 0x000fce000f8e9676 */
.L_x_29840:
[----:B------:R-:W-:Y:S05]  /*5050*/  BSYNC B3 ;  /* 0x0000000000037941 */ /* 0x000fea0003800000 */
.L_x_29839:
        /* <DEDUP_REMOVED lines=10> */
.L_x_29835:
[----:B------:R-:W-:Y:S05]  /*5100*/  BSYNC B2 ;  /* 0x0000000000027941 */ /* 0x000fea0003800000 */
.L_x_29834:
        /* <DEDUP_REMOVED lines=18> */
.L_x_29846:
[----:B------:R-:W-:-:S07]  /*5230*/  MOV R147, R156 ;  /* 0x0000009c00937202 */ /* 0x000fce0000000f00 */
.L_x_29847:
[----:B------:R-:W-:Y:S05]  /*5240*/  BSYNC B3 ;  /* 0x0000000000037941 */ /* 0x000fea0003800000 */
.L_x_29845:
        /* <DEDUP_REMOVED lines=16> */
.L_x_29851:
[----:B------:R-:W-:Y:S05]  /*5350*/  BSYNC B4 ;  /* 0x0000000000047941 */ /* 0x000fea0003800000 */
.L_x_29850:
        /* <DEDUP_REMOVED lines=41> */
[----:B------:R-:W-:Y:S01]  /*55f0*/  IMAD.MOV.U32 R158, RZ, RZ, R156 ;  /* 0x000000ffff9e7224 */ /* 0x000fe200078e009c */
[----:B------:R-:W-:Y:S01]  /*5600*/  MOV R156, R160 ;  /* 0x000000a0009c7202 */ /* 0x000fe20000000f00 */
[----:B------:R-:W-:-:S07]  /*5610*/  IMAD.MOV.U32 R160, RZ, RZ, RZ ;  /* 0x000000ffffa07224 */ /* 0x000fce00078e00ff */
.L_x_29849:
[----:B------:R-:W-:Y:S05]  /*5620*/  BSYNC B3 ;  /* 0x0000000000037941 */ /* 0x000fea0003800000 */
.L_x_29848:
        /* <DEDUP_REMOVED lines=10> */
.L_x_29844:
[----:B------:R-:W-:Y:S05]  /*56d0*/  BSYNC B2 ;  /* 0x0000000000027941 */ /* 0x000fea0003800000 */
.L_x_29843:
        /* <DEDUP_REMOVED lines=18> */
.L_x_29855:
[----:B------:R-:W-:-:S07]  /*5800*/  IMAD.MOV.U32 R119, RZ, RZ, R156 ;  /* 0x000000ffff777224 */ /* 0x000fce00078e009c */
.L_x_29856:
[----:B------:R-:W-:Y:S05]  /*5810*/  BSYNC B3 ;  /* 0x0000000000037941 */ /* 0x000fea0003800000 */
.L_x_29854:
        /* <DEDUP_REMOVED lines=16> */
.L_x_29860:
[----:B------:R-:W-:Y:S05]  /*5920*/  BSYNC B4 ;  /* 0x0000000000047941 */ /* 0x000fea0003800000 */
.L_x_29859:
        /* <DEDUP_REMOVED lines=42> */
[----:B------:R-:W-:Y:S01]  /*5bd0*/  HFMA2.MMA R159, -RZ, RZ, 0, 0 ;  /* 0x00000000ff9f7435 */ /* 0x000fe200000001ff */
[----:B------:R-:W-:-:S10]  /*5be0*/  IMAD.MOV.U32 R158, RZ, RZ, R160 ;  /* 0x000000ffff9e7224 */ /* 0x000fd400078e00a0 */
.L_x_29858:
[----:B------:R-:W-:Y:S05]  /*5bf0*/  BSYNC B3 ;  /* 0x0000000000037941 */ /* 0x000fea0003800000 */
.L_x_29857:
        /* <DEDUP_REMOVED lines=10> */
.L_x_29853:
[----:B------:R-:W-:Y:S05]  /*5ca0*/  BSYNC B2 ;  /* 0x0000000000027941 */ /* 0x000fea0003800000 */
.L_x_29852:
[----:B------:R-:W0:Y:S01]  /*5cb0*/  LDC.64 R160, c[0x0][0x238] ;  /* 0x00008e00ffa07b82 */ /* 0x000e220000000a00 */
[----:B------:R-:W-:Y:S01]  /*5cc0*/  BSSY B2, `(.L_x_29861) ;  /* 0x000000f000027945 */ /* 0x000fe20003800000 */
[----:B0-----:R-:W-:-:S05]  /*5cd0*/  IMAD.WIDE.U32 R160, R155, 0x10, R160 ;  /* 0x000000109ba07825 */ /* 0x001fca00078e00a0 */
[----:B------:R0:W-:Y:S01]  /*5ce0*/  STG.E.128 desc[UR6][R160.64], R116 ;  /* 0x00000074a0007986 */ /* 0x0001e2000c101d06 */
[----:B------:R-:W-:Y:S05]  /*5cf0*/  @!P1 BRA `(.L_x_29862) ;  /* 0x00000000002c9947 */ /* 0x000fea0003800000 */
[----:B0-----:R-:W-:-:S05]  /*5d00*/  IMAD.U32 R160, R147, 0x10000, RZ ;  /* 0x0001000093a07824 */ /* 0x001fca00078e00ff */
[----:B------:R-:W-:Y:S02]  /*5d10*/  LOP3.LUT R161, R160, 0xff0000, RZ, 0xc0, !PT ;  /* 0x00ff0000a0a17812 */ /* 0x000fe400078ec0ff */
[----:B------:R-:W-:-:S04]  /*5d20*/  LOP3.LUT R160, R152, 0xffff, RZ, 0xc0, !PT ;  /* 0x0000ffff98a07812 */ /* 0x000fc800078ec0ff */
[----:B------:R-:W-:Y:S02]  /*5d30*/  LEA R160, R160, R161, 0x18 ;  /* 0x000000a1a0a07211 */ /* 0x000fe400078ec0ff */
[----:B------:R-:W-:-:S05]  /*5d40*/  LOP3.LUT R161, R146, 0xff, RZ, 0xc0, !PT ;  /* 0x000000ff92a17812 */ /* 0x000fca00078ec0ff */
[----:B------:R-:W-:Y:S01]  /*5d50*/  IMAD R160, R161, 0x100, R160 ;  /* 0x00000100a1a07824 */ /* 0x000fe200078e02a0 */
[----:B------:R-:W-:-:S05]  /*5d60*/  LOP3.LUT R161, R154, 0xff, RZ, 0xc0, !PT ;  /* 0x000000ff9aa17812 */ /* 0x000fca00078ec0ff */
[----:B------:R-:W-:Y:S02]  /*5d70*/  IMAD.IADD R163, R160, 0x1, R161 ;  /* 0x00000001a0a37824 */ /* 0x000fe400078e02a1 */
[----:B------:R-:W0:Y:S02]  /*5d80*/  LDC.64 R160, c[0x0][0x240] ;  /* 0x00009000ffa07b82 */ /* 0x000e240000000a00 */
[----:B0-----:R-:W-:-:S05]  /*5d90*/  IMAD.WIDE.U32 R160, R151, 0x4, R160 ;  /* 0x0000000497a07825 */ /* 0x001fca00078e00a0 */
[----:B------:R1:W-:Y:S02]  /*5da0*/  STG.E desc[UR6][R160.64], R163 ;  /* 0x000000a3a0007986 */ /* 0x0003e4000c101906 */
.L_x_29862:
[----:B------:R-:W-:Y:S05]  /*5db0*/  BSYNC B2 ;  /* 0x0000000000027941 */ /* 0x000fea0003800000 */
.L_x_29861:
[----:B------:R-:W-:Y:S01]  /*5dc0*/  IADD3 R155, R155, 0x20, RZ ;  /* 0x000000209b9b7810 */ /* 0x000fe20007ffe0ff */
[----:B------:R-:W-:-:S07]  /*5dd0*/  VIADD R151, R151, 0x20 ;  /* 0x0000002097977836 */ /* 0x000fce0000000000 */
.L_x_29824:
[----:B------:R-:W-:Y:S05]  /*5de0*/  BSYNC B1 ;  /* 0x0000000000017941 */ /* 0x000fea0003800000 */
.L_x_29823:
        /* <DEDUP_REMOVED lines=31> */
.L_x_29868:
[----:B------:R-:W-:-:S07]  /*5fe0*/  IMAD.MOV.U32 R154, RZ, RZ, R156 ;  /* 0x000000ffff9a7224 */ /* 0x000fce00078e009c */
.L_x_29869:
[----:B------:R-:W-:Y:S05]  /*5ff0*/  BSYNC B3 ;  /* 0x0000000000037941 */ /* 0x000fea0003800000 */
.L_x_29867:
        /* <DEDUP_REMOVED lines=16> */
.L_x_29873:
[----:B------:R-:W-:Y:S05]  /*6100*/  BSYNC B4 ;  /* 0x0000000000047941 */ /* 0x000fea0003800000 */
.L_x_29872:
        /* <DEDUP_REMOVED lines=43> */
.L_x_29871:
[----:B------:R-:W-:Y:S05]  /*63c0*/  BSYNC B3 ;  /* 0x0000000000037941 */ /* 0x000fea0003800000 */
.L_x_29870:
        /* <DEDUP_REMOVED lines=10> */
.L_x_29866:
[----:B------:R-:W-:Y:S05]  /*6470*/  BSYNC B2 ;  /* 0x0000000000027941 */ /* 0x000fea0003800000 */
.L_x_29865:
        /* <DEDUP_REMOVED lines=18> */
.L_x_29877:
[----:B------:R-:W-:-:S07]  /*65a0*/  IMAD.MOV.U32 R121, RZ, RZ, R156 ;  /* 0x000000ffff797224 */ /* 0x000fce00078e009c */
.L_x_29878:
[----:B------:R-:W-:Y:S05]  /*65b0*/  BSYNC B3 ;  /* 0x0000000000037941 */ /* 0x000fea0003800000 */
.L_x_29876:
        /* <DEDUP_REMOVED lines=16> */
.L_x_29882:
[----:B------:R-:W-:Y:S05]  /*66c0*/  BSYNC B4 ;  /* 0x0000000000047941 */ /* 0x000fea0003800000 */
.L_x_29881:
        /* <DEDUP_REMOVED lines=44> */
.L_x_29880:
[----:B------:R-:W-:Y:S05]  /*6990*/  BSYNC B3 ;  /* 0x0000000000037941 */ /* 0x000fea0003800000 */
.L_x_29879:
        /* <DEDUP_REMOVED lines=10> */
.L_x_29875:
[----:B------:R-:W-:Y:S05]  /*6a40*/  BSYNC B2 ;  /* 0x0000000000027941 */ /* 0x000fea0003800000 */
.L_x_29874:
        /* <DEDUP_REMOVED lines=18> */
.L_x_29886:
[----:B------:R-:W-:-:S07]  /*6b70*/  IMAD.MOV.U32 R147, RZ, RZ, R156 ;  /* 0x000000ffff937224 */ /* 0x000fce00078e009c */
.L_x_29887:
[----:B------:R-:W-:Y:S05]  /*6b80*/  BSYNC B3 ;  /* 0x0000000000037941 */ /* 0x000fea0003800000 */
.L_x_29885:
        /* <DEDUP_REMOVED lines=16> */
.L_x_29891:
[----:B------:R-:W-:Y:S05]  /*6c90*/  BSYNC B4 ;  /* 0x0000000000047941 */ /* 0x000fea0003800000 */
.L_x_29890:
        /* <DEDUP_REMOVED lines=42> */
[----:B------:R-:W-:Y:S01]  /*6f40*/  IMAD.MOV.U32 R156, RZ, RZ, R160 ;  /* 0x000000ffff9c7224 */ /* 0x000fe200078e00a0 */
[----:B------:R-:W-:-:S11]  /*6f50*/  HFMA2.MMA R160, -RZ, RZ, 0, 0 ;  /* 0x00000000ffa07435 */ /* 0x000fd600000001ff */
.L_x_29889:
[----:B------:R-:W-:Y:S05]  /*6f60*/  BSYNC B3 ;  /* 0x0000000000037941 */ /* 0x000fea0003800000 */
.L_x_29888:
        /* <DEDUP_REMOVED lines=10> */
.L_x_29884:
[----:B------:R-:W-:Y:S05]  /*7010*/  BSYNC B2 ;  /* 0x0000000000027941 */ /* 0x000fea0003800000 */
.L_x_29883:
        /* <DEDUP_REMOVED lines=18> */
.L_x_29895:
[----:B------:R-:W-:-:S07]  /*7140*/  IMAD.MOV.U32 R123, RZ, RZ, R156 ;  /* 0x000000ffff7b7224 */ /* 0x000fce00078e009c */
.L_x_29896:
[----:B------:R-:W-:Y:S05]  /*7150*/  BSYNC B3 ;  /* 0x0000000000037941 */ /* 0x000fea0003800000 */
.L_x_29894:
        /* <DEDUP_REMOVED lines=16> */
.L_x_29900:
[----:B------:R-:W-:Y:S05]  /*7260*/  BSYNC B4 ;  /* 0x0000000000047941 */ /* 0x000fea0003800000 */
.L_x_29899:
        /* <DEDUP_REMOVED lines=44> */
.L_x_29898:
[----:B------:R-:W-:Y:S05]  /*7530*/  BSYNC B3 ;  /* 0x0000000000037941 */ /* 0x000fea0003800000 */
.L_x_29897:
        /* <DEDUP_REMOVED lines=10> */
.L_x_29893:
[----:B------:R-:W-:Y:S05]  /*75e0*/  BSYNC B2 ;  /* 0x0000000000027941 */ /* 0x000fea0003800000 */
.L_x_29892:
        /* <DEDUP_REMOVED lines=16> */
.L_x_29902:
[----:B------:R-:W-:Y:S05]  /*76f0*/  BSYNC B2 ;  /* 0x0000000000027941 */ /* 0x000fea0003800000 */
.L_x_29901:
[----:B------:R-:W-:Y:S01]  /*7700*/  VIADD R155, R155, 0x20 ;  /* 0x000000209b9b7836 */ /* 0x000fe20000000000 */
[----:B------:R-:W-:-:S07]  /*7710*/  IADD3 R151, R151, 0x20, RZ ;  /* 0x0000002097977810 */ /* 0x000fce0007ffe0ff */
.L_x_29864:
[----:B------:R-:W-:Y:S05]  /*7720*/  BSYNC B1 ;  /* 0x0000000000017941 */ /* 0x000fea0003800000 */
.L_x_29863:
        /* <DEDUP_REMOVED lines=31> */
.L_x_29908:
[----:B------:R-:W-:-:S07]  /*7920*/  MOV R154, R156 ;  /* 0x0000009c009a7202 */ /* 0x000fce0000000f00 */
.L_x_29909:
[----:B------:R-:W-:Y:S05]  /*7930*/  BSYNC B3 ;  /* 0x0000000000037941 */ /* 0x000fea0003800000 */
.L_x_29907:
        /* <DEDUP_REMOVED lines=16> */
.L_x_29913:
[----:B------:R-:W-:Y:S05]  /*7a40*/  BSYNC B4 ;  /* 0x0000000000047941 */ /* 0x000fea0003800000 */
.L_x_29912:
        /* <DEDUP_REMOVED lines=43> */
.L_x_29911:
[----:B------:R-:W-:Y:S05]  /*7d00*/  BSYNC B3 ;  /* 0x0000000000037941 */ /* 0x000fea0003800000 */
.L_x_29910:
        /* <DEDUP_REMOVED lines=10> */
.L_x_29906:
[----:B------:R-:W-:Y:S05]  /*7db0*/  BSYNC B2 ;  /* 0x0000000000027941 */ /* 0x000fea0003800000 */
.L_x_29905:
        /* <DEDUP_REMOVED lines=18> */
.L_x_29917:
[----:B------:R-:W-:-:S07]  /*7ee0*/  MOV R125, R156 ;  /* 0x0000009c007d7202 */ /* 0x000fce0000000f00 */
.L_x_29918:
[----:B------:R-:W-:Y:S05]  /*7ef0*/  BSYNC B3 ;  /* 0x0000000000037941 */ /* 0x000fea0003800000 */
.L_x_29916:
        /* <DEDUP_REMOVED lines=16> */
.L_x_29922:
[----:B------:R-:W-:Y:S05]  /*8000*/  BSYNC B4 ;  /* 0x0000000000047941 */ /* 0x000fea0003800000 */
.L_x_29921:
        /* <DEDUP_REMOVED lines=40> */
[----:B------:R-:W-:-:S03]  /*8290*/  IMAD.WIDE.U32 R158, R159, -0x326172a9, RZ ;  /* 0xcd9e8d579f9e7825 */ /* 0x000fc600078e00ff */
[----:B------:R-:W-:Y:S01]  /*82a0*/  MOV R156, R158 ;  /* 0x0000009e009c7202 */ /* 0x000fe20000000f00 */
[----:B------:R-:W-:Y:S01]  /*82b0*/  IMAD.MOV.U32 R158, RZ, RZ, R160 ;  /* 0x000000ffff9e7224 */ /* 0x000fe200078e00a0 */
[----:B------:R-:W-:-:S07]  /*82c0*/  LOP3.LUT R153, R159, UR24, R126, 0x96, !PT ;  /* 0x000000189f997c12 */ /* 0x000fce000f8e967e */
.L_x_29920:
[----:B------:R-:W-:Y:S05]  /*82d0*/  BSYNC B3 ;  /* 0x0000000000037941 */ /* 0x000fea0003800000 */
.L_x_29919:
        /* <DEDUP_REMOVED lines=10> */
.L_x_29915:
[----:B------:R-:W-:Y:S05]  /*8380*/  BSYNC B2 ;  /* 0x0000000000027941 */ /* 0x000fea0003800000 */
.L_x_29914:
        /* <DEDUP_REMOVED lines=18> */
.L_x_29926:
[----:B------:R-:W-:-:S07]  /*84b0*/  IMAD.MOV.U32 R147, RZ, RZ, R156 ;  /* 0x000000ffff937224 */ /* 0x000fce00078e009c */
.L_x_29927:
[----:B------:R-:W-:Y:S05]  /*84c0*/  BSYNC B3 ;  /* 0x0000000000037941 */ /* 0x000fea0003800000 */
.L_x_29925:
        /* <DEDUP_REMOVED lines=16> */
.L_x_29931:
[----:B------:R-:W-:Y:S05]  /*85d0*/  BSYNC B4 ;  /* 0x0000000000047941 */ /* 0x000fea0003800000 */
.L_x_29930:
        /* <DEDUP_REMOVED lines=44> */
.L_x_29929:
[----:B------:R-:W-:Y:S05]  /*88a0*/  BSYNC B3 ;  /* 0x0000000000037941 */ /* 0x000fea0003800000 */
.L_x_29928:
        /* <DEDUP_REMOVED lines=10> */
.L_x_29924:
[----:B------:R-:W-:Y:S05]  /*8950*/  BSYNC B2 ;  /* 0x0000000000027941 */ /* 0x000fea0003800000 */
.L_x_29923:
        /* <DEDUP_REMOVED lines=18> */
.L_x_29935:
[----:B------:R-:W-:-:S07]  /*8a80*/  MOV R127, R156 ;  /* 0x0000009c007f7202 */ /* 0x000fce0000000f00 */
.L_x_29936:
[----:B------:R-:W-:Y:S05]  /*8a90*/  BSYNC B3 ;  /* 0x0000000000037941 */ /* 0x000fea0003800000 */
.L_x_29934:
        /* <DEDUP_REMOVED lines=16> */
.L_x_29940:
[----:B------:R-:W-:Y:S05]  /*8ba0*/  BSYNC B4 ;  /* 0x0000000000047941 */ /* 0x000fea0003800000 */
.L_x_29939:
        /* <DEDUP_REMOVED lines=41> */
[----:B------:R-:W-:Y:S01]  /*8e40*/  HFMA2.MMA R159, -RZ, RZ, 0, 0 ;  /* 0x00000000ff9f7435 */ /* 0x000fe200000001ff */
[----:B------:R-:W-:Y:S01]  /*8e50*/  MOV R156, R158 ;  /* 0x0000009e009c7202 */ /* 0x000fe20000000f00 */
[----:B------:R-:W-:-:S09]  /*8e60*/  IMAD.MOV.U32 R158, RZ, RZ, R160 ;  /* 0x000000ffff9e7224 */ /* 0x000fd200078e00a0 */
.L_x_29938:
[----:B------:R-:W-:Y:S05]  /*8e70*/  BSYNC B3 ;  /* 0x0000000000037941 */ /* 0x000fea0003800000 */
.L_x_29937:
        /* <DEDUP_REMOVED lines=10> */
.L_x_29933:
[----:B------:R-:W-:Y:S05]  /*8f20*/  BSYNC B2 ;  /* 0x0000000000027941 */ /* 0x000fea0003800000 */
.L_x_29932:
        /* <DEDUP_REMOVED lines=16> */
.L_x_29942:
[----:B------:R-:W-:Y:S05]  /*9030*/  BSYNC B2 ;  /* 0x0000000000027941 */ /* 0x000fea0003800000 */
.L_x_29941:
[----:B------:R-:W-:Y:S01]  /*9040*/  IADD3 R155, R155, 0x20, RZ ;  /* 0x000000209b9b7810 */ /* 0x000fe20007ffe0ff */
[----:B------:R-:W-:-:S07]  /*9050*/  VIADD R151, R151, 0x20 ;  /* 0x0000002097977836 */ /* 0x000fce0000000000 */
.L_x_29904:
[----:B------:R-:W-:Y:S05]  /*9060*/  BSYNC B1 ;  /* 0x0000000000017941 */ /* 0x000fea0003800000 */
.L_x_29903:
        /* <DEDUP_REMOVED lines=31> */
.L_x_29948:
[----:B------:R-:W-:-:S07]  /*9260*/  IMAD.MOV.U32 R154, RZ, RZ, R156 ;  /* 0x000000ffff9a7224 */ /* 0x000fce00078e009c */
.L_x_29949:
[----:B------:R-:W-:Y:S05]  /*9270*/  BSYNC B3 ;  /* 0x0000000000037941 */ /* 0x000fea0003800000 */
.L_x_29947:
        /* <DEDUP_REMOVED lines=16> */
.L_x_29953:
[----:B------:R-:W-:Y:S05]  /*9380*/  BSYNC B4 ;  /* 0x0000000000047941 */ /* 0x000fea0003800000 */
.L_x_29952:
        /* <DEDUP_REMOVED lines=43> */
.L_x_29951:
[----:B------:R-:W-:Y:S05]  /*9640*/  BSYNC B3 ;  /* 0x0000000000037941 */ /* 0x000fea0003800000 */
.L_x_29950:
        /* <DEDUP_REMOVED lines=10> */
.L_x_29946:
[----:B------:R-:W-:Y:S05]  /*96f0*/  BSYNC B2 ;  /* 0x0000000000027941 */ /* 0x000fea0003800000 */
.L_x_29945:
        /* <DEDUP_REMOVED lines=18> */
.L_x_29957:
[----:B------:R-:W-:-:S07]  /*9820*/  IMAD.MOV.U32 R129, RZ, RZ, R156 ;  /* 0x000000ffff817224 */ /* 0x000fce00078e009c */
.L_x_29958:
[----:B------:R-:W-:Y:S05]  /*9830*/  BSYNC B3 ;  /* 0x0000000000037941 */ /* 0x000fea0003800000 */
.L_x_29956:
        /* <DEDUP_REMOVED lines=16> */
.L_x_29962:
[----:B------:R-:W-:Y:S05]  /*9940*/  BSYNC B4 ;  /* 0x0000000000047941 */ /* 0x000fea0003800000 */
.L_x_29961:
        /* <DEDUP_REMOVED lines=44> */
.L_x_29960:
[----:B------:R-:W-:Y:S05]  /*9c10*/  BSYNC B3 ;  /* 0x0000000000037941 */ /* 0x000fea0003800000 */
.L_x_29959:
        /* <DEDUP_REMOVED lines=10> */
.L_x_29955:
[----:B------:R-:W-:Y:S05]  /*9cc0*/  BSYNC B2 ;  /* 0x0000000000027941 */ /* 0x000fea0003800000 */
.L_x_29954:
        /* <DEDUP_REMOVED lines=18> */
.L_x_29966:
[----:B------:R-:W-:-:S07]  /*9df0*/  MOV R147, R156 ;  /* 0x0000009c00937202 */ /* 0x000fce0000000f00 */
.L_x_29967:
[----:B------:R-:W-:Y:S05]  /*9e00*/  BSYNC B3 ;  /* 0x0000000000037941 */ /* 0x000fea0003800000 */
.L_x_29965:
        /* <DEDUP_REMOVED lines=16> */
.L_x_29971:
[----:B------:R-:W-:Y:S05]  /*9f10*/  BSYNC B4 ;  /* 0x0000000000047941 */ /* 0x000fea0003800000 */
.L_x_29970:
        /* <DEDUP_REMOVED lines=44> */
.L_x_29969:
[----:B------:R-:W-:Y:S05]  /*a1e0*/  BSYNC B3 ;  /* 0x0000000000037941 */ /* 0x000fea0003800000 */
.L_x_29968:
        /* <DEDUP_REMOVED lines=10> */
.L_x_29964:
[----:B------:R-:W-:Y:S05]  /*a290*/  BSYNC B2 ;  /* 0x0000000000027941 */ /* 0x000fea0003800000 */
.L_x_29963:
        /* <DEDUP_REMOVED lines=18> */
.L_x_29975:
[----:B------:R-:W-:-:S07]  /*a3c0*/  IMAD.MOV.U32 R131, RZ, RZ, R156 ;  /* 0x000000ffff837224 */ /* 0x000fce00078e009c */
.L_x_29976:
[----:B------:R-:W-:Y:S05]  /*a3d0*/  BSYNC B3 ;  /* 0x0000000000037941 */ /* 0x000fea0003800000 */
.L_x_29974:
        /* <DEDUP_REMOVED lines=16> */
.L_x_29980:
[----:B------:R-:W-:Y:S05]  /*a4e0*/  BSYNC B4 ;  /* 0x0000000000047941 */ /* 0x000fea0003800000 */
.L_x_29979:
        /* <DEDUP_REMOVED lines=44> */
.L_x_29978:
[----:B------:R-:W-:Y:S05]  /*a7b0*/  BSYNC B3 ;  /* 0x0000000000037941 */ /* 0x000fea0003800000 */
.L_x_29977:
        /* <DEDUP_REMOVED lines=10> */
.L_x_29973:
[----:B------:R-:W-:Y:S05]  /*a860*/  BSYNC B2 ;  /* 0x0000000000027941 */ /* 0x000fea0003800000 */
.L_x_29972:
        /* <DEDUP_REMOVED lines=16> */
.L_x_29982:
[----:B------:R-:W-:Y:S05]  /*a970*/  BSYNC B2 ;  /* 0x0000000000027941 */ /* 0x000fea0003800000 */
.L_x_29981:
[----:B------:R-:W-:Y:S01]  /*a980*/  VIADD R155, R155, 0x20 ;  /* 0x000000209b9b7836 */ /* 0x000fe20000000000 */
[----:B------:R-:W-:-:S07]  /*a990*/  IADD3 R151, R151, 0x20, RZ ;  /* 0x0000002097977810 */ /* 0x000fce0007ffe0ff */
.L_x_29944:
[----:B------:R-:W-:Y:S05]  /*a9a0*/  BSYNC B1 ;  /* 0x0000000000017941 */ /* 0x000fea0003800000 */
.L_x_29943:
        /* <DEDUP_REMOVED lines=31> */
.L_x_29988:
[----:B------:R-:W-:-:S07]  /*aba0*/  MOV R154, R156 ;  /* 0x0000009c009a7202 */ /* 0x000fce0000000f00 */
.L_x_29989:
[----:B------:R-:W-:Y:S05]  /*abb0*/  BSYNC B3 ;  /* 0x0000000000037941 */ /* 0x000fea0003800000 */
.L_x_29987:
        /* <DEDUP_REMOVED lines=16> */
.L_x_29993:
[----:B------:R-:W-:Y:S05]  /*acc0*/  BSYNC B4 ;  /* 0x0000000000047941 */ /* 0x000fea0003800000 */
.L_x_29992:
        /* <DEDUP_REMOVED lines=43> */
.L_x_29991:
[----:B------:R-:W-:Y:S05]  /*af80*/  BSYNC B3 ;  /* 0x0000000000037941 */ /* 0x000fea0003800000 */
.L_x_29990:
        /* <DEDUP_REMOVED lines=10> */
.L_x_29986:
[----:B------:R-:W-:Y:S05]  /*b030*/  BSYNC B2 ;  /* 0x0000000000027941 */ /* 0x000fea0003800000 */
.L_x_29985:
        /* <DEDUP_REMOVED lines=18> */
.L_x_29997:
[----:B------:R-:W-:-:S07]  /*b160*/  MOV R133, R156 ;  /* 0x0000009c00857202 */ /* 0x000fce0000000f00 */
.L_x_29998:
[----:B------:R-:W-:Y:S05]  /*b170*/  BSYNC B3 ;  /* 0x0000000000037941 */ /* 0x000fea0003800000 */
.L_x_29996:
        /* <DEDUP_REMOVED lines=16> */
.L_x_30002:
[----:B------:R-:W-:Y:S05]  /*b280*/  BSYNC B4 ;  /* 0x0000000000047941 */ /* 0x000fea0003800000 */
.L_x_30001:
        /* <DEDUP_REMOVED lines=44> */
.L_x_30000:
[----:B------:R-:W-:Y:S05]  /*b550*/  BSYNC B3 ;  /* 0x0000000000037941 */ /* 0x000fea0003800000 */
.L_x_29999:
        /* <DEDUP_REMOVED lines=10> */
.L_x_29995:
[----:B------:R-:W-:Y:S05]  /*b600*/  BSYNC B2 ;  /* 0x0000000000027941 */ /* 0x000fea0003800000 */
.L_x_29994:
        /* <DEDUP_REMOVED lines=18> */
.L_x_30006:
[----:B------:R-:W-:-:S07]  /*b730*/  IMAD.MOV.U32 R147, RZ, RZ, R156 ;  /* 0x000000ffff937224 */ /* 0x000fce00078e009c */
.L_x_30007:
[----:B------:R-:W-:Y:S05]  /*b740*/  BSYNC B3 ;  /* 0x0000000000037941 */ /* 0x000fea0003800000 */
.L_x_30005:
        /* <DEDUP_REMOVED lines=16> */
.L_x_30011:
[----:B------:R-:W-:Y:S05]  /*b850*/  BSYNC B4 ;  /* 0x0000000000047941 */ /* 0x000fea0003800000 */
.L_x_30010:
        /* <DEDUP_REMOVED lines=44> */
.L_x_30009:
[----:B------:R-:W-:Y:S05]  /*bb20*/  BSYNC B3 ;  /* 0x0000000000037941 */ /* 0x000fea0003800000 */
.L_x_30008:
        /* <DEDUP_REMOVED lines=10> */
.L_x_30004:
[----:B------:R-:W-:Y:S05]  /*bbd0*/  BSYNC B2 ;  /* 0x0000000000027941 */ /* 0x000fea0003800000 */
.L_x_30003:
        /* <DEDUP_REMOVED lines=18> */
.L_x_30015:
[----:B------:R-:W-:-:S07]  /*bd00*/  MOV R135, R156 ;  /* 0x0000009c00877202 */ /* 0x000fce0000000f00 */
.L_x_30016:
[----:B------:R-:W-:Y:S05]  /*bd10*/  BSYNC B3 ;  /* 0x0000000000037941 */ /* 0x000fea0003800000 */
.L_x_30014:
        /* <DEDUP_REMOVED lines=16> */
.L_x_30020:
[----:B------:R-:W-:Y:S05]  /*be20*/  BSYNC B4 ;  /* 0x0000000000047941 */ /* 0x000fea0003800000 */
.L_x_30019:
        /* <DEDUP_REMOVED lines=44> */
.L_x_30018:
[----:B------:R-:W-:Y:S05]  /*c0f0*/  BSYNC B3 ;  /* 0x0000000000037941 */ /* 0x000fea0003800000 */
.L_x_30017:
        /* <DEDUP_REMOVED lines=10> */
.L_x_30013:
[----:B------:R-:W-:Y:S05]  /*c1a0*/  BSYNC B2 ;  /* 0x0000000000027941 */ /* 0x000fea0003800000 */
.L_x_30012:
        /* <DEDUP_REMOVED lines=16> */
.L_x_30022:
[----:B------:R-:W-:Y:S05]  /*c2b0*/  BSYNC B2 ;  /* 0x0000000000027941 */ /* 0x000fea0003800000 */
.L_x_30021:
[----:B------:R-:W-:Y:S01]  /*c2c0*/  IADD3 R155, R155, 0x20, RZ ;  /* 0x000000209b9b7810 */ /* 0x000fe20007ffe0ff */
[----:B------:R-:W-:-:S07]  /*c2d0*/  VIADD R151, R151, 0x20 ;  /* 0x0000002097977836 */ /* 0x000fce0000000000 */
.L_x_29984:
[----:B------:R-:W-:Y:S05]  /*c2e0*/  BSYNC B1 ;  /* 0x0000000000017941 */ /* 0x000fea0003800000 */
.L_x_29983:
[----:B------:R-:W-:Y:S01]  /*c2f0*/  ISETP.NE.AND P2, PT, R170, RZ, PT ;  /* 0x000000ffaa00720c */ /* 0x000fe20003f45270 */
[----:B------:R-:W-:-:S12]  /*c300*/  BSSY B1, `(.L_x_30023) ;  /* 0x000018c000017945 */ /* 0x000fd80003800000 */
[----:B------:R-:W-:Y:S05]  /*c310*/  @!P2 BRA `(.L_x_30024) ;  /* 0x000000180028a947 */ /* 0x000fea0003800000 */
[----:B-1----:R-:W1:Y:S08]  /*c320*/  LDC.64 R162, c[0x0][0x230] ;  /* 0x00008c00ffa27b82 */ /* 0x002e700000000a00 */
[----:B------:R-:W2:Y:S01]  /*c330*/  @P1 LDC.64 R138, c[0x0][0x220] ;  /* 0x00008800ff8a1b82 */ /* 0x000ea20000000a00 */
[----:B-1----:R-:W-:-:S04]  /*c340*/  ISETP.NE.U32.AND P2, PT, R162, RZ, PT ;  /* 0x000000ffa200720c */ /* 0x002fc80003f45070 */
[----:B------:R-:W-:-:S13]  /*c350*/  ISETP.NE.AND.EX P2, PT, R163, RZ, PT, P2 ;  /* 0x000000ffa300720c */ /* 0x000fda0003f45320 */
[----:B0-----:R-:W0:Y:S01]  /*c360*/  @P2 LDC.64 R160, c[0x0][0x230] ;  /* 0x00008c00ffa02b82 */ /* 0x001e220000000a00 */
        /* <DEDUP_REMOVED lines=23> */
.L_x_30028:
[----:B------:R-:W-:-:S07]  /*c4e0*/  IMAD.MOV.U32 R154, RZ, RZ, R156 ;  /* 0x000000ffff9a7224 */ /* 0x000fce00078e009c */
.L_x_30029:
[----:B------:R-:W-:Y:S05]  /*c4f0*/  BSYNC B3 ;  /* 0x0000000000037941 */ /* 0x000fea0003800000 */
.L_x_30027:
        /* <DEDUP_REMOVED lines=16> */
.L_x_30033:
[----:B------:R-:W-:Y:S05]  /*c600*/  BSYNC B4 ;  /* 0x0000000000047941 */ /* 0x000fea0003800000 */
.L_x_30032:
        /* <DEDUP_REMOVED lines=43> */
.L_x_30031:
[----:B------:R-:W-:Y:S05]  /*c8c0*/  BSYNC B3 ;  /* 0x0000000000037941 */ /* 0x000fea0003800000 */
.L_x_30030:
        /* <DEDUP_REMOVED lines=10> */
.L_x_30026:
[----:B------:R-:W-:Y:S05]  /*c970*/  BSYNC B2 ;  /* 0x0000000000027941 */ /* 0x000fea0003800000 */
.L_x_30025:
        /* <DEDUP_REMOVED lines=18> */
.L_x_30037:
[----:B------:R-:W-:-:S07]  /*caa0*/  IMAD.MOV.U32 R137, RZ, RZ, R156 ;  /* 0x000000ffff897224 */ /* 0x000fce00078e009c */
.L_x_30038:
[----:B------:R-:W-:Y:S05]  /*cab0*/  BSYNC B3 ;  /* 0x0000000000037941 */ /* 0x000fea0003800000 */
.L_x_30036:
        /* <DEDUP_REMOVED lines=16> */
.L_x_30042:
[----:B------:R-:W-:Y:S05]  /*cbc0*/  BSYNC B4 ;  /* 0x0000000000047941 */ /* 0x000fea0003800000 */
.L_x_30041:
        /* <DEDUP_REMOVED lines=43> */
.L_x_30040:
[----:B------:R-:W-:Y:S05]  /*ce80*/  BSYNC B3 ;  /* 0x0000000000037941 */ /* 0x000fea0003800000 */
.L_x_30039:
        /* <DEDUP_REMOVED lines=10> */
.L_x_30035:
[----:B------:R-:W-:Y:S05]  /*cf30*/  BSYNC B2 ;  /* 0x0000000000027941 */ /* 0x000fea0003800000 */
.L_x_30034:
        /* <DEDUP_REMOVED lines=18> */
.L_x_30046:
[----:B------:R-:W-:-:S07]  /*d060*/  IMAD.MOV.U32 R147, RZ, RZ, R156 ;  /* 0x000000ffff937224 */ /* 0x000fce00078e009c */
.L_x_30047:
[----:B------:R-:W-:Y:S05]  /*d070*/  BSYNC B3 ;  /* 0x0000000000037941 */ /* 0x000fea0003800000 */
.L_x_30045:
        /* <DEDUP_REMOVED lines=16> */
.L_x_30051:
[----:B------:R-:W-:Y:S05]  /*d180*/  BSYNC B4 ;  /* 0x0000000000047941 */ /* 0x000fea0003800000 */
.L_x_30050:
        /* <DEDUP_REMOVED lines=44> */
.L_x_30049:
[----:B------:R-:W-:Y:S05]  /*d450*/  BSYNC B3 ;  /* 0x0000000000037941 */ /* 0x000fea0003800000 */
.L_x_30048:
        /* <DEDUP_REMOVED lines=10> */
.L_x_30044:
[----:B------:R-:W-:Y:S05]  /*d500*/  BSYNC B2 ;  /* 0x0000000000027941 */ /* 0x000fea0003800000 */
.L_x_30043:
        /* <DEDUP_REMOVED lines=18> */
.L_x_30055:
[----:B------:R-:W-:-:S07]  /*d630*/  MOV R139, R156 ;  /* 0x0000009c008b7202 */ /* 0x000fce0000000f00 */
.L_x_30056:
[----:B------:R-:W-:Y:S05]  /*d640*/  BSYNC B3 ;  /* 0x0000000000037941 */ /* 0x000fea0003800000 */
.L_x_30054:
        /* <DEDUP_REMOVED lines=16> */
.L_x_30060:
[----:B------:R-:W-:Y:S05]  /*d750*/  BSYNC B4 ;  /* 0x0000000000047941 */ /* 0x000fea0003800000 */
.L_x_30059:
        /* <DEDUP_REMOVED lines=39> */
[----:B------:R-:W-:Y:S01]  /*d9d0*/  IMAD.WIDE.U32 R160, R160, -0x2daee0ad, RZ ;  /* 0xd2511f53a0a07825 */ /* 0x000fe200078e00ff */
[----:B------:R-:W-:-:S04]  /*d9e0*/  LOP3.LUT R153, R157, UR24, R152, 0x96, !PT ;  /* 0x000000189d997c12 */ /* 0x000fc8000f8e9698 */
[----:B------:R-:W-:Y:S02]  /*d9f0*/  LOP3.LUT R157, R161, UR29, R158, 0x96, !PT ;  /* 0x0000001da19d7c12 */ /* 0x000fe4000f8e969e */
[----:B------:R-:W-:-:S07]  /*da00*/  MOV R158, R160 ;  /* 0x000000a0009e7202 */ /* 0x000fce0000000f00 */
.L_x_30058:
[----:B------:R-:W-:Y:S05]  /*da10*/  BSYNC B3 ;  /* 0x0000000000037941 */ /* 0x000fea0003800000 */
.L_x_30057:
[----:B------:R-:W-:Y:S01]  /*da20*/  I2FP.F32.U32 R0, R139 ;  /* 0x0000008b00007245 */ /* 0x000fe20000201000 */
[----:B------:R-:W-:-:S10]  /*da30*/  HFMA2.MMA R139, -RZ, RZ, 0.1171875, 0 ;  /* 0x2f800000ff8b7435 */ /* 0x000fd400000001ff */
        /* <DEDUP_REMOVED lines=8> */
.L_x_30053:
[----:B------:R-:W-:Y:S05]  /*dac0*/  BSYNC B2 ;  /* 0x0000000000027941 */ /* 0x000fea0003800000 */
.L_x_30052:
[----:B------:R-:W0:Y:S02]  /*dad0*/  LDC.64 R160, c[0x0][0x238] ;  /* 0x00008e00ffa07b82 */ /* 0x000e240000000a00 */
[----:B0-----:R-:W-:-:S05]  /*dae0*/  IMAD.WIDE.U32 R160, R155, 0x10, R160 ;  /* 0x000000109ba07825 */ /* 0x001fca00078e00a0 */
[----:B------:R2:W-:Y:S01]  /*daf0*/  STG.E.128 desc[UR6][R160.64], R136 ;  /* 0x00000088a0007986 */ /* 0x0005e2000c101d06 */
[----:B------:R-:W-:Y:S05]  /*db00*/  @!P1 BRA `(.L_x_30024) ;  /* 0x00000000002c9947 */ /* 0x000fea0003800000 */
[----:B--2---:R-:W0:Y:S01]  /*db10*/  LDC.64 R160, c[0x0][0x240] ;  /* 0x00009000ffa07b82 */ /* 0x004e220000000a00 */
[----:B------:R-:W-:-:S05]  /*db20*/  IMAD.U32 R0, R147, 0x10000, RZ ;  /* 0x0001000093007824 */ /* 0x000fca00078e00ff */
[----:B------:R-:W-:Y:S02]  /*db30*/  LOP3.LUT R155, R0, 0xff0000, RZ, 0xc0, !PT ;  /* 0x00ff0000009b7812 */ /* 0x000fe400078ec0ff */
[----:B------:R-:W-:-:S04]  /*db40*/  LOP3.LUT R0, R152, 0xffff, RZ, 0xc0, !PT ;  /* 0x0000ffff98007812 */ /* 0x000fc800078ec0ff */
[----:B------:R-:W-:Y:S02]  /*db50*/  LEA R0, R0, R155, 0x18 ;  /* 0x0000009b00007211 */ /* 0x000fe400078ec0ff */
[----:B------:R-:W-:-:S05]  /*db60*/  LOP3.LUT R155, R146, 0xff, RZ, 0xc0, !PT ;  /* 0x000000ff929b7812 */ /* 0x000fca00078ec0ff */
[----:B------:R-:W-:Y:S01]  /*db70*/  IMAD R0, R155, 0x100, R0 ;  /* 0x000001009b007824 */ /* 0x000fe200078e0200 */
[----:B------:R-:W-:-:S04]  /*db80*/  LOP3.LUT R155, R154, 0xff, RZ, 0xc0, !PT ;  /* 0x000000ff9a9b7812 */ /* 0x000fc800078ec0ff */
[----:B------:R-:W-:Y:S01]  /*db90*/  IADD3 R155, R0, R155, RZ ;  /* 0x0000009b009b7210 */ /* 0x000fe20007ffe0ff */
[----:B0-----:R-:W-:-:S05]  /*dba0*/  IMAD.WIDE.U32 R160, R151, 0x4, R160 ;  /* 0x0000000497a07825 */ /* 0x001fca00078e00a0 */
[----:B------:R3:W-:Y:S02]  /*dbb0*/  STG.E desc[UR6][R160.64], R155 ;  /* 0x0000009ba0007986 */ /* 0x0007e4000c101906 */
.L_x_30024:
[----:B------:R-:W-:Y:S05]  /*dbc0*/  BSYNC B1 ;  /* 0x0000000000017941 */ /* 0x000fea0003800000 */
.L_x_30023:
[----:B------:R-:W-:Y:S01]  /*dbd0*/  FADD.FTZ R0, RZ, R104 ;  /* 0x00000068ff007221 */ /* 0x000fe20000010000 */
[C---:B------:R-:W-:Y:S01]  /*dbe0*/  ISETP.GT.U32.AND P1, PT, R143.reuse, 0x3f, PT ;  /* 0x0000003f8f00780c */ /* 0x040fe20003f24070 */
[----:B------:R-:W-:Y:S01]  /*dbf0*/  UMOV UR30, 0xffffffff ;  /* 0xffffffff001e7882 */ /* 0x000fe20000000000 */
[----:B------:R-:W-:Y:S01]  /*dc00*/  ISETP.GT.U32.AND P2, PT, R143, 0x9f, PT ;  /* 0x0000009f8f00780c */ /* 0x000fe20003f44070 */
[----:B------:R-:W-:Y:S01]  /*dc10*/  FADD.FTZ R151, R105, R0 ;  /* 0x0000000069977221 */ /* 0x000fe20000010000 */
[----:B0123--:R-:W-:Y:S02]  /*dc20*/  P2R R160, PR, RZ, 0x2 ;  /* 0x00000002ffa07803 */ /* 0x00ffe40000000000 */
        /* <DEDUP_REMOVED lines=130> */
.L_x_30090:
[----:B------:R-:W-:Y:S01]  /*e450*/  LOP3.LUT P2, RZ, R2, 0x1f, RZ, 0xc0, !PT ;  /* 0x0000001f02ff7812 */ /* 0x000fe2000784c0ff */
[----:B01----:R-:W-:Y:S01]  /*e460*/  FADD.FTZ R162, R162, R171 ;  /* 0x000000aba2a27221 */ /* 0x003fe20000010000 */
[----:B------:R-:W-:Y:S01]  /*e470*/  FMUL.FTZ R0, R155, R155 ;  /* 0x0000009b9b007220 */ /* 0x000fe20000410000 */
[----:B------:R-:W-:Y:S02]  /*e480*/  BSSY B1, `(.L_x_30062) ;  /* 0x00000b4000017945 */ /* 0x000fe40003800000 */
[----:B------:R-:W-:-:S08]  /*e490*/  FFMA.FTZ R151, R162, R151, UR28 ;  /* 0x0000001ca2977e23 */ /* 0x000fd00008010097 */
[----:B------:R-:W0:Y:S08]  /*e4a0*/  @!P2 LDC.64 R160, c[0x0][0x250] ;  /* 0x00009400ffa0ab82 */ /* 0x000e300000000a00 */
[----:B------:R-:W1:Y:S01]  /*e4b0*/  @!P2 LDC.64 R162, c[0x0][0x258] ;  /* 0x00009600ffa2ab82 */ /* 0x000e620000000a00 */
[----:B0-----:R-:W-:-:S04]  /*e4c0*/  @!P2 LEA R160, P1, R144, R160, 0x2 ;  /* 0x000000a090a0a211 */ /* 0x001fc800078210ff */
[----:B------:R-:W-:Y:S02]  /*e4d0*/  @!P2 LEA.HI.X R161, R144, R161, R150, 0x2, P1 ;  /* 0x000000a190a1a211 */ /* 0x000fe400008f1496 */
[----:B------:R-:W-:-:S03]  /*e4e0*/  PLOP3.LUT P1, PT, PT, PT, UP0, 0x40, 0x0 ;  /* 0x000000000000781c */ /* 0x000fc60003f2e808 */
[----:B------:R0:W-:Y:S01]  /*e4f0*/  @!P2 STG.E desc[UR6][R160.64], R155 ;  /* 0x0000009ba000a986 */ /* 0x0001e2000c101906 */
[----:B------:R-:W-:Y:S02]  /*e500*/  FSEL R0, R0, RZ, !P1 ;  /* 0x000000ff00007208 */ /* 0x000fe40004800000 */
[----:B-1----:R-:W-:-:S03]  /*e510*/  @!P2 LEA R162, P1, R144, R162, 0x2 ;  /* 0x000000a290a2a211 */ /* 0x002fc600078210ff */
[----:B------:R-:W-:Y:S01]  /*e520*/  FADD.FTZ R0, R151, R0 ;  /* 0x0000000097007221 */ /* 0x000fe20000010000 */
[----:B------:R-:W-:Y:S02]  /*e530*/  @!P2 LEA.HI.X R163, R144, R163, R150, 0x2, P1 ;  /* 0x000000a390a3a211 */ /* 0x000fe400008f1496 */
[----:B-----5:R-:W-:-:S03]  /*e540*/  ISETP.GE.AND P1, PT, R148, 0x1, PT ;  /* 0x000000019400780c */ /* 0x020fc60003f26270 */
[----:B------:R-:W1:Y:S02]  /*e550*/  MUFU.RSQ R0, R0 ;  /* 0x0000000000007308 */ /* 0x000e640000001400 */
[----:B-1----:R0:W-:Y:S08]  /*e560*/  @!P2 STG.E desc[UR6][R162.64], R0 ;  /* 0x00000000a200a986 */ /* 0x0021f0000c101906 */
        /* <DEDUP_REMOVED lines=27> */
.L_x_30065:
[----:B------:R-:W-:Y:S05]  /*e720*/  BSYNC B2 ;  /* 0x0000000000027941 */ /* 0x000fea0003800000 */
.L_x_30064:
        /* <DEDUP_REMOVED lines=19> */
.L_x_30067:
[----:B------:R-:W-:Y:S05]  /*e860*/  BSYNC B2 ;  /* 0x0000000000027941 */ /* 0x000fea0003800000 */
.L_x_30066:
        /* <DEDUP_REMOVED lines=19> */
.L_x_30069:
[----:B------:R-:W-:Y:S05]  /*e9a0*/  BSYNC B2 ;  /* 0x0000000000027941 */ /* 0x000fea0003800000 */
.L_x_30068:
        /* <DEDUP_REMOVED lines=19> */
.L_x_30071:
[----:B------:R-:W-:Y:S05]  /*eae0*/  BSYNC B2 ;  /* 0x0000000000027941 */ /* 0x000fea0003800000 */
.L_x_30070:
        /* <DEDUP_REMOVED lines=19> */
.L_x_30073:
[----:B------:R-:W-:Y:S05]  /*ec20*/  BSYNC B2 ;  /* 0x0000000000027941 */ /* 0x000fea0003800000 */
.L_x_30072:
        /* <DEDUP_REMOVED lines=19> */
.L_x_30075:
[----:B------:R-:W-:Y:S05]  /*ed60*/  BSYNC B2 ;  /* 0x0000000000027941 */ /* 0x000fea0003800000 */
.L_x_30074:
        /* <DEDUP_REMOVED lines=19> */
.L_x_30077:
[----:B------:R-:W-:Y:S05]  /*eea0*/  BSYNC B2 ;  /* 0x0000000000027941 */ /* 0x000fea0003800000 */
.L_x_30076:
[----:B------:R-:W-:-:S13]  /*eeb0*/  ISETP.NE.AND P1, PT, R170, RZ, PT ;  /* 0x000000ffaa00720c */ /* 0x000fda0003f25270 */
[----:B------:R-:W-:Y:S05]  /*eec0*/  @!P1 BRA `(.L_x_30063) ;  /* 0x00000000003c9947 */ /* 0x000fea0003800000 */
[--C-:B0123--:R-:W-:Y:S01]  /*eed0*/  FADD.FTZ R149, R136, -R155.reuse ;  /* 0x8000009b88957221 */ /* 0x10ffe20000010000 */
[--C-:B------:R-:W-:Y:S01]  /*eee0*/  FADD.FTZ R161, R137, -R155.reuse ;  /* 0x8000009b89a17221 */ /* 0x100fe20000010000 */
[--C-:B------:R-:W-:Y:S01]  /*eef0*/  FADD.FTZ R163, R138, -R155.reuse ;  /* 0x8000009b8aa37221 */ /* 0x100fe20000010000 */
[----:B------:R-:W-:Y:S01]  /*ef00*/  FADD.FTZ R155, R139, -R155 ;  /* 0x8000009b8b9b7221 */ /* 0x000fe20000010000 */
[C---:B------:R-:W-:Y:S01]  /*ef10*/  FMUL.FTZ R151, R0.reuse, R149 ;  /* 0x0000009500977220 */ /* 0x040fe20000410000 */
[C---:B------:R-:W-:Y:S01]  /*ef20*/  FMUL.FTZ R150, R0.reuse, R161 ;  /* 0x000000a100967220 */ /* 0x040fe20000410000 */
[----:B------:R-:W0:Y:S01]  /*ef30*/  LDC.64 R148, c[0x0][0x2b8] ;  /* 0x0000ae00ff947b82 */ /* 0x000e220000000a00 */
        /* <DEDUP_REMOVED lines=8> */
.L_x_30063:
[----:B------:R-:W-:Y:S05]  /*efc0*/  BSYNC B1 ;  /* 0x0000000000017941 */ /* 0x000fea0003800000 */
.L_x_30062:
[----:B0123--:R-:W0:Y:S02]  /*efd0*/  LDC.64 R148, c[0x0][0x210] ;  /* 0x00008400ff947b82 */ /* 0x00fe240000000a00 */
[----:B0-----:R-:W-:-:S05]  /*efe0*/  IMAD R144, R148, 0x4, R144 ;  /* 0x0000000494907824 */ /* 0x001fca00078e0290 */
[----:B------:R-:W-:-:S13]  /*eff0*/  ISETP.GE.AND P1, PT, R144, R149, PT ;  /* 0x000000959000720c */ /* 0x000fda0003f26270 */
[----:B------:R-:W-:Y:S05]  /*f000*/  @!P1 BRA `(.L_x_30078) ;  /* 0xffffff20003c9947 */ /* 0x000fea000383ffff */
[----:B------:R-:W-:Y:S05]  /*f010*/  BSYNC B0 ;  /* 0x0000000000007941 */ /* 0x000fea0003800000 */
.L_x_29742:
[----:B------:R-:W-:Y:S05]  /*f020*/  EXIT ;  /* 0x000000000000794d */ /* 0x000fea0003800000 */
.L_x_30061:
[----:B------:R-:W-:Y:S01]  /*f030*/  HFMA2.MMA R175, -RZ, RZ, 0, 1.847743988037109375e-06 ;  /* 0x0000001fffaf7435 */ /* 0x000fe200000001ff */
[----:B------:R-:W-:Y:S01]  /*f040*/  BSSY B1, `(.L_x_30079) ;  /* 0x0000007000017945 */ /* 0x000fe20003800000 */
[----:B------:R-:W-:Y:S01]  /*f050*/  MOV R173, R155 ;  /* 0x0000009b00ad7202 */ /* 0x000fe20000000f00 */
[----:B------:R-:W-:Y:S02]  /*f060*/  IMAD.MOV.U32 R174, RZ, RZ, 0x1 ;  /* 0x00000001ffae7424 */ /* 0x000fe400078e00ff */
[----:B------:R-:W-:-:S07]  /*f070*/  IMAD.MOV.U32 R172, RZ, RZ, -0x1 ;  /* 0xffffffffffac7424 */ /* 0x000fce00078e00ff */
[----:B----45:R-:W-:Y:S05]  /*f080*/  WARPSYNC.COLLECTIVE R172, `(.L_x_30080) ;  /* 0x00000000ac087348 */ /* 0x030fea0003c00000 */
[----:B------:R0:W1:Y:S02]  /*f090*/  SHFL.BFLY P6, R171, R173, R174, R175 ;  /* 0x0c0000aeadab7389 */ /* 0x00006400000c00af */
[----:B01--45:R-:W-:Y:S01]  /*f0a0*/  ENDCOLLECTIVE ;  /* 0x000000000000791b */ /* 0x033fe20003800000 */
.L_x_30080:
[----:B------:R-:W-:Y:S05]  /*f0b0*/  BSYNC B1 ;  /* 0x0000000000017941 */ /* 0x000fea0003800000 */
.L_x_30079:
        /* <DEDUP_REMOVED lines=11> */
.L_x_30081:
[----:B------:R-:W-:Y:S02]  /*f170*/  IMAD.MOV.U32 R174, RZ, RZ, 0x4 ;  /* 0x00000004ffae7424 */ /* 0x000fe400078e00ff */
[----:B------:R-:W-:-:S04]  /*f180*/  IMAD.MOV.U32 R151, RZ, RZ, R171 ;  /* 0x000000ffff977224 */ /* 0x000fc800078e00ab */
[----:B------:R-:W-:-:S05]  /*f190*/  FADD.FTZ R161, R160, R151 ;  /* 0x00000097a0a17221 */ /* 0x000fca0000010000 */
[----:B------:R-:W-:-:S07]  /*f1a0*/  MOV R173, R161 ;  /* 0x000000a100ad7202 */ /* 0x000fce0000000f00 */
[----:B------:R-:W-:Y:S05]  /*f1b0*/  WARPSYNC.COLLECTIVE R172, `(.L_x_30082) ;  /* 0x00000000ac087348 */ /* 0x000fea0003c00000 */
[----:B------:R0:W1:Y:S02]  /*f1c0*/  SHFL.BFLY P6, R171, R173, R174, R175 ;  /* 0x0c0000aeadab7389 */ /* 0x00006400000c00af */
[----:B01----:R-:W-:Y:S01]  /*f1d0*/  ENDCOLLECTIVE ;  /* 0x000000000000791b */ /* 0x003fe20003800000 */
.L_x_30082:
[----:B------:R-:W-:Y:S01]  /*f1e0*/  HFMA2.MMA R174, -RZ, RZ, 0, 4.76837158203125e-07 ;  /* 0x00000008ffae7435 */ /* 0x000fe200000001ff */
[----:B------:R-:W-:-:S05]  /*f1f0*/  MOV R0, R171 ;  /* 0x000000ab00007202 */ /* 0x000fca0000000f00 */
[----:B------:R-:W-:-:S04]  /*f200*/  FADD.FTZ R162, R161, R0 ;  /* 0x00000000a1a27221 */ /* 0x000fc80000010000 */
[----:B------:R-:W-:-:S07]  /*f210*/  IMAD.MOV.U32 R173, RZ, RZ, R162 ;  /* 0x000000ffffad7224 */ /* 0x000fce00078e00a2 */
[----:B------:R-:W-:Y:S05]  /*f220*/  WARPSYNC.COLLECTIVE R172, `(.L_x_30083) ;  /* 0x00000000ac087348 */ /* 0x000fea0003c00000 */
[----:B------:R0:W1:Y:S02]  /*f230*/  SHFL.BFLY P6, R171, R173, R174, R175 ;  /* 0x0c0000aeadab7389 */ /* 0x00006400000c00af */
[----:B01----:R-:W-:Y:S01]  /*f240*/  ENDCOLLECTIVE ;  /* 0x000000000000791b */ /* 0x003fe20003800000 */
.L_x_30083:
        /* <DEDUP_REMOVED lines=8> */
.L_x_30084:
        /* <DEDUP_REMOVED lines=75> */
.L_x_30085:
[----:B------:R-:W-:Y:S02]  /*f780*/  IMAD.MOV.U32 R174, RZ, RZ, 0x2 ;  /* 0x00000002ffae7424 */ /* 0x000fe400078e00ff */
[----:B------:R-:W-:-:S04]  /*f790*/  IMAD.MOV.U32 R161, RZ, RZ, R171 ;  /* 0x000000ffffa17224 */ /* 0x000fc800078e00ab */
[----:B------:R-:W-:-:S05]  /*f7a0*/  FADD.FTZ R161, R0, R161 ;  /* 0x000000a100a17221 */ /* 0x000fca0000010000 */
[----:B------:R-:W-:-:S07]  /*f7b0*/  MOV R173, R161 ;  /* 0x000000a100ad7202 */ /* 0x000fce0000000f00 */
[----:B------:R-:W-:Y:S05]  /*f7c0*/  WARPSYNC.COLLECTIVE R172, `(.L_x_30086) ;  /* 0x00000000ac087348 */ /* 0x000fea0003c00000 */
[----:B------:R0:W1:Y:S02]  /*f7d0*/  SHFL.BFLY P6, R171, R173, R174, R175 ;  /* 0x0c0000aeadab7389 */ /* 0x00006400000c00af */
[----:B01----:R-:W-:Y:S01]  /*f7e0*/  ENDCOLLECTIVE ;  /* 0x000000000000791b */ /* 0x003fe20003800000 */
.L_x_30086:
[----:B------:R-:W-:Y:S01]  /*f7f0*/  HFMA2.MMA R174, -RZ, RZ, 0, 2.384185791015625e-07 ;  /* 0x00000004ffae7435 */ /* 0x000fe200000001ff */
[----:B------:R-:W-:-:S05]  /*f800*/  MOV R160, R171 ;  /* 0x000000ab00a07202 */ /* 0x000fca0000000f00 */
[----:B------:R-:W-:-:S04]  /*f810*/  FADD.FTZ R160, R161, R160 ;  /* 0x000000a0a1a07221 */ /* 0x000fc80000010000 */
[----:B------:R-:W-:-:S07]  /*f820*/  IMAD.MOV.U32 R173, RZ, RZ, R160 ;  /* 0x000000ffffad7224 */ /* 0x000fce00078e00a0 */
[----:B------:R-:W-:Y:S05]  /*f830*/  WARPSYNC.COLLECTIVE R172, `(.L_x_30087) ;  /* 0x00000000ac087348 */ /* 0x000fea0003c00000 */
[----:B------:R0:W1:Y:S02]  /*f840*/  SHFL.BFLY P6, R171, R173, R174, R175 ;  /* 0x0c0000aeadab7389 */ /* 0x00006400000c00af */
[----:B01----:R-:W-:Y:S01]  /*f850*/  ENDCOLLECTIVE ;  /* 0x000000000000791b */ /* 0x003fe20003800000 */
.L_x_30087:
[----:B------:R-:W-:Y:S02]  /*f860*/  IMAD.MOV.U32 R174, RZ, RZ, 0x8 ;  /* 0x00000008ffae7424 */ /* 0x000fe400078e00ff */
[----:B------:R-:W-:-:S04]  /*f870*/  IMAD.MOV.U32 R163, RZ, RZ, R171 ;  /* 0x000000ffffa37224 */ /* 0x000fc800078e00ab */
[----:B------:R-:W-:-:S05]  /*f880*/  FADD.FTZ R163, R160, R163 ;  /* 0x000000a3a0a37221 */ /* 0x000fca0000010000 */
[----:B------:R-:W-:-:S07]  /*f890*/  MOV R173, R163 ;  /* 0x000000a300ad7202 */ /* 0x000fce0000000f00 */
[----:B------:R-:W-:Y:S05]  /*f8a0*/  WARPSYNC.COLLECTIVE R172, `(.L_x_30088) ;  /* 0x00000000ac087348 */ /* 0x000fea0003c00000 */
[----:B------:R0:W1:Y:S02]  /*f8b0*/  SHFL.BFLY P6, R171, R173, R174, R175 ;  /* 0x0c0000aeadab7389 */ /* 0x00006400000c00af */
[----:B01----:R-:W-:Y:S01]  /*f8c0*/  ENDCOLLECTIVE ;  /* 0x000000000000791b */ /* 0x003fe20003800000 */
.L_x_30088:
[----:B------:R-:W-:Y:S01]  /*f8d0*/  HFMA2.MMA R174, -RZ, RZ, 0, 9.5367431640625e-07 ;  /* 0x00000010ffae7435 */ /* 0x000fe200000001ff */
[----:B------:R-:W-:-:S05]  /*f8e0*/  MOV R162, R171 ;  /* 0x000000ab00a27202 */ /* 0x000fca0000000f00 */
[----:B------:R-:W-:-:S04]  /*f8f0*/  FADD.FTZ R162, R163, R162 ;  /* 0x000000a2a3a27221 */ /* 0x000fc80000010000 */
[----:B------:R-:W-:-:S07]  /*f900*/  IMAD.MOV.U32 R173, RZ, RZ, R162 ;  /* 0x000000ffffad7224 */ /* 0x000fce00078e00a2 */
[----:B------:R-:W-:Y:S05]  /*f910*/  WARPSYNC.COLLECTIVE R172, `(.L_x_30089) ;  /* 0x00000000ac087348 */ /* 0x000fea0003c00000 */
[----:B------:R0:W1:Y:S02]  /*f920*/  SHFL.BFLY P6, R171, R173, R174, R175 ;  /* 0x0c0000aeadab7389 */ /* 0x00006400000c00af */
[----:B01----:R-:W-:Y:S01]  /*f930*/  ENDCOLLECTIVE ;  /* 0x000000000000791b */ /* 0x003fe20003800000 */
.L_x_30089:
[----:B------:R-:W-:Y:S05]  /*f940*/  BRA `(.L_x_30090) ;  /* 0xffffffe800c07947 */ /* 0x000fea000383ffff */
.L_x_30091:
        /* <DEDUP_REMOVED lines=11> */
.L_x_30572:


//--------------------- .text._ZN10layer_norm13ln_fwd_kernelINS_13Kernel_traitsIfffffjLj1024ELj1ELj4ELj1ELj16ENS_18Kernel_traits_baseILj1024EfffffjLj128EEEEELb1ELb1ELb1ELb1EEEvNS_9FwdParamsE --------------------------
	.section	.text._ZN10layer_norm13ln_fwd_kernelINS_13Kernel_traitsIfffffjLj1024ELj1ELj4ELj1ELj16ENS_18Kernel_traits_baseILj1024EfffffjLj128EEEEELb1ELb1ELb1ELb1EEEvNS_9FwdParamsE,"ax",@progbits
	.align	128
        .global         _ZN10layer_norm13ln_fwd_kernelINS_13Kernel_traitsIfffffjLj1024ELj1ELj4ELj1ELj16ENS_18Kernel_traits_baseILj1024EfffffjLj128EEEEELb1ELb1ELb1ELb1EEEvNS_9FwdParamsE
        .type           _ZN10layer_norm13ln_fwd_kernelINS_13Kernel_traitsIfffffjLj1024ELj1ELj4ELj1ELj16ENS_18Kernel_traits_baseILj1024EfffffjLj128EEEEELb1ELb1ELb1ELb1EEEvNS_9FwdParamsE,@function
        .size           _ZN10layer_norm13ln_fwd_kernelINS_13Kernel_traitsIfffffjLj1024ELj1ELj4ELj1ELj16ENS_18Kernel_traits_baseILj1024EfffffjLj128EEEEELb1ELb1ELb1ELb1EEEvNS_9FwdParamsE,(.L_x_30573 - _ZN10layer_norm13ln_fwd_kernelINS_13Kernel_traitsIfffffjLj1024ELj1ELj4ELj1ELj16ENS_18Kernel_traits_baseILj1024EfffffjLj128EEEEELb1ELb1ELb1ELb1EEEvNS_9FwdParamsE)
        .other          _ZN10layer_norm13ln_fwd_kernelINS_13Kernel_traitsIfffffjLj1024ELj1ELj4ELj1ELj16ENS_18Kernel_traits_baseILj1024EfffffjLj128EEEEELb1ELb1ELb1ELb1EEEvNS_9FwdParamsE,@"STO_CUDA_ENTRY STV_DEFAULT"
_ZN10layer_norm13ln_fwd_kernelINS_13Kernel_traitsIfffffjLj1024ELj1ELj4ELj1ELj16ENS_18Kernel_traits_baseILj1024EfffffjLj128EEEEELb1ELb1ELb1ELb1EEEvNS_9FwdParamsE:
.text._ZN10layer_norm13ln_fwd_kernelINS_13Kernel_traitsIfffffjLj1024ELj1ELj4ELj1ELj16ENS_18Kernel_traits_baseILj1024EfffffjLj128EEEEELb1ELb1ELb1ELb1EEEvNS_9FwdParamsE:
[----:B------:R-:W-:Y:S08]  /*0000*/  LDC R1, c[0x0][0x28] ;  /* 0x00000a00ff017b82 */ /* 0x000ff00000000800 */
[----:B------:R-:W0:Y:S01]  /*0010*/  LDC R4, c[0x0][0x2e8] ;  /* 0x0000ba00ff047b82 */ /* 0x000e220000000800 */
[----:B------:R-:W-:Y:S01]  /*0020*/  ULDC.U8 UR4, c[0x0][0x2f4] ;  /* 0x0000bd0000047ab9 */ /* 0x000fe20000000000 */
[----:B------:R-:W-:Y:S01]  /*0030*/  ULDC.64 UR6, c[0x0][0x208] ;  /* 0x0000820000067ab9 */ /* 0x000fe20000000a00 */
[----:B------:R-:W-:Y:S01]  /*0040*/  ISETP.NE.AND P0, PT, RZ, UR4, PT ;  /* 0x00000004ff007c0c */ /* 0x000fe2000bf05270 */
[----:B------:R-:W-:-:S04]  /*0050*/  ULDC.64 UR4, c[0x0][0x2e0] ;  /* 0x0000b80000047ab9 */ /* 0x000fc80000000a00 */
[----:B------:R-:W0:Y:S01]  /*0060*/  LDC R5, c[0x0][0x2ec] ;  /* 0x0000bb00ff057b82 */ /* 0x000e220000000800 */
[----:B------:R-:W-:Y:S01]  /*0070*/  MOV R2, UR4 ;  /* 0x0000000400027c02 */ /* 0x000fe20008000f00 */
[----:B------:R-:W-:Y:S01]  /*0080*/  IMAD.U32 R3, RZ, RZ, UR5 ;  /* 0x00000005ff037e24 */ /* 0x000fe2000f8e00ff */
[----:B------:R-:W1:Y:S01]  /*0090*/  S2R R154, SR_TID.X ;  /* 0x00000000009a7919 */ /* 0x000e620000002100 */
[----:B------:R-:W1:Y:S04]  /*00a0*/  S2R R0, SR_CTAID.X ;  /* 0x0000000000007919 */ /* 0x000e680000002500 */
[----:B------:R-:W2:Y:S01]  /*00b0*/  @P0 LDC R9, c[0x0][0x2f0] ;  /* 0x0000bc00ff090b82 */ /* 0x000ea20000000800 */
[----:B------:R-:W-:Y:S01]  /*00c0*/  ULDC UR8, c[0x0][0x0] ;  /* 0x0000000000087ab9 */ /* 0x000fe20000000800 */
[----:B------:R-:W-:Y:S01]  /*00d0*/  ULDC.64 UR10, c[0x0][0x260] ;  /* 0x00009800000a7ab9 */ /* 0x000fe20000000a00 */
[----:B------:R-:W3:Y:S01]  /*00e0*/  @P0 LDG.E.64 R2, desc[UR6][R2.64] ;  /* 0x0000000602020981 */ /* 0x000ee2000c1e1b00 */
[----:B------:R-:W-:-:S03]  /*00f0*/  ULDC.64 UR12, c[0x0][0x278] ;  /* 0x00009e00000c7ab9 */ /* 0x000fc60000000a00 */
[----:B0-----:R-:W2:Y:S01]  /*0100*/  @P0 LDG.E.64 R6, desc[UR6][R4.64] ;  /* 0x0000000604060981 */ /* 0x001ea2000c1e1b00 */
[--C-:B-1----:R-:W-:Y:S01]  /*0110*/  IMAD R149, R0, UR8, R154.reuse ;  /* 0x0000000800957c24 */ /* 0x102fe2000f8e029a */
        /* <DEDUP_REMOVED lines=19> */
[----:B---3--:R-:W-:Y:S02]  /*0250*/  @P0 R2UR UR4, R2 ;  /* 0x00000000020402ca */ /* 0x008fe400000e0000 */
[----:B------:R-:W-:Y:S02]  /*0260*/  @P0 R2UR UR5, R3 ;  /* 0x00000000030502ca */ /* 0x000fe400000e0000 */
[----:B--2---:R-:W-:-:S04]  /*0270*/  @P0 IADD3 R4, P1, R6, R9, RZ ;  /* 0x0000000906040210 */ /* 0x004fc80007f3e0ff */
        /* <DEDUP_REMOVED lines=47> */
[----:B------:R-:W-:Y:S02]  /*0570*/  LOP3.LUT R107, R9, UR27, R2, 0x96, !PT ;  /* 0x0000001b096b7c12 */ /* 0x000fe4000f8e9602 */
[----:B------:R-:W-:Y:S02]  /*0580*/  ISETP.NE.U32.AND P0, PT, RZ, UR8, PT ;  /* 0x00000008ff007c0c */ /* 0x000fe4000bf05070 */
[----:B------:R-:W-:Y:S01]  /*0590*/  LOP3.LUT R106, R11, UR26, R6, 0x96, !PT ;  /* 0x0000001a0b6a7c12 */ /* 0x000fe2000f8e9606 */
[----:B------:R-:W-:Y:S01]  /*05a0*/  UIADD3 UR28, UR4, -0xe443238, URZ ;  /* 0xf1bbcdc8041c7890 */ /* 0x000fe2000fffe03f */
[----:B------:R-:W-:Y:S01]  /*05b0*/  ISETP.NE.AND.EX P0, PT, RZ, UR9, PT, P0 ;  /* 0x00000009ff007c0c */ /* 0x000fe2000bf05300 */
[----:B------:R-:W-:Y:S01]  /*05c0*/  UIADD3 UR29, UR5, -0x24c28bd8, URZ ;  /* 0xdb3d7428051d7890 */ /* 0x000fe2000fffe03f */
[----:B------:R-:W-:Y:S01]  /*05d0*/  IMAD.HI.U32 R5, R107, -0x326172a9, RZ ;  /* 0xcd9e8d576b057827 */ /* 0x000fe200078e00ff */
[----:B------:R-:W-:Y:S01]  /*05e0*/  IADD3 R6, P2, R0, UR8, RZ ;  /* 0x0000000800067c10 */ /* 0x000fe2000ff5e0ff */
[----:B------:R-:W-:-:S02]  /*05f0*/  ULDC UR8, c[0x0][0x214] ;  /* 0x0000850000087ab9 */ /* 0x000fc40000000800 */
[----:B------:R-:W-:Y:S01]  /*0600*/  IMAD.HI.U32 R3, R106, -0x2daee0ad, RZ ;  /* 0xd2511f536a037827 */ /* 0x000fe200078e00ff */
[----:B------:R-:W-:Y:S02]  /*0610*/  LOP3.LUT R108, R5, UR28, R10, 0x96, !PT ;  /* 0x0000001c056c7c12 */ /* 0x000fe4000f8e960a */
[----:B------:R-:W-:Y:S02]  /*0620*/  CS2R R10, SRZ ;  /* 0x00000000000a7805 */ /* 0x000fe4000001ff00 */
[----:B------:R-:W-:Y:S02]  /*0630*/  LOP3.LUT R146, R3, UR29, R8, 0x96, !PT ;  /* 0x0000001d03927c12 */ /* 0x000fe4000f8e9608 */
[----:B------:R-:W-:Y:S01]  /*0640*/  CS2R R8, SRZ ;  /* 0x0000000000087805 */ /* 0x000fe2000001ff00 */
        /* <DEDUP_REMOVED lines=9> */
[----:B------:R-:W-:-:S04]  /*06e0*/  IADD3 R2, P1, R0, UR10, RZ ;  /* 0x0000000a00027c10 */ /* 0x000fc8000ff3e0ff */
        /* <DEDUP_REMOVED lines=18> */
[----:B------:R-:W-:-:S03]  /*0810*/  IMAD.HI.U32 R5, R146, -0x326172a9, RZ ;  /* 0xcd9e8d5792057827 */ /* 0x000fc600078e00ff */
[----:B------:R-:W5:Y:S04]  /*0820*/  LDG.E.128 R44, desc[UR6][R2.64+0x200] ;  /* 0x00020006022c7981 */ /* 0x000f68000c1e1d00 */
[----:B------:R-:W5:Y:S04]  /*0830*/  LDG.E.128 R48, desc[UR6][R2.64+0x400] ;  /* 0x0004000602307981 */ /* 0x000f68000c1e1d00 */
[----:B------:R-:W5:Y:S04]  /*0840*/  LDG.E.128 R52, desc[UR6][R2.64+0x600] ;  /* 0x0006000602347981 */ /* 0x000f68000c1e1d00 */
[----:B------:R-:W5:Y:S04]  /*0850*/  LDG.E.128 R56, desc[UR6][R2.64+0x800] ;  /* 0x0008000602387981 */ /* 0x000f68000c1e1d00 */
[----:B------:R-:W5:Y:S04]  /*0860*/  LDG.E.128 R60, desc[UR6][R2.64+0xa00] ;  /* 0x000a0006023c7981 */ /* 0x000f68000c1e1d00 */
[----:B------:R-:W5:Y:S04]  /*0870*/  LDG.E.128 R64, desc[UR6][R2.64+0xc00] ;  /* 0x000c000602407981 */ /* 0x000f68000c1e1d00 */
[----:B------:R0:W5:Y:S01]  /*0880*/  LDG.E.128 R68, desc[UR6][R2.64+0xe00] ;  /* 0x000e000602447981 */ /* 0x000162000c1e1d00 */
[----:B------:R-:W-:Y:S01]  /*0890*/  LOP3.LUT R0, R5, UR12, R0, 0x96, !PT ;  /* 0x0000000c05007c12 */ /* 0x000fe2000f8e9600 */
[----:B------:R-:W-:Y:S01]  /*08a0*/  HFMA2.MMA R5, -RZ, RZ, 0, 0 ;  /* 0x00000000ff057435 */ /* 0x000fe200000001ff */
[----:B------:R-:W-:Y:S01]  /*08b0*/  BSSY B0, `(.L_x_30092) ;  /* 0x0000d8e000007945 */ /* 0x000fe20003800000 */
[----:B------:R-:W-:Y:S01]  /*08c0*/  ULDC.U8 UR8, c[0x0][0x2a0] ;  /* 0x0000a80000087ab9 */ /* 0x000fe20000000000 */
[----:B------:R-:W-:Y:S01]  /*08d0*/  ULDC UR9, c[0x0][0x2d8] ;  /* 0x0000b60000097ab9 */ /* 0x000fe20000000800 */
[----:B------:R-:W-:Y:S01]  /*08e0*/  ULDC.64 UR10, c[0x0][0x298] ;  /* 0x0000a600000a7ab9 */ /* 0x000fe20000000a00 */
[----:B0-----:R-:W-:-:S02]  /*08f0*/  IMAD R2, R106, -0x2daee0ad, RZ ;  /* 0xd2511f536a027824 */ /* 0x001fc400078e02ff */
[----:B------:R-:W-:Y:S01]  /*0900*/  IMAD.HI.U32 R3, R108, -0x2daee0ad, RZ ;  /* 0xd2511f536c037827 */ /* 0x000fe200078e00ff */
[----:B------:R-:W-:Y:S01]  /*0910*/  ISETP.NE.AND P2, PT, RZ, UR8, PT ;  /* 0x00000008ff007c0c */ /* 0x000fe2000bf45270 */
[----:B------:R-:W-:-:S03]  /*0920*/  ULDC UR8, c[0x0][0x294] ;  /* 0x0000a50000087ab9 */ /* 0x000fc60000000800 */
[----:B------:R-:W-:Y:S01]  /*0930*/  LOP3.LUT R2, R3, UR13, R2, 0x96, !PT ;  /* 0x0000000d03027c12 */ /* 0x000fe2000f8e9602 */
[----:B------:R-:W-:Y:S01]  /*0940*/  IMAD R146, R146, -0x326172a9, RZ ;  /* 0xcd9e8d5792927824 */ /* 0x000fe200078e02ff */
[----:B------:R-:W-:Y:S01]  /*0950*/  LOP3.LUT R3, R4, 0x3, RZ, 0xc0, !PT ;  /* 0x0000000304037812 */ /* 0x000fe200078ec0ff */
[----:B------:R-:W-:-:S07]  /*0960*/  IMAD R4, R108, -0x2daee0ad, RZ ;  /* 0xd2511f536c047824 */ /* 0x000fce00078e02ff */
.L_x_30400:
        /* <DEDUP_REMOVED lines=18> */
[----:B------:R-:W-:-:S04]  /*0a90*/  @P3 VIADD R121, R122, 0xffffffff ;  /* 0xffffffff7a793836 */ /* 0x000fc80000000000 */
        /* <DEDUP_REMOVED lines=28> */
.L_x_30096:
[----:B------:R-:W-:-:S07]  /*0c60*/  MOV R6, R146 ;  /* 0x0000009200067202 */ /* 0x000fce0000000f00 */
.L_x_30097:
[----:B------:R-:W-:Y:S05]  /*0c70*/  BSYNC B2 ;  /* 0x0000000000027941 */ /* 0x000fea0003800000 */
.L_x_30095:
        /* <DEDUP_REMOVED lines=16> */
.L_x_30101:
[----:B------:R-:W-:Y:S05]  /*0d80*/  BSYNC B3 ;  /* 0x0000000000037941 */ /* 0x000fea0003800000 */
.L_x_30100:
        /* <DEDUP_REMOVED lines=42> */
[----:B------:R-:W-:Y:S01]  /*1030*/  IMAD.MOV.U32 R4, RZ, RZ, R112 ;  /* 0x000000ffff047224 */ /* 0x000fe200078e0070 */
[----:B------:R-:W-:-:S07]  /*1040*/  LOP3.LUT R2, R113, UR13, R114, 0x96, !PT ;  /* 0x0000000d71027c12 */ /* 0x000fce000f8e9672 */
.L_x_30099:
[----:B------:R-:W-:Y:S05]  /*1050*/  BSYNC B2 ;  /* 0x0000000000027941 */ /* 0x000fea0003800000 */
.L_x_30098:
        /* <DEDUP_REMOVED lines=10> */
.L_x_30094:
[----:B------:R-:W-:Y:S05]  /*1100*/  BSYNC B1 ;  /* 0x0000000000017941 */ /* 0x000fea0003800000 */
.L_x_30093:
        /* <DEDUP_REMOVED lines=18> */
.L_x_30105:
[----:B------:R-:W-:-:S07]  /*1230*/  IMAD.MOV.U32 R3, RZ, RZ, R146 ;  /* 0x000000ffff037224 */ /* 0x000fce00078e0092 */
.L_x_30106:
[----:B------:R-:W-:Y:S05]  /*1240*/  BSYNC B2 ;  /* 0x0000000000027941 */ /* 0x000fea0003800000 */
.L_x_30104:
        /* <DEDUP_REMOVED lines=16> */
.L_x_30110:
[----:B------:R-:W-:Y:S05]  /*1350*/  BSYNC B3 ;  /* 0x0000000000037941 */ /* 0x000fea0003800000 */
.L_x_30109:
        /* <DEDUP_REMOVED lines=44> */
.L_x_30108:
[----:B------:R-:W-:Y:S05]  /*1620*/  BSYNC B2 ;  /* 0x0000000000027941 */ /* 0x000fea0003800000 */
.L_x_30107:
        /* <DEDUP_REMOVED lines=10> */
.L_x_30103:
[----:B------:R-:W-:Y:S05]  /*16d0*/  BSYNC B1 ;  /* 0x0000000000017941 */ /* 0x000fea0003800000 */
.L_x_30102:
        /* <DEDUP_REMOVED lines=18> */
.L_x_30114:
[----:B------:R-:W-:-:S07]  /*1800*/  MOV R3, R146 ;  /* 0x0000009200037202 */ /* 0x000fce0000000f00 */
.L_x_30115:
[----:B------:R-:W-:Y:S05]  /*1810*/  BSYNC B2 ;  /* 0x0000000000027941 */ /* 0x000fea0003800000 */
.L_x_30113:
        /* <DEDUP_REMOVED lines=16> */
.L_x_30119:
[----:B------:R-:W-:Y:S05]  /*1920*/  BSYNC B3 ;  /* 0x0000000000037941 */ /* 0x000fea0003800000 */
.L_x_30118:
        /* <DEDUP_REMOVED lines=44> */
.L_x_30117:
[----:B------:R-:W-:Y:S05]  /*1bf0*/  BSYNC B2 ;  /* 0x0000000000027941 */ /* 0x000fea0003800000 */
.L_x_30116:
        /* <DEDUP_REMOVED lines=10> */
.L_x_30112:
[----:B------:R-:W-:Y:S05]  /*1ca0*/  BSYNC B1 ;  /* 0x0000000000017941 */ /* 0x000fea0003800000 */
.L_x_30111:
        /* <DEDUP_REMOVED lines=18> */
.L_x_30123:
[----:B------:R-:W-:-:S07]  /*1dd0*/  IMAD.MOV.U32 R3, RZ, RZ, R146 ;  /* 0x000000ffff037224 */ /* 0x000fce00078e0092 */
.L_x_30124:
[----:B------:R-:W-:Y:S05]  /*1de0*/  BSYNC B2 ;  /* 0x0000000000027941 */ /* 0x000fea0003800000 */
.L_x_30122:
        /* <DEDUP_REMOVED lines=16> */
.L_x_30128:
[----:B------:R-:W-:Y:S05]  /*1ef0*/  BSYNC B3 ;  /* 0x0000000000037941 */ /* 0x000fea0003800000 */
.L_x_30127:
        /* <DEDUP_REMOVED lines=44> */
.L_x_30126:
[----:B------:R-:W-:Y:S05]  /*21c0*/  BSYNC B2 ;  /* 0x0000000000027941 */ /* 0x000fea0003800000 */
.L_x_30125:
        /* <DEDUP_REMOVED lines=10> */
.L_x_30121:
[----:B------:R-:W-:Y:S05]  /*2270*/  BSYNC B1 ;  /* 0x0000000000017941 */ /* 0x000fea0003800000 */
.L_x_30120:
        /* <DEDUP_REMOVED lines=21> */
.L_x_30130:
[----:B------:R-:W-:Y:S05]  /*23d0*/  BSYNC B1 ;  /* 0x0000000000017941 */ /* 0x000fea0003800000 */
.L_x_30129:
        /* <DEDUP_REMOVED lines=21> */
.L_x_30134:
[----:B------:R-:W-:-:S07]  /*2530*/  MOV R6, R146 ;  /* 0x0000009200067202 */ /* 0x000fce0000000f00 */
.L_x_30135:
[----:B------:R-:W-:Y:S05]  /*2540*/  BSYNC B2 ;  /* 0x0000000000027941 */ /* 0x000fea0003800000 */
.L_x_30133:
        /* <DEDUP_REMOVED lines=16> */
.L_x_30139:
[----:B------:R-:W-:Y:S05]  /*2650*/  BSYNC B3 ;  /* 0x0000000000037941 */ /* 0x000fea0003800000 */
.L_x_30138:
        /* <DEDUP_REMOVED lines=44> */
.L_x_30137:
[----:B------:R-:W-:Y:S05]  /*2920*/  BSYNC B2 ;  /* 0x0000000000027941 */ /* 0x000fea0003800000 */
.L_x_30136:
        /* <DEDUP_REMOVED lines=10> */
.L_x_30132:
[----:B------:R-:W-:Y:S05]  /*29d0*/  BSYNC B1 ;  /* 0x0000000000017941 */ /* 0x000fea0003800000 */
.L_x_30131:
        /* <DEDUP_REMOVED lines=18> */
.L_x_30143:
[----:B------:R-:W-:-:S07]  /*2b00*/  IMAD.MOV.U32 R7, RZ, RZ, R146 ;  /* 0x000000ffff077224 */ /* 0x000fce00078e0092 */
.L_x_30144:
[----:B------:R-:W-:Y:S05]  /*2b10*/  BSYNC B2 ;  /* 0x0000000000027941 */ /* 0x000fea0003800000 */
.L_x_30142:
        /* <DEDUP_REMOVED lines=16> */
.L_x_30148:
[----:B------:R-:W-:Y:S05]  /*2c20*/  BSYNC B3 ;  /* 0x0000000000037941 */ /* 0x000fea0003800000 */
.L_x_30147:
        /* <DEDUP_REMOVED lines=44> */
.L_x_30146:
[----:B------:R-:W-:Y:S05]  /*2ef0*/  BSYNC B2 ;  /* 0x0000000000027941 */ /* 0x000fea0003800000 */
.L_x_30145:
        /* <DEDUP_REMOVED lines=10> */
.L_x_30141:
[----:B------:R-:W-:Y:S05]  /*2fa0*/  BSYNC B1 ;  /* 0x0000000000017941 */ /* 0x000fea0003800000 */
.L_x_30140:
        /* <DEDUP_REMOVED lines=18> */
.L_x_30152:
[----:B------:R-:W-:-:S07]  /*30d0*/  MOV R112, R146 ;  /* 0x0000009200707202 */ /* 0x000fce0000000f00 */
.L_x_30153:
[----:B------:R-:W-:Y:S05]  /*30e0*/  BSYNC B2 ;  /* 0x0000000000027941 */ /* 0x000fea0003800000 */
.L_x_30151:
        /* <DEDUP_REMOVED lines=16> */
.L_x_30157:
[----:B------:R-:W-:Y:S05]  /*31f0*/  BSYNC B3 ;  /* 0x0000000000037941 */ /* 0x000fea0003800000 */
.L_x_30156:
        /* <DEDUP_REMOVED lines=44> */
.L_x_30155:
[----:B------:R-:W-:Y:S05]  /*34c0*/  BSYNC B2 ;  /* 0x0000000000027941 */ /* 0x000fea0003800000 */
.L_x_30154:
        /* <DEDUP_REMOVED lines=10> */
.L_x_30150:
[----:B------:R-:W-:Y:S05]  /*3570*/  BSYNC B1 ;  /* 0x0000000000017941 */ /* 0x000fea0003800000 */
.L_x_30149:
        /* <DEDUP_REMOVED lines=18> */
.L_x_30161:
[----:B------:R-:W-:-:S07]  /*36a0*/  IMAD.MOV.U32 R112, RZ, RZ, R146 ;  /* 0x000000ffff707224 */ /* 0x000fce00078e0092 */
.L_x_30162:
[----:B------:R-:W-:Y:S05]  /*36b0*/  BSYNC B2 ;  /* 0x0000000000027941 */ /* 0x000fea0003800000 */
.L_x_30160:
        /* <DEDUP_REMOVED lines=16> */
.L_x_30166:
[----:B------:R-:W-:Y:S05]  /*37c0*/  BSYNC B3 ;  /* 0x0000000000037941 */ /* 0x000fea0003800000 */
.L_x_30165:
        /* <DEDUP_REMOVED lines=44> */
.L_x_30164:
[----:B------:R-:W-:Y:S05]  /*3a90*/  BSYNC B2 ;  /* 0x0000000000027941 */ /* 0x000fea0003800000 */
.L_x_30163:
        /* <DEDUP_REMOVED lines=10> */
.L_x_30159:
[----:B------:R-:W-:Y:S05]  /*3b40*/  BSYNC B1 ;  /* 0x0000000000017941 */ /* 0x000fea0003800000 */
.L_x_30158:
        /* <DEDUP_REMOVED lines=20> */
.L_x_30168:
[----:B------:R-:W-:Y:S05]  /*3c90*/  BSYNC B1 ;  /* 0x0000000000017941 */ /* 0x000fea0003800000 */
.L_x_30167:
        /* <DEDUP_REMOVED lines=21> */
.L_x_30172:
[----:B------:R-:W-:-:S07]  /*3df0*/  MOV R3, R146 ;  /* 0x0000009200037202 */ /* 0x000fce0000000f00 */
.L_x_30173:
[----:B------:R-:W-:Y:S05]  /*3e00*/  BSYNC B2 ;  /* 0x0000000000027941 */ /* 0x000fea0003800000 */
.L_x_30171:
        /* <DEDUP_REMOVED lines=16> */
.L_x_30177:
[----:B------:R-:W-:Y:S05]  /*3f10*/  BSYNC B3 ;  /* 0x0000000000037941 */ /* 0x000fea0003800000 */
.L_x_30176:
        /* <DEDUP_REMOVED lines=44> */
.L_x_30175:
[----:B------:R-:W-:Y:S05]  /*41e0*/  BSYNC B2 ;  /* 0x0000000000027941 */ /* 0x000fea0003800000 */
.L_x_30174:
        /* <DEDUP_REMOVED lines=10> */
.L_x_30170:
[----:B------:R-:W-:Y:S05]  /*4290*/  BSYNC B1 ;  /* 0x0000000000017941 */ /* 0x000fea0003800000 */
.L_x_30169:
        /* <DEDUP_REMOVED lines=18> */
.L_x_30181:
[----:B------:R-:W-:-:S07]  /*43c0*/  IMAD.MOV.U32 R3, RZ, RZ, R146 ;  /* 0x000000ffff037224 */ /* 0x000fce00078e0092 */
.L_x_30182:
[----:B------:R-:W-:Y:S05]  /*43d0*/  BSYNC B2 ;  /* 0x0000000000027941 */ /* 0x000fea0003800000 */
.L_x_30180:
        /* <DEDUP_REMOVED lines=16> */
.L_x_30186:
[----:B------:R-:W-:Y:S05]  /*44e0*/  BSYNC B3 ;  /* 0x0000000000037941 */ /* 0x000fea0003800000 */
.L_x_30185:
        /* <DEDUP_REMOVED lines=44> */
.L_x_30184:
[----:B------:R-:W-:Y:S05]  /*47b0*/  BSYNC B2 ;  /* 0x0000000000027941 */ /* 0x000fea0003800000 */
.L_x_30183:
        /* <DEDUP_REMOVED lines=10> */
.L_x_30179:
[----:B------:R-:W-:Y:S05]  /*4860*/  BSYNC B1 ;  /* 0x0000000000017941 */ /* 0x000fea0003800000 */
.L_x_30178:
        /* <DEDUP_REMOVED lines=18> */
.L_x_30190:
[----:B------:R-:W-:-:S07]  /*4990*/  MOV R3, R146 ;  /* 0x0000009200037202 */ /* 0x000fce0000000f00 */
.L_x_30191:
[----:B------:R-:W-:Y:S05]  /*49a0*/  BSYNC B2 ;  /* 0x0000000000027941 */ /* 0x000fea0003800000 */
.L_x_30189:
        /* <DEDUP_REMOVED lines=16> */
.L_x_30195:
[----:B------:R-:W-:Y:S05]  /*4ab0*/  BSYNC B3 ;  /* 0x0000000000037941 */ /* 0x000fea0003800000 */
.L_x_30194:
        /* <DEDUP_REMOVED lines=44> */
.L_x_30193:
[----:B------:R-:W-:Y:S05]  /*4d80*/  BSYNC B2 ;  /* 0x0000000000027941 */ /* 0x000fea0003800000 */
.L_x_30192:
        /* <DEDUP_REMOVED lines=10> */
.L_x_30188:
[----:B------:R-:W-:Y:S05]  /*4e30*/  BSYNC B1 ;  /* 0x0000000000017941 */ /* 0x000fea0003800000 */
.L_x_30187:
        /* <DEDUP_REMOVED lines=18> */
.L_x_30199:
[----:B------:R-:W-:-:S07]  /*4f60*/  IMAD.MOV.U32 R114, RZ, RZ, R146 ;  /* 0x000000ffff727224 */ /* 0x000fce00078e0092 */
.L_x_30200:
[----:B------:R-:W-:Y:S05]  /*4f70*/  BSYNC B2 ;  /* 0x0000000000027941 */ /* 0x000fea0003800000 */
.L_x_30198:
        /* <DEDUP_REMOVED lines=16> */
.L_x_30204:
[----:B------:R-:W-:Y:S05]  /*5080*/  BSYNC B3 ;  /* 0x0000000000037941 */ /* 0x000fea0003800000 */
.L_x_30203:
        /* <DEDUP_REMOVED lines=44> */
.L_x_30202:
[----:B------:R-:W-:Y:S05]  /*5350*/  BSYNC B2 ;  /* 0x0000000000027941 */ /* 0x000fea0003800000 */
.L_x_30201:
        /* <DEDUP_REMOVED lines=10> */
.L_x_30197:
[----:B------:R-:W-:Y:S05]  /*5400*/  BSYNC B1 ;  /* 0x0000000000017941 */ /* 0x000fea0003800000 */
.L_x_30196:
        /* <DEDUP_REMOVED lines=20> */
.L_x_30206:
[----:B------:R-:W-:Y:S05]  /*5550*/  BSYNC B1 ;  /* 0x0000000000017941 */ /* 0x000fea0003800000 */
.L_x_30205:
        /* <DEDUP_REMOVED lines=21> */
.L_x_30210:
[----:B------:R-:W-:-:S07]  /*56b0*/  MOV R6, R146 ;  /* 0x0000009200067202 */ /* 0x000fce0000000f00 */
.L_x_30211:
[----:B------:R-:W-:Y:S05]  /*56c0*/  BSYNC B2 ;  /* 0x0000000000027941 */ /* 0x000fea0003800000 */
.L_x_30209:
        /* <DEDUP_REMOVED lines=16> */
.L_x_30215:
[----:B------:R-:W-:Y:S05]  /*57d0*/  BSYNC B3 ;  /* 0x0000000000037941 */ /* 0x000fea0003800000 */
.L_x_30214:
        /* <DEDUP_REMOVED lines=44> */
.L_x_30213:
[----:B------:R-:W-:Y:S05]  /*5aa0*/  BSYNC B2 ;  /* 0x0000000000027941 */ /* 0x000fea0003800000 */
.L_x_30212:
        /* <DEDUP_REMOVED lines=10> */
.L_x_30208:
[----:B------:R-:W-:Y:S05]  /*5b50*/  BSYNC B1 ;  /* 0x0000000000017941 */ /* 0x000fea0003800000 */
.L_x_30207:
        /* <DEDUP_REMOVED lines=18> */
.L_x_30219:
[----:B------:R-:W-:-:S07]  /*5c80*/  IMAD.MOV.U32 R7, RZ, RZ, R146 ;  /* 0x000000ffff077224 */ /* 0x000fce00078e0092 */
.L_x_30220:
[----:B------:R-:W-:Y:S05]  /*5c90*/  BSYNC B2 ;  /* 0x0000000000027941 */ /* 0x000fea0003800000 */
.L_x_30218:
        /* <DEDUP_REMOVED lines=16> */
.L_x_30224:
[----:B------:R-:W-:Y:S05]  /*5da0*/  BSYNC B3 ;  /* 0x0000000000037941 */ /* 0x000fea0003800000 */
.L_x_30223:
        /* <DEDUP_REMOVED lines=44> */
.L_x_30222:
[----:B------:R-:W-:Y:S05]  /*6070*/  BSYNC B2 ;  /* 0x0000000000027941 */ /* 0x000fea0003800000 */
.L_x_30221:
        /* <DEDUP_REMOVED lines=10> */
.L_x_30217:
[----:B------:R-:W-:Y:S05]  /*6120*/  BSYNC B1 ;  /* 0x0000000000017941 */ /* 0x000fea0003800000 */
.L_x_30216:
        /* <DEDUP_REMOVED lines=18> */
.L_x_30228:
[----:B------:R-:W-:-:S07]  /*6250*/  MOV R118, R146 ;  /* 0x0000009200767202 */ /* 0x000fce0000000f00 */
.L_x_30229:
[----:B------:R-:W-:Y:S05]  /*6260*/  BSYNC B2 ;  /* 0x0000000000027941 */ /* 0x000fea0003800000 */
.L_x_30227:
        /* <DEDUP_REMOVED lines=16> */
.L_x_30233:
[----:B------:R-:W-:Y:S05]  /*6370*/  BSYNC B3 ;  /* 0x0000000000037941 */ /* 0x000fea0003800000 */
.L_x_30232:
        /* <DEDUP_REMOVED lines=44> */
.L_x_30231:
[----:B------:R-:W-:Y:S05]  /*6640*/  BSYNC B2 ;  /* 0x0000000000027941 */ /* 0x000fea0003800000 */
.L_x_30230:
        /* <DEDUP_REMOVED lines=10> */
.L_x_30226:
[----:B------:R-:W-:Y:S05]  /*66f0*/  BSYNC B1 ;  /* 0x0000000000017941 */ /* 0x000fea0003800000 */
.L_x_30225:
        /* <DEDUP_REMOVED lines=18> */
.L_x_30237:
[----:B------:R-:W-:-:S07]  /*6820*/  IMAD.MOV.U32 R118, RZ, RZ, R146 ;  /* 0x000000ffff767224 */ /* 0x000fce00078e0092 */
.L_x_30238:
[----:B------:R-:W-:Y:S05]  /*6830*/  BSYNC B2 ;  /* 0x0000000000027941 */ /* 0x000fea0003800000 */
.L_x_30236:
        /* <DEDUP_REMOVED lines=16> */
.L_x_30242:
[----:B------:R-:W-:Y:S05]  /*6940*/  BSYNC B3 ;  /* 0x0000000000037941 */ /* 0x000fea0003800000 */
.L_x_30241:
        /* <DEDUP_REMOVED lines=44> */
.L_x_30240:
[----:B------:R-:W-:Y:S05]  /*6c10*/  BSYNC B2 ;  /* 0x0000000000027941 */ /* 0x000fea0003800000 */
.L_x_30239:
        /* <DEDUP_REMOVED lines=10> */
.L_x_30235:
[----:B------:R-:W-:Y:S05]  /*6cc0*/  BSYNC B1 ;  /* 0x0000000000017941 */ /* 0x000fea0003800000 */
.L_x_30234:
[----:B------:R-:W-:Y:S01]  /*6cd0*/  IMAD.WIDE.U32 R116, R119, 0x10, R152 ;  /* 0x0000001077747825 */ /* 0x000fe200078e0098 */
[----:B------:R-:W0:Y:S01]  /*6ce0*/  @P3 LDC.64 R114, c[0x0][0x220] ;  /* 0x00008800ff723b82 */ /* 0x000e220000000a00 */
[----:B------:R-:W-:Y:S02]  /*6cf0*/  BSSY B1, `(.L_x_30243) ;  /* 0x0000010000017945 */ /* 0x000fe40003800000 */
[----:B------:R-:W-:Y:S01]  /*6d00*/  VIADD R119, R159, 0x80 ;  /* 0x000000809f777836 */ /* 0x000fe20000000000 */
[----:B------:R1:W-:Y:S04]  /*6d10*/  STG.E.128 desc[UR6][R116.64], R128 ;  /* 0x0000008074007986 */ /* 0x0003e8000c101d06 */
[----:B------:R-:W2:Y:S01]  /*6d20*/  @P0 LDC.64 R112, c[0x0][0x230] ;  /* 0x00008c00ff700b82 */ /* 0x000ea20000000a00 */
[----:B------:R-:W-:Y:S05]  /*6d30*/  @!P3 BRA `(.L_x_30244) ;  /* 0x00000000002cb947 */ /* 0x000fea0003800000 */
[----:B-1----:R-:W1:Y:S02]  /*6d40*/  LDC.64 R116, c[0x0][0x240] ;  /* 0x00009000ff747b82 */ /* 0x002e640000000a00 */
[----:B-1----:R-:W-:Y:S01]  /*6d50*/  IMAD.WIDE.U32 R116, R3, 0x4, R116 ;  /* 0x0000000403747825 */ /* 0x002fe200078e0074 */
[----:B------:R-:W-:-:S04]  /*6d60*/  SHF.L.U32 R3, R144, 0x10, RZ ;  /* 0x0000001090037819 */ /* 0x000fc800000006ff */
        /* <DEDUP_REMOVED lines=8> */
.L_x_30244:
[----:B------:R-:W-:Y:S05]  /*6df0*/  BSYNC B1 ;  /* 0x0000000000017941 */ /* 0x000fea0003800000 */
.L_x_30243:
        /* <DEDUP_REMOVED lines=23> */
.L_x_30248:
[----:B------:R-:W-:-:S07]  /*6f70*/  MOV R6, R146 ;  /* 0x0000009200067202 */ /* 0x000fce0000000f00 */
.L_x_30249:
[----:B------:R-:W-:Y:S05]  /*6f80*/  BSYNC B2 ;  /* 0x0000000000027941 */ /* 0x000fea0003800000 */
.L_x_30247:
        /* <DEDUP_REMOVED lines=16> */
.L_x_30253:
[----:B------:R-:W-:Y:S05]  /*7090*/  BSYNC B3 ;  /* 0x0000000000037941 */ /* 0x000fea0003800000 */
.L_x_30252:
        /* <DEDUP_REMOVED lines=44> */
.L_x_30251:
[----:B------:R-:W-:Y:S05]  /*7360*/  BSYNC B2 ;  /* 0x0000000000027941 */ /* 0x000fea0003800000 */
.L_x_30250:
        /* <DEDUP_REMOVED lines=10> */
.L_x_30246:
[----:B------:R-:W-:Y:S05]  /*7410*/  BSYNC B1 ;  /* 0x0000000000017941 */ /* 0x000fea0003800000 */
.L_x_30245:
        /* <DEDUP_REMOVED lines=18> */
.L_x_30257:
[----:B------:R-:W-:-:S07]  /*7540*/  IMAD.MOV.U32 R7, RZ, RZ, R146 ;  /* 0x000000ffff077224 */ /* 0x000fce00078e0092 */
.L_x_30258:
[----:B------:R-:W-:Y:S05]  /*7550*/  BSYNC B2 ;  /* 0x0000000000027941 */ /* 0x000fea0003800000 */
.L_x_30256:
        /* <DEDUP_REMOVED lines=16> */
.L_x_30262:
[----:B------:R-:W-:Y:S05]  /*7660*/  BSYNC B3 ;  /* 0x0000000000037941 */ /* 0x000fea0003800000 */
.L_x_30261:
        /* <DEDUP_REMOVED lines=44> */
.L_x_30260:
[----:B------:R-:W-:Y:S05]  /*7930*/  BSYNC B2 ;  /* 0x0000000000027941 */ /* 0x000fea0003800000 */
.L_x_30259:
        /* <DEDUP_REMOVED lines=10> */
.L_x_30255:
[----:B------:R-:W-:Y:S05]  /*79e0*/  BSYNC B1 ;  /* 0x0000000000017941 */ /* 0x000fea0003800000 */
.L_x_30254:
        /* <DEDUP_REMOVED lines=18> */
.L_x_30266:
[----:B------:R-:W-:-:S07]  /*7b10*/  MOV R118, R146 ;  /* 0x0000009200767202 */ /* 0x000fce0000000f00 */
.L_x_30267:
[----:B------:R-:W-:Y:S05]  /*7b20*/  BSYNC B2 ;  /* 0x0000000000027941 */ /* 0x000fea0003800000 */
.L_x_30265:
        /* <DEDUP_REMOVED lines=16> */
.L_x_30271:
[----:B------:R-:W-:Y:S05]  /*7c30*/  BSYNC B3 ;  /* 0x0000000000037941 */ /* 0x000fea0003800000 */
.L_x_30270:
        /* <DEDUP_REMOVED lines=44> */
.L_x_30269:
[----:B------:R-:W-:Y:S05]  /*7f00*/  BSYNC B2 ;  /* 0x0000000000027941 */ /* 0x000fea0003800000 */
.L_x_30268:
        /* <DEDUP_REMOVED lines=10> */
.L_x_30264:
[----:B------:R-:W-:Y:S05]  /*7fb0*/  BSYNC B1 ;  /* 0x0000000000017941 */ /* 0x000fea0003800000 */
.L_x_30263:
        /* <DEDUP_REMOVED lines=18> */
.L_x_30275:
[----:B------:R-:W-:-:S07]  /*80e0*/  IMAD.MOV.U32 R115, RZ, RZ, R146 ;  /* 0x000000ffff737224 */ /* 0x000fce00078e0092 */
.L_x_30276:
[----:B------:R-:W-:Y:S05]  /*80f0*/  BSYNC B2 ;  /* 0x0000000000027941 */ /* 0x000fea0003800000 */
.L_x_30274:
        /* <DEDUP_REMOVED lines=16> */
.L_x_30280:
[----:B------:R-:W-:Y:S05]  /*8200*/  BSYNC B3 ;  /* 0x0000000000037941 */ /* 0x000fea0003800000 */
.L_x_30279:
        /* <DEDUP_REMOVED lines=44> */
.L_x_30278:
[----:B------:R-:W-:Y:S05]  /*84d0*/  BSYNC B2 ;  /* 0x0000000000027941 */ /* 0x000fea0003800000 */
.L_x_30277:
        /* <DEDUP_REMOVED lines=10> */
.L_x_30273:
[----:B------:R-:W-:Y:S05]  /*8580*/  BSYNC B1 ;  /* 0x0000000000017941 */ /* 0x000fea0003800000 */
.L_x_30272:
        /* <DEDUP_REMOVED lines=19> */
.L_x_30282:
[----:B------:R-:W-:Y:S05]  /*86c0*/  BSYNC B1 ;  /* 0x0000000000017941 */ /* 0x000fea0003800000 */
.L_x_30281:
        /* <DEDUP_REMOVED lines=22> */
.L_x_30286:
[----:B------:R-:W-:-:S07]  /*8830*/  MOV R6, R146 ;  /* 0x0000009200067202 */ /* 0x000fce0000000f00 */
.L_x_30287:
[----:B------:R-:W-:Y:S05]  /*8840*/  BSYNC B2 ;  /* 0x0000000000027941 */ /* 0x000fea0003800000 */
.L_x_30285:
        /* <DEDUP_REMOVED lines=16> */
.L_x_30291:
[----:B------:R-:W-:Y:S05]  /*8950*/  BSYNC B3 ;  /* 0x0000000000037941 */ /* 0x000fea0003800000 */
.L_x_30290:
        /* <DEDUP_REMOVED lines=44> */
.L_x_30289:
[----:B------:R-:W-:Y:S05]  /*8c20*/  BSYNC B2 ;  /* 0x0000000000027941 */ /* 0x000fea0003800000 */
.L_x_30288:
        /* <DEDUP_REMOVED lines=10> */
.L_x_30284:
[----:B------:R-:W-:Y:S05]  /*8cd0*/  BSYNC B1 ;  /* 0x0000000000017941 */ /* 0x000fea0003800000 */
.L_x_30283:
        /* <DEDUP_REMOVED lines=18> */
.L_x_30295:
[----:B------:R-:W-:-:S07]  /*8e00*/  IMAD.MOV.U32 R7, RZ, RZ, R146 ;  /* 0x000000ffff077224 */ /* 0x000fce00078e0092 */
.L_x_30296:
[----:B------:R-:W-:Y:S05]  /*8e10*/  BSYNC B2 ;  /* 0x0000000000027941 */ /* 0x000fea0003800000 */
.L_x_30294:
        /* <DEDUP_REMOVED lines=16> */
.L_x_30300:
[----:B------:R-:W-:Y:S05]  /*8f20*/  BSYNC B3 ;  /* 0x0000000000037941 */ /* 0x000fea0003800000 */
.L_x_30299:
        /* <DEDUP_REMOVED lines=44> */
.L_x_30298:
[----:B------:R-:W-:Y:S05]  /*91f0*/  BSYNC B2 ;  /* 0x0000000000027941 */ /* 0x000fea0003800000 */
.L_x_30297:
[----:B------:R-:W-:Y:S01]  /*9200*/  HFMA2.MMA R116, -RZ, RZ, 0.1171875, 0 ;  /* 0x2f800000ff747435 */ /* 0x000fe200000001ff */
[----:B------:R-:W-:-:S09]  /*9210*/  I2FP.F32.U32 R7, R7 ;  /* 0x0000000700077245 */ /* 0x000fd20000201000 */
[----:B------:R-:W-:-:S05]  /*9220*/  FFMA.FTZ R7, R7, R116, 1.1641532182693481445e-10 ;  /* 0x2f00000007077423 */ /* 0x000fca0000010074 */
[----:B------:R-:W-:Y:S01]  /*9230*/  FSETP.GTU.FTZ.AND P1, PT, R7, UR8, PT ;  /* 0x0000000807007c0b */ /* 0x000fe2000bf3c000 */
[----:B-----5:R-:W-:-:S04]  /*9240*/  FMUL.FTZ R7, R109, UR11 ;  /* 0x0000000b6d077c20 */ /* 0x020fc80008410000 */
[----:B------:R-:W-:-:S05]  /*9250*/  FMUL.FTZ R7, R7, UR10 ;  /* 0x0000000a07077c20 */ /* 0x000fca0008410000 */
[----:B------:R-:W-:Y:S02]  /*9260*/  FSEL R116, R7, RZ, !P1 ;  /* 0x000000ff07747208 */ /* 0x000fe40004800000 */
[----:B------:R-:W-:-:S03]  /*9270*/  SEL R7, RZ, 0x1, P1 ;  /* 0x00000001ff077807 */ /* 0x000fc60000800000 */
[----:B------:R-:W-:-:S04]  /*9280*/  FMUL.FTZ R125, R93, R116 ;  /* 0x000000745d7d7220 */ /* 0x000fc80000410000 */
[----:B------:R-:W-:-:S07]  /*9290*/  @P0 FADD.FTZ R125, R105, R125 ;  /* 0x0000007d697d0221 */ /* 0x000fce0000010000 */
.L_x_30293:
[----:B------:R-:W-:Y:S05]  /*92a0*/  BSYNC B1 ;  /* 0x0000000000017941 */ /* 0x000fea0003800000 */
.L_x_30292:
        /* <DEDUP_REMOVED lines=18> */
.L_x_30304:
[----:B------:R-:W-:-:S07]  /*93d0*/  MOV R120, R146 ;  /* 0x0000009200787202 */ /* 0x000fce0000000f00 */
.L_x_30305:
[----:B------:R-:W-:Y:S05]  /*93e0*/  BSYNC B2 ;  /* 0x0000000000027941 */ /* 0x000fea0003800000 */
.L_x_30303:
        /* <DEDUP_REMOVED lines=16> */
.L_x_30309:
[----:B------:R-:W-:Y:S05]  /*94f0*/  BSYNC B3 ;  /* 0x0000000000037941 */ /* 0x000fea0003800000 */
.L_x_30308:
        /* <DEDUP_REMOVED lines=44> */
.L_x_30307:
[----:B------:R-:W-:Y:S05]  /*97c0*/  BSYNC B2 ;  /* 0x0000000000027941 */ /* 0x000fea0003800000 */
.L_x_30306:
        /* <DEDUP_REMOVED lines=10> */
.L_x_30302:
[----:B------:R-:W-:Y:S05]  /*9870*/  BSYNC B1 ;  /* 0x0000000000017941 */ /* 0x000fea0003800000 */
.L_x_30301:
        /* <DEDUP_REMOVED lines=18> */
.L_x_30313:
[----:B------:R-:W-:-:S07]  /*99a0*/  IMAD.MOV.U32 R120, RZ, RZ, R146 ;  /* 0x000000ffff787224 */ /* 0x000fce00078e0092 */
.L_x_30314:
[----:B------:R-:W-:Y:S05]  /*99b0*/  BSYNC B2 ;  /* 0x0000000000027941 */ /* 0x000fea0003800000 */
.L_x_30312:
        /* <DEDUP_REMOVED lines=16> */
.L_x_30318:
[----:B------:R-:W-:Y:S05]  /*9ac0*/  BSYNC B3 ;  /* 0x0000000000037941 */ /* 0x000fea0003800000 */
.L_x_30317:
        /* <DEDUP_REMOVED lines=44> */
.L_x_30316:
[----:B------:R-:W-:Y:S05]  /*9d90*/  BSYNC B2 ;  /* 0x0000000000027941 */ /* 0x000fea0003800000 */
.L_x_30315:
        /* <DEDUP_REMOVED lines=10> */
.L_x_30311:
[----:B------:R-:W-:Y:S05]  /*9e40*/  BSYNC B1 ;  /* 0x0000000000017941 */ /* 0x000fea0003800000 */
.L_x_30310:
[----:B------:R-:W-:Y:S01]  /*9e50*/  IMAD.WIDE.U32 R116, R123, 0x10, R152 ;  /* 0x000000107b747825 */ /* 0x000fe200078e0098 */
[----:B------:R-:W0:Y:S01]  /*9e60*/  @P0 LDC.64 R118, c[0x0][0x230] ;  /* 0x00008c00ff760b82 */ /* 0x000e220000000a00 */
[----:B------:R-:W-:Y:S03]  /*9e70*/  BSSY B1, `(.L_x_30319) ;  /* 0x000000e000017945 */ /* 0x000fe60003800000 */
[----:B------:R1:W-:Y:S01]  /*9e80*/  STG.E.128 desc[UR6][R116.64], R124 ;  /* 0x0000007c74007986 */ /* 0x0003e2000c101d06 */
[----:B------:R-:W-:Y:S05]  /*9e90*/  @!P3 BRA `(.L_x_30320) ;  /* 0x00000000002cb947 */ /* 0x000fea0003800000 */
[----:B-1----:R-:W1:Y:S01]  /*9ea0*/  LDC.64 R116, c[0x0][0x240] ;  /* 0x00009000ff747b82 */ /* 0x002e620000000a00 */
[----:B------:R-:W-:-:S05]  /*9eb0*/  IMAD.U32 R120, R144, 0x10000, RZ ;  /* 0x0001000090787824 */ /* 0x000fca00078e00ff */
[----:B------:R-:W-:Y:S02]  /*9ec0*/  LOP3.LUT R121, R120, 0xff0000, RZ, 0xc0, !PT ;  /* 0x00ff000078797812 */ /* 0x000fe400078ec0ff */
[----:B------:R-:W-:-:S04]  /*9ed0*/  LOP3.LUT R120, R145, 0xffff, RZ, 0xc0, !PT ;  /* 0x0000ffff91787812 */ /* 0x000fc800078ec0ff */
[----:B------:R-:W-:Y:S02]  /*9ee0*/  LEA R120, R120, R121, 0x18 ;  /* 0x0000007978787211 */ /* 0x000fe400078ec0ff */
[----:B------:R-:W-:-:S05]  /*9ef0*/  LOP3.LUT R121, R7, 0xff, RZ, 0xc0, !PT ;  /* 0x000000ff07797812 */ /* 0x000fca00078ec0ff */
[----:B------:R-:W-:Y:S01]  /*9f00*/  IMAD R120, R121, 0x100, R120 ;  /* 0x0000010079787824 */ /* 0x000fe200078e0278 */
[----:B------:R-:W-:Y:S01]  /*9f10*/  LOP3.LUT R121, R6, 0xff, RZ, 0xc0, !PT ;  /* 0x000000ff06797812 */ /* 0x000fe200078ec0ff */
[----:B-1----:R-:W-:-:S03]  /*9f20*/  IMAD.WIDE.U32 R116, R161, 0x4, R116 ;  /* 0x00000004a1747825 */ /* 0x002fc600078e0074 */
[----:B------:R-:W-:-:S05]  /*9f30*/  IADD3 R121, R120, R121, RZ ;  /* 0x0000007978797210 */ /* 0x000fca0007ffe0ff */
[----:B------:R2:W-:Y:S02]  /*9f40*/  STG.E desc[UR6][R116.64], R121 ;  /* 0x0000007974007986 */ /* 0x0005e4000c101906 */
.L_x_30320:
[----:B------:R-:W-:Y:S05]  /*9f50*/  BSYNC B1 ;  /* 0x0000000000017941 */ /* 0x000fea0003800000 */
.L_x_30319:
[----:B-12---:R-:W1:Y:S01]  /*9f60*/  @P3 LDC.64 R116, c[0x0][0x220] ;  /* 0x00008800ff743b82 */ /* 0x006e620000000a00 */
[----:B------:R-:W-:-:S04]  /*9f70*/  VIADD R161, R159, 0xc0 ;  /* 0x000000c09fa17836 */ /* 0x000fc80000000000 */
[----:B0-----:R-:W-:Y:S01]  /*9f80*/  @P0 IMAD.WIDE.U32 R122, R161, 0x10, R118 ;  /* 0x00000010a17a0825 */ /* 0x001fe200078e0076 */
[----:B------:R-:W-:-:S04]  /*9f90*/  IADD3 R119, R156, 0xc0, RZ ;  /* 0x000000c09c777810 */ /* 0x000fc80007ffe0ff */
[----:B------:R-:W2:Y:S01]  /*9fa0*/  @P0 LDG.E.128 R104, desc[UR6][R122.64] ;  /* 0x000000067a680981 */ /* 0x000ea2000c1e1d00 */
[----:B-1----:R-:W-:-:S05]  /*9fb0*/  @P3 IMAD.WIDE.U32 R116, R119, 0x10, R116 ;  /* 0x0000001077743825 */ /* 0x002fca00078e0074 */
        /* <DEDUP_REMOVED lines=19> */
.L_x_30324:
[----:B------:R-:W-:-:S07]  /*a0f0*/  MOV R6, R146 ;  /* 0x0000009200067202 */ /* 0x000fce0000000f00 */
.L_x_30325:
[----:B------:R-:W-:Y:S05]  /*a100*/  BSYNC B2 ;  /* 0x0000000000027941 */ /* 0x000fea0003800000 */
.L_x_30323:
        /* <DEDUP_REMOVED lines=16> */
.L_x_30329:
[----:B------:R-:W-:Y:S05]  /*a210*/  BSYNC B3 ;  /* 0x0000000000037941 */ /* 0x000fea0003800000 */
.L_x_30328:
        /* <DEDUP_REMOVED lines=44> */
.L_x_30327:
[----:B------:R-:W-:Y:S05]  /*a4e0*/  BSYNC B2 ;  /* 0x0000000000027941 */ /* 0x000fea0003800000 */
.L_x_30326:
        /* <DEDUP_REMOVED lines=10> */
.L_x_30322:
[----:B------:R-:W-:Y:S05]  /*a590*/  BSYNC B1 ;  /* 0x0000000000017941 */ /* 0x000fea0003800000 */
.L_x_30321:
        /* <DEDUP_REMOVED lines=18> */
.L_x_30333:
[----:B------:R-:W-:-:S07]  /*a6c0*/  IMAD.MOV.U32 R7, RZ, RZ, R146 ;  /* 0x000000ffff077224 */ /* 0x000fce00078e0092 */
.L_x_30334:
[----:B------:R-:W-:Y:S05]  /*a6d0*/  BSYNC B2 ;  /* 0x0000000000027941 */ /* 0x000fea0003800000 */
.L_x_30332:
        /* <DEDUP_REMOVED lines=16> */
.L_x_30338:
[----:B------:R-:W-:Y:S05]  /*a7e0*/  BSYNC B3 ;  /* 0x0000000000037941 */ /* 0x000fea0003800000 */
.L_x_30337:
        /* <DEDUP_REMOVED lines=44> */
.L_x_30336:
[----:B------:R-:W-:Y:S05]  /*aab0*/  BSYNC B2 ;  /* 0x0000000000027941 */ /* 0x000fea0003800000 */
.L_x_30335:
        /* <DEDUP_REMOVED lines=10> */
.L_x_30331:
[----:B------:R-:W-:Y:S05]  /*ab60*/  BSYNC B1 ;  /* 0x0000000000017941 */ /* 0x000fea0003800000 */
.L_x_30330:
        /* <DEDUP_REMOVED lines=18> */
.L_x_30342:
[----:B------:R-:W-:-:S07]  /*ac90*/  MOV R118, R146 ;  /* 0x0000009200767202 */ /* 0x000fce0000000f00 */
.L_x_30343:
[----:B------:R-:W-:Y:S05]  /*aca0*/  BSYNC B2 ;  /* 0x0000000000027941 */ /* 0x000fea0003800000 */
.L_x_30341:
        /* <DEDUP_REMOVED lines=16> */
.L_x_30347:
[----:B------:R-:W-:Y:S05]  /*adb0*/  BSYNC B3 ;  /* 0x0000000000037941 */ /* 0x000fea0003800000 */
.L_x_30346:
        /* <DEDUP_REMOVED lines=44> */
.L_x_30345:
[----:B------:R-:W-:Y:S05]  /*b080*/  BSYNC B2 ;  /* 0x0000000000027941 */ /* 0x000fea0003800000 */
.L_x_30344:
        /* <DEDUP_REMOVED lines=10> */
.L_x_30340:
[----:B------:R-:W-:Y:S05]  /*b130*/  BSYNC B1 ;  /* 0x0000000000017941 */ /* 0x000fea0003800000 */
.L_x_30339:
        /* <DEDUP_REMOVED lines=18> */
.L_x_30351:
[----:B------:R-:W-:-:S07]  /*b260*/  IMAD.MOV.U32 R118, RZ, RZ, R146 ;  /* 0x000000ffff767224 */ /* 0x000fce00078e0092 */
.L_x_30352:
[----:B------:R-:W-:Y:S05]  /*b270*/  BSYNC B2 ;  /* 0x0000000000027941 */ /* 0x000fea0003800000 */
.L_x_30350:
        /* <DEDUP_REMOVED lines=16> */
.L_x_30356:
[----:B------:R-:W-:Y:S05]  /*b380*/  BSYNC B3 ;  /* 0x0000000000037941 */ /* 0x000fea0003800000 */
.L_x_30355:
        /* <DEDUP_REMOVED lines=44> */
.L_x_30354:
[----:B------:R-:W-:Y:S05]  /*b650*/  BSYNC B2 ;  /* 0x0000000000027941 */ /* 0x000fea0003800000 */
.L_x_30353:
        /* <DEDUP_REMOVED lines=10> */
.L_x_30349:
[----:B------:R-:W-:Y:S05]  /*b700*/  BSYNC B1 ;  /* 0x0000000000017941 */ /* 0x000fea0003800000 */
.L_x_30348:
[----:B------:R-:W-:Y:S01]  /*b710*/  IMAD.WIDE.U32 R116, R161, 0x10, R152 ;  /* 0x00000010a1747825 */ /* 0x000fe200078e0098 */
[----:B------:R-:W-:Y:S04]  /*b720*/  BSSY B1, `(.L_x_30357) ;  /* 0x000000e000017945 */ /* 0x000fe80003800000 */
        /* <DEDUP_REMOVED lines=13> */
.L_x_30358:
[----:B------:R-:W-:Y:S05]  /*b800*/  BSYNC B1 ;  /* 0x0000000000017941 */ /* 0x000fea0003800000 */
.L_x_30357:
[----:B01----:R-:W0:Y:S01]  /*b810*/  @P0 LDC.64 R116, c[0x0][0x230] ;  /* 0x00008c00ff740b82 */ /* 0x003e220000000a00 */
[----:B------:R-:W-:-:S07]  /*b820*/  VIADD R159, R159, 0xe0 ;  /* 0x000000e09f9f7836 */ /* 0x000fce0000000000 */
[----:B------:R-:W1:Y:S01]  /*b830*/  @P3 LDC.64 R118, c[0x0][0x220] ;  /* 0x00008800ff763b82 */ /* 0x000e620000000a00 */
[----:B------:R-:W-:Y:S01]  /*b840*/  IADD3 R161, R156, 0xe0, RZ ;  /* 0x000000e09ca17810 */ /* 0x000fe20007ffe0ff */
[----:B0-----:R-:W-:-:S05]  /*b850*/  @P0 IMAD.WIDE.U32 R162, R159, 0x10, R116 ;  /* 0x000000109fa20825 */ /* 0x001fca00078e0074 */
        /* <DEDUP_REMOVED lines=21> */
.L_x_30362:
[----:B------:R-:W-:-:S07]  /*b9b0*/  MOV R6, R146 ;  /* 0x0000009200067202 */ /* 0x000fce0000000f00 */
.L_x_30363:
[----:B------:R-:W-:Y:S05]  /*b9c0*/  BSYNC B2 ;  /* 0x0000000000027941 */ /* 0x000fea0003800000 */
.L_x_30361:
        /* <DEDUP_REMOVED lines=16> */
.L_x_30367:
[----:B------:R-:W-:Y:S05]  /*bad0*/  BSYNC B3 ;  /* 0x0000000000037941 */ /* 0x000fea0003800000 */
.L_x_30366:
        /* <DEDUP_REMOVED lines=44> */
.L_x_30365:
[----:B------:R-:W-:Y:S05]  /*bda0*/  BSYNC B2 ;  /* 0x0000000000027941 */ /* 0x000fea0003800000 */
.L_x_30364:
        /* <DEDUP_REMOVED lines=10> */
.L_x_30360:
[----:B------:R-:W-:Y:S05]  /*be50*/  BSYNC B1 ;  /* 0x0000000000017941 */ /* 0x000fea0003800000 */
.L_x_30359:
        /* <DEDUP_REMOVED lines=18> */
.L_x_30371:
[----:B------:R-:W-:-:S07]  /*bf80*/  IMAD.MOV.U32 R7, RZ, RZ, R146 ;  /* 0x000000ffff077224 */ /* 0x000fce00078e0092 */
.L_x_30372:
[----:B------:R-:W-:Y:S05]  /*bf90*/  BSYNC B2 ;  /* 0x0000000000027941 */ /* 0x000fea0003800000 */
.L_x_30370:
        /* <DEDUP_REMOVED lines=16> */
.L_x_30376:
[----:B------:R-:W-:Y:S05]  /*c0a0*/  BSYNC B3 ;  /* 0x0000000000037941 */ /* 0x000fea0003800000 */
.L_x_30375:
        /* <DEDUP_REMOVED lines=44> */
.L_x_30374:
[----:B------:R-:W-:Y:S05]  /*c370*/  BSYNC B2 ;  /* 0x0000000000027941 */ /* 0x000fea0003800000 */
.L_x_30373:
        /* <DEDUP_REMOVED lines=10> */
.L_x_30369:
[----:B------:R-:W-:Y:S05]  /*c420*/  BSYNC B1 ;  /* 0x0000000000017941 */ /* 0x000fea0003800000 */
.L_x_30368:
        /* <DEDUP_REMOVED lines=18> */
.L_x_30380:
[----:B------:R-:W-:-:S07]  /*c550*/  MOV R144, R146 ;  /* 0x0000009200907202 */ /* 0x000fce0000000f00 */
.L_x_30381:
[----:B------:R-:W-:Y:S05]  /*c560*/  BSYNC B2 ;  /* 0x0000000000027941 */ /* 0x000fea0003800000 */
.L_x_30379:
        /* <DEDUP_REMOVED lines=16> */
.L_x_30385:
[----:B------:R-:W-:Y:S05]  /*c670*/  BSYNC B3 ;  /* 0x0000000000037941 */ /* 0x000fea0003800000 */
.L_x_30384:
        /* <DEDUP_REMOVED lines=41> */
[----:B------:R-:W-:-:S05]  /*c910*/  IMAD.WIDE.U32 R162, R162, -0x326172a9, RZ ;  /* 0xcd9e8d57a2a27825 */ /* 0x000fca00078e00ff */
[----:B------:R-:W-:Y:S02]  /*c920*/  LOP3.LUT R0, R163, UR12, R164, 0x96, !PT ;  /* 0x0000000ca3007c12 */ /* 0x000fe4000f8e96a4 */
[----:B------:R-:W-:-:S07]  /*c930*/  MOV R146, R162 ;  /* 0x000000a200927202 */ /* 0x000fce0000000f00 */
.L_x_30383:
[----:B------:R-:W-:Y:S05]  /*c940*/  BSYNC B2 ;  /* 0x0000000000027941 */ /* 0x000fea0003800000 */
.L_x_30382:
        /* <DEDUP_REMOVED lines=10> */
.L_x_30378:
[----:B------:R-:W-:Y:S05]  /*c9f0*/  BSYNC B1 ;  /* 0x0000000000017941 */ /* 0x000fea0003800000 */
.L_x_30377:
        /* <DEDUP_REMOVED lines=18> */
.L_x_30389:
[----:B------:R-:W-:-:S07]  /*cb20*/  IMAD.MOV.U32 R119, RZ, RZ, R146 ;  /* 0x000000ffff777224 */ /* 0x000fce00078e0092 */
.L_x_30390:
[----:B------:R-:W-:Y:S05]  /*cb30*/  BSYNC B2 ;  /* 0x0000000000027941 */ /* 0x000fea0003800000 */
.L_x_30388:
        /* <DEDUP_REMOVED lines=16> */
.L_x_30394:
[----:B------:R-:W-:Y:S05]  /*cc40*/  BSYNC B3 ;  /* 0x0000000000037941 */ /* 0x000fea0003800000 */
.L_x_30393:
        /* <DEDUP_REMOVED lines=44> */
.L_x_30392:
[----:B------:R-:W-:Y:S05]  /*cf10*/  BSYNC B2 ;  /* 0x0000000000027941 */ /* 0x000fea0003800000 */
.L_x_30391:
        /* <DEDUP_REMOVED lines=10> */
.L_x_30387:
[----:B------:R-:W-:Y:S05]  /*cfc0*/  BSYNC B1 ;  /* 0x0000000000017941 */ /* 0x000fea0003800000 */
.L_x_30386:
        /* <DEDUP_REMOVED lines=15> */
.L_x_30396:
[----:B------:R-:W-:Y:S05]  /*d0c0*/  BSYNC B1 ;  /* 0x0000000000017941 */ /* 0x000fea0003800000 */
.L_x_30395:
        /* <DEDUP_REMOVED lines=120> */
.L_x_30412:
        /* <DEDUP_REMOVED lines=26> */
[----:B------:R-:W-:Y:S01]  /*d9f0*/  FADD.FTZ R161, -R152, R138 ;  /* 0x0000008a98a17221 */ /* 0x000fe20000010100 */
[----:B------:R-:W-:Y:S01]  /*da00*/  FMUL.FTZ R142, R156, R159 ;  /* 0x0000009f9c8e7220 */ /* 0x000fe20000410000 */
[----:B------:R-:W-:Y:S01]  /*da10*/  LEA.HI R153, R158, R157, RZ, 0x2 ;  /* 0x0000009d9e997211 */ /* 0x000fe200078f10ff */
[----:B------:R-:W-:Y:S01]  /*da20*/  FADD.FTZ R157, -R152, R140 ;  /* 0x0000008c989d7221 */ /* 0x000fe20000010100 */
[C---:B------:R-:W-:Y:S01]  /*da30*/  FMUL.FTZ R140, R156.reuse, R141 ;  /* 0x0000008d9c8c7220 */ /* 0x040fe20000410000 */
[C---:B------:R-:W-:Y:S01]  /*da40*/  FMUL.FTZ R159, R156.reuse, R143 ;  /* 0x0000008f9c9f7220 */ /* 0x040fe20000410000 */
[----:B------:R-:W-:Y:S01]  /*da50*/  LEA.HI.SX32 R153, R153, R154, 0x1e ;  /* 0x0000009a99997211 */ /* 0x000fe200078ff2ff */
[C---:B------:R-:W-:Y:S01]  /*da60*/  FMUL.FTZ R157, R156.reuse, R157 ;  /* 0x0000009d9c9d7220 */ /* 0x040fe20000410000 */
[----:B------:R-:W-:Y:S01]  /*da70*/  FFMA.FTZ R141, R41, R140, R9 ;  /* 0x0000008c298d7223 */ /* 0x000fe20000010009 */
[----:B------:R-:W-:Y:S01]  /*da80*/  FMUL.FTZ R161, R156, R161 ;  /* 0x000000a19ca17220 */ /* 0x000fe20000410000 */
[----:B------:R-:W-:Y:S01]  /*da90*/  IADD3 R163, R153, 0x20, RZ ;  /* 0x0000002099a37810 */ /* 0x000fe20007ffe0ff */
[----:B------:R-:W-:Y:S01]  /*daa0*/  FFMA.FTZ R140, R40, R157, R8 ;  /* 0x0000009d288c7223 */ /* 0x000fe20000010008 */
[C---:B------:R-:W-:Y:S01]  /*dab0*/  FADD.FTZ R157, -R152.reuse, R139 ;  /* 0x0000008b989d7221 */ /* 0x040fe20000010100 */
[----:B------:R-:W-:Y:S01]  /*dac0*/  FADD.FTZ R139, -R152, R136 ;  /* 0x00000088988b7221 */ /* 0x000fe20000010100 */
[C---:B------:R-:W-:Y:S01]  /*dad0*/  FMUL.FTZ R136, R156.reuse, R137 ;  /* 0x000000899c887220 */ /* 0x040fe20000410000 */
[----:B------:R-:W-:Y:S01]  /*dae0*/  FFMA.FTZ R143, R43, R142, R11 ;  /* 0x0000008e2b8f7223 */ /* 0x000fe2000001000b */
[C---:B------:R-:W-:Y:S01]  /*daf0*/  FMUL.FTZ R138, R156.reuse, R157 ;  /* 0x0000009d9c8a7220 */ /* 0x040fe20000410000 */
[----:B------:R-:W-:Y:S01]  /*db00*/  FMUL.FTZ R157, R156, R139 ;  /* 0x0000008b9c9d7220 */ /* 0x000fe20000410000 */
[----:B------:R-:W-:Y:S01]  /*db10*/  FFMA.FTZ R142, R42, R159, R10 ;  /* 0x0000009f2a8e7223 */ /* 0x000fe2000001000a */
[----:B-1----:R-:W-:-:S04]  /*db20*/  IMAD.WIDE.U32 R158, R153, 0x10, R150 ;  /* 0x00000010999e7825 */ /* 0x002fc800078e0096 */
[----:B------:R-:W-:Y:S01]  /*db30*/  FFMA.FTZ R139, R47, R138, R15 ;  /* 0x0000008a2f8b7223 */ /* 0x000fe2000001000f */
[----:B------:R-:W-:Y:S01]  /*db40*/  FFMA.FTZ R137, R45, R136, R13 ;  /* 0x000000882d897223 */ /* 0x000fe2000001000d */
[----:B------:R-:W-:Y:S01]  /*db50*/  FFMA.FTZ R138, R46, R161, R14 ;  /* 0x000000a12e8a7223 */ /* 0x000fe2000001000e */
[----:B------:R-:W-:Y:S01]  /*db60*/  FFMA.FTZ R136, R44, R157, R12 ;  /* 0x0000009d2c887223 */ /* 0x000fe2000001000c */
[----:B------:R-:W-:-:S04]  /*db70*/  IMAD.WIDE.U32 R162, R163, 0x10, R150 ;  /* 0x00000010a3a27825 */ /* 0x000fc800078e0096 */
[C---:B------:R-:W-:Y:S01]  /*db80*/  FADD.FTZ R133, -R152.reuse, R133 ;  /* 0x0000008598857221 */ /* 0x040fe20000010100 */
[----:B------:R1:W-:Y:S01]  /*db90*/  STG.E.128 desc[UR6][R158.64], R140 ;  /* 0x0000008c9e007986 */ /* 0x0003e2000c101d06 */
        /* <DEDUP_REMOVED lines=15> */
[----:B------:R-:W-:Y:S01]  /*dc90*/  FADD.FTZ R119, -R152, R119 ;  /* 0x0000007798777221 */ /* 0x000fe20000010100 */
[----:B------:R-:W-:Y:S01]  /*dca0*/  FMUL.FTZ R120, R156, R113 ;  /* 0x000000719c787220 */ /* 0x000fe20000410000 */
[C---:B-1----:R-:W-:Y:S01]  /*dcb0*/  FADD.FTZ R141, -R152.reuse, R132 ;  /* 0x00000084988d7221 */ /* 0x042fe20000010100 */
[----:B------:R-:W-:Y:S01]  /*dcc0*/  FADD.FTZ R143, -R152, R134 ;  /* 0x00000086988f7221 */ /* 0x000fe20000010100 */
[----:B------:R-:W-:Y:S01]  /*dcd0*/  FMUL.FTZ R132, R156, R133 ;  /* 0x000000859c847220 */ /* 0x000fe20000410000 */
[C---:B------:R-:W-:Y:S01]  /*dce0*/  FADD.FTZ R159, -R152.reuse, R130 ;  /* 0x00000082989f7221 */ /* 0x040fe20000010100 */
[C---:B--2---:R-:W-:Y:S01]  /*dcf0*/  FADD.FTZ R137, -R152.reuse, R114 ;  /* 0x0000007298897221 */ /* 0x044fe20000010100 */
[C---:B------:R-:W-:Y:S01]  /*dd00*/  FADD.FTZ R114, -R152.reuse, R123 ;  /* 0x0000007b98727221 */ /* 0x040fe20000010100 */
[C---:B------:R-:W-:Y:S01]  /*dd10*/  FADD.FTZ R139, -R152.reuse, R124 ;  /* 0x0000007c988b7221 */ /* 0x040fe20000010100 */
[C---:B------:R-:W-:Y:S01]  /*dd20*/  FADD.FTZ R163, -R152.reuse, R126 ;  /* 0x0000007e98a37221 */ /* 0x040fe20000010100 */
[----:B------:R-:W-:Y:S01]  /*dd30*/  FADD.FTZ R123, -R152, R118 ;  /* 0x00000076987b7221 */ /* 0x000fe20000010100 */
[C---:B------:R-:W-:Y:S01]  /*dd40*/  FMUL.FTZ R134, R156.reuse, R135 ;  /* 0x000000879c867220 */ /* 0x040fe20000410000 */
[C---:B------:R-:W-:Y:S01]  /*dd50*/  FMUL.FTZ R141, R156.reuse, R141 ;  /* 0x0000008d9c8d7220 */ /* 0x040fe20000410000 */
[----:B------:R-:W-:Y:S01]  /*dd60*/  FMUL.FTZ R143, R156, R143 ;  /* 0x0000008f9c8f7220 */ /* 0x000fe20000410000 */
[----:B------:R-:W-:-:S02]  /*dd70*/  VIADD R135, R153, 0x40 ;  /* 0x0000004099877836 */ /* 0x000fc40000000000 */
[C---:B------:R-:W-:Y:S01]  /*dd80*/  FMUL.FTZ R116, R156.reuse, R129 ;  /* 0x000000819c747220 */ /* 0x040fe20000410000 */
[C---:B------:R-:W-:Y:S01]  /*dd90*/  FMUL.FTZ R136, R156.reuse, R115 ;  /* 0x000000739c887220 */ /* 0x040fe20000410000 */
[C---:B------:R-:W-:Y:S01]  /*dda0*/  FMUL.FTZ R124, R156.reuse, R125 ;  /* 0x0000007d9c7c7220 */ /* 0x040fe20000410000 */
        /* <DEDUP_REMOVED lines=14> */
[C---:B------:R-:W-:Y:S01]  /*de90*/  FMUL.FTZ R133, R156.reuse, R121 ;  /* 0x000000799c857220 */ /* 0x040fe20000410000 */
[C---:B------:R-:W-:Y:S01]  /*dea0*/  FMUL.FTZ R132, R156.reuse, R117 ;  /* 0x000000759c847220 */ /* 0x040fe20000410000 */
[----:B------:R-:W-:Y:S01]  /*deb0*/  FMUL.FTZ R129, R156, R123 ;  /* 0x0000007b9c817220 */ /* 0x000fe20000410000 */
[----:B------:R-:W-:Y:S01]  /*dec0*/  FFMA.FTZ R114, R50, R143, R18 ;  /* 0x0000008f32727223 */ /* 0x000fe20000010012 */
        /* <DEDUP_REMOVED lines=39> */
.L_x_30399:
[----:B------:R-:W-:Y:S05]  /*e140*/  BSYNC B1 ;  /* 0x0000000000017941 */ /* 0x000fea0003800000 */
.L_x_30398:
[----:B-1----:R-:W1:Y:S02]  /*e150*/  LDC.64 R112, c[0x0][0x210] ;  /* 0x00008400ff707b82 */ /* 0x002e640000000a00 */
[----:B-1----:R-:W-:-:S05]  /*e160*/  IMAD R155, R112, 0x4, R155 ;  /* 0x00000004709b7824 */ /* 0x002fca00078e029b */
[----:B------:R-:W-:-:S13]  /*e170*/  ISETP.GE.AND P0, PT, R155, R113, PT ;  /* 0x000000719b00720c */ /* 0x000fda0003f06270 */
[----:B------:R-:W-:Y:S05]  /*e180*/  @!P0 BRA `(.L_x_30400) ;  /* 0xffffff2400f88947 */ /* 0x000fea000383ffff */
[----:B------:R-:W-:Y:S05]  /*e190*/  BSYNC B0 ;  /* 0x0000000000007941 */ /* 0x000fea0003800000 */
.L_x_30092:
[----:B------:R-:W-:Y:S05]  /*e1a0*/  EXIT ;  /* 0x000000000000794d */ /* 0x000fea0003800000 */
.L_x_30397:
        /* <DEDUP_REMOVED lines=8> */
.L_x_30402:
[----:B------:R-:W-:Y:S05]  /*e230*/  BSYNC B1 ;  /* 0x0000000000017941 */ /* 0x000fea0003800000 */
.L_x_30401:
        /* <DEDUP_REMOVED lines=8> */
.L_x_30403:
[----:B------:R-:W-:Y:S02]  /*e2c0*/  IMAD.MOV.U32 R156, RZ, RZ, 0x4 ;  /* 0x00000004ff9c7424 */ /* 0x000fe400078e00ff */
[----:B------:R-:W-:-:S05]  /*e2d0*/  FADD.FTZ R162, R161, R150 ;  /* 0x00000096a1a27221 */ /* 0x000fca0000010000 */
[----:B------:R-:W-:-:S07]  /*e2e0*/  MOV R161, R162 ;  /* 0x000000a200a17202 */ /* 0x000fce0000000f00 */
[----:B------:R-:W-:Y:S05]  /*e2f0*/  WARPSYNC.COLLECTIVE R152, `(.L_x_30404) ;  /* 0x0000000098087348 */ /* 0x000fea0003c00000 */
[----:B------:R0:W1:Y:S02]  /*e300*/  SHFL.BFLY P1, R150, R161, R156, R153 ;  /* 0x0c00009ca1967389 */ /* 0x0000640000020099 */
[----:B01----:R-:W-:Y:S01]  /*e310*/  ENDCOLLECTIVE ;  /* 0x000000000000791b */ /* 0x003fe20003800000 */
.L_x_30404:
[----:B------:R-:W-:Y:S01]  /*e320*/  HFMA2.MMA R156, -RZ, RZ, 0, 4.76837158203125e-07 ;  /* 0x00000008ff9c7435 */ /* 0x000fe200000001ff */
[----:B------:R-:W-:-:S05]  /*e330*/  FADD.FTZ R163, R162, R150 ;  /* 0x00000096a2a37221 */ /* 0x000fca0000010000 */
[----:B------:R-:W-:-:S07]  /*e340*/  MOV R161, R163 ;  /* 0x000000a300a17202 */ /* 0x000fce0000000f00 */
[----:B------:R-:W-:Y:S05]  /*e350*/  WARPSYNC.COLLECTIVE R152, `(.L_x_30405) ;  /* 0x0000000098087348 */ /* 0x000fea0003c00000 */
[----:B------:R0:W1:Y:S02]  /*e360*/  SHFL.BFLY P1, R150, R161, R156, R153 ;  /* 0x0c00009ca1967389 */ /* 0x0000640000020099 */
[----:B01----:R-:W-:Y:S01]  /*e370*/  ENDCOLLECTIVE ;  /* 0x000000000000791b */ /* 0x003fe20003800000 */
.L_x_30405:
[----:B------:R-:W-:Y:S01]  /*e380*/  MOV R156, 0x10 ;  /* 0x00000010009c7802 */ /* 0x000fe20000000f00 */
[----:B------:R-:W-:-:S04]  /*e390*/  FADD.FTZ R164, R163, R150 ;  /* 0x00000096a3a47221 */ /* 0x000fc80000010000 */
[----:B------:R-:W-:-:S07]  /*e3a0*/  IMAD.MOV.U32 R161, RZ, RZ, R164 ;  /* 0x000000ffffa17224 */ /* 0x000fce00078e00a4 */
[----:B------:R-:W-:Y:S05]  /*e3b0*/  WARPSYNC.COLLECTIVE R152, `(.L_x_30406) ;  /* 0x0000000098087348 */ /* 0x000fea0003c00000 */
[----:B------:R0:W1:Y:S02]  /*e3c0*/  SHFL.BFLY P1, R150, R161, R156, R153 ;  /* 0x0c00009ca1967389 */ /* 0x0000640000020099 */
[----:B01----:R-:W-:Y:S01]  /*e3d0*/  ENDCOLLECTIVE ;  /* 0x000000000000791b */ /* 0x003fe20003800000 */
.L_x_30406:
        /* <DEDUP_REMOVED lines=71> */
.L_x_30407:
[----:B------:R-:W-:Y:S01]  /*e850*/  HFMA2.MMA R156, -RZ, RZ, 0, 1.1920928955078125e-07 ;  /* 0x00000002ff9c7435 */ /* 0x000fe200000001ff */
[----:B------:R-:W-:-:S05]  /*e860*/  FADD.FTZ R162, R161, R150 ;  /* 0x00000096a1a27221 */ /* 0x000fca0000010000 */
[----:B------:R-:W-:-:S07]  /*e870*/  MOV R161, R162 ;  /* 0x000000a200a17202 */ /* 0x000fce0000000f00 */
[----:B------:R-:W-:Y:S05]  /*e880*/  WARPSYNC.COLLECTIVE R152, `(.L_x_30408) ;  /* 0x0000000098087348 */ /* 0x000fea0003c00000 */
[----:B------:R0:W1:Y:S02]  /*e890*/  SHFL.BFLY P1, R150, R161, R156, R153 ;  /* 0x0c00009ca1967389 */ /* 0x0000640000020099 */
[----:B01----:R-:W-:Y:S01]  /*e8a0*/  ENDCOLLECTIVE ;  /* 0x000000000000791b */ /* 0x003fe20003800000 */
.L_x_30408:
[----:B------:R-:W-:Y:S01]  /*e8b0*/  MOV R156, 0x4 ;  /* 0x00000004009c7802 */ /* 0x000fe20000000f00 */
[----:B------:R-:W-:-:S04]  /*e8c0*/  FADD.FTZ R163, R162, R150 ;  /* 0x00000096a2a37221 */ /* 0x000fc80000010000 */
[----:B------:R-:W-:-:S07]  /*e8d0*/  IMAD.MOV.U32 R161, RZ, RZ, R163 ;  /* 0x000000ffffa17224 */ /* 0x000fce00078e00a3 */
[----:B------:R-:W-:Y:S05]  /*e8e0*/  WARPSYNC.COLLECTIVE R152, `(.L_x_30409) ;  /* 0x0000000098087348 */ /* 0x000fea0003c00000 */
[----:B------:R0:W1:Y:S02]  /*e8f0*/  SHFL.BFLY P1, R150, R161, R156, R153 ;  /* 0x0c00009ca1967389 */ /* 0x0000640000020099 */
[----:B01----:R-:W-:Y:S01]  /*e900*/  ENDCOLLECTIVE ;  /* 0x000000000000791b */ /* 0x003fe20003800000 */
.L_x_30409:
[----:B------:R-:W-:Y:S02]  /*e910*/  IMAD.MOV.U32 R156, RZ, RZ, 0x8 ;  /* 0x00000008ff9c7424 */ /* 0x000fe400078e00ff */
[----:B------:R-:W-:-:S05]  /*e920*/  FADD.FTZ R164, R163, R150 ;  /* 0x00000096a3a47221 */ /* 0x000fca0000010000 */
[----:B------:R-:W-:-:S07]  /*e930*/  MOV R161, R164 ;  /* 0x000000a400a17202 */ /* 0x000fce0000000f00 */
[----:B------:R-:W-:Y:S05]  /*e940*/  WARPSYNC.COLLECTIVE R152, `(.L_x_30410) ;  /* 0x0000000098087348 */ /* 0x000fea0003c00000 */
[----:B------:R0:W1:Y:S02]  /*e950*/  SHFL.BFLY P1, R150, R161, R156, R153 ;  /* 0x0c00009ca1967389 */ /* 0x0000640000020099 */
[----:B01----:R-:W-:Y:S01]  /*e960*/  ENDCOLLECTIVE ;  /* 0x000000000000791b */ /* 0x003fe20003800000 */
.L_x_30410:
[----:B------:R-:W-:Y:S01]  /*e970*/  HFMA2.MMA R156, -RZ, RZ, 0, 9.5367431640625e-07 ;  /* 0x00000010ff9c7435 */ /* 0x000fe200000001ff */
[----:B------:R-:W-:-:S05]  /*e980*/  FADD.FTZ R165, R164, R150 ;  /* 0x00000096a4a57221 */ /* 0x000fca0000010000 */
[----:B------:R-:W-:-:S07]  /*e990*/  MOV R161, R165 ;  /* 0x000000a500a17202 */ /* 0x000fce0000000f00 */
[----:B------:R-:W-:Y:S05]  /*e9a0*/  WARPSYNC.COLLECTIVE R152, `(.L_x_30411) ;  /* 0x0000000098087348 */ /* 0x000fea0003c00000 */
[----:B------:R0:W1:Y:S02]  /*e9b0*/  SHFL.BFLY P1, R150, R161, R156, R153 ;  /* 0x0c00009ca1967389 */ /* 0x0000640000020099 */
[----:B01----:R-:W-:Y:S01]  /*e9c0*/  ENDCOLLECTIVE ;  /* 0x000000000000791b */ /* 0x003fe20003800000 */
.L_x_30411:
[----:B------:R-:W-:Y:S05]  /*e9d0*/  BRA `(.L_x_30412) ;  /* 0xffffffec009c7947 */ /* 0x000fea000383ffff */
.L_x_30413:
        /* <DEDUP_REMOVED lines=10> */
.L_x_30573:


//--------------------- .nv.global.init           --------------------------
	.section	.nv.global.init,"aw",@progbits
	.align	4
.nv.global.init:
	.type		mrg32k3aM1SubSeq,@object
	.size		mrg32k3aM1SubSeq,(mrg32k3aM2SubSeq - mrg32k3aM1SubSeq)
mrg32k3aM1SubSeq:
        /*0000*/ 	.byte	0x0b, 0xcc, 0xee, 0x04, 0x73, 0x29, 0x8b, 0x6f, 0xf6, 0x53, 0x03, 0xf6, 0x23, 0xf6, 0xea, 0xda
        /* <DEDUP_REMOVED lines=125> */
	.type		mrg32k3aM2SubSeq,@object
	.size		mrg32k3aM2SubSeq,(mrg32k3aM1 - mrg32k3aM2SubSeq)
mrg32k3aM2SubSeq:
        /* <DEDUP_REMOVED lines=126> */
	.type		mrg32k3aM1,@object
	.size		mrg32k3aM1,(mrg32k3aM1Seq - mrg32k3aM1)
mrg32k3aM1:
        /* <DEDUP_REMOVED lines=144> */
	.type		mrg32k3aM1Seq,@object
	.size		mrg32k3aM1Seq,(mrg32k3aM2 - mrg32k3aM1Seq)
mrg32k3aM1Seq:
        /* <DEDUP_REMOVED lines=144> */
	.type		mrg32k3aM2,@object
	.size		mrg32k3aM2,(mrg32k3aM2Seq - mrg32k3aM2)
mrg32k3aM2:
        /* <DEDUP_REMOVED lines=144> */
	.type		mrg32k3aM2Seq,@object
	.size		mrg32k3aM2Seq,(precalc_xorwow_matrix - mrg32k3aM2Seq)
mrg32k3aM2Seq:
        /* <DEDUP_REMOVED lines=144> */
	.type		precalc_xorwow_matrix,@object
	.size		precalc_xorwow_matrix,(precalc_xorwow_offset_matrix - precalc_xorwow_matrix)
precalc_xorwow_matrix:
        /* <DEDUP_REMOVED lines=6400> */
	.type		precalc_xorwow_offset_matrix,@object
	.size		precalc_xorwow_offset_matrix,(.L_1 - precalc_xorwow_offset_matrix)
precalc_xorwow_offset_matrix:
        /* <DEDUP_REMOVED lines=6400> */
.L_1:


//--------------------- .nv.shared.reserved.0     --------------------------
	.section	.nv.shared.reserved.0,"aw",@nobits
	.weak		__nv_reservedSMEM_offset_0_alias
	.size		__nv_reservedSMEM_offset_0_alias, 0, 0
	.other		__nv_reservedSMEM_offset_0_alias,@"STO_CUDA_RESERVED_SHARED STV_DEFAULT"
__nv_reservedSMEM_offset_0_alias:
	.zero		0


//--------------------- .nv.constant0._ZN10layer_norm13ln_fwd_kernelINS_13Kernel_traitsI13__nv_bfloat16S2_S2_S2_fjLj1024ELj1ELj4ELj1ELj16ENS_18Kernel_traits_baseILj1024ES2_S2_S2_S2_fjLj128EEEEELb0ELb0ELb0ELb0EEEvNS_9FwdParamsE --------------------------
	.section	.nv.constant0._ZN10layer_norm13ln_fwd_kernelINS_13Kernel_traitsI13__nv_bfloat16S2_S2_S2_fjLj1024ELj1ELj4ELj1ELj16ENS_18Kernel_traits_baseILj1024ES2_S2_S2_S2_fjLj128EEEEELb0ELb0ELb0ELb0EEEvNS_9FwdParamsE,"a",@progbits
	.sectionflags	@""
	.align	4
.nv.constant0._ZN10layer_norm13ln_fwd_kernelINS_13Kernel_traitsI13__nv_bfloat16S2_S2_S2_fjLj1024ELj1ELj4ELj1ELj16ENS_18Kernel_traits_baseILj1024ES2_S2_S2_S2_fjLj128EEEEELb0ELb0ELb0ELb0EEEvNS_9FwdParamsE:
	.zero		760


//--------------------- .nv.constant0._ZN10layer_norm13ln_fwd_kernelINS_13Kernel_traitsI13__nv_bfloat16S2_S2_S2_fjLj1024ELj1ELj4ELj1ELj16ENS_18Kernel_traits_baseILj1024ES2_S2_S2_S2_fjLj128EEEEELb0ELb0ELb0ELb1EEEvNS_9FwdParamsE --------------------------
	.section	.nv.constant0._ZN10layer_norm13ln_fwd_kernelINS_13Kernel_traitsI13__nv_bfloat16S2_S2_S2_fjLj1024ELj1ELj4ELj1ELj16ENS_18Kernel_traits_baseILj1024ES2_S2_S2_S2_fjLj128EEEEELb0ELb0ELb0ELb1EEEvNS_9FwdParamsE,"a",@progbits
	.sectionflags	@""
	.align	4
.nv.constant0._ZN10layer_norm13ln_fwd_kernelINS_13Kernel_traitsI13__nv_bfloat16S2_S2_S2_fjLj1024ELj1ELj4ELj1ELj16ENS_18Kernel_traits_baseILj1024ES2_S2_S2_S2_fjLj128EEEEELb0ELb0ELb0ELb1EEEvNS_9FwdParamsE:
	.zero		760


//--------------------- .nv.constant0._ZN10layer_norm13ln_fwd_kernelINS_13Kernel_traitsI13__nv_bfloat16S2_S2_S2_fjLj1024ELj1ELj4ELj1ELj16ENS_18Kernel_traits_baseILj1024ES2_S2_S2_S2_fjLj128EEEEELb0ELb0ELb1ELb0EEEvNS_9FwdParamsE --------------------------
	.section	.nv.constant0._ZN10layer_norm13ln_fwd_kernelINS_13Kernel_traitsI13__nv_bfloat16S2_S2_S2_fjLj1024ELj1ELj4ELj1ELj16ENS_18Kernel_traits_baseILj1024ES2_S2_S2_S2_fjLj128EEEEELb0ELb0ELb1ELb0EEEvNS_9FwdParamsE,"a",@progbits
	.sectionflags	@""
	.align	4
.nv.constant0._ZN10layer_norm13ln_fwd_kernelINS_13Kernel_traitsI13__nv_bfloat16S2_S2_S2_fjLj1024ELj1ELj4ELj1ELj16ENS_18Kernel_traits_baseILj1024ES2_S2_S2_S2_fjLj128EEEEELb0ELb0ELb1ELb0EEEvNS_9FwdParamsE:
	.zero		760


//--------------------- .nv.constant0._ZN10layer_norm13ln_fwd_kernelINS_13Kernel_traitsI13__nv_bfloat16S2_S2_S2_fjLj1024ELj1ELj4ELj1ELj16ENS_18Kernel_traits_baseILj1024ES2_S2_S2_S2_fjLj128EEEEELb0ELb0ELb1ELb1EEEvNS_9FwdParamsE --------------------------
	.section	.nv.constant0._ZN10layer_norm13ln_fwd_kernelINS_13Kernel_traitsI13__nv_bfloat16S2_S2_S2_fjLj1024ELj1ELj4ELj1ELj16ENS_18Kernel_traits_baseILj1024ES2_S2_S2_S2_fjLj128EEEEELb0ELb0ELb1ELb1EEEvNS_9FwdParamsE,"a",@progbits
	.sectionflags	@""
	.align	4
.nv.constant0._ZN10layer_norm13ln_fwd_kernelINS_13Kernel_traitsI13__nv_bfloat16S2_S2_S2_fjLj1024ELj1ELj4ELj1ELj16ENS_18Kernel_traits_baseILj1024ES2_S2_S2_S2_fjLj128EEEEELb0ELb0ELb1ELb1EEEvNS_9FwdParamsE:
	.zero		760


//--------------------- .nv.constant0._ZN10layer_norm13ln_fwd_kernelINS_13Kernel_traitsI13__nv_bfloat16S2_S2_S2_fjLj1024ELj1ELj4ELj1ELj16ENS_18Kernel_traits_baseILj1024ES2_S2_S2_S2_fjLj128EEEEELb0ELb1ELb0ELb0EEEvNS_9FwdParamsE --------------------------
	.section	.nv.constant0._ZN10layer_norm13ln_fwd_kernelINS_13Kernel_traitsI13__nv_bfloat16S2_S2_S2_fjLj1024ELj1ELj4ELj1ELj16ENS_18Kernel_traits_baseILj1024ES2_S2_S2_S2_fjLj128EEEEELb0ELb1ELb0ELb0EEEvNS_9FwdParamsE,"a",@progbits
	.sectionflags	@""
	.align	4
.nv.constant0._ZN10layer_norm13ln_fwd_kernelINS_13Kernel_traitsI13__nv_bfloat16S2_S2_S2_fjLj1024ELj1ELj4ELj1ELj16ENS_18Kernel_traits_baseILj1024ES2_S2_S2_S2_fjLj128EEEEELb0ELb1ELb0ELb0EEEvNS_9FwdParamsE:
	.zero		760


//--------------------- .nv.constant0._ZN10layer_norm13ln_fwd_kernelINS_13Kernel_traitsI13__nv_bfloat16S2_S2_S2_fjLj1024ELj1ELj4ELj1ELj16ENS_18Kernel_traits_baseILj1024ES2_S2_S2_S2_fjLj128EEEEELb0ELb1ELb0ELb1EEEvNS_9FwdParamsE --------------------------
	.section	.nv.constant0._ZN10layer_norm13ln_fwd_kernelINS_13Kernel_traitsI13__nv_bfloat16S2_S2_S2_fjLj1024ELj1ELj4ELj1ELj16ENS_18Kernel_traits_baseILj1024ES2_S2_S2_S2_fjLj128EEEEELb0ELb1ELb0ELb1EEEvNS_9FwdParamsE,"a",@progbits
	.sectionflags	@""
	.align	4
.nv.constant0._ZN10layer_norm13ln_fwd_kernelINS_13Kernel_traitsI13__nv_bfloat16S2_S2_S2_fjLj1024ELj1ELj4ELj1ELj16ENS_18Kernel_traits_baseILj1024ES2_S2_S2_S2_fjLj128EEEEELb0ELb1ELb0ELb1EEEvNS_9FwdParamsE:
	.zero		760


//--------------------- .nv.constant0._ZN10layer_norm13ln_fwd_kernelINS_13Kernel_traitsI13__nv_bfloat16S2_S2_S2_fjLj1024ELj1ELj4ELj1ELj16ENS_18Kernel_traits_baseILj1024ES2_S2_S2_S2_fjLj128EEEEELb0ELb1ELb1ELb0EEEvNS_9FwdParamsE --------------------------
	.section	.nv.constant0._ZN10layer_norm13ln_fwd_kernelINS_13Kernel_traitsI13__nv_bfloat16S2_S2_S2_fjLj1024ELj1ELj4ELj1ELj16ENS_18Kernel_traits_baseILj1024ES2_S2_S2_S2_fjLj128EEEEELb0ELb1ELb1ELb0EEEvNS_9FwdParamsE,"a",@progbits
	.sectionflags	@""
	.align	4
.nv.constant0._ZN10layer_norm13ln_fwd_kernelINS_13Kernel_traitsI13__nv_bfloat16S2_S2_S2_fjLj1024ELj1ELj4ELj1ELj16ENS_18Kernel_traits_baseILj1024ES2_S2_S2_S2_fjLj128EEEEELb0ELb1ELb1ELb0EEEvNS_9FwdParamsE:
	.zero		760


//--------------------- .nv.constant0._ZN10layer_norm13ln_fwd_kernelINS_13Kernel_traitsI13__nv_bfloat16S2_S2_S2_fjLj1024ELj1ELj4ELj1ELj16ENS_18Kernel_traits_baseILj1024ES2_S2_S2_S2_fjLj128EEEEELb0ELb1ELb1ELb1EEEvNS_9FwdParamsE --------------------------
	.section	.nv.constant0._ZN10layer_norm13ln_fwd_kernelINS_13Kernel_traitsI13__nv_bfloat16S2_S2_S2_fjLj1024ELj1ELj4ELj1ELj16ENS_18Kernel_traits_baseILj1024ES2_S2_S2_S2_fjLj128EEEEELb0ELb1ELb1ELb1EEEvNS_9FwdParamsE,"a",@progbits
	.sectionflags	@""
	.align	4
.nv.constant0._ZN10layer_norm13ln_fwd_kernelINS_13Kernel_traitsI13__nv_bfloat16S2_S2_S2_fjLj1024ELj1ELj4ELj1ELj16ENS_18Kernel_traits_baseILj1024ES2_S2_S2_S2_fjLj128EEEEELb0ELb1ELb1ELb1EEEvNS_9FwdParamsE:
	.zero		760


//--------------------- .nv.constant0._ZN10layer_norm13ln_fwd_kernelINS_13Kernel_traitsI13__nv_bfloat16S2_S2_S2_fjLj1024ELj1ELj4ELj1ELj16ENS_18Kernel_traits_baseILj1024ES2_S2_S2_S2_fjLj128EEEEELb1ELb0ELb0ELb0EEEvNS_9FwdParamsE --------------------------
	.section	.nv.constant0._ZN10layer_norm13ln_fwd_kernelINS_13Kernel_traitsI13__nv_bfloat16S2_S2_S2_fjLj1024ELj1ELj4ELj1ELj16ENS_18Kernel_traits_baseILj1024ES2_S2_S2_S2_fjLj128EEEEELb1ELb0ELb0ELb0EEEvNS_9FwdParamsE,"a",@progbits
	.sectionflags	@""
	.align	4
.nv.constant0._ZN10layer_norm13ln_fwd_kernelINS_13Kernel_traitsI13__nv_bfloat16S2_S2_S2_fjLj1024ELj1ELj4ELj1ELj16ENS_18Kernel_traits_baseILj1024ES2_S2_S2_S2_fjLj128EEEEELb1ELb0ELb0ELb0EEEvNS_9FwdParamsE:
	.zero		760


//--------------------- .nv.constant0._ZN10layer_norm13ln_fwd_kernelINS_13Kernel_traitsI13__nv_bfloat16S2_S2_S2_fjLj1024ELj1ELj4ELj1ELj16ENS_18Kernel_traits_baseILj1024ES2_S2_S2_S2_fjLj128EEEEELb1ELb0ELb0ELb1EEEvNS_9FwdParamsE --------------------------
	.section	.nv.constant0._ZN10layer_norm13ln_fwd_kernelINS_13Kernel_traitsI13__nv_bfloat16S2_S2_S2_fjLj1024ELj1ELj4ELj1ELj16ENS_18Kernel_traits_baseILj1024ES2_S2_S2_S2_fjLj128EEEEELb1ELb0ELb0ELb1EEEvNS_9FwdParamsE,"a",@progbits
	.sectionflags	@""
	.align	4
.nv.constant0._ZN10layer_norm13ln_fwd_kernelINS_13Kernel_traitsI13__nv_bfloat16S2_S2_S2_fjLj1024ELj1ELj4ELj1ELj16ENS_18Kernel_traits_baseILj1024ES2_S2_S2_S2_fjLj128EEEEELb1ELb0ELb0ELb1EEEvNS_9FwdParamsE:
	.zero		760


//--------------------- .nv.constant0._ZN10layer_norm13ln_fwd_kernelINS_13Kernel_traitsI13__nv_bfloat16S2_S2_S2_fjLj1024ELj1ELj4ELj1ELj16ENS_18Kernel_traits_baseILj1024ES2_S2_S2_S2_fjLj128EEEEELb1ELb0ELb1ELb0EEEvNS_9FwdParamsE --------------------------
	.section	.nv.constant0._ZN10layer_norm13ln_fwd_kernelINS_13Kernel_traitsI13__nv_bfloat16S2_S2_S2_fjLj1024ELj1ELj4ELj1ELj16ENS_18Kernel_traits_baseILj1024ES2_S2_S2_S2_fjLj128EEEEELb1ELb0ELb1ELb0EEEvNS_9FwdParamsE,"a",@progbits
	.sectionflags	@""
	.align	4
.nv.constant0._ZN10layer_norm13ln_fwd_kernelINS_13Kernel_traitsI13__nv_bfloat16S2_S2_S2_fjLj1024ELj1ELj4ELj1ELj16ENS_18Kernel_traits_baseILj1024ES2_S2_S2_S2_fjLj128EEEEELb1ELb0ELb1ELb0EEEvNS_9FwdParamsE:
	.zero		760


//--------------------- .nv.constant0._ZN10layer_norm13ln_fwd_kernelINS_13Kernel_traitsI13__nv_bfloat16S2_S2_S2_fjLj1024ELj1ELj4ELj1ELj16ENS_18Kernel_traits_baseILj1024ES2_S2_S2_S2_fjLj128EEEEELb1ELb0ELb1ELb1EEEvNS_9FwdParamsE --------------------------
	.section	.nv.constant0._ZN10layer_norm13ln_fwd_kernelINS_13Kernel_traitsI13__nv_bfloat16S2_S2_S2_fjLj1024ELj1ELj4ELj1ELj16ENS_18Kernel_traits_baseILj1024ES2_S2_S2_S2_fjLj128EEEEELb1ELb0ELb1ELb1EEEvNS_9FwdParamsE,"a",@progbits
	.sectionflags	@""
	.align	4
.nv.constant0._ZN10layer_norm13ln_fwd_kernelINS_13Kernel_traitsI13__nv_bfloat16S2_S2_S2_fjLj1024ELj1ELj4ELj1ELj16ENS_18Kernel_traits_baseILj1024ES2_S2_S2_S2_fjLj128EEEEELb1ELb0ELb1ELb1EEEvNS_9FwdParamsE:
	.zero		760


//--------------------- .nv.constant0._ZN10layer_norm13ln_fwd_kernelINS_13Kernel_traitsI13__nv_bfloat16S2_S2_S2_fjLj1024ELj1ELj4ELj1ELj16ENS_18Kernel_traits_baseILj1024ES2_S2_S2_S2_fjLj128EEEEELb1ELb1ELb0ELb0EEEvNS_9FwdParamsE --------------------------
	.section	.nv.constant0._ZN10layer_norm13ln_fwd_kernelINS_13Kernel_traitsI13__nv_bfloat16S2_S2_S2_fjLj1024ELj1ELj4ELj1ELj16ENS_18Kernel_traits_baseILj1024ES2_S2_S2_S2_fjLj128EEEEELb1ELb1ELb0ELb0EEEvNS_9FwdParamsE,"a",@progbits
	.sectionflags	@""
	.align	4
.nv.constant0._ZN10layer_norm13ln_fwd_kernelINS_13Kernel_traitsI13__nv_bfloat16S2_S2_S2_fjLj1024ELj1ELj4ELj1ELj16ENS_18Kernel_traits_baseILj1024ES2_S2_S2_S2_fjLj128EEEEELb1ELb1ELb0ELb0EEEvNS_9FwdParamsE:
	.zero		760


//--------------------- .nv.constant0._ZN10layer_norm13ln_fwd_kernelINS_13Kernel_traitsI13__nv_bfloat16S2_S2_S2_fjLj1024ELj1ELj4ELj1ELj16ENS_18Kernel_traits_baseILj1024ES2_S2_S2_S2_fjLj128EEEEELb1ELb1ELb0ELb1EEEvNS_9FwdParamsE --------------------------
	.section	.nv.constant0._ZN10layer_norm13ln_fwd_kernelINS_13Kernel_traitsI13__nv_bfloat16S2_S2_S2_fjLj1024ELj1ELj4ELj1ELj16ENS_18Kernel_traits_baseILj1024ES2_S2_S2_S2_fjLj128EEEEELb1ELb1ELb0ELb1EEEvNS_9FwdParamsE,"a",@progbits
	.sectionflags	@""
	.align	4
.nv.constant0._ZN10layer_norm13ln_fwd_kernelINS_13Kernel_traitsI13__nv_bfloat16S2_S2_S2_fjLj1024ELj1ELj4ELj1ELj16ENS_18Kernel_traits_baseILj1024ES2_S2_S2_S2_fjLj128EEEEELb1ELb1ELb0ELb1EEEvNS_9FwdParamsE:
	.zero		760


//--------------------- .nv.constant0._ZN10layer_norm13ln_fwd_kernelINS_13Kernel_traitsI13__nv_bfloat16S2_S2_S2_fjLj1024ELj1ELj4ELj1ELj16ENS_18Kernel_traits_baseILj1024ES2_S2_S2_S2_fjLj128EEEEELb1ELb1ELb1ELb0EEEvNS_9FwdParamsE --------------------------
	.section	.nv.constant0._ZN10layer_norm13ln_fwd_kernelINS_13Kernel_traitsI13__nv_bfloat16S2_S2_S2_fjLj1024ELj1ELj4ELj1ELj16ENS_18Kernel_traits_baseILj1024ES2_S2_S2_S2_fjLj128EEEEELb1ELb1ELb1ELb0EEEvNS_9FwdParamsE,"a",@progbits
	.sectionflags	@""
	.align	4
.nv.constant0._ZN10layer_norm13ln_fwd_kernelINS_13Kernel_traitsI13__nv_bfloat16S2_S2_S2_fjLj1024ELj1ELj4ELj1ELj16ENS_18Kernel_traits_baseILj1024ES2_S2_S2_S2_fjLj128EEEEELb1ELb1ELb1ELb0EEEvNS_9FwdParamsE:
	.zero		760


//--------------------- .nv.constant0._ZN10layer_norm13ln_fwd_kernelINS_13Kernel_traitsI13__nv_bfloat16S2_S2_S2_fjLj1024ELj1ELj4ELj1ELj16ENS_18Kernel_traits_baseILj1024ES2_S2_S2_S2_fjLj128EEEEELb1ELb1ELb1ELb1EEEvNS_9FwdParamsE --------------------------
	.section	.nv.constant0._ZN10layer_norm13ln_fwd_kernelINS_13Kernel_traitsI13__nv_bfloat16S2_S2_S2_fjLj1024ELj1ELj4ELj1ELj16ENS_18Kernel_traits_baseILj1024ES2_S2_S2_S2_fjLj128EEEEELb1ELb1ELb1ELb1EEEvNS_9FwdParamsE,"a",@progbits
	.sectionflags	@""
	.align	4
.nv.constant0._ZN10layer_norm13ln_fwd_kernelINS_13Kernel_traitsI13__nv_bfloat16S2_S2_S2_fjLj1024ELj1ELj4ELj1ELj16ENS_18Kernel_traits_baseILj1024ES2_S2_S2_S2_fjLj128EEEEELb1ELb1ELb1ELb1EEEvNS_9FwdParamsE:
	.zero		760


//--------------------- .nv.constant0._ZN10layer_norm13ln_fwd_kernelINS_13Kernel_traitsI6__halfS2_S2_S2_fjLj1024ELj1ELj4ELj1ELj16ENS_18Kernel_traits_baseILj1024ES2_S2_S2_S2_fjLj128EEEEELb0ELb0ELb0ELb0EEEvNS_9FwdParamsE --------------------------
	.section	.nv.constant0._ZN10layer_norm13ln_fwd_kernelINS_13Kernel_traitsI6__halfS2_S2_S2_fjLj1024ELj1ELj4ELj1ELj16ENS_18Kernel_traits_baseILj1024ES2_S2_S2_S2_fjLj128EEEEELb0ELb0ELb0ELb0EEEvNS_9FwdParamsE,"a",@progbits
	.sectionflags	@""
	.align	4
.nv.constant0._ZN10layer_norm13ln_fwd_kernelINS_13Kernel_traitsI6__halfS2_S2_S2_fjLj1024ELj1ELj4ELj1ELj16ENS_18Kernel_traits_baseILj1024ES2_S2_S2_S2_fjLj128EEEEELb0ELb0ELb0ELb0EEEvNS_9FwdParamsE:
	.zero		760


//--------------------- .nv.constant0._ZN10layer_norm13ln_fwd_kernelINS_13Kernel_traitsI6__halfS2_S2_S2_fjLj1024ELj1ELj4ELj1ELj16ENS_18Kernel_traits_baseILj1024ES2_S2_S2_S2_fjLj128EEEEELb0ELb0ELb0ELb1EEEvNS_9FwdParamsE --------------------------
	.section	.nv.constant0._ZN10layer_norm13ln_fwd_kernelINS_13Kernel_traitsI6__halfS2_S2_S2_fjLj1024ELj1ELj4ELj1ELj16ENS_18Kernel_traits_baseILj1024ES2_S2_S2_S2_fjLj128EEEEELb0ELb0ELb0ELb1EEEvNS_9FwdParamsE,"a",@progbits
	.sectionflags	@""
	.align	4
.nv.constant0._ZN10layer_norm13ln_fwd_kernelINS_13Kernel_traitsI6__halfS2_S2_S2_fjLj1024ELj1ELj4ELj1ELj16ENS_18Kernel_traits_baseILj1024ES2_S2_S2_S2_fjLj128EEEEELb0ELb0ELb0ELb1EEEvNS_9FwdParamsE:
	.zero		760


//--------------------- .nv.constant0._ZN10layer_norm13ln_fwd_kernelINS_13Kernel_traitsI6__halfS2_S2_S2_fjLj1024ELj1ELj4ELj1ELj16ENS_18Kernel_traits_baseILj1024ES2_S2_S2_S2_fjLj128EEEEELb0ELb0ELb1ELb0EEEvNS_9FwdParamsE --------------------------
	.section	.nv.constant0._ZN10layer_norm13ln_fwd_kernelINS_13Kernel_traitsI6__halfS2_S2_S2_fjLj1024ELj1ELj4ELj1ELj16ENS_18Kernel_traits_baseILj1024ES2_S2_S2_S2_fjLj128EEEEELb0ELb0ELb1ELb0EEEvNS_9FwdParamsE,"a",@progbits
	.sectionflags	@""
	.align	4
.nv.constant0._ZN10layer_norm13ln_fwd_kernelINS_13Kernel_traitsI6__halfS2_S2_S2_fjLj1024ELj1ELj4ELj1ELj16ENS_18Kernel_traits_baseILj1024ES2_S2_S2_S2_fjLj128EEEEELb0ELb0ELb1ELb0EEEvNS_9FwdParamsE:
	.zero		760


//--------------------- .nv.constant0._ZN10layer_norm13ln_fwd_kernelINS_13Kernel_traitsI6__halfS2_S2_S2_fjLj1024ELj1ELj4ELj1ELj16ENS_18Kernel_traits_baseILj1024ES2_S2_S2_S2_fjLj128EEEEELb0ELb0ELb1ELb1EEEvNS_9FwdParamsE --------------------------
	.section	.nv.constant0._ZN10layer_norm13ln_fwd_kernelINS_13Kernel_traitsI6__halfS2_S2_S2_fjLj1024ELj1ELj4ELj1ELj16ENS_18Kernel_traits_baseILj1024ES2_S2_S2_S2_fjLj128EEEEELb0ELb0ELb1ELb1EEEvNS_9FwdParamsE,"a",@progbits
	.sectionflags	@""
	.align	4
.nv.constant0._ZN10layer_norm13ln_fwd_kernelINS_13Kernel_traitsI6__halfS2_S2_S2_fjLj1024ELj1ELj4ELj1ELj16ENS_18Kernel_traits_baseILj1024ES2_S2_S2_S2_fjLj128EEEEELb0ELb0ELb1ELb1EEEvNS_9FwdParamsE:
	.zero		760


//--------------------- .nv.constant0._ZN10layer_norm13ln_fwd_kernelINS_13Kernel_traitsI6__halfS2_S2_S2_fjLj1024ELj1ELj4ELj1ELj16ENS_18Kernel_traits_baseILj1024ES2_S2_S2_S2_fjLj128EEEEELb0ELb1ELb0ELb0EEEvNS_9FwdParamsE --------------------------
	.section	.nv.constant0._ZN10layer_norm13ln_fwd_kernelINS_13Kernel_traitsI6__halfS2_S2_S2_fjLj1024ELj1ELj4ELj1ELj16ENS_18Kernel_traits_baseILj1024ES2_S2_S2_S2_fjLj128EEEEELb0ELb1ELb0ELb0EEEvNS_9FwdParamsE,"a",@progbits
	.sectionflags	@""
	.align	4
.nv.constant0._ZN10layer_norm13ln_fwd_kernelINS_13Kernel_traitsI6__halfS2_S2_S2_fjLj1024ELj1ELj4ELj1ELj16ENS_18Kernel_traits_baseILj1024ES2_S2_S2_S2_fjLj128EEEEELb0ELb1ELb0ELb0EEEvNS_9FwdParamsE:
	.zero		760


//--------------------- .nv.constant0._ZN10layer_norm13ln_fwd_kernelINS_13Kernel_traitsI6__halfS2_S2_S2_fjLj1024ELj1ELj4ELj1ELj16ENS_18Kernel_traits_baseILj1024ES2_S2_S2_S2_fjLj128EEEEELb0ELb1ELb0ELb1EEEvNS_9FwdParamsE --------------------------
	.section	.nv.constant0._ZN10layer_norm13ln_fwd_kernelINS_13Kernel_traitsI6__halfS2_S2_S2_fjLj1024ELj1ELj4ELj1ELj16ENS_18Kernel_traits_baseILj1024ES2_S2_S2_S2_fjLj128EEEEELb0ELb1ELb0ELb1EEEvNS_9FwdParamsE,"a",@progbits
	.sectionflags	@""
	.align	4
.nv.constant0._ZN10layer_norm13ln_fwd_kernelINS_13Kernel_traitsI6__halfS2_S2_S2_fjLj1024ELj1ELj4ELj1ELj16ENS_18Kernel_traits_baseILj1024ES2_S2_S2_S2_fjLj128EEEEELb0ELb1ELb0ELb1EEEvNS_9FwdParamsE:
	.zero		760


//--------------------- .nv.constant0._ZN10layer_norm13ln_fwd_kernelINS_13Kernel_traitsI6__halfS2_S2_S2_fjLj1024ELj1ELj4ELj1ELj16ENS_18Kernel_traits_baseILj1024ES2_S2_S2_S2_fjLj128EEEEELb0ELb1ELb1ELb0EEEvNS_9FwdParamsE --------------------------
	.section	.nv.constant0._ZN10layer_norm13ln_fwd_kernelINS_13Kernel_traitsI6__halfS2_S2_S2_fjLj1024ELj1ELj4ELj1ELj16ENS_18Kernel_traits_baseILj1024ES2_S2_S2_S2_fjLj128EEEEELb0ELb1ELb1ELb0EEEvNS_9FwdParamsE,"a",@progbits
	.sectionflags	@""
	.align	4
.nv.constant0._ZN10layer_norm13ln_fwd_kernelINS_13Kernel_traitsI6__halfS2_S2_S2_fjLj1024ELj1ELj4ELj1ELj16ENS_18Kernel_traits_baseILj1024ES2_S2_S2_S2_fjLj128EEEEELb0ELb1ELb1ELb0EEEvNS_9FwdParamsE:
	.zero		760


//--------------------- .nv.constant0._ZN10layer_norm13ln_fwd_kernelINS_13Kernel_traitsI6__halfS2_S2_S2_fjLj1024ELj1ELj4ELj1ELj16ENS_18Kernel_traits_baseILj1024ES2_S2_S2_S2_fjLj128EEEEELb0ELb1ELb1ELb1EEEvNS_9FwdParamsE --------------------------
	.section	.nv.constant0._ZN10layer_norm13ln_fwd_kernelINS_13Kernel_traitsI6__halfS2_S2_S2_fjLj1024ELj1ELj4ELj1ELj16ENS_18Kernel_traits_baseILj1024ES2_S2_S2_S2_fjLj128EEEEELb0ELb1ELb1ELb1EEEvNS_9FwdParamsE,"a",@progbits
	.sectionflags	@""
	.align	4
.nv.constant0._ZN10layer_norm13ln_fwd_kernelINS_13Kernel_traitsI6__halfS2_S2_S2_fjLj1024ELj1ELj4ELj1ELj16ENS_18Kernel_traits_baseILj1024ES2_S2_S2_S2_fjLj128EEEEELb0ELb1ELb1ELb1EEEvNS_9FwdParamsE:
	.zero		760


//--------------------- .nv.constant0._ZN10layer_norm13ln_fwd_kernelINS_13Kernel_traitsI6__halfS2_S2_S2_fjLj1024ELj1ELj4ELj1ELj16ENS_18Kernel_traits_baseILj1024ES2_S2_S2_S2_fjLj128EEEEELb1ELb0ELb0ELb0EEEvNS_9FwdParamsE --------------------------
	.section	.nv.constant0._ZN10layer_norm13ln_fwd_kernelINS_13Kernel_traitsI6__halfS2_S2_S2_fjLj1024ELj1ELj4ELj1ELj16ENS_18Kernel_traits_baseILj1024ES2_S2_S2_S2_fjLj128EEEEELb1ELb0ELb0ELb0EEEvNS_9FwdParamsE,"a",@progbits
	.sectionflags	@""
	.align	4
.nv.constant0._ZN10layer_norm13ln_fwd_kernelINS_13Kernel_traitsI6__halfS2_S2_S2_fjLj1024ELj1ELj4ELj1ELj16ENS_18Kernel_traits_baseILj1024ES2_S2_S2_S2_fjLj128EEEEELb1ELb0ELb0ELb0EEEvNS_9FwdParamsE:
	.zero		760


//--------------------- .nv.constant0._ZN10layer_norm13ln_fwd_kernelINS_13Kernel_traitsI6__halfS2_S2_S2_fjLj1024ELj1ELj4ELj1ELj16ENS_18Kernel_traits_baseILj1024ES2_S2_S2_S2_fjLj128EEEEELb1ELb0ELb0ELb1EEEvNS_9FwdParamsE --------------------------
	.section	.nv.constant0._ZN10layer_norm13ln_fwd_kernelINS_13Kernel_traitsI6__halfS2_S2_S2_fjLj1024ELj1ELj4ELj1ELj16ENS_18Kernel_traits_baseILj1024ES2_S2_S2_S2_fjLj128EEEEELb1ELb0ELb0ELb1EEEvNS_9FwdParamsE,"a",@progbits
	.sectionflags	@""
	.align	4
.nv.constant0._ZN10layer_norm13ln_fwd_kernelINS_13Kernel_traitsI6__halfS2_S2_S2_fjLj1024ELj1ELj4ELj1ELj16ENS_18Kernel_traits_baseILj1024ES2_S2_S2_S2_fjLj128EEEEELb1ELb0ELb0ELb1EEEvNS_9FwdParamsE:
	.zero		760


//--------------------- .nv.constant0._ZN10layer_norm13ln_fwd_kernelINS_13Kernel_traitsI6__halfS2_S2_S2_fjLj1024ELj1ELj4ELj1ELj16ENS_18Kernel_traits_baseILj1024ES2_S2_S2_S2_fjLj128EEEEELb1ELb0ELb1ELb0EEEvNS_9FwdParamsE --------------------------
	.section	.nv.constant0._ZN10layer_norm13ln_fwd_kernelINS_13Kernel_traitsI6__halfS2_S2_S2_fjLj1024ELj1ELj4ELj1ELj16ENS_18Kernel_traits_baseILj1024ES2_S2_S2_S2_fjLj128EEEEELb1ELb0ELb1ELb0EEEvNS_9FwdParamsE,"a",@progbits
	.sectionflags	@""
	.align	4
.nv.constant0._ZN10layer_norm13ln_fwd_kernelINS_13Kernel_traitsI6__halfS2_S2_S2_fjLj1024ELj1ELj4ELj1ELj16ENS_18Kernel_traits_baseILj1024ES2_S2_S2_S2_fjLj128EEEEELb1ELb0ELb1ELb0EEEvNS_9FwdParamsE:
	.zero		760


//--------------------- .nv.constant0._ZN10layer_norm13ln_fwd_kernelINS_13Kernel_traitsI6__halfS2_S2_S2_fjLj1024ELj1ELj4ELj1ELj16ENS_18Kernel_traits_baseILj1024ES2_S2_S2_S2_fjLj128EEEEELb1ELb0ELb1ELb1EEEvNS_9FwdParamsE --------------------------
	.section	.nv.constant0._ZN10layer_norm13ln_fwd_kernelINS_13Kernel_traitsI6__halfS2_S2_S2_fjLj1024ELj1ELj4ELj1ELj16ENS_18Kernel_traits_baseILj1024ES2_S2_S2_S2_fjLj128EEEEELb1ELb0ELb1ELb1EEEvNS_9FwdParamsE,"a",@progbits
	.sectionflags	@""
	.align	4
.nv.constant0._ZN10layer_norm13ln_fwd_kernelINS_13Kernel_traitsI6__halfS2_S2_S2_fjLj1024ELj1ELj4ELj1ELj16ENS_18Kernel_traits_baseILj1024ES2_S2_S2_S2_fjLj128EEEEELb1ELb0ELb1ELb1EEEvNS_9FwdParamsE:
	.zero		760


//--------------------- .nv.constant0._ZN10layer_norm13ln_fwd_kernelINS_13Kernel_traitsI6__halfS2_S2_S2_fjLj1024ELj1ELj4ELj1ELj16ENS_18Kernel_traits_baseILj1024ES2_S2_S2_S2_fjLj128EEEEELb1ELb1ELb0ELb0EEEvNS_9FwdParamsE --------------------------
	.section	.nv.constant0._ZN10layer_norm13ln_fwd_kernelINS_13Kernel_traitsI6__halfS2_S2_S2_fjLj1024ELj1ELj4ELj1ELj16ENS_18Kernel_traits_baseILj1024ES2_S2_S2_S2_fjLj128EEEEELb1ELb1ELb0ELb0EEEvNS_9FwdParamsE,"a",@progbits
	.sectionflags	@""
	.align	4
.nv.constant0._ZN10layer_norm13ln_fwd_kernelINS_13Kernel_traitsI6__halfS2_S2_S2_fjLj1024ELj1ELj4ELj1ELj16ENS_18Kernel_traits_baseILj1024ES2_S2_S2_S2_fjLj128EEEEELb1ELb1ELb0ELb0EEEvNS_9FwdParamsE:
	.zero		760


//--------------------- .nv.constant0._ZN10layer_norm13ln_fwd_kernelINS_13Kernel_traitsI6__halfS2_S2_S2_fjLj1024ELj1ELj4ELj1ELj16ENS_18Kernel_traits_baseILj1024ES2_S2_S2_S2_fjLj128EEEEELb1ELb1ELb0ELb1EEEvNS_9FwdParamsE --------------------------
	.section	.nv.constant0._ZN10layer_norm13ln_fwd_kernelINS_13Kernel_traitsI6__halfS2_S2_S2_fjLj1024ELj1ELj4ELj1ELj16ENS_18Kernel_traits_baseILj1024ES2_S2_S2_S2_fjLj128EEEEELb1ELb1ELb0ELb1EEEvNS_9FwdParamsE,"a",@progbits
	.sectionflags	@""
	.align	4
.nv.constant0._ZN10layer_norm13ln_fwd_kernelINS_13Kernel_traitsI6__halfS2_S2_S2_fjLj1024ELj1ELj4ELj1ELj16ENS_18Kernel_traits_baseILj1024ES2_S2_S2_S2_fjLj128EEEEELb1ELb1ELb0ELb1EEEvNS_9FwdParamsE:
	.zero		760


//--------------------- .nv.constant0._ZN10layer_norm13ln_fwd_kernelINS_13Kernel_traitsI6__halfS2_S2_S2_fjLj1024ELj1ELj4ELj1ELj16ENS_18Kernel_traits_baseILj1024ES2_S2_S2_S2_fjLj128EEEEELb1ELb1ELb1ELb0EEEvNS_9FwdParamsE --------------------------
	.section	.nv.constant0._ZN10layer_norm13ln_fwd_kernelINS_13Kernel_traitsI6__halfS2_S2_S2_fjLj1024ELj1ELj4ELj1ELj16ENS_18Kernel_traits_baseILj1024ES2_S2_S2_S2_fjLj128EEEEELb1ELb1ELb1ELb0EEEvNS_9FwdParamsE,"a",@progbits
	.sectionflags	@""
	.align	4
.nv.constant0._ZN10layer_norm13ln_fwd_kernelINS_13Kernel_traitsI6__halfS2_S2_S2_fjLj1024ELj1ELj4ELj1ELj16ENS_18Kernel_traits_baseILj1024ES2_S2_S2_S2_fjLj128EEEEELb1ELb1ELb1ELb0EEEvNS_9FwdParamsE:
	.zero		760


//--------------------- .nv.constant0._ZN10layer_norm13ln_fwd_kernelINS_13Kernel_traitsI6__halfS2_S2_S2_fjLj1024ELj1ELj4ELj1ELj16ENS_18Kernel_traits_baseILj1024ES2_S2_S2_S2_fjLj128EEEEELb1ELb1ELb1ELb1EEEvNS_9FwdParamsE --------------------------
	.section	.nv.constant0._ZN10layer_norm13ln_fwd_kernelINS_13Kernel_traitsI6__halfS2_S2_S2_fjLj1024ELj1ELj4ELj1ELj16ENS_18Kernel_traits_baseILj1024ES2_S2_S2_S2_fjLj128EEEEELb1ELb1ELb1ELb1EEEvNS_9FwdParamsE,"a",@progbits
	.sectionflags	@""
	.align	4
.nv.constant0._ZN10layer_norm13ln_fwd_kernelINS_13Kernel_traitsI6__halfS2_S2_S2_fjLj1024ELj1ELj4ELj1ELj16ENS_18Kernel_traits_baseILj1024ES2_S2_S2_S2_fjLj128EEEEELb1ELb1ELb1ELb1EEEvNS_9FwdParamsE:
	.zero		760


//--------------------- .nv.constant0._ZN10layer_norm13ln_fwd_kernelINS_13Kernel_traitsIf13__nv_bfloat16S2_S2_fjLj1024ELj1ELj4ELj1ELj16ENS_18Kernel_traits_baseILj1024EfS2_S2_S2_fjLj128EEEEELb0ELb0ELb0ELb0EEEvNS_9FwdParamsE --------------------------
	.section	.nv.constant0._ZN10layer_norm13ln_fwd_kernelINS_13Kernel_traitsIf13__nv_bfloat16S2_S2_fjLj1024ELj1ELj4ELj1ELj16ENS_18Kernel_traits_baseILj1024EfS2_S2_S2_fjLj128EEEEELb0ELb0ELb0ELb0EEEvNS_9FwdParamsE,"a",@progbits
	.sectionflags	@""
	.align	4
.nv.constant0._ZN10layer_norm13ln_fwd_kernelINS_13Kernel_traitsIf13__nv_bfloat16S2_S2_fjLj1024ELj1ELj4ELj1ELj16ENS_18Kernel_traits_baseILj1024EfS2_S2_S2_fjLj128EEEEELb0ELb0ELb0ELb0EEEvNS_9FwdParamsE:
	.zero		760


//--------------------- .nv.constant0._ZN10layer_norm13ln_fwd_kernelINS_13Kernel_traitsIf13__nv_bfloat16S2_S2_fjLj1024ELj1ELj4ELj1ELj16ENS_18Kernel_traits_baseILj1024EfS2_S2_S2_fjLj128EEEEELb0ELb0ELb0ELb1EEEvNS_9FwdParamsE --------------------------
	.section	.nv.constant0._ZN10layer_norm13ln_fwd_kernelINS_13Kernel_traitsIf13__nv_bfloat16S2_S2_fjLj1024ELj1ELj4ELj1ELj16ENS_18Kernel_traits_baseILj1024EfS2_S2_S2_fjLj128EEEEELb0ELb0ELb0ELb1EEEvNS_9FwdParamsE,"a",@progbits
	.sectionflags	@""
	.align	4
.nv.constant0._ZN10layer_norm13ln_fwd_kernelINS_13Kernel_traitsIf13__nv_bfloat16S2_S2_fjLj1024ELj1ELj4ELj1ELj16ENS_18Kernel_traits_baseILj1024EfS2_S2_S2_fjLj128EEEEELb0ELb0ELb0ELb1EEEvNS_9FwdParamsE:
	.zero		760


//--------------------- .nv.constant0._ZN10layer_norm13ln_fwd_kernelINS_13Kernel_traitsIf13__nv_bfloat16S2_S2_fjLj1024ELj1ELj4ELj1ELj16ENS_18Kernel_traits_baseILj1024EfS2_S2_S2_fjLj128EEEEELb0ELb0ELb1ELb0EEEvNS_9FwdParamsE --------------------------
	.section	.nv.constant0._ZN10layer_norm13ln_fwd_kernelINS_13Kernel_traitsIf13__nv_bfloat16S2_S2_fjLj1024ELj1ELj4ELj1ELj16ENS_18Kernel_traits_baseILj1024EfS2_S2_S2_fjLj128EEEEELb0ELb0ELb1ELb0EEEvNS_9FwdParamsE,"a",@progbits
	.sectionflags	@""
	.align	4
.nv.constant0._ZN10layer_norm13ln_fwd_kernelINS_13Kernel_traitsIf13__nv_bfloat16S2_S2_fjLj1024ELj1ELj4ELj1ELj16ENS_18Kernel_traits_baseILj1024EfS2_S2_S2_fjLj128EEEEELb0ELb0ELb1ELb0EEEvNS_9FwdParamsE:
	.zero		760


//--------------------- .nv.constant0._ZN10layer_norm13ln_fwd_kernelINS_13Kernel_traitsIf13__nv_bfloat16S2_S2_fjLj1024ELj1ELj4ELj1ELj16ENS_18Kernel_traits_baseILj1024EfS2_S2_S2_fjLj128EEEEELb0ELb0ELb1ELb1EEEvNS_9FwdParamsE --------------------------
	.section	.nv.constant0._ZN10layer_norm13ln_fwd_kernelINS_13Kernel_traitsIf13__nv_bfloat16S2_S2_fjLj1024ELj1ELj4ELj1ELj16ENS_18Kernel_traits_baseILj1024EfS2_S2_S2_fjLj128EEEEELb0ELb0ELb1ELb1EEEvNS_9FwdParamsE,"a",@progbits
	.sectionflags	@""
	.align	4
.nv.constant0._ZN10layer_norm13ln_fwd_kernelINS_13Kernel_traitsIf13__nv_bfloat16S2_S2_fjLj1024ELj1ELj4ELj1ELj16ENS_18Kernel_traits_baseILj1024EfS2_S2_S2_fjLj128EEEEELb0ELb0ELb1ELb1EEEvNS_9FwdParamsE:
	.zero		760


//--------------------- .nv.constant0._ZN10layer_norm13ln_fwd_kernelINS_13Kernel_traitsIf13__nv_bfloat16S2_S2_fjLj1024ELj1ELj4ELj1ELj16ENS_18Kernel_traits_baseILj1024EfS2_S2_S2_fjLj128EEEEELb0ELb1ELb0ELb0EEEvNS_9FwdParamsE --------------------------
	.section	.nv.constant0._ZN10layer_norm13ln_fwd_kernelINS_13Kernel_traitsIf13__nv_bfloat16S2_S2_fjLj1024ELj1ELj4ELj1ELj16ENS_18Kernel_traits_baseILj1024EfS2_S2_S2_fjLj128EEEEELb0ELb1ELb0ELb0EEEvNS_9FwdParamsE,"a",@progbits
	.sectionflags	@""
	.align	4
.nv.constant0._ZN10layer_norm13ln_fwd_kernelINS_13Kernel_traitsIf13__nv_bfloat16S2_S2_fjLj1024ELj1ELj4ELj1ELj16ENS_18Kernel_traits_baseILj1024EfS2_S2_S2_fjLj128EEEEELb0ELb1ELb0ELb0EEEvNS_9FwdParamsE:
	.zero		760


//--------------------- .nv.constant0._ZN10layer_norm13ln_fwd_kernelINS_13Kernel_traitsIf13__nv_bfloat16S2_S2_fjLj1024ELj1ELj4ELj1ELj16ENS_18Kernel_traits_baseILj1024EfS2_S2_S2_fjLj128EEEEELb0ELb1ELb0ELb1EEEvNS_9FwdParamsE --------------------------
	.section	.nv.constant0._ZN10layer_norm13ln_fwd_kernelINS_13Kernel_traitsIf13__nv_bfloat16S2_S2_fjLj1024ELj1ELj4ELj1ELj16ENS_18Kernel_traits_baseILj1024EfS2_S2_S2_fjLj128EEEEELb0ELb1ELb0ELb1EEEvNS_9FwdParamsE,"a",@progbits
	.sectionflags	@""
	.align	4
.nv.constant0._ZN10layer_norm13ln_fwd_kernelINS_13Kernel_traitsIf13__nv_bfloat16S2_S2_fjLj1024ELj1ELj4ELj1ELj16ENS_18Kernel_traits_baseILj1024EfS2_S2_S2_fjLj128EEEEELb0ELb1ELb0ELb1EEEvNS_9FwdParamsE:
	.zero		760


//--------------------- .nv.constant0._ZN10layer_norm13ln_fwd_kernelINS_13Kernel_traitsIf13__nv_bfloat16S2_S2_fjLj1024ELj1ELj4ELj1ELj16ENS_18Kernel_traits_baseILj1024EfS2_S2_S2_fjLj128EEEEELb0ELb1ELb1ELb0EEEvNS_9FwdParamsE --------------------------
	.section	.nv.constant0._ZN10layer_norm13ln_fwd_kernelINS_13Kernel_traitsIf13__nv_bfloat16S2_S2_fjLj1024ELj1ELj4ELj1ELj16ENS_18Kernel_traits_baseILj1024EfS2_S2_S2_fjLj128EEEEELb0ELb1ELb1ELb0EEEvNS_9FwdParamsE,"a",@progbits
	.sectionflags	@""
	.align	4
.nv.constant0._ZN10layer_norm13ln_fwd_kernelINS_13Kernel_traitsIf13__nv_bfloat16S2_S2_fjLj1024ELj1ELj4ELj1ELj16ENS_18Kernel_traits_baseILj1024EfS2_S2_S2_fjLj128EEEEELb0ELb1ELb1ELb0EEEvNS_9FwdParamsE:
	.zero		760


//--------------------- .nv.constant0._ZN10layer_norm13ln_fwd_kernelINS_13Kernel_traitsIf13__nv_bfloat16S2_S2_fjLj1024ELj1ELj4ELj1ELj16ENS_18Kernel_traits_baseILj1024EfS2_S2_S2_fjLj128EEEEELb0ELb1ELb1ELb1EEEvNS_9FwdParamsE --------------------------
	.section	.nv.constant0._ZN10layer_norm13ln_fwd_kernelINS_13Kernel_traitsIf13__nv_bfloat16S2_S2_fjLj1024ELj1ELj4ELj1ELj16ENS_18Kernel_traits_baseILj1024EfS2_S2_S2_fjLj128EEEEELb0ELb1ELb1ELb1EEEvNS_9FwdParamsE,"a",@progbits
	.sectionflags	@""
	.align	4
.nv.constant0._ZN10layer_norm13ln_fwd_kernelINS_13Kernel_traitsIf13__nv_bfloat16S2_S2_fjLj1024ELj1ELj4ELj1ELj16ENS_18Kernel_traits_baseILj1024EfS2_S2_S2_fjLj128EEEEELb0ELb1ELb1ELb1EEEvNS_9FwdParamsE:
	.zero		760


//--------------------- .nv.constant0._ZN10layer_norm13ln_fwd_kernelINS_13Kernel_traitsIf13__nv_bfloat16S2_S2_fjLj1024ELj1ELj4ELj1ELj16ENS_18Kernel_traits_baseILj1024EfS2_S2_S2_fjLj128EEEEELb1ELb0ELb0ELb0EEEvNS_9FwdParamsE --------------------------
	.section	.nv.constant0._ZN10layer_norm13ln_fwd_kernelINS_13Kernel_traitsIf13__nv_bfloat16S2_S2_fjLj1024ELj1ELj4ELj1ELj16ENS_18Kernel_traits_baseILj1024EfS2_S2_S2_fjLj128EEEEELb1ELb0ELb0ELb0EEEvNS_9FwdParamsE,"a",@progbits
	.sectionflags	@""
	.align	4
.nv.constant0._ZN10layer_norm13ln_fwd_kernelINS_13Kernel_traitsIf13__nv_bfloat16S2_S2_fjLj1024ELj1ELj4ELj1ELj16ENS_18Kernel_traits_baseILj1024EfS2_S2_S2_fjLj128EEEEELb1ELb0ELb0ELb0EEEvNS_9FwdParamsE:
	.zero		760


//--------------------- .nv.constant0._ZN10layer_norm13ln_fwd_kernelINS_13Kernel_traitsIf13__nv_bfloat16S2_S2_fjLj1024ELj1ELj4ELj1ELj16ENS_18Kernel_traits_baseILj1024EfS2_S2_S2_fjLj128EEEEELb1ELb0ELb0ELb1EEEvNS_9FwdParamsE --------------------------
	.section	.nv.constant0._ZN10layer_norm13ln_fwd_kernelINS_13Kernel_traitsIf13__nv_bfloat16S2_S2_fjLj1024ELj1ELj4ELj1ELj16ENS_18Kernel_traits_baseILj1024EfS2_S2_S2_fjLj128EEEEELb1ELb0ELb0ELb1EEEvNS_9FwdParamsE,"a",@progbits
	.sectionflags	@""
	.align	4
.nv.constant0._ZN10layer_norm13ln_fwd_kernelINS_13Kernel_traitsIf13__nv_bfloat16S2_S2_fjLj1024ELj1ELj4ELj1ELj16ENS_18Kernel_traits_baseILj1024EfS2_S2_S2_fjLj128EEEEELb1ELb0ELb0ELb1EEEvNS_9FwdParamsE:
	.zero		760


//--------------------- .nv.constant0._ZN10layer_norm13ln_fwd_kernelINS_13Kernel_traitsIf13__nv_bfloat16S2_S2_fjLj1024ELj1ELj4ELj1ELj16ENS_18Kernel_traits_baseILj1024EfS2_S2_S2_fjLj128EEEEELb1ELb0ELb1ELb0EEEvNS_9FwdParamsE --------------------------
	.section	.nv.constant0._ZN10layer_norm13ln_fwd_kernelINS_13Kernel_traitsIf13__nv_bfloat16S2_S2_fjLj1024ELj1ELj4ELj1ELj16ENS_18Kernel_traits_baseILj1024EfS2_S2_S2_fjLj128EEEEELb1ELb0ELb1ELb0EEEvNS_9FwdParamsE,"a",@progbits
	.sectionflags	@""
	.align	4
.nv.constant0._ZN10layer_norm13ln_fwd_kernelINS_13Kernel_traitsIf13__nv_bfloat16S2_S2_fjLj1024ELj1ELj4ELj1ELj16ENS_18Kernel_traits_baseILj1024EfS2_S2_S2_fjLj128EEEEELb1ELb0ELb1ELb0EEEvNS_9FwdParamsE:
	.zero		760


//--------------------- .nv.constant0._ZN10layer_norm13ln_fwd_kernelINS_13Kernel_traitsIf13__nv_bfloat16S2_S2_fjLj1024ELj1ELj4ELj1ELj16ENS_18Kernel_traits_baseILj1024EfS2_S2_S2_fjLj128EEEEELb1ELb0ELb1ELb1EEEvNS_9FwdParamsE --------------------------
	.section	.nv.constant0._ZN10layer_norm13ln_fwd_kernelINS_13Kernel_traitsIf13__nv_bfloat16S2_S2_fjLj1024ELj1ELj4ELj1ELj16ENS_18Kernel_traits_baseILj1024EfS2_S2_S2_fjLj128EEEEELb1ELb0ELb1ELb1EEEvNS_9FwdParamsE,"a",@progbits
	.sectionflags	@""
	.align	4
.nv.constant0._ZN10layer_norm13ln_fwd_kernelINS_13Kernel_traitsIf13__nv_bfloat16S2_S2_fjLj1024ELj1ELj4ELj1ELj16ENS_18Kernel_traits_baseILj1024EfS2_S2_S2_fjLj128EEEEELb1ELb0ELb1ELb1EEEvNS_9FwdParamsE:
	.zero		760


//--------------------- .nv.constant0._ZN10layer_norm13ln_fwd_kernelINS_13Kernel_traitsIf13__nv_bfloat16S2_S2_fjLj1024ELj1ELj4ELj1ELj16ENS_18Kernel_traits_baseILj1024EfS2_S2_S2_fjLj128EEEEELb1ELb1ELb0ELb0EEEvNS_9FwdParamsE --------------------------
	.section	.nv.constant0._ZN10layer_norm13ln_fwd_kernelINS_13Kernel_traitsIf13__nv_bfloat16S2_S2_fjLj1024ELj1ELj4ELj1ELj16ENS_18Kernel_traits_baseILj1024EfS2_S2_S2_fjLj128EEEEELb1ELb1ELb0ELb0EEEvNS_9FwdParamsE,"a",@progbits
	.sectionflags	@""
	.align	4
.nv.constant0._ZN10layer_norm13ln_fwd_kernelINS_13Kernel_traitsIf13__nv_bfloat16S2_S2_fjLj1024ELj1ELj4ELj1ELj16ENS_18Kernel_traits_baseILj1024EfS2_S2_S2_fjLj128EEEEELb1ELb1ELb0ELb0EEEvNS_9FwdParamsE:
	.zero		760


//--------------------- .nv.constant0._ZN10layer_norm13ln_fwd_kernelINS_13Kernel_traitsIf13__nv_bfloat16S2_S2_fjLj1024ELj1ELj4ELj1ELj16ENS_18Kernel_traits_baseILj1024EfS2_S2_S2_fjLj128EEEEELb1ELb1ELb0ELb1EEEvNS_9FwdParamsE --------------------------
	.section	.nv.constant0._ZN10layer_norm13ln_fwd_kernelINS_13Kernel_traitsIf13__nv_bfloat16S2_S2_fjLj1024ELj1ELj4ELj1ELj16ENS_18Kernel_traits_baseILj1024EfS2_S2_S2_fjLj128EEEEELb1ELb1ELb0ELb1EEEvNS_9FwdParamsE,"a",@progbits
	.sectionflags	@""
	.align	4
.nv.constant0._ZN10layer_norm13ln_fwd_kernelINS_13Kernel_traitsIf13__nv_bfloat16S2_S2_fjLj1024ELj1ELj4ELj1ELj16ENS_18Kernel_traits_baseILj1024EfS2_S2_S2_fjLj128EEEEELb1ELb1ELb0ELb1EEEvNS_9FwdParamsE:
	.zero		760


//--------------------- .nv.constant0._ZN10layer_norm13ln_fwd_kernelINS_13Kernel_traitsIf13__nv_bfloat16S2_S2_fjLj1024ELj1ELj4ELj1ELj16ENS_18Kernel_traits_baseILj1024EfS2_S2_S2_fjLj128EEEEELb1ELb1ELb1ELb0EEEvNS_9FwdParamsE --------------------------
	.section	.nv.constant0._ZN10layer_norm13ln_fwd_kernelINS_13Kernel_traitsIf13__nv_bfloat16S2_S2_fjLj1024ELj1ELj4ELj1ELj16ENS_18Kernel_traits_baseILj1024EfS2_S2_S2_fjLj128EEEEELb1ELb1ELb1ELb0EEEvNS_9FwdParamsE,"a",@progbits
	.sectionflags	@""
	.align	4
.nv.constant0._ZN10layer_norm13ln_fwd_kernelINS_13Kernel_traitsIf13__nv_bfloat16S2_S2_fjLj1024ELj1ELj4ELj1ELj16ENS_18Kernel_traits_baseILj1024EfS2_S2_S2_fjLj128EEEEELb1ELb1ELb1ELb0EEEvNS_9FwdParamsE:
	.zero		760


//--------------------- .nv.constant0._ZN10layer_norm13ln_fwd_kernelINS_13Kernel_traitsIf13__nv_bfloat16S2_S2_fjLj1024ELj1ELj4ELj1ELj16ENS_18Kernel_traits_baseILj1024EfS2_S2_S2_fjLj128EEEEELb1ELb1ELb1ELb1EEEvNS_9FwdParamsE --------------------------
	.section	.nv.constant0._ZN10layer_norm13ln_fwd_kernelINS_13Kernel_traitsIf13__nv_bfloat16S2_S2_fjLj1024ELj1ELj4ELj1ELj16ENS_18Kernel_traits_baseILj1024EfS2_S2_S2_fjLj128EEEEELb1ELb1ELb1ELb1EEEvNS_9FwdParamsE,"a",@progbits
	.sectionflags	@""
	.align	4
.nv.constant0._ZN10layer_norm13ln_fwd_kernelINS_13Kernel_traitsIf13__nv_bfloat16S2_S2_fjLj1024ELj1ELj4ELj1ELj16ENS_18Kernel_traits_baseILj1024EfS2_S2_S2_fjLj128EEEEELb1ELb1ELb1ELb1EEEvNS_9FwdParamsE:
	.zero		760


//--------------------- .nv.constant0._ZN10layer_norm13ln_fwd_kernelINS_13Kernel_traitsI13__nv_bfloat16S2_fS2_fjLj1024ELj1ELj4ELj1ELj16ENS_18Kernel_traits_baseILj1024ES2_S2_fS2_fjLj128EEEEELb0ELb0ELb0ELb0EEEvNS_9FwdParamsE --------------------------
	.section	.nv.constant0._ZN10layer_norm13ln_fwd_kernelINS_13Kernel_traitsI13__nv_bfloat16S2_fS2_fjLj1024ELj1ELj4ELj1ELj16ENS_18Kernel_traits_baseILj1024ES2_S2_fS2_fjLj128EEEEELb0ELb0ELb0ELb0EEEvNS_9FwdParamsE,"a",@progbits
	.sectionflags	@""
	.align	4
.nv.constant0._ZN10layer_norm13ln_fwd_kernelINS_13Kernel_traitsI13__nv_bfloat16S2_fS2_fjLj1024ELj1ELj4ELj1ELj16ENS_18Kernel_traits_baseILj1024ES2_S2_fS2_fjLj128EEEEELb0ELb0ELb0ELb0EEEvNS_9FwdParamsE:
	.zero		760


//--------------------- .nv.constant0._ZN10layer_norm13ln_fwd_kernelINS_13Kernel_traitsI13__nv_bfloat16S2_fS2_fjLj1024ELj1ELj4ELj1ELj16ENS_18Kernel_traits_baseILj1024ES2_S2_fS2_fjLj128EEEEELb0ELb0ELb0ELb1EEEvNS_9FwdParamsE --------------------------
	.section	.nv.constant0._ZN10layer_norm13ln_fwd_kernelINS_13Kernel_traitsI13__nv_bfloat16S2_fS2_fjLj1024ELj1ELj4ELj1ELj16ENS_18Kernel_traits_baseILj1024ES2_S2_fS2_fjLj128EEEEELb0ELb0ELb0ELb1EEEvNS_9FwdParamsE,"a",@progbits
	.sectionflags	@""
	.align	4
.nv.constant0._ZN10layer_norm13ln_fwd_kernelINS_13Kernel_traitsI13__nv_bfloat16S2_fS2_fjLj1024ELj1ELj4ELj1ELj16ENS_18Kernel_traits_baseILj1024ES2_S2_fS2_fjLj128EEEEELb0ELb0ELb0ELb1EEEvNS_9FwdParamsE:
	.zero		760


//--------------------- .nv.constant0._ZN10layer_norm13ln_fwd_kernelINS_13Kernel_traitsI13__nv_bfloat16S2_fS2_fjLj1024ELj1ELj4ELj1ELj16ENS_18Kernel_traits_baseILj1024ES2_S2_fS2_fjLj128EEEEELb0ELb0ELb1ELb0EEEvNS_9FwdParamsE --------------------------
	.section	.nv.constant0._ZN10layer_norm13ln_fwd_kernelINS_13Kernel_traitsI13__nv_bfloat16S2_fS2_fjLj1024ELj1ELj4ELj1ELj16ENS_18Kernel_traits_baseILj1024ES2_S2_fS2_fjLj128EEEEELb0ELb0ELb1ELb0EEEvNS_9FwdParamsE,"a",@progbits
	.sectionflags	@""
	.align	4
.nv.constant0._ZN10layer_norm13ln_fwd_kernelINS_13Kernel_traitsI13__nv_bfloat16S2_fS2_fjLj1024ELj1ELj4ELj1ELj16ENS_18Kernel_traits_baseILj1024ES2_S2_fS2_fjLj128EEEEELb0ELb0ELb1ELb0EEEvNS_9FwdParamsE:
	.zero		760


//--------------------- .nv.constant0._ZN10layer_norm13ln_fwd_kernelINS_13Kernel_traitsI13__nv_bfloat16S2_fS2_fjLj1024ELj1ELj4ELj1ELj16ENS_18Kernel_traits_baseILj1024ES2_S2_fS2_fjLj128EEEEELb0ELb0ELb1ELb1EEEvNS_9FwdParamsE --------------------------
	.section	.nv.constant0._ZN10layer_norm13ln_fwd_kernelINS_13Kernel_traitsI13__nv_bfloat16S2_fS2_fjLj1024ELj1ELj4ELj1ELj16ENS_18Kernel_traits_baseILj1024ES2_S2_fS2_fjLj128EEEEELb0ELb0ELb1ELb1EEEvNS_9FwdParamsE,"a",@progbits
	.sectionflags	@""
	.align	4
.nv.constant0._ZN10layer_norm13ln_fwd_kernelINS_13Kernel_traitsI13__nv_bfloat16S2_fS2_fjLj1024ELj1ELj4ELj1ELj16ENS_18Kernel_traits_baseILj1024ES2_S2_fS2_fjLj128EEEEELb0ELb0ELb1ELb1EEEvNS_9FwdParamsE:
	.zero		760


//--------------------- .nv.constant0._ZN10layer_norm13ln_fwd_kernelINS_13Kernel_traitsI13__nv_bfloat16S2_fS2_fjLj1024ELj1ELj4ELj1ELj16ENS_18Kernel_traits_baseILj1024ES2_S2_fS2_fjLj128EEEEELb0ELb1ELb0ELb0EEEvNS_9FwdParamsE --------------------------
	.section	.nv.constant0._ZN10layer_norm13ln_fwd_kernelINS_13Kernel_traitsI13__nv_bfloat16S2_fS2_fjLj1024ELj1ELj4ELj1ELj16ENS_18Kernel_traits_baseILj1024ES2_S2_fS2_fjLj128EEEEELb0ELb1ELb0ELb0EEEvNS_9FwdParamsE,"a",@progbits
	.sectionflags	@""
	.align	4
.nv.constant0._ZN10layer_norm13ln_fwd_kernelINS_13Kernel_traitsI13__nv_bfloat16S2_fS2_fjLj1024ELj1ELj4ELj1ELj16ENS_18Kernel_traits_baseILj1024ES2_S2_fS2_fjLj128EEEEELb0ELb1ELb0ELb0EEEvNS_9FwdParamsE:
	.zero		760


//--------------------- .nv.constant0._ZN10layer_norm13ln_fwd_kernelINS_13Kernel_traitsI13__nv_bfloat16S2_fS2_fjLj1024ELj1ELj4ELj1ELj16ENS_18Kernel_traits_baseILj1024ES2_S2_fS2_fjLj128EEEEELb0ELb1ELb0ELb1EEEvNS_9FwdParamsE --------------------------
	.section	.nv.constant0._ZN10layer_norm13ln_fwd_kernelINS_13Kernel_traitsI13__nv_bfloat16S2_fS2_fjLj1024ELj1ELj4ELj1ELj16ENS_18Kernel_traits_baseILj1024ES2_S2_fS2_fjLj128EEEEELb0ELb1ELb0ELb1EEEvNS_9FwdParamsE,"a",@progbits
	.sectionflags	@""
	.align	4
.nv.constant0._ZN10layer_norm13ln_fwd_kernelINS_13Kernel_traitsI13__nv_bfloat16S2_fS2_fjLj1024ELj1ELj4ELj1ELj16ENS_18Kernel_traits_baseILj1024ES2_S2_fS2_fjLj128EEEEELb0ELb1ELb0ELb1EEEvNS_9FwdParamsE:
	.zero		760


//--------------------- .nv.constant0._ZN10layer_norm13ln_fwd_kernelINS_13Kernel_traitsI13__nv_bfloat16S2_fS2_fjLj1024ELj1ELj4ELj1ELj16ENS_18Kernel_traits_baseILj1024ES2_S2_fS2_fjLj128EEEEELb0ELb1ELb1ELb0EEEvNS_9FwdParamsE --------------------------
	.section	.nv.constant0._ZN10layer_norm13ln_fwd_kernelINS_13Kernel_traitsI13__nv_bfloat16S2_fS2_fjLj1024ELj1ELj4ELj1ELj16ENS_18Kernel_traits_baseILj1024ES2_S2_fS2_fjLj128EEEEELb0ELb1ELb1ELb0EEEvNS_9FwdParamsE,"a",@progbits
	.sectionflags	@""
	.align	4
.nv.constant0._ZN10layer_norm13ln_fwd_kernelINS_13Kernel_traitsI13__nv_bfloat16S2_fS2_fjLj1024ELj1ELj4ELj1ELj16ENS_18Kernel_traits_baseILj1024ES2_S2_fS2_fjLj128EEEEELb0ELb1ELb1ELb0EEEvNS_9FwdParamsE:
	.zero		760


//--------------------- .nv.constant0._ZN10layer_norm13ln_fwd_kernelINS_13Kernel_traitsI13__nv_bfloat16S2_fS2_fjLj1024ELj1ELj4ELj1ELj16ENS_18Kernel_traits_baseILj1024ES2_S2_fS2_fjLj128EEEEELb0ELb1ELb1ELb1EEEvNS_9FwdParamsE --------------------------
	.section	.nv.constant0._ZN10layer_norm13ln_fwd_kernelINS_13Kernel_traitsI13__nv_bfloat16S2_fS2_fjLj1024ELj1ELj4ELj1ELj16ENS_18Kernel_traits_baseILj1024ES2_S2_fS2_fjLj128EEEEELb0ELb1ELb1ELb1EEEvNS_9FwdParamsE,"a",@progbits
	.sectionflags	@""
	.align	4
.nv.constant0._ZN10layer_norm13ln_fwd_kernelINS_13Kernel_traitsI13__nv_bfloat16S2_fS2_fjLj1024ELj1ELj4ELj1ELj16ENS_18Kernel_traits_baseILj1024ES2_S2_fS2_fjLj128EEEEELb0ELb1ELb1ELb1EEEvNS_9FwdParamsE:
	.zero		760


//--------------------- .nv.constant0._ZN10layer_norm13ln_fwd_kernelINS_13Kernel_traitsI13__nv_bfloat16S2_fS2_fjLj1024ELj1ELj4ELj1ELj16ENS_18Kernel_traits_baseILj1024ES2_S2_fS2_fjLj128EEEEELb1ELb0ELb0ELb0EEEvNS_9FwdParamsE --------------------------
	.section	.nv.constant0._ZN10layer_norm13ln_fwd_kernelINS_13Kernel_traitsI13__nv_bfloat16S2_fS2_fjLj1024ELj1ELj4ELj1ELj16ENS_18Kernel_traits_baseILj1024ES2_S2_fS2_fjLj128EEEEELb1ELb0ELb0ELb0EEEvNS_9FwdParamsE,"a",@progbits
	.sectionflags	@""
	.align	4
.nv.constant0._ZN10layer_norm13ln_fwd_kernelINS_13Kernel_traitsI13__nv_bfloat16S2_fS2_fjLj1024ELj1ELj4ELj1ELj16ENS_18Kernel_traits_baseILj1024ES2_S2_fS2_fjLj128EEEEELb1ELb0ELb0ELb0EEEvNS_9FwdParamsE:
	.zero		760


//--------------------- .nv.constant0._ZN10layer_norm13ln_fwd_kernelINS_13Kernel_traitsI13__nv_bfloat16S2_fS2_fjLj1024ELj1ELj4ELj1ELj16ENS_18Kernel_traits_baseILj1024ES2_S2_fS2_fjLj128EEEEELb1ELb0ELb0ELb1EEEvNS_9FwdParamsE --------------------------
	.section	.nv.constant0._ZN10layer_norm13ln_fwd_kernelINS_13Kernel_traitsI13__nv_bfloat16S2_fS2_fjLj1024ELj1ELj4ELj1ELj16ENS_18Kernel_traits_baseILj1024ES2_S2_fS2_fjLj128EEEEELb1ELb0ELb0ELb1EEEvNS_9FwdParamsE,"a",@progbits
	.sectionflags	@""
	.align	4
.nv.constant0._ZN10layer_norm13ln_fwd_kernelINS_13Kernel_traitsI13__nv_bfloat16S2_fS2_fjLj1024ELj1ELj4ELj1ELj16ENS_18Kernel_traits_baseILj1024ES2_S2_fS2_fjLj128EEEEELb1ELb0ELb0ELb1EEEvNS_9FwdParamsE:
	.zero		760


//--------------------- .nv.constant0._ZN10layer_norm13ln_fwd_kernelINS_13Kernel_traitsI13__nv_bfloat16S2_fS2_fjLj1024ELj1ELj4ELj1ELj16ENS_18Kernel_traits_baseILj1024ES2_S2_fS2_fjLj128EEEEELb1ELb0ELb1ELb0EEEvNS_9FwdParamsE --------------------------
	.section	.nv.constant0._ZN10layer_norm13ln_fwd_kernelINS_13Kernel_traitsI13__nv_bfloat16S2_fS2_fjLj1024ELj1ELj4ELj1ELj16ENS_18Kernel_traits_baseILj1024ES2_S2_fS2_fjLj128EEEEELb1ELb0ELb1ELb0EEEvNS_9FwdParamsE,"a",@progbits
	.sectionflags	@""
	.align	4
.nv.constant0._ZN10layer_norm13ln_fwd_kernelINS_13Kernel_traitsI13__nv_bfloat16S2_fS2_fjLj1024ELj1ELj4ELj1ELj16ENS_18Kernel_traits_baseILj1024ES2_S2_fS2_fjLj128EEEEELb1ELb0ELb1ELb0EEEvNS_9FwdParamsE:
	.zero		760


//--------------------- .nv.constant0._ZN10layer_norm13ln_fwd_kernelINS_13Kernel_traitsI13__nv_bfloat16S2_fS2_fjLj1024ELj1ELj4ELj1ELj16ENS_18Kernel_traits_baseILj1024ES2_S2_fS2_fjLj128EEEEELb1ELb0ELb1ELb1EEEvNS_9FwdParamsE --------------------------
	.section	.nv.constant0._ZN10layer_norm13ln_fwd_kernelINS_13Kernel_traitsI13__nv_bfloat16S2_fS2_fjLj1024ELj1ELj4ELj1ELj16ENS_18Kernel_traits_baseILj1024ES2_S2_fS2_fjLj128EEEEELb1ELb0ELb1ELb1EEEvNS_9FwdParamsE,"a",@progbits
	.sectionflags	@""
	.align	4
.nv.constant0._ZN10layer_norm13ln_fwd_kernelINS_13Kernel_traitsI13__nv_bfloat16S2_fS2_fjLj1024ELj1ELj4ELj1ELj16ENS_18Kernel_traits_baseILj1024ES2_S2_fS2_fjLj128EEEEELb1ELb0ELb1ELb1EEEvNS_9FwdParamsE:
	.zero		760


//--------------------- .nv.constant0._ZN10layer_norm13ln_fwd_kernelINS_13Kernel_traitsI13__nv_bfloat16S2_fS2_fjLj1024ELj1ELj4ELj1ELj16ENS_18Kernel_traits_baseILj1024ES2_S2_fS2_fjLj128EEEEELb1ELb1ELb0ELb0EEEvNS_9FwdParamsE --------------------------
	.section	.nv.constant0._ZN10layer_norm13ln_fwd_kernelINS_13Kernel_traitsI13__nv_bfloat16S2_fS2_fjLj1024ELj1ELj4ELj1ELj16ENS_18Kernel_traits_baseILj1024ES2_S2_fS2_fjLj128EEEEELb1ELb1ELb0ELb0EEEvNS_9FwdParamsE,"a",@progbits
	.sectionflags	@""
	.align	4
.nv.constant0._ZN10layer_norm13ln_fwd_kernelINS_13Kernel_traitsI13__nv_bfloat16S2_fS2_fjLj1024ELj1ELj4ELj1ELj16ENS_18Kernel_traits_baseILj1024ES2_S2_fS2_fjLj128EEEEELb1ELb1ELb0ELb0EEEvNS_9FwdParamsE:
	.zero		760


//--------------------- .nv.constant0._ZN10layer_norm13ln_fwd_kernelINS_13Kernel_traitsI13__nv_bfloat16S2_fS2_fjLj1024ELj1ELj4ELj1ELj16ENS_18Kernel_traits_baseILj1024ES2_S2_fS2_fjLj128EEEEELb1ELb1ELb0ELb1EEEvNS_9FwdParamsE --------------------------
	.section	.nv.constant0._ZN10layer_norm13ln_fwd_kernelINS_13Kernel_traitsI13__nv_bfloat16S2_fS2_fjLj1024ELj1ELj4ELj1ELj16ENS_18Kernel_traits_baseILj1024ES2_S2_fS2_fjLj128EEEEELb1ELb1ELb0ELb1EEEvNS_9FwdParamsE,"a",@progbits
	.sectionflags	@""
	.align	4
.nv.constant0._ZN10layer_norm13ln_fwd_kernelINS_13Kernel_traitsI13__nv_bfloat16S2_fS2_fjLj1024ELj1ELj4ELj1ELj16ENS_18Kernel_traits_baseILj1024ES2_S2_fS2_fjLj128EEEEELb1ELb1ELb0ELb1EEEvNS_9FwdParamsE:
	.zero		760


//--------------------- .nv.constant0._ZN10layer_norm13ln_fwd_kernelINS_13Kernel_traitsI13__nv_bfloat16S2_fS2_fjLj1024ELj1ELj4ELj1ELj16ENS_18Kernel_traits_baseILj1024ES2_S2_fS2_fjLj128EEEEELb1ELb1ELb1ELb0EEEvNS_9FwdParamsE --------------------------
	.section	.nv.constant0._ZN10layer_norm13ln_fwd_kernelINS_13Kernel_traitsI13__nv_bfloat16S2_fS2_fjLj1024ELj1ELj4ELj1ELj16ENS_18Kernel_traits_baseILj1024ES2_S2_fS2_fjLj128EEEEELb1ELb1ELb1ELb0EEEvNS_9FwdParamsE,"a",@progbits
	.sectionflags	@""
	.align	4
.nv.constant0._ZN10layer_norm13ln_fwd_kernelINS_13Kernel_traitsI13__nv_bfloat16S2_fS2_fjLj1024ELj1ELj4ELj1ELj16ENS_18Kernel_traits_baseILj1024ES2_S2_fS2_fjLj128EEEEELb1ELb1ELb1ELb0EEEvNS_9FwdParamsE:
	.zero		760


//--------------------- .nv.constant0._ZN10layer_norm13ln_fwd_kernelINS_13Kernel_traitsI13__nv_bfloat16S2_fS2_fjLj1024ELj1ELj4ELj1ELj16ENS_18Kernel_traits_baseILj1024ES2_S2_fS2_fjLj128EEEEELb1ELb1ELb1ELb1EEEvNS_9FwdParamsE --------------------------
	.section	.nv.constant0._ZN10layer_norm13ln_fwd_kernelINS_13Kernel_traitsI13__nv_bfloat16S2_fS2_fjLj1024ELj1ELj4ELj1ELj16ENS_18Kernel_traits_baseILj1024ES2_S2_fS2_fjLj128EEEEELb1ELb1ELb1ELb1EEEvNS_9FwdParamsE,"a",@progbits
	.sectionflags	@""
	.align	4
.nv.constant0._ZN10layer_norm13ln_fwd_kernelINS_13Kernel_traitsI13__nv_bfloat16S2_fS2_fjLj1024ELj1ELj4ELj1ELj16ENS_18Kernel_traits_baseILj1024ES2_S2_fS2_fjLj128EEEEELb1ELb1ELb1ELb1EEEvNS_9FwdParamsE:
	.zero		760


//--------------------- .nv.constant0._ZN10layer_norm13ln_fwd_kernelINS_13Kernel_traitsIf13__nv_bfloat16fS2_fjLj1024ELj1ELj4ELj1ELj16ENS_18Kernel_traits_baseILj1024EfS2_fS2_fjLj128EEEEELb0ELb0ELb0ELb0EEEvNS_9FwdParamsE --------------------------
	.section	.nv.constant0._ZN10layer_norm13ln_fwd_kernelINS_13Kernel_traitsIf13__nv_bfloat16fS2_fjLj1024ELj1ELj4ELj1ELj16ENS_18Kernel_traits_baseILj1024EfS2_fS2_fjLj128EEEEELb0ELb0ELb0ELb0EEEvNS_9FwdParamsE,"a",@progbits
	.sectionflags	@""
	.align	4
.nv.constant0._ZN10layer_norm13ln_fwd_kernelINS_13Kernel_traitsIf13__nv_bfloat16fS2_fjLj1024ELj1ELj4ELj1ELj16ENS_18Kernel_traits_baseILj1024EfS2_fS2_fjLj128EEEEELb0ELb0ELb0ELb0EEEvNS_9FwdParamsE:
	.zero		760


//--------------------- .nv.constant0._ZN10layer_norm13ln_fwd_kernelINS_13Kernel_traitsIf13__nv_bfloat16fS2_fjLj1024ELj1ELj4ELj1ELj16ENS_18Kernel_traits_baseILj1024EfS2_fS2_fjLj128EEEEELb0ELb0ELb0ELb1EEEvNS_9FwdParamsE --------------------------
	.section	.nv.constant0._ZN10layer_norm13ln_fwd_kernelINS_13Kernel_traitsIf13__nv_bfloat16fS2_fjLj1024ELj1ELj4ELj1ELj16ENS_18Kernel_traits_baseILj1024EfS2_fS2_fjLj128EEEEELb0ELb0ELb0ELb1EEEvNS_9FwdParamsE,"a",@progbits
	.sectionflags	@""
	.align	4
.nv.constant0._ZN10layer_norm13ln_fwd_kernelINS_13Kernel_traitsIf13__nv_bfloat16fS2_fjLj1024ELj1ELj4ELj1ELj16ENS_18Kernel_traits_baseILj1024EfS2_fS2_fjLj128EEEEELb0ELb0ELb0ELb1EEEvNS_9FwdParamsE:
	.zero		760


//--------------------- .nv.constant0._ZN10layer_norm13ln_fwd_kernelINS_13Kernel_traitsIf13__nv_bfloat16fS2_fjLj1024ELj1ELj4ELj1ELj16ENS_18Kernel_traits_baseILj1024EfS2_fS2_fjLj128EEEEELb0ELb0ELb1ELb0EEEvNS_9FwdParamsE --------------------------
	.section	.nv.constant0._ZN10layer_norm13ln_fwd_kernelINS_13Kernel_traitsIf13__nv_bfloat16fS2_fjLj1024ELj1ELj4ELj1ELj16ENS_18Kernel_traits_baseILj1024EfS2_fS2_fjLj128EEEEELb0ELb0ELb1ELb0EEEvNS_9FwdParamsE,"a",@progbits
	.sectionflags	@""
	.align	4
.nv.constant0._ZN10layer_norm13ln_fwd_kernelINS_13Kernel_traitsIf13__nv_bfloat16fS2_fjLj1024ELj1ELj4ELj1ELj16ENS_18Kernel_traits_baseILj1024EfS2_fS2_fjLj128EEEEELb0ELb0ELb1ELb0EEEvNS_9FwdParamsE:
	.zero		760


//--------------------- .nv.constant0._ZN10layer_norm13ln_fwd_kernelINS_13Kernel_traitsIf13__nv_bfloat16fS2_fjLj1024ELj1ELj4ELj1ELj16ENS_18Kernel_traits_baseILj1024EfS2_fS2_fjLj128EEEEELb0ELb0ELb1ELb1EEEvNS_9FwdParamsE --------------------------
	.section	.nv.constant0._ZN10layer_norm13ln_fwd_kernelINS_13Kernel_traitsIf13__nv_bfloat16fS2_fjLj1024ELj1ELj4ELj1ELj16ENS_18Kernel_traits_baseILj1024EfS2_fS2_fjLj128EEEEELb0ELb0ELb1ELb1EEEvNS_9FwdParamsE,"a",@progbits
	.sectionflags	@""
	.align	4
.nv.constant0._ZN10layer_norm13ln_fwd_kernelINS_13Kernel_traitsIf13__nv_bfloat16fS2_fjLj1024ELj1ELj4ELj1ELj16ENS_18Kernel_traits_baseILj1024EfS2_fS2_fjLj128EEEEELb0ELb0ELb1ELb1EEEvNS_9FwdParamsE:
	.zero		760


//--------------------- .nv.constant0._ZN10layer_norm13ln_fwd_kernelINS_13Kernel_traitsIf13__nv_bfloat16fS2_fjLj1024ELj1ELj4ELj1ELj16ENS_18Kernel_traits_baseILj1024EfS2_fS2_fjLj128EEEEELb0ELb1ELb0ELb0EEEvNS_9FwdParamsE --------------------------
	.section	.nv.constant0._ZN10layer_norm13ln_fwd_kernelINS_13Kernel_traitsIf13__nv_bfloat16fS2_fjLj1024ELj1ELj4ELj1ELj16ENS_18Kernel_traits_baseILj1024EfS2_fS2_fjLj128EEEEELb0ELb1ELb0ELb0EEEvNS_9FwdParamsE,"a",@progbits
	.sectionflags	@""
	.align	4
.nv.constant0._ZN10layer_norm13ln_fwd_kernelINS_13Kernel_traitsIf13__nv_bfloat16fS2_fjLj1024ELj1ELj4ELj1ELj16ENS_18Kernel_traits_baseILj1024EfS2_fS2_fjLj128EEEEELb0ELb1ELb0ELb0EEEvNS_9FwdParamsE:
	.zero		760


//--------------------- .nv.constant0._ZN10layer_norm13ln_fwd_kernelINS_13Kernel_traitsIf13__nv_bfloat16fS2_fjLj1024ELj1ELj4ELj1ELj16ENS_18Kernel_traits_baseILj1024EfS2_fS2_fjLj128EEEEELb0ELb1ELb0ELb1EEEvNS_9FwdParamsE --------------------------
	.section	.nv.constant0._ZN10layer_norm13ln_fwd_kernelINS_13Kernel_traitsIf13__nv_bfloat16fS2_fjLj1024ELj1ELj4ELj1ELj16ENS_18Kernel_traits_baseILj1024EfS2_fS2_fjLj128EEEEELb0ELb1ELb0ELb1EEEvNS_9FwdParamsE,"a",@progbits
	.sectionflags	@""
	.align	4
.nv.constant0._ZN10layer_norm13ln_fwd_kernelINS_13Kernel_traitsIf13__nv_bfloat16fS2_fjLj1024ELj1ELj4ELj1ELj16ENS_18Kernel_traits_baseILj1024EfS2_fS2_fjLj128EEEEELb0ELb1ELb0ELb1EEEvNS_9FwdParamsE:
	.zero		760


//--------------------- .nv.constant0._ZN10layer_norm13ln_fwd_kernelINS_13Kernel_traitsIf13__nv_bfloat16fS2_fjLj1024ELj1ELj4ELj1ELj16ENS_18Kernel_traits_baseILj1024EfS2_fS2_fjLj128EEEEELb0ELb1ELb1ELb0EEEvNS_9FwdParamsE --------------------------
	.section	.nv.constant0._ZN10layer_norm13ln_fwd_kernelINS_13Kernel_traitsIf13__nv_bfloat16fS2_fjLj1024ELj1ELj4ELj1ELj16ENS_18Kernel_traits_baseILj1024EfS2_fS2_fjLj128EEEEELb0ELb1ELb1ELb0EEEvNS_9FwdParamsE,"a",@progbits
	.sectionflags	@""
	.align	4
.nv.constant0._ZN10layer_norm13ln_fwd_kernelINS_13Kernel_traitsIf13__nv_bfloat16fS2_fjLj1024ELj1ELj4ELj1ELj16ENS_18Kernel_traits_baseILj1024EfS2_fS2_fjLj128EEEEELb0ELb1ELb1ELb0EEEvNS_9FwdParamsE:
	.zero		760


//--------------------- .nv.constant0._ZN10layer_norm13ln_fwd_kernelINS_13Kernel_traitsIf13__nv_bfloat16fS2_fjLj1024ELj1ELj4ELj1ELj16ENS_18Kernel_traits_baseILj1024EfS2_fS2_fjLj128EEEEELb0ELb1ELb1ELb1EEEvNS_9FwdParamsE --------------------------
	.section	.nv.constant0._ZN10layer_norm13ln_fwd_kernelINS_13Kernel_traitsIf13__nv_bfloat16fS2_fjLj1024ELj1ELj4ELj1ELj16ENS_18Kernel_traits_baseILj1024EfS2_fS2_fjLj128EEEEELb0ELb1ELb1ELb1EEEvNS_9FwdParamsE,"a",@progbits
	.sectionflags	@""
	.align	4
.nv.constant0._ZN10layer_norm13ln_fwd_kernelINS_13Kernel_traitsIf13__nv_bfloat16fS2_fjLj1024ELj1ELj4ELj1ELj16ENS_18Kernel_traits_baseILj1024EfS2_fS2_fjLj128EEEEELb0ELb1ELb1ELb1EEEvNS_9FwdParamsE:
	.zero		760


//--------------------- .nv.constant0._ZN10layer_norm13ln_fwd_kernelINS_13Kernel_traitsIf13__nv_bfloat16fS2_fjLj1024ELj1ELj4ELj1ELj16ENS_18Kernel_traits_baseILj1024EfS2_fS2_fjLj128EEEEELb1ELb0ELb0ELb0EEEvNS_9FwdParamsE --------------------------
	.section	.nv.constant0._ZN10layer_norm13ln_fwd_kernelINS_13Kernel_traitsIf13__nv_bfloat16fS2_fjLj1024ELj1ELj4ELj1ELj16ENS_18Kernel_traits_baseILj1024EfS2_fS2_fjLj128EEEEELb1ELb0ELb0ELb0EEEvNS_9FwdParamsE,"a",@progbits
	.sectionflags	@""
	.align	4
.nv.constant0._ZN10layer_norm13ln_fwd_kernelINS_13Kernel_traitsIf13__nv_bfloat16fS2_fjLj1024ELj1ELj4ELj1ELj16ENS_18Kernel_traits_baseILj1024EfS2_fS2_fjLj128EEEEELb1ELb0ELb0ELb0EEEvNS_9FwdParamsE:
	.zero		760


//--------------------- .nv.constant0._ZN10layer_norm13ln_fwd_kernelINS_13Kernel_traitsIf13__nv_bfloat16fS2_fjLj1024ELj1ELj4ELj1ELj16ENS_18Kernel_traits_baseILj1024EfS2_fS2_fjLj128EEEEELb1ELb0ELb0ELb1EEEvNS_9FwdParamsE --------------------------
	.section	.nv.constant0._ZN10layer_norm13ln_fwd_kernelINS_13Kernel_traitsIf13__nv_bfloat16fS2_fjLj1024ELj1ELj4ELj1ELj16ENS_18Kernel_traits_baseILj1024EfS2_fS2_fjLj128EEEEELb1ELb0ELb0ELb1EEEvNS_9FwdParamsE,"a",@progbits
	.sectionflags	@""
	.align	4
.nv.constant0._ZN10layer_norm13ln_fwd_kernelINS_13Kernel_traitsIf13__nv_bfloat16fS2_fjLj1024ELj1ELj4ELj1ELj16ENS_18Kernel_traits_baseILj1024EfS2_fS2_fjLj128EEEEELb1ELb0ELb0ELb1EEEvNS_9FwdParamsE:
	.zero		760


//--------------------- .nv.constant0._ZN10layer_norm13ln_fwd_kernelINS_13Kernel_traitsIf13__nv_bfloat16fS2_fjLj1024ELj1ELj4ELj1ELj16ENS_18Kernel_traits_baseILj1024EfS2_fS2_fjLj128EEEEELb1ELb0ELb1ELb0EEEvNS_9FwdParamsE --------------------------
	.section	.nv.constant0._ZN10layer_norm13ln_fwd_kernelINS_13Kernel_traitsIf13__nv_bfloat16fS2_fjLj1024ELj1ELj4ELj1ELj16ENS_18Kernel_traits_baseILj1024EfS2_fS2_fjLj128EEEEELb1ELb0ELb1ELb0EEEvNS_9FwdParamsE,"a",@progbits
	.sectionflags	@""
	.align	4
.nv.constant0._ZN10layer_norm13ln_fwd_kernelINS_13Kernel_traitsIf13__nv_bfloat16fS2_fjLj1024ELj1ELj4ELj1ELj16ENS_18Kernel_traits_baseILj1024EfS2_fS2_fjLj128EEEEELb1ELb0ELb1ELb0EEEvNS_9FwdParamsE:
	.zero		760


//--------------------- .nv.constant0._ZN10layer_norm13ln_fwd_kernelINS_13Kernel_traitsIf13__nv_bfloat16fS2_fjLj1024ELj1ELj4ELj1ELj16ENS_18Kernel_traits_baseILj1024EfS2_fS2_fjLj128EEEEELb1ELb0ELb1ELb1EEEvNS_9FwdParamsE --------------------------
	.section	.nv.constant0._ZN10layer_norm13ln_fwd_kernelINS_13Kernel_traitsIf13__nv_bfloat16fS2_fjLj1024ELj1ELj4ELj1ELj16ENS_18Kernel_traits_baseILj1024EfS2_fS2_fjLj128EEEEELb1ELb0ELb1ELb1EEEvNS_9FwdParamsE,"a",@progbits
	.sectionflags	@""
	.align	4
.nv.constant0._ZN10layer_norm13ln_fwd_kernelINS_13Kernel_traitsIf13__nv_bfloat16fS2_fjLj1024ELj1ELj4ELj1ELj16ENS_18Kernel_traits_baseILj1024EfS2_fS2_fjLj128EEEEELb1ELb0ELb1ELb1EEEvNS_9FwdParamsE:
	.zero		760


//--------------------- .nv.constant0._ZN10layer_norm13ln_fwd_kernelINS_13Kernel_traitsIf13__nv_bfloat16fS2_fjLj1024ELj1ELj4ELj1ELj16ENS_18Kernel_traits_baseILj1024EfS2_fS2_fjLj128EEEEELb1ELb1ELb0ELb0EEEvNS_9FwdParamsE --------------------------
	.section	.nv.constant0._ZN10layer_norm13ln_fwd_kernelINS_13Kernel_traitsIf13__nv_bfloat16fS2_fjLj1024ELj1ELj4ELj1ELj16ENS_18Kernel_traits_baseILj1024EfS2_fS2_fjLj128EEEEELb1ELb1ELb0ELb0EEEvNS_9FwdParamsE,"a",@progbits
	.sectionflags	@""
	.align	4
.nv.constant0._ZN10layer_norm13ln_fwd_kernelINS_13Kernel_traitsIf13__nv_bfloat16fS2_fjLj1024ELj1ELj4ELj1ELj16ENS_18Kernel_traits_baseILj1024EfS2_fS2_fjLj128EEEEELb1ELb1ELb0ELb0EEEvNS_9FwdParamsE:
	.zero		760


//--------------------- .nv.constant0._ZN10layer_norm13ln_fwd_kernelINS_13Kernel_traitsIf13__nv_bfloat16fS2_fjLj1024ELj1ELj4ELj1ELj16ENS_18Kernel_traits_baseILj1024EfS2_fS2_fjLj128EEEEELb1ELb1ELb0ELb1EEEvNS_9FwdParamsE --------------------------
	.section	.nv.constant0._ZN10layer_norm13ln_fwd_kernelINS_13Kernel_traitsIf13__nv_bfloat16fS2_fjLj1024ELj1ELj4ELj1ELj16ENS_18Kernel_traits_baseILj1024EfS2_fS2_fjLj128EEEEELb1ELb1ELb0ELb1EEEvNS_9FwdParamsE,"a",@progbits
	.sectionflags	@""
	.align	4
.nv.constant0._ZN10layer_norm13ln_fwd_kernelINS_13Kernel_traitsIf13__nv_bfloat16fS2_fjLj1024ELj1ELj4ELj1ELj16ENS_18Kernel_traits_baseILj1024EfS2_fS2_fjLj128EEEEELb1ELb1ELb0ELb1EEEvNS_9FwdParamsE:
	.zero		760


//--------------------- .nv.constant0._ZN10layer_norm13ln_fwd_kernelINS_13Kernel_traitsIf13__nv_bfloat16fS2_fjLj1024ELj1ELj4ELj1ELj16ENS_18Kernel_traits_baseILj1024EfS2_fS2_fjLj128EEEEELb1ELb1ELb1ELb0EEEvNS_9FwdParamsE --------------------------
	.section	.nv.constant0._ZN10layer_norm13ln_fwd_kernelINS_13Kernel_traitsIf13__nv_bfloat16fS2_fjLj1024ELj1ELj4ELj1ELj16ENS_18Kernel_traits_baseILj1024EfS2_fS2_fjLj128EEEEELb1ELb1ELb1ELb0EEEvNS_9FwdParamsE,"a",@progbits
	.sectionflags	@""
	.align	4
.nv.constant0._ZN10layer_norm13ln_fwd_kernelINS_13Kernel_traitsIf13__nv_bfloat16fS2_fjLj1024ELj1ELj4ELj1ELj16ENS_18Kernel_traits_baseILj1024EfS2_fS2_fjLj128EEEEELb1ELb1ELb1ELb0EEEvNS_9FwdParamsE:
	.zero		760


//--------------------- .nv.constant0._ZN10layer_norm13ln_fwd_kernelINS_13Kernel_traitsIf13__nv_bfloat16fS2_fjLj1024ELj1ELj4ELj1ELj16ENS_18Kernel_traits_baseILj1024EfS2_fS2_fjLj128EEEEELb1ELb1ELb1ELb1EEEvNS_9FwdParamsE --------------------------
	.section	.nv.constant0._ZN10layer_norm13ln_fwd_kernelINS_13Kernel_traitsIf13__nv_bfloat16fS2_fjLj1024ELj1ELj4ELj1ELj16ENS_18Kernel_traits_baseILj1024EfS2_fS2_fjLj128EEEEELb1ELb1ELb1ELb1EEEvNS_9FwdParamsE,"a",@progbits
	.sectionflags	@""
	.align	4
.nv.constant0._ZN10layer_norm13ln_fwd_kernelINS_13Kernel_traitsIf13__nv_bfloat16fS2_fjLj1024ELj1ELj4ELj1ELj16ENS_18Kernel_traits_baseILj1024EfS2_fS2_fjLj128EEEEELb1ELb1ELb1ELb1EEEvNS_9FwdParamsE:
	.zero		760


//--------------------- .nv.constant0._ZN10layer_norm13ln_fwd_kernelINS_13Kernel_traitsIf6__halfS2_S2_fjLj1024ELj1ELj4ELj1ELj16ENS_18Kernel_traits_baseILj1024EfS2_S2_S2_fjLj128EEEEELb0ELb0ELb0ELb0EEEvNS_9FwdParamsE --------------------------
	.section	.nv.constant0._ZN10layer_norm13ln_fwd_kernelINS_13Kernel_traitsIf6__halfS2_S2_fjLj1024ELj1ELj4ELj1ELj16ENS_18Kernel_traits_baseILj1024EfS2_S2_S2_fjLj128EEEEELb0ELb0ELb0ELb0EEEvNS_9FwdParamsE,"a",@progbits
	.sectionflags	@""
	.align	4
.nv.constant0._ZN10layer_norm13ln_fwd_kernelINS_13Kernel_traitsIf6__halfS2_S2_fjLj1024ELj1ELj4ELj1ELj16ENS_18Kernel_traits_baseILj1024EfS2_S2_S2_fjLj128EEEEELb0ELb0ELb0ELb0EEEvNS_9FwdParamsE:
	.zero		760


//--------------------- .nv.constant0._ZN10layer_norm13ln_fwd_kernelINS_13Kernel_traitsIf6__halfS2_S2_fjLj1024ELj1ELj4ELj1ELj16ENS_18Kernel_traits_baseILj1024EfS2_S2_S2_fjLj128EEEEELb0ELb0ELb0ELb1EEEvNS_9FwdParamsE --------------------------
	.section	.nv.constant0._ZN10layer_norm13ln_fwd_kernelINS_13Kernel_traitsIf6__halfS2_S2_fjLj1024ELj1ELj4ELj1ELj16ENS_18Kernel_traits_baseILj1024EfS2_S2_S2_fjLj128EEEEELb0ELb0ELb0ELb1EEEvNS_9FwdParamsE,"a",@progbits
	.sectionflags	@""
	.align	4
.nv.constant0._ZN10layer_norm13ln_fwd_kernelINS_13Kernel_traitsIf6__halfS2_S2_fjLj1024ELj1ELj4ELj1ELj16ENS_18Kernel_traits_baseILj1024EfS2_S2_S2_fjLj128EEEEELb0ELb0ELb0ELb1EEEvNS_9FwdParamsE:
	.zero		760


//--------------------- .nv.constant0._ZN10layer_norm13ln_fwd_kernelINS_13Kernel_traitsIf6__halfS2_S2_fjLj1024ELj1ELj4ELj1ELj16ENS_18Kernel_traits_baseILj1024EfS2_S2_S2_fjLj128EEEEELb0ELb0ELb1ELb0EEEvNS_9FwdParamsE --------------------------
	.section	.nv.constant0._ZN10layer_norm13ln_fwd_kernelINS_13Kernel_traitsIf6__halfS2_S2_fjLj1024ELj1ELj4ELj1ELj16ENS_18Kernel_traits_baseILj1024EfS2_S2_S2_fjLj128EEEEELb0ELb0ELb1ELb0EEEvNS_9FwdParamsE,"a",@progbits
	.sectionflags	@""
	.align	4
.nv.constant0._ZN10layer_norm13ln_fwd_kernelINS_13Kernel_traitsIf6__halfS2_S2_fjLj1024ELj1ELj4ELj1ELj16ENS_18Kernel_traits_baseILj1024EfS2_S2_S2_fjLj128EEEEELb0ELb0ELb1ELb0EEEvNS_9FwdParamsE:
	.zero		760


//--------------------- .nv.constant0._ZN10layer_norm13ln_fwd_kernelINS_13Kernel_traitsIf6__halfS2_S2_fjLj1024ELj1ELj4ELj1ELj16ENS_18Kernel_traits_baseILj1024EfS2_S2_S2_fjLj128EEEEELb0ELb0ELb1ELb1EEEvNS_9FwdParamsE --------------------------
	.section	.nv.constant0._ZN10layer_norm13ln_fwd_kernelINS_13Kernel_traitsIf6__halfS2_S2_fjLj1024ELj1ELj4ELj1ELj16ENS_18Kernel_traits_baseILj1024EfS2_S2_S2_fjLj128EEEEELb0ELb0ELb1ELb1EEEvNS_9FwdParamsE,"a",@progbits
	.sectionflags	@""
	.align	4
.nv.constant0._ZN10layer_norm13ln_fwd_kernelINS_13Kernel_traitsIf6__halfS2_S2_fjLj1024ELj1ELj4ELj1ELj16ENS_18Kernel_traits_baseILj1024EfS2_S2_S2_fjLj128EEEEELb0ELb0ELb1ELb1EEEvNS_9FwdParamsE:
	.zero		760


//--------------------- .nv.constant0._ZN10layer_norm13ln_fwd_kernelINS_13Kernel_traitsIf6__halfS2_S2_fjLj1024ELj1ELj4ELj1ELj16ENS_18Kernel_traits_baseILj1024EfS2_S2_S2_fjLj128EEEEELb0ELb1ELb0ELb0EEEvNS_9FwdParamsE --------------------------
	.section	.nv.constant0._ZN10layer_norm13ln_fwd_kernelINS_13Kernel_traitsIf6__halfS2_S2_fjLj1024ELj1ELj4ELj1ELj16ENS_18Kernel_traits_baseILj1024EfS2_S2_S2_fjLj128EEEEELb0ELb1ELb0ELb0EEEvNS_9FwdParamsE,"a",@progbits
	.sectionflags	@""
	.align	4
.nv.constant0._ZN10layer_norm13ln_fwd_kernelINS_13Kernel_traitsIf6__halfS2_S2_fjLj1024ELj1ELj4ELj1ELj16ENS_18Kernel_traits_baseILj1024EfS2_S2_S2_fjLj128EEEEELb0ELb1ELb0ELb0EEEvNS_9FwdParamsE:
	.zero		760


//--------------------- .nv.constant0._ZN10layer_norm13ln_fwd_kernelINS_13Kernel_traitsIf6__halfS2_S2_fjLj1024ELj1ELj4ELj1ELj16ENS_18Kernel_traits_baseILj1024EfS2_S2_S2_fjLj128EEEEELb0ELb1ELb0ELb1EEEvNS_9FwdParamsE --------------------------
	.section	.nv.constant0._ZN10layer_norm13ln_fwd_kernelINS_13Kernel_traitsIf6__halfS2_S2_fjLj1024ELj1ELj4ELj1ELj16ENS_18Kernel_traits_baseILj1024EfS2_S2_S2_fjLj128EEEEELb0ELb1ELb0ELb1EEEvNS_9FwdParamsE,"a",@progbits
	.sectionflags	@""
	.align	4
.nv.constant0._ZN10layer_norm13ln_fwd_kernelINS_13Kernel_traitsIf6__halfS2_S2_fjLj1024ELj1ELj4ELj1ELj16ENS_18Kernel_traits_baseILj1024EfS2_S2_S2_fjLj128EEEEELb0ELb1ELb0ELb1EEEvNS_9FwdParamsE:
	.zero		760


//--------------------- .nv.constant0._ZN10layer_norm13ln_fwd_kernelINS_13Kernel_traitsIf6__halfS2_S2_fjLj1024ELj1ELj4ELj1ELj16ENS_18Kernel_traits_baseILj1024EfS2_S2_S2_fjLj128EEEEELb0ELb1ELb1ELb0EEEvNS_9FwdParamsE --------------------------
	.section	.nv.constant0._ZN10layer_norm13ln_fwd_kernelINS_13Kernel_traitsIf6__halfS2_S2_fjLj1024ELj1ELj4ELj1ELj16ENS_18Kernel_traits_baseILj1024EfS2_S2_S2_fjLj128EEEEELb0ELb1ELb1ELb0EEEvNS_9FwdParamsE,"a",@progbits
	.sectionflags	@""
	.align	4
.nv.constant0._ZN10layer_norm13ln_fwd_kernelINS_13Kernel_traitsIf6__halfS2_S2_fjLj1024ELj1ELj4ELj1ELj16ENS_18Kernel_traits_baseILj1024EfS2_S2_S2_fjLj128EEEEELb0ELb1ELb1ELb0EEEvNS_9FwdParamsE:
	.zero		760


//--------------------- .nv.constant0._ZN10layer_norm13ln_fwd_kernelINS_13Kernel_traitsIf6__halfS2_S2_fjLj1024ELj1ELj4ELj1ELj16ENS_18Kernel_traits_baseILj1024EfS2_S2_S2_fjLj128EEEEELb0ELb1ELb1ELb1EEEvNS_9FwdParamsE --------------------------
	.section	.nv.constant0._ZN10layer_norm13ln_fwd_kernelINS_13Kernel_traitsIf6__halfS2_S2_fjLj1024ELj1ELj4ELj1ELj16ENS_18Kernel_traits_baseILj1024EfS2_S2_S2_fjLj128EEEEELb0ELb1ELb1ELb1EEEvNS_9FwdParamsE,"a",@progbits
	.sectionflags	@""
	.align	4
.nv.constant0._ZN10layer_norm13ln_fwd_kernelINS_13Kernel_traitsIf6__halfS2_S2_fjLj1024ELj1ELj4ELj1ELj16ENS_18Kernel_traits_baseILj1024EfS2_S2_S2_fjLj128EEEEELb0ELb1ELb1ELb1EEEvNS_9FwdParamsE:
	.zero		760


//--------------------- .nv.constant0._ZN10layer_norm13ln_fwd_kernelINS_13Kernel_traitsIf6__halfS2_S2_fjLj1024ELj1ELj4ELj1ELj16ENS_18Kernel_traits_baseILj1024EfS2_S2_S2_fjLj128EEEEELb1ELb0ELb0ELb0EEEvNS_9FwdParamsE --------------------------
	.section	.nv.constant0._ZN10layer_norm13ln_fwd_kernelINS_13Kernel_traitsIf6__halfS2_S2_fjLj1024ELj1ELj4ELj1ELj16ENS_18Kernel_traits_baseILj1024EfS2_S2_S2_fjLj128EEEEELb1ELb0ELb0ELb0EEEvNS_9FwdParamsE,"a",@progbits
	.sectionflags	@""
	.align	4
.nv.constant0._ZN10layer_norm13ln_fwd_kernelINS_13Kernel_traitsIf6__halfS2_S2_fjLj1024ELj1ELj4ELj1ELj16ENS_18Kernel_traits_baseILj1024EfS2_S2_S2_fjLj128EEEEELb1ELb0ELb0ELb0EEEvNS_9FwdParamsE:
	.zero		760


//--------------------- .nv.constant0._ZN10layer_norm13ln_fwd_kernelINS_13Kernel_traitsIf6__halfS2_S2_fjLj1024ELj1ELj4ELj1ELj16ENS_18Kernel_traits_baseILj1024EfS2_S2_S2_fjLj128EEEEELb1ELb0ELb0ELb1EEEvNS_9FwdParamsE --------------------------
	.section	.nv.constant0._ZN10layer_norm13ln_fwd_kernelINS_13Kernel_traitsIf6__halfS2_S2_fjLj1024ELj1ELj4ELj1ELj16ENS_18Kernel_traits_baseILj1024EfS2_S2_S2_fjLj128EEEEELb1ELb0ELb0ELb1EEEvNS_9FwdParamsE,"a",@progbits
	.sectionflags	@""
	.align	4
.nv.constant0._ZN10layer_norm13ln_fwd_kernelINS_13Kernel_traitsIf6__halfS2_S2_fjLj1024ELj1ELj4ELj1ELj16ENS_18Kernel_traits_baseILj1024EfS2_S2_S2_fjLj128EEEEELb1ELb0ELb0ELb1EEEvNS_9FwdParamsE:
	.zero		760


//--------------------- .nv.constant0._ZN10layer_norm13ln_fwd_kernelINS_13Kernel_traitsIf6__halfS2_S2_fjLj1024ELj1ELj4ELj1ELj16ENS_18Kernel_traits_baseILj1024EfS2_S2_S2_fjLj128EEEEELb1ELb0ELb1ELb0EEEvNS_9FwdParamsE --------------------------
	.section	.nv.constant0._ZN10layer_norm13ln_fwd_kernelINS_13Kernel_traitsIf6__halfS2_S2_fjLj1024ELj1ELj4ELj1ELj16ENS_18Kernel_traits_baseILj1024EfS2_S2_S2_fjLj128EEEEELb1ELb0ELb1ELb0EEEvNS_9FwdParamsE,"a",@progbits
	.sectionflags	@""
	.align	4
.nv.constant0._ZN10layer_norm13ln_fwd_kernelINS_13Kernel_traitsIf6__halfS2_S2_fjLj1024ELj1ELj4ELj1ELj16ENS_18Kernel_traits_baseILj1024EfS2_S2_S2_fjLj128EEEEELb1ELb0ELb1ELb0EEEvNS_9FwdParamsE:
	.zero		760


//--------------------- .nv.constant0._ZN10layer_norm13ln_fwd_kernelINS_13Kernel_traitsIf6__halfS2_S2_fjLj1024ELj1ELj4ELj1ELj16ENS_18Kernel_traits_baseILj1024EfS2_S2_S2_fjLj128EEEEELb1ELb0ELb1ELb1EEEvNS_9FwdParamsE --------------------------
	.section	.nv.constant0._ZN10layer_norm13ln_fwd_kernelINS_13Kernel_traitsIf6__halfS2_S2_fjLj1024ELj1ELj4ELj1ELj16ENS_18Kernel_traits_baseILj1024EfS2_S2_S2_fjLj128EEEEELb1ELb0ELb1ELb1EEEvNS_9FwdParamsE,"a",@progbits
	.sectionflags	@""
	.align	4
.nv.constant0._ZN10layer_norm13ln_fwd_kernelINS_13Kernel_traitsIf6__halfS2_S2_fjLj1024ELj1ELj4ELj1ELj16ENS_18Kernel_traits_baseILj1024EfS2_S2_S2_fjLj128EEEEELb1ELb0ELb1ELb1EEEvNS_9FwdParamsE:
	.zero		760


//--------------------- .nv.constant0._ZN10layer_norm13ln_fwd_kernelINS_13Kernel_traitsIf6__halfS2_S2_fjLj1024ELj1ELj4ELj1ELj16ENS_18Kernel_traits_baseILj1024EfS2_S2_S2_fjLj128EEEEELb1ELb1ELb0ELb0EEEvNS_9FwdParamsE --------------------------
	.section	.nv.constant0._ZN10layer_norm13ln_fwd_kernelINS_13Kernel_traitsIf6__halfS2_S2_fjLj1024ELj1ELj4ELj1ELj16ENS_18Kernel_traits_baseILj1024EfS2_S2_S2_fjLj128EEEEELb1ELb1ELb0ELb0EEEvNS_9FwdParamsE,"a",@progbits
	.sectionflags	@""
	.align	4
.nv.constant0._ZN10layer_norm13ln_fwd_kernelINS_13Kernel_traitsIf6__halfS2_S2_fjLj1024ELj1ELj4ELj1ELj16ENS_18Kernel_traits_baseILj1024EfS2_S2_S2_fjLj128EEEEELb1ELb1ELb0ELb0EEEvNS_9FwdParamsE:
	.zero		760


//--------------------- .nv.constant0._ZN10layer_norm13ln_fwd_kernelINS_13Kernel_traitsIf6__halfS2_S2_fjLj1024ELj1ELj4ELj1ELj16ENS_18Kernel_traits_baseILj1024EfS2_S2_S2_fjLj128EEEEELb1ELb1ELb0ELb1EEEvNS_9FwdParamsE --------------------------
	.section	.nv.constant0._ZN10layer_norm13ln_fwd_kernelINS_13Kernel_traitsIf6__halfS2_S2_fjLj1024ELj1ELj4ELj1ELj16ENS_18Kernel_traits_baseILj1024EfS2_S2_S2_fjLj128EEEEELb1ELb1ELb0ELb1EEEvNS_9FwdParamsE,"a",@progbits
	.sectionflags	@""
	.align	4
.nv.constant0._ZN10layer_norm13ln_fwd_kernelINS_13Kernel_traitsIf6__halfS2_S2_fjLj1024ELj1ELj4ELj1ELj16ENS_18Kernel_traits_baseILj1024EfS2_S2_S2_fjLj128EEEEELb1ELb1ELb0ELb1EEEvNS_9FwdParamsE:
	.zero		760


//--------------------- .nv.constant0._ZN10layer_norm13ln_fwd_kernelINS_13Kernel_traitsIf6__halfS2_S2_fjLj1024ELj1ELj4ELj1ELj16ENS_18Kernel_traits_baseILj1024EfS2_S2_S2_fjLj128EEEEELb1ELb1ELb1ELb0EEEvNS_9FwdParamsE --------------------------
	.section	.nv.constant0._ZN10layer_norm13ln_fwd_kernelINS_13Kernel_traitsIf6__halfS2_S2_fjLj1024ELj1ELj4ELj1ELj16ENS_18Kernel_traits_baseILj1024EfS2_S2_S2_fjLj128EEEEELb1ELb1ELb1ELb0EEEvNS_9FwdParamsE,"a",@progbits
	.sectionflags	@""
	.align	4
.nv.constant0._ZN10layer_norm13ln_fwd_kernelINS_13Kernel_traitsIf6__halfS2_S2_fjLj1024ELj1ELj4ELj1ELj16ENS_18Kernel_traits_baseILj1024EfS2_S2_S2_fjLj128EEEEELb1ELb1ELb1ELb0EEEvNS_9FwdParamsE:
	.zero		760


//--------------------- .nv.constant0._ZN10layer_norm13ln_fwd_kernelINS_13Kernel_traitsIf6__halfS2_S2_fjLj1024ELj1ELj4ELj1ELj16ENS_18Kernel_traits_baseILj1024EfS2_S2_S2_fjLj128EEEEELb1ELb1ELb1ELb1EEEvNS_9FwdParamsE --------------------------
	.section	.nv.constant0._ZN10layer_norm13ln_fwd_kernelINS_13Kernel_traitsIf6__halfS2_S2_fjLj1024ELj1ELj4ELj1ELj16ENS_18Kernel_traits_baseILj1024EfS2_S2_S2_fjLj128EEEEELb1ELb1ELb1ELb1EEEvNS_9FwdParamsE,"a",@progbits
	.sectionflags	@""
	.align	4
.nv.constant0._ZN10layer_norm13ln_fwd_kernelINS_13Kernel_traitsIf6__halfS2_S2_fjLj1024ELj1ELj4ELj1ELj16ENS_18Kernel_traits_baseILj1024EfS2_S2_S2_fjLj128EEEEELb1ELb1ELb1ELb1EEEvNS_9FwdParamsE:
	.zero		760


//--------------------- .nv.constant0._ZN10layer_norm13ln_fwd_kernelINS_13Kernel_traitsI6__halfS2_fS2_fjLj1024ELj1ELj4ELj1ELj16ENS_18Kernel_traits_baseILj1024ES2_S2_fS2_fjLj128EEEEELb0ELb0ELb0ELb0EEEvNS_9FwdParamsE --------------------------
	.section	.nv.constant0._ZN10layer_norm13ln_fwd_kernelINS_13Kernel_traitsI6__halfS2_fS2_fjLj1024ELj1ELj4ELj1ELj16ENS_18Kernel_traits_baseILj1024ES2_S2_fS2_fjLj128EEEEELb0ELb0ELb0ELb0EEEvNS_9FwdParamsE,"a",@progbits
	.sectionflags	@""
	.align	4
.nv.constant0._ZN10layer_norm13ln_fwd_kernelINS_13Kernel_traitsI6__halfS2_fS2_fjLj1024ELj1ELj4ELj1ELj16ENS_18Kernel_traits_baseILj1024ES2_S2_fS2_fjLj128EEEEELb0ELb0ELb0ELb0EEEvNS_9FwdParamsE:
	.zero		760


//--------------------- .nv.constant0._ZN10layer_norm13ln_fwd_kernelINS_13Kernel_traitsI6__halfS2_fS2_fjLj1024ELj1ELj4ELj1ELj16ENS_18Kernel_traits_baseILj1024ES2_S2_fS2_fjLj128EEEEELb0ELb0ELb0ELb1EEEvNS_9FwdParamsE --------------------------
	.section	.nv.constant0._ZN10layer_norm13ln_fwd_kernelINS_13Kernel_traitsI6__halfS2_fS2_fjLj1024ELj1ELj4ELj1ELj16ENS_18Kernel_traits_baseILj1024ES2_S2_fS2_fjLj128EEEEELb0ELb0ELb0ELb1EEEvNS_9FwdParamsE,"a",@progbits
	.sectionflags	@""
	.align	4
.nv.constant0._ZN10layer_norm13ln_fwd_kernelINS_13Kernel_traitsI6__halfS2_fS2_fjLj1024ELj1ELj4ELj1ELj16ENS_18Kernel_traits_baseILj1024ES2_S2_fS2_fjLj128EEEEELb0ELb0ELb0ELb1EEEvNS_9FwdParamsE:
	.zero		760


//--------------------- .nv.constant0._ZN10layer_norm13ln_fwd_kernelINS_13Kernel_traitsI6__halfS2_fS2_fjLj1024ELj1ELj4ELj1ELj16ENS_18Kernel_traits_baseILj1024ES2_S2_fS2_fjLj128EEEEELb0ELb0ELb1ELb0EEEvNS_9FwdParamsE --------------------------
	.section	.nv.constant0._ZN10layer_norm13ln_fwd_kernelINS_13Kernel_traitsI6__halfS2_fS2_fjLj1024ELj1ELj4ELj1ELj16ENS_18Kernel_traits_baseILj1024ES2_S2_fS2_fjLj128EEEEELb0ELb0ELb1ELb0EEEvNS_9FwdParamsE,"a",@progbits
	.sectionflags	@""
	.align	4
.nv.constant0._ZN10layer_norm13ln_fwd_kernelINS_13Kernel_traitsI6__halfS2_fS2_fjLj1024ELj1ELj4ELj1ELj16ENS_18Kernel_traits_baseILj1024ES2_S2_fS2_fjLj128EEEEELb0ELb0ELb1ELb0EEEvNS_9FwdParamsE:
	.zero		760


//--------------------- .nv.constant0._ZN10layer_norm13ln_fwd_kernelINS_13Kernel_traitsI6__halfS2_fS2_fjLj1024ELj1ELj4ELj1ELj16ENS_18Kernel_traits_baseILj1024ES2_S2_fS2_fjLj128EEEEELb0ELb0ELb1ELb1EEEvNS_9FwdParamsE --------------------------
	.section	.nv.constant0._ZN10layer_norm13ln_fwd_kernelINS_13Kernel_traitsI6__halfS2_fS2_fjLj1024ELj1ELj4ELj1ELj16ENS_18Kernel_traits_baseILj1024ES2_S2_fS2_fjLj128EEEEELb0ELb0ELb1ELb1EEEvNS_9FwdParamsE,"a",@progbits
	.sectionflags	@""
	.align	4
.nv.constant0._ZN10layer_norm13ln_fwd_kernelINS_13Kernel_traitsI6__halfS2_fS2_fjLj1024ELj1ELj4ELj1ELj16ENS_18Kernel_traits_baseILj1024ES2_S2_fS2_fjLj128EEEEELb0ELb0ELb1ELb1EEEvNS_9FwdParamsE:
	.zero		760


//--------------------- .nv.constant0._ZN10layer_norm13ln_fwd_kernelINS_13Kernel_traitsI6__halfS2_fS2_fjLj1024ELj1ELj4ELj1ELj16ENS_18Kernel_traits_baseILj1024ES2_S2_fS2_fjLj128EEEEELb0ELb1ELb0ELb0EEEvNS_9FwdParamsE --------------------------
	.section	.nv.constant0._ZN10layer_norm13ln_fwd_kernelINS_13Kernel_traitsI6__halfS2_fS2_fjLj1024ELj1ELj4ELj1ELj16ENS_18Kernel_traits_baseILj1024ES2_S2_fS2_fjLj128EEEEELb0ELb1ELb0ELb0EEEvNS_9FwdParamsE,"a",@progbits
	.sectionflags	@""
	.align	4
.nv.constant0._ZN10layer_norm13ln_fwd_kernelINS_13Kernel_traitsI6__halfS2_fS2_fjLj1024ELj1ELj4ELj1ELj16ENS_18Kernel_traits_baseILj1024ES2_S2_fS2_fjLj128EEEEELb0ELb1ELb0ELb0EEEvNS_9FwdParamsE:
	.zero		760


//--------------------- .nv.constant0._ZN10layer_norm13ln_fwd_kernelINS_13Kernel_traitsI6__halfS2_fS2_fjLj1024ELj1ELj4ELj1ELj16ENS_18Kernel_traits_baseILj1024ES2_S2_fS2_fjLj128EEEEELb0ELb1ELb0ELb1EEEvNS_9FwdParamsE --------------------------
	.section	.nv.constant0._ZN10layer_norm13ln_fwd_kernelINS_13Kernel_traitsI6__halfS2_fS2_fjLj1024ELj1ELj4ELj1ELj16ENS_18Kernel_traits_baseILj1024ES2_S2_fS2_fjLj128EEEEELb0ELb1ELb0ELb1EEEvNS_9FwdParamsE,"a",@progbits
	.sectionflags	@""
	.align	4
.nv.constant0._ZN10layer_norm13ln_fwd_kernelINS_13Kernel_traitsI6__halfS2_fS2_fjLj1024ELj1ELj4ELj1ELj16ENS_18Kernel_traits_baseILj1024ES2_S2_fS2_fjLj128EEEEELb0ELb1ELb0ELb1EEEvNS_9FwdParamsE:
	.zero		760


//--------------------- .nv.constant0._ZN10layer_norm13ln_fwd_kernelINS_13Kernel_traitsI6__halfS2_fS2_fjLj1024ELj1ELj4ELj1ELj16ENS_18Kernel_traits_baseILj1024ES2_S2_fS2_fjLj128EEEEELb0ELb1ELb1ELb0EEEvNS_9FwdParamsE --------------------------
	.section	.nv.constant0._ZN10layer_norm13ln_fwd_kernelINS_13Kernel_traitsI6__halfS2_fS2_fjLj1024ELj1ELj4ELj1ELj16ENS_18Kernel_traits_baseILj1024ES2_S2_fS2_fjLj128EEEEELb0ELb1ELb1ELb0EEEvNS_9FwdParamsE,"a",@progbits
	.sectionflags	@""
	.align	4
.nv.constant0._ZN10layer_norm13ln_fwd_kernelINS_13Kernel_traitsI6__halfS2_fS2_fjLj1024ELj1ELj4ELj1ELj16ENS_18Kernel_traits_baseILj1024ES2_S2_fS2_fjLj128EEEEELb0ELb1ELb1ELb0EEEvNS_9FwdParamsE:
	.zero		760


//--------------------- .nv.constant0._ZN10layer_norm13ln_fwd_kernelINS_13Kernel_traitsI6__halfS2_fS2_fjLj1024ELj1ELj4ELj1ELj16ENS_18Kernel_traits_baseILj1024ES2_S2_fS2_fjLj128EEEEELb0ELb1ELb1ELb1EEEvNS_9FwdParamsE --------------------------
	.section	.nv.constant0._ZN10layer_norm13ln_fwd_kernelINS_13Kernel_traitsI6__halfS2_fS2_fjLj1024ELj1ELj4ELj1ELj16ENS_18Kernel_traits_baseILj1024ES2_S2_fS2_fjLj128EEEEELb0ELb1ELb1ELb1EEEvNS_9FwdParamsE,"a",@progbits
	.sectionflags	@""
	.align	4
.nv.constant0._ZN10layer_norm13ln_fwd_kernelINS_13Kernel_traitsI6__halfS2_fS2_fjLj1024ELj1ELj4ELj1ELj16ENS_18Kernel_traits_baseILj1024ES2_S2_fS2_fjLj128EEEEELb0ELb1ELb1ELb1EEEvNS_9FwdParamsE:
	.zero		760


//--------------------- .nv.constant0._ZN10layer_norm13ln_fwd_kernelINS_13Kernel_traitsI6__halfS2_fS2_fjLj1024ELj1ELj4ELj1ELj16ENS_18Kernel_traits_baseILj1024ES2_S2_fS2_fjLj128EEEEELb1ELb0ELb0ELb0EEEvNS_9FwdParamsE --------------------------
	.section	.nv.constant0._ZN10layer_norm13ln_fwd_kernelINS_13Kernel_traitsI6__halfS2_fS2_fjLj1024ELj1ELj4ELj1ELj16ENS_18Kernel_traits_baseILj1024ES2_S2_fS2_fjLj128EEEEELb1ELb0ELb0ELb0EEEvNS_9FwdParamsE,"a",@progbits
	.sectionflags	@""
	.align	4
.nv.constant0._ZN10layer_norm13ln_fwd_kernelINS_13Kernel_traitsI6__halfS2_fS2_fjLj1024ELj1ELj4ELj1ELj16ENS_18Kernel_traits_baseILj1024ES2_S2_fS2_fjLj128EEEEELb1ELb0ELb0ELb0EEEvNS_9FwdParamsE:
	.zero		760


//--------------------- .nv.constant0._ZN10layer_norm13ln_fwd_kernelINS_13Kernel_traitsI6__halfS2_fS2_fjLj1024ELj1ELj4ELj1ELj16ENS_18Kernel_traits_baseILj1024ES2_S2_fS2_fjLj128EEEEELb1ELb0ELb0ELb1EEEvNS_9FwdParamsE --------------------------
	.section	.nv.constant0._ZN10layer_norm13ln_fwd_kernelINS_13Kernel_traitsI6__halfS2_fS2_fjLj1024ELj1ELj4ELj1ELj16ENS_18Kernel_traits_baseILj1024ES2_S2_fS2_fjLj128EEEEELb1ELb0ELb0ELb1EEEvNS_9FwdParamsE,"a",@progbits
	.sectionflags	@""
	.align	4
.nv.constant0._ZN10layer_norm13ln_fwd_kernelINS_13Kernel_traitsI6__halfS2_fS2_fjLj1024ELj1ELj4ELj1ELj16ENS_18Kernel_traits_baseILj1024ES2_S2_fS2_fjLj128EEEEELb1ELb0ELb0ELb1EEEvNS_9FwdParamsE:
	.zero		760


//--------------------- .nv.constant0._ZN10layer_norm13ln_fwd_kernelINS_13Kernel_traitsI6__halfS2_fS2_fjLj1024ELj1ELj4ELj1ELj16ENS_18Kernel_traits_baseILj1024ES2_S2_fS2_fjLj128EEEEELb1ELb0ELb1ELb0EEEvNS_9FwdParamsE --------------------------
	.section	.nv.constant0._ZN10layer_norm13ln_fwd_kernelINS_13Kernel_traitsI6__halfS2_fS2_fjLj1024ELj1ELj4ELj1ELj16ENS_18Kernel_traits_baseILj1024ES2_S2_fS2_fjLj128EEEEELb1ELb0ELb1ELb0EEEvNS_9FwdParamsE,"a",@progbits
	.sectionflags	@""
	.align	4
.nv.constant0._ZN10layer_norm13ln_fwd_kernelINS_13Kernel_traitsI6__halfS2_fS2_fjLj1024ELj1ELj4ELj1ELj16ENS_18Kernel_traits_baseILj1024ES2_S2_fS2_fjLj128EEEEELb1ELb0ELb1ELb0EEEvNS_9FwdParamsE:
	.zero		760


//--------------------- .nv.constant0._ZN10layer_norm13ln_fwd_kernelINS_13Kernel_traitsI6__halfS2_fS2_fjLj1024ELj1ELj4ELj1ELj16ENS_18Kernel_traits_baseILj1024ES2_S2_fS2_fjLj128EEEEELb1ELb0ELb1ELb1EEEvNS_9FwdParamsE --------------------------
	.section	.nv.constant0._ZN10layer_norm13ln_fwd_kernelINS_13Kernel_traitsI6__halfS2_fS2_fjLj1024ELj1ELj4ELj1ELj16ENS_18Kernel_traits_baseILj1024ES2_S2_fS2_fjLj128EEEEELb1ELb0ELb1ELb1EEEvNS_9FwdParamsE,"a",@progbits
	.sectionflags	@""
	.align	4
.nv.constant0._ZN10layer_norm13ln_fwd_kernelINS_13Kernel_traitsI6__halfS2_fS2_fjLj1024ELj1ELj4ELj1ELj16ENS_18Kernel_traits_baseILj1024ES2_S2_fS2_fjLj128EEEEELb1ELb0ELb1ELb1EEEvNS_9FwdParamsE:
	.zero		760


//--------------------- .nv.constant0._ZN10layer_norm13ln_fwd_kernelINS_13Kernel_traitsI6__halfS2_fS2_fjLj1024ELj1ELj4ELj1ELj16ENS_18Kernel_traits_baseILj1024ES2_S2_fS2_fjLj128EEEEELb1ELb1ELb0ELb0EEEvNS_9FwdParamsE --------------------------
	.section	.nv.constant0._ZN10layer_norm13ln_fwd_kernelINS_13Kernel_traitsI6__halfS2_fS2_fjLj1024ELj1ELj4ELj1ELj16ENS_18Kernel_traits_baseILj1024ES2_S2_fS2_fjLj128EEEEELb1ELb1ELb0ELb0EEEvNS_9FwdParamsE,"a",@progbits
	.sectionflags	@""
	.align	4
.nv.constant0._ZN10layer_norm13ln_fwd_kernelINS_13Kernel_traitsI6__halfS2_fS2_fjLj1024ELj1ELj4ELj1ELj16ENS_18Kernel_traits_baseILj1024ES2_S2_fS2_fjLj128EEEEELb1ELb1ELb0ELb0EEEvNS_9FwdParamsE:
	.zero		760


//--------------------- .nv.constant0._ZN10layer_norm13ln_fwd_kernelINS_13Kernel_traitsI6__halfS2_fS2_fjLj1024ELj1ELj4ELj1ELj16ENS_18Kernel_traits_baseILj1024ES2_S2_fS2_fjLj128EEEEELb1ELb1ELb0ELb1EEEvNS_9FwdParamsE --------------------------
	.section	.nv.constant0._ZN10layer_norm13ln_fwd_kernelINS_13Kernel_traitsI6__halfS2_fS2_fjLj1024ELj1ELj4ELj1ELj16ENS_18Kernel_traits_baseILj1024ES2_S2_fS2_fjLj128EEEEELb1ELb1ELb0ELb1EEEvNS_9FwdParamsE,"a",@progbits
	.sectionflags	@""
	.align	4
.nv.constant0._ZN10layer_norm13ln_fwd_kernelINS_13Kernel_traitsI6__halfS2_fS2_fjLj1024ELj1ELj4ELj1ELj16ENS_18Kernel_traits_baseILj1024ES2_S2_fS2_fjLj128EEEEELb1ELb1ELb0ELb1EEEvNS_9FwdParamsE:
	.zero		760


//--------------------- .nv.constant0._ZN10layer_norm13ln_fwd_kernelINS_13Kernel_traitsI6__halfS2_fS2_fjLj1024ELj1ELj4ELj1ELj16ENS_18Kernel_traits_baseILj1024ES2_S2_fS2_fjLj128EEEEELb1ELb1ELb1ELb0EEEvNS_9FwdParamsE --------------------------
	.section	.nv.constant0._ZN10layer_norm13ln_fwd_kernelINS_13Kernel_traitsI6__halfS2_fS2_fjLj1024ELj1ELj4ELj1ELj16ENS_18Kernel_traits_baseILj1024ES2_S2_fS2_fjLj128EEEEELb1ELb1ELb1ELb0EEEvNS_9FwdParamsE,"a",@progbits
	.sectionflags	@""
	.align	4
.nv.constant0._ZN10layer_norm13ln_fwd_kernelINS_13Kernel_traitsI6__halfS2_fS2_fjLj1024ELj1ELj4ELj1ELj16ENS_18Kernel_traits_baseILj1024ES2_S2_fS2_fjLj128EEEEELb1ELb1ELb1ELb0EEEvNS_9FwdParamsE:
	.zero		760


//--------------------- .nv.constant0._ZN10layer_norm13ln_fwd_kernelINS_13Kernel_traitsI6__halfS2_fS2_fjLj1024ELj1ELj4ELj1ELj16ENS_18Kernel_traits_baseILj1024ES2_S2_fS2_fjLj128EEEEELb1ELb1ELb1ELb1EEEvNS_9FwdParamsE --------------------------
	.section	.nv.constant0._ZN10layer_norm13ln_fwd_kernelINS_13Kernel_traitsI6__halfS2_fS2_fjLj1024ELj1ELj4ELj1ELj16ENS_18Kernel_traits_baseILj1024ES2_S2_fS2_fjLj128EEEEELb1ELb1ELb1ELb1EEEvNS_9FwdParamsE,"a",@progbits
	.sectionflags	@""
	.align	4
.nv.constant0._ZN10layer_norm13ln_fwd_kernelINS_13Kernel_traitsI6__halfS2_fS2_fjLj1024ELj1ELj4ELj1ELj16ENS_18Kernel_traits_baseILj1024ES2_S2_fS2_fjLj128EEEEELb1ELb1ELb1ELb1EEEvNS_9FwdParamsE:
	.zero		760


//--------------------- .nv.constant0._ZN10layer_norm13ln_fwd_kernelINS_13Kernel_traitsIf6__halffS2_fjLj1024ELj1ELj4ELj1ELj16ENS_18Kernel_traits_baseILj1024EfS2_fS2_fjLj128EEEEELb0ELb0ELb0ELb0EEEvNS_9FwdParamsE --------------------------
	.section	.nv.constant0._ZN10layer_norm13ln_fwd_kernelINS_13Kernel_traitsIf6__halffS2_fjLj1024ELj1ELj4ELj1ELj16ENS_18Kernel_traits_baseILj1024EfS2_fS2_fjLj128EEEEELb0ELb0ELb0ELb0EEEvNS_9FwdParamsE,"a",@progbits
	.sectionflags	@""
	.align	4
.nv.constant0._ZN10layer_norm13ln_fwd_kernelINS_13Kernel_traitsIf6__halffS2_fjLj1024ELj1ELj4ELj1ELj16ENS_18Kernel_traits_baseILj1024EfS2_fS2_fjLj128EEEEELb0ELb0ELb0ELb0EEEvNS_9FwdParamsE:
	.zero		760


//--------------------- .nv.constant0._ZN10layer_norm13ln_fwd_kernelINS_13Kernel_traitsIf6__halffS2_fjLj1024ELj1ELj4ELj1ELj16ENS_18Kernel_traits_baseILj1024EfS2_fS2_fjLj128EEEEELb0ELb0ELb0ELb1EEEvNS_9FwdParamsE --------------------------
	.section	.nv.constant0._ZN10layer_norm13ln_fwd_kernelINS_13Kernel_traitsIf6__halffS2_fjLj1024ELj1ELj4ELj1ELj16ENS_18Kernel_traits_baseILj1024EfS2_fS2_fjLj128EEEEELb0ELb0ELb0ELb1EEEvNS_9FwdParamsE,"a",@progbits
	.sectionflags	@""
	.align	4
.nv.constant0._ZN10layer_norm13ln_fwd_kernelINS_13Kernel_traitsIf6__halffS2_fjLj1024ELj1ELj4ELj1ELj16ENS_18Kernel_traits_baseILj1024EfS2_fS2_fjLj128EEEEELb0ELb0ELb0ELb1EEEvNS_9FwdParamsE:
	.zero		760


//--------------------- .nv.constant0._ZN10layer_norm13ln_fwd_kernelINS_13Kernel_traitsIf6__halffS2_fjLj1024ELj1ELj4ELj1ELj16ENS_18Kernel_traits_baseILj1024EfS2_fS2_fjLj128EEEEELb0ELb0ELb1ELb0EEEvNS_9FwdParamsE --------------------------
	.section	.nv.constant0._ZN10layer_norm13ln_fwd_kernelINS_13Kernel_traitsIf6__halffS2_fjLj1024ELj1ELj4ELj1ELj16ENS_18Kernel_traits_baseILj1024EfS2_fS2_fjLj128EEEEELb0ELb0ELb1ELb0EEEvNS_9FwdParamsE,"a",@progbits
	.sectionflags	@""
	.align	4
.nv.constant0._ZN10layer_norm13ln_fwd_kernelINS_13Kernel_traitsIf6__halffS2_fjLj1024ELj1ELj4ELj1ELj16ENS_18Kernel_traits_baseILj1024EfS2_fS2_fjLj128EEEEELb0ELb0ELb1ELb0EEEvNS_9FwdParamsE:
	.zero		760


//--------------------- .nv.constant0._ZN10layer_norm13ln_fwd_kernelINS_13Kernel_traitsIf6__halffS2_fjLj1024ELj1ELj4ELj1ELj16ENS_18Kernel_traits_baseILj1024EfS2_fS2_fjLj128EEEEELb0ELb0ELb1ELb1EEEvNS_9FwdParamsE --------------------------
	.section	.nv.constant0._ZN10layer_norm13ln_fwd_kernelINS_13Kernel_traitsIf6__halffS2_fjLj1024ELj1ELj4ELj1ELj16ENS_18Kernel_traits_baseILj1024EfS2_fS2_fjLj128EEEEELb0ELb0ELb1ELb1EEEvNS_9FwdParamsE,"a",@progbits
	.sectionflags	@""
	.align	4
.nv.constant0._ZN10layer_norm13ln_fwd_kernelINS_13Kernel_traitsIf6__halffS2_fjLj1024ELj1ELj4ELj1ELj16ENS_18Kernel_traits_baseILj1024EfS2_fS2_fjLj128EEEEELb0ELb0ELb1ELb1EEEvNS_9FwdParamsE:
	.zero		760


//--------------------- .nv.constant0._ZN10layer_norm13ln_fwd_kernelINS_13Kernel_traitsIf6__halffS2_fjLj1024ELj1ELj4ELj1ELj16ENS_18Kernel_traits_baseILj1024EfS2_fS2_fjLj128EEEEELb0ELb1ELb0ELb0EEEvNS_9FwdParamsE --------------------------
	.section	.nv.constant0._ZN10layer_norm13ln_fwd_kernelINS_13Kernel_traitsIf6__halffS2_fjLj1024ELj1ELj4ELj1ELj16ENS_18Kernel_traits_baseILj1024EfS2_fS2_fjLj128EEEEELb0ELb1ELb0ELb0EEEvNS_9FwdParamsE,"a",@progbits
	.sectionflags	@""
	.align	4
.nv.constant0._ZN10layer_norm13ln_fwd_kernelINS_13Kernel_traitsIf6__halffS2_fjLj1024ELj1ELj4ELj1ELj16ENS_18Kernel_traits_baseILj1024EfS2_fS2_fjLj128EEEEELb0ELb1ELb0ELb0EEEvNS_9FwdParamsE:
	.zero		760


//--------------------- .nv.constant0._ZN10layer_norm13ln_fwd_kernelINS_13Kernel_traitsIf6__halffS2_fjLj1024ELj1ELj4ELj1ELj16ENS_18Kernel_traits_baseILj1024EfS2_fS2_fjLj128EEEEELb0ELb1ELb0ELb1EEEvNS_9FwdParamsE --------------------------
	.section	.nv.constant0._ZN10layer_norm13ln_fwd_kernelINS_13Kernel_traitsIf6__halffS2_fjLj1024ELj1ELj4ELj1ELj16ENS_18Kernel_traits_baseILj1024EfS2_fS2_fjLj128EEEEELb0ELb1ELb0ELb1EEEvNS_9FwdParamsE,"a",@progbits
	.sectionflags	@""
	.align	4
.nv.constant0._ZN10layer_norm13ln_fwd_kernelINS_13Kernel_traitsIf6__halffS2_fjLj1024ELj1ELj4ELj1ELj16ENS_18Kernel_traits_baseILj1024EfS2_fS2_fjLj128EEEEELb0ELb1ELb0ELb1EEEvNS_9FwdParamsE:
	.zero		760


//--------------------- .nv.constant0._ZN10layer_norm13ln_fwd_kernelINS_13Kernel_traitsIf6__halffS2_fjLj1024ELj1ELj4ELj1ELj16ENS_18Kernel_traits_baseILj1024EfS2_fS2_fjLj128EEEEELb0ELb1ELb1ELb0EEEvNS_9FwdParamsE --------------------------
	.section	.nv.constant0._ZN10layer_norm13ln_fwd_kernelINS_13Kernel_traitsIf6__halffS2_fjLj1024ELj1ELj4ELj1ELj16ENS_18Kernel_traits_baseILj1024EfS2_fS2_fjLj128EEEEELb0ELb1ELb1ELb0EEEvNS_9FwdParamsE,"a",@progbits
	.sectionflags	@""
	.align	4
.nv.constant0._ZN10layer_norm13ln_fwd_kernelINS_13Kernel_traitsIf6__halffS2_fjLj1024ELj1ELj4ELj1ELj16ENS_18Kernel_traits_baseILj1024EfS2_fS2_fjLj128EEEEELb0ELb1ELb1ELb0EEEvNS_9FwdParamsE:
	.zero		760


//--------------------- .nv.constant0._ZN10layer_norm13ln_fwd_kernelINS_13Kernel_traitsIf6__halffS2_fjLj1024ELj1ELj4ELj1ELj16ENS_18Kernel_traits_baseILj1024EfS2_fS2_fjLj128EEEEELb0ELb1ELb1ELb1EEEvNS_9FwdParamsE --------------------------
	.section	.nv.constant0._ZN10layer_norm13ln_fwd_kernelINS_13Kernel_traitsIf6__halffS2_fjLj1024ELj1ELj4ELj1ELj16ENS_18Kernel_traits_baseILj1024EfS2_fS2_fjLj128EEEEELb0ELb1ELb1ELb1EEEvNS_9FwdParamsE,"a",@progbits
	.sectionflags	@""
	.align	4
.nv.constant0._ZN10layer_norm13ln_fwd_kernelINS_13Kernel_traitsIf6__halffS2_fjLj1024ELj1ELj4ELj1ELj16ENS_18Kernel_traits_baseILj1024EfS2_fS2_fjLj128EEEEELb0ELb1ELb1ELb1EEEvNS_9FwdParamsE:
	.zero		760


//--------------------- .nv.constant0._ZN10layer_norm13ln_fwd_kernelINS_13Kernel_traitsIf6__halffS2_fjLj1024ELj1ELj4ELj1ELj16ENS_18Kernel_traits_baseILj1024EfS2_fS2_fjLj128EEEEELb1ELb0ELb0ELb0EEEvNS_9FwdParamsE --------------------------
	.section	.nv.constant0._ZN10layer_norm13ln_fwd_kernelINS_13Kernel_traitsIf6__halffS2_fjLj1024ELj1ELj4ELj1ELj16ENS_18Kernel_traits_baseILj1024EfS2_fS2_fjLj128EEEEELb1ELb0ELb0ELb0EEEvNS_9FwdParamsE,"a",@progbits
	.sectionflags	@""
	.align	4
.nv.constant0._ZN10layer_norm13ln_fwd_kernelINS_13Kernel_traitsIf6__halffS2_fjLj1024ELj1ELj4ELj1ELj16ENS_18Kernel_traits_baseILj1024EfS2_fS2_fjLj128EEEEELb1ELb0ELb0ELb0EEEvNS_9FwdParamsE:
	.zero		760


//--------------------- .nv.constant0._ZN10layer_norm13ln_fwd_kernelINS_13Kernel_traitsIf6__halffS2_fjLj1024ELj1ELj4ELj1ELj16ENS_18Kernel_traits_baseILj1024EfS2_fS2_fjLj128EEEEELb1ELb0ELb0ELb1EEEvNS_9FwdParamsE --------------------------
	.section	.nv.constant0._ZN10layer_norm13ln_fwd_kernelINS_13Kernel_traitsIf6__halffS2_fjLj1024ELj1ELj4ELj1ELj16ENS_18Kernel_traits_baseILj1024EfS2_fS2_fjLj128EEEEELb1ELb0ELb0ELb1EEEvNS_9FwdParamsE,"a",@progbits
	.sectionflags	@""
	.align	4
.nv.constant0._ZN10layer_norm13ln_fwd_kernelINS_13Kernel_traitsIf6__halffS2_fjLj1024ELj1ELj4ELj1ELj16ENS_18Kernel_traits_baseILj1024EfS2_fS2_fjLj128EEEEELb1ELb0ELb0ELb1EEEvNS_9FwdParamsE:
	.zero		760


//--------------------- .nv.constant0._ZN10layer_norm13ln_fwd_kernelINS_13Kernel_traitsIf6__halffS2_fjLj1024ELj1ELj4ELj1ELj16ENS_18Kernel_traits_baseILj1024EfS2_fS2_fjLj128EEEEELb1ELb0ELb1ELb0EEEvNS_9FwdParamsE --------------------------
	.section	.nv.constant0._ZN10layer_norm13ln_fwd_kernelINS_13Kernel_traitsIf6__halffS2_fjLj1024ELj1ELj4ELj1ELj16ENS_18Kernel_traits_baseILj1024EfS2_fS2_fjLj128EEEEELb1ELb0ELb1ELb0EEEvNS_9FwdParamsE,"a",@progbits
	.sectionflags	@""
	.align	4
.nv.constant0._ZN10layer_norm13ln_fwd_kernelINS_13Kernel_traitsIf6__halffS2_fjLj1024ELj1ELj4ELj1ELj16ENS_18Kernel_traits_baseILj1024EfS2_fS2_fjLj128EEEEELb1ELb0ELb1ELb0EEEvNS_9FwdParamsE:
	.zero		760


//--------------------- .nv.constant0._ZN10layer_norm13ln_fwd_kernelINS_13Kernel_traitsIf6__halffS2_fjLj1024ELj1ELj4ELj1ELj16ENS_18Kernel_traits_baseILj1024EfS2_fS2_fjLj128EEEEELb1ELb0ELb1ELb1EEEvNS_9FwdParamsE --------------------------
	.section	.nv.constant0._ZN10layer_norm13ln_fwd_kernelINS_13Kernel_traitsIf6__halffS2_fjLj1024ELj1ELj4ELj1ELj16ENS_18Kernel_traits_baseILj1024EfS2_fS2_fjLj128EEEEELb1ELb0ELb1ELb1EEEvNS_9FwdParamsE,"a",@progbits
	.sectionflags	@""
	.align	4
.nv.constant0._ZN10layer_norm13ln_fwd_kernelINS_13Kernel_traitsIf6__halffS2_fjLj1024ELj1ELj4ELj1ELj16ENS_18Kernel_traits_baseILj1024EfS2_fS2_fjLj128EEEEELb1ELb0ELb1ELb1EEEvNS_9FwdParamsE:
	.zero		760


//--------------------- .nv.constant0._ZN10layer_norm13ln_fwd_kernelINS_13Kernel_traitsIf6__halffS2_fjLj1024ELj1ELj4ELj1ELj16ENS_18Kernel_traits_baseILj1024EfS2_fS2_fjLj128EEEEELb1ELb1ELb0ELb0EEEvNS_9FwdParamsE --------------------------
	.section	.nv.constant0._ZN10layer_norm13ln_fwd_kernelINS_13Kernel_traitsIf6__halffS2_fjLj1024ELj1ELj4ELj1ELj16ENS_18Kernel_traits_baseILj1024EfS2_fS2_fjLj128EEEEELb1ELb1ELb0ELb0EEEvNS_9FwdParamsE,"a",@progbits
	.sectionflags	@""
	.align	4
.nv.constant0._ZN10layer_norm13ln_fwd_kernelINS_13Kernel_traitsIf6__halffS2_fjLj1024ELj1ELj4ELj1ELj16ENS_18Kernel_traits_baseILj1024EfS2_fS2_fjLj128EEEEELb1ELb1ELb0ELb0EEEvNS_9FwdParamsE:
	.zero		760


//--------------------- .nv.constant0._ZN10layer_norm13ln_fwd_kernelINS_13Kernel_traitsIf6__halffS2_fjLj1024ELj1ELj4ELj1ELj16ENS_18Kernel_traits_baseILj1024EfS2_fS2_fjLj128EEEEELb1ELb1ELb0ELb1EEEvNS_9FwdParamsE --------------------------
	.section	.nv.constant0._ZN10layer_norm13ln_fwd_kernelINS_13Kernel_traitsIf6__halffS2_fjLj1024ELj1ELj4ELj1ELj16ENS_18Kernel_traits_baseILj1024EfS2_fS2_fjLj128EEEEELb1ELb1ELb0ELb1EEEvNS_9FwdParamsE,"a",@progbits
	.sectionflags	@""
	.align	4
.nv.constant0._ZN10layer_norm13ln_fwd_kernelINS_13Kernel_traitsIf6__halffS2_fjLj1024ELj1ELj4ELj1ELj16ENS_18Kernel_traits_baseILj1024EfS2_fS2_fjLj128EEEEELb1ELb1ELb0ELb1EEEvNS_9FwdParamsE:
	.zero		760


//--------------------- .nv.constant0._ZN10layer_norm13ln_fwd_kernelINS_13Kernel_traitsIf6__halffS2_fjLj1024ELj1ELj4ELj1ELj16ENS_18Kernel_traits_baseILj1024EfS2_fS2_fjLj128EEEEELb1ELb1ELb1ELb0EEEvNS_9FwdParamsE --------------------------
	.section	.nv.constant0._ZN10layer_norm13ln_fwd_kernelINS_13Kernel_traitsIf6__halffS2_fjLj1024ELj1ELj4ELj1ELj16ENS_18Kernel_traits_baseILj1024EfS2_fS2_fjLj128EEEEELb1ELb1ELb1ELb0EEEvNS_9FwdParamsE,"a",@progbits
	.sectionflags	@""
	.align	4
.nv.constant0._ZN10layer_norm13ln_fwd_kernelINS_13Kernel_traitsIf6__halffS2_fjLj1024ELj1ELj4ELj1ELj16ENS_18Kernel_traits_baseILj1024EfS2_fS2_fjLj128EEEEELb1ELb1ELb1ELb0EEEvNS_9FwdParamsE:
	.zero		760


//--------------------- .nv.constant0._ZN10layer_norm13ln_fwd_kernelINS_13Kernel_traitsIf6__halffS2_fjLj1024ELj1ELj4ELj1ELj16ENS_18Kernel_traits_baseILj1024EfS2_fS2_fjLj128EEEEELb1ELb1ELb1ELb1EEEvNS_9FwdParamsE --------------------------
	.section	.nv.constant0._ZN10layer_norm13ln_fwd_kernelINS_13Kernel_traitsIf6__halffS2_fjLj1024ELj1ELj4ELj1ELj16ENS_18Kernel_traits_baseILj1024EfS2_fS2_fjLj128EEEEELb1ELb1ELb1ELb1EEEvNS_9FwdParamsE,"a",@progbits
	.sectionflags	@""
	.align	4
.nv.constant0._ZN10layer_norm13ln_fwd_kernelINS_13Kernel_traitsIf6__halffS2_fjLj1024ELj1ELj4ELj1ELj16ENS_18Kernel_traits_baseILj1024EfS2_fS2_fjLj128EEEEELb1ELb1ELb1ELb1EEEvNS_9FwdParamsE:
	.zero		760


//--------------------- .nv.constant0._ZN10layer_norm13ln_fwd_kernelINS_13Kernel_traitsI6__halfffffjLj1024ELj1ELj4ELj1ELj16ENS_18Kernel_traits_baseILj1024ES2_ffffjLj128EEEEELb0ELb0ELb0ELb0EEEvNS_9FwdParamsE --------------------------
	.section	.nv.constant0._ZN10layer_norm13ln_fwd_kernelINS_13Kernel_traitsI6__halfffffjLj1024ELj1ELj4ELj1ELj16ENS_18Kernel_traits_baseILj1024ES2_ffffjLj128EEEEELb0ELb0ELb0ELb0EEEvNS_9FwdParamsE,"a",@progbits
	.sectionflags	@""
	.align	4
.nv.constant0._ZN10layer_norm13ln_fwd_kernelINS_13Kernel_traitsI6__halfffffjLj1024ELj1ELj4ELj1ELj16ENS_18Kernel_traits_baseILj1024ES2_ffffjLj128EEEEELb0ELb0ELb0ELb0EEEvNS_9FwdParamsE:
	.zero		760


//--------------------- .nv.constant0._ZN10layer_norm13ln_fwd_kernelINS_13Kernel_traitsI6__halfffffjLj1024ELj1ELj4ELj1ELj16ENS_18Kernel_traits_baseILj1024ES2_ffffjLj128EEEEELb0ELb0ELb0ELb1EEEvNS_9FwdParamsE --------------------------
	.section	.nv.constant0._ZN10layer_norm13ln_fwd_kernelINS_13Kernel_traitsI6__halfffffjLj1024ELj1ELj4ELj1ELj16ENS_18Kernel_traits_baseILj1024ES2_ffffjLj128EEEEELb0ELb0ELb0ELb1EEEvNS_9FwdParamsE,"a",@progbits
	.sectionflags	@""
	.align	4
.nv.constant0._ZN10layer_norm13ln_fwd_kernelINS_13Kernel_traitsI6__halfffffjLj1024ELj1ELj4ELj1ELj16ENS_18Kernel_traits_baseILj1024ES2_ffffjLj128EEEEELb0ELb0ELb0ELb1EEEvNS_9FwdParamsE:
	.zero		760


//--------------------- .nv.constant0._ZN10layer_norm13ln_fwd_kernelINS_13Kernel_traitsI6__halfffffjLj1024ELj1ELj4ELj1ELj16ENS_18Kernel_traits_baseILj1024ES2_ffffjLj128EEEEELb0ELb0ELb1ELb0EEEvNS_9FwdParamsE --------------------------
	.section	.nv.constant0._ZN10layer_norm13ln_fwd_kernelINS_13Kernel_traitsI6__halfffffjLj1024ELj1ELj4ELj1ELj16ENS_18Kernel_traits_baseILj1024ES2_ffffjLj128EEEEELb0ELb0ELb1ELb0EEEvNS_9FwdParamsE,"a",@progbits
	.sectionflags	@""
	.align	4
.nv.constant0._ZN10layer_norm13ln_fwd_kernelINS_13Kernel_traitsI6__halfffffjLj1024ELj1ELj4ELj1ELj16ENS_18Kernel_traits_baseILj1024ES2_ffffjLj128EEEEELb0ELb0ELb1ELb0EEEvNS_9FwdParamsE:
	.zero		760


//--------------------- .nv.constant0._ZN10layer_norm13ln_fwd_kernelINS_13Kernel_traitsI6__halfffffjLj1024ELj1ELj4ELj1ELj16ENS_18Kernel_traits_baseILj1024ES2_ffffjLj128EEEEELb0ELb0ELb1ELb1EEEvNS_9FwdParamsE --------------------------
	.section	.nv.constant0._ZN10layer_norm13ln_fwd_kernelINS_13Kernel_traitsI6__halfffffjLj1024ELj1ELj4ELj1ELj16ENS_18Kernel_traits_baseILj1024ES2_ffffjLj128EEEEELb0ELb0ELb1ELb1EEEvNS_9FwdParamsE,"a",@progbits
	.sectionflags	@""
	.align	4
.nv.constant0._ZN10layer_norm13ln_fwd_kernelINS_13Kernel_traitsI6__halfffffjLj1024ELj1ELj4ELj1ELj16ENS_18Kernel_traits_baseILj1024ES2_ffffjLj128EEEEELb0ELb0ELb1ELb1EEEvNS_9FwdParamsE:
	.zero		760


//--------------------- .nv.constant0._ZN10layer_norm13ln_fwd_kernelINS_13Kernel_traitsI6__halfffffjLj1024ELj1ELj4ELj1ELj16ENS_18Kernel_traits_baseILj1024ES2_ffffjLj128EEEEELb0ELb1ELb0ELb0EEEvNS_9FwdParamsE --------------------------
	.section	.nv.constant0._ZN10layer_norm13ln_fwd_kernelINS_13Kernel_traitsI6__halfffffjLj1024ELj1ELj4ELj1ELj16ENS_18Kernel_traits_baseILj1024ES2_ffffjLj128EEEEELb0ELb1ELb0ELb0EEEvNS_9FwdParamsE,"a",@progbits
	.sectionflags	@""
	.align	4
.nv.constant0._ZN10layer_norm13ln_fwd_kernelINS_13Kernel_traitsI6__halfffffjLj1024ELj1ELj4ELj1ELj16ENS_18Kernel_traits_baseILj1024ES2_ffffjLj128EEEEELb0ELb1ELb0ELb0EEEvNS_9FwdParamsE:
	.zero		760


//--------------------- .nv.constant0._ZN10layer_norm13ln_fwd_kernelINS_13Kernel_traitsI6__halfffffjLj1024ELj1ELj4ELj1ELj16ENS_18Kernel_traits_baseILj1024ES2_ffffjLj128EEEEELb0ELb1ELb0ELb1EEEvNS_9FwdParamsE --------------------------
	.section	.nv.constant0._ZN10layer_norm13ln_fwd_kernelINS_13Kernel_traitsI6__halfffffjLj1024ELj1ELj4ELj1ELj16ENS_18Kernel_traits_baseILj1024ES2_ffffjLj128EEEEELb0ELb1ELb0ELb1EEEvNS_9FwdParamsE,"a",@progbits
	.sectionflags	@""
	.align	4
.nv.constant0._ZN10layer_norm13ln_fwd_kernelINS_13Kernel_traitsI6__halfffffjLj1024ELj1ELj4ELj1ELj16ENS_18Kernel_traits_baseILj1024ES2_ffffjLj128EEEEELb0ELb1ELb0ELb1EEEvNS_9FwdParamsE:
	.zero		760


//--------------------- .nv.constant0._ZN10layer_norm13ln_fwd_kernelINS_13Kernel_traitsI6__halfffffjLj1024ELj1ELj4ELj1ELj16ENS_18Kernel_traits_baseILj1024ES2_ffffjLj128EEEEELb0ELb1ELb1ELb0EEEvNS_9FwdParamsE --------------------------
	.section	.nv.constant0._ZN10layer_norm13ln_fwd_kernelINS_13Kernel_traitsI6__halfffffjLj1024ELj1ELj4ELj1ELj16ENS_18Kernel_traits_baseILj1024ES2_ffffjLj128EEEEELb0ELb1ELb1ELb0EEEvNS_9FwdParamsE,"a",@progbits
	.sectionflags	@""
	.align	4
.nv.constant0._ZN10layer_norm13ln_fwd_kernelINS_13Kernel_traitsI6__halfffffjLj1024ELj1ELj4ELj1ELj16ENS_18Kernel_traits_baseILj1024ES2_ffffjLj128EEEEELb0ELb1ELb1ELb0EEEvNS_9FwdParamsE:
	.zero		760


//--------------------- .nv.constant0._ZN10layer_norm13ln_fwd_kernelINS_13Kernel_traitsI6__halfffffjLj1024ELj1ELj4ELj1ELj16ENS_18Kernel_traits_baseILj1024ES2_ffffjLj128EEEEELb0ELb1ELb1ELb1EEEvNS_9FwdParamsE --------------------------
	.section	.nv.constant0._ZN10layer_norm13ln_fwd_kernelINS_13Kernel_traitsI6__halfffffjLj1024ELj1ELj4ELj1ELj16ENS_18Kernel_traits_baseILj1024ES2_ffffjLj128EEEEELb0ELb1ELb1ELb1EEEvNS_9FwdParamsE,"a",@progbits
	.sectionflags	@""
	.align	4
.nv.constant0._ZN10layer_norm13ln_fwd_kernelINS_13Kernel_traitsI6__halfffffjLj1024ELj1ELj4ELj1ELj16ENS_18Kernel_traits_baseILj1024ES2_ffffjLj128EEEEELb0ELb1ELb1ELb1EEEvNS_9FwdParamsE:
	.zero		760


//--------------------- .nv.constant0._ZN10layer_norm13ln_fwd_kernelINS_13Kernel_traitsI6__halfffffjLj1024ELj1ELj4ELj1ELj16ENS_18Kernel_traits_baseILj1024ES2_ffffjLj128EEEEELb1ELb0ELb0ELb0EEEvNS_9FwdParamsE --------------------------
	.section	.nv.constant0._ZN10layer_norm13ln_fwd_kernelINS_13Kernel_traitsI6__halfffffjLj1024ELj1ELj4ELj1ELj16ENS_18Kernel_traits_baseILj1024ES2_ffffjLj128EEEEELb1ELb0ELb0ELb0EEEvNS_9FwdParamsE,"a",@progbits
	.sectionflags	@""
	.align	4
.nv.constant0._ZN10layer_norm13ln_fwd_kernelINS_13Kernel_traitsI6__halfffffjLj1024ELj1ELj4ELj1ELj16ENS_18Kernel_traits_baseILj1024ES2_ffffjLj128EEEEELb1ELb0ELb0ELb0EEEvNS_9FwdParamsE:
	.zero		760


//--------------------- .nv.constant0._ZN10layer_norm13ln_fwd_kernelINS_13Kernel_traitsI6__halfffffjLj1024ELj1ELj4ELj1ELj16ENS_18Kernel_traits_baseILj1024ES2_ffffjLj128EEEEELb1ELb0ELb0ELb1EEEvNS_9FwdParamsE --------------------------
	.section	.nv.constant0._ZN10layer_norm13ln_fwd_kernelINS_13Kernel_traitsI6__halfffffjLj1024ELj1ELj4ELj1ELj16ENS_18Kernel_traits_baseILj1024ES2_ffffjLj128EEEEELb1ELb0ELb0ELb1EEEvNS_9FwdParamsE,"a",@progbits
	.sectionflags	@""
	.align	4
.nv.constant0._ZN10layer_norm13ln_fwd_kernelINS_13Kernel_traitsI6__halfffffjLj1024ELj1ELj4ELj1ELj16ENS_18Kernel_traits_baseILj1024ES2_ffffjLj128EEEEELb1ELb0ELb0ELb1EEEvNS_9FwdParamsE:
	.zero		760


//--------------------- .nv.constant0._ZN10layer_norm13ln_fwd_kernelINS_13Kernel_traitsI6__halfffffjLj1024ELj1ELj4ELj1ELj16ENS_18Kernel_traits_baseILj1024ES2_ffffjLj128EEEEELb1ELb0ELb1ELb0EEEvNS_9FwdParamsE --------------------------
	.section	.nv.constant0._ZN10layer_norm13ln_fwd_kernelINS_13Kernel_traitsI6__halfffffjLj1024ELj1ELj4ELj1ELj16ENS_18Kernel_traits_baseILj1024ES2_ffffjLj128EEEEELb1ELb0ELb1ELb0EEEvNS_9FwdParamsE,"a",@progbits
	.sectionflags	@""
	.align	4
.nv.constant0._ZN10layer_norm13ln_fwd_kernelINS_13Kernel_traitsI6__halfffffjLj1024ELj1ELj4ELj1ELj16ENS_18Kernel_traits_baseILj1024ES2_ffffjLj128EEEEELb1ELb0ELb1ELb0EEEvNS_9FwdParamsE:
	.zero		760


//--------------------- .nv.constant0._ZN10layer_norm13ln_fwd_kernelINS_13Kernel_traitsI6__halfffffjLj1024ELj1ELj4ELj1ELj16ENS_18Kernel_traits_baseILj1024ES2_ffffjLj128EEEEELb1ELb0ELb1ELb1EEEvNS_9FwdParamsE --------------------------
	.section	.nv.constant0._ZN10layer_norm13ln_fwd_kernelINS_13Kernel_traitsI6__halfffffjLj1024ELj1ELj4ELj1ELj16ENS_18Kernel_traits_baseILj1024ES2_ffffjLj128EEEEELb1ELb0ELb1ELb1EEEvNS_9FwdParamsE,"a",@progbits
	.sectionflags	@""
	.align	4
.nv.constant0._ZN10layer_norm13ln_fwd_kernelINS_13Kernel_traitsI6__halfffffjLj1024ELj1ELj4ELj1ELj16ENS_18Kernel_traits_baseILj1024ES2_ffffjLj128EEEEELb1ELb0ELb1ELb1EEEvNS_9FwdParamsE:
	.zero		760


//--------------------- .nv.constant0._ZN10layer_norm13ln_fwd_kernelINS_13Kernel_traitsI6__halfffffjLj1024ELj1ELj4ELj1ELj16ENS_18Kernel_traits_baseILj1024ES2_ffffjLj128EEEEELb1ELb1ELb0ELb0EEEvNS_9FwdParamsE --------------------------
	.section	.nv.constant0._ZN10layer_norm13ln_fwd_kernelINS_13Kernel_traitsI6__halfffffjLj1024ELj1ELj4ELj1ELj16ENS_18Kernel_traits_baseILj1024ES2_ffffjLj128EEEEELb1ELb1ELb0ELb0EEEvNS_9FwdParamsE,"a",@progbits
	.sectionflags	@""
	.align	4
.nv.constant0._ZN10layer_norm13ln_fwd_kernelINS_13Kernel_traitsI6__halfffffjLj1024ELj1ELj4ELj1ELj16ENS_18Kernel_traits_baseILj1024ES2_ffffjLj128EEEEELb1ELb1ELb0ELb0EEEvNS_9FwdParamsE:
	.zero		760


//--------------------- .nv.constant0._ZN10layer_norm13ln_fwd_kernelINS_13Kernel_traitsI6__halfffffjLj1024ELj1ELj4ELj1ELj16ENS_18Kernel_traits_baseILj1024ES2_ffffjLj128EEEEELb1ELb1ELb0ELb1EEEvNS_9FwdParamsE --------------------------
	.section	.nv.constant0._ZN10layer_norm13ln_fwd_kernelINS_13Kernel_traitsI6__halfffffjLj1024ELj1ELj4ELj1ELj16ENS_18Kernel_traits_baseILj1024ES2_ffffjLj128EEEEELb1ELb1ELb0ELb1EEEvNS_9FwdParamsE,"a",@progbits
	.sectionflags	@""
	.align	4
.nv.constant0._ZN10layer_norm13ln_fwd_kernelINS_13Kernel_traitsI6__halfffffjLj1024ELj1ELj4ELj1ELj16ENS_18Kernel_traits_baseILj1024ES2_ffffjLj128EEEEELb1ELb1ELb0ELb1EEEvNS_9FwdParamsE:
	.zero		760


//--------------------- .nv.constant0._ZN10layer_norm13ln_fwd_kernelINS_13Kernel_traitsI6__halfffffjLj1024ELj1ELj4ELj1ELj16ENS_18Kernel_traits_baseILj1024ES2_ffffjLj128EEEEELb1ELb1ELb1ELb0EEEvNS_9FwdParamsE --------------------------
	.section	.nv.constant0._ZN10layer_norm13ln_fwd_kernelINS_13Kernel_traitsI6__halfffffjLj1024ELj1ELj4ELj1ELj16ENS_18Kernel_traits_baseILj1024ES2_ffffjLj128EEEEELb1ELb1ELb1ELb0EEEvNS_9FwdParamsE,"a",@progbits
	.sectionflags	@""
	.align	4
.nv.constant0._ZN10layer_norm13ln_fwd_kernelINS_13Kernel_traitsI6__halfffffjLj1024ELj1ELj4ELj1ELj16ENS_18Kernel_traits_baseILj1024ES2_ffffjLj128EEEEELb1ELb1ELb1ELb0EEEvNS_9FwdParamsE:
	.zero		760


//--------------------- .nv.constant0._ZN10layer_norm13ln_fwd_kernelINS_13Kernel_traitsI6__halfffffjLj1024ELj1ELj4ELj1ELj16ENS_18Kernel_traits_baseILj1024ES2_ffffjLj128EEEEELb1ELb1ELb1ELb1EEEvNS_9FwdParamsE --------------------------
	.section	.nv.constant0._ZN10layer_norm13ln_fwd_kernelINS_13Kernel_traitsI6__halfffffjLj1024ELj1ELj4ELj1ELj16ENS_18Kernel_traits_baseILj1024ES2_ffffjLj128EEEEELb1ELb1ELb1ELb1EEEvNS_9FwdParamsE,"a",@progbits
	.sectionflags	@""
	.align	4
.nv.constant0._ZN10layer_norm13ln_fwd_kernelINS_13Kernel_traitsI6__halfffffjLj1024ELj1ELj4ELj1ELj16ENS_18Kernel_traits_baseILj1024ES2_ffffjLj128EEEEELb1ELb1ELb1ELb1EEEvNS_9FwdParamsE:
	.zero		760


//--------------------- .nv.constant0._ZN10layer_norm13ln_fwd_kernelINS_13Kernel_traitsIfffffjLj1024ELj1ELj4ELj1ELj16ENS_18Kernel_traits_baseILj1024EfffffjLj128EEEEELb0ELb0ELb0ELb0EEEvNS_9FwdParamsE --------------------------
	.section	.nv.constant0._ZN10layer_norm13ln_fwd_kernelINS_13Kernel_traitsIfffffjLj1024ELj1ELj4ELj1ELj16ENS_18Kernel_traits_baseILj1024EfffffjLj128EEEEELb0ELb0ELb0ELb0EEEvNS_9FwdParamsE,"a",@progbits
	.sectionflags	@""
	.align	4
.nv.constant0._ZN10layer_norm13ln_fwd_kernelINS_13Kernel_traitsIfffffjLj1024ELj1ELj4ELj1ELj16ENS_18Kernel_traits_baseILj1024EfffffjLj128EEEEELb0ELb0ELb0ELb0EEEvNS_9FwdParamsE:
	.zero		760


//--------------------- .nv.constant0._ZN10layer_norm13ln_fwd_kernelINS_13Kernel_traitsIfffffjLj1024ELj1ELj4ELj1ELj16ENS_18Kernel_traits_baseILj1024EfffffjLj128EEEEELb0ELb0ELb0ELb1EEEvNS_9FwdParamsE --------------------------
	.section	.nv.constant0._ZN10layer_norm13ln_fwd_kernelINS_13Kernel_traitsIfffffjLj1024ELj1ELj4ELj1ELj16ENS_18Kernel_traits_baseILj1024EfffffjLj128EEEEELb0ELb0ELb0ELb1EEEvNS_9FwdParamsE,"a",@progbits
	.sectionflags	@""
	.align	4
.nv.constant0._ZN10layer_norm13ln_fwd_kernelINS_13Kernel_traitsIfffffjLj1024ELj1ELj4ELj1ELj16ENS_18Kernel_traits_baseILj1024EfffffjLj128EEEEELb0ELb0ELb0ELb1EEEvNS_9FwdParamsE:
	.zero		760


//--------------------- .nv.constant0._ZN10layer_norm13ln_fwd_kernelINS_13Kernel_traitsIfffffjLj1024ELj1ELj4ELj1ELj16ENS_18Kernel_traits_baseILj1024EfffffjLj128EEEEELb0ELb0ELb1ELb0EEEvNS_9FwdParamsE --------------------------
	.section	.nv.constant0._ZN10layer_norm13ln_fwd_kernelINS_13Kernel_traitsIfffffjLj1024ELj1ELj4ELj1ELj16ENS_18Kernel_traits_baseILj1024EfffffjLj128EEEEELb0ELb0ELb1ELb0EEEvNS_9FwdParamsE,"a",@progbits
	.sectionflags	@""
	.align	4
.nv.constant0._ZN10layer_norm13ln_fwd_kernelINS_13Kernel_traitsIfffffjLj1024ELj1ELj4ELj1ELj16ENS_18Kernel_traits_baseILj1024EfffffjLj128EEEEELb0ELb0ELb1ELb0EEEvNS_9FwdParamsE:
	.zero		760


//--------------------- .nv.constant0._ZN10layer_norm13ln_fwd_kernelINS_13Kernel_traitsIfffffjLj1024ELj1ELj4ELj1ELj16ENS_18Kernel_traits_baseILj1024EfffffjLj128EEEEELb0ELb0ELb1ELb1EEEvNS_9FwdParamsE --------------------------
	.section	.nv.constant0._ZN10layer_norm13ln_fwd_kernelINS_13Kernel_traitsIfffffjLj1024ELj1ELj4ELj1ELj16ENS_18Kernel_traits_baseILj1024EfffffjLj128EEEEELb0ELb0ELb1ELb1EEEvNS_9FwdParamsE,"a",@progbits
	.sectionflags	@""
	.align	4
.nv.constant0._ZN10layer_norm13ln_fwd_kernelINS_13Kernel_traitsIfffffjLj1024ELj1ELj4ELj1ELj16ENS_18Kernel_traits_baseILj1024EfffffjLj128EEEEELb0ELb0ELb1ELb1EEEvNS_9FwdParamsE:
	.zero		760


//--------------------- .nv.constant0._ZN10layer_norm13ln_fwd_kernelINS_13Kernel_traitsIfffffjLj1024ELj1ELj4ELj1ELj16ENS_18Kernel_traits_baseILj1024EfffffjLj128EEEEELb0ELb1ELb0ELb0EEEvNS_9FwdParamsE --------------------------
	.section	.nv.constant0._ZN10layer_norm13ln_fwd_kernelINS_13Kernel_traitsIfffffjLj1024ELj1ELj4ELj1ELj16ENS_18Kernel_traits_baseILj1024EfffffjLj128EEEEELb0ELb1ELb0ELb0EEEvNS_9FwdParamsE,"a",@progbits
	.sectionflags	@""
	.align	4
.nv.constant0._ZN10layer_norm13ln_fwd_kernelINS_13Kernel_traitsIfffffjLj1024ELj1ELj4ELj1ELj16ENS_18Kernel_traits_baseILj1024EfffffjLj128EEEEELb0ELb1ELb0ELb0EEEvNS_9FwdParamsE:
	.zero		760


//--------------------- .nv.constant0._ZN10layer_norm13ln_fwd_kernelINS_13Kernel_traitsIfffffjLj1024ELj1ELj4ELj1ELj16ENS_18Kernel_traits_baseILj1024EfffffjLj128EEEEELb0ELb1ELb0ELb1EEEvNS_9FwdParamsE --------------------------
	.section	.nv.constant0._ZN10layer_norm13ln_fwd_kernelINS_13Kernel_traitsIfffffjLj1024ELj1ELj4ELj1ELj16ENS_18Kernel_traits_baseILj1024EfffffjLj128EEEEELb0ELb1ELb0ELb1EEEvNS_9FwdParamsE,"a",@progbits
	.sectionflags	@""
	.align	4
.nv.constant0._ZN10layer_norm13ln_fwd_kernelINS_13Kernel_traitsIfffffjLj1024ELj1ELj4ELj1ELj16ENS_18Kernel_traits_baseILj1024EfffffjLj128EEEEELb0ELb1ELb0ELb1EEEvNS_9FwdParamsE:
	.zero		760


//--------------------- .nv.constant0._ZN10layer_norm13ln_fwd_kernelINS_13Kernel_traitsIfffffjLj1024ELj1ELj4ELj1ELj16ENS_18Kernel_traits_baseILj1024EfffffjLj128EEEEELb0ELb1ELb1ELb0EEEvNS_9FwdParamsE --------------------------
	.section	.nv.constant0._ZN10layer_norm13ln_fwd_kernelINS_13Kernel_traitsIfffffjLj1024ELj1ELj4ELj1ELj16ENS_18Kernel_traits_baseILj1024EfffffjLj128EEEEELb0ELb1ELb1ELb0EEEvNS_9FwdParamsE,"a",@progbits
	.sectionflags	@""
	.align	4
.nv.constant0._ZN10layer_norm13ln_fwd_kernelINS_13Kernel_traitsIfffffjLj1024ELj1ELj4ELj1ELj16ENS_18Kernel_traits_baseILj1024EfffffjLj128EEEEELb0ELb1ELb1ELb0EEEvNS_9FwdParamsE:
	.zero		760


//--------------------- .nv.constant0._ZN10layer_norm13ln_fwd_kernelINS_13Kernel_traitsIfffffjLj1024ELj1ELj4ELj1ELj16ENS_18Kernel_traits_baseILj1024EfffffjLj128EEEEELb0ELb1ELb1ELb1EEEvNS_9FwdParamsE --------------------------
	.section	.nv.constant0._ZN10layer_norm13ln_fwd_kernelINS_13Kernel_traitsIfffffjLj1024ELj1ELj4ELj1ELj16ENS_18Kernel_traits_baseILj1024EfffffjLj128EEEEELb0ELb1ELb1ELb1EEEvNS_9FwdParamsE,"a",@progbits
	.sectionflags	@""
	.align	4
.nv.constant0._ZN10layer_norm13ln_fwd_kernelINS_13Kernel_traitsIfffffjLj1024ELj1ELj4ELj1ELj16ENS_18Kernel_traits_baseILj1024EfffffjLj128EEEEELb0ELb1ELb1ELb1EEEvNS_9FwdParamsE:
	.zero		760


//--------------------- .nv.constant0._ZN10layer_norm13ln_fwd_kernelINS_13Kernel_traitsIfffffjLj1024ELj1ELj4ELj1ELj16ENS_18Kernel_traits_baseILj1024EfffffjLj128EEEEELb1ELb0ELb0ELb0EEEvNS_9FwdParamsE --------------------------
	.section	.nv.constant0._ZN10layer_norm13ln_fwd_kernelINS_13Kernel_traitsIfffffjLj1024ELj1ELj4ELj1ELj16ENS_18Kernel_traits_baseILj1024EfffffjLj128EEEEELb1ELb0ELb0ELb0EEEvNS_9FwdParamsE,"a",@progbits
	.sectionflags	@""
	.align	4
.nv.constant0._ZN10layer_norm13ln_fwd_kernelINS_13Kernel_traitsIfffffjLj1024ELj1ELj4ELj1ELj16ENS_18Kernel_traits_baseILj1024EfffffjLj128EEEEELb1ELb0ELb0ELb0EEEvNS_9FwdParamsE:
	.zero		760


//--------------------- .nv.constant0._ZN10layer_norm13ln_fwd_kernelINS_13Kernel_traitsIfffffjLj1024ELj1ELj4ELj1ELj16ENS_18Kernel_traits_baseILj1024EfffffjLj128EEEEELb1ELb0ELb0ELb1EEEvNS_9FwdParamsE --------------------------
	.section	.nv.constant0._ZN10layer_norm13ln_fwd_kernelINS_13Kernel_traitsIfffffjLj1024ELj1ELj4ELj1ELj16ENS_18Kernel_traits_baseILj1024EfffffjLj128EEEEELb1ELb0ELb0ELb1EEEvNS_9FwdParamsE,"a",@progbits
	.sectionflags	@""
	.align	4
.nv.constant0._ZN10layer_norm13ln_fwd_kernelINS_13Kernel_traitsIfffffjLj1024ELj1ELj4ELj1ELj16ENS_18Kernel_traits_baseILj1024EfffffjLj128EEEEELb1ELb0ELb0ELb1EEEvNS_9FwdParamsE:
	.zero		760


//--------------------- .nv.constant0._ZN10layer_norm13ln_fwd_kernelINS_13Kernel_traitsIfffffjLj1024ELj1ELj4ELj1ELj16ENS_18Kernel_traits_baseILj1024EfffffjLj128EEEEELb1ELb0ELb1ELb0EEEvNS_9FwdParamsE --------------------------
	.section	.nv.constant0._ZN10layer_norm13ln_fwd_kernelINS_13Kernel_traitsIfffffjLj1024ELj1ELj4ELj1ELj16ENS_18Kernel_traits_baseILj1024EfffffjLj128EEEEELb1ELb0ELb1ELb0EEEvNS_9FwdParamsE,"a",@progbits
	.sectionflags	@""
	.align	4
.nv.constant0._ZN10layer_norm13ln_fwd_kernelINS_13Kernel_traitsIfffffjLj1024ELj1ELj4ELj1ELj16ENS_18Kernel_traits_baseILj1024EfffffjLj128EEEEELb1ELb0ELb1ELb0EEEvNS_9FwdParamsE:
	.zero		760


//--------------------- .nv.constant0._ZN10layer_norm13ln_fwd_kernelINS_13Kernel_traitsIfffffjLj1024ELj1ELj4ELj1ELj16ENS_18Kernel_traits_baseILj1024EfffffjLj128EEEEELb1ELb0ELb1ELb1EEEvNS_9FwdParamsE --------------------------
	.section	.nv.constant0._ZN10layer_norm13ln_fwd_kernelINS_13Kernel_traitsIfffffjLj1024ELj1ELj4ELj1ELj16ENS_18Kernel_traits_baseILj1024EfffffjLj128EEEEELb1ELb0ELb1ELb1EEEvNS_9FwdParamsE,"a",@progbits
	.sectionflags	@""
	.align	4
.nv.constant0._ZN10layer_norm13ln_fwd_kernelINS_13Kernel_traitsIfffffjLj1024ELj1ELj4ELj1ELj16ENS_18Kernel_traits_baseILj1024EfffffjLj128EEEEELb1ELb0ELb1ELb1EEEvNS_9FwdParamsE:
	.zero		760


//--------------------- .nv.constant0._ZN10layer_norm13ln_fwd_kernelINS_13Kernel_traitsIfffffjLj1024ELj1ELj4ELj1ELj16ENS_18Kernel_traits_baseILj1024EfffffjLj128EEEEELb1ELb1ELb0ELb0EEEvNS_9FwdParamsE --------------------------
	.section	.nv.constant0._ZN10layer_norm13ln_fwd_kernelINS_13Kernel_traitsIfffffjLj1024ELj1ELj4ELj1ELj16ENS_18Kernel_traits_baseILj1024EfffffjLj128EEEEELb1ELb1ELb0ELb0EEEvNS_9FwdParamsE,"a",@progbits
	.sectionflags	@""
	.align	4
.nv.constant0._ZN10layer_norm13ln_fwd_kernelINS_13Kernel_traitsIfffffjLj1024ELj1ELj4ELj1ELj16ENS_18Kernel_traits_baseILj1024EfffffjLj128EEEEELb1ELb1ELb0ELb0EEEvNS_9FwdParamsE:
	.zero		760


//--------------------- .nv.constant0._ZN10layer_norm13ln_fwd_kernelINS_13Kernel_traitsIfffffjLj1024ELj1ELj4ELj1ELj16ENS_18Kernel_traits_baseILj1024EfffffjLj128EEEEELb1ELb1ELb0ELb1EEEvNS_9FwdParamsE --------------------------
	.section	.nv.constant0._ZN10layer_norm13ln_fwd_kernelINS_13Kernel_traitsIfffffjLj1024ELj1ELj4ELj1ELj16ENS_18Kernel_traits_baseILj1024EfffffjLj128EEEEELb1ELb1ELb0ELb1EEEvNS_9FwdParamsE,"a",@progbits
	.sectionflags	@""
	.align	4
.nv.constant0._ZN10layer_norm13ln_fwd_kernelINS_13Kernel_traitsIfffffjLj1024ELj1ELj4ELj1ELj16ENS_18Kernel_traits_baseILj1024EfffffjLj128EEEEELb1ELb1ELb0ELb1EEEvNS_9FwdParamsE:
	.zero		760


//--------------------- .nv.constant0._ZN10layer_norm13ln_fwd_kernelINS_13Kernel_traitsIfffffjLj1024ELj1ELj4ELj1ELj16ENS_18Kernel_traits_baseILj1024EfffffjLj128EEEEELb1ELb1ELb1ELb0EEEvNS_9FwdParamsE --------------------------
	.section	.nv.constant0._ZN10layer_norm13ln_fwd_kernelINS_13Kernel_traitsIfffffjLj1024ELj1ELj4ELj1ELj16ENS_18Kernel_traits_baseILj1024EfffffjLj128EEEEELb1ELb1ELb1ELb0EEEvNS_9FwdParamsE,"a",@progbits
	.sectionflags	@""
	.align	4
.nv.constant0._ZN10layer_norm13ln_fwd_kernelINS_13Kernel_traitsIfffffjLj1024ELj1ELj4ELj1ELj16ENS_18Kernel_traits_baseILj1024EfffffjLj128EEEEELb1ELb1ELb1ELb0EEEvNS_9FwdParamsE:
	.zero		760


//--------------------- .nv.constant0._ZN10layer_norm13ln_fwd_kernelINS_13Kernel_traitsIfffffjLj1024ELj1ELj4ELj1ELj16ENS_18Kernel_traits_baseILj1024EfffffjLj128EEEEELb1ELb1ELb1ELb1EEEvNS_9FwdParamsE --------------------------
	.section	.nv.constant0._ZN10layer_norm13ln_fwd_kernelINS_13Kernel_traitsIfffffjLj1024ELj1ELj4ELj1ELj16ENS_18Kernel_traits_baseILj1024EfffffjLj128EEEEELb1ELb1ELb1ELb1EEEvNS_9FwdParamsE,"a",@progbits
	.sectionflags	@""
	.align	4
.nv.constant0._ZN10layer_norm13ln_fwd_kernelINS_13Kernel_traitsIfffffjLj1024ELj1ELj4ELj1ELj16ENS_18Kernel_traits_baseILj1024EfffffjLj128EEEEELb1ELb1ELb1ELb1EEEvNS_9FwdParamsE:
	.zero		760


//--------------------- SYMBOLS --------------------------

	.type		.nv.reservedSmem.offset0,@object
	.size		.nv.reservedSmem.offset0,0x4
